	.target	sm_80

	.elftype	@"ET_EXEC"


//--------------------- .note.nv.tkinfo           --------------------------
	.section	.note.nv.tkinfo,"",@"SHT_NOTE"
	.sectionflags	@"SHF_NOTE_NV_TKINFO"
	.tkinfo
        /*0018*/ 	.word	0x00000002
        /*0030*/ 	.string	""
        /*0030*/ 	.string	"ptxas"
        /*0030*/ 	.string	"Cuda compilation tools, release 13.0, V13.0.88"
        /*0030*/ 	.string	"Build cuda_13.0.r13.0/compiler.36424714_0"
        /*0030*/ 	.string	"-arch sm_80 -m 64 "



//--------------------- .note.nv.cuinfo           --------------------------
	.section	.note.nv.cuinfo,"",@"SHT_NOTE"
	.sectionflags	@"SHF_NOTE_NV_CUINFO"
        /*0018*/ 	.short	0x0002
        /*001a*/ 	.short	0x0050
        /*001c*/ 	.short	0x0082
	.zero		2


//--------------------- .nv.info                  --------------------------
	.section	.nv.info,"",@"SHT_CUDA_INFO"
	.align	4


	//----- nvinfo : EIATTR_REGCOUNT
	.align		4
        /*0000*/ 	.byte	0x04, 0x2f
        /*0002*/ 	.short	(.L_1 - .L_0)
	.align		4
.L_0:
        /*0004*/ 	.word	index@(_ZN10layer_norm13ln_bwd_kernelINS_13Kernel_traitsIfffffjLj512ELj1ELj4ELj1ELj16ENS_18Kernel_traits_baseILj512EfffffjLj128EEEEELb1ELb1ELb1ELb1EEEvNS_9BwdParamsE)
        /*0008*/ 	.word	0x000000a8


	//----- nvinfo : EIATTR_FRAME_SIZE
	.align		4
.L_1:
        /*000c*/ 	.byte	0x04, 0x11
        /*000e*/ 	.short	(.L_3 - .L_2)
	.align		4
.L_2:
        /*0010*/ 	.word	index@($__internal_199_$__cuda_sm70_shflsync_bfly_p)
        /*0014*/ 	.word	0x00000000


	//----- nvinfo : EIATTR_FRAME_SIZE
	.align		4
.L_3:
        /*0018*/ 	.byte	0x04, 0x11
        /*001a*/ 	.short	(.L_5 - .L_4)
	.align		4
.L_4:
        /*001c*/ 	.word	index@(_ZN10layer_norm13ln_bwd_kernelINS_13Kernel_traitsIfffffjLj512ELj1ELj4ELj1ELj16ENS_18Kernel_traits_baseILj512EfffffjLj128EEEEELb1ELb1ELb1ELb1EEEvNS_9BwdParamsE)
        /*0020*/ 	.word	0x00000000


	//----- nvinfo : EIATTR_REGCOUNT
	.align		4
.L_5:
        /*0024*/ 	.byte	0x04, 0x2f
        /*0026*/ 	.short	(.L_7 - .L_6)
	.align		4
.L_6:
        /*0028*/ 	.word	index@(_ZN10layer_norm22ln_bwd_finalize_kernelINS_22Kernel_traits_finalizeILj512EfffffjLb1ELj1024ELj4ENS_18Kernel_traits_baseILj512EfffffjLj1024EEEEELb1ELb1EEEvNS_9BwdParamsE)
        /*002c*/ 	.word	0x00000020


	//----- nvinfo : EIATTR_FRAME_SIZE
	.align		4
.L_7:
        /*0030*/ 	.byte	0x04, 0x11
        /*0032*/ 	.short	(.L_9 - .L_8)
	.align		4
.L_8:
        /*0034*/ 	.word	index@($__internal_198_$__cuda_sm70_shflsync_bfly_p)
        /*0038*/ 	.word	0x00000000


	//----- nvinfo : EIATTR_FRAME_SIZE
	.align		4
.L_9:
        /*003c*/ 	.byte	0x04, 0x11
        /*003e*/ 	.short	(.L_11 - .L_10)
	.align		4
.L_10:
        /*0040*/ 	.word	index@(_ZN10layer_norm22ln_bwd_finalize_kernelINS_22Kernel_traits_finalizeILj512EfffffjLb1ELj1024ELj4ENS_18Kernel_traits_baseILj512EfffffjLj1024EEEEELb1ELb1EEEvNS_9BwdParamsE)
        /*0044*/ 	.word	0x00000000


	//----- nvinfo : EIATTR_REGCOUNT
	.align		4
.L_11:
        /*0048*/ 	.byte	0x04, 0x2f
        /*004a*/ 	.short	(.L_13 - .L_12)
	.align		4
.L_12:
        /*004c*/ 	.word	index@(_ZN10layer_norm13ln_bwd_kernelINS_13Kernel_traitsIfffffjLj512ELj1ELj4ELj1ELj16ENS_18Kernel_traits_baseILj512EfffffjLj128EEEEELb1ELb1ELb1ELb0EEEvNS_9BwdParamsE)
        /*0050*/ 	.word	0x000000a8


	//----- nvinfo : EIATTR_FRAME_SIZE
	.align		4
.L_13:
        /*0054*/ 	.byte	0x04, 0x11
        /*0056*/ 	.short	(.L_15 - .L_14)
	.align		4
.L_14:
        /*0058*/ 	.word	index@($__internal_197_$__cuda_sm70_shflsync_bfly_p)
        /*005c*/ 	.word	0x00000000


	//----- nvinfo : EIATTR_FRAME_SIZE
	.align		4
.L_15:
        /*0060*/ 	.byte	0x04, 0x11
        /*0062*/ 	.short	(.L_17 - .L_16)
	.align		4
.L_16:
        /*0064*/ 	.word	index@(_ZN10layer_norm13ln_bwd_kernelINS_13Kernel_traitsIfffffjLj512ELj1ELj4ELj1ELj16ENS_18Kernel_traits_baseILj512EfffffjLj128EEEEELb1ELb1ELb1ELb0EEEvNS_9BwdParamsE)
        /*0068*/ 	.word	0x00000000


	//----- nvinfo : EIATTR_REGCOUNT
	.align		4
.L_17:
        /*006c*/ 	.byte	0x04, 0x2f
        /*006e*/ 	.short	(.L_19 - .L_18)
	.align		4
.L_18:
        /*0070*/ 	.word	index@(_ZN10layer_norm22ln_bwd_finalize_kernelINS_22Kernel_traits_finalizeILj512EfffffjLb1ELj1024ELj4ENS_18Kernel_traits_baseILj512EfffffjLj1024EEEEELb1ELb0EEEvNS_9BwdParamsE)
        /*0074*/ 	.word	0x00000020


	//----- nvinfo : EIATTR_FRAME_SIZE
	.align		4
.L_19:
        /*0078*/ 	.byte	0x04, 0x11
        /*007a*/ 	.short	(.L_21 - .L_20)
	.align		4
.L_20:
        /*007c*/ 	.word	index@($__internal_196_$__cuda_sm70_shflsync_bfly_p)
        /*0080*/ 	.word	0x00000000


	//----- nvinfo : EIATTR_FRAME_SIZE
	.align		4
.L_21:
        /*0084*/ 	.byte	0x04, 0x11
        /*0086*/ 	.short	(.L_23 - .L_22)
	.align		4
.L_22:
        /*0088*/ 	.word	index@(_ZN10layer_norm22ln_bwd_finalize_kernelINS_22Kernel_traits_finalizeILj512EfffffjLb1ELj1024ELj4ENS_18Kernel_traits_baseILj512EfffffjLj1024EEEEELb1ELb0EEEvNS_9BwdParamsE)
        /*008c*/ 	.word	0x00000000


	//----- nvinfo : EIATTR_REGCOUNT
	.align		4
.L_23:
        /*0090*/ 	.byte	0x04, 0x2f
        /*0092*/ 	.short	(.L_25 - .L_24)
	.align		4
.L_24:
        /*0094*/ 	.word	index@(_ZN10layer_norm13ln_bwd_kernelINS_13Kernel_traitsIfffffjLj512ELj1ELj4ELj1ELj16ENS_18Kernel_traits_baseILj512EfffffjLj128EEEEELb1ELb1ELb0ELb1EEEvNS_9BwdParamsE)
        /*0098*/ 	.word	0x000000a8


	//----- nvinfo : EIATTR_FRAME_SIZE
	.align		4
.L_25:
        /*009c*/ 	.byte	0x04, 0x11
        /*009e*/ 	.short	(.L_27 - .L_26)
	.align		4
.L_26:
        /*00a0*/ 	.word	index@($__internal_195_$__cuda_sm70_shflsync_bfly_p)
        /*00a4*/ 	.word	0x00000000


	//----- nvinfo : EIATTR_FRAME_SIZE
	.align		4
.L_27:
        /*00a8*/ 	.byte	0x04, 0x11
        /*00aa*/ 	.short	(.L_29 - .L_28)
	.align		4
.L_28:
        /*00ac*/ 	.word	index@(_ZN10layer_norm13ln_bwd_kernelINS_13Kernel_traitsIfffffjLj512ELj1ELj4ELj1ELj16ENS_18Kernel_traits_baseILj512EfffffjLj128EEEEELb1ELb1ELb0ELb1EEEvNS_9BwdParamsE)
        /*00b0*/ 	.word	0x00000000


	//----- nvinfo : EIATTR_REGCOUNT
	.align		4
.L_29:
        /*00b4*/ 	.byte	0x04, 0x2f
        /*00b6*/ 	.short	(.L_31 - .L_30)
	.align		4
.L_30:
        /*00b8*/ 	.word	index@(_ZN10layer_norm13ln_bwd_kernelINS_13Kernel_traitsIfffffjLj512ELj1ELj4ELj1ELj16ENS_18Kernel_traits_baseILj512EfffffjLj128EEEEELb1ELb1ELb0ELb0EEEvNS_9BwdParamsE)
        /*00bc*/ 	.word	0x000000a3


	//----- nvinfo : EIATTR_FRAME_SIZE
	.align		4
.L_31:
        /*00c0*/ 	.byte	0x04, 0x11
        /*00c2*/ 	.short	(.L_33 - .L_32)
	.align		4
.L_32:
        /*00c4*/ 	.word	index@($__internal_194_$__cuda_sm70_shflsync_bfly_p)
        /*00c8*/ 	.word	0x00000000


	//----- nvinfo : EIATTR_FRAME_SIZE
	.align		4
.L_33:
        /*00cc*/ 	.byte	0x04, 0x11
        /*00ce*/ 	.short	(.L_35 - .L_34)
	.align		4
.L_34:
        /*00d0*/ 	.word	index@(_ZN10layer_norm13ln_bwd_kernelINS_13Kernel_traitsIfffffjLj512ELj1ELj4ELj1ELj16ENS_18Kernel_traits_baseILj512EfffffjLj128EEEEELb1ELb1ELb0ELb0EEEvNS_9BwdParamsE)
        /*00d4*/ 	.word	0x00000000


	//----- nvinfo : EIATTR_REGCOUNT
	.align		4
.L_35:
        /*00d8*/ 	.byte	0x04, 0x2f
        /*00da*/ 	.short	(.L_37 - .L_36)
	.align		4
.L_36:
        /*00dc*/ 	.word	index@(_ZN10layer_norm13ln_bwd_kernelINS_13Kernel_traitsIfffffjLj512ELj1ELj4ELj1ELj16ENS_18Kernel_traits_baseILj512EfffffjLj128EEEEELb1ELb0ELb1ELb1EEEvNS_9BwdParamsE)
        /*00e0*/ 	.word	0x0000008c


	//----- nvinfo : EIATTR_FRAME_SIZE
	.align		4
.L_37:
        /*00e4*/ 	.byte	0x04, 0x11
        /*00e6*/ 	.short	(.L_39 - .L_38)
	.align		4
.L_38:
        /*00e8*/ 	.word	index@($__internal_193_$__cuda_sm70_shflsync_bfly_p)
        /*00ec*/ 	.word	0x00000000


	//----- nvinfo : EIATTR_FRAME_SIZE
	.align		4
.L_39:
        /*00f0*/ 	.byte	0x04, 0x11
        /*00f2*/ 	.short	(.L_41 - .L_40)
	.align		4
.L_40:
        /*00f4*/ 	.word	index@(_ZN10layer_norm13ln_bwd_kernelINS_13Kernel_traitsIfffffjLj512ELj1ELj4ELj1ELj16ENS_18Kernel_traits_baseILj512EfffffjLj128EEEEELb1ELb0ELb1ELb1EEEvNS_9BwdParamsE)
        /*00f8*/ 	.word	0x00000000


	//----- nvinfo : EIATTR_REGCOUNT
	.align		4
.L_41:
        /*00fc*/ 	.byte	0x04, 0x2f
        /*00fe*/ 	.short	(.L_43 - .L_42)
	.align		4
.L_42:
        /*0100*/ 	.word	index@(_ZN10layer_norm22ln_bwd_finalize_kernelINS_22Kernel_traits_finalizeILj512EfffffjLb0ELj1024ELj4ENS_18Kernel_traits_baseILj512EfffffjLj1024EEEEELb0ELb1EEEvNS_9BwdParamsE)
        /*0104*/ 	.word	0x00000020


	//----- nvinfo : EIATTR_FRAME_SIZE
	.align		4
.L_43:
        /*0108*/ 	.byte	0x04, 0x11
        /*010a*/ 	.short	(.L_45 - .L_44)
	.align		4
.L_44:
        /*010c*/ 	.word	index@($__internal_192_$__cuda_sm70_shflsync_bfly_p)
        /*0110*/ 	.word	0x00000000


	//----- nvinfo : EIATTR_FRAME_SIZE
	.align		4
.L_45:
        /*0114*/ 	.byte	0x04, 0x11
        /*0116*/ 	.short	(.L_47 - .L_46)
	.align		4
.L_46:
        /*0118*/ 	.word	index@(_ZN10layer_norm22ln_bwd_finalize_kernelINS_22Kernel_traits_finalizeILj512EfffffjLb0ELj1024ELj4ENS_18Kernel_traits_baseILj512EfffffjLj1024EEEEELb0ELb1EEEvNS_9BwdParamsE)
        /*011c*/ 	.word	0x00000000


	//----- nvinfo : EIATTR_REGCOUNT
	.align		4
.L_47:
        /*0120*/ 	.byte	0x04, 0x2f
        /*0122*/ 	.short	(.L_49 - .L_48)
	.align		4
.L_48:
        /*0124*/ 	.word	index@(_ZN10layer_norm13ln_bwd_kernelINS_13Kernel_traitsIfffffjLj512ELj1ELj4ELj1ELj16ENS_18Kernel_traits_baseILj512EfffffjLj128EEEEELb1ELb0ELb1ELb0EEEvNS_9BwdParamsE)
        /*0128*/ 	.word	0x0000008a


	//----- nvinfo : EIATTR_FRAME_SIZE
	.align		4
.L_49:
        /*012c*/ 	.byte	0x04, 0x11
        /*012e*/ 	.short	(.L_51 - .L_50)
	.align		4
.L_50:
        /*0130*/ 	.word	index@($__internal_191_$__cuda_sm70_shflsync_bfly_p)
        /*0134*/ 	.word	0x00000000


	//----- nvinfo : EIATTR_FRAME_SIZE
	.align		4
.L_51:
        /*0138*/ 	.byte	0x04, 0x11
        /*013a*/ 	.short	(.L_53 - .L_52)
	.align		4
.L_52:
        /*013c*/ 	.word	index@(_ZN10layer_norm13ln_bwd_kernelINS_13Kernel_traitsIfffffjLj512ELj1ELj4ELj1ELj16ENS_18Kernel_traits_baseILj512EfffffjLj128EEEEELb1ELb0ELb1ELb0EEEvNS_9BwdParamsE)
        /*0140*/ 	.word	0x00000000


	//----- nvinfo : EIATTR_REGCOUNT
	.align		4
.L_53:
        /*0144*/ 	.byte	0x04, 0x2f
        /*0146*/ 	.short	(.L_55 - .L_54)
	.align		4
.L_54:
        /*0148*/ 	.word	index@(_ZN10layer_norm22ln_bwd_finalize_kernelINS_22Kernel_traits_finalizeILj512EfffffjLb0ELj1024ELj4ENS_18Kernel_traits_baseILj512EfffffjLj1024EEEEELb0ELb0EEEvNS_9BwdParamsE)
        /*014c*/ 	.word	0x0000001e


	//----- nvinfo : EIATTR_FRAME_SIZE
	.align		4
.L_55:
        /*0150*/ 	.byte	0x04, 0x11
        /*0152*/ 	.short	(.L_57 - .L_56)
	.align		4
.L_56:
        /*0154*/ 	.word	index@($__internal_190_$__cuda_sm70_shflsync_bfly_p)
        /*0158*/ 	.word	0x00000000


	//----- nvinfo : EIATTR_FRAME_SIZE
	.align		4
.L_57:
        /*015c*/ 	.byte	0x04, 0x11
        /*015e*/ 	.short	(.L_59 - .L_58)
	.align		4
.L_58:
        /*0160*/ 	.word	index@(_ZN10layer_norm22ln_bwd_finalize_kernelINS_22Kernel_traits_finalizeILj512EfffffjLb0ELj1024ELj4ENS_18Kernel_traits_baseILj512EfffffjLj1024EEEEELb0ELb0EEEvNS_9BwdParamsE)
        /*0164*/ 	.word	0x00000000


	//----- nvinfo : EIATTR_REGCOUNT
	.align		4
.L_59:
        /*0168*/ 	.byte	0x04, 0x2f
        /*016a*/ 	.short	(.L_61 - .L_60)
	.align		4
.L_60:
        /*016c*/ 	.word	index@(_ZN10layer_norm13ln_bwd_kernelINS_13Kernel_traitsIfffffjLj512ELj1ELj4ELj1ELj16ENS_18Kernel_traits_baseILj512EfffffjLj128EEEEELb1ELb0ELb0ELb1EEEvNS_9BwdParamsE)
        /*0170*/ 	.word	0x00000080


	//----- nvinfo : EIATTR_FRAME_SIZE
	.align		4
.L_61:
        /*0174*/ 	.byte	0x04, 0x11
        /*0176*/ 	.short	(.L_63 - .L_62)
	.align		4
.L_62:
        /*0178*/ 	.word	index@($__internal_189_$__cuda_sm70_shflsync_bfly_p)
        /*017c*/ 	.word	0x00000000


	//----- nvinfo : EIATTR_FRAME_SIZE
	.align		4
.L_63:
        /*0180*/ 	.byte	0x04, 0x11
        /*0182*/ 	.short	(.L_65 - .L_64)
	.align		4
.L_64:
        /*0184*/ 	.word	index@(_ZN10layer_norm13ln_bwd_kernelINS_13Kernel_traitsIfffffjLj512ELj1ELj4ELj1ELj16ENS_18Kernel_traits_baseILj512EfffffjLj128EEEEELb1ELb0ELb0ELb1EEEvNS_9BwdParamsE)
        /*0188*/ 	.word	0x00000000


	//----- nvinfo : EIATTR_REGCOUNT
	.align		4
.L_65:
        /*018c*/ 	.byte	0x04, 0x2f
        /*018e*/ 	.short	(.L_67 - .L_66)
	.align		4
.L_66:
        /*0190*/ 	.word	index@(_ZN10layer_norm13ln_bwd_kernelINS_13Kernel_traitsIfffffjLj512ELj1ELj4ELj1ELj16ENS_18Kernel_traits_baseILj512EfffffjLj128EEEEELb1ELb0ELb0ELb0EEEvNS_9BwdParamsE)
        /*0194*/ 	.word	0x00000080


	//----- nvinfo : EIATTR_FRAME_SIZE
	.align		4
.L_67:
        /*0198*/ 	.byte	0x04, 0x11
        /*019a*/ 	.short	(.L_69 - .L_68)
	.align		4
.L_68:
        /*019c*/ 	.word	index@($__internal_188_$__cuda_sm70_shflsync_bfly_p)
        /*01a0*/ 	.word	0x00000000


	//----- nvinfo : EIATTR_FRAME_SIZE
	.align		4
.L_69:
        /*01a4*/ 	.byte	0x04, 0x11
        /*01a6*/ 	.short	(.L_71 - .L_70)
	.align		4
.L_70:
        /*01a8*/ 	.word	index@(_ZN10layer_norm13ln_bwd_kernelINS_13Kernel_traitsIfffffjLj512ELj1ELj4ELj1ELj16ENS_18Kernel_traits_baseILj512EfffffjLj128EEEEELb1ELb0ELb0ELb0EEEvNS_9BwdParamsE)
        /*01ac*/ 	.word	0x00000000


	//----- nvinfo : EIATTR_REGCOUNT
	.align		4
.L_71:
        /*01b0*/ 	.byte	0x04, 0x2f
        /*01b2*/ 	.short	(.L_73 - .L_72)
	.align		4
.L_72:
        /*01b4*/ 	.word	index@(_ZN10layer_norm13ln_bwd_kernelINS_13Kernel_traitsIfffffjLj512ELj1ELj4ELj1ELj16ENS_18Kernel_traits_baseILj512EfffffjLj128EEEEELb0ELb1ELb1ELb1EEEvNS_9BwdParamsE)
        /*01b8*/ 	.word	0x000000a8


	//----- nvinfo : EIATTR_FRAME_SIZE
	.align		4
.L_73:
        /*01bc*/ 	.byte	0x04, 0x11
        /*01be*/ 	.short	(.L_75 - .L_74)
	.align		4
.L_74:
        /*01c0*/ 	.word	index@($__internal_187_$__cuda_sm70_shflsync_bfly_p)
        /*01c4*/ 	.word	0x00000000


	//----- nvinfo : EIATTR_FRAME_SIZE
	.align		4
.L_75:
        /*01c8*/ 	.byte	0x04, 0x11
        /*01ca*/ 	.short	(.L_77 - .L_76)
	.align		4
.L_76:
        /*01cc*/ 	.word	index@(_ZN10layer_norm13ln_bwd_kernelINS_13Kernel_traitsIfffffjLj512ELj1ELj4ELj1ELj16ENS_18Kernel_traits_baseILj512EfffffjLj128EEEEELb0ELb1ELb1ELb1EEEvNS_9BwdParamsE)
        /*01d0*/ 	.word	0x00000000


	//----- nvinfo : EIATTR_REGCOUNT
	.align		4
.L_77:
        /*01d4*/ 	.byte	0x04, 0x2f
        /*01d6*/ 	.short	(.L_79 - .L_78)
	.align		4
.L_78:
        /*01d8*/ 	.word	index@(_ZN10layer_norm13ln_bwd_kernelINS_13Kernel_traitsIfffffjLj512ELj1ELj4ELj1ELj16ENS_18Kernel_traits_baseILj512EfffffjLj128EEEEELb0ELb1ELb1ELb0EEEvNS_9BwdParamsE)
        /*01dc*/ 	.word	0x000000a8


	//----- nvinfo : EIATTR_FRAME_SIZE
	.align		4
.L_79:
        /*01e0*/ 	.byte	0x04, 0x11
        /*01e2*/ 	.short	(.L_81 - .L_80)
	.align		4
.L_80:
        /*01e4*/ 	.word	index@($__internal_186_$__cuda_sm70_shflsync_bfly_p)
        /*01e8*/ 	.word	0x00000000


	//----- nvinfo : EIATTR_FRAME_SIZE
	.align		4
.L_81:
        /*01ec*/ 	.byte	0x04, 0x11
        /*01ee*/ 	.short	(.L_83 - .L_82)
	.align		4
.L_82:
        /*01f0*/ 	.word	index@(_ZN10layer_norm13ln_bwd_kernelINS_13Kernel_traitsIfffffjLj512ELj1ELj4ELj1ELj16ENS_18Kernel_traits_baseILj512EfffffjLj128EEEEELb0ELb1ELb1ELb0EEEvNS_9BwdParamsE)
        /*01f4*/ 	.word	0x00000000


	//----- nvinfo : EIATTR_REGCOUNT
	.align		4
.L_83:
        /*01f8*/ 	.byte	0x04, 0x2f
        /*01fa*/ 	.short	(.L_85 - .L_84)
	.align		4
.L_84:
        /*01fc*/ 	.word	index@(_ZN10layer_norm13ln_bwd_kernelINS_13Kernel_traitsIfffffjLj512ELj1ELj4ELj1ELj16ENS_18Kernel_traits_baseILj512EfffffjLj128EEEEELb0ELb1ELb0ELb1EEEvNS_9BwdParamsE)
        /*0200*/ 	.word	0x000000a1


	//----- nvinfo : EIATTR_FRAME_SIZE
	.align		4
.L_85:
        /*0204*/ 	.byte	0x04, 0x11
        /*0206*/ 	.short	(.L_87 - .L_86)
	.align		4
.L_86:
        /*0208*/ 	.word	index@($__internal_185_$__cuda_sm70_shflsync_bfly_p)
        /*020c*/ 	.word	0x00000000


	//----- nvinfo : EIATTR_FRAME_SIZE
	.align		4
.L_87:
        /*0210*/ 	.byte	0x04, 0x11
        /*0212*/ 	.short	(.L_89 - .L_88)
	.align		4
.L_88:
        /*0214*/ 	.word	index@(_ZN10layer_norm13ln_bwd_kernelINS_13Kernel_traitsIfffffjLj512ELj1ELj4ELj1ELj16ENS_18Kernel_traits_baseILj512EfffffjLj128EEEEELb0ELb1ELb0ELb1EEEvNS_9BwdParamsE)
        /*0218*/ 	.word	0x00000000


	//----- nvinfo : EIATTR_REGCOUNT
	.align		4
.L_89:
        /*021c*/ 	.byte	0x04, 0x2f
        /*021e*/ 	.short	(.L_91 - .L_90)
	.align		4
.L_90:
        /*0220*/ 	.word	index@(_ZN10layer_norm13ln_bwd_kernelINS_13Kernel_traitsIfffffjLj512ELj1ELj4ELj1ELj16ENS_18Kernel_traits_baseILj512EfffffjLj128EEEEELb0ELb1ELb0ELb0EEEvNS_9BwdParamsE)
        /*0224*/ 	.word	0x000000a1


	//----- nvinfo : EIATTR_FRAME_SIZE
	.align		4
.L_91:
        /*0228*/ 	.byte	0x04, 0x11
        /*022a*/ 	.short	(.L_93 - .L_92)
	.align		4
.L_92:
        /*022c*/ 	.word	index@($__internal_184_$__cuda_sm70_shflsync_bfly_p)
        /*0230*/ 	.word	0x00000000


	//----- nvinfo : EIATTR_FRAME_SIZE
	.align		4
.L_93:
        /*0234*/ 	.byte	0x04, 0x11
        /*0236*/ 	.short	(.L_95 - .L_94)
	.align		4
.L_94:
        /*0238*/ 	.word	index@(_ZN10layer_norm13ln_bwd_kernelINS_13Kernel_traitsIfffffjLj512ELj1ELj4ELj1ELj16ENS_18Kernel_traits_baseILj512EfffffjLj128EEEEELb0ELb1ELb0ELb0EEEvNS_9BwdParamsE)
        /*023c*/ 	.word	0x00000000


	//----- nvinfo : EIATTR_REGCOUNT
	.align		4
.L_95:
        /*0240*/ 	.byte	0x04, 0x2f
        /*0242*/ 	.short	(.L_97 - .L_96)
	.align		4
.L_96:
        /*0244*/ 	.word	index@(_ZN10layer_norm13ln_bwd_kernelINS_13Kernel_traitsIfffffjLj512ELj1ELj4ELj1ELj16ENS_18Kernel_traits_baseILj512EfffffjLj128EEEEELb0ELb0ELb1ELb1EEEvNS_9BwdParamsE)
        /*0248*/ 	.word	0x00000082


	//----- nvinfo : EIATTR_FRAME_SIZE
	.align		4
.L_97:
        /*024c*/ 	.byte	0x04, 0x11
        /*024e*/ 	.short	(.L_99 - .L_98)
	.align		4
.L_98:
        /*0250*/ 	.word	index@($__internal_183_$__cuda_sm70_shflsync_bfly_p)
        /*0254*/ 	.word	0x00000000


	//----- nvinfo : EIATTR_FRAME_SIZE
	.align		4
.L_99:
        /*0258*/ 	.byte	0x04, 0x11
        /*025a*/ 	.short	(.L_101 - .L_100)
	.align		4
.L_100:
        /*025c*/ 	.word	index@(_ZN10layer_norm13ln_bwd_kernelINS_13Kernel_traitsIfffffjLj512ELj1ELj4ELj1ELj16ENS_18Kernel_traits_baseILj512EfffffjLj128EEEEELb0ELb0ELb1ELb1EEEvNS_9BwdParamsE)
        /*0260*/ 	.word	0x00000000


	//----- nvinfo : EIATTR_REGCOUNT
	.align		4
.L_101:
        /*0264*/ 	.byte	0x04, 0x2f
        /*0266*/ 	.short	(.L_103 - .L_102)
	.align		4
.L_102:
        /*0268*/ 	.word	index@(_ZN10layer_norm13ln_bwd_kernelINS_13Kernel_traitsIfffffjLj512ELj1ELj4ELj1ELj16ENS_18Kernel_traits_baseILj512EfffffjLj128EEEEELb0ELb0ELb1ELb0EEEvNS_9BwdParamsE)
        /*026c*/ 	.word	0x00000082


	//----- nvinfo : EIATTR_FRAME_SIZE
	.align		4
.L_103:
        /*0270*/ 	.byte	0x04, 0x11
        /*0272*/ 	.short	(.L_105 - .L_104)
	.align		4
.L_104:
        /*0274*/ 	.word	index@($__internal_182_$__cuda_sm70_shflsync_bfly_p)
        /*0278*/ 	.word	0x00000000


	//----- nvinfo : EIATTR_FRAME_SIZE
	.align		4
.L_105:
        /*027c*/ 	.byte	0x04, 0x11
        /*027e*/ 	.short	(.L_107 - .L_106)
	.align		4
.L_106:
        /*0280*/ 	.word	index@(_ZN10layer_norm13ln_bwd_kernelINS_13Kernel_traitsIfffffjLj512ELj1ELj4ELj1ELj16ENS_18Kernel_traits_baseILj512EfffffjLj128EEEEELb0ELb0ELb1ELb0EEEvNS_9BwdParamsE)
        /*0284*/ 	.word	0x00000000


	//----- nvinfo : EIATTR_REGCOUNT
	.align		4
.L_107:
        /*0288*/ 	.byte	0x04, 0x2f
        /*028a*/ 	.short	(.L_109 - .L_108)
	.align		4
.L_108:
        /*028c*/ 	.word	index@(_ZN10layer_norm13ln_bwd_kernelINS_13Kernel_traitsIfffffjLj512ELj1ELj4ELj1ELj16ENS_18Kernel_traits_baseILj512EfffffjLj128EEEEELb0ELb0ELb0ELb1EEEvNS_9BwdParamsE)
        /*0290*/ 	.word	0x0000007c


	//----- nvinfo : EIATTR_FRAME_SIZE
	.align		4
.L_109:
        /*0294*/ 	.byte	0x04, 0x11
        /*0296*/ 	.short	(.L_111 - .L_110)
	.align		4
.L_110:
        /*0298*/ 	.word	index@($__internal_181_$__cuda_sm70_shflsync_bfly_p)
        /*029c*/ 	.word	0x00000000


	//----- nvinfo : EIATTR_FRAME_SIZE
	.align		4
.L_111:
        /*02a0*/ 	.byte	0x04, 0x11
        /*02a2*/ 	.short	(.L_113 - .L_112)
	.align		4
.L_112:
        /*02a4*/ 	.word	index@(_ZN10layer_norm13ln_bwd_kernelINS_13Kernel_traitsIfffffjLj512ELj1ELj4ELj1ELj16ENS_18Kernel_traits_baseILj512EfffffjLj128EEEEELb0ELb0ELb0ELb1EEEvNS_9BwdParamsE)
        /*02a8*/ 	.word	0x00000000


	//----- nvinfo : EIATTR_REGCOUNT
	.align		4
.L_113:
        /*02ac*/ 	.byte	0x04, 0x2f
        /*02ae*/ 	.short	(.L_115 - .L_114)
	.align		4
.L_114:
        /*02b0*/ 	.word	index@(_ZN10layer_norm13ln_bwd_kernelINS_13Kernel_traitsIfffffjLj512ELj1ELj4ELj1ELj16ENS_18Kernel_traits_baseILj512EfffffjLj128EEEEELb0ELb0ELb0ELb0EEEvNS_9BwdParamsE)
        /*02b4*/ 	.word	0x0000007d


	//----- nvinfo : EIATTR_FRAME_SIZE
	.align		4
.L_115:
        /*02b8*/ 	.byte	0x04, 0x11
        /*02ba*/ 	.short	(.L_117 - .L_116)
	.align		4
.L_116:
        /*02bc*/ 	.word	index@($__internal_180_$__cuda_sm70_shflsync_bfly_p)
        /*02c0*/ 	.word	0x00000000


	//----- nvinfo : EIATTR_FRAME_SIZE
	.align		4
.L_117:
        /*02c4*/ 	.byte	0x04, 0x11
        /*02c6*/ 	.short	(.L_119 - .L_118)
	.align		4
.L_118:
        /*02c8*/ 	.word	index@(_ZN10layer_norm13ln_bwd_kernelINS_13Kernel_traitsIfffffjLj512ELj1ELj4ELj1ELj16ENS_18Kernel_traits_baseILj512EfffffjLj128EEEEELb0ELb0ELb0ELb0EEEvNS_9BwdParamsE)
        /*02cc*/ 	.word	0x00000000


	//----- nvinfo : EIATTR_REGCOUNT
	.align		4
.L_119:
        /*02d0*/ 	.byte	0x04, 0x2f
        /*02d2*/ 	.short	(.L_121 - .L_120)
	.align		4
.L_120:
        /*02d4*/ 	.word	index@(_ZN10layer_norm13ln_bwd_kernelINS_13Kernel_traitsI6__halfffffjLj512ELj1ELj4ELj1ELj16ENS_18Kernel_traits_baseILj512ES2_ffffjLj128EEEEELb1ELb1ELb1ELb1EEEvNS_9BwdParamsE)
        /*02d8*/ 	.word	0x000000a8


	//----- nvinfo : EIATTR_FRAME_SIZE
	.align		4
.L_121:
        /*02dc*/ 	.byte	0x04, 0x11
        /*02de*/ 	.short	(.L_123 - .L_122)
	.align		4
.L_122:
        /*02e0*/ 	.word	index@($__internal_179_$__cuda_sm70_shflsync_bfly_p)
        /*02e4*/ 	.word	0x00000000


	//----- nvinfo : EIATTR_FRAME_SIZE
	.align		4
.L_123:
        /*02e8*/ 	.byte	0x04, 0x11
        /*02ea*/ 	.short	(.L_125 - .L_124)
	.align		4
.L_124:
        /*02ec*/ 	.word	index@(_ZN10layer_norm13ln_bwd_kernelINS_13Kernel_traitsI6__halfffffjLj512ELj1ELj4ELj1ELj16ENS_18Kernel_traits_baseILj512ES2_ffffjLj128EEEEELb1ELb1ELb1ELb1EEEvNS_9BwdParamsE)
        /*02f0*/ 	.word	0x00000000


	//----- nvinfo : EIATTR_REGCOUNT
	.align		4
.L_125:
        /*02f4*/ 	.byte	0x04, 0x2f
        /*02f6*/ 	.short	(.L_127 - .L_126)
	.align		4
.L_126:
        /*02f8*/ 	.word	index@(_ZN10layer_norm22ln_bwd_finalize_kernelINS_22Kernel_traits_finalizeILj512E6__halfffffjLb1ELj1024ELj4ENS_18Kernel_traits_baseILj512ES2_ffffjLj1024EEEEELb1ELb1EEEvNS_9BwdParamsE)
        /*02fc*/ 	.word	0x00000020


	//----- nvinfo : EIATTR_FRAME_SIZE
	.align		4
.L_127:
        /*0300*/ 	.byte	0x04, 0x11
        /*0302*/ 	.short	(.L_129 - .L_128)
	.align		4
.L_128:
        /*0304*/ 	.word	index@($__internal_178_$__cuda_sm70_shflsync_bfly_p)
        /*0308*/ 	.word	0x00000000


	//----- nvinfo : EIATTR_FRAME_SIZE
	.align		4
.L_129:
        /*030c*/ 	.byte	0x04, 0x11
        /*030e*/ 	.short	(.L_131 - .L_130)
	.align		4
.L_130:
        /*0310*/ 	.word	index@(_ZN10layer_norm22ln_bwd_finalize_kernelINS_22Kernel_traits_finalizeILj512E6__halfffffjLb1ELj1024ELj4ENS_18Kernel_traits_baseILj512ES2_ffffjLj1024EEEEELb1ELb1EEEvNS_9BwdParamsE)
        /*0314*/ 	.word	0x00000000


	//----- nvinfo : EIATTR_REGCOUNT
	.align		4
.L_131:
        /*0318*/ 	.byte	0x04, 0x2f
        /*031a*/ 	.short	(.L_133 - .L_132)
	.align		4
.L_132:
        /*031c*/ 	.word	index@(_ZN10layer_norm13ln_bwd_kernelINS_13Kernel_traitsI6__halfffffjLj512ELj1ELj4ELj1ELj16ENS_18Kernel_traits_baseILj512ES2_ffffjLj128EEEEELb1ELb1ELb1ELb0EEEvNS_9BwdParamsE)
        /*0320*/ 	.word	0x000000a8


	//----- nvinfo : EIATTR_FRAME_SIZE
	.align		4
.L_133:
        /*0324*/ 	.byte	0x04, 0x11
        /*0326*/ 	.short	(.L_135 - .L_134)
	.align		4
.L_134:
        /*0328*/ 	.word	index@($__internal_177_$__cuda_sm70_shflsync_bfly_p)
        /*032c*/ 	.word	0x00000000


	//----- nvinfo : EIATTR_FRAME_SIZE
	.align		4
.L_135:
        /*0330*/ 	.byte	0x04, 0x11
        /*0332*/ 	.short	(.L_137 - .L_136)
	.align		4
.L_136:
        /*0334*/ 	.word	index@(_ZN10layer_norm13ln_bwd_kernelINS_13Kernel_traitsI6__halfffffjLj512ELj1ELj4ELj1ELj16ENS_18Kernel_traits_baseILj512ES2_ffffjLj128EEEEELb1ELb1ELb1ELb0EEEvNS_9BwdParamsE)
        /*0338*/ 	.word	0x00000000


	//----- nvinfo : EIATTR_REGCOUNT
	.align		4
.L_137:
        /*033c*/ 	.byte	0x04, 0x2f
        /*033e*/ 	.short	(.L_139 - .L_138)
	.align		4
.L_138:
        /*0340*/ 	.word	index@(_ZN10layer_norm22ln_bwd_finalize_kernelINS_22Kernel_traits_finalizeILj512E6__halfffffjLb1ELj1024ELj4ENS_18Kernel_traits_baseILj512ES2_ffffjLj1024EEEEELb1ELb0EEEvNS_9BwdParamsE)
        /*0344*/ 	.word	0x00000020


	//----- nvinfo : EIATTR_FRAME_SIZE
	.align		4
.L_139:
        /*0348*/ 	.byte	0x04, 0x11
        /*034a*/ 	.short	(.L_141 - .L_140)
	.align		4
.L_140:
        /*034c*/ 	.word	index@($__internal_176_$__cuda_sm70_shflsync_bfly_p)
        /*0350*/ 	.word	0x00000000


	//----- nvinfo : EIATTR_FRAME_SIZE
	.align		4
.L_141:
        /*0354*/ 	.byte	0x04, 0x11
        /*0356*/ 	.short	(.L_143 - .L_142)
	.align		4
.L_142:
        /*0358*/ 	.word	index@(_ZN10layer_norm22ln_bwd_finalize_kernelINS_22Kernel_traits_finalizeILj512E6__halfffffjLb1ELj1024ELj4ENS_18Kernel_traits_baseILj512ES2_ffffjLj1024EEEEELb1ELb0EEEvNS_9BwdParamsE)
        /*035c*/ 	.word	0x00000000


	//----- nvinfo : EIATTR_REGCOUNT
	.align		4
.L_143:
        /*0360*/ 	.byte	0x04, 0x2f
        /*0362*/ 	.short	(.L_145 - .L_144)
	.align		4
.L_144:
        /*0364*/ 	.word	index@(_ZN10layer_norm13ln_bwd_kernelINS_13Kernel_traitsI6__halfffffjLj512ELj1ELj4ELj1ELj16ENS_18Kernel_traits_baseILj512ES2_ffffjLj128EEEEELb1ELb1ELb0ELb1EEEvNS_9BwdParamsE)
        /*0368*/ 	.word	0x000000a6


	//----- nvinfo : EIATTR_FRAME_SIZE
	.align		4
.L_145:
        /*036c*/ 	.byte	0x04, 0x11
        /*036e*/ 	.short	(.L_147 - .L_146)
	.align		4
.L_146:
        /*0370*/ 	.word	index@($__internal_175_$__cuda_sm70_shflsync_bfly_p)
        /*0374*/ 	.word	0x00000000


	//----- nvinfo : EIATTR_FRAME_SIZE
	.align		4
.L_147:
        /*0378*/ 	.byte	0x04, 0x11
        /*037a*/ 	.short	(.L_149 - .L_148)
	.align		4
.L_148:
        /*037c*/ 	.word	index@(_ZN10layer_norm13ln_bwd_kernelINS_13Kernel_traitsI6__halfffffjLj512ELj1ELj4ELj1ELj16ENS_18Kernel_traits_baseILj512ES2_ffffjLj128EEEEELb1ELb1ELb0ELb1EEEvNS_9BwdParamsE)
        /*0380*/ 	.word	0x00000000


	//----- nvinfo : EIATTR_REGCOUNT
	.align		4
.L_149:
        /*0384*/ 	.byte	0x04, 0x2f
        /*0386*/ 	.short	(.L_151 - .L_150)
	.align		4
.L_150:
        /*0388*/ 	.word	index@(_ZN10layer_norm13ln_bwd_kernelINS_13Kernel_traitsI6__halfffffjLj512ELj1ELj4ELj1ELj16ENS_18Kernel_traits_baseILj512ES2_ffffjLj128EEEEELb1ELb1ELb0ELb0EEEvNS_9BwdParamsE)
        /*038c*/ 	.word	0x000000a5


	//----- nvinfo : EIATTR_FRAME_SIZE
	.align		4
.L_151:
        /*0390*/ 	.byte	0x04, 0x11
        /*0392*/ 	.short	(.L_153 - .L_152)
	.align		4
.L_152:
        /*0394*/ 	.word	index@($__internal_174_$__cuda_sm70_shflsync_bfly_p)
        /*0398*/ 	.word	0x00000000


	//----- nvinfo : EIATTR_FRAME_SIZE
	.align		4
.L_153:
        /*039c*/ 	.byte	0x04, 0x11
        /*039e*/ 	.short	(.L_155 - .L_154)
	.align		4
.L_154:
        /*03a0*/ 	.word	index@(_ZN10layer_norm13ln_bwd_kernelINS_13Kernel_traitsI6__halfffffjLj512ELj1ELj4ELj1ELj16ENS_18Kernel_traits_baseILj512ES2_ffffjLj128EEEEELb1ELb1ELb0ELb0EEEvNS_9BwdParamsE)
        /*03a4*/ 	.word	0x00000000


	//----- nvinfo : EIATTR_REGCOUNT
	.align		4
.L_155:
        /*03a8*/ 	.byte	0x04, 0x2f
        /*03aa*/ 	.short	(.L_157 - .L_156)
	.align		4
.L_156:
        /*03ac*/ 	.word	index@(_ZN10layer_norm13ln_bwd_kernelINS_13Kernel_traitsI6__halfffffjLj512ELj1ELj4ELj1ELj16ENS_18Kernel_traits_baseILj512ES2_ffffjLj128EEEEELb1ELb0ELb1ELb1EEEvNS_9BwdParamsE)
        /*03b0*/ 	.word	0x0000008e


	//----- nvinfo : EIATTR_FRAME_SIZE
	.align		4
.L_157:
        /*03b4*/ 	.byte	0x04, 0x11
        /*03b6*/ 	.short	(.L_159 - .L_158)
	.align		4
.L_158:
        /*03b8*/ 	.word	index@($__internal_173_$__cuda_sm70_shflsync_bfly_p)
        /*03bc*/ 	.word	0x00000000


	//----- nvinfo : EIATTR_FRAME_SIZE
	.align		4
.L_159:
        /*03c0*/ 	.byte	0x04, 0x11
        /*03c2*/ 	.short	(.L_161 - .L_160)
	.align		4
.L_160:
        /*03c4*/ 	.word	index@(_ZN10layer_norm13ln_bwd_kernelINS_13Kernel_traitsI6__halfffffjLj512ELj1ELj4ELj1ELj16ENS_18Kernel_traits_baseILj512ES2_ffffjLj128EEEEELb1ELb0ELb1ELb1EEEvNS_9BwdParamsE)
        /*03c8*/ 	.word	0x00000000


	//----- nvinfo : EIATTR_REGCOUNT
	.align		4
.L_161:
        /*03cc*/ 	.byte	0x04, 0x2f
        /*03ce*/ 	.short	(.L_163 - .L_162)
	.align		4
.L_162:
        /*03d0*/ 	.word	index@(_ZN10layer_norm22ln_bwd_finalize_kernelINS_22Kernel_traits_finalizeILj512E6__halfffffjLb0ELj1024ELj4ENS_18Kernel_traits_baseILj512ES2_ffffjLj1024EEEEELb0ELb1EEEvNS_9BwdParamsE)
        /*03d4*/ 	.word	0x00000020


	//----- nvinfo : EIATTR_FRAME_SIZE
	.align		4
.L_163:
        /*03d8*/ 	.byte	0x04, 0x11
        /*03da*/ 	.short	(.L_165 - .L_164)
	.align		4
.L_164:
        /*03dc*/ 	.word	index@($__internal_172_$__cuda_sm70_shflsync_bfly_p)
        /*03e0*/ 	.word	0x00000000


	//----- nvinfo : EIATTR_FRAME_SIZE
	.align		4
.L_165:
        /*03e4*/ 	.byte	0x04, 0x11
        /*03e6*/ 	.short	(.L_167 - .L_166)
	.align		4
.L_166:
        /*03e8*/ 	.word	index@(_ZN10layer_norm22ln_bwd_finalize_kernelINS_22Kernel_traits_finalizeILj512E6__halfffffjLb0ELj1024ELj4ENS_18Kernel_traits_baseILj512ES2_ffffjLj1024EEEEELb0ELb1EEEvNS_9BwdParamsE)
        /*03ec*/ 	.word	0x00000000


	//----- nvinfo : EIATTR_REGCOUNT
	.align		4
.L_167:
        /*03f0*/ 	.byte	0x04, 0x2f
        /*03f2*/ 	.short	(.L_169 - .L_168)
	.align		4
.L_168:
        /*03f4*/ 	.word	index@(_ZN10layer_norm13ln_bwd_kernelINS_13Kernel_traitsI6__halfffffjLj512ELj1ELj4ELj1ELj16ENS_18Kernel_traits_baseILj512ES2_ffffjLj128EEEEELb1ELb0ELb1ELb0EEEvNS_9BwdParamsE)
        /*03f8*/ 	.word	0x0000008a


	//----- nvinfo : EIATTR_FRAME_SIZE
	.align		4
.L_169:
        /*03fc*/ 	.byte	0x04, 0x11
        /*03fe*/ 	.short	(.L_171 - .L_170)
	.align		4
.L_170:
        /*0400*/ 	.word	index@($__internal_171_$__cuda_sm70_shflsync_bfly_p)
        /*0404*/ 	.word	0x00000000


	//----- nvinfo : EIATTR_FRAME_SIZE
	.align		4
.L_171:
        /*0408*/ 	.byte	0x04, 0x11
        /*040a*/ 	.short	(.L_173 - .L_172)
	.align		4
.L_172:
        /*040c*/ 	.word	index@(_ZN10layer_norm13ln_bwd_kernelINS_13Kernel_traitsI6__halfffffjLj512ELj1ELj4ELj1ELj16ENS_18Kernel_traits_baseILj512ES2_ffffjLj128EEEEELb1ELb0ELb1ELb0EEEvNS_9BwdParamsE)
        /*0410*/ 	.word	0x00000000


	//----- nvinfo : EIATTR_REGCOUNT
	.align		4
.L_173:
        /*0414*/ 	.byte	0x04, 0x2f
        /*0416*/ 	.short	(.L_175 - .L_174)
	.align		4
.L_174:
        /*0418*/ 	.word	index@(_ZN10layer_norm22ln_bwd_finalize_kernelINS_22Kernel_traits_finalizeILj512E6__halfffffjLb0ELj1024ELj4ENS_18Kernel_traits_baseILj512ES2_ffffjLj1024EEEEELb0ELb0EEEvNS_9BwdParamsE)
        /*041c*/ 	.word	0x0000001e


	//----- nvinfo : EIATTR_FRAME_SIZE
	.align		4
.L_175:
        /*0420*/ 	.byte	0x04, 0x11
        /*0422*/ 	.short	(.L_177 - .L_176)
	.align		4
.L_176:
        /*0424*/ 	.word	index@($__internal_170_$__cuda_sm70_shflsync_bfly_p)
        /*0428*/ 	.word	0x00000000


	//----- nvinfo : EIATTR_FRAME_SIZE
	.align		4
.L_177:
        /*042c*/ 	.byte	0x04, 0x11
        /*042e*/ 	.short	(.L_179 - .L_178)
	.align		4
.L_178:
        /*0430*/ 	.word	index@(_ZN10layer_norm22ln_bwd_finalize_kernelINS_22Kernel_traits_finalizeILj512E6__halfffffjLb0ELj1024ELj4ENS_18Kernel_traits_baseILj512ES2_ffffjLj1024EEEEELb0ELb0EEEvNS_9BwdParamsE)
        /*0434*/ 	.word	0x00000000


	//----- nvinfo : EIATTR_REGCOUNT
	.align		4
.L_179:
        /*0438*/ 	.byte	0x04, 0x2f
        /*043a*/ 	.short	(.L_181 - .L_180)
	.align		4
.L_180:
        /*043c*/ 	.word	index@(_ZN10layer_norm13ln_bwd_kernelINS_13Kernel_traitsI6__halfffffjLj512ELj1ELj4ELj1ELj16ENS_18Kernel_traits_baseILj512ES2_ffffjLj128EEEEELb1ELb0ELb0ELb1EEEvNS_9BwdParamsE)
        /*0440*/ 	.word	0x00000080


	//----- nvinfo : EIATTR_FRAME_SIZE
	.align		4
.L_181:
        /*0444*/ 	.byte	0x04, 0x11
        /*0446*/ 	.short	(.L_183 - .L_182)
	.align		4
.L_182:
        /*0448*/ 	.word	index@($__internal_169_$__cuda_sm70_shflsync_bfly_p)
        /*044c*/ 	.word	0x00000000


	//----- nvinfo : EIATTR_FRAME_SIZE
	.align		4
.L_183:
        /*0450*/ 	.byte	0x04, 0x11
        /*0452*/ 	.short	(.L_185 - .L_184)
	.align		4
.L_184:
        /*0454*/ 	.word	index@(_ZN10layer_norm13ln_bwd_kernelINS_13Kernel_traitsI6__halfffffjLj512ELj1ELj4ELj1ELj16ENS_18Kernel_traits_baseILj512ES2_ffffjLj128EEEEELb1ELb0ELb0ELb1EEEvNS_9BwdParamsE)
        /*0458*/ 	.word	0x00000000


	//----- nvinfo : EIATTR_REGCOUNT
	.align		4
.L_185:
        /*045c*/ 	.byte	0x04, 0x2f
        /*045e*/ 	.short	(.L_187 - .L_186)
	.align		4
.L_186:
        /*0460*/ 	.word	index@(_ZN10layer_norm13ln_bwd_kernelINS_13Kernel_traitsI6__halfffffjLj512ELj1ELj4ELj1ELj16ENS_18Kernel_traits_baseILj512ES2_ffffjLj128EEEEELb1ELb0ELb0ELb0EEEvNS_9BwdParamsE)
        /*0464*/ 	.word	0x00000080


	//----- nvinfo : EIATTR_FRAME_SIZE
	.align		4
.L_187:
        /*0468*/ 	.byte	0x04, 0x11
        /*046a*/ 	.short	(.L_189 - .L_188)
	.align		4
.L_188:
        /*046c*/ 	.word	index@($__internal_168_$__cuda_sm70_shflsync_bfly_p)
        /*0470*/ 	.word	0x00000000


	//----- nvinfo : EIATTR_FRAME_SIZE
	.align		4
.L_189:
        /*0474*/ 	.byte	0x04, 0x11
        /*0476*/ 	.short	(.L_191 - .L_190)
	.align		4
.L_190:
        /*0478*/ 	.word	index@(_ZN10layer_norm13ln_bwd_kernelINS_13Kernel_traitsI6__halfffffjLj512ELj1ELj4ELj1ELj16ENS_18Kernel_traits_baseILj512ES2_ffffjLj128EEEEELb1ELb0ELb0ELb0EEEvNS_9BwdParamsE)
        /*047c*/ 	.word	0x00000000


	//----- nvinfo : EIATTR_REGCOUNT
	.align		4
.L_191:
        /*0480*/ 	.byte	0x04, 0x2f
        /*0482*/ 	.short	(.L_193 - .L_192)
	.align		4
.L_192:
        /*0484*/ 	.word	index@(_ZN10layer_norm13ln_bwd_kernelINS_13Kernel_traitsI6__halfffffjLj512ELj1ELj4ELj1ELj16ENS_18Kernel_traits_baseILj512ES2_ffffjLj128EEEEELb0ELb1ELb1ELb1EEEvNS_9BwdParamsE)
        /*0488*/ 	.word	0x000000a8


	//----- nvinfo : EIATTR_FRAME_SIZE
	.align		4
.L_193:
        /*048c*/ 	.byte	0x04, 0x11
        /*048e*/ 	.short	(.L_195 - .L_194)
	.align		4
.L_194:
        /*0490*/ 	.word	index@($__internal_167_$__cuda_sm70_shflsync_bfly_p)
        /*0494*/ 	.word	0x00000000


	//----- nvinfo : EIATTR_FRAME_SIZE
	.align		4
.L_195:
        /*0498*/ 	.byte	0x04, 0x11
        /*049a*/ 	.short	(.L_197 - .L_196)
	.align		4
.L_196:
        /*049c*/ 	.word	index@(_ZN10layer_norm13ln_bwd_kernelINS_13Kernel_traitsI6__halfffffjLj512ELj1ELj4ELj1ELj16ENS_18Kernel_traits_baseILj512ES2_ffffjLj128EEEEELb0ELb1ELb1ELb1EEEvNS_9BwdParamsE)
        /*04a0*/ 	.word	0x00000000


	//----- nvinfo : EIATTR_REGCOUNT
	.align		4
.L_197:
        /*04a4*/ 	.byte	0x04, 0x2f
        /*04a6*/ 	.short	(.L_199 - .L_198)
	.align		4
.L_198:
        /*04a8*/ 	.word	index@(_ZN10layer_norm13ln_bwd_kernelINS_13Kernel_traitsI6__halfffffjLj512ELj1ELj4ELj1ELj16ENS_18Kernel_traits_baseILj512ES2_ffffjLj128EEEEELb0ELb1ELb1ELb0EEEvNS_9BwdParamsE)
        /*04ac*/ 	.word	0x000000a8


	//----- nvinfo : EIATTR_FRAME_SIZE
	.align		4
.L_199:
        /*04b0*/ 	.byte	0x04, 0x11
        /*04b2*/ 	.short	(.L_201 - .L_200)
	.align		4
.L_200:
        /*04b4*/ 	.word	index@($__internal_166_$__cuda_sm70_shflsync_bfly_p)
        /*04b8*/ 	.word	0x00000000


	//----- nvinfo : EIATTR_FRAME_SIZE
	.align		4
.L_201:
        /*04bc*/ 	.byte	0x04, 0x11
        /*04be*/ 	.short	(.L_203 - .L_202)
	.align		4
.L_202:
        /*04c0*/ 	.word	index@(_ZN10layer_norm13ln_bwd_kernelINS_13Kernel_traitsI6__halfffffjLj512ELj1ELj4ELj1ELj16ENS_18Kernel_traits_baseILj512ES2_ffffjLj128EEEEELb0ELb1ELb1ELb0EEEvNS_9BwdParamsE)
        /*04c4*/ 	.word	0x00000000


	//----- nvinfo : EIATTR_REGCOUNT
	.align		4
.L_203:
        /*04c8*/ 	.byte	0x04, 0x2f
        /*04ca*/ 	.short	(.L_205 - .L_204)
	.align		4
.L_204:
        /*04cc*/ 	.word	index@(_ZN10layer_norm13ln_bwd_kernelINS_13Kernel_traitsI6__halfffffjLj512ELj1ELj4ELj1ELj16ENS_18Kernel_traits_baseILj512ES2_ffffjLj128EEEEELb0ELb1ELb0ELb1EEEvNS_9BwdParamsE)
        /*04d0*/ 	.word	0x000000a2


	//----- nvinfo : EIATTR_FRAME_SIZE
	.align		4
.L_205:
        /*04d4*/ 	.byte	0x04, 0x11
        /*04d6*/ 	.short	(.L_207 - .L_206)
	.align		4
.L_206:
        /*04d8*/ 	.word	index@($__internal_165_$__cuda_sm70_shflsync_bfly_p)
        /*04dc*/ 	.word	0x00000000


	//----- nvinfo : EIATTR_FRAME_SIZE
	.align		4
.L_207:
        /*04e0*/ 	.byte	0x04, 0x11
        /*04e2*/ 	.short	(.L_209 - .L_208)
	.align		4
.L_208:
        /*04e4*/ 	.word	index@(_ZN10layer_norm13ln_bwd_kernelINS_13Kernel_traitsI6__halfffffjLj512ELj1ELj4ELj1ELj16ENS_18Kernel_traits_baseILj512ES2_ffffjLj128EEEEELb0ELb1ELb0ELb1EEEvNS_9BwdParamsE)
        /*04e8*/ 	.word	0x00000000


	//----- nvinfo : EIATTR_REGCOUNT
	.align		4
.L_209:
        /*04ec*/ 	.byte	0x04, 0x2f
        /*04ee*/ 	.short	(.L_211 - .L_210)
	.align		4
.L_210:
        /*04f0*/ 	.word	index@(_ZN10layer_norm13ln_bwd_kernelINS_13Kernel_traitsI6__halfffffjLj512ELj1ELj4ELj1ELj16ENS_18Kernel_traits_baseILj512ES2_ffffjLj128EEEEELb0ELb1ELb0ELb0EEEvNS_9BwdParamsE)
        /*04f4*/ 	.word	0x000000a3


	//----- nvinfo : EIATTR_FRAME_SIZE
	.align		4
.L_211:
        /*04f8*/ 	.byte	0x04, 0x11
        /*04fa*/ 	.short	(.L_213 - .L_212)
	.align		4
.L_212:
        /*04fc*/ 	.word	index@($__internal_164_$__cuda_sm70_shflsync_bfly_p)
        /*0500*/ 	.word	0x00000000


	//----- nvinfo : EIATTR_FRAME_SIZE
	.align		4
.L_213:
        /*0504*/ 	.byte	0x04, 0x11
        /*0506*/ 	.short	(.L_215 - .L_214)
	.align		4
.L_214:
        /*0508*/ 	.word	index@(_ZN10layer_norm13ln_bwd_kernelINS_13Kernel_traitsI6__halfffffjLj512ELj1ELj4ELj1ELj16ENS_18Kernel_traits_baseILj512ES2_ffffjLj128EEEEELb0ELb1ELb0ELb0EEEvNS_9BwdParamsE)
        /*050c*/ 	.word	0x00000000


	//----- nvinfo : EIATTR_REGCOUNT
	.align		4
.L_215:
        /*0510*/ 	.byte	0x04, 0x2f
        /*0512*/ 	.short	(.L_217 - .L_216)
	.align		4
.L_216:
        /*0514*/ 	.word	index@(_ZN10layer_norm13ln_bwd_kernelINS_13Kernel_traitsI6__halfffffjLj512ELj1ELj4ELj1ELj16ENS_18Kernel_traits_baseILj512ES2_ffffjLj128EEEEELb0ELb0ELb1ELb1EEEvNS_9BwdParamsE)
        /*0518*/ 	.word	0x00000080


	//----- nvinfo : EIATTR_FRAME_SIZE
	.align		4
.L_217:
        /*051c*/ 	.byte	0x04, 0x11
        /*051e*/ 	.short	(.L_219 - .L_218)
	.align		4
.L_218:
        /*0520*/ 	.word	index@($__internal_163_$__cuda_sm70_shflsync_bfly_p)
        /*0524*/ 	.word	0x00000000


	//----- nvinfo : EIATTR_FRAME_SIZE
	.align		4
.L_219:
        /*0528*/ 	.byte	0x04, 0x11
        /*052a*/ 	.short	(.L_221 - .L_220)
	.align		4
.L_220:
        /*052c*/ 	.word	index@(_ZN10layer_norm13ln_bwd_kernelINS_13Kernel_traitsI6__halfffffjLj512ELj1ELj4ELj1ELj16ENS_18Kernel_traits_baseILj512ES2_ffffjLj128EEEEELb0ELb0ELb1ELb1EEEvNS_9BwdParamsE)
        /*0530*/ 	.word	0x00000000


	//----- nvinfo : EIATTR_REGCOUNT
	.align		4
.L_221:
        /*0534*/ 	.byte	0x04, 0x2f
        /*0536*/ 	.short	(.L_223 - .L_222)
	.align		4
.L_222:
        /*0538*/ 	.word	index@(_ZN10layer_norm13ln_bwd_kernelINS_13Kernel_traitsI6__halfffffjLj512ELj1ELj4ELj1ELj16ENS_18Kernel_traits_baseILj512ES2_ffffjLj128EEEEELb0ELb0ELb1ELb0EEEvNS_9BwdParamsE)
        /*053c*/ 	.word	0x00000080


	//----- nvinfo : EIATTR_FRAME_SIZE
	.align		4
.L_223:
        /*0540*/ 	.byte	0x04, 0x11
        /*0542*/ 	.short	(.L_225 - .L_224)
	.align		4
.L_224:
        /*0544*/ 	.word	index@($__internal_162_$__cuda_sm70_shflsync_bfly_p)
        /*0548*/ 	.word	0x00000000


	//----- nvinfo : EIATTR_FRAME_SIZE
	.align		4
.L_225:
        /*054c*/ 	.byte	0x04, 0x11
        /*054e*/ 	.short	(.L_227 - .L_226)
	.align		4
.L_226:
        /*0550*/ 	.word	index@(_ZN10layer_norm13ln_bwd_kernelINS_13Kernel_traitsI6__halfffffjLj512ELj1ELj4ELj1ELj16ENS_18Kernel_traits_baseILj512ES2_ffffjLj128EEEEELb0ELb0ELb1ELb0EEEvNS_9BwdParamsE)
        /*0554*/ 	.word	0x00000000


	//----- nvinfo : EIATTR_REGCOUNT
	.align		4
.L_227:
        /*0558*/ 	.byte	0x04, 0x2f
        /*055a*/ 	.short	(.L_229 - .L_228)
	.align		4
.L_228:
        /*055c*/ 	.word	index@(_ZN10layer_norm13ln_bwd_kernelINS_13Kernel_traitsI6__halfffffjLj512ELj1ELj4ELj1ELj16ENS_18Kernel_traits_baseILj512ES2_ffffjLj128EEEEELb0ELb0ELb0ELb1EEEvNS_9BwdParamsE)
        /*0560*/ 	.word	0x0000007c


	//----- nvinfo : EIATTR_FRAME_SIZE
	.align		4
.L_229:
        /*0564*/ 	.byte	0x04, 0x11
        /*0566*/ 	.short	(.L_231 - .L_230)
	.align		4
.L_230:
        /*0568*/ 	.word	index@($__internal_161_$__cuda_sm70_shflsync_bfly_p)
        /*056c*/ 	.word	0x00000000


	//----- nvinfo : EIATTR_FRAME_SIZE
	.align		4
.L_231:
        /*0570*/ 	.byte	0x04, 0x11
        /*0572*/ 	.short	(.L_233 - .L_232)
	.align		4
.L_232:
        /*0574*/ 	.word	index@(_ZN10layer_norm13ln_bwd_kernelINS_13Kernel_traitsI6__halfffffjLj512ELj1ELj4ELj1ELj16ENS_18Kernel_traits_baseILj512ES2_ffffjLj128EEEEELb0ELb0ELb0ELb1EEEvNS_9BwdParamsE)
        /*0578*/ 	.word	0x00000000


	//----- nvinfo : EIATTR_REGCOUNT
	.align		4
.L_233:
        /*057c*/ 	.byte	0x04, 0x2f
        /*057e*/ 	.short	(.L_235 - .L_234)
	.align		4
.L_234:
        /*0580*/ 	.word	index@(_ZN10layer_norm13ln_bwd_kernelINS_13Kernel_traitsI6__halfffffjLj512ELj1ELj4ELj1ELj16ENS_18Kernel_traits_baseILj512ES2_ffffjLj128EEEEELb0ELb0ELb0ELb0EEEvNS_9BwdParamsE)
        /*0584*/ 	.word	0x0000007c


	//----- nvinfo : EIATTR_FRAME_SIZE
	.align		4
.L_235:
        /*0588*/ 	.byte	0x04, 0x11
        /*058a*/ 	.short	(.L_237 - .L_236)
	.align		4
.L_236:
        /*058c*/ 	.word	index@($__internal_160_$__cuda_sm70_shflsync_bfly_p)
        /*0590*/ 	.word	0x00000000


	//----- nvinfo : EIATTR_FRAME_SIZE
	.align		4
.L_237:
        /*0594*/ 	.byte	0x04, 0x11
        /*0596*/ 	.short	(.L_239 - .L_238)
	.align		4
.L_238:
        /*0598*/ 	.word	index@(_ZN10layer_norm13ln_bwd_kernelINS_13Kernel_traitsI6__halfffffjLj512ELj1ELj4ELj1ELj16ENS_18Kernel_traits_baseILj512ES2_ffffjLj128EEEEELb0ELb0ELb0ELb0EEEvNS_9BwdParamsE)
        /*059c*/ 	.word	0x00000000


	//----- nvinfo : EIATTR_REGCOUNT
	.align		4
.L_239:
        /*05a0*/ 	.byte	0x04, 0x2f
        /*05a2*/ 	.short	(.L_241 - .L_240)
	.align		4
.L_240:
        /*05a4*/ 	.word	index@(_ZN10layer_norm13ln_bwd_kernelINS_13Kernel_traitsIf6__halffS2_fjLj512ELj1ELj4ELj1ELj16ENS_18Kernel_traits_baseILj512EfS2_fS2_fjLj128EEEEELb1ELb1ELb1ELb1EEEvNS_9BwdParamsE)
        /*05a8*/ 	.word	0x000000bb


	//----- nvinfo : EIATTR_FRAME_SIZE
	.align		4
.L_241:
        /*05ac*/ 	.byte	0x04, 0x11
        /*05ae*/ 	.short	(.L_243 - .L_242)
	.align		4
.L_242:
        /*05b0*/ 	.word	index@($__internal_159_$__cuda_sm70_shflsync_bfly_p)
        /*05b4*/ 	.word	0x00000000


	//----- nvinfo : EIATTR_FRAME_SIZE
	.align		4
.L_243:
        /*05b8*/ 	.byte	0x04, 0x11
        /*05ba*/ 	.short	(.L_245 - .L_244)
	.align		4
.L_244:
        /*05bc*/ 	.word	index@(_ZN10layer_norm13ln_bwd_kernelINS_13Kernel_traitsIf6__halffS2_fjLj512ELj1ELj4ELj1ELj16ENS_18Kernel_traits_baseILj512EfS2_fS2_fjLj128EEEEELb1ELb1ELb1ELb1EEEvNS_9BwdParamsE)
        /*05c0*/ 	.word	0x00000000


	//----- nvinfo : EIATTR_REGCOUNT
	.align		4
.L_245:
        /*05c4*/ 	.byte	0x04, 0x2f
        /*05c6*/ 	.short	(.L_247 - .L_246)
	.align		4
.L_246:
        /*05c8*/ 	.word	index@(_ZN10layer_norm22ln_bwd_finalize_kernelINS_22Kernel_traits_finalizeILj512Ef6__halffS2_fjLb1ELj1024ELj4ENS_18Kernel_traits_baseILj512EfS2_fS2_fjLj1024EEEEELb1ELb1EEEvNS_9BwdParamsE)
        /*05cc*/ 	.word	0x00000020


	//----- nvinfo : EIATTR_FRAME_SIZE
	.align		4
.L_247:
        /*05d0*/ 	.byte	0x04, 0x11
        /*05d2*/ 	.short	(.L_249 - .L_248)
	.align		4
.L_248:
        /*05d4*/ 	.word	index@($__internal_158_$__cuda_sm70_shflsync_bfly_p)
        /*05d8*/ 	.word	0x00000000


	//----- nvinfo : EIATTR_FRAME_SIZE
	.align		4
.L_249:
        /*05dc*/ 	.byte	0x04, 0x11
        /*05de*/ 	.short	(.L_251 - .L_250)
	.align		4
.L_250:
        /*05e0*/ 	.word	index@(_ZN10layer_norm22ln_bwd_finalize_kernelINS_22Kernel_traits_finalizeILj512Ef6__halffS2_fjLb1ELj1024ELj4ENS_18Kernel_traits_baseILj512EfS2_fS2_fjLj1024EEEEELb1ELb1EEEvNS_9BwdParamsE)
        /*05e4*/ 	.word	0x00000000


	//----- nvinfo : EIATTR_REGCOUNT
	.align		4
.L_251:
        /*05e8*/ 	.byte	0x04, 0x2f
        /*05ea*/ 	.short	(.L_253 - .L_252)
	.align		4
.L_252:
        /*05ec*/ 	.word	index@(_ZN10layer_norm13ln_bwd_kernelINS_13Kernel_traitsIf6__halffS2_fjLj512ELj1ELj4ELj1ELj16ENS_18Kernel_traits_baseILj512EfS2_fS2_fjLj128EEEEELb1ELb1ELb1ELb0EEEvNS_9BwdParamsE)
        /*05f0*/ 	.word	0x000000b2


	//----- nvinfo : EIATTR_FRAME_SIZE
	.align		4
.L_253:
        /*05f4*/ 	.byte	0x04, 0x11
        /*05f6*/ 	.short	(.L_255 - .L_254)
	.align		4
.L_254:
        /*05f8*/ 	.word	index@($__internal_157_$__cuda_sm70_shflsync_bfly_p)
        /*05fc*/ 	.word	0x00000000


	//----- nvinfo : EIATTR_FRAME_SIZE
	.align		4
.L_255:
        /*0600*/ 	.byte	0x04, 0x11
        /*0602*/ 	.short	(.L_257 - .L_256)
	.align		4
.L_256:
        /*0604*/ 	.word	index@(_ZN10layer_norm13ln_bwd_kernelINS_13Kernel_traitsIf6__halffS2_fjLj512ELj1ELj4ELj1ELj16ENS_18Kernel_traits_baseILj512EfS2_fS2_fjLj128EEEEELb1ELb1ELb1ELb0EEEvNS_9BwdParamsE)
        /*0608*/ 	.word	0x00000000


	//----- nvinfo : EIATTR_REGCOUNT
	.align		4
.L_257:
        /*060c*/ 	.byte	0x04, 0x2f
        /*060e*/ 	.short	(.L_259 - .L_258)
	.align		4
.L_258:
        /*0610*/ 	.word	index@(_ZN10layer_norm22ln_bwd_finalize_kernelINS_22Kernel_traits_finalizeILj512Ef6__halffS2_fjLb1ELj1024ELj4ENS_18Kernel_traits_baseILj512EfS2_fS2_fjLj1024EEEEELb1ELb0EEEvNS_9BwdParamsE)
        /*0614*/ 	.word	0x00000020


	//----- nvinfo : EIATTR_FRAME_SIZE
	.align		4
.L_259:
        /*0618*/ 	.byte	0x04, 0x11
        /*061a*/ 	.short	(.L_261 - .L_260)
	.align		4
.L_260:
        /*061c*/ 	.word	index@($__internal_156_$__cuda_sm70_shflsync_bfly_p)
        /*0620*/ 	.word	0x00000000


	//----- nvinfo : EIATTR_FRAME_SIZE
	.align		4
.L_261:
        /*0624*/ 	.byte	0x04, 0x11
        /*0626*/ 	.short	(.L_263 - .L_262)
	.align		4
.L_262:
        /*0628*/ 	.word	index@(_ZN10layer_norm22ln_bwd_finalize_kernelINS_22Kernel_traits_finalizeILj512Ef6__halffS2_fjLb1ELj1024ELj4ENS_18Kernel_traits_baseILj512EfS2_fS2_fjLj1024EEEEELb1ELb0EEEvNS_9BwdParamsE)
        /*062c*/ 	.word	0x00000000


	//----- nvinfo : EIATTR_REGCOUNT
	.align		4
.L_263:
        /*0630*/ 	.byte	0x04, 0x2f
        /*0632*/ 	.short	(.L_265 - .L_264)
	.align		4
.L_264:
        /*0634*/ 	.word	index@(_ZN10layer_norm13ln_bwd_kernelINS_13Kernel_traitsIf6__halffS2_fjLj512ELj1ELj4ELj1ELj16ENS_18Kernel_traits_baseILj512EfS2_fS2_fjLj128EEEEELb1ELb1ELb0ELb1EEEvNS_9BwdParamsE)
        /*0638*/ 	.word	0x000000a4


	//----- nvinfo : EIATTR_FRAME_SIZE
	.align		4
.L_265:
        /*063c*/ 	.byte	0x04, 0x11
        /*063e*/ 	.short	(.L_267 - .L_266)
	.align		4
.L_266:
        /*0640*/ 	.word	index@($__internal_155_$__cuda_sm70_shflsync_bfly_p)
        /*0644*/ 	.word	0x00000000


	//----- nvinfo : EIATTR_FRAME_SIZE
	.align		4
.L_267:
        /*0648*/ 	.byte	0x04, 0x11
        /*064a*/ 	.short	(.L_269 - .L_268)
	.align		4
.L_268:
        /*064c*/ 	.word	index@(_ZN10layer_norm13ln_bwd_kernelINS_13Kernel_traitsIf6__halffS2_fjLj512ELj1ELj4ELj1ELj16ENS_18Kernel_traits_baseILj512EfS2_fS2_fjLj128EEEEELb1ELb1ELb0ELb1EEEvNS_9BwdParamsE)
        /*0650*/ 	.word	0x00000000


	//----- nvinfo : EIATTR_REGCOUNT
	.align		4
.L_269:
        /*0654*/ 	.byte	0x04, 0x2f
        /*0656*/ 	.short	(.L_271 - .L_270)
	.align		4
.L_270:
        /*0658*/ 	.word	index@(_ZN10layer_norm13ln_bwd_kernelINS_13Kernel_traitsIf6__halffS2_fjLj512ELj1ELj4ELj1ELj16ENS_18Kernel_traits_baseILj512EfS2_fS2_fjLj128EEEEELb1ELb1ELb0ELb0EEEvNS_9BwdParamsE)
        /*065c*/ 	.word	0x000000a8


	//----- nvinfo : EIATTR_FRAME_SIZE
	.align		4
.L_271:
        /*0660*/ 	.byte	0x04, 0x11
        /*0662*/ 	.short	(.L_273 - .L_272)
	.align		4
.L_272:
        /*0664*/ 	.word	index@($__internal_154_$__cuda_sm70_shflsync_bfly_p)
        /*0668*/ 	.word	0x00000000


	//----- nvinfo : EIATTR_FRAME_SIZE
	.align		4
.L_273:
        /*066c*/ 	.byte	0x04, 0x11
        /*066e*/ 	.short	(.L_275 - .L_274)
	.align		4
.L_274:
        /*0670*/ 	.word	index@(_ZN10layer_norm13ln_bwd_kernelINS_13Kernel_traitsIf6__halffS2_fjLj512ELj1ELj4ELj1ELj16ENS_18Kernel_traits_baseILj512EfS2_fS2_fjLj128EEEEELb1ELb1ELb0ELb0EEEvNS_9BwdParamsE)
        /*0674*/ 	.word	0x00000000


	//----- nvinfo : EIATTR_REGCOUNT
	.align		4
.L_275:
        /*0678*/ 	.byte	0x04, 0x2f
        /*067a*/ 	.short	(.L_277 - .L_276)
	.align		4
.L_276:
        /*067c*/ 	.word	index@(_ZN10layer_norm13ln_bwd_kernelINS_13Kernel_traitsIf6__halffS2_fjLj512ELj1ELj4ELj1ELj16ENS_18Kernel_traits_baseILj512EfS2_fS2_fjLj128EEEEELb1ELb0ELb1ELb1EEEvNS_9BwdParamsE)
        /*0680*/ 	.word	0x00000090


	//----- nvinfo : EIATTR_FRAME_SIZE
	.align		4
.L_277:
        /*0684*/ 	.byte	0x04, 0x11
        /*0686*/ 	.short	(.L_279 - .L_278)
	.align		4
.L_278:
        /*0688*/ 	.word	index@($__internal_153_$__cuda_sm70_shflsync_bfly_p)
        /*068c*/ 	.word	0x00000000


	//----- nvinfo : EIATTR_FRAME_SIZE
	.align		4
.L_279:
        /*0690*/ 	.byte	0x04, 0x11
        /*0692*/ 	.short	(.L_281 - .L_280)
	.align		4
.L_280:
        /*0694*/ 	.word	index@(_ZN10layer_norm13ln_bwd_kernelINS_13Kernel_traitsIf6__halffS2_fjLj512ELj1ELj4ELj1ELj16ENS_18Kernel_traits_baseILj512EfS2_fS2_fjLj128EEEEELb1ELb0ELb1ELb1EEEvNS_9BwdParamsE)
        /*0698*/ 	.word	0x00000000


	//----- nvinfo : EIATTR_REGCOUNT
	.align		4
.L_281:
        /*069c*/ 	.byte	0x04, 0x2f
        /*069e*/ 	.short	(.L_283 - .L_282)
	.align		4
.L_282:
        /*06a0*/ 	.word	index@(_ZN10layer_norm22ln_bwd_finalize_kernelINS_22Kernel_traits_finalizeILj512Ef6__halffS2_fjLb0ELj1024ELj4ENS_18Kernel_traits_baseILj512EfS2_fS2_fjLj1024EEEEELb0ELb1EEEvNS_9BwdParamsE)
        /*06a4*/ 	.word	0x00000020


	//----- nvinfo : EIATTR_FRAME_SIZE
	.align		4
.L_283:
        /*06a8*/ 	.byte	0x04, 0x11
        /*06aa*/ 	.short	(.L_285 - .L_284)
	.align		4
.L_284:
        /*06ac*/ 	.word	index@($__internal_152_$__cuda_sm70_shflsync_bfly_p)
        /*06b0*/ 	.word	0x00000000


	//----- nvinfo : EIATTR_FRAME_SIZE
	.align		4
.L_285:
        /*06b4*/ 	.byte	0x04, 0x11
        /*06b6*/ 	.short	(.L_287 - .L_286)
	.align		4
.L_286:
        /*06b8*/ 	.word	index@(_ZN10layer_norm22ln_bwd_finalize_kernelINS_22Kernel_traits_finalizeILj512Ef6__halffS2_fjLb0ELj1024ELj4ENS_18Kernel_traits_baseILj512EfS2_fS2_fjLj1024EEEEELb0ELb1EEEvNS_9BwdParamsE)
        /*06bc*/ 	.word	0x00000000


	//----- nvinfo : EIATTR_REGCOUNT
	.align		4
.L_287:
        /*06c0*/ 	.byte	0x04, 0x2f
        /*06c2*/ 	.short	(.L_289 - .L_288)
	.align		4
.L_288:
        /*06c4*/ 	.word	index@(_ZN10layer_norm13ln_bwd_kernelINS_13Kernel_traitsIf6__halffS2_fjLj512ELj1ELj4ELj1ELj16ENS_18Kernel_traits_baseILj512EfS2_fS2_fjLj128EEEEELb1ELb0ELb1ELb0EEEvNS_9BwdParamsE)
        /*06c8*/ 	.word	0x0000008e


	//----- nvinfo : EIATTR_FRAME_SIZE
	.align		4
.L_289:
        /*06cc*/ 	.byte	0x04, 0x11
        /*06ce*/ 	.short	(.L_291 - .L_290)
	.align		4
.L_290:
        /*06d0*/ 	.word	index@($__internal_151_$__cuda_sm70_shflsync_bfly_p)
        /*06d4*/ 	.word	0x00000000


	//----- nvinfo : EIATTR_FRAME_SIZE
	.align		4
.L_291:
        /*06d8*/ 	.byte	0x04, 0x11
        /*06da*/ 	.short	(.L_293 - .L_292)
	.align		4
.L_292:
        /*06dc*/ 	.word	index@(_ZN10layer_norm13ln_bwd_kernelINS_13Kernel_traitsIf6__halffS2_fjLj512ELj1ELj4ELj1ELj16ENS_18Kernel_traits_baseILj512EfS2_fS2_fjLj128EEEEELb1ELb0ELb1ELb0EEEvNS_9BwdParamsE)
        /*06e0*/ 	.word	0x00000000


	//----- nvinfo : EIATTR_REGCOUNT
	.align		4
.L_293:
        /*06e4*/ 	.byte	0x04, 0x2f
        /*06e6*/ 	.short	(.L_295 - .L_294)
	.align		4
.L_294:
        /*06e8*/ 	.word	index@(_ZN10layer_norm22ln_bwd_finalize_kernelINS_22Kernel_traits_finalizeILj512Ef6__halffS2_fjLb0ELj1024ELj4ENS_18Kernel_traits_baseILj512EfS2_fS2_fjLj1024EEEEELb0ELb0EEEvNS_9BwdParamsE)
        /*06ec*/ 	.word	0x0000001e


	//----- nvinfo : EIATTR_FRAME_SIZE
	.align		4
.L_295:
        /*06f0*/ 	.byte	0x04, 0x11
        /*06f2*/ 	.short	(.L_297 - .L_296)
	.align		4
.L_296:
        /*06f4*/ 	.word	index@($__internal_150_$__cuda_sm70_shflsync_bfly_p)
        /*06f8*/ 	.word	0x00000000


	//----- nvinfo : EIATTR_FRAME_SIZE
	.align		4
.L_297:
        /*06fc*/ 	.byte	0x04, 0x11
        /*06fe*/ 	.short	(.L_299 - .L_298)
	.align		4
.L_298:
        /*0700*/ 	.word	index@(_ZN10layer_norm22ln_bwd_finalize_kernelINS_22Kernel_traits_finalizeILj512Ef6__halffS2_fjLb0ELj1024ELj4ENS_18Kernel_traits_baseILj512EfS2_fS2_fjLj1024EEEEELb0ELb0EEEvNS_9BwdParamsE)
        /*0704*/ 	.word	0x00000000


	//----- nvinfo : EIATTR_REGCOUNT
	.align		4
.L_299:
        /*0708*/ 	.byte	0x04, 0x2f
        /*070a*/ 	.short	(.L_301 - .L_300)
	.align		4
.L_300:
        /*070c*/ 	.word	index@(_ZN10layer_norm13ln_bwd_kernelINS_13Kernel_traitsIf6__halffS2_fjLj512ELj1ELj4ELj1ELj16ENS_18Kernel_traits_baseILj512EfS2_fS2_fjLj128EEEEELb1ELb0ELb0ELb1EEEvNS_9BwdParamsE)
        /*0710*/ 	.word	0x00000080


	//----- nvinfo : EIATTR_FRAME_SIZE
	.align		4
.L_301:
        /*0714*/ 	.byte	0x04, 0x11
        /*0716*/ 	.short	(.L_303 - .L_302)
	.align		4
.L_302:
        /*0718*/ 	.word	index@($__internal_149_$__cuda_sm70_shflsync_bfly_p)
        /*071c*/ 	.word	0x00000000


	//----- nvinfo : EIATTR_FRAME_SIZE
	.align		4
.L_303:
        /*0720*/ 	.byte	0x04, 0x11
        /*0722*/ 	.short	(.L_305 - .L_304)
	.align		4
.L_304:
        /*0724*/ 	.word	index@(_ZN10layer_norm13ln_bwd_kernelINS_13Kernel_traitsIf6__halffS2_fjLj512ELj1ELj4ELj1ELj16ENS_18Kernel_traits_baseILj512EfS2_fS2_fjLj128EEEEELb1ELb0ELb0ELb1EEEvNS_9BwdParamsE)
        /*0728*/ 	.word	0x00000000


	//----- nvinfo : EIATTR_REGCOUNT
	.align		4
.L_305:
        /*072c*/ 	.byte	0x04, 0x2f
        /*072e*/ 	.short	(.L_307 - .L_306)
	.align		4
.L_306:
        /*0730*/ 	.word	index@(_ZN10layer_norm13ln_bwd_kernelINS_13Kernel_traitsIf6__halffS2_fjLj512ELj1ELj4ELj1ELj16ENS_18Kernel_traits_baseILj512EfS2_fS2_fjLj128EEEEELb1ELb0ELb0ELb0EEEvNS_9BwdParamsE)
        /*0734*/ 	.word	0x00000086


	//----- nvinfo : EIATTR_FRAME_SIZE
	.align		4
.L_307:
        /*0738*/ 	.byte	0x04, 0x11
        /*073a*/ 	.short	(.L_309 - .L_308)
	.align		4
.L_308:
        /*073c*/ 	.word	index@($__internal_148_$__cuda_sm70_shflsync_bfly_p)
        /*0740*/ 	.word	0x00000000


	//----- nvinfo : EIATTR_FRAME_SIZE
	.align		4
.L_309:
        /*0744*/ 	.byte	0x04, 0x11
        /*0746*/ 	.short	(.L_311 - .L_310)
	.align		4
.L_310:
        /*0748*/ 	.word	index@(_ZN10layer_norm13ln_bwd_kernelINS_13Kernel_traitsIf6__halffS2_fjLj512ELj1ELj4ELj1ELj16ENS_18Kernel_traits_baseILj512EfS2_fS2_fjLj128EEEEELb1ELb0ELb0ELb0EEEvNS_9BwdParamsE)
        /*074c*/ 	.word	0x00000000


	//----- nvinfo : EIATTR_REGCOUNT
	.align		4
.L_311:
        /*0750*/ 	.byte	0x04, 0x2f
        /*0752*/ 	.short	(.L_313 - .L_312)
	.align		4
.L_312:
        /*0754*/ 	.word	index@(_ZN10layer_norm13ln_bwd_kernelINS_13Kernel_traitsIf6__halffS2_fjLj512ELj1ELj4ELj1ELj16ENS_18Kernel_traits_baseILj512EfS2_fS2_fjLj128EEEEELb0ELb1ELb1ELb1EEEvNS_9BwdParamsE)
        /*0758*/ 	.word	0x000000a8


	//----- nvinfo : EIATTR_FRAME_SIZE
	.align		4
.L_313:
        /*075c*/ 	.byte	0x04, 0x11
        /*075e*/ 	.short	(.L_315 - .L_314)
	.align		4
.L_314:
        /*0760*/ 	.word	index@($__internal_147_$__cuda_sm70_shflsync_bfly_p)
        /*0764*/ 	.word	0x00000000


	//----- nvinfo : EIATTR_FRAME_SIZE
	.align		4
.L_315:
        /*0768*/ 	.byte	0x04, 0x11
        /*076a*/ 	.short	(.L_317 - .L_316)
	.align		4
.L_316:
        /*076c*/ 	.word	index@(_ZN10layer_norm13ln_bwd_kernelINS_13Kernel_traitsIf6__halffS2_fjLj512ELj1ELj4ELj1ELj16ENS_18Kernel_traits_baseILj512EfS2_fS2_fjLj128EEEEELb0ELb1ELb1ELb1EEEvNS_9BwdParamsE)
        /*0770*/ 	.word	0x00000000


	//----- nvinfo : EIATTR_REGCOUNT
	.align		4
.L_317:
        /*0774*/ 	.byte	0x04, 0x2f
        /*0776*/ 	.short	(.L_319 - .L_318)
	.align		4
.L_318:
        /*0778*/ 	.word	index@(_ZN10layer_norm13ln_bwd_kernelINS_13Kernel_traitsIf6__halffS2_fjLj512ELj1ELj4ELj1ELj16ENS_18Kernel_traits_baseILj512EfS2_fS2_fjLj128EEEEELb0ELb1ELb1ELb0EEEvNS_9BwdParamsE)
        /*077c*/ 	.word	0x000000a8


	//----- nvinfo : EIATTR_FRAME_SIZE
	.align		4
.L_319:
        /*0780*/ 	.byte	0x04, 0x11
        /*0782*/ 	.short	(.L_321 - .L_320)
	.align		4
.L_320:
        /*0784*/ 	.word	index@($__internal_146_$__cuda_sm70_shflsync_bfly_p)
        /*0788*/ 	.word	0x00000000


	//----- nvinfo : EIATTR_FRAME_SIZE
	.align		4
.L_321:
        /*078c*/ 	.byte	0x04, 0x11
        /*078e*/ 	.short	(.L_323 - .L_322)
	.align		4
.L_322:
        /*0790*/ 	.word	index@(_ZN10layer_norm13ln_bwd_kernelINS_13Kernel_traitsIf6__halffS2_fjLj512ELj1ELj4ELj1ELj16ENS_18Kernel_traits_baseILj512EfS2_fS2_fjLj128EEEEELb0ELb1ELb1ELb0EEEvNS_9BwdParamsE)
        /*0794*/ 	.word	0x00000000


	//----- nvinfo : EIATTR_REGCOUNT
	.align		4
.L_323:
        /*0798*/ 	.byte	0x04, 0x2f
        /*079a*/ 	.short	(.L_325 - .L_324)
	.align		4
.L_324:
        /*079c*/ 	.word	index@(_ZN10layer_norm13ln_bwd_kernelINS_13Kernel_traitsIf6__halffS2_fjLj512ELj1ELj4ELj1ELj16ENS_18Kernel_traits_baseILj512EfS2_fS2_fjLj128EEEEELb0ELb1ELb0ELb1EEEvNS_9BwdParamsE)
        /*07a0*/ 	.word	0x000000a6


	//----- nvinfo : EIATTR_FRAME_SIZE
	.align		4
.L_325:
        /*07a4*/ 	.byte	0x04, 0x11
        /*07a6*/ 	.short	(.L_327 - .L_326)
	.align		4
.L_326:
        /*07a8*/ 	.word	index@($__internal_145_$__cuda_sm70_shflsync_bfly_p)
        /*07ac*/ 	.word	0x00000000


	//----- nvinfo : EIATTR_FRAME_SIZE
	.align		4
.L_327:
        /*07b0*/ 	.byte	0x04, 0x11
        /*07b2*/ 	.short	(.L_329 - .L_328)
	.align		4
.L_328:
        /*07b4*/ 	.word	index@(_ZN10layer_norm13ln_bwd_kernelINS_13Kernel_traitsIf6__halffS2_fjLj512ELj1ELj4ELj1ELj16ENS_18Kernel_traits_baseILj512EfS2_fS2_fjLj128EEEEELb0ELb1ELb0ELb1EEEvNS_9BwdParamsE)
        /*07b8*/ 	.word	0x00000000


	//----- nvinfo : EIATTR_REGCOUNT
	.align		4
.L_329:
        /*07bc*/ 	.byte	0x04, 0x2f
        /*07be*/ 	.short	(.L_331 - .L_330)
	.align		4
.L_330:
        /*07c0*/ 	.word	index@(_ZN10layer_norm13ln_bwd_kernelINS_13Kernel_traitsIf6__halffS2_fjLj512ELj1ELj4ELj1ELj16ENS_18Kernel_traits_baseILj512EfS2_fS2_fjLj128EEEEELb0ELb1ELb0ELb0EEEvNS_9BwdParamsE)
        /*07c4*/ 	.word	0x000000a7


	//----- nvinfo : EIATTR_FRAME_SIZE
	.align		4
.L_331:
        /*07c8*/ 	.byte	0x04, 0x11
        /*07ca*/ 	.short	(.L_333 - .L_332)
	.align		4
.L_332:
        /*07cc*/ 	.word	index@($__internal_144_$__cuda_sm70_shflsync_bfly_p)
        /*07d0*/ 	.word	0x00000000


	//----- nvinfo : EIATTR_FRAME_SIZE
	.align		4
.L_333:
        /*07d4*/ 	.byte	0x04, 0x11
        /*07d6*/ 	.short	(.L_335 - .L_334)
	.align		4
.L_334:
        /*07d8*/ 	.word	index@(_ZN10layer_norm13ln_bwd_kernelINS_13Kernel_traitsIf6__halffS2_fjLj512ELj1ELj4ELj1ELj16ENS_18Kernel_traits_baseILj512EfS2_fS2_fjLj128EEEEELb0ELb1ELb0ELb0EEEvNS_9BwdParamsE)
        /*07dc*/ 	.word	0x00000000


	//----- nvinfo : EIATTR_REGCOUNT
	.align		4
.L_335:
        /*07e0*/ 	.byte	0x04, 0x2f
        /*07e2*/ 	.short	(.L_337 - .L_336)
	.align		4
.L_336:
        /*07e4*/ 	.word	index@(_ZN10layer_norm13ln_bwd_kernelINS_13Kernel_traitsIf6__halffS2_fjLj512ELj1ELj4ELj1ELj16ENS_18Kernel_traits_baseILj512EfS2_fS2_fjLj128EEEEELb0ELb0ELb1ELb1EEEvNS_9BwdParamsE)
        /*07e8*/ 	.word	0x0000008c


	//----- nvinfo : EIATTR_FRAME_SIZE
	.align		4
.L_337:
        /*07ec*/ 	.byte	0x04, 0x11
        /*07ee*/ 	.short	(.L_339 - .L_338)
	.align		4
.L_338:
        /*07f0*/ 	.word	index@($__internal_143_$__cuda_sm70_shflsync_bfly_p)
        /*07f4*/ 	.word	0x00000000


	//----- nvinfo : EIATTR_FRAME_SIZE
	.align		4
.L_339:
        /*07f8*/ 	.byte	0x04, 0x11
        /*07fa*/ 	.short	(.L_341 - .L_340)
	.align		4
.L_340:
        /*07fc*/ 	.word	index@(_ZN10layer_norm13ln_bwd_kernelINS_13Kernel_traitsIf6__halffS2_fjLj512ELj1ELj4ELj1ELj16ENS_18Kernel_traits_baseILj512EfS2_fS2_fjLj128EEEEELb0ELb0ELb1ELb1EEEvNS_9BwdParamsE)
        /*0800*/ 	.word	0x00000000


	//----- nvinfo : EIATTR_REGCOUNT
	.align		4
.L_341:
        /*0804*/ 	.byte	0x04, 0x2f
        /*0806*/ 	.short	(.L_343 - .L_342)
	.align		4
.L_342:
        /*0808*/ 	.word	index@(_ZN10layer_norm13ln_bwd_kernelINS_13Kernel_traitsIf6__halffS2_fjLj512ELj1ELj4ELj1ELj16ENS_18Kernel_traits_baseILj512EfS2_fS2_fjLj128EEEEELb0ELb0ELb1ELb0EEEvNS_9BwdParamsE)
        /*080c*/ 	.word	0x0000008a


	//----- nvinfo : EIATTR_FRAME_SIZE
	.align		4
.L_343:
        /*0810*/ 	.byte	0x04, 0x11
        /*0812*/ 	.short	(.L_345 - .L_344)
	.align		4
.L_344:
        /*0814*/ 	.word	index@($__internal_142_$__cuda_sm70_shflsync_bfly_p)
        /*0818*/ 	.word	0x00000000


	//----- nvinfo : EIATTR_FRAME_SIZE
	.align		4
.L_345:
        /*081c*/ 	.byte	0x04, 0x11
        /*081e*/ 	.short	(.L_347 - .L_346)
	.align		4
.L_346:
        /*0820*/ 	.word	index@(_ZN10layer_norm13ln_bwd_kernelINS_13Kernel_traitsIf6__halffS2_fjLj512ELj1ELj4ELj1ELj16ENS_18Kernel_traits_baseILj512EfS2_fS2_fjLj128EEEEELb0ELb0ELb1ELb0EEEvNS_9BwdParamsE)
        /*0824*/ 	.word	0x00000000


	//----- nvinfo : EIATTR_REGCOUNT
	.align		4
.L_347:
        /*0828*/ 	.byte	0x04, 0x2f
        /*082a*/ 	.short	(.L_349 - .L_348)
	.align		4
.L_348:
        /*082c*/ 	.word	index@(_ZN10layer_norm13ln_bwd_kernelINS_13Kernel_traitsIf6__halffS2_fjLj512ELj1ELj4ELj1ELj16ENS_18Kernel_traits_baseILj512EfS2_fS2_fjLj128EEEEELb0ELb0ELb0ELb1EEEvNS_9BwdParamsE)
        /*0830*/ 	.word	0x00000080


	//----- nvinfo : EIATTR_FRAME_SIZE
	.align		4
.L_349:
        /*0834*/ 	.byte	0x04, 0x11
        /*0836*/ 	.short	(.L_351 - .L_350)
	.align		4
.L_350:
        /*0838*/ 	.word	index@($__internal_141_$__cuda_sm70_shflsync_bfly_p)
        /*083c*/ 	.word	0x00000000


	//----- nvinfo : EIATTR_FRAME_SIZE
	.align		4
.L_351:
        /*0840*/ 	.byte	0x04, 0x11
        /*0842*/ 	.short	(.L_353 - .L_352)
	.align		4
.L_352:
        /*0844*/ 	.word	index@(_ZN10layer_norm13ln_bwd_kernelINS_13Kernel_traitsIf6__halffS2_fjLj512ELj1ELj4ELj1ELj16ENS_18Kernel_traits_baseILj512EfS2_fS2_fjLj128EEEEELb0ELb0ELb0ELb1EEEvNS_9BwdParamsE)
        /*0848*/ 	.word	0x00000000


	//----- nvinfo : EIATTR_REGCOUNT
	.align		4
.L_353:
        /*084c*/ 	.byte	0x04, 0x2f
        /*084e*/ 	.short	(.L_355 - .L_354)
	.align		4
.L_354:
        /*0850*/ 	.word	index@(_ZN10layer_norm13ln_bwd_kernelINS_13Kernel_traitsIf6__halffS2_fjLj512ELj1ELj4ELj1ELj16ENS_18Kernel_traits_baseILj512EfS2_fS2_fjLj128EEEEELb0ELb0ELb0ELb0EEEvNS_9BwdParamsE)
        /*0854*/ 	.word	0x00000080


	//----- nvinfo : EIATTR_FRAME_SIZE
	.align		4
.L_355:
        /*0858*/ 	.byte	0x04, 0x11
        /*085a*/ 	.short	(.L_357 - .L_356)
	.align		4
.L_356:
        /*085c*/ 	.word	index@($__internal_140_$__cuda_sm70_shflsync_bfly_p)
        /*0860*/ 	.word	0x00000000


	//----- nvinfo : EIATTR_FRAME_SIZE
	.align		4
.L_357:
        /*0864*/ 	.byte	0x04, 0x11
        /*0866*/ 	.short	(.L_359 - .L_358)
	.align		4
.L_358:
        /*0868*/ 	.word	index@(_ZN10layer_norm13ln_bwd_kernelINS_13Kernel_traitsIf6__halffS2_fjLj512ELj1ELj4ELj1ELj16ENS_18Kernel_traits_baseILj512EfS2_fS2_fjLj128EEEEELb0ELb0ELb0ELb0EEEvNS_9BwdParamsE)
        /*086c*/ 	.word	0x00000000


	//----- nvinfo : EIATTR_REGCOUNT
	.align		4
.L_359:
        /*0870*/ 	.byte	0x04, 0x2f
        /*0872*/ 	.short	(.L_361 - .L_360)
	.align		4
.L_360:
        /*0874*/ 	.word	index@(_ZN10layer_norm13ln_bwd_kernelINS_13Kernel_traitsI6__halfS2_fS2_fjLj512ELj1ELj4ELj1ELj16ENS_18Kernel_traits_baseILj512ES2_S2_fS2_fjLj128EEEEELb1ELb1ELb1ELb1EEEvNS_9BwdParamsE)
        /*0878*/ 	.word	0x000000a7


	//----- nvinfo : EIATTR_FRAME_SIZE
	.align		4
.L_361:
        /*087c*/ 	.byte	0x04, 0x11
        /*087e*/ 	.short	(.L_363 - .L_362)
	.align		4
.L_362:
        /*0880*/ 	.word	index@($__internal_139_$__cuda_sm70_shflsync_bfly_p)
        /*0884*/ 	.word	0x00000000


	//----- nvinfo : EIATTR_FRAME_SIZE
	.align		4
.L_363:
        /*0888*/ 	.byte	0x04, 0x11
        /*088a*/ 	.short	(.L_365 - .L_364)
	.align		4
.L_364:
        /*088c*/ 	.word	index@(_ZN10layer_norm13ln_bwd_kernelINS_13Kernel_traitsI6__halfS2_fS2_fjLj512ELj1ELj4ELj1ELj16ENS_18Kernel_traits_baseILj512ES2_S2_fS2_fjLj128EEEEELb1ELb1ELb1ELb1EEEvNS_9BwdParamsE)
        /*0890*/ 	.word	0x00000000


	//----- nvinfo : EIATTR_REGCOUNT
	.align		4
.L_365:
        /*0894*/ 	.byte	0x04, 0x2f
        /*0896*/ 	.short	(.L_367 - .L_366)
	.align		4
.L_366:
        /*0898*/ 	.word	index@(_ZN10layer_norm22ln_bwd_finalize_kernelINS_22Kernel_traits_finalizeILj512E6__halfS2_fS2_fjLb1ELj1024ELj4ENS_18Kernel_traits_baseILj512ES2_S2_fS2_fjLj1024EEEEELb1ELb1EEEvNS_9BwdParamsE)
        /*089c*/ 	.word	0x00000020


	//----- nvinfo : EIATTR_FRAME_SIZE
	.align		4
.L_367:
        /*08a0*/ 	.byte	0x04, 0x11
        /*08a2*/ 	.short	(.L_369 - .L_368)
	.align		4
.L_368:
        /*08a4*/ 	.word	index@($__internal_138_$__cuda_sm70_shflsync_bfly_p)
        /*08a8*/ 	.word	0x00000000


	//----- nvinfo : EIATTR_FRAME_SIZE
	.align		4
.L_369:
        /*08ac*/ 	.byte	0x04, 0x11
        /*08ae*/ 	.short	(.L_371 - .L_370)
	.align		4
.L_370:
        /*08b0*/ 	.word	index@(_ZN10layer_norm22ln_bwd_finalize_kernelINS_22Kernel_traits_finalizeILj512E6__halfS2_fS2_fjLb1ELj1024ELj4ENS_18Kernel_traits_baseILj512ES2_S2_fS2_fjLj1024EEEEELb1ELb1EEEvNS_9BwdParamsE)
        /*08b4*/ 	.word	0x00000000


	//----- nvinfo : EIATTR_REGCOUNT
	.align		4
.L_371:
        /*08b8*/ 	.byte	0x04, 0x2f
        /*08ba*/ 	.short	(.L_373 - .L_372)
	.align		4
.L_372:
        /*08bc*/ 	.word	index@(_ZN10layer_norm13ln_bwd_kernelINS_13Kernel_traitsI6__halfS2_fS2_fjLj512ELj1ELj4ELj1ELj16ENS_18Kernel_traits_baseILj512ES2_S2_fS2_fjLj128EEEEELb1ELb1ELb1ELb0EEEvNS_9BwdParamsE)
        /*08c0*/ 	.word	0x000000a8


	//----- nvinfo : EIATTR_FRAME_SIZE
	.align		4
.L_373:
        /*08c4*/ 	.byte	0x04, 0x11
        /*08c6*/ 	.short	(.L_375 - .L_374)
	.align		4
.L_374:
        /*08c8*/ 	.word	index@($__internal_137_$__cuda_sm70_shflsync_bfly_p)
        /*08cc*/ 	.word	0x00000000


	//----- nvinfo : EIATTR_FRAME_SIZE
	.align		4
.L_375:
        /*08d0*/ 	.byte	0x04, 0x11
        /*08d2*/ 	.short	(.L_377 - .L_376)
	.align		4
.L_376:
        /*08d4*/ 	.word	index@(_ZN10layer_norm13ln_bwd_kernelINS_13Kernel_traitsI6__halfS2_fS2_fjLj512ELj1ELj4ELj1ELj16ENS_18Kernel_traits_baseILj512ES2_S2_fS2_fjLj128EEEEELb1ELb1ELb1ELb0EEEvNS_9BwdParamsE)
        /*08d8*/ 	.word	0x00000000


	//----- nvinfo : EIATTR_REGCOUNT
	.align		4
.L_377:
        /*08dc*/ 	.byte	0x04, 0x2f
        /*08de*/ 	.short	(.L_379 - .L_378)
	.align		4
.L_378:
        /*08e0*/ 	.word	index@(_ZN10layer_norm22ln_bwd_finalize_kernelINS_22Kernel_traits_finalizeILj512E6__halfS2_fS2_fjLb1ELj1024ELj4ENS_18Kernel_traits_baseILj512ES2_S2_fS2_fjLj1024EEEEELb1ELb0EEEvNS_9BwdParamsE)
        /*08e4*/ 	.word	0x00000020


	//----- nvinfo : EIATTR_FRAME_SIZE
	.align		4
.L_379:
        /*08e8*/ 	.byte	0x04, 0x11
        /*08ea*/ 	.short	(.L_381 - .L_380)
	.align		4
.L_380:
        /*08ec*/ 	.word	index@($__internal_136_$__cuda_sm70_shflsync_bfly_p)
        /*08f0*/ 	.word	0x00000000


	//----- nvinfo : EIATTR_FRAME_SIZE
	.align		4
.L_381:
        /*08f4*/ 	.byte	0x04, 0x11
        /*08f6*/ 	.short	(.L_383 - .L_382)
	.align		4
.L_382:
        /*08f8*/ 	.word	index@(_ZN10layer_norm22ln_bwd_finalize_kernelINS_22Kernel_traits_finalizeILj512E6__halfS2_fS2_fjLb1ELj1024ELj4ENS_18Kernel_traits_baseILj512ES2_S2_fS2_fjLj1024EEEEELb1ELb0EEEvNS_9BwdParamsE)
        /*08fc*/ 	.word	0x00000000


	//----- nvinfo : EIATTR_REGCOUNT
	.align		4
.L_383:
        /*0900*/ 	.byte	0x04, 0x2f
        /*0902*/ 	.short	(.L_385 - .L_384)
	.align		4
.L_384:
        /*0904*/ 	.word	index@(_ZN10layer_norm13ln_bwd_kernelINS_13Kernel_traitsI6__halfS2_fS2_fjLj512ELj1ELj4ELj1ELj16ENS_18Kernel_traits_baseILj512ES2_S2_fS2_fjLj128EEEEELb1ELb1ELb0ELb1EEEvNS_9BwdParamsE)
        /*0908*/ 	.word	0x000000a6


	//----- nvinfo : EIATTR_FRAME_SIZE
	.align		4
.L_385:
        /*090c*/ 	.byte	0x04, 0x11
        /*090e*/ 	.short	(.L_387 - .L_386)
	.align		4
.L_386:
        /*0910*/ 	.word	index@($__internal_135_$__cuda_sm70_shflsync_bfly_p)
        /*0914*/ 	.word	0x00000000


	//----- nvinfo : EIATTR_FRAME_SIZE
	.align		4
.L_387:
        /*0918*/ 	.byte	0x04, 0x11
        /*091a*/ 	.short	(.L_389 - .L_388)
	.align		4
.L_388:
        /*091c*/ 	.word	index@(_ZN10layer_norm13ln_bwd_kernelINS_13Kernel_traitsI6__halfS2_fS2_fjLj512ELj1ELj4ELj1ELj16ENS_18Kernel_traits_baseILj512ES2_S2_fS2_fjLj128EEEEELb1ELb1ELb0ELb1EEEvNS_9BwdParamsE)
        /*0920*/ 	.word	0x00000000


	//----- nvinfo : EIATTR_REGCOUNT
	.align		4
.L_389:
        /*0924*/ 	.byte	0x04, 0x2f
        /*0926*/ 	.short	(.L_391 - .L_390)
	.align		4
.L_390:
        /*0928*/ 	.word	index@(_ZN10layer_norm13ln_bwd_kernelINS_13Kernel_traitsI6__halfS2_fS2_fjLj512ELj1ELj4ELj1ELj16ENS_18Kernel_traits_baseILj512ES2_S2_fS2_fjLj128EEEEELb1ELb1ELb0ELb0EEEvNS_9BwdParamsE)
        /*092c*/ 	.word	0x000000a7


	//----- nvinfo : EIATTR_FRAME_SIZE
	.align		4
.L_391:
        /*0930*/ 	.byte	0x04, 0x11
        /*0932*/ 	.short	(.L_393 - .L_392)
	.align		4
.L_392:
        /*0934*/ 	.word	index@($__internal_134_$__cuda_sm70_shflsync_bfly_p)
        /*0938*/ 	.word	0x00000000


	//----- nvinfo : EIATTR_FRAME_SIZE
	.align		4
.L_393:
        /*093c*/ 	.byte	0x04, 0x11
        /*093e*/ 	.short	(.L_395 - .L_394)
	.align		4
.L_394:
        /*0940*/ 	.word	index@(_ZN10layer_norm13ln_bwd_kernelINS_13Kernel_traitsI6__halfS2_fS2_fjLj512ELj1ELj4ELj1ELj16ENS_18Kernel_traits_baseILj512ES2_S2_fS2_fjLj128EEEEELb1ELb1ELb0ELb0EEEvNS_9BwdParamsE)
        /*0944*/ 	.word	0x00000000


	//----- nvinfo : EIATTR_REGCOUNT
	.align		4
.L_395:
        /*0948*/ 	.byte	0x04, 0x2f
        /*094a*/ 	.short	(.L_397 - .L_396)
	.align		4
.L_396:
        /*094c*/ 	.word	index@(_ZN10layer_norm13ln_bwd_kernelINS_13Kernel_traitsI6__halfS2_fS2_fjLj512ELj1ELj4ELj1ELj16ENS_18Kernel_traits_baseILj512ES2_S2_fS2_fjLj128EEEEELb1ELb0ELb1ELb1EEEvNS_9BwdParamsE)
        /*0950*/ 	.word	0x0000008d


	//----- nvinfo : EIATTR_FRAME_SIZE
	.align		4
.L_397:
        /*0954*/ 	.byte	0x04, 0x11
        /*0956*/ 	.short	(.L_399 - .L_398)
	.align		4
.L_398:
        /*0958*/ 	.word	index@($__internal_133_$__cuda_sm70_shflsync_bfly_p)
        /*095c*/ 	.word	0x00000000


	//----- nvinfo : EIATTR_FRAME_SIZE
	.align		4
.L_399:
        /*0960*/ 	.byte	0x04, 0x11
        /*0962*/ 	.short	(.L_401 - .L_400)
	.align		4
.L_400:
        /*0964*/ 	.word	index@(_ZN10layer_norm13ln_bwd_kernelINS_13Kernel_traitsI6__halfS2_fS2_fjLj512ELj1ELj4ELj1ELj16ENS_18Kernel_traits_baseILj512ES2_S2_fS2_fjLj128EEEEELb1ELb0ELb1ELb1EEEvNS_9BwdParamsE)
        /*0968*/ 	.word	0x00000000


	//----- nvinfo : EIATTR_REGCOUNT
	.align		4
.L_401:
        /*096c*/ 	.byte	0x04, 0x2f
        /*096e*/ 	.short	(.L_403 - .L_402)
	.align		4
.L_402:
        /*0970*/ 	.word	index@(_ZN10layer_norm22ln_bwd_finalize_kernelINS_22Kernel_traits_finalizeILj512E6__halfS2_fS2_fjLb0ELj1024ELj4ENS_18Kernel_traits_baseILj512ES2_S2_fS2_fjLj1024EEEEELb0ELb1EEEvNS_9BwdParamsE)
        /*0974*/ 	.word	0x00000020


	//----- nvinfo : EIATTR_FRAME_SIZE
	.align		4
.L_403:
        /*0978*/ 	.byte	0x04, 0x11
        /*097a*/ 	.short	(.L_405 - .L_404)
	.align		4
.L_404:
        /*097c*/ 	.word	index@($__internal_132_$__cuda_sm70_shflsync_bfly_p)
        /*0980*/ 	.word	0x00000000


	//----- nvinfo : EIATTR_FRAME_SIZE
	.align		4
.L_405:
        /*0984*/ 	.byte	0x04, 0x11
        /*0986*/ 	.short	(.L_407 - .L_406)
	.align		4
.L_406:
        /*0988*/ 	.word	index@(_ZN10layer_norm22ln_bwd_finalize_kernelINS_22Kernel_traits_finalizeILj512E6__halfS2_fS2_fjLb0ELj1024ELj4ENS_18Kernel_traits_baseILj512ES2_S2_fS2_fjLj1024EEEEELb0ELb1EEEvNS_9BwdParamsE)
        /*098c*/ 	.word	0x00000000


	//----- nvinfo : EIATTR_REGCOUNT
	.align		4
.L_407:
        /*0990*/ 	.byte	0x04, 0x2f
        /*0992*/ 	.short	(.L_409 - .L_408)
	.align		4
.L_408:
        /*0994*/ 	.word	index@(_ZN10layer_norm13ln_bwd_kernelINS_13Kernel_traitsI6__halfS2_fS2_fjLj512ELj1ELj4ELj1ELj16ENS_18Kernel_traits_baseILj512ES2_S2_fS2_fjLj128EEEEELb1ELb0ELb1ELb0EEEvNS_9BwdParamsE)
        /*0998*/ 	.word	0x0000008f


	//----- nvinfo : EIATTR_FRAME_SIZE
	.align		4
.L_409:
        /*099c*/ 	.byte	0x04, 0x11
        /*099e*/ 	.short	(.L_411 - .L_410)
	.align		4
.L_410:
        /*09a0*/ 	.word	index@($__internal_131_$__cuda_sm70_shflsync_bfly_p)
        /*09a4*/ 	.word	0x00000000


	//----- nvinfo : EIATTR_FRAME_SIZE
	.align		4
.L_411:
        /*09a8*/ 	.byte	0x04, 0x11
        /*09aa*/ 	.short	(.L_413 - .L_412)
	.align		4
.L_412:
        /*09ac*/ 	.word	index@(_ZN10layer_norm13ln_bwd_kernelINS_13Kernel_traitsI6__halfS2_fS2_fjLj512ELj1ELj4ELj1ELj16ENS_18Kernel_traits_baseILj512ES2_S2_fS2_fjLj128EEEEELb1ELb0ELb1ELb0EEEvNS_9BwdParamsE)
        /*09b0*/ 	.word	0x00000000


	//----- nvinfo : EIATTR_REGCOUNT
	.align		4
.L_413:
        /*09b4*/ 	.byte	0x04, 0x2f
        /*09b6*/ 	.short	(.L_415 - .L_414)
	.align		4
.L_414:
        /*09b8*/ 	.word	index@(_ZN10layer_norm22ln_bwd_finalize_kernelINS_22Kernel_traits_finalizeILj512E6__halfS2_fS2_fjLb0ELj1024ELj4ENS_18Kernel_traits_baseILj512ES2_S2_fS2_fjLj1024EEEEELb0ELb0EEEvNS_9BwdParamsE)
        /*09bc*/ 	.word	0x0000001e


	//----- nvinfo : EIATTR_FRAME_SIZE
	.align		4
.L_415:
        /*09c0*/ 	.byte	0x04, 0x11
        /*09c2*/ 	.short	(.L_417 - .L_416)
	.align		4
.L_416:
        /*09c4*/ 	.word	index@($__internal_130_$__cuda_sm70_shflsync_bfly_p)
        /*09c8*/ 	.word	0x00000000


	//----- nvinfo : EIATTR_FRAME_SIZE
	.align		4
.L_417:
        /*09cc*/ 	.byte	0x04, 0x11
        /*09ce*/ 	.short	(.L_419 - .L_418)
	.align		4
.L_418:
        /*09d0*/ 	.word	index@(_ZN10layer_norm22ln_bwd_finalize_kernelINS_22Kernel_traits_finalizeILj512E6__halfS2_fS2_fjLb0ELj1024ELj4ENS_18Kernel_traits_baseILj512ES2_S2_fS2_fjLj1024EEEEELb0ELb0EEEvNS_9BwdParamsE)
        /*09d4*/ 	.word	0x00000000


	//----- nvinfo : EIATTR_REGCOUNT
	.align		4
.L_419:
        /*09d8*/ 	.byte	0x04, 0x2f
        /*09da*/ 	.short	(.L_421 - .L_420)
	.align		4
.L_420:
        /*09dc*/ 	.word	index@(_ZN10layer_norm13ln_bwd_kernelINS_13Kernel_traitsI6__halfS2_fS2_fjLj512ELj1ELj4ELj1ELj16ENS_18Kernel_traits_baseILj512ES2_S2_fS2_fjLj128EEEEELb1ELb0ELb0ELb1EEEvNS_9BwdParamsE)
        /*09e0*/ 	.word	0x00000080


	//----- nvinfo : EIATTR_FRAME_SIZE
	.align		4
.L_421:
        /*09e4*/ 	.byte	0x04, 0x11
        /*09e6*/ 	.short	(.L_423 - .L_422)
	.align		4
.L_422:
        /*09e8*/ 	.word	index@($__internal_129_$__cuda_sm70_shflsync_bfly_p)
        /*09ec*/ 	.word	0x00000000


	//----- nvinfo : EIATTR_FRAME_SIZE
	.align		4
.L_423:
        /*09f0*/ 	.byte	0x04, 0x11
        /*09f2*/ 	.short	(.L_425 - .L_424)
	.align		4
.L_424:
        /*09f4*/ 	.word	index@(_ZN10layer_norm13ln_bwd_kernelINS_13Kernel_traitsI6__halfS2_fS2_fjLj512ELj1ELj4ELj1ELj16ENS_18Kernel_traits_baseILj512ES2_S2_fS2_fjLj128EEEEELb1ELb0ELb0ELb1EEEvNS_9BwdParamsE)
        /*09f8*/ 	.word	0x00000000


	//----- nvinfo : EIATTR_REGCOUNT
	.align		4
.L_425:
        /*09fc*/ 	.byte	0x04, 0x2f
        /*09fe*/ 	.short	(.L_427 - .L_426)
	.align		4
.L_426:
        /*0a00*/ 	.word	index@(_ZN10layer_norm13ln_bwd_kernelINS_13Kernel_traitsI6__halfS2_fS2_fjLj512ELj1ELj4ELj1ELj16ENS_18Kernel_traits_baseILj512ES2_S2_fS2_fjLj128EEEEELb1ELb0ELb0ELb0EEEvNS_9BwdParamsE)
        /*0a04*/ 	.word	0x00000080


	//----- nvinfo : EIATTR_FRAME_SIZE
	.align		4
.L_427:
        /*0a08*/ 	.byte	0x04, 0x11
        /*0a0a*/ 	.short	(.L_429 - .L_428)
	.align		4
.L_428:
        /*0a0c*/ 	.word	index@($__internal_128_$__cuda_sm70_shflsync_bfly_p)
        /*0a10*/ 	.word	0x00000000


	//----- nvinfo : EIATTR_FRAME_SIZE
	.align		4
.L_429:
        /*0a14*/ 	.byte	0x04, 0x11
        /*0a16*/ 	.short	(.L_431 - .L_430)
	.align		4
.L_430:
        /*0a18*/ 	.word	index@(_ZN10layer_norm13ln_bwd_kernelINS_13Kernel_traitsI6__halfS2_fS2_fjLj512ELj1ELj4ELj1ELj16ENS_18Kernel_traits_baseILj512ES2_S2_fS2_fjLj128EEEEELb1ELb0ELb0ELb0EEEvNS_9BwdParamsE)
        /*0a1c*/ 	.word	0x00000000


	//----- nvinfo : EIATTR_REGCOUNT
	.align		4
.L_431:
        /*0a20*/ 	.byte	0x04, 0x2f
        /*0a22*/ 	.short	(.L_433 - .L_432)
	.align		4
.L_432:
        /*0a24*/ 	.word	index@(_ZN10layer_norm13ln_bwd_kernelINS_13Kernel_traitsI6__halfS2_fS2_fjLj512ELj1ELj4ELj1ELj16ENS_18Kernel_traits_baseILj512ES2_S2_fS2_fjLj128EEEEELb0ELb1ELb1ELb1EEEvNS_9BwdParamsE)
        /*0a28*/ 	.word	0x000000a8


	//----- nvinfo : EIATTR_FRAME_SIZE
	.align		4
.L_433:
        /*0a2c*/ 	.byte	0x04, 0x11
        /*0a2e*/ 	.short	(.L_435 - .L_434)
	.align		4
.L_434:
        /*0a30*/ 	.word	index@($__internal_127_$__cuda_sm70_shflsync_bfly_p)
        /*0a34*/ 	.word	0x00000000


	//----- nvinfo : EIATTR_FRAME_SIZE
	.align		4
.L_435:
        /*0a38*/ 	.byte	0x04, 0x11
        /*0a3a*/ 	.short	(.L_437 - .L_436)
	.align		4
.L_436:
        /*0a3c*/ 	.word	index@(_ZN10layer_norm13ln_bwd_kernelINS_13Kernel_traitsI6__halfS2_fS2_fjLj512ELj1ELj4ELj1ELj16ENS_18Kernel_traits_baseILj512ES2_S2_fS2_fjLj128EEEEELb0ELb1ELb1ELb1EEEvNS_9BwdParamsE)
        /*0a40*/ 	.word	0x00000000


	//----- nvinfo : EIATTR_REGCOUNT
	.align		4
.L_437:
        /*0a44*/ 	.byte	0x04, 0x2f
        /*0a46*/ 	.short	(.L_439 - .L_438)
	.align		4
.L_438:
        /*0a48*/ 	.word	index@(_ZN10layer_norm13ln_bwd_kernelINS_13Kernel_traitsI6__halfS2_fS2_fjLj512ELj1ELj4ELj1ELj16ENS_18Kernel_traits_baseILj512ES2_S2_fS2_fjLj128EEEEELb0ELb1ELb1ELb0EEEvNS_9BwdParamsE)
        /*0a4c*/ 	.word	0x000000a8


	//----- nvinfo : EIATTR_FRAME_SIZE
	.align		4
.L_439:
        /*0a50*/ 	.byte	0x04, 0x11
        /*0a52*/ 	.short	(.L_441 - .L_440)
	.align		4
.L_440:
        /*0a54*/ 	.word	index@($__internal_126_$__cuda_sm70_shflsync_bfly_p)
        /*0a58*/ 	.word	0x00000000


	//----- nvinfo : EIATTR_FRAME_SIZE
	.align		4
.L_441:
        /*0a5c*/ 	.byte	0x04, 0x11
        /*0a5e*/ 	.short	(.L_443 - .L_442)
	.align		4
.L_442:
        /*0a60*/ 	.word	index@(_ZN10layer_norm13ln_bwd_kernelINS_13Kernel_traitsI6__halfS2_fS2_fjLj512ELj1ELj4ELj1ELj16ENS_18Kernel_traits_baseILj512ES2_S2_fS2_fjLj128EEEEELb0ELb1ELb1ELb0EEEvNS_9BwdParamsE)
        /*0a64*/ 	.word	0x00000000


	//----- nvinfo : EIATTR_REGCOUNT
	.align		4
.L_443:
        /*0a68*/ 	.byte	0x04, 0x2f
        /*0a6a*/ 	.short	(.L_445 - .L_444)
	.align		4
.L_444:
        /*0a6c*/ 	.word	index@(_ZN10layer_norm13ln_bwd_kernelINS_13Kernel_traitsI6__halfS2_fS2_fjLj512ELj1ELj4ELj1ELj16ENS_18Kernel_traits_baseILj512ES2_S2_fS2_fjLj128EEEEELb0ELb1ELb0ELb1EEEvNS_9BwdParamsE)
        /*0a70*/ 	.word	0x000000a1


	//----- nvinfo : EIATTR_FRAME_SIZE
	.align		4
.L_445:
        /*0a74*/ 	.byte	0x04, 0x11
        /*0a76*/ 	.short	(.L_447 - .L_446)
	.align		4
.L_446:
        /*0a78*/ 	.word	index@($__internal_125_$__cuda_sm70_shflsync_bfly_p)
        /*0a7c*/ 	.word	0x00000000


	//----- nvinfo : EIATTR_FRAME_SIZE
	.align		4
.L_447:
        /*0a80*/ 	.byte	0x04, 0x11
        /*0a82*/ 	.short	(.L_449 - .L_448)
	.align		4
.L_448:
        /*0a84*/ 	.word	index@(_ZN10layer_norm13ln_bwd_kernelINS_13Kernel_traitsI6__halfS2_fS2_fjLj512ELj1ELj4ELj1ELj16ENS_18Kernel_traits_baseILj512ES2_S2_fS2_fjLj128EEEEELb0ELb1ELb0ELb1EEEvNS_9BwdParamsE)
        /*0a88*/ 	.word	0x00000000


	//----- nvinfo : EIATTR_REGCOUNT
	.align		4
.L_449:
        /*0a8c*/ 	.byte	0x04, 0x2f
        /*0a8e*/ 	.short	(.L_451 - .L_450)
	.align		4
.L_450:
        /*0a90*/ 	.word	index@(_ZN10layer_norm13ln_bwd_kernelINS_13Kernel_traitsI6__halfS2_fS2_fjLj512ELj1ELj4ELj1ELj16ENS_18Kernel_traits_baseILj512ES2_S2_fS2_fjLj128EEEEELb0ELb1ELb0ELb0EEEvNS_9BwdParamsE)
        /*0a94*/ 	.word	0x000000a8


	//----- nvinfo : EIATTR_FRAME_SIZE
	.align		4
.L_451:
        /*0a98*/ 	.byte	0x04, 0x11
        /*0a9a*/ 	.short	(.L_453 - .L_452)
	.align		4
.L_452:
        /*0a9c*/ 	.word	index@($__internal_124_$__cuda_sm70_shflsync_bfly_p)
        /*0aa0*/ 	.word	0x00000000


	//----- nvinfo : EIATTR_FRAME_SIZE
	.align		4
.L_453:
        /*0aa4*/ 	.byte	0x04, 0x11
        /*0aa6*/ 	.short	(.L_455 - .L_454)
	.align		4
.L_454:
        /*0aa8*/ 	.word	index@(_ZN10layer_norm13ln_bwd_kernelINS_13Kernel_traitsI6__halfS2_fS2_fjLj512ELj1ELj4ELj1ELj16ENS_18Kernel_traits_baseILj512ES2_S2_fS2_fjLj128EEEEELb0ELb1ELb0ELb0EEEvNS_9BwdParamsE)
        /*0aac*/ 	.word	0x00000000


	//----- nvinfo : EIATTR_REGCOUNT
	.align		4
.L_455:
        /*0ab0*/ 	.byte	0x04, 0x2f
        /*0ab2*/ 	.short	(.L_457 - .L_456)
	.align		4
.L_456:
        /*0ab4*/ 	.word	index@(_ZN10layer_norm13ln_bwd_kernelINS_13Kernel_traitsI6__halfS2_fS2_fjLj512ELj1ELj4ELj1ELj16ENS_18Kernel_traits_baseILj512ES2_S2_fS2_fjLj128EEEEELb0ELb0ELb1ELb1EEEvNS_9BwdParamsE)
        /*0ab8*/ 	.word	0x00000089


	//----- nvinfo : EIATTR_FRAME_SIZE
	.align		4
.L_457:
        /*0abc*/ 	.byte	0x04, 0x11
        /*0abe*/ 	.short	(.L_459 - .L_458)
	.align		4
.L_458:
        /*0ac0*/ 	.word	index@($__internal_123_$__cuda_sm70_shflsync_bfly_p)
        /*0ac4*/ 	.word	0x00000000


	//----- nvinfo : EIATTR_FRAME_SIZE
	.align		4
.L_459:
        /*0ac8*/ 	.byte	0x04, 0x11
        /*0aca*/ 	.short	(.L_461 - .L_460)
	.align		4
.L_460:
        /*0acc*/ 	.word	index@(_ZN10layer_norm13ln_bwd_kernelINS_13Kernel_traitsI6__halfS2_fS2_fjLj512ELj1ELj4ELj1ELj16ENS_18Kernel_traits_baseILj512ES2_S2_fS2_fjLj128EEEEELb0ELb0ELb1ELb1EEEvNS_9BwdParamsE)
        /*0ad0*/ 	.word	0x00000000


	//----- nvinfo : EIATTR_REGCOUNT
	.align		4
.L_461:
        /*0ad4*/ 	.byte	0x04, 0x2f
        /*0ad6*/ 	.short	(.L_463 - .L_462)
	.align		4
.L_462:
        /*0ad8*/ 	.word	index@(_ZN10layer_norm13ln_bwd_kernelINS_13Kernel_traitsI6__halfS2_fS2_fjLj512ELj1ELj4ELj1ELj16ENS_18Kernel_traits_baseILj512ES2_S2_fS2_fjLj128EEEEELb0ELb0ELb1ELb0EEEvNS_9BwdParamsE)
        /*0adc*/ 	.word	0x00000080


	//----- nvinfo : EIATTR_FRAME_SIZE
	.align		4
.L_463:
        /*0ae0*/ 	.byte	0x04, 0x11
        /*0ae2*/ 	.short	(.L_465 - .L_464)
	.align		4
.L_464:
        /*0ae4*/ 	.word	index@($__internal_122_$__cuda_sm70_shflsync_bfly_p)
        /*0ae8*/ 	.word	0x00000000


	//----- nvinfo : EIATTR_FRAME_SIZE
	.align		4
.L_465:
        /*0aec*/ 	.byte	0x04, 0x11
        /*0aee*/ 	.short	(.L_467 - .L_466)
	.align		4
.L_466:
        /*0af0*/ 	.word	index@(_ZN10layer_norm13ln_bwd_kernelINS_13Kernel_traitsI6__halfS2_fS2_fjLj512ELj1ELj4ELj1ELj16ENS_18Kernel_traits_baseILj512ES2_S2_fS2_fjLj128EEEEELb0ELb0ELb1ELb0EEEvNS_9BwdParamsE)
        /*0af4*/ 	.word	0x00000000


	//----- nvinfo : EIATTR_REGCOUNT
	.align		4
.L_467:
        /*0af8*/ 	.byte	0x04, 0x2f
        /*0afa*/ 	.short	(.L_469 - .L_468)
	.align		4
.L_468:
        /*0afc*/ 	.word	index@(_ZN10layer_norm13ln_bwd_kernelINS_13Kernel_traitsI6__halfS2_fS2_fjLj512ELj1ELj4ELj1ELj16ENS_18Kernel_traits_baseILj512ES2_S2_fS2_fjLj128EEEEELb0ELb0ELb0ELb1EEEvNS_9BwdParamsE)
        /*0b00*/ 	.word	0x00000080


	//----- nvinfo : EIATTR_FRAME_SIZE
	.align		4
.L_469:
        /*0b04*/ 	.byte	0x04, 0x11
        /*0b06*/ 	.short	(.L_471 - .L_470)
	.align		4
.L_470:
        /*0b08*/ 	.word	index@($__internal_121_$__cuda_sm70_shflsync_bfly_p)
        /*0b0c*/ 	.word	0x00000000


	//----- nvinfo : EIATTR_FRAME_SIZE
	.align		4
.L_471:
        /*0b10*/ 	.byte	0x04, 0x11
        /*0b12*/ 	.short	(.L_473 - .L_472)
	.align		4
.L_472:
        /*0b14*/ 	.word	index@(_ZN10layer_norm13ln_bwd_kernelINS_13Kernel_traitsI6__halfS2_fS2_fjLj512ELj1ELj4ELj1ELj16ENS_18Kernel_traits_baseILj512ES2_S2_fS2_fjLj128EEEEELb0ELb0ELb0ELb1EEEvNS_9BwdParamsE)
        /*0b18*/ 	.word	0x00000000


	//----- nvinfo : EIATTR_REGCOUNT
	.align		4
.L_473:
        /*0b1c*/ 	.byte	0x04, 0x2f
        /*0b1e*/ 	.short	(.L_475 - .L_474)
	.align		4
.L_474:
        /*0b20*/ 	.word	index@(_ZN10layer_norm13ln_bwd_kernelINS_13Kernel_traitsI6__halfS2_fS2_fjLj512ELj1ELj4ELj1ELj16ENS_18Kernel_traits_baseILj512ES2_S2_fS2_fjLj128EEEEELb0ELb0ELb0ELb0EEEvNS_9BwdParamsE)
        /*0b24*/ 	.word	0x00000080


	//----- nvinfo : EIATTR_FRAME_SIZE
	.align		4
.L_475:
        /*0b28*/ 	.byte	0x04, 0x11
        /*0b2a*/ 	.short	(.L_477 - .L_476)
	.align		4
.L_476:
        /*0b2c*/ 	.word	index@($__internal_120_$__cuda_sm70_shflsync_bfly_p)
        /*0b30*/ 	.word	0x00000000


	//----- nvinfo : EIATTR_FRAME_SIZE
	.align		4
.L_477:
        /*0b34*/ 	.byte	0x04, 0x11
        /*0b36*/ 	.short	(.L_479 - .L_478)
	.align		4
.L_478:
        /*0b38*/ 	.word	index@(_ZN10layer_norm13ln_bwd_kernelINS_13Kernel_traitsI6__halfS2_fS2_fjLj512ELj1ELj4ELj1ELj16ENS_18Kernel_traits_baseILj512ES2_S2_fS2_fjLj128EEEEELb0ELb0ELb0ELb0EEEvNS_9BwdParamsE)
        /*0b3c*/ 	.word	0x00000000


	//----- nvinfo : EIATTR_REGCOUNT
	.align		4
.L_479:
        /*0b40*/ 	.byte	0x04, 0x2f
        /*0b42*/ 	.short	(.L_481 - .L_480)
	.align		4
.L_480:
        /*0b44*/ 	.word	index@(_ZN10layer_norm13ln_bwd_kernelINS_13Kernel_traitsIf6__halfS2_S2_fjLj512ELj1ELj4ELj1ELj16ENS_18Kernel_traits_baseILj512EfS2_S2_S2_fjLj128EEEEELb1ELb1ELb1ELb1EEEvNS_9BwdParamsE)
        /*0b48*/ 	.word	0x000000a8


	//----- nvinfo : EIATTR_FRAME_SIZE
	.align		4
.L_481:
        /*0b4c*/ 	.byte	0x04, 0x11
        /*0b4e*/ 	.short	(.L_483 - .L_482)
	.align		4
.L_482:
        /*0b50*/ 	.word	index@($__internal_119_$__cuda_sm70_shflsync_bfly_p)
        /*0b54*/ 	.word	0x00000000


	//----- nvinfo : EIATTR_FRAME_SIZE
	.align		4
.L_483:
        /*0b58*/ 	.byte	0x04, 0x11
        /*0b5a*/ 	.short	(.L_485 - .L_484)
	.align		4
.L_484:
        /*0b5c*/ 	.word	index@(_ZN10layer_norm13ln_bwd_kernelINS_13Kernel_traitsIf6__halfS2_S2_fjLj512ELj1ELj4ELj1ELj16ENS_18Kernel_traits_baseILj512EfS2_S2_S2_fjLj128EEEEELb1ELb1ELb1ELb1EEEvNS_9BwdParamsE)
        /*0b60*/ 	.word	0x00000000


	//----- nvinfo : EIATTR_REGCOUNT
	.align		4
.L_485:
        /*0b64*/ 	.byte	0x04, 0x2f
        /*0b66*/ 	.short	(.L_487 - .L_486)
	.align		4
.L_486:
        /*0b68*/ 	.word	index@(_ZN10layer_norm22ln_bwd_finalize_kernelINS_22Kernel_traits_finalizeILj512Ef6__halfS2_S2_fjLb1ELj1024ELj4ENS_18Kernel_traits_baseILj512EfS2_S2_S2_fjLj1024EEEEELb1ELb1EEEvNS_9BwdParamsE)
        /*0b6c*/ 	.word	0x00000020


	//----- nvinfo : EIATTR_FRAME_SIZE
	.align		4
.L_487:
        /*0b70*/ 	.byte	0x04, 0x11
        /*0b72*/ 	.short	(.L_489 - .L_488)
	.align		4
.L_488:
        /*0b74*/ 	.word	index@($__internal_118_$__cuda_sm70_shflsync_bfly_p)
        /*0b78*/ 	.word	0x00000000


	//----- nvinfo : EIATTR_FRAME_SIZE
	.align		4
.L_489:
        /*0b7c*/ 	.byte	0x04, 0x11
        /*0b7e*/ 	.short	(.L_491 - .L_490)
	.align		4
.L_490:
        /*0b80*/ 	.word	index@(_ZN10layer_norm22ln_bwd_finalize_kernelINS_22Kernel_traits_finalizeILj512Ef6__halfS2_S2_fjLb1ELj1024ELj4ENS_18Kernel_traits_baseILj512EfS2_S2_S2_fjLj1024EEEEELb1ELb1EEEvNS_9BwdParamsE)
        /*0b84*/ 	.word	0x00000000


	//----- nvinfo : EIATTR_REGCOUNT
	.align		4
.L_491:
        /*0b88*/ 	.byte	0x04, 0x2f
        /*0b8a*/ 	.short	(.L_493 - .L_492)
	.align		4
.L_492:
        /*0b8c*/ 	.word	index@(_ZN10layer_norm13ln_bwd_kernelINS_13Kernel_traitsIf6__halfS2_S2_fjLj512ELj1ELj4ELj1ELj16ENS_18Kernel_traits_baseILj512EfS2_S2_S2_fjLj128EEEEELb1ELb1ELb1ELb0EEEvNS_9BwdParamsE)
        /*0b90*/ 	.word	0x000000a2


	//----- nvinfo : EIATTR_FRAME_SIZE
	.align		4
.L_493:
        /*0b94*/ 	.byte	0x04, 0x11
        /*0b96*/ 	.short	(.L_495 - .L_494)
	.align		4
.L_494:
        /*0b98*/ 	.word	index@($__internal_117_$__cuda_sm70_shflsync_bfly_p)
        /*0b9c*/ 	.word	0x00000000


	//----- nvinfo : EIATTR_FRAME_SIZE
	.align		4
.L_495:
        /*0ba0*/ 	.byte	0x04, 0x11
        /*0ba2*/ 	.short	(.L_497 - .L_496)
	.align		4
.L_496:
        /*0ba4*/ 	.word	index@(_ZN10layer_norm13ln_bwd_kernelINS_13Kernel_traitsIf6__halfS2_S2_fjLj512ELj1ELj4ELj1ELj16ENS_18Kernel_traits_baseILj512EfS2_S2_S2_fjLj128EEEEELb1ELb1ELb1ELb0EEEvNS_9BwdParamsE)
        /*0ba8*/ 	.word	0x00000000


	//----- nvinfo : EIATTR_REGCOUNT
	.align		4
.L_497:
        /*0bac*/ 	.byte	0x04, 0x2f
        /*0bae*/ 	.short	(.L_499 - .L_498)
	.align		4
.L_498:
        /*0bb0*/ 	.word	index@(_ZN10layer_norm22ln_bwd_finalize_kernelINS_22Kernel_traits_finalizeILj512Ef6__halfS2_S2_fjLb1ELj1024ELj4ENS_18Kernel_traits_baseILj512EfS2_S2_S2_fjLj1024EEEEELb1ELb0EEEvNS_9BwdParamsE)
        /*0bb4*/ 	.word	0x00000020


	//----- nvinfo : EIATTR_FRAME_SIZE
	.align		4
.L_499:
        /*0bb8*/ 	.byte	0x04, 0x11
        /*0bba*/ 	.short	(.L_501 - .L_500)
	.align		4
.L_500:
        /*0bbc*/ 	.word	index@($__internal_116_$__cuda_sm70_shflsync_bfly_p)
        /*0bc0*/ 	.word	0x00000000


	//----- nvinfo : EIATTR_FRAME_SIZE
	.align		4
.L_501:
        /*0bc4*/ 	.byte	0x04, 0x11
        /*0bc6*/ 	.short	(.L_503 - .L_502)
	.align		4
.L_502:
        /*0bc8*/ 	.word	index@(_ZN10layer_norm22ln_bwd_finalize_kernelINS_22Kernel_traits_finalizeILj512Ef6__halfS2_S2_fjLb1ELj1024ELj4ENS_18Kernel_traits_baseILj512EfS2_S2_S2_fjLj1024EEEEELb1ELb0EEEvNS_9BwdParamsE)
        /*0bcc*/ 	.word	0x00000000


	//----- nvinfo : EIATTR_REGCOUNT
	.align		4
.L_503:
        /*0bd0*/ 	.byte	0x04, 0x2f
        /*0bd2*/ 	.short	(.L_505 - .L_504)
	.align		4
.L_504:
        /*0bd4*/ 	.word	index@(_ZN10layer_norm13ln_bwd_kernelINS_13Kernel_traitsIf6__halfS2_S2_fjLj512ELj1ELj4ELj1ELj16ENS_18Kernel_traits_baseILj512EfS2_S2_S2_fjLj128EEEEELb1ELb1ELb0ELb1EEEvNS_9BwdParamsE)
        /*0bd8*/ 	.word	0x0000009e


	//----- nvinfo : EIATTR_FRAME_SIZE
	.align		4
.L_505:
        /*0bdc*/ 	.byte	0x04, 0x11
        /*0bde*/ 	.short	(.L_507 - .L_506)
	.align		4
.L_506:
        /*0be0*/ 	.word	index@($__internal_115_$__cuda_sm70_shflsync_bfly_p)
        /*0be4*/ 	.word	0x00000000


	//----- nvinfo : EIATTR_FRAME_SIZE
	.align		4
.L_507:
        /*0be8*/ 	.byte	0x04, 0x11
        /*0bea*/ 	.short	(.L_509 - .L_508)
	.align		4
.L_508:
        /*0bec*/ 	.word	index@(_ZN10layer_norm13ln_bwd_kernelINS_13Kernel_traitsIf6__halfS2_S2_fjLj512ELj1ELj4ELj1ELj16ENS_18Kernel_traits_baseILj512EfS2_S2_S2_fjLj128EEEEELb1ELb1ELb0ELb1EEEvNS_9BwdParamsE)
        /*0bf0*/ 	.word	0x00000000


	//----- nvinfo : EIATTR_REGCOUNT
	.align		4
.L_509:
        /*0bf4*/ 	.byte	0x04, 0x2f
        /*0bf6*/ 	.short	(.L_511 - .L_510)
	.align		4
.L_510:
        /*0bf8*/ 	.word	index@(_ZN10layer_norm13ln_bwd_kernelINS_13Kernel_traitsIf6__halfS2_S2_fjLj512ELj1ELj4ELj1ELj16ENS_18Kernel_traits_baseILj512EfS2_S2_S2_fjLj128EEEEELb1ELb1ELb0ELb0EEEvNS_9BwdParamsE)
        /*0bfc*/ 	.word	0x000000a2


	//----- nvinfo : EIATTR_FRAME_SIZE
	.align		4
.L_511:
        /*0c00*/ 	.byte	0x04, 0x11
        /*0c02*/ 	.short	(.L_513 - .L_512)
	.align		4
.L_512:
        /*0c04*/ 	.word	index@($__internal_114_$__cuda_sm70_shflsync_bfly_p)
        /*0c08*/ 	.word	0x00000000


	//----- nvinfo : EIATTR_FRAME_SIZE
	.align		4
.L_513:
        /*0c0c*/ 	.byte	0x04, 0x11
        /*0c0e*/ 	.short	(.L_515 - .L_514)
	.align		4
.L_514:
        /*0c10*/ 	.word	index@(_ZN10layer_norm13ln_bwd_kernelINS_13Kernel_traitsIf6__halfS2_S2_fjLj512ELj1ELj4ELj1ELj16ENS_18Kernel_traits_baseILj512EfS2_S2_S2_fjLj128EEEEELb1ELb1ELb0ELb0EEEvNS_9BwdParamsE)
        /*0c14*/ 	.word	0x00000000


	//----- nvinfo : EIATTR_REGCOUNT
	.align		4
.L_515:
        /*0c18*/ 	.byte	0x04, 0x2f
        /*0c1a*/ 	.short	(.L_517 - .L_516)
	.align		4
.L_516:
        /*0c1c*/ 	.word	index@(_ZN10layer_norm13ln_bwd_kernelINS_13Kernel_traitsIf6__halfS2_S2_fjLj512ELj1ELj4ELj1ELj16ENS_18Kernel_traits_baseILj512EfS2_S2_S2_fjLj128EEEEELb1ELb0ELb1ELb1EEEvNS_9BwdParamsE)
        /*0c20*/ 	.word	0x00000080


	//----- nvinfo : EIATTR_FRAME_SIZE
	.align		4
.L_517:
        /*0c24*/ 	.byte	0x04, 0x11
        /*0c26*/ 	.short	(.L_519 - .L_518)
	.align		4
.L_518:
        /*0c28*/ 	.word	index@($__internal_113_$__cuda_sm70_shflsync_bfly_p)
        /*0c2c*/ 	.word	0x00000000


	//----- nvinfo : EIATTR_FRAME_SIZE
	.align		4
.L_519:
        /*0c30*/ 	.byte	0x04, 0x11
        /*0c32*/ 	.short	(.L_521 - .L_520)
	.align		4
.L_520:
        /*0c34*/ 	.word	index@(_ZN10layer_norm13ln_bwd_kernelINS_13Kernel_traitsIf6__halfS2_S2_fjLj512ELj1ELj4ELj1ELj16ENS_18Kernel_traits_baseILj512EfS2_S2_S2_fjLj128EEEEELb1ELb0ELb1ELb1EEEvNS_9BwdParamsE)
        /*0c38*/ 	.word	0x00000000


	//----- nvinfo : EIATTR_REGCOUNT
	.align		4
.L_521:
        /*0c3c*/ 	.byte	0x04, 0x2f
        /*0c3e*/ 	.short	(.L_523 - .L_522)
	.align		4
.L_522:
        /*0c40*/ 	.word	index@(_ZN10layer_norm22ln_bwd_finalize_kernelINS_22Kernel_traits_finalizeILj512Ef6__halfS2_S2_fjLb0ELj1024ELj4ENS_18Kernel_traits_baseILj512EfS2_S2_S2_fjLj1024EEEEELb0ELb1EEEvNS_9BwdParamsE)
        /*0c44*/ 	.word	0x00000020


	//----- nvinfo : EIATTR_FRAME_SIZE
	.align		4
.L_523:
        /*0c48*/ 	.byte	0x04, 0x11
        /*0c4a*/ 	.short	(.L_525 - .L_524)
	.align		4
.L_524:
        /*0c4c*/ 	.word	index@($__internal_112_$__cuda_sm70_shflsync_bfly_p)
        /*0c50*/ 	.word	0x00000000


	//----- nvinfo : EIATTR_FRAME_SIZE
	.align		4
.L_525:
        /*0c54*/ 	.byte	0x04, 0x11
        /*0c56*/ 	.short	(.L_527 - .L_526)
	.align		4
.L_526:
        /*0c58*/ 	.word	index@(_ZN10layer_norm22ln_bwd_finalize_kernelINS_22Kernel_traits_finalizeILj512Ef6__halfS2_S2_fjLb0ELj1024ELj4ENS_18Kernel_traits_baseILj512EfS2_S2_S2_fjLj1024EEEEELb0ELb1EEEvNS_9BwdParamsE)
        /*0c5c*/ 	.word	0x00000000


	//----- nvinfo : EIATTR_REGCOUNT
	.align		4
.L_527:
        /*0c60*/ 	.byte	0x04, 0x2f
        /*0c62*/ 	.short	(.L_529 - .L_528)
	.align		4
.L_528:
        /*0c64*/ 	.word	index@(_ZN10layer_norm13ln_bwd_kernelINS_13Kernel_traitsIf6__halfS2_S2_fjLj512ELj1ELj4ELj1ELj16ENS_18Kernel_traits_baseILj512EfS2_S2_S2_fjLj128EEEEELb1ELb0ELb1ELb0EEEvNS_9BwdParamsE)
        /*0c68*/ 	.word	0x0000007e


	//----- nvinfo : EIATTR_FRAME_SIZE
	.align		4
.L_529:
        /*0c6c*/ 	.byte	0x04, 0x11
        /*0c6e*/ 	.short	(.L_531 - .L_530)
	.align		4
.L_530:
        /*0c70*/ 	.word	index@($__internal_111_$__cuda_sm70_shflsync_bfly_p)
        /*0c74*/ 	.word	0x00000000


	//----- nvinfo : EIATTR_FRAME_SIZE
	.align		4
.L_531:
        /*0c78*/ 	.byte	0x04, 0x11
        /*0c7a*/ 	.short	(.L_533 - .L_532)
	.align		4
.L_532:
        /*0c7c*/ 	.word	index@(_ZN10layer_norm13ln_bwd_kernelINS_13Kernel_traitsIf6__halfS2_S2_fjLj512ELj1ELj4ELj1ELj16ENS_18Kernel_traits_baseILj512EfS2_S2_S2_fjLj128EEEEELb1ELb0ELb1ELb0EEEvNS_9BwdParamsE)
        /*0c80*/ 	.word	0x00000000


	//----- nvinfo : EIATTR_REGCOUNT
	.align		4
.L_533:
        /*0c84*/ 	.byte	0x04, 0x2f
        /*0c86*/ 	.short	(.L_535 - .L_534)
	.align		4
.L_534:
        /*0c88*/ 	.word	index@(_ZN10layer_norm22ln_bwd_finalize_kernelINS_22Kernel_traits_finalizeILj512Ef6__halfS2_S2_fjLb0ELj1024ELj4ENS_18Kernel_traits_baseILj512EfS2_S2_S2_fjLj1024EEEEELb0ELb0EEEvNS_9BwdParamsE)
        /*0c8c*/ 	.word	0x0000001e


	//----- nvinfo : EIATTR_FRAME_SIZE
	.align		4
.L_535:
        /*0c90*/ 	.byte	0x04, 0x11
        /*0c92*/ 	.short	(.L_537 - .L_536)
	.align		4
.L_536:
        /*0c94*/ 	.word	index@($__internal_110_$__cuda_sm70_shflsync_bfly_p)
        /*0c98*/ 	.word	0x00000000


	//----- nvinfo : EIATTR_FRAME_SIZE
	.align		4
.L_537:
        /*0c9c*/ 	.byte	0x04, 0x11
        /*0c9e*/ 	.short	(.L_539 - .L_538)
	.align		4
.L_538:
        /*0ca0*/ 	.word	index@(_ZN10layer_norm22ln_bwd_finalize_kernelINS_22Kernel_traits_finalizeILj512Ef6__halfS2_S2_fjLb0ELj1024ELj4ENS_18Kernel_traits_baseILj512EfS2_S2_S2_fjLj1024EEEEELb0ELb0EEEvNS_9BwdParamsE)
        /*0ca4*/ 	.word	0x00000000


	//----- nvinfo : EIATTR_REGCOUNT
	.align		4
.L_539:
        /*0ca8*/ 	.byte	0x04, 0x2f
        /*0caa*/ 	.short	(.L_541 - .L_540)
	.align		4
.L_540:
        /*0cac*/ 	.word	index@(_ZN10layer_norm13ln_bwd_kernelINS_13Kernel_traitsIf6__halfS2_S2_fjLj512ELj1ELj4ELj1ELj16ENS_18Kernel_traits_baseILj512EfS2_S2_S2_fjLj128EEEEELb1ELb0ELb0ELb1EEEvNS_9BwdParamsE)
        /*0cb0*/ 	.word	0x0000007d


	//----- nvinfo : EIATTR_FRAME_SIZE
	.align		4
.L_541:
        /*0cb4*/ 	.byte	0x04, 0x11
        /*0cb6*/ 	.short	(.L_543 - .L_542)
	.align		4
.L_542:
        /*0cb8*/ 	.word	index@($__internal_109_$__cuda_sm70_shflsync_bfly_p)
        /*0cbc*/ 	.word	0x00000000


	//----- nvinfo : EIATTR_FRAME_SIZE
	.align		4
.L_543:
        /*0cc0*/ 	.byte	0x04, 0x11
        /*0cc2*/ 	.short	(.L_545 - .L_544)
	.align		4
.L_544:
        /*0cc4*/ 	.word	index@(_ZN10layer_norm13ln_bwd_kernelINS_13Kernel_traitsIf6__halfS2_S2_fjLj512ELj1ELj4ELj1ELj16ENS_18Kernel_traits_baseILj512EfS2_S2_S2_fjLj128EEEEELb1ELb0ELb0ELb1EEEvNS_9BwdParamsE)
        /*0cc8*/ 	.word	0x00000000


	//----- nvinfo : EIATTR_REGCOUNT
	.align		4
.L_545:
        /*0ccc*/ 	.byte	0x04, 0x2f
        /*0cce*/ 	.short	(.L_547 - .L_546)
	.align		4
.L_546:
        /*0cd0*/ 	.word	index@(_ZN10layer_norm13ln_bwd_kernelINS_13Kernel_traitsIf6__halfS2_S2_fjLj512ELj1ELj4ELj1ELj16ENS_18Kernel_traits_baseILj512EfS2_S2_S2_fjLj128EEEEELb1ELb0ELb0ELb0EEEvNS_9BwdParamsE)
        /*0cd4*/ 	.word	0x0000007b


	//----- nvinfo : EIATTR_FRAME_SIZE
	.align		4
.L_547:
        /*0cd8*/ 	.byte	0x04, 0x11
        /*0cda*/ 	.short	(.L_549 - .L_548)
	.align		4
.L_548:
        /*0cdc*/ 	.word	index@($__internal_108_$__cuda_sm70_shflsync_bfly_p)
        /*0ce0*/ 	.word	0x00000000


	//----- nvinfo : EIATTR_FRAME_SIZE
	.align		4
.L_549:
        /*0ce4*/ 	.byte	0x04, 0x11
        /*0ce6*/ 	.short	(.L_551 - .L_550)
	.align		4
.L_550:
        /*0ce8*/ 	.word	index@(_ZN10layer_norm13ln_bwd_kernelINS_13Kernel_traitsIf6__halfS2_S2_fjLj512ELj1ELj4ELj1ELj16ENS_18Kernel_traits_baseILj512EfS2_S2_S2_fjLj128EEEEELb1ELb0ELb0ELb0EEEvNS_9BwdParamsE)
        /*0cec*/ 	.word	0x00000000


	//----- nvinfo : EIATTR_REGCOUNT
	.align		4
.L_551:
        /*0cf0*/ 	.byte	0x04, 0x2f
        /*0cf2*/ 	.short	(.L_553 - .L_552)
	.align		4
.L_552:
        /*0cf4*/ 	.word	index@(_ZN10layer_norm13ln_bwd_kernelINS_13Kernel_traitsIf6__halfS2_S2_fjLj512ELj1ELj4ELj1ELj16ENS_18Kernel_traits_baseILj512EfS2_S2_S2_fjLj128EEEEELb0ELb1ELb1ELb1EEEvNS_9BwdParamsE)
        /*0cf8*/ 	.word	0x000000a0


	//----- nvinfo : EIATTR_FRAME_SIZE
	.align		4
.L_553:
        /*0cfc*/ 	.byte	0x04, 0x11
        /*0cfe*/ 	.short	(.L_555 - .L_554)
	.align		4
.L_554:
        /*0d00*/ 	.word	index@($__internal_107_$__cuda_sm70_shflsync_bfly_p)
        /*0d04*/ 	.word	0x00000000


	//----- nvinfo : EIATTR_FRAME_SIZE
	.align		4
.L_555:
        /*0d08*/ 	.byte	0x04, 0x11
        /*0d0a*/ 	.short	(.L_557 - .L_556)
	.align		4
.L_556:
        /*0d0c*/ 	.word	index@(_ZN10layer_norm13ln_bwd_kernelINS_13Kernel_traitsIf6__halfS2_S2_fjLj512ELj1ELj4ELj1ELj16ENS_18Kernel_traits_baseILj512EfS2_S2_S2_fjLj128EEEEELb0ELb1ELb1ELb1EEEvNS_9BwdParamsE)
        /*0d10*/ 	.word	0x00000000


	//----- nvinfo : EIATTR_REGCOUNT
	.align		4
.L_557:
        /*0d14*/ 	.byte	0x04, 0x2f
        /*0d16*/ 	.short	(.L_559 - .L_558)
	.align		4
.L_558:
        /*0d18*/ 	.word	index@(_ZN10layer_norm13ln_bwd_kernelINS_13Kernel_traitsIf6__halfS2_S2_fjLj512ELj1ELj4ELj1ELj16ENS_18Kernel_traits_baseILj512EfS2_S2_S2_fjLj128EEEEELb0ELb1ELb1ELb0EEEvNS_9BwdParamsE)
        /*0d1c*/ 	.word	0x0000009e


	//----- nvinfo : EIATTR_FRAME_SIZE
	.align		4
.L_559:
        /*0d20*/ 	.byte	0x04, 0x11
        /*0d22*/ 	.short	(.L_561 - .L_560)
	.align		4
.L_560:
        /*0d24*/ 	.word	index@($__internal_106_$__cuda_sm70_shflsync_bfly_p)
        /*0d28*/ 	.word	0x00000000


	//----- nvinfo : EIATTR_FRAME_SIZE
	.align		4
.L_561:
        /*0d2c*/ 	.byte	0x04, 0x11
        /*0d2e*/ 	.short	(.L_563 - .L_562)
	.align		4
.L_562:
        /*0d30*/ 	.word	index@(_ZN10layer_norm13ln_bwd_kernelINS_13Kernel_traitsIf6__halfS2_S2_fjLj512ELj1ELj4ELj1ELj16ENS_18Kernel_traits_baseILj512EfS2_S2_S2_fjLj128EEEEELb0ELb1ELb1ELb0EEEvNS_9BwdParamsE)
        /*0d34*/ 	.word	0x00000000


	//----- nvinfo : EIATTR_REGCOUNT
	.align		4
.L_563:
        /*0d38*/ 	.byte	0x04, 0x2f
        /*0d3a*/ 	.short	(.L_565 - .L_564)
	.align		4
.L_564:
        /*0d3c*/ 	.word	index@(_ZN10layer_norm13ln_bwd_kernelINS_13Kernel_traitsIf6__halfS2_S2_fjLj512ELj1ELj4ELj1ELj16ENS_18Kernel_traits_baseILj512EfS2_S2_S2_fjLj128EEEEELb0ELb1ELb0ELb1EEEvNS_9BwdParamsE)
        /*0d40*/ 	.word	0x00000098


	//----- nvinfo : EIATTR_FRAME_SIZE
	.align		4
.L_565:
        /*0d44*/ 	.byte	0x04, 0x11
        /*0d46*/ 	.short	(.L_567 - .L_566)
	.align		4
.L_566:
        /*0d48*/ 	.word	index@($__internal_105_$__cuda_sm70_shflsync_bfly_p)
        /*0d4c*/ 	.word	0x00000000


	//----- nvinfo : EIATTR_FRAME_SIZE
	.align		4
.L_567:
        /*0d50*/ 	.byte	0x04, 0x11
        /*0d52*/ 	.short	(.L_569 - .L_568)
	.align		4
.L_568:
        /*0d54*/ 	.word	index@(_ZN10layer_norm13ln_bwd_kernelINS_13Kernel_traitsIf6__halfS2_S2_fjLj512ELj1ELj4ELj1ELj16ENS_18Kernel_traits_baseILj512EfS2_S2_S2_fjLj128EEEEELb0ELb1ELb0ELb1EEEvNS_9BwdParamsE)
        /*0d58*/ 	.word	0x00000000


	//----- nvinfo : EIATTR_REGCOUNT
	.align		4
.L_569:
        /*0d5c*/ 	.byte	0x04, 0x2f
        /*0d5e*/ 	.short	(.L_571 - .L_570)
	.align		4
.L_570:
        /*0d60*/ 	.word	index@(_ZN10layer_norm13ln_bwd_kernelINS_13Kernel_traitsIf6__halfS2_S2_fjLj512ELj1ELj4ELj1ELj16ENS_18Kernel_traits_baseILj512EfS2_S2_S2_fjLj128EEEEELb0ELb1ELb0ELb0EEEvNS_9BwdParamsE)
        /*0d64*/ 	.word	0x0000009e


	//----- nvinfo : EIATTR_FRAME_SIZE
	.align		4
.L_571:
        /*0d68*/ 	.byte	0x04, 0x11
        /*0d6a*/ 	.short	(.L_573 - .L_572)
	.align		4
.L_572:
        /*0d6c*/ 	.word	index@($__internal_104_$__cuda_sm70_shflsync_bfly_p)
        /*0d70*/ 	.word	0x00000000


	//----- nvinfo : EIATTR_FRAME_SIZE
	.align		4
.L_573:
        /*0d74*/ 	.byte	0x04, 0x11
        /*0d76*/ 	.short	(.L_575 - .L_574)
	.align		4
.L_574:
        /*0d78*/ 	.word	index@(_ZN10layer_norm13ln_bwd_kernelINS_13Kernel_traitsIf6__halfS2_S2_fjLj512ELj1ELj4ELj1ELj16ENS_18Kernel_traits_baseILj512EfS2_S2_S2_fjLj128EEEEELb0ELb1ELb0ELb0EEEvNS_9BwdParamsE)
        /*0d7c*/ 	.word	0x00000000


	//----- nvinfo : EIATTR_REGCOUNT
	.align		4
.L_575:
        /*0d80*/ 	.byte	0x04, 0x2f
        /*0d82*/ 	.short	(.L_577 - .L_576)
	.align		4
.L_576:
        /*0d84*/ 	.word	index@(_ZN10layer_norm13ln_bwd_kernelINS_13Kernel_traitsIf6__halfS2_S2_fjLj512ELj1ELj4ELj1ELj16ENS_18Kernel_traits_baseILj512EfS2_S2_S2_fjLj128EEEEELb0ELb0ELb1ELb1EEEvNS_9BwdParamsE)
        /*0d88*/ 	.word	0x0000007e


	//----- nvinfo : EIATTR_FRAME_SIZE
	.align		4
.L_577:
        /*0d8c*/ 	.byte	0x04, 0x11
        /*0d8e*/ 	.short	(.L_579 - .L_578)
	.align		4
.L_578:
        /*0d90*/ 	.word	index@($__internal_103_$__cuda_sm70_shflsync_bfly_p)
        /*0d94*/ 	.word	0x00000000


	//----- nvinfo : EIATTR_FRAME_SIZE
	.align		4
.L_579:
        /*0d98*/ 	.byte	0x04, 0x11
        /*0d9a*/ 	.short	(.L_581 - .L_580)
	.align		4
.L_580:
        /*0d9c*/ 	.word	index@(_ZN10layer_norm13ln_bwd_kernelINS_13Kernel_traitsIf6__halfS2_S2_fjLj512ELj1ELj4ELj1ELj16ENS_18Kernel_traits_baseILj512EfS2_S2_S2_fjLj128EEEEELb0ELb0ELb1ELb1EEEvNS_9BwdParamsE)
        /*0da0*/ 	.word	0x00000000


	//----- nvinfo : EIATTR_REGCOUNT
	.align		4
.L_581:
        /*0da4*/ 	.byte	0x04, 0x2f
        /*0da6*/ 	.short	(.L_583 - .L_582)
	.align		4
.L_582:
        /*0da8*/ 	.word	index@(_ZN10layer_norm13ln_bwd_kernelINS_13Kernel_traitsIf6__halfS2_S2_fjLj512ELj1ELj4ELj1ELj16ENS_18Kernel_traits_baseILj512EfS2_S2_S2_fjLj128EEEEELb0ELb0ELb1ELb0EEEvNS_9BwdParamsE)
        /*0dac*/ 	.word	0x0000007a


	//----- nvinfo : EIATTR_FRAME_SIZE
	.align		4
.L_583:
        /*0db0*/ 	.byte	0x04, 0x11
        /*0db2*/ 	.short	(.L_585 - .L_584)
	.align		4
.L_584:
        /*0db4*/ 	.word	index@($__internal_102_$__cuda_sm70_shflsync_bfly_p)
        /*0db8*/ 	.word	0x00000000


	//----- nvinfo : EIATTR_FRAME_SIZE
	.align		4
.L_585:
        /*0dbc*/ 	.byte	0x04, 0x11
        /*0dbe*/ 	.short	(.L_587 - .L_586)
	.align		4
.L_586:
        /*0dc0*/ 	.word	index@(_ZN10layer_norm13ln_bwd_kernelINS_13Kernel_traitsIf6__halfS2_S2_fjLj512ELj1ELj4ELj1ELj16ENS_18Kernel_traits_baseILj512EfS2_S2_S2_fjLj128EEEEELb0ELb0ELb1ELb0EEEvNS_9BwdParamsE)
        /*0dc4*/ 	.word	0x00000000


	//----- nvinfo : EIATTR_REGCOUNT
	.align		4
.L_587:
        /*0dc8*/ 	.byte	0x04, 0x2f
        /*0dca*/ 	.short	(.L_589 - .L_588)
	.align		4
.L_588:
        /*0dcc*/ 	.word	index@(_ZN10layer_norm13ln_bwd_kernelINS_13Kernel_traitsIf6__halfS2_S2_fjLj512ELj1ELj4ELj1ELj16ENS_18Kernel_traits_baseILj512EfS2_S2_S2_fjLj128EEEEELb0ELb0ELb0ELb1EEEvNS_9BwdParamsE)
        /*0dd0*/ 	.word	0x0000007e


	//----- nvinfo : EIATTR_FRAME_SIZE
	.align		4
.L_589:
        /*0dd4*/ 	.byte	0x04, 0x11
        /*0dd6*/ 	.short	(.L_591 - .L_590)
	.align		4
.L_590:
        /*0dd8*/ 	.word	index@($__internal_101_$__cuda_sm70_shflsync_bfly_p)
        /*0ddc*/ 	.word	0x00000000


	//----- nvinfo : EIATTR_FRAME_SIZE
	.align		4
.L_591:
        /*0de0*/ 	.byte	0x04, 0x11
        /*0de2*/ 	.short	(.L_593 - .L_592)
	.align		4
.L_592:
        /*0de4*/ 	.word	index@(_ZN10layer_norm13ln_bwd_kernelINS_13Kernel_traitsIf6__halfS2_S2_fjLj512ELj1ELj4ELj1ELj16ENS_18Kernel_traits_baseILj512EfS2_S2_S2_fjLj128EEEEELb0ELb0ELb0ELb1EEEvNS_9BwdParamsE)
        /*0de8*/ 	.word	0x00000000


	//----- nvinfo : EIATTR_REGCOUNT
	.align		4
.L_593:
        /*0dec*/ 	.byte	0x04, 0x2f
        /*0dee*/ 	.short	(.L_595 - .L_594)
	.align		4
.L_594:
        /*0df0*/ 	.word	index@(_ZN10layer_norm13ln_bwd_kernelINS_13Kernel_traitsIf6__halfS2_S2_fjLj512ELj1ELj4ELj1ELj16ENS_18Kernel_traits_baseILj512EfS2_S2_S2_fjLj128EEEEELb0ELb0ELb0ELb0EEEvNS_9BwdParamsE)
        /*0df4*/ 	.word	0x0000007a


	//----- nvinfo : EIATTR_FRAME_SIZE
	.align		4
.L_595:
        /*0df8*/ 	.byte	0x04, 0x11
        /*0dfa*/ 	.short	(.L_597 - .L_596)
	.align		4
.L_596:
        /*0dfc*/ 	.word	index@($__internal_100_$__cuda_sm70_shflsync_bfly_p)
        /*0e00*/ 	.word	0x00000000


	//----- nvinfo : EIATTR_FRAME_SIZE
	.align		4
.L_597:
        /*0e04*/ 	.byte	0x04, 0x11
        /*0e06*/ 	.short	(.L_599 - .L_598)
	.align		4
.L_598:
        /*0e08*/ 	.word	index@(_ZN10layer_norm13ln_bwd_kernelINS_13Kernel_traitsIf6__halfS2_S2_fjLj512ELj1ELj4ELj1ELj16ENS_18Kernel_traits_baseILj512EfS2_S2_S2_fjLj128EEEEELb0ELb0ELb0ELb0EEEvNS_9BwdParamsE)
        /*0e0c*/ 	.word	0x00000000


	//----- nvinfo : EIATTR_REGCOUNT
	.align		4
.L_599:
        /*0e10*/ 	.byte	0x04, 0x2f
        /*0e12*/ 	.short	(.L_601 - .L_600)
	.align		4
.L_600:
        /*0e14*/ 	.word	index@(_ZN10layer_norm13ln_bwd_kernelINS_13Kernel_traitsIf13__nv_bfloat16fS2_fjLj512ELj1ELj4ELj1ELj16ENS_18Kernel_traits_baseILj512EfS2_fS2_fjLj128EEEEELb1ELb1ELb1ELb1EEEvNS_9BwdParamsE)
        /*0e18*/ 	.word	0x000000bb


	//----- nvinfo : EIATTR_FRAME_SIZE
	.align		4
.L_601:
        /*0e1c*/ 	.byte	0x04, 0x11
        /*0e1e*/ 	.short	(.L_603 - .L_602)
	.align		4
.L_602:
        /*0e20*/ 	.word	index@($__internal_99_$__cuda_sm70_shflsync_bfly_p)
        /*0e24*/ 	.word	0x00000000


	//----- nvinfo : EIATTR_FRAME_SIZE
	.align		4
.L_603:
        /*0e28*/ 	.byte	0x04, 0x11
        /*0e2a*/ 	.short	(.L_605 - .L_604)
	.align		4
.L_604:
        /*0e2c*/ 	.word	index@(_ZN10layer_norm13ln_bwd_kernelINS_13Kernel_traitsIf13__nv_bfloat16fS2_fjLj512ELj1ELj4ELj1ELj16ENS_18Kernel_traits_baseILj512EfS2_fS2_fjLj128EEEEELb1ELb1ELb1ELb1EEEvNS_9BwdParamsE)
        /*0e30*/ 	.word	0x00000000


	//----- nvinfo : EIATTR_REGCOUNT
	.align		4
.L_605:
        /*0e34*/ 	.byte	0x04, 0x2f
        /*0e36*/ 	.short	(.L_607 - .L_606)
	.align		4
.L_606:
        /*0e38*/ 	.word	index@(_ZN10layer_norm22ln_bwd_finalize_kernelINS_22Kernel_traits_finalizeILj512Ef13__nv_bfloat16fS2_fjLb1ELj1024ELj4ENS_18Kernel_traits_baseILj512EfS2_fS2_fjLj1024EEEEELb1ELb1EEEvNS_9BwdParamsE)
        /*0e3c*/ 	.word	0x00000020


	//----- nvinfo : EIATTR_FRAME_SIZE
	.align		4
.L_607:
        /*0e40*/ 	.byte	0x04, 0x11
        /*0e42*/ 	.short	(.L_609 - .L_608)
	.align		4
.L_608:
        /*0e44*/ 	.word	index@($__internal_98_$__cuda_sm70_shflsync_bfly_p)
        /*0e48*/ 	.word	0x00000000


	//----- nvinfo : EIATTR_FRAME_SIZE
	.align		4
.L_609:
        /*0e4c*/ 	.byte	0x04, 0x11
        /*0e4e*/ 	.short	(.L_611 - .L_610)
	.align		4
.L_610:
        /*0e50*/ 	.word	index@(_ZN10layer_norm22ln_bwd_finalize_kernelINS_22Kernel_traits_finalizeILj512Ef13__nv_bfloat16fS2_fjLb1ELj1024ELj4ENS_18Kernel_traits_baseILj512EfS2_fS2_fjLj1024EEEEELb1ELb1EEEvNS_9BwdParamsE)
        /*0e54*/ 	.word	0x00000000


	//----- nvinfo : EIATTR_REGCOUNT
	.align		4
.L_611:
        /*0e58*/ 	.byte	0x04, 0x2f
        /*0e5a*/ 	.short	(.L_613 - .L_612)
	.align		4
.L_612:
        /*0e5c*/ 	.word	index@(_ZN10layer_norm13ln_bwd_kernelINS_13Kernel_traitsIf13__nv_bfloat16fS2_fjLj512ELj1ELj4ELj1ELj16ENS_18Kernel_traits_baseILj512EfS2_fS2_fjLj128EEEEELb1ELb1ELb1ELb0EEEvNS_9BwdParamsE)
        /*0e60*/ 	.word	0x000000b2


	//----- nvinfo : EIATTR_FRAME_SIZE
	.align		4
.L_613:
        /*0e64*/ 	.byte	0x04, 0x11
        /*0e66*/ 	.short	(.L_615 - .L_614)
	.align		4
.L_614:
        /*0e68*/ 	.word	index@($__internal_97_$__cuda_sm70_shflsync_bfly_p)
        /*0e6c*/ 	.word	0x00000000


	//----- nvinfo : EIATTR_FRAME_SIZE
	.align		4
.L_615:
        /*0e70*/ 	.byte	0x04, 0x11
        /*0e72*/ 	.short	(.L_617 - .L_616)
	.align		4
.L_616:
        /*0e74*/ 	.word	index@(_ZN10layer_norm13ln_bwd_kernelINS_13Kernel_traitsIf13__nv_bfloat16fS2_fjLj512ELj1ELj4ELj1ELj16ENS_18Kernel_traits_baseILj512EfS2_fS2_fjLj128EEEEELb1ELb1ELb1ELb0EEEvNS_9BwdParamsE)
        /*0e78*/ 	.word	0x00000000


	//----- nvinfo : EIATTR_REGCOUNT
	.align		4
.L_617:
        /*0e7c*/ 	.byte	0x04, 0x2f
        /*0e7e*/ 	.short	(.L_619 - .L_618)
	.align		4
.L_618:
        /*0e80*/ 	.word	index@(_ZN10layer_norm22ln_bwd_finalize_kernelINS_22Kernel_traits_finalizeILj512Ef13__nv_bfloat16fS2_fjLb1ELj1024ELj4ENS_18Kernel_traits_baseILj512EfS2_fS2_fjLj1024EEEEELb1ELb0EEEvNS_9BwdParamsE)
        /*0e84*/ 	.word	0x00000020


	//----- nvinfo : EIATTR_FRAME_SIZE
	.align		4
.L_619:
        /*0e88*/ 	.byte	0x04, 0x11
        /*0e8a*/ 	.short	(.L_621 - .L_620)
	.align		4
.L_620:
        /*0e8c*/ 	.word	index@($__internal_96_$__cuda_sm70_shflsync_bfly_p)
        /*0e90*/ 	.word	0x00000000


	//----- nvinfo : EIATTR_FRAME_SIZE
	.align		4
.L_621:
        /*0e94*/ 	.byte	0x04, 0x11
        /*0e96*/ 	.short	(.L_623 - .L_622)
	.align		4
.L_622:
        /*0e98*/ 	.word	index@(_ZN10layer_norm22ln_bwd_finalize_kernelINS_22Kernel_traits_finalizeILj512Ef13__nv_bfloat16fS2_fjLb1ELj1024ELj4ENS_18Kernel_traits_baseILj512EfS2_fS2_fjLj1024EEEEELb1ELb0EEEvNS_9BwdParamsE)
        /*0e9c*/ 	.word	0x00000000


	//----- nvinfo : EIATTR_REGCOUNT
	.align		4
.L_623:
        /*0ea0*/ 	.byte	0x04, 0x2f
        /*0ea2*/ 	.short	(.L_625 - .L_624)
	.align		4
.L_624:
        /*0ea4*/ 	.word	index@(_ZN10layer_norm13ln_bwd_kernelINS_13Kernel_traitsIf13__nv_bfloat16fS2_fjLj512ELj1ELj4ELj1ELj16ENS_18Kernel_traits_baseILj512EfS2_fS2_fjLj128EEEEELb1ELb1ELb0ELb1EEEvNS_9BwdParamsE)
        /*0ea8*/ 	.word	0x000000a4


	//----- nvinfo : EIATTR_FRAME_SIZE
	.align		4
.L_625:
        /*0eac*/ 	.byte	0x04, 0x11
        /*0eae*/ 	.short	(.L_627 - .L_626)
	.align		4
.L_626:
        /*0eb0*/ 	.word	index@($__internal_95_$__cuda_sm70_shflsync_bfly_p)
        /*0eb4*/ 	.word	0x00000000


	//----- nvinfo : EIATTR_FRAME_SIZE
	.align		4
.L_627:
        /*0eb8*/ 	.byte	0x04, 0x11
        /*0eba*/ 	.short	(.L_629 - .L_628)
	.align		4
.L_628:
        /*0ebc*/ 	.word	index@(_ZN10layer_norm13ln_bwd_kernelINS_13Kernel_traitsIf13__nv_bfloat16fS2_fjLj512ELj1ELj4ELj1ELj16ENS_18Kernel_traits_baseILj512EfS2_fS2_fjLj128EEEEELb1ELb1ELb0ELb1EEEvNS_9BwdParamsE)
        /*0ec0*/ 	.word	0x00000000


	//----- nvinfo : EIATTR_REGCOUNT
	.align		4
.L_629:
        /*0ec4*/ 	.byte	0x04, 0x2f
        /*0ec6*/ 	.short	(.L_631 - .L_630)
	.align		4
.L_630:
        /*0ec8*/ 	.word	index@(_ZN10layer_norm13ln_bwd_kernelINS_13Kernel_traitsIf13__nv_bfloat16fS2_fjLj512ELj1ELj4ELj1ELj16ENS_18Kernel_traits_baseILj512EfS2_fS2_fjLj128EEEEELb1ELb1ELb0ELb0EEEvNS_9BwdParamsE)
        /*0ecc*/ 	.word	0x000000a8


	//----- nvinfo : EIATTR_FRAME_SIZE
	.align		4
.L_631:
        /*0ed0*/ 	.byte	0x04, 0x11
        /*0ed2*/ 	.short	(.L_633 - .L_632)
	.align		4
.L_632:
        /*0ed4*/ 	.word	index@($__internal_94_$__cuda_sm70_shflsync_bfly_p)
        /*0ed8*/ 	.word	0x00000000


	//----- nvinfo : EIATTR_FRAME_SIZE
	.align		4
.L_633:
        /*0edc*/ 	.byte	0x04, 0x11
        /*0ede*/ 	.short	(.L_635 - .L_634)
	.align		4
.L_634:
        /*0ee0*/ 	.word	index@(_ZN10layer_norm13ln_bwd_kernelINS_13Kernel_traitsIf13__nv_bfloat16fS2_fjLj512ELj1ELj4ELj1ELj16ENS_18Kernel_traits_baseILj512EfS2_fS2_fjLj128EEEEELb1ELb1ELb0ELb0EEEvNS_9BwdParamsE)
        /*0ee4*/ 	.word	0x00000000


	//----- nvinfo : EIATTR_REGCOUNT
	.align		4
.L_635:
        /*0ee8*/ 	.byte	0x04, 0x2f
        /*0eea*/ 	.short	(.L_637 - .L_636)
	.align		4
.L_636:
        /*0eec*/ 	.word	index@(_ZN10layer_norm13ln_bwd_kernelINS_13Kernel_traitsIf13__nv_bfloat16fS2_fjLj512ELj1ELj4ELj1ELj16ENS_18Kernel_traits_baseILj512EfS2_fS2_fjLj128EEEEELb1ELb0ELb1ELb1EEEvNS_9BwdParamsE)
        /*0ef0*/ 	.word	0x00000090


	//----- nvinfo : EIATTR_FRAME_SIZE
	.align		4
.L_637:
        /*0ef4*/ 	.byte	0x04, 0x11
        /*0ef6*/ 	.short	(.L_639 - .L_638)
	.align		4
.L_638:
        /*0ef8*/ 	.word	index@($__internal_93_$__cuda_sm70_shflsync_bfly_p)
        /*0efc*/ 	.word	0x00000000


	//----- nvinfo : EIATTR_FRAME_SIZE
	.align		4
.L_639:
        /*0f00*/ 	.byte	0x04, 0x11
        /*0f02*/ 	.short	(.L_641 - .L_640)
	.align		4
.L_640:
        /*0f04*/ 	.word	index@(_ZN10layer_norm13ln_bwd_kernelINS_13Kernel_traitsIf13__nv_bfloat16fS2_fjLj512ELj1ELj4ELj1ELj16ENS_18Kernel_traits_baseILj512EfS2_fS2_fjLj128EEEEELb1ELb0ELb1ELb1EEEvNS_9BwdParamsE)
        /*0f08*/ 	.word	0x00000000


	//----- nvinfo : EIATTR_REGCOUNT
	.align		4
.L_641:
        /*0f0c*/ 	.byte	0x04, 0x2f
        /*0f0e*/ 	.short	(.L_643 - .L_642)
	.align		4
.L_642:
        /*0f10*/ 	.word	index@(_ZN10layer_norm22ln_bwd_finalize_kernelINS_22Kernel_traits_finalizeILj512Ef13__nv_bfloat16fS2_fjLb0ELj1024ELj4ENS_18Kernel_traits_baseILj512EfS2_fS2_fjLj1024EEEEELb0ELb1EEEvNS_9BwdParamsE)
        /*0f14*/ 	.word	0x00000020


	//----- nvinfo : EIATTR_FRAME_SIZE
	.align		4
.L_643:
        /*0f18*/ 	.byte	0x04, 0x11
        /*0f1a*/ 	.short	(.L_645 - .L_644)
	.align		4
.L_644:
        /*0f1c*/ 	.word	index@($__internal_92_$__cuda_sm70_shflsync_bfly_p)
        /*0f20*/ 	.word	0x00000000


	//----- nvinfo : EIATTR_FRAME_SIZE
	.align		4
.L_645:
        /*0f24*/ 	.byte	0x04, 0x11
        /*0f26*/ 	.short	(.L_647 - .L_646)
	.align		4
.L_646:
        /*0f28*/ 	.word	index@(_ZN10layer_norm22ln_bwd_finalize_kernelINS_22Kernel_traits_finalizeILj512Ef13__nv_bfloat16fS2_fjLb0ELj1024ELj4ENS_18Kernel_traits_baseILj512EfS2_fS2_fjLj1024EEEEELb0ELb1EEEvNS_9BwdParamsE)
        /*0f2c*/ 	.word	0x00000000


	//----- nvinfo : EIATTR_REGCOUNT
	.align		4
.L_647:
        /*0f30*/ 	.byte	0x04, 0x2f
        /*0f32*/ 	.short	(.L_649 - .L_648)
	.align		4
.L_648:
        /*0f34*/ 	.word	index@(_ZN10layer_norm13ln_bwd_kernelINS_13Kernel_traitsIf13__nv_bfloat16fS2_fjLj512ELj1ELj4ELj1ELj16ENS_18Kernel_traits_baseILj512EfS2_fS2_fjLj128EEEEELb1ELb0ELb1ELb0EEEvNS_9BwdParamsE)
        /*0f38*/ 	.word	0x0000008e


	//----- nvinfo : EIATTR_FRAME_SIZE
	.align		4
.L_649:
        /*0f3c*/ 	.byte	0x04, 0x11
        /*0f3e*/ 	.short	(.L_651 - .L_650)
	.align		4
.L_650:
        /*0f40*/ 	.word	index@($__internal_91_$__cuda_sm70_shflsync_bfly_p)
        /*0f44*/ 	.word	0x00000000


	//----- nvinfo : EIATTR_FRAME_SIZE
	.align		4
.L_651:
        /*0f48*/ 	.byte	0x04, 0x11
        /*0f4a*/ 	.short	(.L_653 - .L_652)
	.align		4
.L_652:
        /*0f4c*/ 	.word	index@(_ZN10layer_norm13ln_bwd_kernelINS_13Kernel_traitsIf13__nv_bfloat16fS2_fjLj512ELj1ELj4ELj1ELj16ENS_18Kernel_traits_baseILj512EfS2_fS2_fjLj128EEEEELb1ELb0ELb1ELb0EEEvNS_9BwdParamsE)
        /*0f50*/ 	.word	0x00000000


	//----- nvinfo : EIATTR_REGCOUNT
	.align		4
.L_653:
        /*0f54*/ 	.byte	0x04, 0x2f
        /*0f56*/ 	.short	(.L_655 - .L_654)
	.align		4
.L_654:
        /*0f58*/ 	.word	index@(_ZN10layer_norm22ln_bwd_finalize_kernelINS_22Kernel_traits_finalizeILj512Ef13__nv_bfloat16fS2_fjLb0ELj1024ELj4ENS_18Kernel_traits_baseILj512EfS2_fS2_fjLj1024EEEEELb0ELb0EEEvNS_9BwdParamsE)
        /*0f5c*/ 	.word	0x0000001e


	//----- nvinfo : EIATTR_FRAME_SIZE
	.align		4
.L_655:
        /*0f60*/ 	.byte	0x04, 0x11
        /*0f62*/ 	.short	(.L_657 - .L_656)
	.align		4
.L_656:
        /*0f64*/ 	.word	index@($__internal_90_$__cuda_sm70_shflsync_bfly_p)
        /*0f68*/ 	.word	0x00000000


	//----- nvinfo : EIATTR_FRAME_SIZE
	.align		4
.L_657:
        /*0f6c*/ 	.byte	0x04, 0x11
        /*0f6e*/ 	.short	(.L_659 - .L_658)
	.align		4
.L_658:
        /*0f70*/ 	.word	index@(_ZN10layer_norm22ln_bwd_finalize_kernelINS_22Kernel_traits_finalizeILj512Ef13__nv_bfloat16fS2_fjLb0ELj1024ELj4ENS_18Kernel_traits_baseILj512EfS2_fS2_fjLj1024EEEEELb0ELb0EEEvNS_9BwdParamsE)
        /*0f74*/ 	.word	0x00000000


	//----- nvinfo : EIATTR_REGCOUNT
	.align		4
.L_659:
        /*0f78*/ 	.byte	0x04, 0x2f
        /*0f7a*/ 	.short	(.L_661 - .L_660)
	.align		4
.L_660:
        /*0f7c*/ 	.word	index@(_ZN10layer_norm13ln_bwd_kernelINS_13Kernel_traitsIf13__nv_bfloat16fS2_fjLj512ELj1ELj4ELj1ELj16ENS_18Kernel_traits_baseILj512EfS2_fS2_fjLj128EEEEELb1ELb0ELb0ELb1EEEvNS_9BwdParamsE)
        /*0f80*/ 	.word	0x00000080


	//----- nvinfo : EIATTR_FRAME_SIZE
	.align		4
.L_661:
        /*0f84*/ 	.byte	0x04, 0x11
        /*0f86*/ 	.short	(.L_663 - .L_662)
	.align		4
.L_662:
        /*0f88*/ 	.word	index@($__internal_89_$__cuda_sm70_shflsync_bfly_p)
        /*0f8c*/ 	.word	0x00000000


	//----- nvinfo : EIATTR_FRAME_SIZE
	.align		4
.L_663:
        /*0f90*/ 	.byte	0x04, 0x11
        /*0f92*/ 	.short	(.L_665 - .L_664)
	.align		4
.L_664:
        /*0f94*/ 	.word	index@(_ZN10layer_norm13ln_bwd_kernelINS_13Kernel_traitsIf13__nv_bfloat16fS2_fjLj512ELj1ELj4ELj1ELj16ENS_18Kernel_traits_baseILj512EfS2_fS2_fjLj128EEEEELb1ELb0ELb0ELb1EEEvNS_9BwdParamsE)
        /*0f98*/ 	.word	0x00000000


	//----- nvinfo : EIATTR_REGCOUNT
	.align		4
.L_665:
        /*0f9c*/ 	.byte	0x04, 0x2f
        /*0f9e*/ 	.short	(.L_667 - .L_666)
	.align		4
.L_666:
        /*0fa0*/ 	.word	index@(_ZN10layer_norm13ln_bwd_kernelINS_13Kernel_traitsIf13__nv_bfloat16fS2_fjLj512ELj1ELj4ELj1ELj16ENS_18Kernel_traits_baseILj512EfS2_fS2_fjLj128EEEEELb1ELb0ELb0ELb0EEEvNS_9BwdParamsE)
        /*0fa4*/ 	.word	0x00000086


	//----- nvinfo : EIATTR_FRAME_SIZE
	.align		4
.L_667:
        /*0fa8*/ 	.byte	0x04, 0x11
        /*0faa*/ 	.short	(.L_669 - .L_668)
	.align		4
.L_668:
        /*0fac*/ 	.word	index@($__internal_88_$__cuda_sm70_shflsync_bfly_p)
        /*0fb0*/ 	.word	0x00000000


	//----- nvinfo : EIATTR_FRAME_SIZE
	.align		4
.L_669:
        /*0fb4*/ 	.byte	0x04, 0x11
        /*0fb6*/ 	.short	(.L_671 - .L_670)
	.align		4
.L_670:
        /*0fb8*/ 	.word	index@(_ZN10layer_norm13ln_bwd_kernelINS_13Kernel_traitsIf13__nv_bfloat16fS2_fjLj512ELj1ELj4ELj1ELj16ENS_18Kernel_traits_baseILj512EfS2_fS2_fjLj128EEEEELb1ELb0ELb0ELb0EEEvNS_9BwdParamsE)
        /*0fbc*/ 	.word	0x00000000


	//----- nvinfo : EIATTR_REGCOUNT
	.align		4
.L_671:
        /*0fc0*/ 	.byte	0x04, 0x2f
        /*0fc2*/ 	.short	(.L_673 - .L_672)
	.align		4
.L_672:
        /*0fc4*/ 	.word	index@(_ZN10layer_norm13ln_bwd_kernelINS_13Kernel_traitsIf13__nv_bfloat16fS2_fjLj512ELj1ELj4ELj1ELj16ENS_18Kernel_traits_baseILj512EfS2_fS2_fjLj128EEEEELb0ELb1ELb1ELb1EEEvNS_9BwdParamsE)
        /*0fc8*/ 	.word	0x000000a8


	//----- nvinfo : EIATTR_FRAME_SIZE
	.align		4
.L_673:
        /*0fcc*/ 	.byte	0x04, 0x11
        /*0fce*/ 	.short	(.L_675 - .L_674)
	.align		4
.L_674:
        /*0fd0*/ 	.word	index@($__internal_87_$__cuda_sm70_shflsync_bfly_p)
        /*0fd4*/ 	.word	0x00000000


	//----- nvinfo : EIATTR_FRAME_SIZE
	.align		4
.L_675:
        /*0fd8*/ 	.byte	0x04, 0x11
        /*0fda*/ 	.short	(.L_677 - .L_676)
	.align		4
.L_676:
        /*0fdc*/ 	.word	index@(_ZN10layer_norm13ln_bwd_kernelINS_13Kernel_traitsIf13__nv_bfloat16fS2_fjLj512ELj1ELj4ELj1ELj16ENS_18Kernel_traits_baseILj512EfS2_fS2_fjLj128EEEEELb0ELb1ELb1ELb1EEEvNS_9BwdParamsE)
        /*0fe0*/ 	.word	0x00000000


	//----- nvinfo : EIATTR_REGCOUNT
	.align		4
.L_677:
        /*0fe4*/ 	.byte	0x04, 0x2f
        /*0fe6*/ 	.short	(.L_679 - .L_678)
	.align		4
.L_678:
        /*0fe8*/ 	.word	index@(_ZN10layer_norm13ln_bwd_kernelINS_13Kernel_traitsIf13__nv_bfloat16fS2_fjLj512ELj1ELj4ELj1ELj16ENS_18Kernel_traits_baseILj512EfS2_fS2_fjLj128EEEEELb0ELb1ELb1ELb0EEEvNS_9BwdParamsE)
        /*0fec*/ 	.word	0x000000a8


	//----- nvinfo : EIATTR_FRAME_SIZE
	.align		4
.L_679:
        /*0ff0*/ 	.byte	0x04, 0x11
        /*0ff2*/ 	.short	(.L_681 - .L_680)
	.align		4
.L_680:
        /*0ff4*/ 	.word	index@($__internal_86_$__cuda_sm70_shflsync_bfly_p)
        /*0ff8*/ 	.word	0x00000000


	//----- nvinfo : EIATTR_FRAME_SIZE
	.align		4
.L_681:
        /*0ffc*/ 	.byte	0x04, 0x11
        /*0ffe*/ 	.short	(.L_683 - .L_682)
	.align		4
.L_682:
        /*1000*/ 	.word	index@(_ZN10layer_norm13ln_bwd_kernelINS_13Kernel_traitsIf13__nv_bfloat16fS2_fjLj512ELj1ELj4ELj1ELj16ENS_18Kernel_traits_baseILj512EfS2_fS2_fjLj128EEEEELb0ELb1ELb1ELb0EEEvNS_9BwdParamsE)
        /*1004*/ 	.word	0x00000000


	//----- nvinfo : EIATTR_REGCOUNT
	.align		4
.L_683:
        /*1008*/ 	.byte	0x04, 0x2f
        /*100a*/ 	.short	(.L_685 - .L_684)
	.align		4
.L_684:
        /*100c*/ 	.word	index@(_ZN10layer_norm13ln_bwd_kernelINS_13Kernel_traitsIf13__nv_bfloat16fS2_fjLj512ELj1ELj4ELj1ELj16ENS_18Kernel_traits_baseILj512EfS2_fS2_fjLj128EEEEELb0ELb1ELb0ELb1EEEvNS_9BwdParamsE)
        /*1010*/ 	.word	0x000000a6


	//----- nvinfo : EIATTR_FRAME_SIZE
	.align		4
.L_685:
        /*1014*/ 	.byte	0x04, 0x11
        /*1016*/ 	.short	(.L_687 - .L_686)
	.align		4
.L_686:
        /*1018*/ 	.word	index@($__internal_85_$__cuda_sm70_shflsync_bfly_p)
        /*101c*/ 	.word	0x00000000


	//----- nvinfo : EIATTR_FRAME_SIZE
	.align		4
.L_687:
        /*1020*/ 	.byte	0x04, 0x11
        /*1022*/ 	.short	(.L_689 - .L_688)
	.align		4
.L_688:
        /*1024*/ 	.word	index@(_ZN10layer_norm13ln_bwd_kernelINS_13Kernel_traitsIf13__nv_bfloat16fS2_fjLj512ELj1ELj4ELj1ELj16ENS_18Kernel_traits_baseILj512EfS2_fS2_fjLj128EEEEELb0ELb1ELb0ELb1EEEvNS_9BwdParamsE)
        /*1028*/ 	.word	0x00000000


	//----- nvinfo : EIATTR_REGCOUNT
	.align		4
.L_689:
        /*102c*/ 	.byte	0x04, 0x2f
        /*102e*/ 	.short	(.L_691 - .L_690)
	.align		4
.L_690:
        /*1030*/ 	.word	index@(_ZN10layer_norm13ln_bwd_kernelINS_13Kernel_traitsIf13__nv_bfloat16fS2_fjLj512ELj1ELj4ELj1ELj16ENS_18Kernel_traits_baseILj512EfS2_fS2_fjLj128EEEEELb0ELb1ELb0ELb0EEEvNS_9BwdParamsE)
        /*1034*/ 	.word	0x000000a7


	//----- nvinfo : EIATTR_FRAME_SIZE
	.align		4
.L_691:
        /*1038*/ 	.byte	0x04, 0x11
        /*103a*/ 	.short	(.L_693 - .L_692)
	.align		4
.L_692:
        /*103c*/ 	.word	index@($__internal_84_$__cuda_sm70_shflsync_bfly_p)
        /*1040*/ 	.word	0x00000000


	//----- nvinfo : EIATTR_FRAME_SIZE
	.align		4
.L_693:
        /*1044*/ 	.byte	0x04, 0x11
        /*1046*/ 	.short	(.L_695 - .L_694)
	.align		4
.L_694:
        /*1048*/ 	.word	index@(_ZN10layer_norm13ln_bwd_kernelINS_13Kernel_traitsIf13__nv_bfloat16fS2_fjLj512ELj1ELj4ELj1ELj16ENS_18Kernel_traits_baseILj512EfS2_fS2_fjLj128EEEEELb0ELb1ELb0ELb0EEEvNS_9BwdParamsE)
        /*104c*/ 	.word	0x00000000


	//----- nvinfo : EIATTR_REGCOUNT
	.align		4
.L_695:
        /*1050*/ 	.byte	0x04, 0x2f
        /*1052*/ 	.short	(.L_697 - .L_696)
	.align		4
.L_696:
        /*1054*/ 	.word	index@(_ZN10layer_norm13ln_bwd_kernelINS_13Kernel_traitsIf13__nv_bfloat16fS2_fjLj512ELj1ELj4ELj1ELj16ENS_18Kernel_traits_baseILj512EfS2_fS2_fjLj128EEEEELb0ELb0ELb1ELb1EEEvNS_9BwdParamsE)
        /*1058*/ 	.word	0x0000008c


	//----- nvinfo : EIATTR_FRAME_SIZE
	.align		4
.L_697:
        /*105c*/ 	.byte	0x04, 0x11
        /*105e*/ 	.short	(.L_699 - .L_698)
	.align		4
.L_698:
        /*1060*/ 	.word	index@($__internal_83_$__cuda_sm70_shflsync_bfly_p)
        /*1064*/ 	.word	0x00000000


	//----- nvinfo : EIATTR_FRAME_SIZE
	.align		4
.L_699:
        /*1068*/ 	.byte	0x04, 0x11
        /*106a*/ 	.short	(.L_701 - .L_700)
	.align		4
.L_700:
        /*106c*/ 	.word	index@(_ZN10layer_norm13ln_bwd_kernelINS_13Kernel_traitsIf13__nv_bfloat16fS2_fjLj512ELj1ELj4ELj1ELj16ENS_18Kernel_traits_baseILj512EfS2_fS2_fjLj128EEEEELb0ELb0ELb1ELb1EEEvNS_9BwdParamsE)
        /*1070*/ 	.word	0x00000000


	//----- nvinfo : EIATTR_REGCOUNT
	.align		4
.L_701:
        /*1074*/ 	.byte	0x04, 0x2f
        /*1076*/ 	.short	(.L_703 - .L_702)
	.align		4
.L_702:
        /*1078*/ 	.word	index@(_ZN10layer_norm13ln_bwd_kernelINS_13Kernel_traitsIf13__nv_bfloat16fS2_fjLj512ELj1ELj4ELj1ELj16ENS_18Kernel_traits_baseILj512EfS2_fS2_fjLj128EEEEELb0ELb0ELb1ELb0EEEvNS_9BwdParamsE)
        /*107c*/ 	.word	0x0000008a


	//----- nvinfo : EIATTR_FRAME_SIZE
	.align		4
.L_703:
        /*1080*/ 	.byte	0x04, 0x11
        /*1082*/ 	.short	(.L_705 - .L_704)
	.align		4
.L_704:
        /*1084*/ 	.word	index@($__internal_82_$__cuda_sm70_shflsync_bfly_p)
        /*1088*/ 	.word	0x00000000


	//----- nvinfo : EIATTR_FRAME_SIZE
	.align		4
.L_705:
        /*108c*/ 	.byte	0x04, 0x11
        /*108e*/ 	.short	(.L_707 - .L_706)
	.align		4
.L_706:
        /*1090*/ 	.word	index@(_ZN10layer_norm13ln_bwd_kernelINS_13Kernel_traitsIf13__nv_bfloat16fS2_fjLj512ELj1ELj4ELj1ELj16ENS_18Kernel_traits_baseILj512EfS2_fS2_fjLj128EEEEELb0ELb0ELb1ELb0EEEvNS_9BwdParamsE)
        /*1094*/ 	.word	0x00000000


	//----- nvinfo : EIATTR_REGCOUNT
	.align		4
.L_707:
        /*1098*/ 	.byte	0x04, 0x2f
        /*109a*/ 	.short	(.L_709 - .L_708)
	.align		4
.L_708:
        /*109c*/ 	.word	index@(_ZN10layer_norm13ln_bwd_kernelINS_13Kernel_traitsIf13__nv_bfloat16fS2_fjLj512ELj1ELj4ELj1ELj16ENS_18Kernel_traits_baseILj512EfS2_fS2_fjLj128EEEEELb0ELb0ELb0ELb1EEEvNS_9BwdParamsE)
        /*10a0*/ 	.word	0x00000080


	//----- nvinfo : EIATTR_FRAME_SIZE
	.align		4
.L_709:
        /*10a4*/ 	.byte	0x04, 0x11
        /*10a6*/ 	.short	(.L_711 - .L_710)
	.align		4
.L_710:
        /*10a8*/ 	.word	index@($__internal_81_$__cuda_sm70_shflsync_bfly_p)
        /*10ac*/ 	.word	0x00000000


	//----- nvinfo : EIATTR_FRAME_SIZE
	.align		4
.L_711:
        /*10b0*/ 	.byte	0x04, 0x11
        /*10b2*/ 	.short	(.L_713 - .L_712)
	.align		4
.L_712:
        /*10b4*/ 	.word	index@(_ZN10layer_norm13ln_bwd_kernelINS_13Kernel_traitsIf13__nv_bfloat16fS2_fjLj512ELj1ELj4ELj1ELj16ENS_18Kernel_traits_baseILj512EfS2_fS2_fjLj128EEEEELb0ELb0ELb0ELb1EEEvNS_9BwdParamsE)
        /*10b8*/ 	.word	0x00000000


	//----- nvinfo : EIATTR_REGCOUNT
	.align		4
.L_713:
        /*10bc*/ 	.byte	0x04, 0x2f
        /*10be*/ 	.short	(.L_715 - .L_714)
	.align		4
.L_714:
        /*10c0*/ 	.word	index@(_ZN10layer_norm13ln_bwd_kernelINS_13Kernel_traitsIf13__nv_bfloat16fS2_fjLj512ELj1ELj4ELj1ELj16ENS_18Kernel_traits_baseILj512EfS2_fS2_fjLj128EEEEELb0ELb0ELb0ELb0EEEvNS_9BwdParamsE)
        /*10c4*/ 	.word	0x0000007f


	//----- nvinfo : EIATTR_FRAME_SIZE
	.align		4
.L_715:
        /*10c8*/ 	.byte	0x04, 0x11
        /*10ca*/ 	.short	(.L_717 - .L_716)
	.align		4
.L_716:
        /*10cc*/ 	.word	index@($__internal_80_$__cuda_sm70_shflsync_bfly_p)
        /*10d0*/ 	.word	0x00000000


	//----- nvinfo : EIATTR_FRAME_SIZE
	.align		4
.L_717:
        /*10d4*/ 	.byte	0x04, 0x11
        /*10d6*/ 	.short	(.L_719 - .L_718)
	.align		4
.L_718:
        /*10d8*/ 	.word	index@(_ZN10layer_norm13ln_bwd_kernelINS_13Kernel_traitsIf13__nv_bfloat16fS2_fjLj512ELj1ELj4ELj1ELj16ENS_18Kernel_traits_baseILj512EfS2_fS2_fjLj128EEEEELb0ELb0ELb0ELb0EEEvNS_9BwdParamsE)
        /*10dc*/ 	.word	0x00000000


	//----- nvinfo : EIATTR_REGCOUNT
	.align		4
.L_719:
        /*10e0*/ 	.byte	0x04, 0x2f
        /*10e2*/ 	.short	(.L_721 - .L_720)
	.align		4
.L_720:
        /*10e4*/ 	.word	index@(_ZN10layer_norm13ln_bwd_kernelINS_13Kernel_traitsI13__nv_bfloat16S2_fS2_fjLj512ELj1ELj4ELj1ELj16ENS_18Kernel_traits_baseILj512ES2_S2_fS2_fjLj128EEEEELb1ELb1ELb1ELb1EEEvNS_9BwdParamsE)
        /*10e8*/ 	.word	0x000000a7


	//----- nvinfo : EIATTR_FRAME_SIZE
	.align		4
.L_721:
        /*10ec*/ 	.byte	0x04, 0x11
        /*10ee*/ 	.short	(.L_723 - .L_722)
	.align		4
.L_722:
        /*10f0*/ 	.word	index@($__internal_79_$__cuda_sm70_shflsync_bfly_p)
        /*10f4*/ 	.word	0x00000000


	//----- nvinfo : EIATTR_FRAME_SIZE
	.align		4
.L_723:
        /*10f8*/ 	.byte	0x04, 0x11
        /*10fa*/ 	.short	(.L_725 - .L_724)
	.align		4
.L_724:
        /*10fc*/ 	.word	index@(_ZN10layer_norm13ln_bwd_kernelINS_13Kernel_traitsI13__nv_bfloat16S2_fS2_fjLj512ELj1ELj4ELj1ELj16ENS_18Kernel_traits_baseILj512ES2_S2_fS2_fjLj128EEEEELb1ELb1ELb1ELb1EEEvNS_9BwdParamsE)
        /*1100*/ 	.word	0x00000000


	//----- nvinfo : EIATTR_REGCOUNT
	.align		4
.L_725:
        /*1104*/ 	.byte	0x04, 0x2f
        /*1106*/ 	.short	(.L_727 - .L_726)
	.align		4
.L_726:
        /*1108*/ 	.word	index@(_ZN10layer_norm22ln_bwd_finalize_kernelINS_22Kernel_traits_finalizeILj512E13__nv_bfloat16S2_fS2_fjLb1ELj1024ELj4ENS_18Kernel_traits_baseILj512ES2_S2_fS2_fjLj1024EEEEELb1ELb1EEEvNS_9BwdParamsE)
        /*110c*/ 	.word	0x00000020


	//----- nvinfo : EIATTR_FRAME_SIZE
	.align		4
.L_727:
        /*1110*/ 	.byte	0x04, 0x11
        /*1112*/ 	.short	(.L_729 - .L_728)
	.align		4
.L_728:
        /*1114*/ 	.word	index@($__internal_78_$__cuda_sm70_shflsync_bfly_p)
        /*1118*/ 	.word	0x00000000


	//----- nvinfo : EIATTR_FRAME_SIZE
	.align		4
.L_729:
        /*111c*/ 	.byte	0x04, 0x11
        /*111e*/ 	.short	(.L_731 - .L_730)
	.align		4
.L_730:
        /*1120*/ 	.word	index@(_ZN10layer_norm22ln_bwd_finalize_kernelINS_22Kernel_traits_finalizeILj512E13__nv_bfloat16S2_fS2_fjLb1ELj1024ELj4ENS_18Kernel_traits_baseILj512ES2_S2_fS2_fjLj1024EEEEELb1ELb1EEEvNS_9BwdParamsE)
        /*1124*/ 	.word	0x00000000


	//----- nvinfo : EIATTR_REGCOUNT
	.align		4
.L_731:
        /*1128*/ 	.byte	0x04, 0x2f
        /*112a*/ 	.short	(.L_733 - .L_732)
	.align		4
.L_732:
        /*112c*/ 	.word	index@(_ZN10layer_norm13ln_bwd_kernelINS_13Kernel_traitsI13__nv_bfloat16S2_fS2_fjLj512ELj1ELj4ELj1ELj16ENS_18Kernel_traits_baseILj512ES2_S2_fS2_fjLj128EEEEELb1ELb1ELb1ELb0EEEvNS_9BwdParamsE)
        /*1130*/ 	.word	0x000000a8


	//----- nvinfo : EIATTR_FRAME_SIZE
	.align		4
.L_733:
        /*1134*/ 	.byte	0x04, 0x11
        /*1136*/ 	.short	(.L_735 - .L_734)
	.align		4
.L_734:
        /*1138*/ 	.word	index@($__internal_77_$__cuda_sm70_shflsync_bfly_p)
        /*113c*/ 	.word	0x00000000


	//----- nvinfo : EIATTR_FRAME_SIZE
	.align		4
.L_735:
        /*1140*/ 	.byte	0x04, 0x11
        /*1142*/ 	.short	(.L_737 - .L_736)
	.align		4
.L_736:
        /*1144*/ 	.word	index@(_ZN10layer_norm13ln_bwd_kernelINS_13Kernel_traitsI13__nv_bfloat16S2_fS2_fjLj512ELj1ELj4ELj1ELj16ENS_18Kernel_traits_baseILj512ES2_S2_fS2_fjLj128EEEEELb1ELb1ELb1ELb0EEEvNS_9BwdParamsE)
        /*1148*/ 	.word	0x00000000


	//----- nvinfo : EIATTR_REGCOUNT
	.align		4
.L_737:
        /*114c*/ 	.byte	0x04, 0x2f
        /*114e*/ 	.short	(.L_739 - .L_738)
	.align		4
.L_738:
        /*1150*/ 	.word	index@(_ZN10layer_norm22ln_bwd_finalize_kernelINS_22Kernel_traits_finalizeILj512E13__nv_bfloat16S2_fS2_fjLb1ELj1024ELj4ENS_18Kernel_traits_baseILj512ES2_S2_fS2_fjLj1024EEEEELb1ELb0EEEvNS_9BwdParamsE)
        /*1154*/ 	.word	0x00000020


	//----- nvinfo : EIATTR_FRAME_SIZE
	.align		4
.L_739:
        /*1158*/ 	.byte	0x04, 0x11
        /*115a*/ 	.short	(.L_741 - .L_740)
	.align		4
.L_740:
        /*115c*/ 	.word	index@($__internal_76_$__cuda_sm70_shflsync_bfly_p)
        /*1160*/ 	.word	0x00000000


	//----- nvinfo : EIATTR_FRAME_SIZE
	.align		4
.L_741:
        /*1164*/ 	.byte	0x04, 0x11
        /*1166*/ 	.short	(.L_743 - .L_742)
	.align		4
.L_742:
        /*1168*/ 	.word	index@(_ZN10layer_norm22ln_bwd_finalize_kernelINS_22Kernel_traits_finalizeILj512E13__nv_bfloat16S2_fS2_fjLb1ELj1024ELj4ENS_18Kernel_traits_baseILj512ES2_S2_fS2_fjLj1024EEEEELb1ELb0EEEvNS_9BwdParamsE)
        /*116c*/ 	.word	0x00000000


	//----- nvinfo : EIATTR_REGCOUNT
	.align		4
.L_743:
        /*1170*/ 	.byte	0x04, 0x2f
        /*1172*/ 	.short	(.L_745 - .L_744)
	.align		4
.L_744:
        /*1174*/ 	.word	index@(_ZN10layer_norm13ln_bwd_kernelINS_13Kernel_traitsI13__nv_bfloat16S2_fS2_fjLj512ELj1ELj4ELj1ELj16ENS_18Kernel_traits_baseILj512ES2_S2_fS2_fjLj128EEEEELb1ELb1ELb0ELb1EEEvNS_9BwdParamsE)
        /*1178*/ 	.word	0x000000a5


	//----- nvinfo : EIATTR_FRAME_SIZE
	.align		4
.L_745:
        /*117c*/ 	.byte	0x04, 0x11
        /*117e*/ 	.short	(.L_747 - .L_746)
	.align		4
.L_746:
        /*1180*/ 	.word	index@($__internal_75_$__cuda_sm70_shflsync_bfly_p)
        /*1184*/ 	.word	0x00000000


	//----- nvinfo : EIATTR_FRAME_SIZE
	.align		4
.L_747:
        /*1188*/ 	.byte	0x04, 0x11
        /*118a*/ 	.short	(.L_749 - .L_748)
	.align		4
.L_748:
        /*118c*/ 	.word	index@(_ZN10layer_norm13ln_bwd_kernelINS_13Kernel_traitsI13__nv_bfloat16S2_fS2_fjLj512ELj1ELj4ELj1ELj16ENS_18Kernel_traits_baseILj512ES2_S2_fS2_fjLj128EEEEELb1ELb1ELb0ELb1EEEvNS_9BwdParamsE)
        /*1190*/ 	.word	0x00000000


	//----- nvinfo : EIATTR_REGCOUNT
	.align		4
.L_749:
        /*1194*/ 	.byte	0x04, 0x2f
        /*1196*/ 	.short	(.L_751 - .L_750)
	.align		4
.L_750:
        /*1198*/ 	.word	index@(_ZN10layer_norm13ln_bwd_kernelINS_13Kernel_traitsI13__nv_bfloat16S2_fS2_fjLj512ELj1ELj4ELj1ELj16ENS_18Kernel_traits_baseILj512ES2_S2_fS2_fjLj128EEEEELb1ELb1ELb0ELb0EEEvNS_9BwdParamsE)
        /*119c*/ 	.word	0x000000a7


	//----- nvinfo : EIATTR_FRAME_SIZE
	.align		4
.L_751:
        /*11a0*/ 	.byte	0x04, 0x11
        /*11a2*/ 	.short	(.L_753 - .L_752)
	.align		4
.L_752:
        /*11a4*/ 	.word	index@($__internal_74_$__cuda_sm70_shflsync_bfly_p)
        /*11a8*/ 	.word	0x00000000


	//----- nvinfo : EIATTR_FRAME_SIZE
	.align		4
.L_753:
        /*11ac*/ 	.byte	0x04, 0x11
        /*11ae*/ 	.short	(.L_755 - .L_754)
	.align		4
.L_754:
        /*11b0*/ 	.word	index@(_ZN10layer_norm13ln_bwd_kernelINS_13Kernel_traitsI13__nv_bfloat16S2_fS2_fjLj512ELj1ELj4ELj1ELj16ENS_18Kernel_traits_baseILj512ES2_S2_fS2_fjLj128EEEEELb1ELb1ELb0ELb0EEEvNS_9BwdParamsE)
        /*11b4*/ 	.word	0x00000000


	//----- nvinfo : EIATTR_REGCOUNT
	.align		4
.L_755:
        /*11b8*/ 	.byte	0x04, 0x2f
        /*11ba*/ 	.short	(.L_757 - .L_756)
	.align		4
.L_756:
        /*11bc*/ 	.word	index@(_ZN10layer_norm13ln_bwd_kernelINS_13Kernel_traitsI13__nv_bfloat16S2_fS2_fjLj512ELj1ELj4ELj1ELj16ENS_18Kernel_traits_baseILj512ES2_S2_fS2_fjLj128EEEEELb1ELb0ELb1ELb1EEEvNS_9BwdParamsE)
        /*11c0*/ 	.word	0x0000008a


	//----- nvinfo : EIATTR_FRAME_SIZE
	.align		4
.L_757:
        /*11c4*/ 	.byte	0x04, 0x11
        /*11c6*/ 	.short	(.L_759 - .L_758)
	.align		4
.L_758:
        /*11c8*/ 	.word	index@($__internal_73_$__cuda_sm70_shflsync_bfly_p)
        /*11cc*/ 	.word	0x00000000


	//----- nvinfo : EIATTR_FRAME_SIZE
	.align		4
.L_759:
        /*11d0*/ 	.byte	0x04, 0x11
        /*11d2*/ 	.short	(.L_761 - .L_760)
	.align		4
.L_760:
        /*11d4*/ 	.word	index@(_ZN10layer_norm13ln_bwd_kernelINS_13Kernel_traitsI13__nv_bfloat16S2_fS2_fjLj512ELj1ELj4ELj1ELj16ENS_18Kernel_traits_baseILj512ES2_S2_fS2_fjLj128EEEEELb1ELb0ELb1ELb1EEEvNS_9BwdParamsE)
        /*11d8*/ 	.word	0x00000000


	//----- nvinfo : EIATTR_REGCOUNT
	.align		4
.L_761:
        /*11dc*/ 	.byte	0x04, 0x2f
        /*11de*/ 	.short	(.L_763 - .L_762)
	.align		4
.L_762:
        /*11e0*/ 	.word	index@(_ZN10layer_norm22ln_bwd_finalize_kernelINS_22Kernel_traits_finalizeILj512E13__nv_bfloat16S2_fS2_fjLb0ELj1024ELj4ENS_18Kernel_traits_baseILj512ES2_S2_fS2_fjLj1024EEEEELb0ELb1EEEvNS_9BwdParamsE)
        /*11e4*/ 	.word	0x00000020


	//----- nvinfo : EIATTR_FRAME_SIZE
	.align		4
.L_763:
        /*11e8*/ 	.byte	0x04, 0x11
        /*11ea*/ 	.short	(.L_765 - .L_764)
	.align		4
.L_764:
        /*11ec*/ 	.word	index@($__internal_72_$__cuda_sm70_shflsync_bfly_p)
        /*11f0*/ 	.word	0x00000000


	//----- nvinfo : EIATTR_FRAME_SIZE
	.align		4
.L_765:
        /*11f4*/ 	.byte	0x04, 0x11
        /*11f6*/ 	.short	(.L_767 - .L_766)
	.align		4
.L_766:
        /*11f8*/ 	.word	index@(_ZN10layer_norm22ln_bwd_finalize_kernelINS_22Kernel_traits_finalizeILj512E13__nv_bfloat16S2_fS2_fjLb0ELj1024ELj4ENS_18Kernel_traits_baseILj512ES2_S2_fS2_fjLj1024EEEEELb0ELb1EEEvNS_9BwdParamsE)
        /*11fc*/ 	.word	0x00000000


	//----- nvinfo : EIATTR_REGCOUNT
	.align		4
.L_767:
        /*1200*/ 	.byte	0x04, 0x2f
        /*1202*/ 	.short	(.L_769 - .L_768)
	.align		4
.L_768:
        /*1204*/ 	.word	index@(_ZN10layer_norm13ln_bwd_kernelINS_13Kernel_traitsI13__nv_bfloat16S2_fS2_fjLj512ELj1ELj4ELj1ELj16ENS_18Kernel_traits_baseILj512ES2_S2_fS2_fjLj128EEEEELb1ELb0ELb1ELb0EEEvNS_9BwdParamsE)
        /*1208*/ 	.word	0x0000008f


	//----- nvinfo : EIATTR_FRAME_SIZE
	.align		4
.L_769:
        /*120c*/ 	.byte	0x04, 0x11
        /*120e*/ 	.short	(.L_771 - .L_770)
	.align		4
.L_770:
        /*1210*/ 	.word	index@($__internal_71_$__cuda_sm70_shflsync_bfly_p)
        /*1214*/ 	.word	0x00000000


	//----- nvinfo : EIATTR_FRAME_SIZE
	.align		4
.L_771:
        /*1218*/ 	.byte	0x04, 0x11
        /*121a*/ 	.short	(.L_773 - .L_772)
	.align		4
.L_772:
        /*121c*/ 	.word	index@(_ZN10layer_norm13ln_bwd_kernelINS_13Kernel_traitsI13__nv_bfloat16S2_fS2_fjLj512ELj1ELj4ELj1ELj16ENS_18Kernel_traits_baseILj512ES2_S2_fS2_fjLj128EEEEELb1ELb0ELb1ELb0EEEvNS_9BwdParamsE)
        /*1220*/ 	.word	0x00000000


	//----- nvinfo : EIATTR_REGCOUNT
	.align		4
.L_773:
        /*1224*/ 	.byte	0x04, 0x2f
        /*1226*/ 	.short	(.L_775 - .L_774)
	.align		4
.L_774:
        /*1228*/ 	.word	index@(_ZN10layer_norm22ln_bwd_finalize_kernelINS_22Kernel_traits_finalizeILj512E13__nv_bfloat16S2_fS2_fjLb0ELj1024ELj4ENS_18Kernel_traits_baseILj512ES2_S2_fS2_fjLj1024EEEEELb0ELb0EEEvNS_9BwdParamsE)
        /*122c*/ 	.word	0x0000001e


	//----- nvinfo : EIATTR_FRAME_SIZE
	.align		4
.L_775:
        /*1230*/ 	.byte	0x04, 0x11
        /*1232*/ 	.short	(.L_777 - .L_776)
	.align		4
.L_776:
        /*1234*/ 	.word	index@($__internal_70_$__cuda_sm70_shflsync_bfly_p)
        /*1238*/ 	.word	0x00000000


	//----- nvinfo : EIATTR_FRAME_SIZE
	.align		4
.L_777:
        /*123c*/ 	.byte	0x04, 0x11
        /*123e*/ 	.short	(.L_779 - .L_778)
	.align		4
.L_778:
        /*1240*/ 	.word	index@(_ZN10layer_norm22ln_bwd_finalize_kernelINS_22Kernel_traits_finalizeILj512E13__nv_bfloat16S2_fS2_fjLb0ELj1024ELj4ENS_18Kernel_traits_baseILj512ES2_S2_fS2_fjLj1024EEEEELb0ELb0EEEvNS_9BwdParamsE)
        /*1244*/ 	.word	0x00000000


	//----- nvinfo : EIATTR_REGCOUNT
	.align		4
.L_779:
        /*1248*/ 	.byte	0x04, 0x2f
        /*124a*/ 	.short	(.L_781 - .L_780)
	.align		4
.L_780:
        /*124c*/ 	.word	index@(_ZN10layer_norm13ln_bwd_kernelINS_13Kernel_traitsI13__nv_bfloat16S2_fS2_fjLj512ELj1ELj4ELj1ELj16ENS_18Kernel_traits_baseILj512ES2_S2_fS2_fjLj128EEEEELb1ELb0ELb0ELb1EEEvNS_9BwdParamsE)
        /*1250*/ 	.word	0x00000080


	//----- nvinfo : EIATTR_FRAME_SIZE
	.align		4
.L_781:
        /*1254*/ 	.byte	0x04, 0x11
        /*1256*/ 	.short	(.L_783 - .L_782)
	.align		4
.L_782:
        /*1258*/ 	.word	index@($__internal_69_$__cuda_sm70_shflsync_bfly_p)
        /*125c*/ 	.word	0x00000000


	//----- nvinfo : EIATTR_FRAME_SIZE
	.align		4
.L_783:
        /*1260*/ 	.byte	0x04, 0x11
        /*1262*/ 	.short	(.L_785 - .L_784)
	.align		4
.L_784:
        /*1264*/ 	.word	index@(_ZN10layer_norm13ln_bwd_kernelINS_13Kernel_traitsI13__nv_bfloat16S2_fS2_fjLj512ELj1ELj4ELj1ELj16ENS_18Kernel_traits_baseILj512ES2_S2_fS2_fjLj128EEEEELb1ELb0ELb0ELb1EEEvNS_9BwdParamsE)
        /*1268*/ 	.word	0x00000000


	//----- nvinfo : EIATTR_REGCOUNT
	.align		4
.L_785:
        /*126c*/ 	.byte	0x04, 0x2f
        /*126e*/ 	.short	(.L_787 - .L_786)
	.align		4
.L_786:
        /*1270*/ 	.word	index@(_ZN10layer_norm13ln_bwd_kernelINS_13Kernel_traitsI13__nv_bfloat16S2_fS2_fjLj512ELj1ELj4ELj1ELj16ENS_18Kernel_traits_baseILj512ES2_S2_fS2_fjLj128EEEEELb1ELb0ELb0ELb0EEEvNS_9BwdParamsE)
        /*1274*/ 	.word	0x00000080


	//----- nvinfo : EIATTR_FRAME_SIZE
	.align		4
.L_787:
        /*1278*/ 	.byte	0x04, 0x11
        /*127a*/ 	.short	(.L_789 - .L_788)
	.align		4
.L_788:
        /*127c*/ 	.word	index@($__internal_68_$__cuda_sm70_shflsync_bfly_p)
        /*1280*/ 	.word	0x00000000


	//----- nvinfo : EIATTR_FRAME_SIZE
	.align		4
.L_789:
        /*1284*/ 	.byte	0x04, 0x11
        /*1286*/ 	.short	(.L_791 - .L_790)
	.align		4
.L_790:
        /*1288*/ 	.word	index@(_ZN10layer_norm13ln_bwd_kernelINS_13Kernel_traitsI13__nv_bfloat16S2_fS2_fjLj512ELj1ELj4ELj1ELj16ENS_18Kernel_traits_baseILj512ES2_S2_fS2_fjLj128EEEEELb1ELb0ELb0ELb0EEEvNS_9BwdParamsE)
        /*128c*/ 	.word	0x00000000


	//----- nvinfo : EIATTR_REGCOUNT
	.align		4
.L_791:
        /*1290*/ 	.byte	0x04, 0x2f
        /*1292*/ 	.short	(.L_793 - .L_792)
	.align		4
.L_792:
        /*1294*/ 	.word	index@(_ZN10layer_norm13ln_bwd_kernelINS_13Kernel_traitsI13__nv_bfloat16S2_fS2_fjLj512ELj1ELj4ELj1ELj16ENS_18Kernel_traits_baseILj512ES2_S2_fS2_fjLj128EEEEELb0ELb1ELb1ELb1EEEvNS_9BwdParamsE)
        /*1298*/ 	.word	0x000000a8


	//----- nvinfo : EIATTR_FRAME_SIZE
	.align		4
.L_793:
        /*129c*/ 	.byte	0x04, 0x11
        /*129e*/ 	.short	(.L_795 - .L_794)
	.align		4
.L_794:
        /*12a0*/ 	.word	index@($__internal_67_$__cuda_sm70_shflsync_bfly_p)
        /*12a4*/ 	.word	0x00000000


	//----- nvinfo : EIATTR_FRAME_SIZE
	.align		4
.L_795:
        /*12a8*/ 	.byte	0x04, 0x11
        /*12aa*/ 	.short	(.L_797 - .L_796)
	.align		4
.L_796:
        /*12ac*/ 	.word	index@(_ZN10layer_norm13ln_bwd_kernelINS_13Kernel_traitsI13__nv_bfloat16S2_fS2_fjLj512ELj1ELj4ELj1ELj16ENS_18Kernel_traits_baseILj512ES2_S2_fS2_fjLj128EEEEELb0ELb1ELb1ELb1EEEvNS_9BwdParamsE)
        /*12b0*/ 	.word	0x00000000


	//----- nvinfo : EIATTR_REGCOUNT
	.align		4
.L_797:
        /*12b4*/ 	.byte	0x04, 0x2f
        /*12b6*/ 	.short	(.L_799 - .L_798)
	.align		4
.L_798:
        /*12b8*/ 	.word	index@(_ZN10layer_norm13ln_bwd_kernelINS_13Kernel_traitsI13__nv_bfloat16S2_fS2_fjLj512ELj1ELj4ELj1ELj16ENS_18Kernel_traits_baseILj512ES2_S2_fS2_fjLj128EEEEELb0ELb1ELb1ELb0EEEvNS_9BwdParamsE)
        /*12bc*/ 	.word	0x000000a8


	//----- nvinfo : EIATTR_FRAME_SIZE
	.align		4
.L_799:
        /*12c0*/ 	.byte	0x04, 0x11
        /*12c2*/ 	.short	(.L_801 - .L_800)
	.align		4
.L_800:
        /*12c4*/ 	.word	index@($__internal_66_$__cuda_sm70_shflsync_bfly_p)
        /*12c8*/ 	.word	0x00000000


	//----- nvinfo : EIATTR_FRAME_SIZE
	.align		4
.L_801:
        /*12cc*/ 	.byte	0x04, 0x11
        /*12ce*/ 	.short	(.L_803 - .L_802)
	.align		4
.L_802:
        /*12d0*/ 	.word	index@(_ZN10layer_norm13ln_bwd_kernelINS_13Kernel_traitsI13__nv_bfloat16S2_fS2_fjLj512ELj1ELj4ELj1ELj16ENS_18Kernel_traits_baseILj512ES2_S2_fS2_fjLj128EEEEELb0ELb1ELb1ELb0EEEvNS_9BwdParamsE)
        /*12d4*/ 	.word	0x00000000


	//----- nvinfo : EIATTR_REGCOUNT
	.align		4
.L_803:
        /*12d8*/ 	.byte	0x04, 0x2f
        /*12da*/ 	.short	(.L_805 - .L_804)
	.align		4
.L_804:
        /*12dc*/ 	.word	index@(_ZN10layer_norm13ln_bwd_kernelINS_13Kernel_traitsI13__nv_bfloat16S2_fS2_fjLj512ELj1ELj4ELj1ELj16ENS_18Kernel_traits_baseILj512ES2_S2_fS2_fjLj128EEEEELb0ELb1ELb0ELb1EEEvNS_9BwdParamsE)
        /*12e0*/ 	.word	0x000000a3


	//----- nvinfo : EIATTR_FRAME_SIZE
	.align		4
.L_805:
        /*12e4*/ 	.byte	0x04, 0x11
        /*12e6*/ 	.short	(.L_807 - .L_806)
	.align		4
.L_806:
        /*12e8*/ 	.word	index@($__internal_65_$__cuda_sm70_shflsync_bfly_p)
        /*12ec*/ 	.word	0x00000000


	//----- nvinfo : EIATTR_FRAME_SIZE
	.align		4
.L_807:
        /*12f0*/ 	.byte	0x04, 0x11
        /*12f2*/ 	.short	(.L_809 - .L_808)
	.align		4
.L_808:
        /*12f4*/ 	.word	index@(_ZN10layer_norm13ln_bwd_kernelINS_13Kernel_traitsI13__nv_bfloat16S2_fS2_fjLj512ELj1ELj4ELj1ELj16ENS_18Kernel_traits_baseILj512ES2_S2_fS2_fjLj128EEEEELb0ELb1ELb0ELb1EEEvNS_9BwdParamsE)
        /*12f8*/ 	.word	0x00000000


	//----- nvinfo : EIATTR_REGCOUNT
	.align		4
.L_809:
        /*12fc*/ 	.byte	0x04, 0x2f
        /*12fe*/ 	.short	(.L_811 - .L_810)
	.align		4
.L_810:
        /*1300*/ 	.word	index@(_ZN10layer_norm13ln_bwd_kernelINS_13Kernel_traitsI13__nv_bfloat16S2_fS2_fjLj512ELj1ELj4ELj1ELj16ENS_18Kernel_traits_baseILj512ES2_S2_fS2_fjLj128EEEEELb0ELb1ELb0ELb0EEEvNS_9BwdParamsE)
        /*1304*/ 	.word	0x000000a8


	//----- nvinfo : EIATTR_FRAME_SIZE
	.align		4
.L_811:
        /*1308*/ 	.byte	0x04, 0x11
        /*130a*/ 	.short	(.L_813 - .L_812)
	.align		4
.L_812:
        /*130c*/ 	.word	index@($__internal_64_$__cuda_sm70_shflsync_bfly_p)
        /*1310*/ 	.word	0x00000000


	//----- nvinfo : EIATTR_FRAME_SIZE
	.align		4
.L_813:
        /*1314*/ 	.byte	0x04, 0x11
        /*1316*/ 	.short	(.L_815 - .L_814)
	.align		4
.L_814:
        /*1318*/ 	.word	index@(_ZN10layer_norm13ln_bwd_kernelINS_13Kernel_traitsI13__nv_bfloat16S2_fS2_fjLj512ELj1ELj4ELj1ELj16ENS_18Kernel_traits_baseILj512ES2_S2_fS2_fjLj128EEEEELb0ELb1ELb0ELb0EEEvNS_9BwdParamsE)
        /*131c*/ 	.word	0x00000000


	//----- nvinfo : EIATTR_REGCOUNT
	.align		4
.L_815:
        /*1320*/ 	.byte	0x04, 0x2f
        /*1322*/ 	.short	(.L_817 - .L_816)
	.align		4
.L_816:
        /*1324*/ 	.word	index@(_ZN10layer_norm13ln_bwd_kernelINS_13Kernel_traitsI13__nv_bfloat16S2_fS2_fjLj512ELj1ELj4ELj1ELj16ENS_18Kernel_traits_baseILj512ES2_S2_fS2_fjLj128EEEEELb0ELb0ELb1ELb1EEEvNS_9BwdParamsE)
        /*1328*/ 	.word	0x0000008e


	//----- nvinfo : EIATTR_FRAME_SIZE
	.align		4
.L_817:
        /*132c*/ 	.byte	0x04, 0x11
        /*132e*/ 	.short	(.L_819 - .L_818)
	.align		4
.L_818:
        /*1330*/ 	.word	index@($__internal_63_$__cuda_sm70_shflsync_bfly_p)
        /*1334*/ 	.word	0x00000000


	//----- nvinfo : EIATTR_FRAME_SIZE
	.align		4
.L_819:
        /*1338*/ 	.byte	0x04, 0x11
        /*133a*/ 	.short	(.L_821 - .L_820)
	.align		4
.L_820:
        /*133c*/ 	.word	index@(_ZN10layer_norm13ln_bwd_kernelINS_13Kernel_traitsI13__nv_bfloat16S2_fS2_fjLj512ELj1ELj4ELj1ELj16ENS_18Kernel_traits_baseILj512ES2_S2_fS2_fjLj128EEEEELb0ELb0ELb1ELb1EEEvNS_9BwdParamsE)
        /*1340*/ 	.word	0x00000000


	//----- nvinfo : EIATTR_REGCOUNT
	.align		4
.L_821:
        /*1344*/ 	.byte	0x04, 0x2f
        /*1346*/ 	.short	(.L_823 - .L_822)
	.align		4
.L_822:
        /*1348*/ 	.word	index@(_ZN10layer_norm13ln_bwd_kernelINS_13Kernel_traitsI13__nv_bfloat16S2_fS2_fjLj512ELj1ELj4ELj1ELj16ENS_18Kernel_traits_baseILj512ES2_S2_fS2_fjLj128EEEEELb0ELb0ELb1ELb0EEEvNS_9BwdParamsE)
        /*134c*/ 	.word	0x00000080


	//----- nvinfo : EIATTR_FRAME_SIZE
	.align		4
.L_823:
        /*1350*/ 	.byte	0x04, 0x11
        /*1352*/ 	.short	(.L_825 - .L_824)
	.align		4
.L_824:
        /*1354*/ 	.word	index@($__internal_62_$__cuda_sm70_shflsync_bfly_p)
        /*1358*/ 	.word	0x00000000


	//----- nvinfo : EIATTR_FRAME_SIZE
	.align		4
.L_825:
        /*135c*/ 	.byte	0x04, 0x11
        /*135e*/ 	.short	(.L_827 - .L_826)
	.align		4
.L_826:
        /*1360*/ 	.word	index@(_ZN10layer_norm13ln_bwd_kernelINS_13Kernel_traitsI13__nv_bfloat16S2_fS2_fjLj512ELj1ELj4ELj1ELj16ENS_18Kernel_traits_baseILj512ES2_S2_fS2_fjLj128EEEEELb0ELb0ELb1ELb0EEEvNS_9BwdParamsE)
        /*1364*/ 	.word	0x00000000


	//----- nvinfo : EIATTR_REGCOUNT
	.align		4
.L_827:
        /*1368*/ 	.byte	0x04, 0x2f
        /*136a*/ 	.short	(.L_829 - .L_828)
	.align		4
.L_828:
        /*136c*/ 	.word	index@(_ZN10layer_norm13ln_bwd_kernelINS_13Kernel_traitsI13__nv_bfloat16S2_fS2_fjLj512ELj1ELj4ELj1ELj16ENS_18Kernel_traits_baseILj512ES2_S2_fS2_fjLj128EEEEELb0ELb0ELb0ELb1EEEvNS_9BwdParamsE)
        /*1370*/ 	.word	0x00000080


	//----- nvinfo : EIATTR_FRAME_SIZE
	.align		4
.L_829:
        /*1374*/ 	.byte	0x04, 0x11
        /*1376*/ 	.short	(.L_831 - .L_830)
	.align		4
.L_830:
        /*1378*/ 	.word	index@($__internal_61_$__cuda_sm70_shflsync_bfly_p)
        /*137c*/ 	.word	0x00000000


	//----- nvinfo : EIATTR_FRAME_SIZE
	.align		4
.L_831:
        /*1380*/ 	.byte	0x04, 0x11
        /*1382*/ 	.short	(.L_833 - .L_832)
	.align		4
.L_832:
        /*1384*/ 	.word	index@(_ZN10layer_norm13ln_bwd_kernelINS_13Kernel_traitsI13__nv_bfloat16S2_fS2_fjLj512ELj1ELj4ELj1ELj16ENS_18Kernel_traits_baseILj512ES2_S2_fS2_fjLj128EEEEELb0ELb0ELb0ELb1EEEvNS_9BwdParamsE)
        /*1388*/ 	.word	0x00000000


	//----- nvinfo : EIATTR_REGCOUNT
	.align		4
.L_833:
        /*138c*/ 	.byte	0x04, 0x2f
        /*138e*/ 	.short	(.L_835 - .L_834)
	.align		4
.L_834:
        /*1390*/ 	.word	index@(_ZN10layer_norm13ln_bwd_kernelINS_13Kernel_traitsI13__nv_bfloat16S2_fS2_fjLj512ELj1ELj4ELj1ELj16ENS_18Kernel_traits_baseILj512ES2_S2_fS2_fjLj128EEEEELb0ELb0ELb0ELb0EEEvNS_9BwdParamsE)
        /*1394*/ 	.word	0x00000080


	//----- nvinfo : EIATTR_FRAME_SIZE
	.align		4
.L_835:
        /*1398*/ 	.byte	0x04, 0x11
        /*139a*/ 	.short	(.L_837 - .L_836)
	.align		4
.L_836:
        /*139c*/ 	.word	index@($__internal_60_$__cuda_sm70_shflsync_bfly_p)
        /*13a0*/ 	.word	0x00000000


	//----- nvinfo : EIATTR_FRAME_SIZE
	.align		4
.L_837:
        /*13a4*/ 	.byte	0x04, 0x11
        /*13a6*/ 	.short	(.L_839 - .L_838)
	.align		4
.L_838:
        /*13a8*/ 	.word	index@(_ZN10layer_norm13ln_bwd_kernelINS_13Kernel_traitsI13__nv_bfloat16S2_fS2_fjLj512ELj1ELj4ELj1ELj16ENS_18Kernel_traits_baseILj512ES2_S2_fS2_fjLj128EEEEELb0ELb0ELb0ELb0EEEvNS_9BwdParamsE)
        /*13ac*/ 	.word	0x00000000


	//----- nvinfo : EIATTR_REGCOUNT
	.align		4
.L_839:
        /*13b0*/ 	.byte	0x04, 0x2f
        /*13b2*/ 	.short	(.L_841 - .L_840)
	.align		4
.L_840:
        /*13b4*/ 	.word	index@(_ZN10layer_norm13ln_bwd_kernelINS_13Kernel_traitsIf13__nv_bfloat16S2_S2_fjLj512ELj1ELj4ELj1ELj16ENS_18Kernel_traits_baseILj512EfS2_S2_S2_fjLj128EEEEELb1ELb1ELb1ELb1EEEvNS_9BwdParamsE)
        /*13b8*/ 	.word	0x000000a8


	//----- nvinfo : EIATTR_FRAME_SIZE
	.align		4
.L_841:
        /*13bc*/ 	.byte	0x04, 0x11
        /*13be*/ 	.short	(.L_843 - .L_842)
	.align		4
.L_842:
        /*13c0*/ 	.word	index@($__internal_59_$__cuda_sm70_shflsync_bfly_p)
        /*13c4*/ 	.word	0x00000000


	//----- nvinfo : EIATTR_FRAME_SIZE
	.align		4
.L_843:
        /*13c8*/ 	.byte	0x04, 0x11
        /*13ca*/ 	.short	(.L_845 - .L_844)
	.align		4
.L_844:
        /*13cc*/ 	.word	index@(_ZN10layer_norm13ln_bwd_kernelINS_13Kernel_traitsIf13__nv_bfloat16S2_S2_fjLj512ELj1ELj4ELj1ELj16ENS_18Kernel_traits_baseILj512EfS2_S2_S2_fjLj128EEEEELb1ELb1ELb1ELb1EEEvNS_9BwdParamsE)
        /*13d0*/ 	.word	0x00000000


	//----- nvinfo : EIATTR_REGCOUNT
	.align		4
.L_845:
        /*13d4*/ 	.byte	0x04, 0x2f
        /*13d6*/ 	.short	(.L_847 - .L_846)
	.align		4
.L_846:
        /*13d8*/ 	.word	index@(_ZN10layer_norm22ln_bwd_finalize_kernelINS_22Kernel_traits_finalizeILj512Ef13__nv_bfloat16S2_S2_fjLb1ELj1024ELj4ENS_18Kernel_traits_baseILj512EfS2_S2_S2_fjLj1024EEEEELb1ELb1EEEvNS_9BwdParamsE)
        /*13dc*/ 	.word	0x00000020


	//----- nvinfo : EIATTR_FRAME_SIZE
	.align		4
.L_847:
        /*13e0*/ 	.byte	0x04, 0x11
        /*13e2*/ 	.short	(.L_849 - .L_848)
	.align		4
.L_848:
        /*13e4*/ 	.word	index@($__internal_58_$__cuda_sm70_shflsync_bfly_p)
        /*13e8*/ 	.word	0x00000000


	//----- nvinfo : EIATTR_FRAME_SIZE
	.align		4
.L_849:
        /*13ec*/ 	.byte	0x04, 0x11
        /*13ee*/ 	.short	(.L_851 - .L_850)
	.align		4
.L_850:
        /*13f0*/ 	.word	index@(_ZN10layer_norm22ln_bwd_finalize_kernelINS_22Kernel_traits_finalizeILj512Ef13__nv_bfloat16S2_S2_fjLb1ELj1024ELj4ENS_18Kernel_traits_baseILj512EfS2_S2_S2_fjLj1024EEEEELb1ELb1EEEvNS_9BwdParamsE)
        /*13f4*/ 	.word	0x00000000


	//----- nvinfo : EIATTR_REGCOUNT
	.align		4
.L_851:
        /*13f8*/ 	.byte	0x04, 0x2f
        /*13fa*/ 	.short	(.L_853 - .L_852)
	.align		4
.L_852:
        /*13fc*/ 	.word	index@(_ZN10layer_norm13ln_bwd_kernelINS_13Kernel_traitsIf13__nv_bfloat16S2_S2_fjLj512ELj1ELj4ELj1ELj16ENS_18Kernel_traits_baseILj512EfS2_S2_S2_fjLj128EEEEELb1ELb1ELb1ELb0EEEvNS_9BwdParamsE)
        /*1400*/ 	.word	0x000000a2


	//----- nvinfo : EIATTR_FRAME_SIZE
	.align		4
.L_853:
        /*1404*/ 	.byte	0x04, 0x11
        /*1406*/ 	.short	(.L_855 - .L_854)
	.align		4
.L_854:
        /*1408*/ 	.word	index@($__internal_57_$__cuda_sm70_shflsync_bfly_p)
        /*140c*/ 	.word	0x00000000


	//----- nvinfo : EIATTR_FRAME_SIZE
	.align		4
.L_855:
        /*1410*/ 	.byte	0x04, 0x11
        /*1412*/ 	.short	(.L_857 - .L_856)
	.align		4
.L_856:
        /*1414*/ 	.word	index@(_ZN10layer_norm13ln_bwd_kernelINS_13Kernel_traitsIf13__nv_bfloat16S2_S2_fjLj512ELj1ELj4ELj1ELj16ENS_18Kernel_traits_baseILj512EfS2_S2_S2_fjLj128EEEEELb1ELb1ELb1ELb0EEEvNS_9BwdParamsE)
        /*1418*/ 	.word	0x00000000


	//----- nvinfo : EIATTR_REGCOUNT
	.align		4
.L_857:
        /*141c*/ 	.byte	0x04, 0x2f
        /*141e*/ 	.short	(.L_859 - .L_858)
	.align		4
.L_858:
        /*1420*/ 	.word	index@(_ZN10layer_norm22ln_bwd_finalize_kernelINS_22Kernel_traits_finalizeILj512Ef13__nv_bfloat16S2_S2_fjLb1ELj1024ELj4ENS_18Kernel_traits_baseILj512EfS2_S2_S2_fjLj1024EEEEELb1ELb0EEEvNS_9BwdParamsE)
        /*1424*/ 	.word	0x00000020


	//----- nvinfo : EIATTR_FRAME_SIZE
	.align		4
.L_859:
        /*1428*/ 	.byte	0x04, 0x11
        /*142a*/ 	.short	(.L_861 - .L_860)
	.align		4
.L_860:
        /*142c*/ 	.word	index@($__internal_56_$__cuda_sm70_shflsync_bfly_p)
        /*1430*/ 	.word	0x00000000


	//----- nvinfo : EIATTR_FRAME_SIZE
	.align		4
.L_861:
        /*1434*/ 	.byte	0x04, 0x11
        /*1436*/ 	.short	(.L_863 - .L_862)
	.align		4
.L_862:
        /*1438*/ 	.word	index@(_ZN10layer_norm22ln_bwd_finalize_kernelINS_22Kernel_traits_finalizeILj512Ef13__nv_bfloat16S2_S2_fjLb1ELj1024ELj4ENS_18Kernel_traits_baseILj512EfS2_S2_S2_fjLj1024EEEEELb1ELb0EEEvNS_9BwdParamsE)
        /*143c*/ 	.word	0x00000000


	//----- nvinfo : EIATTR_REGCOUNT
	.align		4
.L_863:
        /*1440*/ 	.byte	0x04, 0x2f
        /*1442*/ 	.short	(.L_865 - .L_864)
	.align		4
.L_864:
        /*1444*/ 	.word	index@(_ZN10layer_norm13ln_bwd_kernelINS_13Kernel_traitsIf13__nv_bfloat16S2_S2_fjLj512ELj1ELj4ELj1ELj16ENS_18Kernel_traits_baseILj512EfS2_S2_S2_fjLj128EEEEELb1ELb1ELb0ELb1EEEvNS_9BwdParamsE)
        /*1448*/ 	.word	0x00000099


	//----- nvinfo : EIATTR_FRAME_SIZE
	.align		4
.L_865:
        /*144c*/ 	.byte	0x04, 0x11
        /*144e*/ 	.short	(.L_867 - .L_866)
	.align		4
.L_866:
        /*1450*/ 	.word	index@($__internal_55_$__cuda_sm70_shflsync_bfly_p)
        /*1454*/ 	.word	0x00000000


	//----- nvinfo : EIATTR_FRAME_SIZE
	.align		4
.L_867:
        /*1458*/ 	.byte	0x04, 0x11
        /*145a*/ 	.short	(.L_869 - .L_868)
	.align		4
.L_868:
        /*145c*/ 	.word	index@(_ZN10layer_norm13ln_bwd_kernelINS_13Kernel_traitsIf13__nv_bfloat16S2_S2_fjLj512ELj1ELj4ELj1ELj16ENS_18Kernel_traits_baseILj512EfS2_S2_S2_fjLj128EEEEELb1ELb1ELb0ELb1EEEvNS_9BwdParamsE)
        /*1460*/ 	.word	0x00000000


	//----- nvinfo : EIATTR_REGCOUNT
	.align		4
.L_869:
        /*1464*/ 	.byte	0x04, 0x2f
        /*1466*/ 	.short	(.L_871 - .L_870)
	.align		4
.L_870:
        /*1468*/ 	.word	index@(_ZN10layer_norm13ln_bwd_kernelINS_13Kernel_traitsIf13__nv_bfloat16S2_S2_fjLj512ELj1ELj4ELj1ELj16ENS_18Kernel_traits_baseILj512EfS2_S2_S2_fjLj128EEEEELb1ELb1ELb0ELb0EEEvNS_9BwdParamsE)
        /*146c*/ 	.word	0x000000a1


	//----- nvinfo : EIATTR_FRAME_SIZE
	.align		4
.L_871:
        /*1470*/ 	.byte	0x04, 0x11
        /*1472*/ 	.short	(.L_873 - .L_872)
	.align		4
.L_872:
        /*1474*/ 	.word	index@($__internal_54_$__cuda_sm70_shflsync_bfly_p)
        /*1478*/ 	.word	0x00000000


	//----- nvinfo : EIATTR_FRAME_SIZE
	.align		4
.L_873:
        /*147c*/ 	.byte	0x04, 0x11
        /*147e*/ 	.short	(.L_875 - .L_874)
	.align		4
.L_874:
        /*1480*/ 	.word	index@(_ZN10layer_norm13ln_bwd_kernelINS_13Kernel_traitsIf13__nv_bfloat16S2_S2_fjLj512ELj1ELj4ELj1ELj16ENS_18Kernel_traits_baseILj512EfS2_S2_S2_fjLj128EEEEELb1ELb1ELb0ELb0EEEvNS_9BwdParamsE)
        /*1484*/ 	.word	0x00000000


	//----- nvinfo : EIATTR_REGCOUNT
	.align		4
.L_875:
        /*1488*/ 	.byte	0x04, 0x2f
        /*148a*/ 	.short	(.L_877 - .L_876)
	.align		4
.L_876:
        /*148c*/ 	.word	index@(_ZN10layer_norm13ln_bwd_kernelINS_13Kernel_traitsIf13__nv_bfloat16S2_S2_fjLj512ELj1ELj4ELj1ELj16ENS_18Kernel_traits_baseILj512EfS2_S2_S2_fjLj128EEEEELb1ELb0ELb1ELb1EEEvNS_9BwdParamsE)
        /*1490*/ 	.word	0x00000080


	//----- nvinfo : EIATTR_FRAME_SIZE
	.align		4
.L_877:
        /*1494*/ 	.byte	0x04, 0x11
        /*1496*/ 	.short	(.L_879 - .L_878)
	.align		4
.L_878:
        /*1498*/ 	.word	index@($__internal_53_$__cuda_sm70_shflsync_bfly_p)
        /*149c*/ 	.word	0x00000000


	//----- nvinfo : EIATTR_FRAME_SIZE
	.align		4
.L_879:
        /*14a0*/ 	.byte	0x04, 0x11
        /*14a2*/ 	.short	(.L_881 - .L_880)
	.align		4
.L_880:
        /*14a4*/ 	.word	index@(_ZN10layer_norm13ln_bwd_kernelINS_13Kernel_traitsIf13__nv_bfloat16S2_S2_fjLj512ELj1ELj4ELj1ELj16ENS_18Kernel_traits_baseILj512EfS2_S2_S2_fjLj128EEEEELb1ELb0ELb1ELb1EEEvNS_9BwdParamsE)
        /*14a8*/ 	.word	0x00000000


	//----- nvinfo : EIATTR_REGCOUNT
	.align		4
.L_881:
        /*14ac*/ 	.byte	0x04, 0x2f
        /*14ae*/ 	.short	(.L_883 - .L_882)
	.align		4
.L_882:
        /*14b0*/ 	.word	index@(_ZN10layer_norm22ln_bwd_finalize_kernelINS_22Kernel_traits_finalizeILj512Ef13__nv_bfloat16S2_S2_fjLb0ELj1024ELj4ENS_18Kernel_traits_baseILj512EfS2_S2_S2_fjLj1024EEEEELb0ELb1EEEvNS_9BwdParamsE)
        /*14b4*/ 	.word	0x00000020


	//----- nvinfo : EIATTR_FRAME_SIZE
	.align		4
.L_883:
        /*14b8*/ 	.byte	0x04, 0x11
        /*14ba*/ 	.short	(.L_885 - .L_884)
	.align		4
.L_884:
        /*14bc*/ 	.word	index@($__internal_52_$__cuda_sm70_shflsync_bfly_p)
        /*14c0*/ 	.word	0x00000000


	//----- nvinfo : EIATTR_FRAME_SIZE
	.align		4
.L_885:
        /*14c4*/ 	.byte	0x04, 0x11
        /*14c6*/ 	.short	(.L_887 - .L_886)
	.align		4
.L_886:
        /*14c8*/ 	.word	index@(_ZN10layer_norm22ln_bwd_finalize_kernelINS_22Kernel_traits_finalizeILj512Ef13__nv_bfloat16S2_S2_fjLb0ELj1024ELj4ENS_18Kernel_traits_baseILj512EfS2_S2_S2_fjLj1024EEEEELb0ELb1EEEvNS_9BwdParamsE)
        /*14cc*/ 	.word	0x00000000


	//----- nvinfo : EIATTR_REGCOUNT
	.align		4
.L_887:
        /*14d0*/ 	.byte	0x04, 0x2f
        /*14d2*/ 	.short	(.L_889 - .L_888)
	.align		4
.L_888:
        /*14d4*/ 	.word	index@(_ZN10layer_norm13ln_bwd_kernelINS_13Kernel_traitsIf13__nv_bfloat16S2_S2_fjLj512ELj1ELj4ELj1ELj16ENS_18Kernel_traits_baseILj512EfS2_S2_S2_fjLj128EEEEELb1ELb0ELb1ELb0EEEvNS_9BwdParamsE)
        /*14d8*/ 	.word	0x0000007e


	//----- nvinfo : EIATTR_FRAME_SIZE
	.align		4
.L_889:
        /*14dc*/ 	.byte	0x04, 0x11
        /*14de*/ 	.short	(.L_891 - .L_890)
	.align		4
.L_890:
        /*14e0*/ 	.word	index@($__internal_51_$__cuda_sm70_shflsync_bfly_p)
        /*14e4*/ 	.word	0x00000000


	//----- nvinfo : EIATTR_FRAME_SIZE
	.align		4
.L_891:
        /*14e8*/ 	.byte	0x04, 0x11
        /*14ea*/ 	.short	(.L_893 - .L_892)
	.align		4
.L_892:
        /*14ec*/ 	.word	index@(_ZN10layer_norm13ln_bwd_kernelINS_13Kernel_traitsIf13__nv_bfloat16S2_S2_fjLj512ELj1ELj4ELj1ELj16ENS_18Kernel_traits_baseILj512EfS2_S2_S2_fjLj128EEEEELb1ELb0ELb1ELb0EEEvNS_9BwdParamsE)
        /*14f0*/ 	.word	0x00000000


	//----- nvinfo : EIATTR_REGCOUNT
	.align		4
.L_893:
        /*14f4*/ 	.byte	0x04, 0x2f
        /*14f6*/ 	.short	(.L_895 - .L_894)
	.align		4
.L_894:
        /*14f8*/ 	.word	index@(_ZN10layer_norm22ln_bwd_finalize_kernelINS_22Kernel_traits_finalizeILj512Ef13__nv_bfloat16S2_S2_fjLb0ELj1024ELj4ENS_18Kernel_traits_baseILj512EfS2_S2_S2_fjLj1024EEEEELb0ELb0EEEvNS_9BwdParamsE)
        /*14fc*/ 	.word	0x0000001e


	//----- nvinfo : EIATTR_FRAME_SIZE
	.align		4
.L_895:
        /*1500*/ 	.byte	0x04, 0x11
        /*1502*/ 	.short	(.L_897 - .L_896)
	.align		4
.L_896:
        /*1504*/ 	.word	index@($__internal_50_$__cuda_sm70_shflsync_bfly_p)
        /*1508*/ 	.word	0x00000000


	//----- nvinfo : EIATTR_FRAME_SIZE
	.align		4
.L_897:
        /*150c*/ 	.byte	0x04, 0x11
        /*150e*/ 	.short	(.L_899 - .L_898)
	.align		4
.L_898:
        /*1510*/ 	.word	index@(_ZN10layer_norm22ln_bwd_finalize_kernelINS_22Kernel_traits_finalizeILj512Ef13__nv_bfloat16S2_S2_fjLb0ELj1024ELj4ENS_18Kernel_traits_baseILj512EfS2_S2_S2_fjLj1024EEEEELb0ELb0EEEvNS_9BwdParamsE)
        /*1514*/ 	.word	0x00000000


	//----- nvinfo : EIATTR_REGCOUNT
	.align		4
.L_899:
        /*1518*/ 	.byte	0x04, 0x2f
        /*151a*/ 	.short	(.L_901 - .L_900)
	.align		4
.L_900:
        /*151c*/ 	.word	index@(_ZN10layer_norm13ln_bwd_kernelINS_13Kernel_traitsIf13__nv_bfloat16S2_S2_fjLj512ELj1ELj4ELj1ELj16ENS_18Kernel_traits_baseILj512EfS2_S2_S2_fjLj128EEEEELb1ELb0ELb0ELb1EEEvNS_9BwdParamsE)
        /*1520*/ 	.word	0x0000007f


	//----- nvinfo : EIATTR_FRAME_SIZE
	.align		4
.L_901:
        /*1524*/ 	.byte	0x04, 0x11
        /*1526*/ 	.short	(.L_903 - .L_902)
	.align		4
.L_902:
        /*1528*/ 	.word	index@($__internal_49_$__cuda_sm70_shflsync_bfly_p)
        /*152c*/ 	.word	0x00000000


	//----- nvinfo : EIATTR_FRAME_SIZE
	.align		4
.L_903:
        /*1530*/ 	.byte	0x04, 0x11
        /*1532*/ 	.short	(.L_905 - .L_904)
	.align		4
.L_904:
        /*1534*/ 	.word	index@(_ZN10layer_norm13ln_bwd_kernelINS_13Kernel_traitsIf13__nv_bfloat16S2_S2_fjLj512ELj1ELj4ELj1ELj16ENS_18Kernel_traits_baseILj512EfS2_S2_S2_fjLj128EEEEELb1ELb0ELb0ELb1EEEvNS_9BwdParamsE)
        /*1538*/ 	.word	0x00000000


	//----- nvinfo : EIATTR_REGCOUNT
	.align		4
.L_905:
        /*153c*/ 	.byte	0x04, 0x2f
        /*153e*/ 	.short	(.L_907 - .L_906)
	.align		4
.L_906:
        /*1540*/ 	.word	index@(_ZN10layer_norm13ln_bwd_kernelINS_13Kernel_traitsIf13__nv_bfloat16S2_S2_fjLj512ELj1ELj4ELj1ELj16ENS_18Kernel_traits_baseILj512EfS2_S2_S2_fjLj128EEEEELb1ELb0ELb0ELb0EEEvNS_9BwdParamsE)
        /*1544*/ 	.word	0x0000007b


	//----- nvinfo : EIATTR_FRAME_SIZE
	.align		4
.L_907:
        /*1548*/ 	.byte	0x04, 0x11
        /*154a*/ 	.short	(.L_909 - .L_908)
	.align		4
.L_908:
        /*154c*/ 	.word	index@($__internal_48_$__cuda_sm70_shflsync_bfly_p)
        /*1550*/ 	.word	0x00000000


	//----- nvinfo : EIATTR_FRAME_SIZE
	.align		4
.L_909:
        /*1554*/ 	.byte	0x04, 0x11
        /*1556*/ 	.short	(.L_911 - .L_910)
	.align		4
.L_910:
        /*1558*/ 	.word	index@(_ZN10layer_norm13ln_bwd_kernelINS_13Kernel_traitsIf13__nv_bfloat16S2_S2_fjLj512ELj1ELj4ELj1ELj16ENS_18Kernel_traits_baseILj512EfS2_S2_S2_fjLj128EEEEELb1ELb0ELb0ELb0EEEvNS_9BwdParamsE)
        /*155c*/ 	.word	0x00000000


	//----- nvinfo : EIATTR_REGCOUNT
	.align		4
.L_911:
        /*1560*/ 	.byte	0x04, 0x2f
        /*1562*/ 	.short	(.L_913 - .L_912)
	.align		4
.L_912:
        /*1564*/ 	.word	index@(_ZN10layer_norm13ln_bwd_kernelINS_13Kernel_traitsIf13__nv_bfloat16S2_S2_fjLj512ELj1ELj4ELj1ELj16ENS_18Kernel_traits_baseILj512EfS2_S2_S2_fjLj128EEEEELb0ELb1ELb1ELb1EEEvNS_9BwdParamsE)
        /*1568*/ 	.word	0x000000a2


	//----- nvinfo : EIATTR_FRAME_SIZE
	.align		4
.L_913:
        /*156c*/ 	.byte	0x04, 0x11
        /*156e*/ 	.short	(.L_915 - .L_914)
	.align		4
.L_914:
        /*1570*/ 	.word	index@($__internal_47_$__cuda_sm70_shflsync_bfly_p)
        /*1574*/ 	.word	0x00000000


	//----- nvinfo : EIATTR_FRAME_SIZE
	.align		4
.L_915:
        /*1578*/ 	.byte	0x04, 0x11
        /*157a*/ 	.short	(.L_917 - .L_916)
	.align		4
.L_916:
        /*157c*/ 	.word	index@(_ZN10layer_norm13ln_bwd_kernelINS_13Kernel_traitsIf13__nv_bfloat16S2_S2_fjLj512ELj1ELj4ELj1ELj16ENS_18Kernel_traits_baseILj512EfS2_S2_S2_fjLj128EEEEELb0ELb1ELb1ELb1EEEvNS_9BwdParamsE)
        /*1580*/ 	.word	0x00000000


	//----- nvinfo : EIATTR_REGCOUNT
	.align		4
.L_917:
        /*1584*/ 	.byte	0x04, 0x2f
        /*1586*/ 	.short	(.L_919 - .L_918)
	.align		4
.L_918:
        /*1588*/ 	.word	index@(_ZN10layer_norm13ln_bwd_kernelINS_13Kernel_traitsIf13__nv_bfloat16S2_S2_fjLj512ELj1ELj4ELj1ELj16ENS_18Kernel_traits_baseILj512EfS2_S2_S2_fjLj128EEEEELb0ELb1ELb1ELb0EEEvNS_9BwdParamsE)
        /*158c*/ 	.word	0x0000009e


	//----- nvinfo : EIATTR_FRAME_SIZE
	.align		4
.L_919:
        /*1590*/ 	.byte	0x04, 0x11
        /*1592*/ 	.short	(.L_921 - .L_920)
	.align		4
.L_920:
        /*1594*/ 	.word	index@($__internal_46_$__cuda_sm70_shflsync_bfly_p)
        /*1598*/ 	.word	0x00000000


	//----- nvinfo : EIATTR_FRAME_SIZE
	.align		4
.L_921:
        /*159c*/ 	.byte	0x04, 0x11
        /*159e*/ 	.short	(.L_923 - .L_922)
	.align		4
.L_922:
        /*15a0*/ 	.word	index@(_ZN10layer_norm13ln_bwd_kernelINS_13Kernel_traitsIf13__nv_bfloat16S2_S2_fjLj512ELj1ELj4ELj1ELj16ENS_18Kernel_traits_baseILj512EfS2_S2_S2_fjLj128EEEEELb0ELb1ELb1ELb0EEEvNS_9BwdParamsE)
        /*15a4*/ 	.word	0x00000000


	//----- nvinfo : EIATTR_REGCOUNT
	.align		4
.L_923:
        /*15a8*/ 	.byte	0x04, 0x2f
        /*15aa*/ 	.short	(.L_925 - .L_924)
	.align		4
.L_924:
        /*15ac*/ 	.word	index@(_ZN10layer_norm13ln_bwd_kernelINS_13Kernel_traitsIf13__nv_bfloat16S2_S2_fjLj512ELj1ELj4ELj1ELj16ENS_18Kernel_traits_baseILj512EfS2_S2_S2_fjLj128EEEEELb0ELb1ELb0ELb1EEEvNS_9BwdParamsE)
        /*15b0*/ 	.word	0x0000009a


	//----- nvinfo : EIATTR_FRAME_SIZE
	.align		4
.L_925:
        /*15b4*/ 	.byte	0x04, 0x11
        /*15b6*/ 	.short	(.L_927 - .L_926)
	.align		4
.L_926:
        /*15b8*/ 	.word	index@($__internal_45_$__cuda_sm70_shflsync_bfly_p)
        /*15bc*/ 	.word	0x00000000


	//----- nvinfo : EIATTR_FRAME_SIZE
	.align		4
.L_927:
        /*15c0*/ 	.byte	0x04, 0x11
        /*15c2*/ 	.short	(.L_929 - .L_928)
	.align		4
.L_928:
        /*15c4*/ 	.word	index@(_ZN10layer_norm13ln_bwd_kernelINS_13Kernel_traitsIf13__nv_bfloat16S2_S2_fjLj512ELj1ELj4ELj1ELj16ENS_18Kernel_traits_baseILj512EfS2_S2_S2_fjLj128EEEEELb0ELb1ELb0ELb1EEEvNS_9BwdParamsE)
        /*15c8*/ 	.word	0x00000000


	//----- nvinfo : EIATTR_REGCOUNT
	.align		4
.L_929:
        /*15cc*/ 	.byte	0x04, 0x2f
        /*15ce*/ 	.short	(.L_931 - .L_930)
	.align		4
.L_930:
        /*15d0*/ 	.word	index@(_ZN10layer_norm13ln_bwd_kernelINS_13Kernel_traitsIf13__nv_bfloat16S2_S2_fjLj512ELj1ELj4ELj1ELj16ENS_18Kernel_traits_baseILj512EfS2_S2_S2_fjLj128EEEEELb0ELb1ELb0ELb0EEEvNS_9BwdParamsE)
        /*15d4*/ 	.word	0x0000009d


	//----- nvinfo : EIATTR_FRAME_SIZE
	.align		4
.L_931:
        /*15d8*/ 	.byte	0x04, 0x11
        /*15da*/ 	.short	(.L_933 - .L_932)
	.align		4
.L_932:
        /*15dc*/ 	.word	index@($__internal_44_$__cuda_sm70_shflsync_bfly_p)
        /*15e0*/ 	.word	0x00000000


	//----- nvinfo : EIATTR_FRAME_SIZE
	.align		4
.L_933:
        /*15e4*/ 	.byte	0x04, 0x11
        /*15e6*/ 	.short	(.L_935 - .L_934)
	.align		4
.L_934:
        /*15e8*/ 	.word	index@(_ZN10layer_norm13ln_bwd_kernelINS_13Kernel_traitsIf13__nv_bfloat16S2_S2_fjLj512ELj1ELj4ELj1ELj16ENS_18Kernel_traits_baseILj512EfS2_S2_S2_fjLj128EEEEELb0ELb1ELb0ELb0EEEvNS_9BwdParamsE)
        /*15ec*/ 	.word	0x00000000


	//----- nvinfo : EIATTR_REGCOUNT
	.align		4
.L_935:
        /*15f0*/ 	.byte	0x04, 0x2f
        /*15f2*/ 	.short	(.L_937 - .L_936)
	.align		4
.L_936:
        /*15f4*/ 	.word	index@(_ZN10layer_norm13ln_bwd_kernelINS_13Kernel_traitsIf13__nv_bfloat16S2_S2_fjLj512ELj1ELj4ELj1ELj16ENS_18Kernel_traits_baseILj512EfS2_S2_S2_fjLj128EEEEELb0ELb0ELb1ELb1EEEvNS_9BwdParamsE)
        /*15f8*/ 	.word	0x0000007e


	//----- nvinfo : EIATTR_FRAME_SIZE
	.align		4
.L_937:
        /*15fc*/ 	.byte	0x04, 0x11
        /*15fe*/ 	.short	(.L_939 - .L_938)
	.align		4
.L_938:
        /*1600*/ 	.word	index@($__internal_43_$__cuda_sm70_shflsync_bfly_p)
        /*1604*/ 	.word	0x00000000


	//----- nvinfo : EIATTR_FRAME_SIZE
	.align		4
.L_939:
        /*1608*/ 	.byte	0x04, 0x11
        /*160a*/ 	.short	(.L_941 - .L_940)
	.align		4
.L_940:
        /*160c*/ 	.word	index@(_ZN10layer_norm13ln_bwd_kernelINS_13Kernel_traitsIf13__nv_bfloat16S2_S2_fjLj512ELj1ELj4ELj1ELj16ENS_18Kernel_traits_baseILj512EfS2_S2_S2_fjLj128EEEEELb0ELb0ELb1ELb1EEEvNS_9BwdParamsE)
        /*1610*/ 	.word	0x00000000


	//----- nvinfo : EIATTR_REGCOUNT
	.align		4
.L_941:
        /*1614*/ 	.byte	0x04, 0x2f
        /*1616*/ 	.short	(.L_943 - .L_942)
	.align		4
.L_942:
        /*1618*/ 	.word	index@(_ZN10layer_norm13ln_bwd_kernelINS_13Kernel_traitsIf13__nv_bfloat16S2_S2_fjLj512ELj1ELj4ELj1ELj16ENS_18Kernel_traits_baseILj512EfS2_S2_S2_fjLj128EEEEELb0ELb0ELb1ELb0EEEvNS_9BwdParamsE)
        /*161c*/ 	.word	0x0000007a


	//----- nvinfo : EIATTR_FRAME_SIZE
	.align		4
.L_943:
        /*1620*/ 	.byte	0x04, 0x11
        /*1622*/ 	.short	(.L_945 - .L_944)
	.align		4
.L_944:
        /*1624*/ 	.word	index@($__internal_42_$__cuda_sm70_shflsync_bfly_p)
        /*1628*/ 	.word	0x00000000


	//----- nvinfo : EIATTR_FRAME_SIZE
	.align		4
.L_945:
        /*162c*/ 	.byte	0x04, 0x11
        /*162e*/ 	.short	(.L_947 - .L_946)
	.align		4
.L_946:
        /*1630*/ 	.word	index@(_ZN10layer_norm13ln_bwd_kernelINS_13Kernel_traitsIf13__nv_bfloat16S2_S2_fjLj512ELj1ELj4ELj1ELj16ENS_18Kernel_traits_baseILj512EfS2_S2_S2_fjLj128EEEEELb0ELb0ELb1ELb0EEEvNS_9BwdParamsE)
        /*1634*/ 	.word	0x00000000


	//----- nvinfo : EIATTR_REGCOUNT
	.align		4
.L_947:
        /*1638*/ 	.byte	0x04, 0x2f
        /*163a*/ 	.short	(.L_949 - .L_948)
	.align		4
.L_948:
        /*163c*/ 	.word	index@(_ZN10layer_norm13ln_bwd_kernelINS_13Kernel_traitsIf13__nv_bfloat16S2_S2_fjLj512ELj1ELj4ELj1ELj16ENS_18Kernel_traits_baseILj512EfS2_S2_S2_fjLj128EEEEELb0ELb0ELb0ELb1EEEvNS_9BwdParamsE)
        /*1640*/ 	.word	0x00000075


	//----- nvinfo : EIATTR_FRAME_SIZE
	.align		4
.L_949:
        /*1644*/ 	.byte	0x04, 0x11
        /*1646*/ 	.short	(.L_951 - .L_950)
	.align		4
.L_950:
        /*1648*/ 	.word	index@($__internal_41_$__cuda_sm70_shflsync_bfly_p)
        /*164c*/ 	.word	0x00000000


	//----- nvinfo : EIATTR_FRAME_SIZE
	.align		4
.L_951:
        /*1650*/ 	.byte	0x04, 0x11
        /*1652*/ 	.short	(.L_953 - .L_952)
	.align		4
.L_952:
        /*1654*/ 	.word	index@(_ZN10layer_norm13ln_bwd_kernelINS_13Kernel_traitsIf13__nv_bfloat16S2_S2_fjLj512ELj1ELj4ELj1ELj16ENS_18Kernel_traits_baseILj512EfS2_S2_S2_fjLj128EEEEELb0ELb0ELb0ELb1EEEvNS_9BwdParamsE)
        /*1658*/ 	.word	0x00000000


	//----- nvinfo : EIATTR_REGCOUNT
	.align		4
.L_953:
        /*165c*/ 	.byte	0x04, 0x2f
        /*165e*/ 	.short	(.L_955 - .L_954)
	.align		4
.L_954:
        /*1660*/ 	.word	index@(_ZN10layer_norm13ln_bwd_kernelINS_13Kernel_traitsIf13__nv_bfloat16S2_S2_fjLj512ELj1ELj4ELj1ELj16ENS_18Kernel_traits_baseILj512EfS2_S2_S2_fjLj128EEEEELb0ELb0ELb0ELb0EEEvNS_9BwdParamsE)
        /*1664*/ 	.word	0x0000007a


	//----- nvinfo : EIATTR_FRAME_SIZE
	.align		4
.L_955:
        /*1668*/ 	.byte	0x04, 0x11
        /*166a*/ 	.short	(.L_957 - .L_956)
	.align		4
.L_956:
        /*166c*/ 	.word	index@($__internal_40_$__cuda_sm70_shflsync_bfly_p)
        /*1670*/ 	.word	0x00000000


	//----- nvinfo : EIATTR_FRAME_SIZE
	.align		4
.L_957:
        /*1674*/ 	.byte	0x04, 0x11
        /*1676*/ 	.short	(.L_959 - .L_958)
	.align		4
.L_958:
        /*1678*/ 	.word	index@(_ZN10layer_norm13ln_bwd_kernelINS_13Kernel_traitsIf13__nv_bfloat16S2_S2_fjLj512ELj1ELj4ELj1ELj16ENS_18Kernel_traits_baseILj512EfS2_S2_S2_fjLj128EEEEELb0ELb0ELb0ELb0EEEvNS_9BwdParamsE)
        /*167c*/ 	.word	0x00000000


	//----- nvinfo : EIATTR_REGCOUNT
	.align		4
.L_959:
        /*1680*/ 	.byte	0x04, 0x2f
        /*1682*/ 	.short	(.L_961 - .L_960)
	.align		4
.L_960:
        /*1684*/ 	.word	index@(_ZN10layer_norm13ln_bwd_kernelINS_13Kernel_traitsI6__halfS2_S2_S2_fjLj512ELj1ELj4ELj1ELj16ENS_18Kernel_traits_baseILj512ES2_S2_S2_S2_fjLj128EEEEELb1ELb1ELb1ELb1EEEvNS_9BwdParamsE)
        /*1688*/ 	.word	0x0000009b


	//----- nvinfo : EIATTR_FRAME_SIZE
	.align		4
.L_961:
        /*168c*/ 	.byte	0x04, 0x11
        /*168e*/ 	.short	(.L_963 - .L_962)
	.align		4
.L_962:
        /*1690*/ 	.word	index@($__internal_39_$__cuda_sm70_shflsync_bfly_p)
        /*1694*/ 	.word	0x00000000


	//----- nvinfo : EIATTR_FRAME_SIZE
	.align		4
.L_963:
        /*1698*/ 	.byte	0x04, 0x11
        /*169a*/ 	.short	(.L_965 - .L_964)
	.align		4
.L_964:
        /*169c*/ 	.word	index@(_ZN10layer_norm13ln_bwd_kernelINS_13Kernel_traitsI6__halfS2_S2_S2_fjLj512ELj1ELj4ELj1ELj16ENS_18Kernel_traits_baseILj512ES2_S2_S2_S2_fjLj128EEEEELb1ELb1ELb1ELb1EEEvNS_9BwdParamsE)
        /*16a0*/ 	.word	0x00000000


	//----- nvinfo : EIATTR_REGCOUNT
	.align		4
.L_965:
        /*16a4*/ 	.byte	0x04, 0x2f
        /*16a6*/ 	.short	(.L_967 - .L_966)
	.align		4
.L_966:
        /*16a8*/ 	.word	index@(_ZN10layer_norm22ln_bwd_finalize_kernelINS_22Kernel_traits_finalizeILj512E6__halfS2_S2_S2_fjLb1ELj1024ELj4ENS_18Kernel_traits_baseILj512ES2_S2_S2_S2_fjLj1024EEEEELb1ELb1EEEvNS_9BwdParamsE)
        /*16ac*/ 	.word	0x00000020


	//----- nvinfo : EIATTR_FRAME_SIZE
	.align		4
.L_967:
        /*16b0*/ 	.byte	0x04, 0x11
        /*16b2*/ 	.short	(.L_969 - .L_968)
	.align		4
.L_968:
        /*16b4*/ 	.word	index@($__internal_38_$__cuda_sm70_shflsync_bfly_p)
        /*16b8*/ 	.word	0x00000000


	//----- nvinfo : EIATTR_FRAME_SIZE
	.align		4
.L_969:
        /*16bc*/ 	.byte	0x04, 0x11
        /*16be*/ 	.short	(.L_971 - .L_970)
	.align		4
.L_970:
        /*16c0*/ 	.word	index@(_ZN10layer_norm22ln_bwd_finalize_kernelINS_22Kernel_traits_finalizeILj512E6__halfS2_S2_S2_fjLb1ELj1024ELj4ENS_18Kernel_traits_baseILj512ES2_S2_S2_S2_fjLj1024EEEEELb1ELb1EEEvNS_9BwdParamsE)
        /*16c4*/ 	.word	0x00000000


	//----- nvinfo : EIATTR_REGCOUNT
	.align		4
.L_971:
        /*16c8*/ 	.byte	0x04, 0x2f
        /*16ca*/ 	.short	(.L_973 - .L_972)
	.align		4
.L_972:
        /*16cc*/ 	.word	index@(_ZN10layer_norm13ln_bwd_kernelINS_13Kernel_traitsI6__halfS2_S2_S2_fjLj512ELj1ELj4ELj1ELj16ENS_18Kernel_traits_baseILj512ES2_S2_S2_S2_fjLj128EEEEELb1ELb1ELb1ELb0EEEvNS_9BwdParamsE)
        /*16d0*/ 	.word	0x000000a3


	//----- nvinfo : EIATTR_FRAME_SIZE
	.align		4
.L_973:
        /*16d4*/ 	.byte	0x04, 0x11
        /*16d6*/ 	.short	(.L_975 - .L_974)
	.align		4
.L_974:
        /*16d8*/ 	.word	index@($__internal_37_$__cuda_sm70_shflsync_bfly_p)
        /*16dc*/ 	.word	0x00000000


	//----- nvinfo : EIATTR_FRAME_SIZE
	.align		4
.L_975:
        /*16e0*/ 	.byte	0x04, 0x11
        /*16e2*/ 	.short	(.L_977 - .L_976)
	.align		4
.L_976:
        /*16e4*/ 	.word	index@(_ZN10layer_norm13ln_bwd_kernelINS_13Kernel_traitsI6__halfS2_S2_S2_fjLj512ELj1ELj4ELj1ELj16ENS_18Kernel_traits_baseILj512ES2_S2_S2_S2_fjLj128EEEEELb1ELb1ELb1ELb0EEEvNS_9BwdParamsE)
        /*16e8*/ 	.word	0x00000000


	//----- nvinfo : EIATTR_REGCOUNT
	.align		4
.L_977:
        /*16ec*/ 	.byte	0x04, 0x2f
        /*16ee*/ 	.short	(.L_979 - .L_978)
	.align		4
.L_978:
        /*16f0*/ 	.word	index@(_ZN10layer_norm22ln_bwd_finalize_kernelINS_22Kernel_traits_finalizeILj512E6__halfS2_S2_S2_fjLb1ELj1024ELj4ENS_18Kernel_traits_baseILj512ES2_S2_S2_S2_fjLj1024EEEEELb1ELb0EEEvNS_9BwdParamsE)
        /*16f4*/ 	.word	0x00000020


	//----- nvinfo : EIATTR_FRAME_SIZE
	.align		4
.L_979:
        /*16f8*/ 	.byte	0x04, 0x11
        /*16fa*/ 	.short	(.L_981 - .L_980)
	.align		4
.L_980:
        /*16fc*/ 	.word	index@($__internal_36_$__cuda_sm70_shflsync_bfly_p)
        /*1700*/ 	.word	0x00000000


	//----- nvinfo : EIATTR_FRAME_SIZE
	.align		4
.L_981:
        /*1704*/ 	.byte	0x04, 0x11
        /*1706*/ 	.short	(.L_983 - .L_982)
	.align		4
.L_982:
        /*1708*/ 	.word	index@(_ZN10layer_norm22ln_bwd_finalize_kernelINS_22Kernel_traits_finalizeILj512E6__halfS2_S2_S2_fjLb1ELj1024ELj4ENS_18Kernel_traits_baseILj512ES2_S2_S2_S2_fjLj1024EEEEELb1ELb0EEEvNS_9BwdParamsE)
        /*170c*/ 	.word	0x00000000


	//----- nvinfo : EIATTR_REGCOUNT
	.align		4
.L_983:
        /*1710*/ 	.byte	0x04, 0x2f
        /*1712*/ 	.short	(.L_985 - .L_984)
	.align		4
.L_984:
        /*1714*/ 	.word	index@(_ZN10layer_norm13ln_bwd_kernelINS_13Kernel_traitsI6__halfS2_S2_S2_fjLj512ELj1ELj4ELj1ELj16ENS_18Kernel_traits_baseILj512ES2_S2_S2_S2_fjLj128EEEEELb1ELb1ELb0ELb1EEEvNS_9BwdParamsE)
        /*1718*/ 	.word	0x00000093


	//----- nvinfo : EIATTR_FRAME_SIZE
	.align		4
.L_985:
        /*171c*/ 	.byte	0x04, 0x11
        /*171e*/ 	.short	(.L_987 - .L_986)
	.align		4
.L_986:
        /*1720*/ 	.word	index@($__internal_35_$__cuda_sm70_shflsync_bfly_p)
        /*1724*/ 	.word	0x00000000


	//----- nvinfo : EIATTR_FRAME_SIZE
	.align		4
.L_987:
        /*1728*/ 	.byte	0x04, 0x11
        /*172a*/ 	.short	(.L_989 - .L_988)
	.align		4
.L_988:
        /*172c*/ 	.word	index@(_ZN10layer_norm13ln_bwd_kernelINS_13Kernel_traitsI6__halfS2_S2_S2_fjLj512ELj1ELj4ELj1ELj16ENS_18Kernel_traits_baseILj512ES2_S2_S2_S2_fjLj128EEEEELb1ELb1ELb0ELb1EEEvNS_9BwdParamsE)
        /*1730*/ 	.word	0x00000000


	//----- nvinfo : EIATTR_REGCOUNT
	.align		4
.L_989:
        /*1734*/ 	.byte	0x04, 0x2f
        /*1736*/ 	.short	(.L_991 - .L_990)
	.align		4
.L_990:
        /*1738*/ 	.word	index@(_ZN10layer_norm13ln_bwd_kernelINS_13Kernel_traitsI6__halfS2_S2_S2_fjLj512ELj1ELj4ELj1ELj16ENS_18Kernel_traits_baseILj512ES2_S2_S2_S2_fjLj128EEEEELb1ELb1ELb0ELb0EEEvNS_9BwdParamsE)
        /*173c*/ 	.word	0x000000a3


	//----- nvinfo : EIATTR_FRAME_SIZE
	.align		4
.L_991:
        /*1740*/ 	.byte	0x04, 0x11
        /*1742*/ 	.short	(.L_993 - .L_992)
	.align		4
.L_992:
        /*1744*/ 	.word	index@($__internal_34_$__cuda_sm70_shflsync_bfly_p)
        /*1748*/ 	.word	0x00000000


	//----- nvinfo : EIATTR_FRAME_SIZE
	.align		4
.L_993:
        /*174c*/ 	.byte	0x04, 0x11
        /*174e*/ 	.short	(.L_995 - .L_994)
	.align		4
.L_994:
        /*1750*/ 	.word	index@(_ZN10layer_norm13ln_bwd_kernelINS_13Kernel_traitsI6__halfS2_S2_S2_fjLj512ELj1ELj4ELj1ELj16ENS_18Kernel_traits_baseILj512ES2_S2_S2_S2_fjLj128EEEEELb1ELb1ELb0ELb0EEEvNS_9BwdParamsE)
        /*1754*/ 	.word	0x00000000


	//----- nvinfo : EIATTR_REGCOUNT
	.align		4
.L_995:
        /*1758*/ 	.byte	0x04, 0x2f
        /*175a*/ 	.short	(.L_997 - .L_996)
	.align		4
.L_996:
        /*175c*/ 	.word	index@(_ZN10layer_norm13ln_bwd_kernelINS_13Kernel_traitsI6__halfS2_S2_S2_fjLj512ELj1ELj4ELj1ELj16ENS_18Kernel_traits_baseILj512ES2_S2_S2_S2_fjLj128EEEEELb1ELb0ELb1ELb1EEEvNS_9BwdParamsE)
        /*1760*/ 	.word	0x0000007e


	//----- nvinfo : EIATTR_FRAME_SIZE
	.align		4
.L_997:
        /*1764*/ 	.byte	0x04, 0x11
        /*1766*/ 	.short	(.L_999 - .L_998)
	.align		4
.L_998:
        /*1768*/ 	.word	index@($__internal_33_$__cuda_sm70_shflsync_bfly_p)
        /*176c*/ 	.word	0x00000000


	//----- nvinfo : EIATTR_FRAME_SIZE
	.align		4
.L_999:
        /*1770*/ 	.byte	0x04, 0x11
        /*1772*/ 	.short	(.L_1001 - .L_1000)
	.align		4
.L_1000:
        /*1774*/ 	.word	index@(_ZN10layer_norm13ln_bwd_kernelINS_13Kernel_traitsI6__halfS2_S2_S2_fjLj512ELj1ELj4ELj1ELj16ENS_18Kernel_traits_baseILj512ES2_S2_S2_S2_fjLj128EEEEELb1ELb0ELb1ELb1EEEvNS_9BwdParamsE)
        /*1778*/ 	.word	0x00000000


	//----- nvinfo : EIATTR_REGCOUNT
	.align		4
.L_1001:
        /*177c*/ 	.byte	0x04, 0x2f
        /*177e*/ 	.short	(.L_1003 - .L_1002)
	.align		4
.L_1002:
        /*1780*/ 	.word	index@(_ZN10layer_norm22ln_bwd_finalize_kernelINS_22Kernel_traits_finalizeILj512E6__halfS2_S2_S2_fjLb0ELj1024ELj4ENS_18Kernel_traits_baseILj512ES2_S2_S2_S2_fjLj1024EEEEELb0ELb1EEEvNS_9BwdParamsE)
        /*1784*/ 	.word	0x00000020


	//----- nvinfo : EIATTR_FRAME_SIZE
	.align		4
.L_1003:
        /*1788*/ 	.byte	0x04, 0x11
        /*178a*/ 	.short	(.L_1005 - .L_1004)
	.align		4
.L_1004:
        /*178c*/ 	.word	index@($__internal_32_$__cuda_sm70_shflsync_bfly_p)
        /*1790*/ 	.word	0x00000000


	//----- nvinfo : EIATTR_FRAME_SIZE
	.align		4
.L_1005:
        /*1794*/ 	.byte	0x04, 0x11
        /*1796*/ 	.short	(.L_1007 - .L_1006)
	.align		4
.L_1006:
        /*1798*/ 	.word	index@(_ZN10layer_norm22ln_bwd_finalize_kernelINS_22Kernel_traits_finalizeILj512E6__halfS2_S2_S2_fjLb0ELj1024ELj4ENS_18Kernel_traits_baseILj512ES2_S2_S2_S2_fjLj1024EEEEELb0ELb1EEEvNS_9BwdParamsE)
        /*179c*/ 	.word	0x00000000


	//----- nvinfo : EIATTR_REGCOUNT
	.align		4
.L_1007:
        /*17a0*/ 	.byte	0x04, 0x2f
        /*17a2*/ 	.short	(.L_1009 - .L_1008)
	.align		4
.L_1008:
        /*17a4*/ 	.word	index@(_ZN10layer_norm13ln_bwd_kernelINS_13Kernel_traitsI6__halfS2_S2_S2_fjLj512ELj1ELj4ELj1ELj16ENS_18Kernel_traits_baseILj512ES2_S2_S2_S2_fjLj128EEEEELb1ELb0ELb1ELb0EEEvNS_9BwdParamsE)
        /*17a8*/ 	.word	0x0000007e


	//----- nvinfo : EIATTR_FRAME_SIZE
	.align		4
.L_1009:
        /*17ac*/ 	.byte	0x04, 0x11
        /*17ae*/ 	.short	(.L_1011 - .L_1010)
	.align		4
.L_1010:
        /*17b0*/ 	.word	index@($__internal_31_$__cuda_sm70_shflsync_bfly_p)
        /*17b4*/ 	.word	0x00000000


	//----- nvinfo : EIATTR_FRAME_SIZE
	.align		4
.L_1011:
        /*17b8*/ 	.byte	0x04, 0x11
        /*17ba*/ 	.short	(.L_1013 - .L_1012)
	.align		4
.L_1012:
        /*17bc*/ 	.word	index@(_ZN10layer_norm13ln_bwd_kernelINS_13Kernel_traitsI6__halfS2_S2_S2_fjLj512ELj1ELj4ELj1ELj16ENS_18Kernel_traits_baseILj512ES2_S2_S2_S2_fjLj128EEEEELb1ELb0ELb1ELb0EEEvNS_9BwdParamsE)
        /*17c0*/ 	.word	0x00000000


	//----- nvinfo : EIATTR_REGCOUNT
	.align		4
.L_1013:
        /*17c4*/ 	.byte	0x04, 0x2f
        /*17c6*/ 	.short	(.L_1015 - .L_1014)
	.align		4
.L_1014:
        /*17c8*/ 	.word	index@(_ZN10layer_norm22ln_bwd_finalize_kernelINS_22Kernel_traits_finalizeILj512E6__halfS2_S2_S2_fjLb0ELj1024ELj4ENS_18Kernel_traits_baseILj512ES2_S2_S2_S2_fjLj1024EEEEELb0ELb0EEEvNS_9BwdParamsE)
        /*17cc*/ 	.word	0x0000001e


	//----- nvinfo : EIATTR_FRAME_SIZE
	.align		4
.L_1015:
        /*17d0*/ 	.byte	0x04, 0x11
        /*17d2*/ 	.short	(.L_1017 - .L_1016)
	.align		4
.L_1016:
        /*17d4*/ 	.word	index@($__internal_30_$__cuda_sm70_shflsync_bfly_p)
        /*17d8*/ 	.word	0x00000000


	//----- nvinfo : EIATTR_FRAME_SIZE
	.align		4
.L_1017:
        /*17dc*/ 	.byte	0x04, 0x11
        /*17de*/ 	.short	(.L_1019 - .L_1018)
	.align		4
.L_1018:
        /*17e0*/ 	.word	index@(_ZN10layer_norm22ln_bwd_finalize_kernelINS_22Kernel_traits_finalizeILj512E6__halfS2_S2_S2_fjLb0ELj1024ELj4ENS_18Kernel_traits_baseILj512ES2_S2_S2_S2_fjLj1024EEEEELb0ELb0EEEvNS_9BwdParamsE)
        /*17e4*/ 	.word	0x00000000


	//----- nvinfo : EIATTR_REGCOUNT
	.align		4
.L_1019:
        /*17e8*/ 	.byte	0x04, 0x2f
        /*17ea*/ 	.short	(.L_1021 - .L_1020)
	.align		4
.L_1020:
        /*17ec*/ 	.word	index@(_ZN10layer_norm13ln_bwd_kernelINS_13Kernel_traitsI6__halfS2_S2_S2_fjLj512ELj1ELj4ELj1ELj16ENS_18Kernel_traits_baseILj512ES2_S2_S2_S2_fjLj128EEEEELb1ELb0ELb0ELb1EEEvNS_9BwdParamsE)
        /*17f0*/ 	.word	0x00000079


	//----- nvinfo : EIATTR_FRAME_SIZE
	.align		4
.L_1021:
        /*17f4*/ 	.byte	0x04, 0x11
        /*17f6*/ 	.short	(.L_1023 - .L_1022)
	.align		4
.L_1022:
        /*17f8*/ 	.word	index@($__internal_29_$__cuda_sm70_shflsync_bfly_p)
        /*17fc*/ 	.word	0x00000000


	//----- nvinfo : EIATTR_FRAME_SIZE
	.align		4
.L_1023:
        /*1800*/ 	.byte	0x04, 0x11
        /*1802*/ 	.short	(.L_1025 - .L_1024)
	.align		4
.L_1024:
        /*1804*/ 	.word	index@(_ZN10layer_norm13ln_bwd_kernelINS_13Kernel_traitsI6__halfS2_S2_S2_fjLj512ELj1ELj4ELj1ELj16ENS_18Kernel_traits_baseILj512ES2_S2_S2_S2_fjLj128EEEEELb1ELb0ELb0ELb1EEEvNS_9BwdParamsE)
        /*1808*/ 	.word	0x00000000


	//----- nvinfo : EIATTR_REGCOUNT
	.align		4
.L_1025:
        /*180c*/ 	.byte	0x04, 0x2f
        /*180e*/ 	.short	(.L_1027 - .L_1026)
	.align		4
.L_1026:
        /*1810*/ 	.word	index@(_ZN10layer_norm13ln_bwd_kernelINS_13Kernel_traitsI6__halfS2_S2_S2_fjLj512ELj1ELj4ELj1ELj16ENS_18Kernel_traits_baseILj512ES2_S2_S2_S2_fjLj128EEEEELb1ELb0ELb0ELb0EEEvNS_9BwdParamsE)
        /*1814*/ 	.word	0x0000007b


	//----- nvinfo : EIATTR_FRAME_SIZE
	.align		4
.L_1027:
        /*1818*/ 	.byte	0x04, 0x11
        /*181a*/ 	.short	(.L_1029 - .L_1028)
	.align		4
.L_1028:
        /*181c*/ 	.word	index@($__internal_28_$__cuda_sm70_shflsync_bfly_p)
        /*1820*/ 	.word	0x00000000


	//----- nvinfo : EIATTR_FRAME_SIZE
	.align		4
.L_1029:
        /*1824*/ 	.byte	0x04, 0x11
        /*1826*/ 	.short	(.L_1031 - .L_1030)
	.align		4
.L_1030:
        /*1828*/ 	.word	index@(_ZN10layer_norm13ln_bwd_kernelINS_13Kernel_traitsI6__halfS2_S2_S2_fjLj512ELj1ELj4ELj1ELj16ENS_18Kernel_traits_baseILj512ES2_S2_S2_S2_fjLj128EEEEELb1ELb0ELb0ELb0EEEvNS_9BwdParamsE)
        /*182c*/ 	.word	0x00000000


	//----- nvinfo : EIATTR_REGCOUNT
	.align		4
.L_1031:
        /*1830*/ 	.byte	0x04, 0x2f
        /*1832*/ 	.short	(.L_1033 - .L_1032)
	.align		4
.L_1032:
        /*1834*/ 	.word	index@(_ZN10layer_norm13ln_bwd_kernelINS_13Kernel_traitsI6__halfS2_S2_S2_fjLj512ELj1ELj4ELj1ELj16ENS_18Kernel_traits_baseILj512ES2_S2_S2_S2_fjLj128EEEEELb0ELb1ELb1ELb1EEEvNS_9BwdParamsE)
        /*1838*/ 	.word	0x0000009b


	//----- nvinfo : EIATTR_FRAME_SIZE
	.align		4
.L_1033:
        /*183c*/ 	.byte	0x04, 0x11
        /*183e*/ 	.short	(.L_1035 - .L_1034)
	.align		4
.L_1034:
        /*1840*/ 	.word	index@($__internal_27_$__cuda_sm70_shflsync_bfly_p)
        /*1844*/ 	.word	0x00000000


	//----- nvinfo : EIATTR_FRAME_SIZE
	.align		4
.L_1035:
        /*1848*/ 	.byte	0x04, 0x11
        /*184a*/ 	.short	(.L_1037 - .L_1036)
	.align		4
.L_1036:
        /*184c*/ 	.word	index@(_ZN10layer_norm13ln_bwd_kernelINS_13Kernel_traitsI6__halfS2_S2_S2_fjLj512ELj1ELj4ELj1ELj16ENS_18Kernel_traits_baseILj512ES2_S2_S2_S2_fjLj128EEEEELb0ELb1ELb1ELb1EEEvNS_9BwdParamsE)
        /*1850*/ 	.word	0x00000000


	//----- nvinfo : EIATTR_REGCOUNT
	.align		4
.L_1037:
        /*1854*/ 	.byte	0x04, 0x2f
        /*1856*/ 	.short	(.L_1039 - .L_1038)
	.align		4
.L_1038:
        /*1858*/ 	.word	index@(_ZN10layer_norm13ln_bwd_kernelINS_13Kernel_traitsI6__halfS2_S2_S2_fjLj512ELj1ELj4ELj1ELj16ENS_18Kernel_traits_baseILj512ES2_S2_S2_S2_fjLj128EEEEELb0ELb1ELb1ELb0EEEvNS_9BwdParamsE)
        /*185c*/ 	.word	0x000000a0


	//----- nvinfo : EIATTR_FRAME_SIZE
	.align		4
.L_1039:
        /*1860*/ 	.byte	0x04, 0x11
        /*1862*/ 	.short	(.L_1041 - .L_1040)
	.align		4
.L_1040:
        /*1864*/ 	.word	index@($__internal_26_$__cuda_sm70_shflsync_bfly_p)
        /*1868*/ 	.word	0x00000000


	//----- nvinfo : EIATTR_FRAME_SIZE
	.align		4
.L_1041:
        /*186c*/ 	.byte	0x04, 0x11
        /*186e*/ 	.short	(.L_1043 - .L_1042)
	.align		4
.L_1042:
        /*1870*/ 	.word	index@(_ZN10layer_norm13ln_bwd_kernelINS_13Kernel_traitsI6__halfS2_S2_S2_fjLj512ELj1ELj4ELj1ELj16ENS_18Kernel_traits_baseILj512ES2_S2_S2_S2_fjLj128EEEEELb0ELb1ELb1ELb0EEEvNS_9BwdParamsE)
        /*1874*/ 	.word	0x00000000


	//----- nvinfo : EIATTR_REGCOUNT
	.align		4
.L_1043:
        /*1878*/ 	.byte	0x04, 0x2f
        /*187a*/ 	.short	(.L_1045 - .L_1044)
	.align		4
.L_1044:
        /*187c*/ 	.word	index@(_ZN10layer_norm13ln_bwd_kernelINS_13Kernel_traitsI6__halfS2_S2_S2_fjLj512ELj1ELj4ELj1ELj16ENS_18Kernel_traits_baseILj512ES2_S2_S2_S2_fjLj128EEEEELb0ELb1ELb0ELb1EEEvNS_9BwdParamsE)
        /*1880*/ 	.word	0x00000096


	//----- nvinfo : EIATTR_FRAME_SIZE
	.align		4
.L_1045:
        /*1884*/ 	.byte	0x04, 0x11
        /*1886*/ 	.short	(.L_1047 - .L_1046)
	.align		4
.L_1046:
        /*1888*/ 	.word	index@($__internal_25_$__cuda_sm70_shflsync_bfly_p)
        /*188c*/ 	.word	0x00000000


	//----- nvinfo : EIATTR_FRAME_SIZE
	.align		4
.L_1047:
        /*1890*/ 	.byte	0x04, 0x11
        /*1892*/ 	.short	(.L_1049 - .L_1048)
	.align		4
.L_1048:
        /*1894*/ 	.word	index@(_ZN10layer_norm13ln_bwd_kernelINS_13Kernel_traitsI6__halfS2_S2_S2_fjLj512ELj1ELj4ELj1ELj16ENS_18Kernel_traits_baseILj512ES2_S2_S2_S2_fjLj128EEEEELb0ELb1ELb0ELb1EEEvNS_9BwdParamsE)
        /*1898*/ 	.word	0x00000000


	//----- nvinfo : EIATTR_REGCOUNT
	.align		4
.L_1049:
        /*189c*/ 	.byte	0x04, 0x2f
        /*189e*/ 	.short	(.L_1051 - .L_1050)
	.align		4
.L_1050:
        /*18a0*/ 	.word	index@(_ZN10layer_norm13ln_bwd_kernelINS_13Kernel_traitsI6__halfS2_S2_S2_fjLj512ELj1ELj4ELj1ELj16ENS_18Kernel_traits_baseILj512ES2_S2_S2_S2_fjLj128EEEEELb0ELb1ELb0ELb0EEEvNS_9BwdParamsE)
        /*18a4*/ 	.word	0x0000009e


	//----- nvinfo : EIATTR_FRAME_SIZE
	.align		4
.L_1051:
        /*18a8*/ 	.byte	0x04, 0x11
        /*18aa*/ 	.short	(.L_1053 - .L_1052)
	.align		4
.L_1052:
        /*18ac*/ 	.word	index@($__internal_24_$__cuda_sm70_shflsync_bfly_p)
        /*18b0*/ 	.word	0x00000000


	//----- nvinfo : EIATTR_FRAME_SIZE
	.align		4
.L_1053:
        /*18b4*/ 	.byte	0x04, 0x11
        /*18b6*/ 	.short	(.L_1055 - .L_1054)
	.align		4
.L_1054:
        /*18b8*/ 	.word	index@(_ZN10layer_norm13ln_bwd_kernelINS_13Kernel_traitsI6__halfS2_S2_S2_fjLj512ELj1ELj4ELj1ELj16ENS_18Kernel_traits_baseILj512ES2_S2_S2_S2_fjLj128EEEEELb0ELb1ELb0ELb0EEEvNS_9BwdParamsE)
        /*18bc*/ 	.word	0x00000000


	//----- nvinfo : EIATTR_REGCOUNT
	.align		4
.L_1055:
        /*18c0*/ 	.byte	0x04, 0x2f
        /*18c2*/ 	.short	(.L_1057 - .L_1056)
	.align		4
.L_1056:
        /*18c4*/ 	.word	index@(_ZN10layer_norm13ln_bwd_kernelINS_13Kernel_traitsI6__halfS2_S2_S2_fjLj512ELj1ELj4ELj1ELj16ENS_18Kernel_traits_baseILj512ES2_S2_S2_S2_fjLj128EEEEELb0ELb0ELb1ELb1EEEvNS_9BwdParamsE)
        /*18c8*/ 	.word	0x0000007d


	//----- nvinfo : EIATTR_FRAME_SIZE
	.align		4
.L_1057:
        /*18cc*/ 	.byte	0x04, 0x11
        /*18ce*/ 	.short	(.L_1059 - .L_1058)
	.align		4
.L_1058:
        /*18d0*/ 	.word	index@($__internal_23_$__cuda_sm70_shflsync_bfly_p)
        /*18d4*/ 	.word	0x00000000


	//----- nvinfo : EIATTR_FRAME_SIZE
	.align		4
.L_1059:
        /*18d8*/ 	.byte	0x04, 0x11
        /*18da*/ 	.short	(.L_1061 - .L_1060)
	.align		4
.L_1060:
        /*18dc*/ 	.word	index@(_ZN10layer_norm13ln_bwd_kernelINS_13Kernel_traitsI6__halfS2_S2_S2_fjLj512ELj1ELj4ELj1ELj16ENS_18Kernel_traits_baseILj512ES2_S2_S2_S2_fjLj128EEEEELb0ELb0ELb1ELb1EEEvNS_9BwdParamsE)
        /*18e0*/ 	.word	0x00000000


	//----- nvinfo : EIATTR_REGCOUNT
	.align		4
.L_1061:
        /*18e4*/ 	.byte	0x04, 0x2f
        /*18e6*/ 	.short	(.L_1063 - .L_1062)
	.align		4
.L_1062:
        /*18e8*/ 	.word	index@(_ZN10layer_norm13ln_bwd_kernelINS_13Kernel_traitsI6__halfS2_S2_S2_fjLj512ELj1ELj4ELj1ELj16ENS_18Kernel_traits_baseILj512ES2_S2_S2_S2_fjLj128EEEEELb0ELb0ELb1ELb0EEEvNS_9BwdParamsE)
        /*18ec*/ 	.word	0x0000007b


	//----- nvinfo : EIATTR_FRAME_SIZE
	.align		4
.L_1063:
        /*18f0*/ 	.byte	0x04, 0x11
        /*18f2*/ 	.short	(.L_1065 - .L_1064)
	.align		4
.L_1064:
        /*18f4*/ 	.word	index@($__internal_22_$__cuda_sm70_shflsync_bfly_p)
        /*18f8*/ 	.word	0x00000000


	//----- nvinfo : EIATTR_FRAME_SIZE
	.align		4
.L_1065:
        /*18fc*/ 	.byte	0x04, 0x11
        /*18fe*/ 	.short	(.L_1067 - .L_1066)
	.align		4
.L_1066:
        /*1900*/ 	.word	index@(_ZN10layer_norm13ln_bwd_kernelINS_13Kernel_traitsI6__halfS2_S2_S2_fjLj512ELj1ELj4ELj1ELj16ENS_18Kernel_traits_baseILj512ES2_S2_S2_S2_fjLj128EEEEELb0ELb0ELb1ELb0EEEvNS_9BwdParamsE)
        /*1904*/ 	.word	0x00000000


	//----- nvinfo : EIATTR_REGCOUNT
	.align		4
.L_1067:
        /*1908*/ 	.byte	0x04, 0x2f
        /*190a*/ 	.short	(.L_1069 - .L_1068)
	.align		4
.L_1068:
        /*190c*/ 	.word	index@(_ZN10layer_norm13ln_bwd_kernelINS_13Kernel_traitsI6__halfS2_S2_S2_fjLj512ELj1ELj4ELj1ELj16ENS_18Kernel_traits_baseILj512ES2_S2_S2_S2_fjLj128EEEEELb0ELb0ELb0ELb1EEEvNS_9BwdParamsE)
        /*1910*/ 	.word	0x0000007c


	//----- nvinfo : EIATTR_FRAME_SIZE
	.align		4
.L_1069:
        /*1914*/ 	.byte	0x04, 0x11
        /*1916*/ 	.short	(.L_1071 - .L_1070)
	.align		4
.L_1070:
        /*1918*/ 	.word	index@($__internal_21_$__cuda_sm70_shflsync_bfly_p)
        /*191c*/ 	.word	0x00000000


	//----- nvinfo : EIATTR_FRAME_SIZE
	.align		4
.L_1071:
        /*1920*/ 	.byte	0x04, 0x11
        /*1922*/ 	.short	(.L_1073 - .L_1072)
	.align		4
.L_1072:
        /*1924*/ 	.word	index@(_ZN10layer_norm13ln_bwd_kernelINS_13Kernel_traitsI6__halfS2_S2_S2_fjLj512ELj1ELj4ELj1ELj16ENS_18Kernel_traits_baseILj512ES2_S2_S2_S2_fjLj128EEEEELb0ELb0ELb0ELb1EEEvNS_9BwdParamsE)
        /*1928*/ 	.word	0x00000000


	//----- nvinfo : EIATTR_REGCOUNT
	.align		4
.L_1073:
        /*192c*/ 	.byte	0x04, 0x2f
        /*192e*/ 	.short	(.L_1075 - .L_1074)
	.align		4
.L_1074:
        /*1930*/ 	.word	index@(_ZN10layer_norm13ln_bwd_kernelINS_13Kernel_traitsI6__halfS2_S2_S2_fjLj512ELj1ELj4ELj1ELj16ENS_18Kernel_traits_baseILj512ES2_S2_S2_S2_fjLj128EEEEELb0ELb0ELb0ELb0EEEvNS_9BwdParamsE)
        /*1934*/ 	.word	0x0000007a


	//----- nvinfo : EIATTR_FRAME_SIZE
	.align		4
.L_1075:
        /*1938*/ 	.byte	0x04, 0x11
        /*193a*/ 	.short	(.L_1077 - .L_1076)
	.align		4
.L_1076:
        /*193c*/ 	.word	index@($__internal_20_$__cuda_sm70_shflsync_bfly_p)
        /*1940*/ 	.word	0x00000000


	//----- nvinfo : EIATTR_FRAME_SIZE
	.align		4
.L_1077:
        /*1944*/ 	.byte	0x04, 0x11
        /*1946*/ 	.short	(.L_1079 - .L_1078)
	.align		4
.L_1078:
        /*1948*/ 	.word	index@(_ZN10layer_norm13ln_bwd_kernelINS_13Kernel_traitsI6__halfS2_S2_S2_fjLj512ELj1ELj4ELj1ELj16ENS_18Kernel_traits_baseILj512ES2_S2_S2_S2_fjLj128EEEEELb0ELb0ELb0ELb0EEEvNS_9BwdParamsE)
        /*194c*/ 	.word	0x00000000


	//----- nvinfo : EIATTR_REGCOUNT
	.align		4
.L_1079:
        /*1950*/ 	.byte	0x04, 0x2f
        /*1952*/ 	.short	(.L_1081 - .L_1080)
	.align		4
.L_1080:
        /*1954*/ 	.word	index@(_ZN10layer_norm13ln_bwd_kernelINS_13Kernel_traitsI13__nv_bfloat16S2_S2_S2_fjLj512ELj1ELj4ELj1ELj16ENS_18Kernel_traits_baseILj512ES2_S2_S2_S2_fjLj128EEEEELb1ELb1ELb1ELb1EEEvNS_9BwdParamsE)
        /*1958*/ 	.word	0x0000009d


	//----- nvinfo : EIATTR_FRAME_SIZE
	.align		4
.L_1081:
        /*195c*/ 	.byte	0x04, 0x11
        /*195e*/ 	.short	(.L_1083 - .L_1082)
	.align		4
.L_1082:
        /*1960*/ 	.word	index@($__internal_19_$__cuda_sm70_shflsync_bfly_p)
        /*1964*/ 	.word	0x00000000


	//----- nvinfo : EIATTR_FRAME_SIZE
	.align		4
.L_1083:
        /*1968*/ 	.byte	0x04, 0x11
        /*196a*/ 	.short	(.L_1085 - .L_1084)
	.align		4
.L_1084:
        /*196c*/ 	.word	index@(_ZN10layer_norm13ln_bwd_kernelINS_13Kernel_traitsI13__nv_bfloat16S2_S2_S2_fjLj512ELj1ELj4ELj1ELj16ENS_18Kernel_traits_baseILj512ES2_S2_S2_S2_fjLj128EEEEELb1ELb1ELb1ELb1EEEvNS_9BwdParamsE)
        /*1970*/ 	.word	0x00000000


	//----- nvinfo : EIATTR_REGCOUNT
	.align		4
.L_1085:
        /*1974*/ 	.byte	0x04, 0x2f
        /*1976*/ 	.short	(.L_1087 - .L_1086)
	.align		4
.L_1086:
        /*1978*/ 	.word	index@(_ZN10layer_norm22ln_bwd_finalize_kernelINS_22Kernel_traits_finalizeILj512E13__nv_bfloat16S2_S2_S2_fjLb1ELj1024ELj4ENS_18Kernel_traits_baseILj512ES2_S2_S2_S2_fjLj1024EEEEELb1ELb1EEEvNS_9BwdParamsE)
        /*197c*/ 	.word	0x00000020


	//----- nvinfo : EIATTR_FRAME_SIZE
	.align		4
.L_1087:
        /*1980*/ 	.byte	0x04, 0x11
        /*1982*/ 	.short	(.L_1089 - .L_1088)
	.align		4
.L_1088:
        /*1984*/ 	.word	index@($__internal_18_$__cuda_sm70_shflsync_bfly_p)
        /*1988*/ 	.word	0x00000000


	//----- nvinfo : EIATTR_FRAME_SIZE
	.align		4
.L_1089:
        /*198c*/ 	.byte	0x04, 0x11
        /*198e*/ 	.short	(.L_1091 - .L_1090)
	.align		4
.L_1090:
        /*1990*/ 	.word	index@(_ZN10layer_norm22ln_bwd_finalize_kernelINS_22Kernel_traits_finalizeILj512E13__nv_bfloat16S2_S2_S2_fjLb1ELj1024ELj4ENS_18Kernel_traits_baseILj512ES2_S2_S2_S2_fjLj1024EEEEELb1ELb1EEEvNS_9BwdParamsE)
        /*1994*/ 	.word	0x00000000


	//----- nvinfo : EIATTR_REGCOUNT
	.align		4
.L_1091:
        /*1998*/ 	.byte	0x04, 0x2f
        /*199a*/ 	.short	(.L_1093 - .L_1092)
	.align		4
.L_1092:
        /*199c*/ 	.word	index@(_ZN10layer_norm13ln_bwd_kernelINS_13Kernel_traitsI13__nv_bfloat16S2_S2_S2_fjLj512ELj1ELj4ELj1ELj16ENS_18Kernel_traits_baseILj512ES2_S2_S2_S2_fjLj128EEEEELb1ELb1ELb1ELb0EEEvNS_9BwdParamsE)
        /*19a0*/ 	.word	0x000000a3


	//----- nvinfo : EIATTR_FRAME_SIZE
	.align		4
.L_1093:
        /*19a4*/ 	.byte	0x04, 0x11
        /*19a6*/ 	.short	(.L_1095 - .L_1094)
	.align		4
.L_1094:
        /*19a8*/ 	.word	index@($__internal_17_$__cuda_sm70_shflsync_bfly_p)
        /*19ac*/ 	.word	0x00000000


	//----- nvinfo : EIATTR_FRAME_SIZE
	.align		4
.L_1095:
        /*19b0*/ 	.byte	0x04, 0x11
        /*19b2*/ 	.short	(.L_1097 - .L_1096)
	.align		4
.L_1096:
        /*19b4*/ 	.word	index@(_ZN10layer_norm13ln_bwd_kernelINS_13Kernel_traitsI13__nv_bfloat16S2_S2_S2_fjLj512ELj1ELj4ELj1ELj16ENS_18Kernel_traits_baseILj512ES2_S2_S2_S2_fjLj128EEEEELb1ELb1ELb1ELb0EEEvNS_9BwdParamsE)
        /*19b8*/ 	.word	0x00000000


	//----- nvinfo : EIATTR_REGCOUNT
	.align		4
.L_1097:
        /*19bc*/ 	.byte	0x04, 0x2f
        /*19be*/ 	.short	(.L_1099 - .L_1098)
	.align		4
.L_1098:
        /*19c0*/ 	.word	index@(_ZN10layer_norm22ln_bwd_finalize_kernelINS_22Kernel_traits_finalizeILj512E13__nv_bfloat16S2_S2_S2_fjLb1ELj1024ELj4ENS_18Kernel_traits_baseILj512ES2_S2_S2_S2_fjLj1024EEEEELb1ELb0EEEvNS_9BwdParamsE)
        /*19c4*/ 	.word	0x00000020


	//----- nvinfo : EIATTR_FRAME_SIZE
	.align		4
.L_1099:
        /*19c8*/ 	.byte	0x04, 0x11
        /*19ca*/ 	.short	(.L_1101 - .L_1100)
	.align		4
.L_1100:
        /*19cc*/ 	.word	index@($__internal_16_$__cuda_sm70_shflsync_bfly_p)
        /*19d0*/ 	.word	0x00000000


	//----- nvinfo : EIATTR_FRAME_SIZE
	.align		4
.L_1101:
        /*19d4*/ 	.byte	0x04, 0x11
        /*19d6*/ 	.short	(.L_1103 - .L_1102)
	.align		4
.L_1102:
        /*19d8*/ 	.word	index@(_ZN10layer_norm22ln_bwd_finalize_kernelINS_22Kernel_traits_finalizeILj512E13__nv_bfloat16S2_S2_S2_fjLb1ELj1024ELj4ENS_18Kernel_traits_baseILj512ES2_S2_S2_S2_fjLj1024EEEEELb1ELb0EEEvNS_9BwdParamsE)
        /*19dc*/ 	.word	0x00000000


	//----- nvinfo : EIATTR_REGCOUNT
	.align		4
.L_1103:
        /*19e0*/ 	.byte	0x04, 0x2f
        /*19e2*/ 	.short	(.L_1105 - .L_1104)
	.align		4
.L_1104:
        /*19e4*/ 	.word	index@(_ZN10layer_norm13ln_bwd_kernelINS_13Kernel_traitsI13__nv_bfloat16S2_S2_S2_fjLj512ELj1ELj4ELj1ELj16ENS_18Kernel_traits_baseILj512ES2_S2_S2_S2_fjLj128EEEEELb1ELb1ELb0ELb1EEEvNS_9BwdParamsE)
        /*19e8*/ 	.word	0x00000091


	//----- nvinfo : EIATTR_FRAME_SIZE
	.align		4
.L_1105:
        /*19ec*/ 	.byte	0x04, 0x11
        /*19ee*/ 	.short	(.L_1107 - .L_1106)
	.align		4
.L_1106:
        /*19f0*/ 	.word	index@($__internal_15_$__cuda_sm70_shflsync_bfly_p)
        /*19f4*/ 	.word	0x00000000


	//----- nvinfo : EIATTR_FRAME_SIZE
	.align		4
.L_1107:
        /*19f8*/ 	.byte	0x04, 0x11
        /*19fa*/ 	.short	(.L_1109 - .L_1108)
	.align		4
.L_1108:
        /*19fc*/ 	.word	index@(_ZN10layer_norm13ln_bwd_kernelINS_13Kernel_traitsI13__nv_bfloat16S2_S2_S2_fjLj512ELj1ELj4ELj1ELj16ENS_18Kernel_traits_baseILj512ES2_S2_S2_S2_fjLj128EEEEELb1ELb1ELb0ELb1EEEvNS_9BwdParamsE)
        /*1a00*/ 	.word	0x00000000


	//----- nvinfo : EIATTR_REGCOUNT
	.align		4
.L_1109:
        /*1a04*/ 	.byte	0x04, 0x2f
        /*1a06*/ 	.short	(.L_1111 - .L_1110)
	.align		4
.L_1110:
        /*1a08*/ 	.word	index@(_ZN10layer_norm13ln_bwd_kernelINS_13Kernel_traitsI13__nv_bfloat16S2_S2_S2_fjLj512ELj1ELj4ELj1ELj16ENS_18Kernel_traits_baseILj512ES2_S2_S2_S2_fjLj128EEEEELb1ELb1ELb0ELb0EEEvNS_9BwdParamsE)
        /*1a0c*/ 	.word	0x000000a3


	//----- nvinfo : EIATTR_FRAME_SIZE
	.align		4
.L_1111:
        /*1a10*/ 	.byte	0x04, 0x11
        /*1a12*/ 	.short	(.L_1113 - .L_1112)
	.align		4
.L_1112:
        /*1a14*/ 	.word	index@($__internal_14_$__cuda_sm70_shflsync_bfly_p)
        /*1a18*/ 	.word	0x00000000


	//----- nvinfo : EIATTR_FRAME_SIZE
	.align		4
.L_1113:
        /*1a1c*/ 	.byte	0x04, 0x11
        /*1a1e*/ 	.short	(.L_1115 - .L_1114)
	.align		4
.L_1114:
        /*1a20*/ 	.word	index@(_ZN10layer_norm13ln_bwd_kernelINS_13Kernel_traitsI13__nv_bfloat16S2_S2_S2_fjLj512ELj1ELj4ELj1ELj16ENS_18Kernel_traits_baseILj512ES2_S2_S2_S2_fjLj128EEEEELb1ELb1ELb0ELb0EEEvNS_9BwdParamsE)
        /*1a24*/ 	.word	0x00000000


	//----- nvinfo : EIATTR_REGCOUNT
	.align		4
.L_1115:
        /*1a28*/ 	.byte	0x04, 0x2f
        /*1a2a*/ 	.short	(.L_1117 - .L_1116)
	.align		4
.L_1116:
        /*1a2c*/ 	.word	index@(_ZN10layer_norm13ln_bwd_kernelINS_13Kernel_traitsI13__nv_bfloat16S2_S2_S2_fjLj512ELj1ELj4ELj1ELj16ENS_18Kernel_traits_baseILj512ES2_S2_S2_S2_fjLj128EEEEELb1ELb0ELb1ELb1EEEvNS_9BwdParamsE)
        /*1a30*/ 	.word	0x00000080


	//----- nvinfo : EIATTR_FRAME_SIZE
	.align		4
.L_1117:
        /*1a34*/ 	.byte	0x04, 0x11
        /*1a36*/ 	.short	(.L_1119 - .L_1118)
	.align		4
.L_1118:
        /*1a38*/ 	.word	index@($__internal_13_$__cuda_sm70_shflsync_bfly_p)
        /*1a3c*/ 	.word	0x00000000


	//----- nvinfo : EIATTR_FRAME_SIZE
	.align		4
.L_1119:
        /*1a40*/ 	.byte	0x04, 0x11
        /*1a42*/ 	.short	(.L_1121 - .L_1120)
	.align		4
.L_1120:
        /*1a44*/ 	.word	index@(_ZN10layer_norm13ln_bwd_kernelINS_13Kernel_traitsI13__nv_bfloat16S2_S2_S2_fjLj512ELj1ELj4ELj1ELj16ENS_18Kernel_traits_baseILj512ES2_S2_S2_S2_fjLj128EEEEELb1ELb0ELb1ELb1EEEvNS_9BwdParamsE)
        /*1a48*/ 	.word	0x00000000


	//----- nvinfo : EIATTR_REGCOUNT
	.align		4
.L_1121:
        /*1a4c*/ 	.byte	0x04, 0x2f
        /*1a4e*/ 	.short	(.L_1123 - .L_1122)
	.align		4
.L_1122:
        /*1a50*/ 	.word	index@(_ZN10layer_norm22ln_bwd_finalize_kernelINS_22Kernel_traits_finalizeILj512E13__nv_bfloat16S2_S2_S2_fjLb0ELj1024ELj4ENS_18Kernel_traits_baseILj512ES2_S2_S2_S2_fjLj1024EEEEELb0ELb1EEEvNS_9BwdParamsE)
        /*1a54*/ 	.word	0x00000020


	//----- nvinfo : EIATTR_FRAME_SIZE
	.align		4
.L_1123:
        /*1a58*/ 	.byte	0x04, 0x11
        /*1a5a*/ 	.short	(.L_1125 - .L_1124)
	.align		4
.L_1124:
        /*1a5c*/ 	.word	index@($__internal_12_$__cuda_sm70_shflsync_bfly_p)
        /*1a60*/ 	.word	0x00000000


	//----- nvinfo : EIATTR_FRAME_SIZE
	.align		4
.L_1125:
        /*1a64*/ 	.byte	0x04, 0x11
        /*1a66*/ 	.short	(.L_1127 - .L_1126)
	.align		4
.L_1126:
        /*1a68*/ 	.word	index@(_ZN10layer_norm22ln_bwd_finalize_kernelINS_22Kernel_traits_finalizeILj512E13__nv_bfloat16S2_S2_S2_fjLb0ELj1024ELj4ENS_18Kernel_traits_baseILj512ES2_S2_S2_S2_fjLj1024EEEEELb0ELb1EEEvNS_9BwdParamsE)
        /*1a6c*/ 	.word	0x00000000


	//----- nvinfo : EIATTR_REGCOUNT
	.align		4
.L_1127:
        /*1a70*/ 	.byte	0x04, 0x2f
        /*1a72*/ 	.short	(.L_1129 - .L_1128)
	.align		4
.L_1128:
        /*1a74*/ 	.word	index@(_ZN10layer_norm13ln_bwd_kernelINS_13Kernel_traitsI13__nv_bfloat16S2_S2_S2_fjLj512ELj1ELj4ELj1ELj16ENS_18Kernel_traits_baseILj512ES2_S2_S2_S2_fjLj128EEEEELb1ELb0ELb1ELb0EEEvNS_9BwdParamsE)
        /*1a78*/ 	.word	0x0000007e


	//----- nvinfo : EIATTR_FRAME_SIZE
	.align		4
.L_1129:
        /*1a7c*/ 	.byte	0x04, 0x11
        /*1a7e*/ 	.short	(.L_1131 - .L_1130)
	.align		4
.L_1130:
        /*1a80*/ 	.word	index@($__internal_11_$__cuda_sm70_shflsync_bfly_p)
        /*1a84*/ 	.word	0x00000000


	//----- nvinfo : EIATTR_FRAME_SIZE
	.align		4
.L_1131:
        /*1a88*/ 	.byte	0x04, 0x11
        /*1a8a*/ 	.short	(.L_1133 - .L_1132)
	.align		4
.L_1132:
        /*1a8c*/ 	.word	index@(_ZN10layer_norm13ln_bwd_kernelINS_13Kernel_traitsI13__nv_bfloat16S2_S2_S2_fjLj512ELj1ELj4ELj1ELj16ENS_18Kernel_traits_baseILj512ES2_S2_S2_S2_fjLj128EEEEELb1ELb0ELb1ELb0EEEvNS_9BwdParamsE)
        /*1a90*/ 	.word	0x00000000


	//----- nvinfo : EIATTR_REGCOUNT
	.align		4
.L_1133:
        /*1a94*/ 	.byte	0x04, 0x2f
        /*1a96*/ 	.short	(.L_1135 - .L_1134)
	.align		4
.L_1134:
        /*1a98*/ 	.word	index@(_ZN10layer_norm22ln_bwd_finalize_kernelINS_22Kernel_traits_finalizeILj512E13__nv_bfloat16S2_S2_S2_fjLb0ELj1024ELj4ENS_18Kernel_traits_baseILj512ES2_S2_S2_S2_fjLj1024EEEEELb0ELb0EEEvNS_9BwdParamsE)
        /*1a9c*/ 	.word	0x0000001e


	//----- nvinfo : EIATTR_FRAME_SIZE
	.align		4
.L_1135:
        /*1aa0*/ 	.byte	0x04, 0x11
        /*1aa2*/ 	.short	(.L_1137 - .L_1136)
	.align		4
.L_1136:
        /*1aa4*/ 	.word	index@($__internal_10_$__cuda_sm70_shflsync_bfly_p)
        /*1aa8*/ 	.word	0x00000000


	//----- nvinfo : EIATTR_FRAME_SIZE
	.align		4
.L_1137:
        /*1aac*/ 	.byte	0x04, 0x11
        /*1aae*/ 	.short	(.L_1139 - .L_1138)
	.align		4
.L_1138:
        /*1ab0*/ 	.word	index@(_ZN10layer_norm22ln_bwd_finalize_kernelINS_22Kernel_traits_finalizeILj512E13__nv_bfloat16S2_S2_S2_fjLb0ELj1024ELj4ENS_18Kernel_traits_baseILj512ES2_S2_S2_S2_fjLj1024EEEEELb0ELb0EEEvNS_9BwdParamsE)
        /*1ab4*/ 	.word	0x00000000


	//----- nvinfo : EIATTR_REGCOUNT
	.align		4
.L_1139:
        /*1ab8*/ 	.byte	0x04, 0x2f
        /*1aba*/ 	.short	(.L_1141 - .L_1140)
	.align		4
.L_1140:
        /*1abc*/ 	.word	index@(_ZN10layer_norm13ln_bwd_kernelINS_13Kernel_traitsI13__nv_bfloat16S2_S2_S2_fjLj512ELj1ELj4ELj1ELj16ENS_18Kernel_traits_baseILj512ES2_S2_S2_S2_fjLj128EEEEELb1ELb0ELb0ELb1EEEvNS_9BwdParamsE)
        /*1ac0*/ 	.word	0x0000007a


	//----- nvinfo : EIATTR_FRAME_SIZE
	.align		4
.L_1141:
        /*1ac4*/ 	.byte	0x04, 0x11
        /*1ac6*/ 	.short	(.L_1143 - .L_1142)
	.align		4
.L_1142:
        /*1ac8*/ 	.word	index@($__internal_9_$__cuda_sm70_shflsync_bfly_p)
        /*1acc*/ 	.word	0x00000000


	//----- nvinfo : EIATTR_FRAME_SIZE
	.align		4
.L_1143:
        /*1ad0*/ 	.byte	0x04, 0x11
        /*1ad2*/ 	.short	(.L_1145 - .L_1144)
	.align		4
.L_1144:
        /*1ad4*/ 	.word	index@(_ZN10layer_norm13ln_bwd_kernelINS_13Kernel_traitsI13__nv_bfloat16S2_S2_S2_fjLj512ELj1ELj4ELj1ELj16ENS_18Kernel_traits_baseILj512ES2_S2_S2_S2_fjLj128EEEEELb1ELb0ELb0ELb1EEEvNS_9BwdParamsE)
        /*1ad8*/ 	.word	0x00000000


	//----- nvinfo : EIATTR_REGCOUNT
	.align		4
.L_1145:
        /*1adc*/ 	.byte	0x04, 0x2f
        /*1ade*/ 	.short	(.L_1147 - .L_1146)
	.align		4
.L_1146:
        /*1ae0*/ 	.word	index@(_ZN10layer_norm13ln_bwd_kernelINS_13Kernel_traitsI13__nv_bfloat16S2_S2_S2_fjLj512ELj1ELj4ELj1ELj16ENS_18Kernel_traits_baseILj512ES2_S2_S2_S2_fjLj128EEEEELb1ELb0ELb0ELb0EEEvNS_9BwdParamsE)
        /*1ae4*/ 	.word	0x0000007b


	//----- nvinfo : EIATTR_FRAME_SIZE
	.align		4
.L_1147:
        /*1ae8*/ 	.byte	0x04, 0x11
        /*1aea*/ 	.short	(.L_1149 - .L_1148)
	.align		4
.L_1148:
        /*1aec*/ 	.word	index@($__internal_8_$__cuda_sm70_shflsync_bfly_p)
        /*1af0*/ 	.word	0x00000000


	//----- nvinfo : EIATTR_FRAME_SIZE
	.align		4
.L_1149:
        /*1af4*/ 	.byte	0x04, 0x11
        /*1af6*/ 	.short	(.L_1151 - .L_1150)
	.align		4
.L_1150:
        /*1af8*/ 	.word	index@(_ZN10layer_norm13ln_bwd_kernelINS_13Kernel_traitsI13__nv_bfloat16S2_S2_S2_fjLj512ELj1ELj4ELj1ELj16ENS_18Kernel_traits_baseILj512ES2_S2_S2_S2_fjLj128EEEEELb1ELb0ELb0ELb0EEEvNS_9BwdParamsE)
        /*1afc*/ 	.word	0x00000000


	//----- nvinfo : EIATTR_REGCOUNT
	.align		4
.L_1151:
        /*1b00*/ 	.byte	0x04, 0x2f
        /*1b02*/ 	.short	(.L_1153 - .L_1152)
	.align		4
.L_1152:
        /*1b04*/ 	.word	index@(_ZN10layer_norm13ln_bwd_kernelINS_13Kernel_traitsI13__nv_bfloat16S2_S2_S2_fjLj512ELj1ELj4ELj1ELj16ENS_18Kernel_traits_baseILj512ES2_S2_S2_S2_fjLj128EEEEELb0ELb1ELb1ELb1EEEvNS_9BwdParamsE)
        /*1b08*/ 	.word	0x0000009a


	//----- nvinfo : EIATTR_FRAME_SIZE
	.align		4
.L_1153:
        /*1b0c*/ 	.byte	0x04, 0x11
        /*1b0e*/ 	.short	(.L_1155 - .L_1154)
	.align		4
.L_1154:
        /*1b10*/ 	.word	index@($__internal_7_$__cuda_sm70_shflsync_bfly_p)
        /*1b14*/ 	.word	0x00000000


	//----- nvinfo : EIATTR_FRAME_SIZE
	.align		4
.L_1155:
        /*1b18*/ 	.byte	0x04, 0x11
        /*1b1a*/ 	.short	(.L_1157 - .L_1156)
	.align		4
.L_1156:
        /*1b1c*/ 	.word	index@(_ZN10layer_norm13ln_bwd_kernelINS_13Kernel_traitsI13__nv_bfloat16S2_S2_S2_fjLj512ELj1ELj4ELj1ELj16ENS_18Kernel_traits_baseILj512ES2_S2_S2_S2_fjLj128EEEEELb0ELb1ELb1ELb1EEEvNS_9BwdParamsE)
        /*1b20*/ 	.word	0x00000000


	//----- nvinfo : EIATTR_REGCOUNT
	.align		4
.L_1157:
        /*1b24*/ 	.byte	0x04, 0x2f
        /*1b26*/ 	.short	(.L_1159 - .L_1158)
	.align		4
.L_1158:
        /*1b28*/ 	.word	index@(_ZN10layer_norm13ln_bwd_kernelINS_13Kernel_traitsI13__nv_bfloat16S2_S2_S2_fjLj512ELj1ELj4ELj1ELj16ENS_18Kernel_traits_baseILj512ES2_S2_S2_S2_fjLj128EEEEELb0ELb1ELb1ELb0EEEvNS_9BwdParamsE)
        /*1b2c*/ 	.word	0x000000a0


	//----- nvinfo : EIATTR_FRAME_SIZE
	.align		4
.L_1159:
        /*1b30*/ 	.byte	0x04, 0x11
        /*1b32*/ 	.short	(.L_1161 - .L_1160)
	.align		4
.L_1160:
        /*1b34*/ 	.word	index@($__internal_6_$__cuda_sm70_shflsync_bfly_p)
        /*1b38*/ 	.word	0x00000000


	//----- nvinfo : EIATTR_FRAME_SIZE
	.align		4
.L_1161:
        /*1b3c*/ 	.byte	0x04, 0x11
        /*1b3e*/ 	.short	(.L_1163 - .L_1162)
	.align		4
.L_1162:
        /*1b40*/ 	.word	index@(_ZN10layer_norm13ln_bwd_kernelINS_13Kernel_traitsI13__nv_bfloat16S2_S2_S2_fjLj512ELj1ELj4ELj1ELj16ENS_18Kernel_traits_baseILj512ES2_S2_S2_S2_fjLj128EEEEELb0ELb1ELb1ELb0EEEvNS_9BwdParamsE)
        /*1b44*/ 	.word	0x00000000


	//----- nvinfo : EIATTR_REGCOUNT
	.align		4
.L_1163:
        /*1b48*/ 	.byte	0x04, 0x2f
        /*1b4a*/ 	.short	(.L_1165 - .L_1164)
	.align		4
.L_1164:
        /*1b4c*/ 	.word	index@(_ZN10layer_norm13ln_bwd_kernelINS_13Kernel_traitsI13__nv_bfloat16S2_S2_S2_fjLj512ELj1ELj4ELj1ELj16ENS_18Kernel_traits_baseILj512ES2_S2_S2_S2_fjLj128EEEEELb0ELb1ELb0ELb1EEEvNS_9BwdParamsE)
        /*1b50*/ 	.word	0x0000009c


	//----- nvinfo : EIATTR_FRAME_SIZE
	.align		4
.L_1165:
        /*1b54*/ 	.byte	0x04, 0x11
        /*1b56*/ 	.short	(.L_1167 - .L_1166)
	.align		4
.L_1166:
        /*1b58*/ 	.word	index@($__internal_5_$__cuda_sm70_shflsync_bfly_p)
        /*1b5c*/ 	.word	0x00000000


	//----- nvinfo : EIATTR_FRAME_SIZE
	.align		4
.L_1167:
        /*1b60*/ 	.byte	0x04, 0x11
        /*1b62*/ 	.short	(.L_1169 - .L_1168)
	.align		4
.L_1168:
        /*1b64*/ 	.word	index@(_ZN10layer_norm13ln_bwd_kernelINS_13Kernel_traitsI13__nv_bfloat16S2_S2_S2_fjLj512ELj1ELj4ELj1ELj16ENS_18Kernel_traits_baseILj512ES2_S2_S2_S2_fjLj128EEEEELb0ELb1ELb0ELb1EEEvNS_9BwdParamsE)
        /*1b68*/ 	.word	0x00000000


	//----- nvinfo : EIATTR_REGCOUNT
	.align		4
.L_1169:
        /*1b6c*/ 	.byte	0x04, 0x2f
        /*1b6e*/ 	.short	(.L_1171 - .L_1170)
	.align		4
.L_1170:
        /*1b70*/ 	.word	index@(_ZN10layer_norm13ln_bwd_kernelINS_13Kernel_traitsI13__nv_bfloat16S2_S2_S2_fjLj512ELj1ELj4ELj1ELj16ENS_18Kernel_traits_baseILj512ES2_S2_S2_S2_fjLj128EEEEELb0ELb1ELb0ELb0EEEvNS_9BwdParamsE)
        /*1b74*/ 	.word	0x0000009d


	//----- nvinfo : EIATTR_FRAME_SIZE
	.align		4
.L_1171:
        /*1b78*/ 	.byte	0x04, 0x11
        /*1b7a*/ 	.short	(.L_1173 - .L_1172)
	.align		4
.L_1172:
        /*1b7c*/ 	.word	index@($__internal_4_$__cuda_sm70_shflsync_bfly_p)
        /*1b80*/ 	.word	0x00000000


	//----- nvinfo : EIATTR_FRAME_SIZE
	.align		4
.L_1173:
        /*1b84*/ 	.byte	0x04, 0x11
        /*1b86*/ 	.short	(.L_1175 - .L_1174)
	.align		4
.L_1174:
        /*1b88*/ 	.word	index@(_ZN10layer_norm13ln_bwd_kernelINS_13Kernel_traitsI13__nv_bfloat16S2_S2_S2_fjLj512ELj1ELj4ELj1ELj16ENS_18Kernel_traits_baseILj512ES2_S2_S2_S2_fjLj128EEEEELb0ELb1ELb0ELb0EEEvNS_9BwdParamsE)
        /*1b8c*/ 	.word	0x00000000


	//----- nvinfo : EIATTR_REGCOUNT
	.align		4
.L_1175:
        /*1b90*/ 	.byte	0x04, 0x2f
        /*1b92*/ 	.short	(.L_1177 - .L_1176)
	.align		4
.L_1176:
        /*1b94*/ 	.word	index@(_ZN10layer_norm13ln_bwd_kernelINS_13Kernel_traitsI13__nv_bfloat16S2_S2_S2_fjLj512ELj1ELj4ELj1ELj16ENS_18Kernel_traits_baseILj512ES2_S2_S2_S2_fjLj128EEEEELb0ELb0ELb1ELb1EEEvNS_9BwdParamsE)
        /*1b98*/ 	.word	0x00000080


	//----- nvinfo : EIATTR_FRAME_SIZE
	.align		4
.L_1177:
        /*1b9c*/ 	.byte	0x04, 0x11
        /*1b9e*/ 	.short	(.L_1179 - .L_1178)
	.align		4
.L_1178:
        /*1ba0*/ 	.word	index@($__internal_3_$__cuda_sm70_shflsync_bfly_p)
        /*1ba4*/ 	.word	0x00000000


	//----- nvinfo : EIATTR_FRAME_SIZE
	.align		4
.L_1179:
        /*1ba8*/ 	.byte	0x04, 0x11
        /*1baa*/ 	.short	(.L_1181 - .L_1180)
	.align		4
.L_1180:
        /*1bac*/ 	.word	index@(_ZN10layer_norm13ln_bwd_kernelINS_13Kernel_traitsI13__nv_bfloat16S2_S2_S2_fjLj512ELj1ELj4ELj1ELj16ENS_18Kernel_traits_baseILj512ES2_S2_S2_S2_fjLj128EEEEELb0ELb0ELb1ELb1EEEvNS_9BwdParamsE)
        /*1bb0*/ 	.word	0x00000000


	//----- nvinfo : EIATTR_REGCOUNT
	.align		4
.L_1181:
        /*1bb4*/ 	.byte	0x04, 0x2f
        /*1bb6*/ 	.short	(.L_1183 - .L_1182)
	.align		4
.L_1182:
        /*1bb8*/ 	.word	index@(_ZN10layer_norm13ln_bwd_kernelINS_13Kernel_traitsI13__nv_bfloat16S2_S2_S2_fjLj512ELj1ELj4ELj1ELj16ENS_18Kernel_traits_baseILj512ES2_S2_S2_S2_fjLj128EEEEELb0ELb0ELb1ELb0EEEvNS_9BwdParamsE)
        /*1bbc*/ 	.word	0x0000007b


	//----- nvinfo : EIATTR_FRAME_SIZE
	.align		4
.L_1183:
        /*1bc0*/ 	.byte	0x04, 0x11
        /*1bc2*/ 	.short	(.L_1185 - .L_1184)
	.align		4
.L_1184:
        /*1bc4*/ 	.word	index@($__internal_2_$__cuda_sm70_shflsync_bfly_p)
        /*1bc8*/ 	.word	0x00000000


	//----- nvinfo : EIATTR_FRAME_SIZE
	.align		4
.L_1185:
        /*1bcc*/ 	.byte	0x04, 0x11
        /*1bce*/ 	.short	(.L_1187 - .L_1186)
	.align		4
.L_1186:
        /*1bd0*/ 	.word	index@(_ZN10layer_norm13ln_bwd_kernelINS_13Kernel_traitsI13__nv_bfloat16S2_S2_S2_fjLj512ELj1ELj4ELj1ELj16ENS_18Kernel_traits_baseILj512ES2_S2_S2_S2_fjLj128EEEEELb0ELb0ELb1ELb0EEEvNS_9BwdParamsE)
        /*1bd4*/ 	.word	0x00000000


	//----- nvinfo : EIATTR_REGCOUNT
	.align		4
.L_1187:
        /*1bd8*/ 	.byte	0x04, 0x2f
        /*1bda*/ 	.short	(.L_1189 - .L_1188)
	.align		4
.L_1188:
        /*1bdc*/ 	.word	index@(_ZN10layer_norm13ln_bwd_kernelINS_13Kernel_traitsI13__nv_bfloat16S2_S2_S2_fjLj512ELj1ELj4ELj1ELj16ENS_18Kernel_traits_baseILj512ES2_S2_S2_S2_fjLj128EEEEELb0ELb0ELb0ELb1EEEvNS_9BwdParamsE)
        /*1be0*/ 	.word	0x00000076


	//----- nvinfo : EIATTR_FRAME_SIZE
	.align		4
.L_1189:
        /*1be4*/ 	.byte	0x04, 0x11
        /*1be6*/ 	.short	(.L_1191 - .L_1190)
	.align		4
.L_1190:
        /*1be8*/ 	.word	index@($__internal_1_$__cuda_sm70_shflsync_bfly_p)
        /*1bec*/ 	.word	0x00000000


	//----- nvinfo : EIATTR_FRAME_SIZE
	.align		4
.L_1191:
        /*1bf0*/ 	.byte	0x04, 0x11
        /*1bf2*/ 	.short	(.L_1193 - .L_1192)
	.align		4
.L_1192:
        /*1bf4*/ 	.word	index@(_ZN10layer_norm13ln_bwd_kernelINS_13Kernel_traitsI13__nv_bfloat16S2_S2_S2_fjLj512ELj1ELj4ELj1ELj16ENS_18Kernel_traits_baseILj512ES2_S2_S2_S2_fjLj128EEEEELb0ELb0ELb0ELb1EEEvNS_9BwdParamsE)
        /*1bf8*/ 	.word	0x00000000


	//----- nvinfo : EIATTR_REGCOUNT
	.align		4
.L_1193:
        /*1bfc*/ 	.byte	0x04, 0x2f
        /*1bfe*/ 	.short	(.L_1195 - .L_1194)
	.align		4
.L_1194:
        /*1c00*/ 	.word	index@(_ZN10layer_norm13ln_bwd_kernelINS_13Kernel_traitsI13__nv_bfloat16S2_S2_S2_fjLj512ELj1ELj4ELj1ELj16ENS_18Kernel_traits_baseILj512ES2_S2_S2_S2_fjLj128EEEEELb0ELb0ELb0ELb0EEEvNS_9BwdParamsE)
        /*1c04*/ 	.word	0x0000007a


	//----- nvinfo : EIATTR_FRAME_SIZE
	.align		4
.L_1195:
        /*1c08*/ 	.byte	0x04, 0x11
        /*1c0a*/ 	.short	(.L_1197 - .L_1196)
	.align		4
.L_1196:
        /*1c0c*/ 	.word	index@($__internal_0_$__cuda_sm70_shflsync_bfly_p)
        /*1c10*/ 	.word	0x00000000


	//----- nvinfo : EIATTR_FRAME_SIZE
	.align		4
.L_1197:
        /*1c14*/ 	.byte	0x04, 0x11
        /*1c16*/ 	.short	(.L_1199 - .L_1198)
	.align		4
.L_1198:
        /*1c18*/ 	.word	index@(_ZN10layer_norm13ln_bwd_kernelINS_13Kernel_traitsI13__nv_bfloat16S2_S2_S2_fjLj512ELj1ELj4ELj1ELj16ENS_18Kernel_traits_baseILj512ES2_S2_S2_S2_fjLj128EEEEELb0ELb0ELb0ELb0EEEvNS_9BwdParamsE)
        /*1c1c*/ 	.word	0x00000000


	//----- nvinfo : EIATTR_MIN_STACK_SIZE
	.align		4
.L_1199:
        /*1c20*/ 	.byte	0x04, 0x12
        /*1c22*/ 	.short	(.L_1201 - .L_1200)
	.align		4
.L_1200:
        /*1c24*/ 	.word	index@(_ZN10layer_norm13ln_bwd_kernelINS_13Kernel_traitsI13__nv_bfloat16S2_S2_S2_fjLj512ELj1ELj4ELj1ELj16ENS_18Kernel_traits_baseILj512ES2_S2_S2_S2_fjLj128EEEEELb0ELb0ELb0ELb0EEEvNS_9BwdParamsE)
        /*1c28*/ 	.word	0x00000000


	//----- nvinfo : EIATTR_MIN_STACK_SIZE
	.align		4
.L_1201:
        /*1c2c*/ 	.byte	0x04, 0x12
        /*1c2e*/ 	.short	(.L_1203 - .L_1202)
	.align		4
.L_1202:
        /*1c30*/ 	.word	index@(_ZN10layer_norm13ln_bwd_kernelINS_13Kernel_traitsI13__nv_bfloat16S2_S2_S2_fjLj512ELj1ELj4ELj1ELj16ENS_18Kernel_traits_baseILj512ES2_S2_S2_S2_fjLj128EEEEELb0ELb0ELb0ELb1EEEvNS_9BwdParamsE)
        /*1c34*/ 	.word	0x00000000


	//----- nvinfo : EIATTR_MIN_STACK_SIZE
	.align		4
.L_1203:
        /*1c38*/ 	.byte	0x04, 0x12
        /*1c3a*/ 	.short	(.L_1205 - .L_1204)
	.align		4
.L_1204:
        /*1c3c*/ 	.word	index@(_ZN10layer_norm13ln_bwd_kernelINS_13Kernel_traitsI13__nv_bfloat16S2_S2_S2_fjLj512ELj1ELj4ELj1ELj16ENS_18Kernel_traits_baseILj512ES2_S2_S2_S2_fjLj128EEEEELb0ELb0ELb1ELb0EEEvNS_9BwdParamsE)
        /*1c40*/ 	.word	0x00000000


	//----- nvinfo : EIATTR_MIN_STACK_SIZE
	.align		4
.L_1205:
        /*1c44*/ 	.byte	0x04, 0x12
        /*1c46*/ 	.short	(.L_1207 - .L_1206)
	.align		4
.L_1206:
        /*1c48*/ 	.word	index@(_ZN10layer_norm13ln_bwd_kernelINS_13Kernel_traitsI13__nv_bfloat16S2_S2_S2_fjLj512ELj1ELj4ELj1ELj16ENS_18Kernel_traits_baseILj512ES2_S2_S2_S2_fjLj128EEEEELb0ELb0ELb1ELb1EEEvNS_9BwdParamsE)
        /*1c4c*/ 	.word	0x00000000


	//----- nvinfo : EIATTR_MIN_STACK_SIZE
	.align		4
.L_1207:
        /*1c50*/ 	.byte	0x04, 0x12
        /*1c52*/ 	.short	(.L_1209 - .L_1208)
	.align		4
.L_1208:
        /*1c54*/ 	.word	index@(_ZN10layer_norm13ln_bwd_kernelINS_13Kernel_traitsI13__nv_bfloat16S2_S2_S2_fjLj512ELj1ELj4ELj1ELj16ENS_18Kernel_traits_baseILj512ES2_S2_S2_S2_fjLj128EEEEELb0ELb1ELb0ELb0EEEvNS_9BwdParamsE)
        /*1c58*/ 	.word	0x00000000


	//----- nvinfo : EIATTR_MIN_STACK_SIZE
	.align		4
.L_1209:
        /*1c5c*/ 	.byte	0x04, 0x12
        /*1c5e*/ 	.short	(.L_1211 - .L_1210)
	.align		4
.L_1210:
        /*1c60*/ 	.word	index@(_ZN10layer_norm13ln_bwd_kernelINS_13Kernel_traitsI13__nv_bfloat16S2_S2_S2_fjLj512ELj1ELj4ELj1ELj16ENS_18Kernel_traits_baseILj512ES2_S2_S2_S2_fjLj128EEEEELb0ELb1ELb0ELb1EEEvNS_9BwdParamsE)
        /*1c64*/ 	.word	0x00000000


	//----- nvinfo : EIATTR_MIN_STACK_SIZE
	.align		4
.L_1211:
        /*1c68*/ 	.byte	0x04, 0x12
        /*1c6a*/ 	.short	(.L_1213 - .L_1212)
	.align		4
.L_1212:
        /*1c6c*/ 	.word	index@(_ZN10layer_norm13ln_bwd_kernelINS_13Kernel_traitsI13__nv_bfloat16S2_S2_S2_fjLj512ELj1ELj4ELj1ELj16ENS_18Kernel_traits_baseILj512ES2_S2_S2_S2_fjLj128EEEEELb0ELb1ELb1ELb0EEEvNS_9BwdParamsE)
        /*1c70*/ 	.word	0x00000000


	//----- nvinfo : EIATTR_MIN_STACK_SIZE
	.align		4
.L_1213:
        /*1c74*/ 	.byte	0x04, 0x12
        /*1c76*/ 	.short	(.L_1215 - .L_1214)
	.align		4
.L_1214:
        /*1c78*/ 	.word	index@(_ZN10layer_norm13ln_bwd_kernelINS_13Kernel_traitsI13__nv_bfloat16S2_S2_S2_fjLj512ELj1ELj4ELj1ELj16ENS_18Kernel_traits_baseILj512ES2_S2_S2_S2_fjLj128EEEEELb0ELb1ELb1ELb1EEEvNS_9BwdParamsE)
        /*1c7c*/ 	.word	0x00000000


	//----- nvinfo : EIATTR_MIN_STACK_SIZE
	.align		4
.L_1215:
        /*1c80*/ 	.byte	0x04, 0x12
        /*1c82*/ 	.short	(.L_1217 - .L_1216)
	.align		4
.L_1216:
        /*1c84*/ 	.word	index@(_ZN10layer_norm13ln_bwd_kernelINS_13Kernel_traitsI13__nv_bfloat16S2_S2_S2_fjLj512ELj1ELj4ELj1ELj16ENS_18Kernel_traits_baseILj512ES2_S2_S2_S2_fjLj128EEEEELb1ELb0ELb0ELb0EEEvNS_9BwdParamsE)
        /*1c88*/ 	.word	0x00000000


	//----- nvinfo : EIATTR_MIN_STACK_SIZE
	.align		4
.L_1217:
        /*1c8c*/ 	.byte	0x04, 0x12
        /*1c8e*/ 	.short	(.L_1219 - .L_1218)
	.align		4
.L_1218:
        /*1c90*/ 	.word	index@(_ZN10layer_norm13ln_bwd_kernelINS_13Kernel_traitsI13__nv_bfloat16S2_S2_S2_fjLj512ELj1ELj4ELj1ELj16ENS_18Kernel_traits_baseILj512ES2_S2_S2_S2_fjLj128EEEEELb1ELb0ELb0ELb1EEEvNS_9BwdParamsE)
        /*1c94*/ 	.word	0x00000000


	//----- nvinfo : EIATTR_MIN_STACK_SIZE
	.align		4
.L_1219:
        /*1c98*/ 	.byte	0x04, 0x12
        /*1c9a*/ 	.short	(.L_1221 - .L_1220)
	.align		4
.L_1220:
        /*1c9c*/ 	.word	index@(_ZN10layer_norm22ln_bwd_finalize_kernelINS_22Kernel_traits_finalizeILj512E13__nv_bfloat16S2_S2_S2_fjLb0ELj1024ELj4ENS_18Kernel_traits_baseILj512ES2_S2_S2_S2_fjLj1024EEEEELb0ELb0EEEvNS_9BwdParamsE)
        /*1ca0*/ 	.word	0x00000000


	//----- nvinfo : EIATTR_MIN_STACK_SIZE
	.align		4
.L_1221:
        /*1ca4*/ 	.byte	0x04, 0x12
        /*1ca6*/ 	.short	(.L_1223 - .L_1222)
	.align		4
.L_1222:
        /*1ca8*/ 	.word	index@(_ZN10layer_norm13ln_bwd_kernelINS_13Kernel_traitsI13__nv_bfloat16S2_S2_S2_fjLj512ELj1ELj4ELj1ELj16ENS_18Kernel_traits_baseILj512ES2_S2_S2_S2_fjLj128EEEEELb1ELb0ELb1ELb0EEEvNS_9BwdParamsE)
        /*1cac*/ 	.word	0x00000000


	//----- nvinfo : EIATTR_MIN_STACK_SIZE
	.align		4
.L_1223:
        /*1cb0*/ 	.byte	0x04, 0x12
        /*1cb2*/ 	.short	(.L_1225 - .L_1224)
	.align		4
.L_1224:
        /*1cb4*/ 	.word	index@(_ZN10layer_norm22ln_bwd_finalize_kernelINS_22Kernel_traits_finalizeILj512E13__nv_bfloat16S2_S2_S2_fjLb0ELj1024ELj4ENS_18Kernel_traits_baseILj512ES2_S2_S2_S2_fjLj1024EEEEELb0ELb1EEEvNS_9BwdParamsE)
        /*1cb8*/ 	.word	0x00000000


	//----- nvinfo : EIATTR_MIN_STACK_SIZE
	.align		4
.L_1225:
        /*1cbc*/ 	.byte	0x04, 0x12
        /*1cbe*/ 	.short	(.L_1227 - .L_1226)
	.align		4
.L_1226:
        /*1cc0*/ 	.word	index@(_ZN10layer_norm13ln_bwd_kernelINS_13Kernel_traitsI13__nv_bfloat16S2_S2_S2_fjLj512ELj1ELj4ELj1ELj16ENS_18Kernel_traits_baseILj512ES2_S2_S2_S2_fjLj128EEEEELb1ELb0ELb1ELb1EEEvNS_9BwdParamsE)
        /*1cc4*/ 	.word	0x00000000


	//----- nvinfo : EIATTR_MIN_STACK_SIZE
	.align		4
.L_1227:
        /*1cc8*/ 	.byte	0x04, 0x12
        /*1cca*/ 	.short	(.L_1229 - .L_1228)
	.align		4
.L_1228:
        /*1ccc*/ 	.word	index@(_ZN10layer_norm13ln_bwd_kernelINS_13Kernel_traitsI13__nv_bfloat16S2_S2_S2_fjLj512ELj1ELj4ELj1ELj16ENS_18Kernel_traits_baseILj512ES2_S2_S2_S2_fjLj128EEEEELb1ELb1ELb0ELb0EEEvNS_9BwdParamsE)
        /*1cd0*/ 	.word	0x00000000


	//----- nvinfo : EIATTR_MIN_STACK_SIZE
	.align		4
.L_1229:
        /*1cd4*/ 	.byte	0x04, 0x12
        /*1cd6*/ 	.short	(.L_1231 - .L_1230)
	.align		4
.L_1230:
        /*1cd8*/ 	.word	index@(_ZN10layer_norm13ln_bwd_kernelINS_13Kernel_traitsI13__nv_bfloat16S2_S2_S2_fjLj512ELj1ELj4ELj1ELj16ENS_18Kernel_traits_baseILj512ES2_S2_S2_S2_fjLj128EEEEELb1ELb1ELb0ELb1EEEvNS_9BwdParamsE)
        /*1cdc*/ 	.word	0x00000000


	//----- nvinfo : EIATTR_MIN_STACK_SIZE
	.align		4
.L_1231:
        /*1ce0*/ 	.byte	0x04, 0x12
        /*1ce2*/ 	.short	(.L_1233 - .L_1232)
	.align		4
.L_1232:
        /*1ce4*/ 	.word	index@(_ZN10layer_norm22ln_bwd_finalize_kernelINS_22Kernel_traits_finalizeILj512E13__nv_bfloat16S2_S2_S2_fjLb1ELj1024ELj4ENS_18Kernel_traits_baseILj512ES2_S2_S2_S2_fjLj1024EEEEELb1ELb0EEEvNS_9BwdParamsE)
        /*1ce8*/ 	.word	0x00000000


	//----- nvinfo : EIATTR_MIN_STACK_SIZE
	.align		4
.L_1233:
        /*1cec*/ 	.byte	0x04, 0x12
        /*1cee*/ 	.short	(.L_1235 - .L_1234)
	.align		4
.L_1234:
        /*1cf0*/ 	.word	index@(_ZN10layer_norm13ln_bwd_kernelINS_13Kernel_traitsI13__nv_bfloat16S2_S2_S2_fjLj512ELj1ELj4ELj1ELj16ENS_18Kernel_traits_baseILj512ES2_S2_S2_S2_fjLj128EEEEELb1ELb1ELb1ELb0EEEvNS_9BwdParamsE)
        /*1cf4*/ 	.word	0x00000000


	//----- nvinfo : EIATTR_MIN_STACK_SIZE
	.align		4
.L_1235:
        /*1cf8*/ 	.byte	0x04, 0x12
        /*1cfa*/ 	.short	(.L_1237 - .L_1236)
	.align		4
.L_1236:
        /*1cfc*/ 	.word	index@(_ZN10layer_norm22ln_bwd_finalize_kernelINS_22Kernel_traits_finalizeILj512E13__nv_bfloat16S2_S2_S2_fjLb1ELj1024ELj4ENS_18Kernel_traits_baseILj512ES2_S2_S2_S2_fjLj1024EEEEELb1ELb1EEEvNS_9BwdParamsE)
        /*1d00*/ 	.word	0x00000000


	//----- nvinfo : EIATTR_MIN_STACK_SIZE
	.align		4
.L_1237:
        /*1d04*/ 	.byte	0x04, 0x12
        /*1d06*/ 	.short	(.L_1239 - .L_1238)
	.align		4
.L_1238:
        /*1d08*/ 	.word	index@(_ZN10layer_norm13ln_bwd_kernelINS_13Kernel_traitsI13__nv_bfloat16S2_S2_S2_fjLj512ELj1ELj4ELj1ELj16ENS_18Kernel_traits_baseILj512ES2_S2_S2_S2_fjLj128EEEEELb1ELb1ELb1ELb1EEEvNS_9BwdParamsE)
        /*1d0c*/ 	.word	0x00000000


	//----- nvinfo : EIATTR_MIN_STACK_SIZE
	.align		4
.L_1239:
        /*1d10*/ 	.byte	0x04, 0x12
        /*1d12*/ 	.short	(.L_1241 - .L_1240)
	.align		4
.L_1240:
        /*1d14*/ 	.word	index@(_ZN10layer_norm13ln_bwd_kernelINS_13Kernel_traitsI6__halfS2_S2_S2_fjLj512ELj1ELj4ELj1ELj16ENS_18Kernel_traits_baseILj512ES2_S2_S2_S2_fjLj128EEEEELb0ELb0ELb0ELb0EEEvNS_9BwdParamsE)
        /*1d18*/ 	.word	0x00000000


	//----- nvinfo : EIATTR_MIN_STACK_SIZE
	.align		4
.L_1241:
        /*1d1c*/ 	.byte	0x04, 0x12
        /*1d1e*/ 	.short	(.L_1243 - .L_1242)
	.align		4
.L_1242:
        /*1d20*/ 	.word	index@(_ZN10layer_norm13ln_bwd_kernelINS_13Kernel_traitsI6__halfS2_S2_S2_fjLj512ELj1ELj4ELj1ELj16ENS_18Kernel_traits_baseILj512ES2_S2_S2_S2_fjLj128EEEEELb0ELb0ELb0ELb1EEEvNS_9BwdParamsE)
        /*1d24*/ 	.word	0x00000000


	//----- nvinfo : EIATTR_MIN_STACK_SIZE
	.align		4
.L_1243:
        /*1d28*/ 	.byte	0x04, 0x12
        /*1d2a*/ 	.short	(.L_1245 - .L_1244)
	.align		4
.L_1244:
        /*1d2c*/ 	.word	index@(_ZN10layer_norm13ln_bwd_kernelINS_13Kernel_traitsI6__halfS2_S2_S2_fjLj512ELj1ELj4ELj1ELj16ENS_18Kernel_traits_baseILj512ES2_S2_S2_S2_fjLj128EEEEELb0ELb0ELb1ELb0EEEvNS_9BwdParamsE)
        /*1d30*/ 	.word	0x00000000


	//----- nvinfo : EIATTR_MIN_STACK_SIZE
	.align		4
.L_1245:
        /*1d34*/ 	.byte	0x04, 0x12
        /*1d36*/ 	.short	(.L_1247 - .L_1246)
	.align		4
.L_1246:
        /*1d38*/ 	.word	index@(_ZN10layer_norm13ln_bwd_kernelINS_13Kernel_traitsI6__halfS2_S2_S2_fjLj512ELj1ELj4ELj1ELj16ENS_18Kernel_traits_baseILj512ES2_S2_S2_S2_fjLj128EEEEELb0ELb0ELb1ELb1EEEvNS_9BwdParamsE)
        /*1d3c*/ 	.word	0x00000000


	//----- nvinfo : EIATTR_MIN_STACK_SIZE
	.align		4
.L_1247:
        /*1d40*/ 	.byte	0x04, 0x12
        /*1d42*/ 	.short	(.L_1249 - .L_1248)
	.align		4
.L_1248:
        /*1d44*/ 	.word	index@(_ZN10layer_norm13ln_bwd_kernelINS_13Kernel_traitsI6__halfS2_S2_S2_fjLj512ELj1ELj4ELj1ELj16ENS_18Kernel_traits_baseILj512ES2_S2_S2_S2_fjLj128EEEEELb0ELb1ELb0ELb0EEEvNS_9BwdParamsE)
        /*1d48*/ 	.word	0x00000000


	//----- nvinfo : EIATTR_MIN_STACK_SIZE
	.align		4
.L_1249:
        /*1d4c*/ 	.byte	0x04, 0x12
        /*1d4e*/ 	.short	(.L_1251 - .L_1250)
	.align		4
.L_1250:
        /*1d50*/ 	.word	index@(_ZN10layer_norm13ln_bwd_kernelINS_13Kernel_traitsI6__halfS2_S2_S2_fjLj512ELj1ELj4ELj1ELj16ENS_18Kernel_traits_baseILj512ES2_S2_S2_S2_fjLj128EEEEELb0ELb1ELb0ELb1EEEvNS_9BwdParamsE)
        /*1d54*/ 	.word	0x00000000


	//----- nvinfo : EIATTR_MIN_STACK_SIZE
	.align		4
.L_1251:
        /*1d58*/ 	.byte	0x04, 0x12
        /*1d5a*/ 	.short	(.L_1253 - .L_1252)
	.align		4
.L_1252:
        /*1d5c*/ 	.word	index@(_ZN10layer_norm13ln_bwd_kernelINS_13Kernel_traitsI6__halfS2_S2_S2_fjLj512ELj1ELj4ELj1ELj16ENS_18Kernel_traits_baseILj512ES2_S2_S2_S2_fjLj128EEEEELb0ELb1ELb1ELb0EEEvNS_9BwdParamsE)
        /*1d60*/ 	.word	0x00000000


	//----- nvinfo : EIATTR_MIN_STACK_SIZE
	.align		4
.L_1253:
        /*1d64*/ 	.byte	0x04, 0x12
        /*1d66*/ 	.short	(.L_1255 - .L_1254)
	.align		4
.L_1254:
        /*1d68*/ 	.word	index@(_ZN10layer_norm13ln_bwd_kernelINS_13Kernel_traitsI6__halfS2_S2_S2_fjLj512ELj1ELj4ELj1ELj16ENS_18Kernel_traits_baseILj512ES2_S2_S2_S2_fjLj128EEEEELb0ELb1ELb1ELb1EEEvNS_9BwdParamsE)
        /*1d6c*/ 	.word	0x00000000


	//----- nvinfo : EIATTR_MIN_STACK_SIZE
	.align		4
.L_1255:
        /*1d70*/ 	.byte	0x04, 0x12
        /*1d72*/ 	.short	(.L_1257 - .L_1256)
	.align		4
.L_1256:
        /*1d74*/ 	.word	index@(_ZN10layer_norm13ln_bwd_kernelINS_13Kernel_traitsI6__halfS2_S2_S2_fjLj512ELj1ELj4ELj1ELj16ENS_18Kernel_traits_baseILj512ES2_S2_S2_S2_fjLj128EEEEELb1ELb0ELb0ELb0EEEvNS_9BwdParamsE)
        /*1d78*/ 	.word	0x00000000


	//----- nvinfo : EIATTR_MIN_STACK_SIZE
	.align		4
.L_1257:
        /*1d7c*/ 	.byte	0x04, 0x12
        /*1d7e*/ 	.short	(.L_1259 - .L_1258)
	.align		4
.L_1258:
        /*1d80*/ 	.word	index@(_ZN10layer_norm13ln_bwd_kernelINS_13Kernel_traitsI6__halfS2_S2_S2_fjLj512ELj1ELj4ELj1ELj16ENS_18Kernel_traits_baseILj512ES2_S2_S2_S2_fjLj128EEEEELb1ELb0ELb0ELb1EEEvNS_9BwdParamsE)
        /*1d84*/ 	.word	0x00000000


	//----- nvinfo : EIATTR_MIN_STACK_SIZE
	.align		4
.L_1259:
        /*1d88*/ 	.byte	0x04, 0x12
        /*1d8a*/ 	.short	(.L_1261 - .L_1260)
	.align		4
.L_1260:
        /*1d8c*/ 	.word	index@(_ZN10layer_norm22ln_bwd_finalize_kernelINS_22Kernel_traits_finalizeILj512E6__halfS2_S2_S2_fjLb0ELj1024ELj4ENS_18Kernel_traits_baseILj512ES2_S2_S2_S2_fjLj1024EEEEELb0ELb0EEEvNS_9BwdParamsE)
        /*1d90*/ 	.word	0x00000000


	//----- nvinfo : EIATTR_MIN_STACK_SIZE
	.align		4
.L_1261:
        /*1d94*/ 	.byte	0x04, 0x12
        /*1d96*/ 	.short	(.L_1263 - .L_1262)
	.align		4
.L_1262:
        /*1d98*/ 	.word	index@(_ZN10layer_norm13ln_bwd_kernelINS_13Kernel_traitsI6__halfS2_S2_S2_fjLj512ELj1ELj4ELj1ELj16ENS_18Kernel_traits_baseILj512ES2_S2_S2_S2_fjLj128EEEEELb1ELb0ELb1ELb0EEEvNS_9BwdParamsE)
        /*1d9c*/ 	.word	0x00000000


	//----- nvinfo : EIATTR_MIN_STACK_SIZE
	.align		4
.L_1263:
        /*1da0*/ 	.byte	0x04, 0x12
        /*1da2*/ 	.short	(.L_1265 - .L_1264)
	.align		4
.L_1264:
        /*1da4*/ 	.word	index@(_ZN10layer_norm22ln_bwd_finalize_kernelINS_22Kernel_traits_finalizeILj512E6__halfS2_S2_S2_fjLb0ELj1024ELj4ENS_18Kernel_traits_baseILj512ES2_S2_S2_S2_fjLj1024EEEEELb0ELb1EEEvNS_9BwdParamsE)
        /*1da8*/ 	.word	0x00000000


	//----- nvinfo : EIATTR_MIN_STACK_SIZE
	.align		4
.L_1265:
        /*1dac*/ 	.byte	0x04, 0x12
        /*1dae*/ 	.short	(.L_1267 - .L_1266)
	.align		4
.L_1266:
        /*1db0*/ 	.word	index@(_ZN10layer_norm13ln_bwd_kernelINS_13Kernel_traitsI6__halfS2_S2_S2_fjLj512ELj1ELj4ELj1ELj16ENS_18Kernel_traits_baseILj512ES2_S2_S2_S2_fjLj128EEEEELb1ELb0ELb1ELb1EEEvNS_9BwdParamsE)
        /*1db4*/ 	.word	0x00000000


	//----- nvinfo : EIATTR_MIN_STACK_SIZE
	.align		4
.L_1267:
        /*1db8*/ 	.byte	0x04, 0x12
        /*1dba*/ 	.short	(.L_1269 - .L_1268)
	.align		4
.L_1268:
        /*1dbc*/ 	.word	index@(_ZN10layer_norm13ln_bwd_kernelINS_13Kernel_traitsI6__halfS2_S2_S2_fjLj512ELj1ELj4ELj1ELj16ENS_18Kernel_traits_baseILj512ES2_S2_S2_S2_fjLj128EEEEELb1ELb1ELb0ELb0EEEvNS_9BwdParamsE)
        /*1dc0*/ 	.word	0x00000000


	//----- nvinfo : EIATTR_MIN_STACK_SIZE
	.align		4
.L_1269:
        /*1dc4*/ 	.byte	0x04, 0x12
        /*1dc6*/ 	.short	(.L_1271 - .L_1270)
	.align		4
.L_1270:
        /*1dc8*/ 	.word	index@(_ZN10layer_norm13ln_bwd_kernelINS_13Kernel_traitsI6__halfS2_S2_S2_fjLj512ELj1ELj4ELj1ELj16ENS_18Kernel_traits_baseILj512ES2_S2_S2_S2_fjLj128EEEEELb1ELb1ELb0ELb1EEEvNS_9BwdParamsE)
        /*1dcc*/ 	.word	0x00000000


	//----- nvinfo : EIATTR_MIN_STACK_SIZE
	.align		4
.L_1271:
        /*1dd0*/ 	.byte	0x04, 0x12
        /*1dd2*/ 	.short	(.L_1273 - .L_1272)
	.align		4
.L_1272:
        /*1dd4*/ 	.word	index@(_ZN10layer_norm22ln_bwd_finalize_kernelINS_22Kernel_traits_finalizeILj512E6__halfS2_S2_S2_fjLb1ELj1024ELj4ENS_18Kernel_traits_baseILj512ES2_S2_S2_S2_fjLj1024EEEEELb1ELb0EEEvNS_9BwdParamsE)
        /*1dd8*/ 	.word	0x00000000


	//----- nvinfo : EIATTR_MIN_STACK_SIZE
	.align		4
.L_1273:
        /*1ddc*/ 	.byte	0x04, 0x12
        /*1dde*/ 	.short	(.L_1275 - .L_1274)
	.align		4
.L_1274:
        /*1de0*/ 	.word	index@(_ZN10layer_norm13ln_bwd_kernelINS_13Kernel_traitsI6__halfS2_S2_S2_fjLj512ELj1ELj4ELj1ELj16ENS_18Kernel_traits_baseILj512ES2_S2_S2_S2_fjLj128EEEEELb1ELb1ELb1ELb0EEEvNS_9BwdParamsE)
        /*1de4*/ 	.word	0x00000000


	//----- nvinfo : EIATTR_MIN_STACK_SIZE
	.align		4
.L_1275:
        /*1de8*/ 	.byte	0x04, 0x12
        /*1dea*/ 	.short	(.L_1277 - .L_1276)
	.align		4
.L_1276:
        /*1dec*/ 	.word	index@(_ZN10layer_norm22ln_bwd_finalize_kernelINS_22Kernel_traits_finalizeILj512E6__halfS2_S2_S2_fjLb1ELj1024ELj4ENS_18Kernel_traits_baseILj512ES2_S2_S2_S2_fjLj1024EEEEELb1ELb1EEEvNS_9BwdParamsE)
        /*1df0*/ 	.word	0x00000000


	//----- nvinfo : EIATTR_MIN_STACK_SIZE
	.align		4
.L_1277:
        /*1df4*/ 	.byte	0x04, 0x12
        /*1df6*/ 	.short	(.L_1279 - .L_1278)
	.align		4
.L_1278:
        /*1df8*/ 	.word	index@(_ZN10layer_norm13ln_bwd_kernelINS_13Kernel_traitsI6__halfS2_S2_S2_fjLj512ELj1ELj4ELj1ELj16ENS_18Kernel_traits_baseILj512ES2_S2_S2_S2_fjLj128EEEEELb1ELb1ELb1ELb1EEEvNS_9BwdParamsE)
        /*1dfc*/ 	.word	0x00000000


	//----- nvinfo : EIATTR_MIN_STACK_SIZE
	.align		4
.L_1279:
        /*1e00*/ 	.byte	0x04, 0x12
        /*1e02*/ 	.short	(.L_1281 - .L_1280)
	.align		4
.L_1280:
        /*1e04*/ 	.word	index@(_ZN10layer_norm13ln_bwd_kernelINS_13Kernel_traitsIf13__nv_bfloat16S2_S2_fjLj512ELj1ELj4ELj1ELj16ENS_18Kernel_traits_baseILj512EfS2_S2_S2_fjLj128EEEEELb0ELb0ELb0ELb0EEEvNS_9BwdParamsE)
        /*1e08*/ 	.word	0x00000000


	//----- nvinfo : EIATTR_MIN_STACK_SIZE
	.align		4
.L_1281:
        /*1e0c*/ 	.byte	0x04, 0x12
        /*1e0e*/ 	.short	(.L_1283 - .L_1282)
	.align		4
.L_1282:
        /*1e10*/ 	.word	index@(_ZN10layer_norm13ln_bwd_kernelINS_13Kernel_traitsIf13__nv_bfloat16S2_S2_fjLj512ELj1ELj4ELj1ELj16ENS_18Kernel_traits_baseILj512EfS2_S2_S2_fjLj128EEEEELb0ELb0ELb0ELb1EEEvNS_9BwdParamsE)
        /*1e14*/ 	.word	0x00000000


	//----- nvinfo : EIATTR_MIN_STACK_SIZE
	.align		4
.L_1283:
        /*1e18*/ 	.byte	0x04, 0x12
        /*1e1a*/ 	.short	(.L_1285 - .L_1284)
	.align		4
.L_1284:
        /*1e1c*/ 	.word	index@(_ZN10layer_norm13ln_bwd_kernelINS_13Kernel_traitsIf13__nv_bfloat16S2_S2_fjLj512ELj1ELj4ELj1ELj16ENS_18Kernel_traits_baseILj512EfS2_S2_S2_fjLj128EEEEELb0ELb0ELb1ELb0EEEvNS_9BwdParamsE)
        /*1e20*/ 	.word	0x00000000


	//----- nvinfo : EIATTR_MIN_STACK_SIZE
	.align		4
.L_1285:
        /*1e24*/ 	.byte	0x04, 0x12
        /*1e26*/ 	.short	(.L_1287 - .L_1286)
	.align		4
.L_1286:
        /*1e28*/ 	.word	index@(_ZN10layer_norm13ln_bwd_kernelINS_13Kernel_traitsIf13__nv_bfloat16S2_S2_fjLj512ELj1ELj4ELj1ELj16ENS_18Kernel_traits_baseILj512EfS2_S2_S2_fjLj128EEEEELb0ELb0ELb1ELb1EEEvNS_9BwdParamsE)
        /*1e2c*/ 	.word	0x00000000


	//----- nvinfo : EIATTR_MIN_STACK_SIZE
	.align		4
.L_1287:
        /*1e30*/ 	.byte	0x04, 0x12
        /*1e32*/ 	.short	(.L_1289 - .L_1288)
	.align		4
.L_1288:
        /*1e34*/ 	.word	index@(_ZN10layer_norm13ln_bwd_kernelINS_13Kernel_traitsIf13__nv_bfloat16S2_S2_fjLj512ELj1ELj4ELj1ELj16ENS_18Kernel_traits_baseILj512EfS2_S2_S2_fjLj128EEEEELb0ELb1ELb0ELb0EEEvNS_9BwdParamsE)
        /*1e38*/ 	.word	0x00000000


	//----- nvinfo : EIATTR_MIN_STACK_SIZE
	.align		4
.L_1289:
        /*1e3c*/ 	.byte	0x04, 0x12
        /*1e3e*/ 	.short	(.L_1291 - .L_1290)
	.align		4
.L_1290:
        /*1e40*/ 	.word	index@(_ZN10layer_norm13ln_bwd_kernelINS_13Kernel_traitsIf13__nv_bfloat16S2_S2_fjLj512ELj1ELj4ELj1ELj16ENS_18Kernel_traits_baseILj512EfS2_S2_S2_fjLj128EEEEELb0ELb1ELb0ELb1EEEvNS_9BwdParamsE)
        /*1e44*/ 	.word	0x00000000


	//----- nvinfo : EIATTR_MIN_STACK_SIZE
	.align		4
.L_1291:
        /*1e48*/ 	.byte	0x04, 0x12
        /*1e4a*/ 	.short	(.L_1293 - .L_1292)
	.align		4
.L_1292:
        /*1e4c*/ 	.word	index@(_ZN10layer_norm13ln_bwd_kernelINS_13Kernel_traitsIf13__nv_bfloat16S2_S2_fjLj512ELj1ELj4ELj1ELj16ENS_18Kernel_traits_baseILj512EfS2_S2_S2_fjLj128EEEEELb0ELb1ELb1ELb0EEEvNS_9BwdParamsE)
        /*1e50*/ 	.word	0x00000000


	//----- nvinfo : EIATTR_MIN_STACK_SIZE
	.align		4
.L_1293:
        /*1e54*/ 	.byte	0x04, 0x12
        /*1e56*/ 	.short	(.L_1295 - .L_1294)
	.align		4
.L_1294:
        /*1e58*/ 	.word	index@(_ZN10layer_norm13ln_bwd_kernelINS_13Kernel_traitsIf13__nv_bfloat16S2_S2_fjLj512ELj1ELj4ELj1ELj16ENS_18Kernel_traits_baseILj512EfS2_S2_S2_fjLj128EEEEELb0ELb1ELb1ELb1EEEvNS_9BwdParamsE)
        /*1e5c*/ 	.word	0x00000000


	//----- nvinfo : EIATTR_MIN_STACK_SIZE
	.align		4
.L_1295:
        /*1e60*/ 	.byte	0x04, 0x12
        /*1e62*/ 	.short	(.L_1297 - .L_1296)
	.align		4
.L_1296:
        /*1e64*/ 	.word	index@(_ZN10layer_norm13ln_bwd_kernelINS_13Kernel_traitsIf13__nv_bfloat16S2_S2_fjLj512ELj1ELj4ELj1ELj16ENS_18Kernel_traits_baseILj512EfS2_S2_S2_fjLj128EEEEELb1ELb0ELb0ELb0EEEvNS_9BwdParamsE)
        /*1e68*/ 	.word	0x00000000


	//----- nvinfo : EIATTR_MIN_STACK_SIZE
	.align		4
.L_1297:
        /*1e6c*/ 	.byte	0x04, 0x12
        /*1e6e*/ 	.short	(.L_1299 - .L_1298)
	.align		4
.L_1298:
        /*1e70*/ 	.word	index@(_ZN10layer_norm13ln_bwd_kernelINS_13Kernel_traitsIf13__nv_bfloat16S2_S2_fjLj512ELj1ELj4ELj1ELj16ENS_18Kernel_traits_baseILj512EfS2_S2_S2_fjLj128EEEEELb1ELb0ELb0ELb1EEEvNS_9BwdParamsE)
        /*1e74*/ 	.word	0x00000000


	//----- nvinfo : EIATTR_MIN_STACK_SIZE
	.align		4
.L_1299:
        /*1e78*/ 	.byte	0x04, 0x12
        /*1e7a*/ 	.short	(.L_1301 - .L_1300)
	.align		4
.L_1300:
        /*1e7c*/ 	.word	index@(_ZN10layer_norm22ln_bwd_finalize_kernelINS_22Kernel_traits_finalizeILj512Ef13__nv_bfloat16S2_S2_fjLb0ELj1024ELj4ENS_18Kernel_traits_baseILj512EfS2_S2_S2_fjLj1024EEEEELb0ELb0EEEvNS_9BwdParamsE)
        /*1e80*/ 	.word	0x00000000


	//----- nvinfo : EIATTR_MIN_STACK_SIZE
	.align		4
.L_1301:
        /*1e84*/ 	.byte	0x04, 0x12
        /*1e86*/ 	.short	(.L_1303 - .L_1302)
	.align		4
.L_1302:
        /*1e88*/ 	.word	index@(_ZN10layer_norm13ln_bwd_kernelINS_13Kernel_traitsIf13__nv_bfloat16S2_S2_fjLj512ELj1ELj4ELj1ELj16ENS_18Kernel_traits_baseILj512EfS2_S2_S2_fjLj128EEEEELb1ELb0ELb1ELb0EEEvNS_9BwdParamsE)
        /*1e8c*/ 	.word	0x00000000


	//----- nvinfo : EIATTR_MIN_STACK_SIZE
	.align		4
.L_1303:
        /*1e90*/ 	.byte	0x04, 0x12
        /*1e92*/ 	.short	(.L_1305 - .L_1304)
	.align		4
.L_1304:
        /*1e94*/ 	.word	index@(_ZN10layer_norm22ln_bwd_finalize_kernelINS_22Kernel_traits_finalizeILj512Ef13__nv_bfloat16S2_S2_fjLb0ELj1024ELj4ENS_18Kernel_traits_baseILj512EfS2_S2_S2_fjLj1024EEEEELb0ELb1EEEvNS_9BwdParamsE)
        /*1e98*/ 	.word	0x00000000


	//----- nvinfo : EIATTR_MIN_STACK_SIZE
	.align		4
.L_1305:
        /*1e9c*/ 	.byte	0x04, 0x12
        /*1e9e*/ 	.short	(.L_1307 - .L_1306)
	.align		4
.L_1306:
        /*1ea0*/ 	.word	index@(_ZN10layer_norm13ln_bwd_kernelINS_13Kernel_traitsIf13__nv_bfloat16S2_S2_fjLj512ELj1ELj4ELj1ELj16ENS_18Kernel_traits_baseILj512EfS2_S2_S2_fjLj128EEEEELb1ELb0ELb1ELb1EEEvNS_9BwdParamsE)
        /*1ea4*/ 	.word	0x00000000


	//----- nvinfo : EIATTR_MIN_STACK_SIZE
	.align		4
.L_1307:
        /*1ea8*/ 	.byte	0x04, 0x12
        /*1eaa*/ 	.short	(.L_1309 - .L_1308)
	.align		4
.L_1308:
        /*1eac*/ 	.word	index@(_ZN10layer_norm13ln_bwd_kernelINS_13Kernel_traitsIf13__nv_bfloat16S2_S2_fjLj512ELj1ELj4ELj1ELj16ENS_18Kernel_traits_baseILj512EfS2_S2_S2_fjLj128EEEEELb1ELb1ELb0ELb0EEEvNS_9BwdParamsE)
        /*1eb0*/ 	.word	0x00000000


	//----- nvinfo : EIATTR_MIN_STACK_SIZE
	.align		4
.L_1309:
        /*1eb4*/ 	.byte	0x04, 0x12
        /*1eb6*/ 	.short	(.L_1311 - .L_1310)
	.align		4
.L_1310:
        /*1eb8*/ 	.word	index@(_ZN10layer_norm13ln_bwd_kernelINS_13Kernel_traitsIf13__nv_bfloat16S2_S2_fjLj512ELj1ELj4ELj1ELj16ENS_18Kernel_traits_baseILj512EfS2_S2_S2_fjLj128EEEEELb1ELb1ELb0ELb1EEEvNS_9BwdParamsE)
        /*1ebc*/ 	.word	0x00000000


	//----- nvinfo : EIATTR_MIN_STACK_SIZE
	.align		4
.L_1311:
        /*1ec0*/ 	.byte	0x04, 0x12
        /*1ec2*/ 	.short	(.L_1313 - .L_1312)
	.align		4
.L_1312:
        /*1ec4*/ 	.word	index@(_ZN10layer_norm22ln_bwd_finalize_kernelINS_22Kernel_traits_finalizeILj512Ef13__nv_bfloat16S2_S2_fjLb1ELj1024ELj4ENS_18Kernel_traits_baseILj512EfS2_S2_S2_fjLj1024EEEEELb1ELb0EEEvNS_9BwdParamsE)
        /*1ec8*/ 	.word	0x00000000


	//----- nvinfo : EIATTR_MIN_STACK_SIZE
	.align		4
.L_1313:
        /*1ecc*/ 	.byte	0x04, 0x12
        /*1ece*/ 	.short	(.L_1315 - .L_1314)
	.align		4
.L_1314:
        /*1ed0*/ 	.word	index@(_ZN10layer_norm13ln_bwd_kernelINS_13Kernel_traitsIf13__nv_bfloat16S2_S2_fjLj512ELj1ELj4ELj1ELj16ENS_18Kernel_traits_baseILj512EfS2_S2_S2_fjLj128EEEEELb1ELb1ELb1ELb0EEEvNS_9BwdParamsE)
        /*1ed4*/ 	.word	0x00000000


	//----- nvinfo : EIATTR_MIN_STACK_SIZE
	.align		4
.L_1315:
        /*1ed8*/ 	.byte	0x04, 0x12
        /*1eda*/ 	.short	(.L_1317 - .L_1316)
	.align		4
.L_1316:
        /*1edc*/ 	.word	index@(_ZN10layer_norm22ln_bwd_finalize_kernelINS_22Kernel_traits_finalizeILj512Ef13__nv_bfloat16S2_S2_fjLb1ELj1024ELj4ENS_18Kernel_traits_baseILj512EfS2_S2_S2_fjLj1024EEEEELb1ELb1EEEvNS_9BwdParamsE)
        /*1ee0*/ 	.word	0x00000000


	//----- nvinfo : EIATTR_MIN_STACK_SIZE
	.align		4
.L_1317:
        /*1ee4*/ 	.byte	0x04, 0x12
        /*1ee6*/ 	.short	(.L_1319 - .L_1318)
	.align		4
.L_1318:
        /*1ee8*/ 	.word	index@(_ZN10layer_norm13ln_bwd_kernelINS_13Kernel_traitsIf13__nv_bfloat16S2_S2_fjLj512ELj1ELj4ELj1ELj16ENS_18Kernel_traits_baseILj512EfS2_S2_S2_fjLj128EEEEELb1ELb1ELb1ELb1EEEvNS_9BwdParamsE)
        /*1eec*/ 	.word	0x00000000


	//----- nvinfo : EIATTR_MIN_STACK_SIZE
	.align		4
.L_1319:
        /*1ef0*/ 	.byte	0x04, 0x12
        /*1ef2*/ 	.short	(.L_1321 - .L_1320)
	.align		4
.L_1320:
        /*1ef4*/ 	.word	index@(_ZN10layer_norm13ln_bwd_kernelINS_13Kernel_traitsI13__nv_bfloat16S2_fS2_fjLj512ELj1ELj4ELj1ELj16ENS_18Kernel_traits_baseILj512ES2_S2_fS2_fjLj128EEEEELb0ELb0ELb0ELb0EEEvNS_9BwdParamsE)
        /*1ef8*/ 	.word	0x00000000


	//----- nvinfo : EIATTR_MIN_STACK_SIZE
	.align		4
.L_1321:
        /*1efc*/ 	.byte	0x04, 0x12
        /*1efe*/ 	.short	(.L_1323 - .L_1322)
	.align		4
.L_1322:
        /*1f00*/ 	.word	index@(_ZN10layer_norm13ln_bwd_kernelINS_13Kernel_traitsI13__nv_bfloat16S2_fS2_fjLj512ELj1ELj4ELj1ELj16ENS_18Kernel_traits_baseILj512ES2_S2_fS2_fjLj128EEEEELb0ELb0ELb0ELb1EEEvNS_9BwdParamsE)
        /*1f04*/ 	.word	0x00000000


	//----- nvinfo : EIATTR_MIN_STACK_SIZE
	.align		4
.L_1323:
        /*1f08*/ 	.byte	0x04, 0x12
        /*1f0a*/ 	.short	(.L_1325 - .L_1324)
	.align		4
.L_1324:
        /*1f0c*/ 	.word	index@(_ZN10layer_norm13ln_bwd_kernelINS_13Kernel_traitsI13__nv_bfloat16S2_fS2_fjLj512ELj1ELj4ELj1ELj16ENS_18Kernel_traits_baseILj512ES2_S2_fS2_fjLj128EEEEELb0ELb0ELb1ELb0EEEvNS_9BwdParamsE)
        /*1f10*/ 	.word	0x00000000


	//----- nvinfo : EIATTR_MIN_STACK_SIZE
	.align		4
.L_1325:
        /*1f14*/ 	.byte	0x04, 0x12
        /*1f16*/ 	.short	(.L_1327 - .L_1326)
	.align		4
.L_1326:
        /*1f18*/ 	.word	index@(_ZN10layer_norm13ln_bwd_kernelINS_13Kernel_traitsI13__nv_bfloat16S2_fS2_fjLj512ELj1ELj4ELj1ELj16ENS_18Kernel_traits_baseILj512ES2_S2_fS2_fjLj128EEEEELb0ELb0ELb1ELb1EEEvNS_9BwdParamsE)
        /*1f1c*/ 	.word	0x00000000


	//----- nvinfo : EIATTR_MIN_STACK_SIZE
	.align		4
.L_1327:
        /*1f20*/ 	.byte	0x04, 0x12
        /*1f22*/ 	.short	(.L_1329 - .L_1328)
	.align		4
.L_1328:
        /*1f24*/ 	.word	index@(_ZN10layer_norm13ln_bwd_kernelINS_13Kernel_traitsI13__nv_bfloat16S2_fS2_fjLj512ELj1ELj4ELj1ELj16ENS_18Kernel_traits_baseILj512ES2_S2_fS2_fjLj128EEEEELb0ELb1ELb0ELb0EEEvNS_9BwdParamsE)
        /*1f28*/ 	.word	0x00000000


	//----- nvinfo : EIATTR_MIN_STACK_SIZE
	.align		4
.L_1329:
        /*1f2c*/ 	.byte	0x04, 0x12
        /*1f2e*/ 	.short	(.L_1331 - .L_1330)
	.align		4
.L_1330:
        /*1f30*/ 	.word	index@(_ZN10layer_norm13ln_bwd_kernelINS_13Kernel_traitsI13__nv_bfloat16S2_fS2_fjLj512ELj1ELj4ELj1ELj16ENS_18Kernel_traits_baseILj512ES2_S2_fS2_fjLj128EEEEELb0ELb1ELb0ELb1EEEvNS_9BwdParamsE)
        /*1f34*/ 	.word	0x00000000


	//----- nvinfo : EIATTR_MIN_STACK_SIZE
	.align		4
.L_1331:
        /*1f38*/ 	.byte	0x04, 0x12
        /*1f3a*/ 	.short	(.L_1333 - .L_1332)
	.align		4
.L_1332:
        /*1f3c*/ 	.word	index@(_ZN10layer_norm13ln_bwd_kernelINS_13Kernel_traitsI13__nv_bfloat16S2_fS2_fjLj512ELj1ELj4ELj1ELj16ENS_18Kernel_traits_baseILj512ES2_S2_fS2_fjLj128EEEEELb0ELb1ELb1ELb0EEEvNS_9BwdParamsE)
        /*1f40*/ 	.word	0x00000000


	//----- nvinfo : EIATTR_MIN_STACK_SIZE
	.align		4
.L_1333:
        /*1f44*/ 	.byte	0x04, 0x12
        /*1f46*/ 	.short	(.L_1335 - .L_1334)
	.align		4
.L_1334:
        /*1f48*/ 	.word	index@(_ZN10layer_norm13ln_bwd_kernelINS_13Kernel_traitsI13__nv_bfloat16S2_fS2_fjLj512ELj1ELj4ELj1ELj16ENS_18Kernel_traits_baseILj512ES2_S2_fS2_fjLj128EEEEELb0ELb1ELb1ELb1EEEvNS_9BwdParamsE)
        /*1f4c*/ 	.word	0x00000000


	//----- nvinfo : EIATTR_MIN_STACK_SIZE
	.align		4
.L_1335:
        /*1f50*/ 	.byte	0x04, 0x12
        /*1f52*/ 	.short	(.L_1337 - .L_1336)
	.align		4
.L_1336:
        /*1f54*/ 	.word	index@(_ZN10layer_norm13ln_bwd_kernelINS_13Kernel_traitsI13__nv_bfloat16S2_fS2_fjLj512ELj1ELj4ELj1ELj16ENS_18Kernel_traits_baseILj512ES2_S2_fS2_fjLj128EEEEELb1ELb0ELb0ELb0EEEvNS_9BwdParamsE)
        /*1f58*/ 	.word	0x00000000


	//----- nvinfo : EIATTR_MIN_STACK_SIZE
	.align		4
.L_1337:
        /*1f5c*/ 	.byte	0x04, 0x12
        /*1f5e*/ 	.short	(.L_1339 - .L_1338)
	.align		4
.L_1338:
        /*1f60*/ 	.word	index@(_ZN10layer_norm13ln_bwd_kernelINS_13Kernel_traitsI13__nv_bfloat16S2_fS2_fjLj512ELj1ELj4ELj1ELj16ENS_18Kernel_traits_baseILj512ES2_S2_fS2_fjLj128EEEEELb1ELb0ELb0ELb1EEEvNS_9BwdParamsE)
        /*1f64*/ 	.word	0x00000000


	//----- nvinfo : EIATTR_MIN_STACK_SIZE
	.align		4
.L_1339:
        /*1f68*/ 	.byte	0x04, 0x12
        /*1f6a*/ 	.short	(.L_1341 - .L_1340)
	.align		4
.L_1340:
        /*1f6c*/ 	.word	index@(_ZN10layer_norm22ln_bwd_finalize_kernelINS_22Kernel_traits_finalizeILj512E13__nv_bfloat16S2_fS2_fjLb0ELj1024ELj4ENS_18Kernel_traits_baseILj512ES2_S2_fS2_fjLj1024EEEEELb0ELb0EEEvNS_9BwdParamsE)
        /*1f70*/ 	.word	0x00000000


	//----- nvinfo : EIATTR_MIN_STACK_SIZE
	.align		4
.L_1341:
        /*1f74*/ 	.byte	0x04, 0x12
        /*1f76*/ 	.short	(.L_1343 - .L_1342)
	.align		4
.L_1342:
        /*1f78*/ 	.word	index@(_ZN10layer_norm13ln_bwd_kernelINS_13Kernel_traitsI13__nv_bfloat16S2_fS2_fjLj512ELj1ELj4ELj1ELj16ENS_18Kernel_traits_baseILj512ES2_S2_fS2_fjLj128EEEEELb1ELb0ELb1ELb0EEEvNS_9BwdParamsE)
        /*1f7c*/ 	.word	0x00000000


	//----- nvinfo : EIATTR_MIN_STACK_SIZE
	.align		4
.L_1343:
        /*1f80*/ 	.byte	0x04, 0x12
        /*1f82*/ 	.short	(.L_1345 - .L_1344)
	.align		4
.L_1344:
        /*1f84*/ 	.word	index@(_ZN10layer_norm22ln_bwd_finalize_kernelINS_22Kernel_traits_finalizeILj512E13__nv_bfloat16S2_fS2_fjLb0ELj1024ELj4ENS_18Kernel_traits_baseILj512ES2_S2_fS2_fjLj1024EEEEELb0ELb1EEEvNS_9BwdParamsE)
        /*1f88*/ 	.word	0x00000000


	//----- nvinfo : EIATTR_MIN_STACK_SIZE
	.align		4
.L_1345:
        /*1f8c*/ 	.byte	0x04, 0x12
        /*1f8e*/ 	.short	(.L_1347 - .L_1346)
	.align		4
.L_1346:
        /*1f90*/ 	.word	index@(_ZN10layer_norm13ln_bwd_kernelINS_13Kernel_traitsI13__nv_bfloat16S2_fS2_fjLj512ELj1ELj4ELj1ELj16ENS_18Kernel_traits_baseILj512ES2_S2_fS2_fjLj128EEEEELb1ELb0ELb1ELb1EEEvNS_9BwdParamsE)
        /*1f94*/ 	.word	0x00000000


	//----- nvinfo : EIATTR_MIN_STACK_SIZE
	.align		4
.L_1347:
        /*1f98*/ 	.byte	0x04, 0x12
        /*1f9a*/ 	.short	(.L_1349 - .L_1348)
	.align		4
.L_1348:
        /*1f9c*/ 	.word	index@(_ZN10layer_norm13ln_bwd_kernelINS_13Kernel_traitsI13__nv_bfloat16S2_fS2_fjLj512ELj1ELj4ELj1ELj16ENS_18Kernel_traits_baseILj512ES2_S2_fS2_fjLj128EEEEELb1ELb1ELb0ELb0EEEvNS_9BwdParamsE)
        /*1fa0*/ 	.word	0x00000000


	//----- nvinfo : EIATTR_MIN_STACK_SIZE
	.align		4
.L_1349:
        /*1fa4*/ 	.byte	0x04, 0x12
        /*1fa6*/ 	.short	(.L_1351 - .L_1350)
	.align		4
.L_1350:
        /*1fa8*/ 	.word	index@(_ZN10layer_norm13ln_bwd_kernelINS_13Kernel_traitsI13__nv_bfloat16S2_fS2_fjLj512ELj1ELj4ELj1ELj16ENS_18Kernel_traits_baseILj512ES2_S2_fS2_fjLj128EEEEELb1ELb1ELb0ELb1EEEvNS_9BwdParamsE)
        /*1fac*/ 	.word	0x00000000


	//----- nvinfo : EIATTR_MIN_STACK_SIZE
	.align		4
.L_1351:
        /*1fb0*/ 	.byte	0x04, 0x12
        /*1fb2*/ 	.short	(.L_1353 - .L_1352)
	.align		4
.L_1352:
        /*1fb4*/ 	.word	index@(_ZN10layer_norm22ln_bwd_finalize_kernelINS_22Kernel_traits_finalizeILj512E13__nv_bfloat16S2_fS2_fjLb1ELj1024ELj4ENS_18Kernel_traits_baseILj512ES2_S2_fS2_fjLj1024EEEEELb1ELb0EEEvNS_9BwdParamsE)
        /*1fb8*/ 	.word	0x00000000


	//----- nvinfo : EIATTR_MIN_STACK_SIZE
	.align		4
.L_1353:
        /*1fbc*/ 	.byte	0x04, 0x12
        /*1fbe*/ 	.short	(.L_1355 - .L_1354)
	.align		4
.L_1354:
        /*1fc0*/ 	.word	index@(_ZN10layer_norm13ln_bwd_kernelINS_13Kernel_traitsI13__nv_bfloat16S2_fS2_fjLj512ELj1ELj4ELj1ELj16ENS_18Kernel_traits_baseILj512ES2_S2_fS2_fjLj128EEEEELb1ELb1ELb1ELb0EEEvNS_9BwdParamsE)
        /*1fc4*/ 	.word	0x00000000


	//----- nvinfo : EIATTR_MIN_STACK_SIZE
	.align		4
.L_1355:
        /*1fc8*/ 	.byte	0x04, 0x12
        /*1fca*/ 	.short	(.L_1357 - .L_1356)
	.align		4
.L_1356:
        /*1fcc*/ 	.word	index@(_ZN10layer_norm22ln_bwd_finalize_kernelINS_22Kernel_traits_finalizeILj512E13__nv_bfloat16S2_fS2_fjLb1ELj1024ELj4ENS_18Kernel_traits_baseILj512ES2_S2_fS2_fjLj1024EEEEELb1ELb1EEEvNS_9BwdParamsE)
        /*1fd0*/ 	.word	0x00000000


	//----- nvinfo : EIATTR_MIN_STACK_SIZE
	.align		4
.L_1357:
        /*1fd4*/ 	.byte	0x04, 0x12
        /*1fd6*/ 	.short	(.L_1359 - .L_1358)
	.align		4
.L_1358:
        /*1fd8*/ 	.word	index@(_ZN10layer_norm13ln_bwd_kernelINS_13Kernel_traitsI13__nv_bfloat16S2_fS2_fjLj512ELj1ELj4ELj1ELj16ENS_18Kernel_traits_baseILj512ES2_S2_fS2_fjLj128EEEEELb1ELb1ELb1ELb1EEEvNS_9BwdParamsE)
        /*1fdc*/ 	.word	0x00000000


	//----- nvinfo : EIATTR_MIN_STACK_SIZE
	.align		4
.L_1359:
        /*1fe0*/ 	.byte	0x04, 0x12
        /*1fe2*/ 	.short	(.L_1361 - .L_1360)
	.align		4
.L_1360:
        /*1fe4*/ 	.word	index@(_ZN10layer_norm13ln_bwd_kernelINS_13Kernel_traitsIf13__nv_bfloat16fS2_fjLj512ELj1ELj4ELj1ELj16ENS_18Kernel_traits_baseILj512EfS2_fS2_fjLj128EEEEELb0ELb0ELb0ELb0EEEvNS_9BwdParamsE)
        /*1fe8*/ 	.word	0x00000000


	//----- nvinfo : EIATTR_MIN_STACK_SIZE
	.align		4
.L_1361:
        /*1fec*/ 	.byte	0x04, 0x12
        /*1fee*/ 	.short	(.L_1363 - .L_1362)
	.align		4
.L_1362:
        /*1ff0*/ 	.word	index@(_ZN10layer_norm13ln_bwd_kernelINS_13Kernel_traitsIf13__nv_bfloat16fS2_fjLj512ELj1ELj4ELj1ELj16ENS_18Kernel_traits_baseILj512EfS2_fS2_fjLj128EEEEELb0ELb0ELb0ELb1EEEvNS_9BwdParamsE)
        /*1ff4*/ 	.word	0x00000000


	//----- nvinfo : EIATTR_MIN_STACK_SIZE
	.align		4
.L_1363:
        /*1ff8*/ 	.byte	0x04, 0x12
        /*1ffa*/ 	.short	(.L_1365 - .L_1364)
	.align		4
.L_1364:
        /*1ffc*/ 	.word	index@(_ZN10layer_norm13ln_bwd_kernelINS_13Kernel_traitsIf13__nv_bfloat16fS2_fjLj512ELj1ELj4ELj1ELj16ENS_18Kernel_traits_baseILj512EfS2_fS2_fjLj128EEEEELb0ELb0ELb1ELb0EEEvNS_9BwdParamsE)
        /*2000*/ 	.word	0x00000000


	//----- nvinfo : EIATTR_MIN_STACK_SIZE
	.align		4
.L_1365:
        /*2004*/ 	.byte	0x04, 0x12
        /*2006*/ 	.short	(.L_1367 - .L_1366)
	.align		4
.L_1366:
        /*2008*/ 	.word	index@(_ZN10layer_norm13ln_bwd_kernelINS_13Kernel_traitsIf13__nv_bfloat16fS2_fjLj512ELj1ELj4ELj1ELj16ENS_18Kernel_traits_baseILj512EfS2_fS2_fjLj128EEEEELb0ELb0ELb1ELb1EEEvNS_9BwdParamsE)
        /*200c*/ 	.word	0x00000000


	//----- nvinfo : EIATTR_MIN_STACK_SIZE
	.align		4
.L_1367:
        /*2010*/ 	.byte	0x04, 0x12
        /*2012*/ 	.short	(.L_1369 - .L_1368)
	.align		4
.L_1368:
        /*2014*/ 	.word	index@(_ZN10layer_norm13ln_bwd_kernelINS_13Kernel_traitsIf13__nv_bfloat16fS2_fjLj512ELj1ELj4ELj1ELj16ENS_18Kernel_traits_baseILj512EfS2_fS2_fjLj128EEEEELb0ELb1ELb0ELb0EEEvNS_9BwdParamsE)
        /*2018*/ 	.word	0x00000000


	//----- nvinfo : EIATTR_MIN_STACK_SIZE
	.align		4
.L_1369:
        /*201c*/ 	.byte	0x04, 0x12
        /*201e*/ 	.short	(.L_1371 - .L_1370)
	.align		4
.L_1370:
        /*2020*/ 	.word	index@(_ZN10layer_norm13ln_bwd_kernelINS_13Kernel_traitsIf13__nv_bfloat16fS2_fjLj512ELj1ELj4ELj1ELj16ENS_18Kernel_traits_baseILj512EfS2_fS2_fjLj128EEEEELb0ELb1ELb0ELb1EEEvNS_9BwdParamsE)
        /*2024*/ 	.word	0x00000000


	//----- nvinfo : EIATTR_MIN_STACK_SIZE
	.align		4
.L_1371:
        /*2028*/ 	.byte	0x04, 0x12
        /*202a*/ 	.short	(.L_1373 - .L_1372)
	.align		4
.L_1372:
        /*202c*/ 	.word	index@(_ZN10layer_norm13ln_bwd_kernelINS_13Kernel_traitsIf13__nv_bfloat16fS2_fjLj512ELj1ELj4ELj1ELj16ENS_18Kernel_traits_baseILj512EfS2_fS2_fjLj128EEEEELb0ELb1ELb1ELb0EEEvNS_9BwdParamsE)
        /*2030*/ 	.word	0x00000000


	//----- nvinfo : EIATTR_MIN_STACK_SIZE
	.align		4
.L_1373:
        /*2034*/ 	.byte	0x04, 0x12
        /*2036*/ 	.short	(.L_1375 - .L_1374)
	.align		4
.L_1374:
        /*2038*/ 	.word	index@(_ZN10layer_norm13ln_bwd_kernelINS_13Kernel_traitsIf13__nv_bfloat16fS2_fjLj512ELj1ELj4ELj1ELj16ENS_18Kernel_traits_baseILj512EfS2_fS2_fjLj128EEEEELb0ELb1ELb1ELb1EEEvNS_9BwdParamsE)
        /*203c*/ 	.word	0x00000000


	//----- nvinfo : EIATTR_MIN_STACK_SIZE
	.align		4
.L_1375:
        /*2040*/ 	.byte	0x04, 0x12
        /*2042*/ 	.short	(.L_1377 - .L_1376)
	.align		4
.L_1376:
        /*2044*/ 	.word	index@(_ZN10layer_norm13ln_bwd_kernelINS_13Kernel_traitsIf13__nv_bfloat16fS2_fjLj512ELj1ELj4ELj1ELj16ENS_18Kernel_traits_baseILj512EfS2_fS2_fjLj128EEEEELb1ELb0ELb0ELb0EEEvNS_9BwdParamsE)
        /*2048*/ 	.word	0x00000000


	//----- nvinfo : EIATTR_MIN_STACK_SIZE
	.align		4
.L_1377:
        /*204c*/ 	.byte	0x04, 0x12
        /*204e*/ 	.short	(.L_1379 - .L_1378)
	.align		4
.L_1378:
        /*2050*/ 	.word	index@(_ZN10layer_norm13ln_bwd_kernelINS_13Kernel_traitsIf13__nv_bfloat16fS2_fjLj512ELj1ELj4ELj1ELj16ENS_18Kernel_traits_baseILj512EfS2_fS2_fjLj128EEEEELb1ELb0ELb0ELb1EEEvNS_9BwdParamsE)
        /*2054*/ 	.word	0x00000000


	//----- nvinfo : EIATTR_MIN_STACK_SIZE
	.align		4
.L_1379:
        /*2058*/ 	.byte	0x04, 0x12
        /*205a*/ 	.short	(.L_1381 - .L_1380)
	.align		4
.L_1380:
        /*205c*/ 	.word	index@(_ZN10layer_norm22ln_bwd_finalize_kernelINS_22Kernel_traits_finalizeILj512Ef13__nv_bfloat16fS2_fjLb0ELj1024ELj4ENS_18Kernel_traits_baseILj512EfS2_fS2_fjLj1024EEEEELb0ELb0EEEvNS_9BwdParamsE)
        /*2060*/ 	.word	0x00000000


	//----- nvinfo : EIATTR_MIN_STACK_SIZE
	.align		4
.L_1381:
        /*2064*/ 	.byte	0x04, 0x12
        /*2066*/ 	.short	(.L_1383 - .L_1382)
	.align		4
.L_1382:
        /*2068*/ 	.word	index@(_ZN10layer_norm13ln_bwd_kernelINS_13Kernel_traitsIf13__nv_bfloat16fS2_fjLj512ELj1ELj4ELj1ELj16ENS_18Kernel_traits_baseILj512EfS2_fS2_fjLj128EEEEELb1ELb0ELb1ELb0EEEvNS_9BwdParamsE)
        /*206c*/ 	.word	0x00000000


	//----- nvinfo : EIATTR_MIN_STACK_SIZE
	.align		4
.L_1383:
        /*2070*/ 	.byte	0x04, 0x12
        /*2072*/ 	.short	(.L_1385 - .L_1384)
	.align		4
.L_1384:
        /*2074*/ 	.word	index@(_ZN10layer_norm22ln_bwd_finalize_kernelINS_22Kernel_traits_finalizeILj512Ef13__nv_bfloat16fS2_fjLb0ELj1024ELj4ENS_18Kernel_traits_baseILj512EfS2_fS2_fjLj1024EEEEELb0ELb1EEEvNS_9BwdParamsE)
        /*2078*/ 	.word	0x00000000


	//----- nvinfo : EIATTR_MIN_STACK_SIZE
	.align		4
.L_1385:
        /*207c*/ 	.byte	0x04, 0x12
        /*207e*/ 	.short	(.L_1387 - .L_1386)
	.align		4
.L_1386:
        /*2080*/ 	.word	index@(_ZN10layer_norm13ln_bwd_kernelINS_13Kernel_traitsIf13__nv_bfloat16fS2_fjLj512ELj1ELj4ELj1ELj16ENS_18Kernel_traits_baseILj512EfS2_fS2_fjLj128EEEEELb1ELb0ELb1ELb1EEEvNS_9BwdParamsE)
        /*2084*/ 	.word	0x00000000


	//----- nvinfo : EIATTR_MIN_STACK_SIZE
	.align		4
.L_1387:
        /*2088*/ 	.byte	0x04, 0x12
        /*208a*/ 	.short	(.L_1389 - .L_1388)
	.align		4
.L_1388:
        /*208c*/ 	.word	index@(_ZN10layer_norm13ln_bwd_kernelINS_13Kernel_traitsIf13__nv_bfloat16fS2_fjLj512ELj1ELj4ELj1ELj16ENS_18Kernel_traits_baseILj512EfS2_fS2_fjLj128EEEEELb1ELb1ELb0ELb0EEEvNS_9BwdParamsE)
        /*2090*/ 	.word	0x00000000


	//----- nvinfo : EIATTR_MIN_STACK_SIZE
	.align		4
.L_1389:
        /*2094*/ 	.byte	0x04, 0x12
        /*2096*/ 	.short	(.L_1391 - .L_1390)
	.align		4
.L_1390:
        /*2098*/ 	.word	index@(_ZN10layer_norm13ln_bwd_kernelINS_13Kernel_traitsIf13__nv_bfloat16fS2_fjLj512ELj1ELj4ELj1ELj16ENS_18Kernel_traits_baseILj512EfS2_fS2_fjLj128EEEEELb1ELb1ELb0ELb1EEEvNS_9BwdParamsE)
        /*209c*/ 	.word	0x00000000


	//----- nvinfo : EIATTR_MIN_STACK_SIZE
	.align		4
.L_1391:
        /*20a0*/ 	.byte	0x04, 0x12
        /*20a2*/ 	.short	(.L_1393 - .L_1392)
	.align		4
.L_1392:
        /*20a4*/ 	.word	index@(_ZN10layer_norm22ln_bwd_finalize_kernelINS_22Kernel_traits_finalizeILj512Ef13__nv_bfloat16fS2_fjLb1ELj1024ELj4ENS_18Kernel_traits_baseILj512EfS2_fS2_fjLj1024EEEEELb1ELb0EEEvNS_9BwdParamsE)
        /*20a8*/ 	.word	0x00000000


	//----- nvinfo : EIATTR_MIN_STACK_SIZE
	.align		4
.L_1393:
        /*20ac*/ 	.byte	0x04, 0x12
        /*20ae*/ 	.short	(.L_1395 - .L_1394)
	.align		4
.L_1394:
        /*20b0*/ 	.word	index@(_ZN10layer_norm13ln_bwd_kernelINS_13Kernel_traitsIf13__nv_bfloat16fS2_fjLj512ELj1ELj4ELj1ELj16ENS_18Kernel_traits_baseILj512EfS2_fS2_fjLj128EEEEELb1ELb1ELb1ELb0EEEvNS_9BwdParamsE)
        /*20b4*/ 	.word	0x00000000


	//----- nvinfo : EIATTR_MIN_STACK_SIZE
	.align		4
.L_1395:
        /*20b8*/ 	.byte	0x04, 0x12
        /*20ba*/ 	.short	(.L_1397 - .L_1396)
	.align		4
.L_1396:
        /*20bc*/ 	.word	index@(_ZN10layer_norm22ln_bwd_finalize_kernelINS_22Kernel_traits_finalizeILj512Ef13__nv_bfloat16fS2_fjLb1ELj1024ELj4ENS_18Kernel_traits_baseILj512EfS2_fS2_fjLj1024EEEEELb1ELb1EEEvNS_9BwdParamsE)
        /*20c0*/ 	.word	0x00000000


	//----- nvinfo : EIATTR_MIN_STACK_SIZE
	.align		4
.L_1397:
        /*20c4*/ 	.byte	0x04, 0x12
        /*20c6*/ 	.short	(.L_1399 - .L_1398)
	.align		4
.L_1398:
        /*20c8*/ 	.word	index@(_ZN10layer_norm13ln_bwd_kernelINS_13Kernel_traitsIf13__nv_bfloat16fS2_fjLj512ELj1ELj4ELj1ELj16ENS_18Kernel_traits_baseILj512EfS2_fS2_fjLj128EEEEELb1ELb1ELb1ELb1EEEvNS_9BwdParamsE)
        /*20cc*/ 	.word	0x00000000


	//----- nvinfo : EIATTR_MIN_STACK_SIZE
	.align		4
.L_1399:
        /*20d0*/ 	.byte	0x04, 0x12
        /*20d2*/ 	.short	(.L_1401 - .L_1400)
	.align		4
.L_1400:
        /*20d4*/ 	.word	index@(_ZN10layer_norm13ln_bwd_kernelINS_13Kernel_traitsIf6__halfS2_S2_fjLj512ELj1ELj4ELj1ELj16ENS_18Kernel_traits_baseILj512EfS2_S2_S2_fjLj128EEEEELb0ELb0ELb0ELb0EEEvNS_9BwdParamsE)
        /*20d8*/ 	.word	0x00000000


	//----- nvinfo : EIATTR_MIN_STACK_SIZE
	.align		4
.L_1401:
        /*20dc*/ 	.byte	0x04, 0x12
        /*20de*/ 	.short	(.L_1403 - .L_1402)
	.align		4
.L_1402:
        /*20e0*/ 	.word	index@(_ZN10layer_norm13ln_bwd_kernelINS_13Kernel_traitsIf6__halfS2_S2_fjLj512ELj1ELj4ELj1ELj16ENS_18Kernel_traits_baseILj512EfS2_S2_S2_fjLj128EEEEELb0ELb0ELb0ELb1EEEvNS_9BwdParamsE)
        /*20e4*/ 	.word	0x00000000


	//----- nvinfo : EIATTR_MIN_STACK_SIZE
	.align		4
.L_1403:
        /*20e8*/ 	.byte	0x04, 0x12
        /*20ea*/ 	.short	(.L_1405 - .L_1404)
	.align		4
.L_1404:
        /*20ec*/ 	.word	index@(_ZN10layer_norm13ln_bwd_kernelINS_13Kernel_traitsIf6__halfS2_S2_fjLj512ELj1ELj4ELj1ELj16ENS_18Kernel_traits_baseILj512EfS2_S2_S2_fjLj128EEEEELb0ELb0ELb1ELb0EEEvNS_9BwdParamsE)
        /*20f0*/ 	.word	0x00000000


	//----- nvinfo : EIATTR_MIN_STACK_SIZE
	.align		4
.L_1405:
        /*20f4*/ 	.byte	0x04, 0x12
        /*20f6*/ 	.short	(.L_1407 - .L_1406)
	.align		4
.L_1406:
        /*20f8*/ 	.word	index@(_ZN10layer_norm13ln_bwd_kernelINS_13Kernel_traitsIf6__halfS2_S2_fjLj512ELj1ELj4ELj1ELj16ENS_18Kernel_traits_baseILj512EfS2_S2_S2_fjLj128EEEEELb0ELb0ELb1ELb1EEEvNS_9BwdParamsE)
        /*20fc*/ 	.word	0x00000000


	//----- nvinfo : EIATTR_MIN_STACK_SIZE
	.align		4
.L_1407:
        /*2100*/ 	.byte	0x04, 0x12
        /*2102*/ 	.short	(.L_1409 - .L_1408)
	.align		4
.L_1408:
        /*2104*/ 	.word	index@(_ZN10layer_norm13ln_bwd_kernelINS_13Kernel_traitsIf6__halfS2_S2_fjLj512ELj1ELj4ELj1ELj16ENS_18Kernel_traits_baseILj512EfS2_S2_S2_fjLj128EEEEELb0ELb1ELb0ELb0EEEvNS_9BwdParamsE)
        /*2108*/ 	.word	0x00000000


	//----- nvinfo : EIATTR_MIN_STACK_SIZE
	.align		4
.L_1409:
        /*210c*/ 	.byte	0x04, 0x12
        /*210e*/ 	.short	(.L_1411 - .L_1410)
	.align		4
.L_1410:
        /*2110*/ 	.word	index@(_ZN10layer_norm13ln_bwd_kernelINS_13Kernel_traitsIf6__halfS2_S2_fjLj512ELj1ELj4ELj1ELj16ENS_18Kernel_traits_baseILj512EfS2_S2_S2_fjLj128EEEEELb0ELb1ELb0ELb1EEEvNS_9BwdParamsE)
        /*2114*/ 	.word	0x00000000


	//----- nvinfo : EIATTR_MIN_STACK_SIZE
	.align		4
.L_1411:
        /*2118*/ 	.byte	0x04, 0x12
        /*211a*/ 	.short	(.L_1413 - .L_1412)
	.align		4
.L_1412:
        /*211c*/ 	.word	index@(_ZN10layer_norm13ln_bwd_kernelINS_13Kernel_traitsIf6__halfS2_S2_fjLj512ELj1ELj4ELj1ELj16ENS_18Kernel_traits_baseILj512EfS2_S2_S2_fjLj128EEEEELb0ELb1ELb1ELb0EEEvNS_9BwdParamsE)
        /*2120*/ 	.word	0x00000000


	//----- nvinfo : EIATTR_MIN_STACK_SIZE
	.align		4
.L_1413:
        /*2124*/ 	.byte	0x04, 0x12
        /*2126*/ 	.short	(.L_1415 - .L_1414)
	.align		4
.L_1414:
        /*2128*/ 	.word	index@(_ZN10layer_norm13ln_bwd_kernelINS_13Kernel_traitsIf6__halfS2_S2_fjLj512ELj1ELj4ELj1ELj16ENS_18Kernel_traits_baseILj512EfS2_S2_S2_fjLj128EEEEELb0ELb1ELb1ELb1EEEvNS_9BwdParamsE)
        /*212c*/ 	.word	0x00000000


	//----- nvinfo : EIATTR_MIN_STACK_SIZE
	.align		4
.L_1415:
        /*2130*/ 	.byte	0x04, 0x12
        /*2132*/ 	.short	(.L_1417 - .L_1416)
	.align		4
.L_1416:
        /*2134*/ 	.word	index@(_ZN10layer_norm13ln_bwd_kernelINS_13Kernel_traitsIf6__halfS2_S2_fjLj512ELj1ELj4ELj1ELj16ENS_18Kernel_traits_baseILj512EfS2_S2_S2_fjLj128EEEEELb1ELb0ELb0ELb0EEEvNS_9BwdParamsE)
        /*2138*/ 	.word	0x00000000


	//----- nvinfo : EIATTR_MIN_STACK_SIZE
	.align		4
.L_1417:
        /*213c*/ 	.byte	0x04, 0x12
        /*213e*/ 	.short	(.L_1419 - .L_1418)
	.align		4
.L_1418:
        /*2140*/ 	.word	index@(_ZN10layer_norm13ln_bwd_kernelINS_13Kernel_traitsIf6__halfS2_S2_fjLj512ELj1ELj4ELj1ELj16ENS_18Kernel_traits_baseILj512EfS2_S2_S2_fjLj128EEEEELb1ELb0ELb0ELb1EEEvNS_9BwdParamsE)
        /*2144*/ 	.word	0x00000000


	//----- nvinfo : EIATTR_MIN_STACK_SIZE
	.align		4
.L_1419:
        /*2148*/ 	.byte	0x04, 0x12
        /*214a*/ 	.short	(.L_1421 - .L_1420)
	.align		4
.L_1420:
        /*214c*/ 	.word	index@(_ZN10layer_norm22ln_bwd_finalize_kernelINS_22Kernel_traits_finalizeILj512Ef6__halfS2_S2_fjLb0ELj1024ELj4ENS_18Kernel_traits_baseILj512EfS2_S2_S2_fjLj1024EEEEELb0ELb0EEEvNS_9BwdParamsE)
        /*2150*/ 	.word	0x00000000


	//----- nvinfo : EIATTR_MIN_STACK_SIZE
	.align		4
.L_1421:
        /*2154*/ 	.byte	0x04, 0x12
        /*2156*/ 	.short	(.L_1423 - .L_1422)
	.align		4
.L_1422:
        /*2158*/ 	.word	index@(_ZN10layer_norm13ln_bwd_kernelINS_13Kernel_traitsIf6__halfS2_S2_fjLj512ELj1ELj4ELj1ELj16ENS_18Kernel_traits_baseILj512EfS2_S2_S2_fjLj128EEEEELb1ELb0ELb1ELb0EEEvNS_9BwdParamsE)
        /*215c*/ 	.word	0x00000000


	//----- nvinfo : EIATTR_MIN_STACK_SIZE
	.align		4
.L_1423:
        /*2160*/ 	.byte	0x04, 0x12
        /*2162*/ 	.short	(.L_1425 - .L_1424)
	.align		4
.L_1424:
        /*2164*/ 	.word	index@(_ZN10layer_norm22ln_bwd_finalize_kernelINS_22Kernel_traits_finalizeILj512Ef6__halfS2_S2_fjLb0ELj1024ELj4ENS_18Kernel_traits_baseILj512EfS2_S2_S2_fjLj1024EEEEELb0ELb1EEEvNS_9BwdParamsE)
        /*2168*/ 	.word	0x00000000


	//----- nvinfo : EIATTR_MIN_STACK_SIZE
	.align		4
.L_1425:
        /*216c*/ 	.byte	0x04, 0x12
        /*216e*/ 	.short	(.L_1427 - .L_1426)
	.align		4
.L_1426:
        /*2170*/ 	.word	index@(_ZN10layer_norm13ln_bwd_kernelINS_13Kernel_traitsIf6__halfS2_S2_fjLj512ELj1ELj4ELj1ELj16ENS_18Kernel_traits_baseILj512EfS2_S2_S2_fjLj128EEEEELb1ELb0ELb1ELb1EEEvNS_9BwdParamsE)
        /*2174*/ 	.word	0x00000000


	//----- nvinfo : EIATTR_MIN_STACK_SIZE
	.align		4
.L_1427:
        /*2178*/ 	.byte	0x04, 0x12
        /*217a*/ 	.short	(.L_1429 - .L_1428)
	.align		4
.L_1428:
        /*217c*/ 	.word	index@(_ZN10layer_norm13ln_bwd_kernelINS_13Kernel_traitsIf6__halfS2_S2_fjLj512ELj1ELj4ELj1ELj16ENS_18Kernel_traits_baseILj512EfS2_S2_S2_fjLj128EEEEELb1ELb1ELb0ELb0EEEvNS_9BwdParamsE)
        /*2180*/ 	.word	0x00000000


	//----- nvinfo : EIATTR_MIN_STACK_SIZE
	.align		4
.L_1429:
        /*2184*/ 	.byte	0x04, 0x12
        /*2186*/ 	.short	(.L_1431 - .L_1430)
	.align		4
.L_1430:
        /*2188*/ 	.word	index@(_ZN10layer_norm13ln_bwd_kernelINS_13Kernel_traitsIf6__halfS2_S2_fjLj512ELj1ELj4ELj1ELj16ENS_18Kernel_traits_baseILj512EfS2_S2_S2_fjLj128EEEEELb1ELb1ELb0ELb1EEEvNS_9BwdParamsE)
        /*218c*/ 	.word	0x00000000


	//----- nvinfo : EIATTR_MIN_STACK_SIZE
	.align		4
.L_1431:
        /*2190*/ 	.byte	0x04, 0x12
        /*2192*/ 	.short	(.L_1433 - .L_1432)
	.align		4
.L_1432:
        /*2194*/ 	.word	index@(_ZN10layer_norm22ln_bwd_finalize_kernelINS_22Kernel_traits_finalizeILj512Ef6__halfS2_S2_fjLb1ELj1024ELj4ENS_18Kernel_traits_baseILj512EfS2_S2_S2_fjLj1024EEEEELb1ELb0EEEvNS_9BwdParamsE)
        /*2198*/ 	.word	0x00000000


	//----- nvinfo : EIATTR_MIN_STACK_SIZE
	.align		4
.L_1433:
        /*219c*/ 	.byte	0x04, 0x12
        /*219e*/ 	.short	(.L_1435 - .L_1434)
	.align		4
.L_1434:
        /*21a0*/ 	.word	index@(_ZN10layer_norm13ln_bwd_kernelINS_13Kernel_traitsIf6__halfS2_S2_fjLj512ELj1ELj4ELj1ELj16ENS_18Kernel_traits_baseILj512EfS2_S2_S2_fjLj128EEEEELb1ELb1ELb1ELb0EEEvNS_9BwdParamsE)
        /*21a4*/ 	.word	0x00000000


	//----- nvinfo : EIATTR_MIN_STACK_SIZE
	.align		4
.L_1435:
        /*21a8*/ 	.byte	0x04, 0x12
        /*21aa*/ 	.short	(.L_1437 - .L_1436)
	.align		4
.L_1436:
        /*21ac*/ 	.word	index@(_ZN10layer_norm22ln_bwd_finalize_kernelINS_22Kernel_traits_finalizeILj512Ef6__halfS2_S2_fjLb1ELj1024ELj4ENS_18Kernel_traits_baseILj512EfS2_S2_S2_fjLj1024EEEEELb1ELb1EEEvNS_9BwdParamsE)
        /*21b0*/ 	.word	0x00000000


	//----- nvinfo : EIATTR_MIN_STACK_SIZE
	.align		4
.L_1437:
        /*21b4*/ 	.byte	0x04, 0x12
        /*21b6*/ 	.short	(.L_1439 - .L_1438)
	.align		4
.L_1438:
        /*21b8*/ 	.word	index@(_ZN10layer_norm13ln_bwd_kernelINS_13Kernel_traitsIf6__halfS2_S2_fjLj512ELj1ELj4ELj1ELj16ENS_18Kernel_traits_baseILj512EfS2_S2_S2_fjLj128EEEEELb1ELb1ELb1ELb1EEEvNS_9BwdParamsE)
        /*21bc*/ 	.word	0x00000000


	//----- nvinfo : EIATTR_MIN_STACK_SIZE
	.align		4
.L_1439:
        /*21c0*/ 	.byte	0x04, 0x12
        /*21c2*/ 	.short	(.L_1441 - .L_1440)
	.align		4
.L_1440:
        /*21c4*/ 	.word	index@(_ZN10layer_norm13ln_bwd_kernelINS_13Kernel_traitsI6__halfS2_fS2_fjLj512ELj1ELj4ELj1ELj16ENS_18Kernel_traits_baseILj512ES2_S2_fS2_fjLj128EEEEELb0ELb0ELb0ELb0EEEvNS_9BwdParamsE)
        /*21c8*/ 	.word	0x00000000


	//----- nvinfo : EIATTR_MIN_STACK_SIZE
	.align		4
.L_1441:
        /*21cc*/ 	.byte	0x04, 0x12
        /*21ce*/ 	.short	(.L_1443 - .L_1442)
	.align		4
.L_1442:
        /*21d0*/ 	.word	index@(_ZN10layer_norm13ln_bwd_kernelINS_13Kernel_traitsI6__halfS2_fS2_fjLj512ELj1ELj4ELj1ELj16ENS_18Kernel_traits_baseILj512ES2_S2_fS2_fjLj128EEEEELb0ELb0ELb0ELb1EEEvNS_9BwdParamsE)
        /*21d4*/ 	.word	0x00000000


	//----- nvinfo : EIATTR_MIN_STACK_SIZE
	.align		4
.L_1443:
        /*21d8*/ 	.byte	0x04, 0x12
        /*21da*/ 	.short	(.L_1445 - .L_1444)
	.align		4
.L_1444:
        /*21dc*/ 	.word	index@(_ZN10layer_norm13ln_bwd_kernelINS_13Kernel_traitsI6__halfS2_fS2_fjLj512ELj1ELj4ELj1ELj16ENS_18Kernel_traits_baseILj512ES2_S2_fS2_fjLj128EEEEELb0ELb0ELb1ELb0EEEvNS_9BwdParamsE)
        /*21e0*/ 	.word	0x00000000


	//----- nvinfo : EIATTR_MIN_STACK_SIZE
	.align		4
.L_1445:
        /*21e4*/ 	.byte	0x04, 0x12
        /*21e6*/ 	.short	(.L_1447 - .L_1446)
	.align		4
.L_1446:
        /*21e8*/ 	.word	index@(_ZN10layer_norm13ln_bwd_kernelINS_13Kernel_traitsI6__halfS2_fS2_fjLj512ELj1ELj4ELj1ELj16ENS_18Kernel_traits_baseILj512ES2_S2_fS2_fjLj128EEEEELb0ELb0ELb1ELb1EEEvNS_9BwdParamsE)
        /*21ec*/ 	.word	0x00000000


	//----- nvinfo : EIATTR_MIN_STACK_SIZE
	.align		4
.L_1447:
        /*21f0*/ 	.byte	0x04, 0x12
        /*21f2*/ 	.short	(.L_1449 - .L_1448)
	.align		4
.L_1448:
        /*21f4*/ 	.word	index@(_ZN10layer_norm13ln_bwd_kernelINS_13Kernel_traitsI6__halfS2_fS2_fjLj512ELj1ELj4ELj1ELj16ENS_18Kernel_traits_baseILj512ES2_S2_fS2_fjLj128EEEEELb0ELb1ELb0ELb0EEEvNS_9BwdParamsE)
        /*21f8*/ 	.word	0x00000000


	//----- nvinfo : EIATTR_MIN_STACK_SIZE
	.align		4
.L_1449:
        /*21fc*/ 	.byte	0x04, 0x12
        /*21fe*/ 	.short	(.L_1451 - .L_1450)
	.align		4
.L_1450:
        /*2200*/ 	.word	index@(_ZN10layer_norm13ln_bwd_kernelINS_13Kernel_traitsI6__halfS2_fS2_fjLj512ELj1ELj4ELj1ELj16ENS_18Kernel_traits_baseILj512ES2_S2_fS2_fjLj128EEEEELb0ELb1ELb0ELb1EEEvNS_9BwdParamsE)
        /*2204*/ 	.word	0x00000000


	//----- nvinfo : EIATTR_MIN_STACK_SIZE
	.align		4
.L_1451:
        /*2208*/ 	.byte	0x04, 0x12
        /*220a*/ 	.short	(.L_1453 - .L_1452)
	.align		4
.L_1452:
        /*220c*/ 	.word	index@(_ZN10layer_norm13ln_bwd_kernelINS_13Kernel_traitsI6__halfS2_fS2_fjLj512ELj1ELj4ELj1ELj16ENS_18Kernel_traits_baseILj512ES2_S2_fS2_fjLj128EEEEELb0ELb1ELb1ELb0EEEvNS_9BwdParamsE)
        /*2210*/ 	.word	0x00000000


	//----- nvinfo : EIATTR_MIN_STACK_SIZE
	.align		4
.L_1453:
        /*2214*/ 	.byte	0x04, 0x12
        /*2216*/ 	.short	(.L_1455 - .L_1454)
	.align		4
.L_1454:
        /*2218*/ 	.word	index@(_ZN10layer_norm13ln_bwd_kernelINS_13Kernel_traitsI6__halfS2_fS2_fjLj512ELj1ELj4ELj1ELj16ENS_18Kernel_traits_baseILj512ES2_S2_fS2_fjLj128EEEEELb0ELb1ELb1ELb1EEEvNS_9BwdParamsE)
        /*221c*/ 	.word	0x00000000


	//----- nvinfo : EIATTR_MIN_STACK_SIZE
	.align		4
.L_1455:
        /*2220*/ 	.byte	0x04, 0x12
        /*2222*/ 	.short	(.L_1457 - .L_1456)
	.align		4
.L_1456:
        /*2224*/ 	.word	index@(_ZN10layer_norm13ln_bwd_kernelINS_13Kernel_traitsI6__halfS2_fS2_fjLj512ELj1ELj4ELj1ELj16ENS_18Kernel_traits_baseILj512ES2_S2_fS2_fjLj128EEEEELb1ELb0ELb0ELb0EEEvNS_9BwdParamsE)
        /*2228*/ 	.word	0x00000000


	//----- nvinfo : EIATTR_MIN_STACK_SIZE
	.align		4
.L_1457:
        /*222c*/ 	.byte	0x04, 0x12
        /*222e*/ 	.short	(.L_1459 - .L_1458)
	.align		4
.L_1458:
        /*2230*/ 	.word	index@(_ZN10layer_norm13ln_bwd_kernelINS_13Kernel_traitsI6__halfS2_fS2_fjLj512ELj1ELj4ELj1ELj16ENS_18Kernel_traits_baseILj512ES2_S2_fS2_fjLj128EEEEELb1ELb0ELb0ELb1EEEvNS_9BwdParamsE)
        /*2234*/ 	.word	0x00000000


	//----- nvinfo : EIATTR_MIN_STACK_SIZE
	.align		4
.L_1459:
        /*2238*/ 	.byte	0x04, 0x12
        /*223a*/ 	.short	(.L_1461 - .L_1460)
	.align		4
.L_1460:
        /*223c*/ 	.word	index@(_ZN10layer_norm22ln_bwd_finalize_kernelINS_22Kernel_traits_finalizeILj512E6__halfS2_fS2_fjLb0ELj1024ELj4ENS_18Kernel_traits_baseILj512ES2_S2_fS2_fjLj1024EEEEELb0ELb0EEEvNS_9BwdParamsE)
        /*2240*/ 	.word	0x00000000


	//----- nvinfo : EIATTR_MIN_STACK_SIZE
	.align		4
.L_1461:
        /*2244*/ 	.byte	0x04, 0x12
        /*2246*/ 	.short	(.L_1463 - .L_1462)
	.align		4
.L_1462:
        /*2248*/ 	.word	index@(_ZN10layer_norm13ln_bwd_kernelINS_13Kernel_traitsI6__halfS2_fS2_fjLj512ELj1ELj4ELj1ELj16ENS_18Kernel_traits_baseILj512ES2_S2_fS2_fjLj128EEEEELb1ELb0ELb1ELb0EEEvNS_9BwdParamsE)
        /*224c*/ 	.word	0x00000000


	//----- nvinfo : EIATTR_MIN_STACK_SIZE
	.align		4
.L_1463:
        /*2250*/ 	.byte	0x04, 0x12
        /*2252*/ 	.short	(.L_1465 - .L_1464)
	.align		4
.L_1464:
        /*2254*/ 	.word	index@(_ZN10layer_norm22ln_bwd_finalize_kernelINS_22Kernel_traits_finalizeILj512E6__halfS2_fS2_fjLb0ELj1024ELj4ENS_18Kernel_traits_baseILj512ES2_S2_fS2_fjLj1024EEEEELb0ELb1EEEvNS_9BwdParamsE)
        /*2258*/ 	.word	0x00000000


	//----- nvinfo : EIATTR_MIN_STACK_SIZE
	.align		4
.L_1465:
        /*225c*/ 	.byte	0x04, 0x12
        /*225e*/ 	.short	(.L_1467 - .L_1466)
	.align		4
.L_1466:
        /*2260*/ 	.word	index@(_ZN10layer_norm13ln_bwd_kernelINS_13Kernel_traitsI6__halfS2_fS2_fjLj512ELj1ELj4ELj1ELj16ENS_18Kernel_traits_baseILj512ES2_S2_fS2_fjLj128EEEEELb1ELb0ELb1ELb1EEEvNS_9BwdParamsE)
        /*2264*/ 	.word	0x00000000


	//----- nvinfo : EIATTR_MIN_STACK_SIZE
	.align		4
.L_1467:
        /*2268*/ 	.byte	0x04, 0x12
        /*226a*/ 	.short	(.L_1469 - .L_1468)
	.align		4
.L_1468:
        /*226c*/ 	.word	index@(_ZN10layer_norm13ln_bwd_kernelINS_13Kernel_traitsI6__halfS2_fS2_fjLj512ELj1ELj4ELj1ELj16ENS_18Kernel_traits_baseILj512ES2_S2_fS2_fjLj128EEEEELb1ELb1ELb0ELb0EEEvNS_9BwdParamsE)
        /*2270*/ 	.word	0x00000000


	//----- nvinfo : EIATTR_MIN_STACK_SIZE
	.align		4
.L_1469:
        /*2274*/ 	.byte	0x04, 0x12
        /*2276*/ 	.short	(.L_1471 - .L_1470)
	.align		4
.L_1470:
        /*2278*/ 	.word	index@(_ZN10layer_norm13ln_bwd_kernelINS_13Kernel_traitsI6__halfS2_fS2_fjLj512ELj1ELj4ELj1ELj16ENS_18Kernel_traits_baseILj512ES2_S2_fS2_fjLj128EEEEELb1ELb1ELb0ELb1EEEvNS_9BwdParamsE)
        /*227c*/ 	.word	0x00000000


	//----- nvinfo : EIATTR_MIN_STACK_SIZE
	.align		4
.L_1471:
        /*2280*/ 	.byte	0x04, 0x12
        /*2282*/ 	.short	(.L_1473 - .L_1472)
	.align		4
.L_1472:
        /*2284*/ 	.word	index@(_ZN10layer_norm22ln_bwd_finalize_kernelINS_22Kernel_traits_finalizeILj512E6__halfS2_fS2_fjLb1ELj1024ELj4ENS_18Kernel_traits_baseILj512ES2_S2_fS2_fjLj1024EEEEELb1ELb0EEEvNS_9BwdParamsE)
        /*2288*/ 	.word	0x00000000


	//----- nvinfo : EIATTR_MIN_STACK_SIZE
	.align		4
.L_1473:
        /*228c*/ 	.byte	0x04, 0x12
        /*228e*/ 	.short	(.L_1475 - .L_1474)
	.align		4
.L_1474:
        /*2290*/ 	.word	index@(_ZN10layer_norm13ln_bwd_kernelINS_13Kernel_traitsI6__halfS2_fS2_fjLj512ELj1ELj4ELj1ELj16ENS_18Kernel_traits_baseILj512ES2_S2_fS2_fjLj128EEEEELb1ELb1ELb1ELb0EEEvNS_9BwdParamsE)
        /*2294*/ 	.word	0x00000000


	//----- nvinfo : EIATTR_MIN_STACK_SIZE
	.align		4
.L_1475:
        /*2298*/ 	.byte	0x04, 0x12
        /*229a*/ 	.short	(.L_1477 - .L_1476)
	.align		4
.L_1476:
        /*229c*/ 	.word	index@(_ZN10layer_norm22ln_bwd_finalize_kernelINS_22Kernel_traits_finalizeILj512E6__halfS2_fS2_fjLb1ELj1024ELj4ENS_18Kernel_traits_baseILj512ES2_S2_fS2_fjLj1024EEEEELb1ELb1EEEvNS_9BwdParamsE)
        /*22a0*/ 	.word	0x00000000


	//----- nvinfo : EIATTR_MIN_STACK_SIZE
	.align		4
.L_1477:
        /*22a4*/ 	.byte	0x04, 0x12
        /*22a6*/ 	.short	(.L_1479 - .L_1478)
	.align		4
.L_1478:
        /*22a8*/ 	.word	index@(_ZN10layer_norm13ln_bwd_kernelINS_13Kernel_traitsI6__halfS2_fS2_fjLj512ELj1ELj4ELj1ELj16ENS_18Kernel_traits_baseILj512ES2_S2_fS2_fjLj128EEEEELb1ELb1ELb1ELb1EEEvNS_9BwdParamsE)
        /*22ac*/ 	.word	0x00000000


	//----- nvinfo : EIATTR_MIN_STACK_SIZE
	.align		4
.L_1479:
        /*22b0*/ 	.byte	0x04, 0x12
        /*22b2*/ 	.short	(.L_1481 - .L_1480)
	.align		4
.L_1480:
        /*22b4*/ 	.word	index@(_ZN10layer_norm13ln_bwd_kernelINS_13Kernel_traitsIf6__halffS2_fjLj512ELj1ELj4ELj1ELj16ENS_18Kernel_traits_baseILj512EfS2_fS2_fjLj128EEEEELb0ELb0ELb0ELb0EEEvNS_9BwdParamsE)
        /*22b8*/ 	.word	0x00000000


	//----- nvinfo : EIATTR_MIN_STACK_SIZE
	.align		4
.L_1481:
        /*22bc*/ 	.byte	0x04, 0x12
        /*22be*/ 	.short	(.L_1483 - .L_1482)
	.align		4
.L_1482:
        /*22c0*/ 	.word	index@(_ZN10layer_norm13ln_bwd_kernelINS_13Kernel_traitsIf6__halffS2_fjLj512ELj1ELj4ELj1ELj16ENS_18Kernel_traits_baseILj512EfS2_fS2_fjLj128EEEEELb0ELb0ELb0ELb1EEEvNS_9BwdParamsE)
        /*22c4*/ 	.word	0x00000000


	//----- nvinfo : EIATTR_MIN_STACK_SIZE
	.align		4
.L_1483:
        /*22c8*/ 	.byte	0x04, 0x12
        /*22ca*/ 	.short	(.L_1485 - .L_1484)
	.align		4
.L_1484:
        /*22cc*/ 	.word	index@(_ZN10layer_norm13ln_bwd_kernelINS_13Kernel_traitsIf6__halffS2_fjLj512ELj1ELj4ELj1ELj16ENS_18Kernel_traits_baseILj512EfS2_fS2_fjLj128EEEEELb0ELb0ELb1ELb0EEEvNS_9BwdParamsE)
        /*22d0*/ 	.word	0x00000000


	//----- nvinfo : EIATTR_MIN_STACK_SIZE
	.align		4
.L_1485:
        /*22d4*/ 	.byte	0x04, 0x12
        /*22d6*/ 	.short	(.L_1487 - .L_1486)
	.align		4
.L_1486:
        /*22d8*/ 	.word	index@(_ZN10layer_norm13ln_bwd_kernelINS_13Kernel_traitsIf6__halffS2_fjLj512ELj1ELj4ELj1ELj16ENS_18Kernel_traits_baseILj512EfS2_fS2_fjLj128EEEEELb0ELb0ELb1ELb1EEEvNS_9BwdParamsE)
        /*22dc*/ 	.word	0x00000000


	//----- nvinfo : EIATTR_MIN_STACK_SIZE
	.align		4
.L_1487:
        /*22e0*/ 	.byte	0x04, 0x12
        /*22e2*/ 	.short	(.L_1489 - .L_1488)
	.align		4
.L_1488:
        /*22e4*/ 	.word	index@(_ZN10layer_norm13ln_bwd_kernelINS_13Kernel_traitsIf6__halffS2_fjLj512ELj1ELj4ELj1ELj16ENS_18Kernel_traits_baseILj512EfS2_fS2_fjLj128EEEEELb0ELb1ELb0ELb0EEEvNS_9BwdParamsE)
        /*22e8*/ 	.word	0x00000000


	//----- nvinfo : EIATTR_MIN_STACK_SIZE
	.align		4
.L_1489:
        /*22ec*/ 	.byte	0x04, 0x12
        /*22ee*/ 	.short	(.L_1491 - .L_1490)
	.align		4
.L_1490:
        /*22f0*/ 	.word	index@(_ZN10layer_norm13ln_bwd_kernelINS_13Kernel_traitsIf6__halffS2_fjLj512ELj1ELj4ELj1ELj16ENS_18Kernel_traits_baseILj512EfS2_fS2_fjLj128EEEEELb0ELb1ELb0ELb1EEEvNS_9BwdParamsE)
        /*22f4*/ 	.word	0x00000000


	//----- nvinfo : EIATTR_MIN_STACK_SIZE
	.align		4
.L_1491:
        /*22f8*/ 	.byte	0x04, 0x12
        /*22fa*/ 	.short	(.L_1493 - .L_1492)
	.align		4
.L_1492:
        /*22fc*/ 	.word	index@(_ZN10layer_norm13ln_bwd_kernelINS_13Kernel_traitsIf6__halffS2_fjLj512ELj1ELj4ELj1ELj16ENS_18Kernel_traits_baseILj512EfS2_fS2_fjLj128EEEEELb0ELb1ELb1ELb0EEEvNS_9BwdParamsE)
        /*2300*/ 	.word	0x00000000


	//----- nvinfo : EIATTR_MIN_STACK_SIZE
	.align		4
.L_1493:
        /*2304*/ 	.byte	0x04, 0x12
        /*2306*/ 	.short	(.L_1495 - .L_1494)
	.align		4
.L_1494:
        /*2308*/ 	.word	index@(_ZN10layer_norm13ln_bwd_kernelINS_13Kernel_traitsIf6__halffS2_fjLj512ELj1ELj4ELj1ELj16ENS_18Kernel_traits_baseILj512EfS2_fS2_fjLj128EEEEELb0ELb1ELb1ELb1EEEvNS_9BwdParamsE)
        /*230c*/ 	.word	0x00000000


	//----- nvinfo : EIATTR_MIN_STACK_SIZE
	.align		4
.L_1495:
        /*2310*/ 	.byte	0x04, 0x12
        /*2312*/ 	.short	(.L_1497 - .L_1496)
	.align		4
.L_1496:
        /*2314*/ 	.word	index@(_ZN10layer_norm13ln_bwd_kernelINS_13Kernel_traitsIf6__halffS2_fjLj512ELj1ELj4ELj1ELj16ENS_18Kernel_traits_baseILj512EfS2_fS2_fjLj128EEEEELb1ELb0ELb0ELb0EEEvNS_9BwdParamsE)
        /*2318*/ 	.word	0x00000000


	//----- nvinfo : EIATTR_MIN_STACK_SIZE
	.align		4
.L_1497:
        /*231c*/ 	.byte	0x04, 0x12
        /*231e*/ 	.short	(.L_1499 - .L_1498)
	.align		4
.L_1498:
        /*2320*/ 	.word	index@(_ZN10layer_norm13ln_bwd_kernelINS_13Kernel_traitsIf6__halffS2_fjLj512ELj1ELj4ELj1ELj16ENS_18Kernel_traits_baseILj512EfS2_fS2_fjLj128EEEEELb1ELb0ELb0ELb1EEEvNS_9BwdParamsE)
        /*2324*/ 	.word	0x00000000


	//----- nvinfo : EIATTR_MIN_STACK_SIZE
	.align		4
.L_1499:
        /*2328*/ 	.byte	0x04, 0x12
        /*232a*/ 	.short	(.L_1501 - .L_1500)
	.align		4
.L_1500:
        /*232c*/ 	.word	index@(_ZN10layer_norm22ln_bwd_finalize_kernelINS_22Kernel_traits_finalizeILj512Ef6__halffS2_fjLb0ELj1024ELj4ENS_18Kernel_traits_baseILj512EfS2_fS2_fjLj1024EEEEELb0ELb0EEEvNS_9BwdParamsE)
        /*2330*/ 	.word	0x00000000


	//----- nvinfo : EIATTR_MIN_STACK_SIZE
	.align		4
.L_1501:
        /*2334*/ 	.byte	0x04, 0x12
        /*2336*/ 	.short	(.L_1503 - .L_1502)
	.align		4
.L_1502:
        /*2338*/ 	.word	index@(_ZN10layer_norm13ln_bwd_kernelINS_13Kernel_traitsIf6__halffS2_fjLj512ELj1ELj4ELj1ELj16ENS_18Kernel_traits_baseILj512EfS2_fS2_fjLj128EEEEELb1ELb0ELb1ELb0EEEvNS_9BwdParamsE)
        /*233c*/ 	.word	0x00000000


	//----- nvinfo : EIATTR_MIN_STACK_SIZE
	.align		4
.L_1503:
        /*2340*/ 	.byte	0x04, 0x12
        /*2342*/ 	.short	(.L_1505 - .L_1504)
	.align		4
.L_1504:
        /*2344*/ 	.word	index@(_ZN10layer_norm22ln_bwd_finalize_kernelINS_22Kernel_traits_finalizeILj512Ef6__halffS2_fjLb0ELj1024ELj4ENS_18Kernel_traits_baseILj512EfS2_fS2_fjLj1024EEEEELb0ELb1EEEvNS_9BwdParamsE)
        /*2348*/ 	.word	0x00000000


	//----- nvinfo : EIATTR_MIN_STACK_SIZE
	.align		4
.L_1505:
        /*234c*/ 	.byte	0x04, 0x12
        /*234e*/ 	.short	(.L_1507 - .L_1506)
	.align		4
.L_1506:
        /*2350*/ 	.word	index@(_ZN10layer_norm13ln_bwd_kernelINS_13Kernel_traitsIf6__halffS2_fjLj512ELj1ELj4ELj1ELj16ENS_18Kernel_traits_baseILj512EfS2_fS2_fjLj128EEEEELb1ELb0ELb1ELb1EEEvNS_9BwdParamsE)
        /*2354*/ 	.word	0x00000000


	//----- nvinfo : EIATTR_MIN_STACK_SIZE
	.align		4
.L_1507:
        /*2358*/ 	.byte	0x04, 0x12
        /*235a*/ 	.short	(.L_1509 - .L_1508)
	.align		4
.L_1508:
        /*235c*/ 	.word	index@(_ZN10layer_norm13ln_bwd_kernelINS_13Kernel_traitsIf6__halffS2_fjLj512ELj1ELj4ELj1ELj16ENS_18Kernel_traits_baseILj512EfS2_fS2_fjLj128EEEEELb1ELb1ELb0ELb0EEEvNS_9BwdParamsE)
        /*2360*/ 	.word	0x00000000


	//----- nvinfo : EIATTR_MIN_STACK_SIZE
	.align		4
.L_1509:
        /*2364*/ 	.byte	0x04, 0x12
        /*2366*/ 	.short	(.L_1511 - .L_1510)
	.align		4
.L_1510:
        /*2368*/ 	.word	index@(_ZN10layer_norm13ln_bwd_kernelINS_13Kernel_traitsIf6__halffS2_fjLj512ELj1ELj4ELj1ELj16ENS_18Kernel_traits_baseILj512EfS2_fS2_fjLj128EEEEELb1ELb1ELb0ELb1EEEvNS_9BwdParamsE)
        /*236c*/ 	.word	0x00000000


	//----- nvinfo : EIATTR_MIN_STACK_SIZE
	.align		4
.L_1511:
        /*2370*/ 	.byte	0x04, 0x12
        /*2372*/ 	.short	(.L_1513 - .L_1512)
	.align		4
.L_1512:
        /*2374*/ 	.word	index@(_ZN10layer_norm22ln_bwd_finalize_kernelINS_22Kernel_traits_finalizeILj512Ef6__halffS2_fjLb1ELj1024ELj4ENS_18Kernel_traits_baseILj512EfS2_fS2_fjLj1024EEEEELb1ELb0EEEvNS_9BwdParamsE)
        /*2378*/ 	.word	0x00000000


	//----- nvinfo : EIATTR_MIN_STACK_SIZE
	.align		4
.L_1513:
        /*237c*/ 	.byte	0x04, 0x12
        /*237e*/ 	.short	(.L_1515 - .L_1514)
	.align		4
.L_1514:
        /*2380*/ 	.word	index@(_ZN10layer_norm13ln_bwd_kernelINS_13Kernel_traitsIf6__halffS2_fjLj512ELj1ELj4ELj1ELj16ENS_18Kernel_traits_baseILj512EfS2_fS2_fjLj128EEEEELb1ELb1ELb1ELb0EEEvNS_9BwdParamsE)
        /*2384*/ 	.word	0x00000000


	//----- nvinfo : EIATTR_MIN_STACK_SIZE
	.align		4
.L_1515:
        /*2388*/ 	.byte	0x04, 0x12
        /*238a*/ 	.short	(.L_1517 - .L_1516)
	.align		4
.L_1516:
        /*238c*/ 	.word	index@(_ZN10layer_norm22ln_bwd_finalize_kernelINS_22Kernel_traits_finalizeILj512Ef6__halffS2_fjLb1ELj1024ELj4ENS_18Kernel_traits_baseILj512EfS2_fS2_fjLj1024EEEEELb1ELb1EEEvNS_9BwdParamsE)
        /*2390*/ 	.word	0x00000000


	//----- nvinfo : EIATTR_MIN_STACK_SIZE
	.align		4
.L_1517:
        /*2394*/ 	.byte	0x04, 0x12
        /*2396*/ 	.short	(.L_1519 - .L_1518)
	.align		4
.L_1518:
        /*2398*/ 	.word	index@(_ZN10layer_norm13ln_bwd_kernelINS_13Kernel_traitsIf6__halffS2_fjLj512ELj1ELj4ELj1ELj16ENS_18Kernel_traits_baseILj512EfS2_fS2_fjLj128EEEEELb1ELb1ELb1ELb1EEEvNS_9BwdParamsE)
        /*239c*/ 	.word	0x00000000


	//----- nvinfo : EIATTR_MIN_STACK_SIZE
	.align		4
.L_1519:
        /*23a0*/ 	.byte	0x04, 0x12
        /*23a2*/ 	.short	(.L_1521 - .L_1520)
	.align		4
.L_1520:
        /*23a4*/ 	.word	index@(_ZN10layer_norm13ln_bwd_kernelINS_13Kernel_traitsI6__halfffffjLj512ELj1ELj4ELj1ELj16ENS_18Kernel_traits_baseILj512ES2_ffffjLj128EEEEELb0ELb0ELb0ELb0EEEvNS_9BwdParamsE)
        /*23a8*/ 	.word	0x00000000


	//----- nvinfo : EIATTR_MIN_STACK_SIZE
	.align		4
.L_1521:
        /*23ac*/ 	.byte	0x04, 0x12
        /*23ae*/ 	.short	(.L_1523 - .L_1522)
	.align		4
.L_1522:
        /*23b0*/ 	.word	index@(_ZN10layer_norm13ln_bwd_kernelINS_13Kernel_traitsI6__halfffffjLj512ELj1ELj4ELj1ELj16ENS_18Kernel_traits_baseILj512ES2_ffffjLj128EEEEELb0ELb0ELb0ELb1EEEvNS_9BwdParamsE)
        /*23b4*/ 	.word	0x00000000


	//----- nvinfo : EIATTR_MIN_STACK_SIZE
	.align		4
.L_1523:
        /*23b8*/ 	.byte	0x04, 0x12
        /*23ba*/ 	.short	(.L_1525 - .L_1524)
	.align		4
.L_1524:
        /*23bc*/ 	.word	index@(_ZN10layer_norm13ln_bwd_kernelINS_13Kernel_traitsI6__halfffffjLj512ELj1ELj4ELj1ELj16ENS_18Kernel_traits_baseILj512ES2_ffffjLj128EEEEELb0ELb0ELb1ELb0EEEvNS_9BwdParamsE)
        /*23c0*/ 	.word	0x00000000


	//----- nvinfo : EIATTR_MIN_STACK_SIZE
	.align		4
.L_1525:
        /*23c4*/ 	.byte	0x04, 0x12
        /*23c6*/ 	.short	(.L_1527 - .L_1526)
	.align		4
.L_1526:
        /*23c8*/ 	.word	index@(_ZN10layer_norm13ln_bwd_kernelINS_13Kernel_traitsI6__halfffffjLj512ELj1ELj4ELj1ELj16ENS_18Kernel_traits_baseILj512ES2_ffffjLj128EEEEELb0ELb0ELb1ELb1EEEvNS_9BwdParamsE)
        /*23cc*/ 	.word	0x00000000


	//----- nvinfo : EIATTR_MIN_STACK_SIZE
	.align		4
.L_1527:
        /*23d0*/ 	.byte	0x04, 0x12
        /*23d2*/ 	.short	(.L_1529 - .L_1528)
	.align		4
.L_1528:
        /*23d4*/ 	.word	index@(_ZN10layer_norm13ln_bwd_kernelINS_13Kernel_traitsI6__halfffffjLj512ELj1ELj4ELj1ELj16ENS_18Kernel_traits_baseILj512ES2_ffffjLj128EEEEELb0ELb1ELb0ELb0EEEvNS_9BwdParamsE)
        /*23d8*/ 	.word	0x00000000


	//----- nvinfo : EIATTR_MIN_STACK_SIZE
	.align		4
.L_1529:
        /*23dc*/ 	.byte	0x04, 0x12
        /*23de*/ 	.short	(.L_1531 - .L_1530)
	.align		4
.L_1530:
        /*23e0*/ 	.word	index@(_ZN10layer_norm13ln_bwd_kernelINS_13Kernel_traitsI6__halfffffjLj512ELj1ELj4ELj1ELj16ENS_18Kernel_traits_baseILj512ES2_ffffjLj128EEEEELb0ELb1ELb0ELb1EEEvNS_9BwdParamsE)
        /*23e4*/ 	.word	0x00000000


	//----- nvinfo : EIATTR_MIN_STACK_SIZE
	.align		4
.L_1531:
        /*23e8*/ 	.byte	0x04, 0x12
        /*23ea*/ 	.short	(.L_1533 - .L_1532)
	.align		4
.L_1532:
        /*23ec*/ 	.word	index@(_ZN10layer_norm13ln_bwd_kernelINS_13Kernel_traitsI6__halfffffjLj512ELj1ELj4ELj1ELj16ENS_18Kernel_traits_baseILj512ES2_ffffjLj128EEEEELb0ELb1ELb1ELb0EEEvNS_9BwdParamsE)
        /*23f0*/ 	.word	0x00000000


	//----- nvinfo : EIATTR_MIN_STACK_SIZE
	.align		4
.L_1533:
        /*23f4*/ 	.byte	0x04, 0x12
        /*23f6*/ 	.short	(.L_1535 - .L_1534)
	.align		4
.L_1534:
        /*23f8*/ 	.word	index@(_ZN10layer_norm13ln_bwd_kernelINS_13Kernel_traitsI6__halfffffjLj512ELj1ELj4ELj1ELj16ENS_18Kernel_traits_baseILj512ES2_ffffjLj128EEEEELb0ELb1ELb1ELb1EEEvNS_9BwdParamsE)
        /*23fc*/ 	.word	0x00000000


	//----- nvinfo : EIATTR_MIN_STACK_SIZE
	.align		4
.L_1535:
        /*2400*/ 	.byte	0x04, 0x12
        /*2402*/ 	.short	(.L_1537 - .L_1536)
	.align		4
.L_1536:
        /*2404*/ 	.word	index@(_ZN10layer_norm13ln_bwd_kernelINS_13Kernel_traitsI6__halfffffjLj512ELj1ELj4ELj1ELj16ENS_18Kernel_traits_baseILj512ES2_ffffjLj128EEEEELb1ELb0ELb0ELb0EEEvNS_9BwdParamsE)
        /*2408*/ 	.word	0x00000000


	//----- nvinfo : EIATTR_MIN_STACK_SIZE
	.align		4
.L_1537:
        /*240c*/ 	.byte	0x04, 0x12
        /*240e*/ 	.short	(.L_1539 - .L_1538)
	.align		4
.L_1538:
        /*2410*/ 	.word	index@(_ZN10layer_norm13ln_bwd_kernelINS_13Kernel_traitsI6__halfffffjLj512ELj1ELj4ELj1ELj16ENS_18Kernel_traits_baseILj512ES2_ffffjLj128EEEEELb1ELb0ELb0ELb1EEEvNS_9BwdParamsE)
        /*2414*/ 	.word	0x00000000


	//----- nvinfo : EIATTR_MIN_STACK_SIZE
	.align		4
.L_1539:
        /*2418*/ 	.byte	0x04, 0x12
        /*241a*/ 	.short	(.L_1541 - .L_1540)
	.align		4
.L_1540:
        /*241c*/ 	.word	index@(_ZN10layer_norm22ln_bwd_finalize_kernelINS_22Kernel_traits_finalizeILj512E6__halfffffjLb0ELj1024ELj4ENS_18Kernel_traits_baseILj512ES2_ffffjLj1024EEEEELb0ELb0EEEvNS_9BwdParamsE)
        /*2420*/ 	.word	0x00000000


	//----- nvinfo : EIATTR_MIN_STACK_SIZE
	.align		4
.L_1541:
        /*2424*/ 	.byte	0x04, 0x12
        /*2426*/ 	.short	(.L_1543 - .L_1542)
	.align		4
.L_1542:
        /*2428*/ 	.word	index@(_ZN10layer_norm13ln_bwd_kernelINS_13Kernel_traitsI6__halfffffjLj512ELj1ELj4ELj1ELj16ENS_18Kernel_traits_baseILj512ES2_ffffjLj128EEEEELb1ELb0ELb1ELb0EEEvNS_9BwdParamsE)
        /*242c*/ 	.word	0x00000000


	//----- nvinfo : EIATTR_MIN_STACK_SIZE
	.align		4
.L_1543:
        /*2430*/ 	.byte	0x04, 0x12
        /*2432*/ 	.short	(.L_1545 - .L_1544)
	.align		4
.L_1544:
        /*2434*/ 	.word	index@(_ZN10layer_norm22ln_bwd_finalize_kernelINS_22Kernel_traits_finalizeILj512E6__halfffffjLb0ELj1024ELj4ENS_18Kernel_traits_baseILj512ES2_ffffjLj1024EEEEELb0ELb1EEEvNS_9BwdParamsE)
        /*2438*/ 	.word	0x00000000


	//----- nvinfo : EIATTR_MIN_STACK_SIZE
	.align		4
.L_1545:
        /*243c*/ 	.byte	0x04, 0x12
        /*243e*/ 	.short	(.L_1547 - .L_1546)
	.align		4
.L_1546:
        /*2440*/ 	.word	index@(_ZN10layer_norm13ln_bwd_kernelINS_13Kernel_traitsI6__halfffffjLj512ELj1ELj4ELj1ELj16ENS_18Kernel_traits_baseILj512ES2_ffffjLj128EEEEELb1ELb0ELb1ELb1EEEvNS_9BwdParamsE)
        /*2444*/ 	.word	0x00000000


	//----- nvinfo : EIATTR_MIN_STACK_SIZE
	.align		4
.L_1547:
        /*2448*/ 	.byte	0x04, 0x12
        /*244a*/ 	.short	(.L_1549 - .L_1548)
	.align		4
.L_1548:
        /*244c*/ 	.word	index@(_ZN10layer_norm13ln_bwd_kernelINS_13Kernel_traitsI6__halfffffjLj512ELj1ELj4ELj1ELj16ENS_18Kernel_traits_baseILj512ES2_ffffjLj128EEEEELb1ELb1ELb0ELb0EEEvNS_9BwdParamsE)
        /*2450*/ 	.word	0x00000000


	//----- nvinfo : EIATTR_MIN_STACK_SIZE
	.align		4
.L_1549:
        /*2454*/ 	.byte	0x04, 0x12
        /*2456*/ 	.short	(.L_1551 - .L_1550)
	.align		4
.L_1550:
        /*2458*/ 	.word	index@(_ZN10layer_norm13ln_bwd_kernelINS_13Kernel_traitsI6__halfffffjLj512ELj1ELj4ELj1ELj16ENS_18Kernel_traits_baseILj512ES2_ffffjLj128EEEEELb1ELb1ELb0ELb1EEEvNS_9BwdParamsE)
        /*245c*/ 	.word	0x00000000


	//----- nvinfo : EIATTR_MIN_STACK_SIZE
	.align		4
.L_1551:
        /*2460*/ 	.byte	0x04, 0x12
        /*2462*/ 	.short	(.L_1553 - .L_1552)
	.align		4
.L_1552:
        /*2464*/ 	.word	index@(_ZN10layer_norm22ln_bwd_finalize_kernelINS_22Kernel_traits_finalizeILj512E6__halfffffjLb1ELj1024ELj4ENS_18Kernel_traits_baseILj512ES2_ffffjLj1024EEEEELb1ELb0EEEvNS_9BwdParamsE)
        /*2468*/ 	.word	0x00000000


	//----- nvinfo : EIATTR_MIN_STACK_SIZE
	.align		4
.L_1553:
        /*246c*/ 	.byte	0x04, 0x12
        /*246e*/ 	.short	(.L_1555 - .L_1554)
	.align		4
.L_1554:
        /*2470*/ 	.word	index@(_ZN10layer_norm13ln_bwd_kernelINS_13Kernel_traitsI6__halfffffjLj512ELj1ELj4ELj1ELj16ENS_18Kernel_traits_baseILj512ES2_ffffjLj128EEEEELb1ELb1ELb1ELb0EEEvNS_9BwdParamsE)
        /*2474*/ 	.word	0x00000000


	//----- nvinfo : EIATTR_MIN_STACK_SIZE
	.align		4
.L_1555:
        /*2478*/ 	.byte	0x04, 0x12
        /*247a*/ 	.short	(.L_1557 - .L_1556)
	.align		4
.L_1556:
        /*247c*/ 	.word	index@(_ZN10layer_norm22ln_bwd_finalize_kernelINS_22Kernel_traits_finalizeILj512E6__halfffffjLb1ELj1024ELj4ENS_18Kernel_traits_baseILj512ES2_ffffjLj1024EEEEELb1ELb1EEEvNS_9BwdParamsE)
        /*2480*/ 	.word	0x00000000


	//----- nvinfo : EIATTR_MIN_STACK_SIZE
	.align		4
.L_1557:
        /*2484*/ 	.byte	0x04, 0x12
        /*2486*/ 	.short	(.L_1559 - .L_1558)
	.align		4
.L_1558:
        /*2488*/ 	.word	index@(_ZN10layer_norm13ln_bwd_kernelINS_13Kernel_traitsI6__halfffffjLj512ELj1ELj4ELj1ELj16ENS_18Kernel_traits_baseILj512ES2_ffffjLj128EEEEELb1ELb1ELb1ELb1EEEvNS_9BwdParamsE)
        /*248c*/ 	.word	0x00000000


	//----- nvinfo : EIATTR_MIN_STACK_SIZE
	.align		4
.L_1559:
        /*2490*/ 	.byte	0x04, 0x12
        /*2492*/ 	.short	(.L_1561 - .L_1560)
	.align		4
.L_1560:
        /*2494*/ 	.word	index@(_ZN10layer_norm13ln_bwd_kernelINS_13Kernel_traitsIfffffjLj512ELj1ELj4ELj1ELj16ENS_18Kernel_traits_baseILj512EfffffjLj128EEEEELb0ELb0ELb0ELb0EEEvNS_9BwdParamsE)
        /*2498*/ 	.word	0x00000000


	//----- nvinfo : EIATTR_MIN_STACK_SIZE
	.align		4
.L_1561:
        /*249c*/ 	.byte	0x04, 0x12
        /*249e*/ 	.short	(.L_1563 - .L_1562)
	.align		4
.L_1562:
        /*24a0*/ 	.word	index@(_ZN10layer_norm13ln_bwd_kernelINS_13Kernel_traitsIfffffjLj512ELj1ELj4ELj1ELj16ENS_18Kernel_traits_baseILj512EfffffjLj128EEEEELb0ELb0ELb0ELb1EEEvNS_9BwdParamsE)
        /*24a4*/ 	.word	0x00000000


	//----- nvinfo : EIATTR_MIN_STACK_SIZE
	.align		4
.L_1563:
        /*24a8*/ 	.byte	0x04, 0x12
        /*24aa*/ 	.short	(.L_1565 - .L_1564)
	.align		4
.L_1564:
        /*24ac*/ 	.word	index@(_ZN10layer_norm13ln_bwd_kernelINS_13Kernel_traitsIfffffjLj512ELj1ELj4ELj1ELj16ENS_18Kernel_traits_baseILj512EfffffjLj128EEEEELb0ELb0ELb1ELb0EEEvNS_9BwdParamsE)
        /*24b0*/ 	.word	0x00000000


	//----- nvinfo : EIATTR_MIN_STACK_SIZE
	.align		4
.L_1565:
        /*24b4*/ 	.byte	0x04, 0x12
        /*24b6*/ 	.short	(.L_1567 - .L_1566)
	.align		4
.L_1566:
        /*24b8*/ 	.word	index@(_ZN10layer_norm13ln_bwd_kernelINS_13Kernel_traitsIfffffjLj512ELj1ELj4ELj1ELj16ENS_18Kernel_traits_baseILj512EfffffjLj128EEEEELb0ELb0ELb1ELb1EEEvNS_9BwdParamsE)
        /*24bc*/ 	.word	0x00000000


	//----- nvinfo : EIATTR_MIN_STACK_SIZE
	.align		4
.L_1567:
        /*24c0*/ 	.byte	0x04, 0x12
        /*24c2*/ 	.short	(.L_1569 - .L_1568)
	.align		4
.L_1568:
        /*24c4*/ 	.word	index@(_ZN10layer_norm13ln_bwd_kernelINS_13Kernel_traitsIfffffjLj512ELj1ELj4ELj1ELj16ENS_18Kernel_traits_baseILj512EfffffjLj128EEEEELb0ELb1ELb0ELb0EEEvNS_9BwdParamsE)
        /*24c8*/ 	.word	0x00000000


	//----- nvinfo : EIATTR_MIN_STACK_SIZE
	.align		4
.L_1569:
        /*24cc*/ 	.byte	0x04, 0x12
        /*24ce*/ 	.short	(.L_1571 - .L_1570)
	.align		4
.L_1570:
        /*24d0*/ 	.word	index@(_ZN10layer_norm13ln_bwd_kernelINS_13Kernel_traitsIfffffjLj512ELj1ELj4ELj1ELj16ENS_18Kernel_traits_baseILj512EfffffjLj128EEEEELb0ELb1ELb0ELb1EEEvNS_9BwdParamsE)
        /*24d4*/ 	.word	0x00000000


	//----- nvinfo : EIATTR_MIN_STACK_SIZE
	.align		4
.L_1571:
        /*24d8*/ 	.byte	0x04, 0x12
        /*24da*/ 	.short	(.L_1573 - .L_1572)
	.align		4
.L_1572:
        /*24dc*/ 	.word	index@(_ZN10layer_norm13ln_bwd_kernelINS_13Kernel_traitsIfffffjLj512ELj1ELj4ELj1ELj16ENS_18Kernel_traits_baseILj512EfffffjLj128EEEEELb0ELb1ELb1ELb0EEEvNS_9BwdParamsE)
        /*24e0*/ 	.word	0x00000000


	//----- nvinfo : EIATTR_MIN_STACK_SIZE
	.align		4
.L_1573:
        /*24e4*/ 	.byte	0x04, 0x12
        /*24e6*/ 	.short	(.L_1575 - .L_1574)
	.align		4
.L_1574:
        /*24e8*/ 	.word	index@(_ZN10layer_norm13ln_bwd_kernelINS_13Kernel_traitsIfffffjLj512ELj1ELj4ELj1ELj16ENS_18Kernel_traits_baseILj512EfffffjLj128EEEEELb0ELb1ELb1ELb1EEEvNS_9BwdParamsE)
        /*24ec*/ 	.word	0x00000000


	//----- nvinfo : EIATTR_MIN_STACK_SIZE
	.align		4
.L_1575:
        /*24f0*/ 	.byte	0x04, 0x12
        /*24f2*/ 	.short	(.L_1577 - .L_1576)
	.align		4
.L_1576:
        /*24f4*/ 	.word	index@(_ZN10layer_norm13ln_bwd_kernelINS_13Kernel_traitsIfffffjLj512ELj1ELj4ELj1ELj16ENS_18Kernel_traits_baseILj512EfffffjLj128EEEEELb1ELb0ELb0ELb0EEEvNS_9BwdParamsE)
        /*24f8*/ 	.word	0x00000000


	//----- nvinfo : EIATTR_MIN_STACK_SIZE
	.align		4
.L_1577:
        /*24fc*/ 	.byte	0x04, 0x12
        /*24fe*/ 	.short	(.L_1579 - .L_1578)
	.align		4
.L_1578:
        /*2500*/ 	.word	index@(_ZN10layer_norm13ln_bwd_kernelINS_13Kernel_traitsIfffffjLj512ELj1ELj4ELj1ELj16ENS_18Kernel_traits_baseILj512EfffffjLj128EEEEELb1ELb0ELb0ELb1EEEvNS_9BwdParamsE)
        /*2504*/ 	.word	0x00000000


	//----- nvinfo : EIATTR_MIN_STACK_SIZE
	.align		4
.L_1579:
        /*2508*/ 	.byte	0x04, 0x12
        /*250a*/ 	.short	(.L_1581 - .L_1580)
	.align		4
.L_1580:
        /*250c*/ 	.word	index@(_ZN10layer_norm22ln_bwd_finalize_kernelINS_22Kernel_traits_finalizeILj512EfffffjLb0ELj1024ELj4ENS_18Kernel_traits_baseILj512EfffffjLj1024EEEEELb0ELb0EEEvNS_9BwdParamsE)
        /*2510*/ 	.word	0x00000000


	//----- nvinfo : EIATTR_MIN_STACK_SIZE
	.align		4
.L_1581:
        /*2514*/ 	.byte	0x04, 0x12
        /*2516*/ 	.short	(.L_1583 - .L_1582)
	.align		4
.L_1582:
        /*2518*/ 	.word	index@(_ZN10layer_norm13ln_bwd_kernelINS_13Kernel_traitsIfffffjLj512ELj1ELj4ELj1ELj16ENS_18Kernel_traits_baseILj512EfffffjLj128EEEEELb1ELb0ELb1ELb0EEEvNS_9BwdParamsE)
        /*251c*/ 	.word	0x00000000


	//----- nvinfo : EIATTR_MIN_STACK_SIZE
	.align		4
.L_1583:
        /*2520*/ 	.byte	0x04, 0x12
        /*2522*/ 	.short	(.L_1585 - .L_1584)
	.align		4
.L_1584:
        /*2524*/ 	.word	index@(_ZN10layer_norm22ln_bwd_finalize_kernelINS_22Kernel_traits_finalizeILj512EfffffjLb0ELj1024ELj4ENS_18Kernel_traits_baseILj512EfffffjLj1024EEEEELb0ELb1EEEvNS_9BwdParamsE)
        /*2528*/ 	.word	0x00000000


	//----- nvinfo : EIATTR_MIN_STACK_SIZE
	.align		4
.L_1585:
        /*252c*/ 	.byte	0x04, 0x12
        /*252e*/ 	.short	(.L_1587 - .L_1586)
	.align		4
.L_1586:
        /*2530*/ 	.word	index@(_ZN10layer_norm13ln_bwd_kernelINS_13Kernel_traitsIfffffjLj512ELj1ELj4ELj1ELj16ENS_18Kernel_traits_baseILj512EfffffjLj128EEEEELb1ELb0ELb1ELb1EEEvNS_9BwdParamsE)
        /*2534*/ 	.word	0x00000000


	//----- nvinfo : EIATTR_MIN_STACK_SIZE
	.align		4
.L_1587:
        /*2538*/ 	.byte	0x04, 0x12
        /*253a*/ 	.short	(.L_1589 - .L_1588)
	.align		4
.L_1588:
        /*253c*/ 	.word	index@(_ZN10layer_norm13ln_bwd_kernelINS_13Kernel_traitsIfffffjLj512ELj1ELj4ELj1ELj16ENS_18Kernel_traits_baseILj512EfffffjLj128EEEEELb1ELb1ELb0ELb0EEEvNS_9BwdParamsE)
        /*2540*/ 	.word	0x00000000


	//----- nvinfo : EIATTR_MIN_STACK_SIZE
	.align		4
.L_1589:
        /*2544*/ 	.byte	0x04, 0x12
        /*2546*/ 	.short	(.L_1591 - .L_1590)
	.align		4
.L_1590:
        /*2548*/ 	.word	index@(_ZN10layer_norm13ln_bwd_kernelINS_13Kernel_traitsIfffffjLj512ELj1ELj4ELj1ELj16ENS_18Kernel_traits_baseILj512EfffffjLj128EEEEELb1ELb1ELb0ELb1EEEvNS_9BwdParamsE)
        /*254c*/ 	.word	0x00000000


	//----- nvinfo : EIATTR_MIN_STACK_SIZE
	.align		4
.L_1591:
        /*2550*/ 	.byte	0x04, 0x12
        /*2552*/ 	.short	(.L_1593 - .L_1592)
	.align		4
.L_1592:
        /*2554*/ 	.word	index@(_ZN10layer_norm22ln_bwd_finalize_kernelINS_22Kernel_traits_finalizeILj512EfffffjLb1ELj1024ELj4ENS_18Kernel_traits_baseILj512EfffffjLj1024EEEEELb1ELb0EEEvNS_9BwdParamsE)
        /*2558*/ 	.word	0x00000000


	//----- nvinfo : EIATTR_MIN_STACK_SIZE
	.align		4
.L_1593:
        /*255c*/ 	.byte	0x04, 0x12
        /*255e*/ 	.short	(.L_1595 - .L_1594)
	.align		4
.L_1594:
        /*2560*/ 	.word	index@(_ZN10layer_norm13ln_bwd_kernelINS_13Kernel_traitsIfffffjLj512ELj1ELj4ELj1ELj16ENS_18Kernel_traits_baseILj512EfffffjLj128EEEEELb1ELb1ELb1ELb0EEEvNS_9BwdParamsE)
        /*2564*/ 	.word	0x00000000


	//----- nvinfo : EIATTR_MIN_STACK_SIZE
	.align		4
.L_1595:
        /*2568*/ 	.byte	0x04, 0x12
        /*256a*/ 	.short	(.L_1597 - .L_1596)
	.align		4
.L_1596:
        /*256c*/ 	.word	index@(_ZN10layer_norm22ln_bwd_finalize_kernelINS_22Kernel_traits_finalizeILj512EfffffjLb1ELj1024ELj4ENS_18Kernel_traits_baseILj512EfffffjLj1024EEEEELb1ELb1EEEvNS_9BwdParamsE)
        /*2570*/ 	.word	0x00000000


	//----- nvinfo : EIATTR_MIN_STACK_SIZE
	.align		4
.L_1597:
        /*2574*/ 	.byte	0x04, 0x12
        /*2576*/ 	.short	(.L_1599 - .L_1598)
	.align		4
.L_1598:
        /*2578*/ 	.word	index@(_ZN10layer_norm13ln_bwd_kernelINS_13Kernel_traitsIfffffjLj512ELj1ELj4ELj1ELj16ENS_18Kernel_traits_baseILj512EfffffjLj128EEEEELb1ELb1ELb1ELb1EEEvNS_9BwdParamsE)
        /*257c*/ 	.word	0x00000000
.L_1599:


//--------------------- .nv.info._ZN10layer_norm13ln_bwd_kernelINS_13Kernel_traitsI13__nv_bfloat16S2_S2_S2_fjLj512ELj1ELj4ELj1ELj16ENS_18Kernel_traits_baseILj512ES2_S2_S2_S2_fjLj128EEEEELb0ELb0ELb0ELb0EEEvNS_9BwdParamsE --------------------------
	.section	.nv.info._ZN10layer_norm13ln_bwd_kernelINS_13Kernel_traitsI13__nv_bfloat16S2_S2_S2_fjLj512ELj1ELj4ELj1ELj16ENS_18Kernel_traits_baseILj512ES2_S2_S2_S2_fjLj128EEEEELb0ELb0ELb0ELb0EEEvNS_9BwdParamsE,"",@"SHT_CUDA_INFO"
	.sectionflags	@""
	.align	4


	//----- nvinfo : EIATTR_CUDA_API_VERSION
	.align		4
        /*0000*/ 	.byte	0x04, 0x37
        /*0002*/ 	.short	(.L_1601 - .L_1600)
.L_1600:
        /*0004*/ 	.word	0x00000082


	//----- nvinfo : EIATTR_SW2861232_WAR
	.align		4
.L_1601:
        /*0008*/ 	.byte	0x01, 0x35
	.zero		2


	//----- nvinfo : EIATTR_PARAM_CBANK
	.align		4
        /*000c*/ 	.byte	0x04, 0x0a
        /*000e*/ 	.short	(.L_1603 - .L_1602)
	.align		4
.L_1602:
        /*0010*/ 	.word	index@(.nv.constant0._ZN10layer_norm13ln_bwd_kernelINS_13Kernel_traitsI13__nv_bfloat16S2_S2_S2_fjLj512ELj1ELj4ELj1ELj16ENS_18Kernel_traits_baseILj512ES2_S2_S2_S2_fjLj128EEEEELb0ELb0ELb0ELb0EEEvNS_9BwdParamsE)
        /*0014*/ 	.short	0x0160
        /*0016*/ 	.short	0x0128


	//----- nvinfo : EIATTR_CBANK_PARAM_SIZE
	.align		4
.L_1603:
        /*0018*/ 	.byte	0x03, 0x19
        /*001a*/ 	.short	0x0128


	//----- nvinfo : EIATTR_KPARAM_INFO
	.align		4
        /*001c*/ 	.byte	0x04, 0x17
        /*001e*/ 	.short	(.L_1605 - .L_1604)
.L_1604:
        /*0020*/ 	.word	0x00000000
        /*0024*/ 	.short	0x0000
        /*0026*/ 	.short	0x0000
        /*0028*/ 	.byte	0x00, 0xf0, 0xa1, 0x04


	//----- nvinfo : EIATTR_MAXREG_COUNT
	.align		4
.L_1605:
        /*002c*/ 	.byte	0x03, 0x1b
        /*002e*/ 	.short	0x00ff


	//----- nvinfo : EIATTR_NUM_BARRIERS
	.align		4
        /*0030*/ 	.byte	0x02, 0x4c
        /*0032*/ 	.byte	0x01
	.zero		1


	//----- nvinfo : EIATTR_MERCURY_ISA_VERSION
	.align		4
        /*0034*/ 	.byte	0x03, 0x5f
        /*0036*/ 	.short	0x0000


	//----- nvinfo : EIATTR_COOP_GROUP_MASK_REGIDS
	.align		4
        /*0038*/ 	.byte	0x04, 0x29
        /*003a*/ 	.short	(.L_1607 - .L_1606)


	//   ....[0]....
.L_1606:
        /*003c*/ 	.word	0xffffffff


	//   ....[1]....
        /*0040*/ 	.word	0xffffffff


	//   ....[2]....
        /*0044*/ 	.word	0xffffffff


	//   ....[3]....
        /*0048*/ 	.word	0xffffffff


	//   ....[4]....
        /*004c*/ 	.word	0xffffffff


	//   ....[5]....
        /*0050*/ 	.word	0xffffffff


	//   ....[6]....
        /*0054*/ 	.word	0xffffffff


	//   ....[7]....
        /*0058*/ 	.word	0xffffffff


	//   ....[8]....
        /*005c*/ 	.word	0xffffffff


	//   ....[9]....
        /*0060*/ 	.word	0xffffffff


	//   ....[10]....
        /*0064*/ 	.word	0xffffffff


	//   ....[11]....
        /*0068*/ 	.word	0xffffffff


	//   ....[12]....
        /*006c*/ 	.word	0xffffffff


	//   ....[13]....
        /*0070*/ 	.word	0xffffffff


	//   ....[14]....
        /*0074*/ 	.word	0xffffffff


	//   ....[15]....
        /*0078*/ 	.word	0xffffffff


	//   ....[16]....
        /*007c*/ 	.word	0xffffffff


	//   ....[17]....
        /*0080*/ 	.word	0xffffffff


	//   ....[18]....
        /*0084*/ 	.word	0xffffffff


	//   ....[19]....
        /*0088*/ 	.word	0xffffffff


	//----- nvinfo : EIATTR_COOP_GROUP_INSTR_OFFSETS
	.align		4
.L_1607:
        /*008c*/ 	.byte	0x04, 0x28
        /*008e*/ 	.short	(.L_1609 - .L_1608)


	//   ....[0]....
.L_1608:
        /*0090*/ 	.word	0x00000ff0


	//   ....[1]....
        /*0094*/ 	.word	0x00001010


	//   ....[2]....
        /*0098*/ 	.word	0x00001030


	//   ....[3]....
        /*009c*/ 	.word	0x00001050


	//   ....[4]....
        /*00a0*/ 	.word	0x00001070


	//   ....[5]....
        /*00a4*/ 	.word	0x00001090


	//   ....[6]....
        /*00a8*/ 	.word	0x000010b0


	//   ....[7]....
        /*00ac*/ 	.word	0x000010d0


	//   ....[8]....
        /*00b0*/ 	.word	0x000010f0


	//   ....[9]....
        /*00b4*/ 	.word	0x00001110


	//   ....[10]....
        /*00b8*/ 	.word	0x000024e0


	//   ....[11]....
        /*00bc*/ 	.word	0x00002560


	//   ....[12]....
        /*00c0*/ 	.word	0x000025e0


	//   ....[13]....
        /*00c4*/ 	.word	0x00002650


	//   ....[14]....
        /*00c8*/ 	.word	0x000026d0


	//   ....[15]....
        /*00cc*/ 	.word	0x00002740


	//   ....[16]....
        /*00d0*/ 	.word	0x000027c0


	//   ....[17]....
        /*00d4*/ 	.word	0x00002830


	//   ....[18]....
        /*00d8*/ 	.word	0x000028b0


	//   ....[19]....
        /*00dc*/ 	.word	0x00002920


	//----- nvinfo : EIATTR_EXIT_INSTR_OFFSETS
	.align		4
.L_1609:
        /*00e0*/ 	.byte	0x04, 0x1c
        /*00e2*/ 	.short	(.L_1611 - .L_1610)


	//   ....[0]....
.L_1610:
        /*00e4*/ 	.word	0x00002450


	//   ....[1]....
        /*00e8*/ 	.word	0x00002480


	//----- nvinfo : EIATTR_MAX_THREADS
	.align		4
.L_1611:
        /*00ec*/ 	.byte	0x04, 0x05
        /*00ee*/ 	.short	(.L_1613 - .L_1612)
.L_1612:
        /*00f0*/ 	.word	0x00000080
        /*00f4*/ 	.word	0x00000001
        /*00f8*/ 	.word	0x00000001


	//----- nvinfo : EIATTR_CRS_STACK_SIZE
	.align		4
.L_1613:
        /*00fc*/ 	.byte	0x04, 0x1e
        /*00fe*/ 	.short	(.L_1615 - .L_1614)
.L_1614:
        /*0100*/ 	.word	0x00000000
.L_1615:


//--------------------- .nv.info._ZN10layer_norm13ln_bwd_kernelINS_13Kernel_traitsI13__nv_bfloat16S2_S2_S2_fjLj512ELj1ELj4ELj1ELj16ENS_18Kernel_traits_baseILj512ES2_S2_S2_S2_fjLj128EEEEELb0ELb0ELb0ELb1EEEvNS_9BwdParamsE --------------------------
	.section	.nv.info._ZN10layer_norm13ln_bwd_kernelINS_13Kernel_traitsI13__nv_bfloat16S2_S2_S2_fjLj512ELj1ELj4ELj1ELj16ENS_18Kernel_traits_baseILj512ES2_S2_S2_S2_fjLj128EEEEELb0ELb0ELb0ELb1EEEvNS_9BwdParamsE,"",@"SHT_CUDA_INFO"
	.sectionflags	@""
	.align	4


	//----- nvinfo : EIATTR_CUDA_API_VERSION
	.align		4
        /*0000*/ 	.byte	0x04, 0x37
        /*0002*/ 	.short	(.L_1617 - .L_1616)
.L_1616:
        /*0004*/ 	.word	0x00000082


	//----- nvinfo : EIATTR_SW2861232_WAR
	.align		4
.L_1617:
        /*0008*/ 	.byte	0x01, 0x35
	.zero		2


	//----- nvinfo : EIATTR_PARAM_CBANK
	.align		4
        /*000c*/ 	.byte	0x04, 0x0a
        /*000e*/ 	.short	(.L_1619 - .L_1618)
	.align		4
.L_1618:
        /*0010*/ 	.word	index@(.nv.constant0._ZN10layer_norm13ln_bwd_kernelINS_13Kernel_traitsI13__nv_bfloat16S2_S2_S2_fjLj512ELj1ELj4ELj1ELj16ENS_18Kernel_traits_baseILj512ES2_S2_S2_S2_fjLj128EEEEELb0ELb0ELb0ELb1EEEvNS_9BwdParamsE)
        /*0014*/ 	.short	0x0160
        /*0016*/ 	.short	0x0128


	//----- nvinfo : EIATTR_CBANK_PARAM_SIZE
	.align		4
.L_1619:
        /*0018*/ 	.byte	0x03, 0x19
        /*001a*/ 	.short	0x0128


	//----- nvinfo : EIATTR_KPARAM_INFO
	.align		4
        /*001c*/ 	.byte	0x04, 0x17
        /*001e*/ 	.short	(.L_1621 - .L_1620)
.L_1620:
        /*0020*/ 	.word	0x00000000
        /*0024*/ 	.short	0x0000
        /*0026*/ 	.short	0x0000
        /*0028*/ 	.byte	0x00, 0xf0, 0xa1, 0x04


	//----- nvinfo : EIATTR_MAXREG_COUNT
	.align		4
.L_1621:
        /*002c*/ 	.byte	0x03, 0x1b
        /*002e*/ 	.short	0x00ff


	//----- nvinfo : EIATTR_NUM_BARRIERS
	.align		4
        /*0030*/ 	.byte	0x02, 0x4c
        /*0032*/ 	.byte	0x01
	.zero		1


	//----- nvinfo : EIATTR_MERCURY_ISA_VERSION
	.align		4
        /*0034*/ 	.byte	0x03, 0x5f
        /*0036*/ 	.short	0x0000


	//----- nvinfo : EIATTR_COOP_GROUP_MASK_REGIDS
	.align		4
        /*0038*/ 	.byte	0x04, 0x29
        /*003a*/ 	.short	(.L_1623 - .L_1622)


	//   ....[0]....
.L_1622:
        /*003c*/ 	.word	0xffffffff


	//   ....[1]....
        /*0040*/ 	.word	0xffffffff


	//   ....[2]....
        /*0044*/ 	.word	0xffffffff


	//   ....[3]....
        /*0048*/ 	.word	0xffffffff


	//   ....[4]....
        /*004c*/ 	.word	0xffffffff


	//   ....[5]....
        /*0050*/ 	.word	0xffffffff


	//   ....[6]....
        /*0054*/ 	.word	0xffffffff


	//   ....[7]....
        /*0058*/ 	.word	0xffffffff


	//   ....[8]....
        /*005c*/ 	.word	0xffffffff


	//   ....[9]....
        /*0060*/ 	.word	0xffffffff


	//   ....[10]....
        /*0064*/ 	.word	0xffffffff


	//   ....[11]....
        /*0068*/ 	.word	0xffffffff


	//   ....[12]....
        /*006c*/ 	.word	0xffffffff


	//   ....[13]....
        /*0070*/ 	.word	0xffffffff


	//   ....[14]....
        /*0074*/ 	.word	0xffffffff


	//   ....[15]....
        /*0078*/ 	.word	0xffffffff


	//   ....[16]....
        /*007c*/ 	.word	0xffffffff


	//   ....[17]....
        /*0080*/ 	.word	0xffffffff


	//   ....[18]....
        /*0084*/ 	.word	0xffffffff


	//   ....[19]....
        /*0088*/ 	.word	0xffffffff


	//----- nvinfo : EIATTR_COOP_GROUP_INSTR_OFFSETS
	.align		4
.L_1623:
        /*008c*/ 	.byte	0x04, 0x28
        /*008e*/ 	.short	(.L_1625 - .L_1624)


	//   ....[0]....
.L_1624:
        /*0090*/ 	.word	0x00000f70


	//   ....[1]....
        /*0094*/ 	.word	0x00000f90


	//   ....[2]....
        /*0098*/ 	.word	0x00000fb0


	//   ....[3]....
        /*009c*/ 	.word	0x00000fd0


	//   ....[4]....
        /*00a0*/ 	.word	0x00000ff0


	//   ....[5]....
        /*00a4*/ 	.word	0x00001010


	//   ....[6]....
        /*00a8*/ 	.word	0x00001030


	//   ....[7]....
        /*00ac*/ 	.word	0x00001050


	//   ....[8]....
        /*00b0*/ 	.word	0x00001070


	//   ....[9]....
        /*00b4*/ 	.word	0x00001090


	//   ....[10]....
        /*00b8*/ 	.word	0x000022f0


	//   ....[11]....
        /*00bc*/ 	.word	0x00002370


	//   ....[12]....
        /*00c0*/ 	.word	0x000023f0


	//   ....[13]....
        /*00c4*/ 	.word	0x00002460


	//   ....[14]....
        /*00c8*/ 	.word	0x000024e0


	//   ....[15]....
        /*00cc*/ 	.word	0x00002550


	//   ....[16]....
        /*00d0*/ 	.word	0x000025d0


	//   ....[17]....
        /*00d4*/ 	.word	0x00002640


	//   ....[18]....
        /*00d8*/ 	.word	0x000026c0


	//   ....[19]....
        /*00dc*/ 	.word	0x00002730


	//----- nvinfo : EIATTR_EXIT_INSTR_OFFSETS
	.align		4
.L_1625:
        /*00e0*/ 	.byte	0x04, 0x1c
        /*00e2*/ 	.short	(.L_1627 - .L_1626)


	//   ....[0]....
.L_1626:
        /*00e4*/ 	.word	0x00002290


	//----- nvinfo : EIATTR_MAX_THREADS
	.align		4
.L_1627:
        /*00e8*/ 	.byte	0x04, 0x05
        /*00ea*/ 	.short	(.L_1629 - .L_1628)
.L_1628:
        /*00ec*/ 	.word	0x00000080
        /*00f0*/ 	.word	0x00000001
        /*00f4*/ 	.word	0x00000001


	//----- nvinfo : EIATTR_CRS_STACK_SIZE
	.align		4
.L_1629:
        /*00f8*/ 	.byte	0x04, 0x1e
        /*00fa*/ 	.short	(.L_1631 - .L_1630)
.L_1630:
        /*00fc*/ 	.word	0x00000000
.L_1631:


//--------------------- .nv.info._ZN10layer_norm13ln_bwd_kernelINS_13Kernel_traitsI13__nv_bfloat16S2_S2_S2_fjLj512ELj1ELj4ELj1ELj16ENS_18Kernel_traits_baseILj512ES2_S2_S2_S2_fjLj128EEEEELb0ELb0ELb1ELb0EEEvNS_9BwdParamsE --------------------------
	.section	.nv.info._ZN10layer_norm13ln_bwd_kernelINS_13Kernel_traitsI13__nv_bfloat16S2_S2_S2_fjLj512ELj1ELj4ELj1ELj16ENS_18Kernel_traits_baseILj512ES2_S2_S2_S2_fjLj128EEEEELb0ELb0ELb1ELb0EEEvNS_9BwdParamsE,"",@"SHT_CUDA_INFO"
	.sectionflags	@""
	.align	4


	//----- nvinfo : EIATTR_CUDA_API_VERSION
	.align		4
        /*0000*/ 	.byte	0x04, 0x37
        /*0002*/ 	.short	(.L_1633 - .L_1632)
.L_1632:
        /*0004*/ 	.word	0x00000082


	//----- nvinfo : EIATTR_SW2861232_WAR
	.align		4
.L_1633:
        /*0008*/ 	.byte	0x01, 0x35
	.zero		2


	//----- nvinfo : EIATTR_PARAM_CBANK
	.align		4
        /*000c*/ 	.byte	0x04, 0x0a
        /*000e*/ 	.short	(.L_1635 - .L_1634)
	.align		4
.L_1634:
        /*0010*/ 	.word	index@(.nv.constant0._ZN10layer_norm13ln_bwd_kernelINS_13Kernel_traitsI13__nv_bfloat16S2_S2_S2_fjLj512ELj1ELj4ELj1ELj16ENS_18Kernel_traits_baseILj512ES2_S2_S2_S2_fjLj128EEEEELb0ELb0ELb1ELb0EEEvNS_9BwdParamsE)
        /*0014*/ 	.short	0x0160
        /*0016*/ 	.short	0x0128


	//----- nvinfo : EIATTR_CBANK_PARAM_SIZE
	.align		4
.L_1635:
        /*0018*/ 	.byte	0x03, 0x19
        /*001a*/ 	.short	0x0128


	//----- nvinfo : EIATTR_KPARAM_INFO
	.align		4
        /*001c*/ 	.byte	0x04, 0x17
        /*001e*/ 	.short	(.L_1637 - .L_1636)
.L_1636:
        /*0020*/ 	.word	0x00000000
        /*0024*/ 	.short	0x0000
        /*0026*/ 	.short	0x0000
        /*0028*/ 	.byte	0x00, 0xf0, 0xa1, 0x04


	//----- nvinfo : EIATTR_MAXREG_COUNT
	.align		4
.L_1637:
        /*002c*/ 	.byte	0x03, 0x1b
        /*002e*/ 	.short	0x00ff


	//----- nvinfo : EIATTR_NUM_BARRIERS
	.align		4
        /*0030*/ 	.byte	0x02, 0x4c
        /*0032*/ 	.byte	0x01
	.zero		1


	//----- nvinfo : EIATTR_MERCURY_ISA_VERSION
	.align		4
        /*0034*/ 	.byte	0x03, 0x5f
        /*0036*/ 	.short	0x0000


	//----- nvinfo : EIATTR_COOP_GROUP_MASK_REGIDS
	.align		4
        /*0038*/ 	.byte	0x04, 0x29
        /*003a*/ 	.short	(.L_1639 - .L_1638)


	//   ....[0]....
.L_1638:
        /*003c*/ 	.word	0xffffffff


	//   ....[1]....
        /*0040*/ 	.word	0xffffffff


	//   ....[2]....
        /*0044*/ 	.word	0xffffffff


	//   ....[3]....
        /*0048*/ 	.word	0xffffffff


	//   ....[4]....
        /*004c*/ 	.word	0xffffffff


	//   ....[5]....
        /*0050*/ 	.word	0xffffffff


	//   ....[6]....
        /*0054*/ 	.word	0xffffffff


	//   ....[7]....
        /*0058*/ 	.word	0xffffffff


	//   ....[8]....
        /*005c*/ 	.word	0xffffffff


	//   ....[9]....
        /*0060*/ 	.word	0xffffffff


	//   ....[10]....
        /*0064*/ 	.word	0xffffffff


	//   ....[11]....
        /*0068*/ 	.word	0xffffffff


	//   ....[12]....
        /*006c*/ 	.word	0xffffffff


	//   ....[13]....
        /*0070*/ 	.word	0xffffffff


	//   ....[14]....
        /*0074*/ 	.word	0xffffffff


	//   ....[15]....
        /*0078*/ 	.word	0xffffffff


	//   ....[16]....
        /*007c*/ 	.word	0xffffffff


	//   ....[17]....
        /*0080*/ 	.word	0xffffffff


	//   ....[18]....
        /*0084*/ 	.word	0xffffffff


	//   ....[19]....
        /*0088*/ 	.word	0xffffffff


	//----- nvinfo : EIATTR_COOP_GROUP_INSTR_OFFSETS
	.align		4
.L_1639:
        /*008c*/ 	.byte	0x04, 0x28
        /*008e*/ 	.short	(.L_1641 - .L_1640)


	//   ....[0]....
.L_1640:
        /*0090*/ 	.word	0x000010e0


	//   ....[1]....
        /*0094*/ 	.word	0x00001100


	//   ....[2]....
        /*0098*/ 	.word	0x00001120


	//   ....[3]....
        /*009c*/ 	.word	0x00001140


	//   ....[4]....
        /*00a0*/ 	.word	0x00001160


	//   ....[5]....
        /*00a4*/ 	.word	0x00001180


	//   ....[6]....
        /*00a8*/ 	.word	0x000011a0


	//   ....[7]....
        /*00ac*/ 	.word	0x000011c0


	//   ....[8]....
        /*00b0*/ 	.word	0x000011e0


	//   ....[9]....
        /*00b4*/ 	.word	0x00001200


	//   ....[10]....
        /*00b8*/ 	.word	0x00002f90


	//   ....[11]....
        /*00bc*/ 	.word	0x00003010


	//   ....[12]....
        /*00c0*/ 	.word	0x00003090


	//   ....[13]....
        /*00c4*/ 	.word	0x00003100


	//   ....[14]....
        /*00c8*/ 	.word	0x00003180


	//   ....[15]....
        /*00cc*/ 	.word	0x000031f0


	//   ....[16]....
        /*00d0*/ 	.word	0x00003270


	//   ....[17]....
        /*00d4*/ 	.word	0x000032e0


	//   ....[18]....
        /*00d8*/ 	.word	0x00003360


	//   ....[19]....
        /*00dc*/ 	.word	0x000033d0


	//----- nvinfo : EIATTR_EXIT_INSTR_OFFSETS
	.align		4
.L_1641:
        /*00e0*/ 	.byte	0x04, 0x1c
        /*00e2*/ 	.short	(.L_1643 - .L_1642)


	//   ....[0]....
.L_1642:
        /*00e4*/ 	.word	0x00002f00


	//   ....[1]....
        /*00e8*/ 	.word	0x00002f30


	//----- nvinfo : EIATTR_MAX_THREADS
	.align		4
.L_1643:
        /*00ec*/ 	.byte	0x04, 0x05
        /*00ee*/ 	.short	(.L_1645 - .L_1644)
.L_1644:
        /*00f0*/ 	.word	0x00000080
        /*00f4*/ 	.word	0x00000001
        /*00f8*/ 	.word	0x00000001


	//----- nvinfo : EIATTR_CRS_STACK_SIZE
	.align		4
.L_1645:
        /*00fc*/ 	.byte	0x04, 0x1e
        /*00fe*/ 	.short	(.L_1647 - .L_1646)
.L_1646:
        /*0100*/ 	.word	0x00000000
.L_1647:


//--------------------- .nv.info._ZN10layer_norm13ln_bwd_kernelINS_13Kernel_traitsI13__nv_bfloat16S2_S2_S2_fjLj512ELj1ELj4ELj1ELj16ENS_18Kernel_traits_baseILj512ES2_S2_S2_S2_fjLj128EEEEELb0ELb0ELb1ELb1EEEvNS_9BwdParamsE --------------------------
	.section	.nv.info._ZN10layer_norm13ln_bwd_kernelINS_13Kernel_traitsI13__nv_bfloat16S2_S2_S2_fjLj512ELj1ELj4ELj1ELj16ENS_18Kernel_traits_baseILj512ES2_S2_S2_S2_fjLj128EEEEELb0ELb0ELb1ELb1EEEvNS_9BwdParamsE,"",@"SHT_CUDA_INFO"
	.sectionflags	@""
	.align	4


	//----- nvinfo : EIATTR_CUDA_API_VERSION
	.align		4
        /*0000*/ 	.byte	0x04, 0x37
        /*0002*/ 	.short	(.L_1649 - .L_1648)
.L_1648:
        /*0004*/ 	.word	0x00000082


	//----- nvinfo : EIATTR_SW2861232_WAR
	.align		4
.L_1649:
        /*0008*/ 	.byte	0x01, 0x35
	.zero		2


	//----- nvinfo : EIATTR_PARAM_CBANK
	.align		4
        /*000c*/ 	.byte	0x04, 0x0a
        /*000e*/ 	.short	(.L_1651 - .L_1650)
	.align		4
.L_1650:
        /*0010*/ 	.word	index@(.nv.constant0._ZN10layer_norm13ln_bwd_kernelINS_13Kernel_traitsI13__nv_bfloat16S2_S2_S2_fjLj512ELj1ELj4ELj1ELj16ENS_18Kernel_traits_baseILj512ES2_S2_S2_S2_fjLj128EEEEELb0ELb0ELb1ELb1EEEvNS_9BwdParamsE)
        /*0014*/ 	.short	0x0160
        /*0016*/ 	.short	0x0128


	//----- nvinfo : EIATTR_CBANK_PARAM_SIZE
	.align		4
.L_1651:
        /*0018*/ 	.byte	0x03, 0x19
        /*001a*/ 	.short	0x0128


	//----- nvinfo : EIATTR_KPARAM_INFO
	.align		4
        /*001c*/ 	.byte	0x04, 0x17
        /*001e*/ 	.short	(.L_1653 - .L_1652)
.L_1652:
        /*0020*/ 	.word	0x00000000
        /*0024*/ 	.short	0x0000
        /*0026*/ 	.short	0x0000
        /*0028*/ 	.byte	0x00, 0xf0, 0xa1, 0x04


	//----- nvinfo : EIATTR_MAXREG_COUNT
	.align		4
.L_1653:
        /*002c*/ 	.byte	0x03, 0x1b
        /*002e*/ 	.short	0x00ff


	//----- nvinfo : EIATTR_NUM_BARRIERS
	.align		4
        /*0030*/ 	.byte	0x02, 0x4c
        /*0032*/ 	.byte	0x01
	.zero		1


	//----- nvinfo : EIATTR_MERCURY_ISA_VERSION
	.align		4
        /*0034*/ 	.byte	0x03, 0x5f
        /*0036*/ 	.short	0x0000


	//----- nvinfo : EIATTR_COOP_GROUP_MASK_REGIDS
	.align		4
        /*0038*/ 	.byte	0x04, 0x29
        /*003a*/ 	.short	(.L_1655 - .L_1654)


	//   ....[0]....
.L_1654:
        /*003c*/ 	.word	0xffffffff


	//   ....[1]....
        /*0040*/ 	.word	0xffffffff


	//   ....[2]....
        /*0044*/ 	.word	0xffffffff


	//   ....[3]....
        /*0048*/ 	.word	0xffffffff


	//   ....[4]....
        /*004c*/ 	.word	0xffffffff


	//   ....[5]....
        /*0050*/ 	.word	0xffffffff


	//   ....[6]....
        /*0054*/ 	.word	0xffffffff


	//   ....[7]....
        /*0058*/ 	.word	0xffffffff


	//   ....[8]....
        /*005c*/ 	.word	0xffffffff


	//   ....[9]....
        /*0060*/ 	.word	0xffffffff


	//   ....[10]....
        /*0064*/ 	.word	0xffffffff


	//   ....[11]....
        /*0068*/ 	.word	0xffffffff


	//   ....[12]....
        /*006c*/ 	.word	0xffffffff


	//   ....[13]....
        /*0070*/ 	.word	0xffffffff


	//   ....[14]....
        /*0074*/ 	.word	0xffffffff


	//   ....[15]....
        /*0078*/ 	.word	0xffffffff


	//   ....[16]....
        /*007c*/ 	.word	0xffffffff


	//   ....[17]....
        /*0080*/ 	.word	0xffffffff


	//   ....[18]....
        /*0084*/ 	.word	0xffffffff


	//   ....[19]....
        /*0088*/ 	.word	0xffffffff


	//----- nvinfo : EIATTR_COOP_GROUP_INSTR_OFFSETS
	.align		4
.L_1655:
        /*008c*/ 	.byte	0x04, 0x28
        /*008e*/ 	.short	(.L_1657 - .L_1656)


	//   ....[0]....
.L_1656:
        /*0090*/ 	.word	0x00001040


	//   ....[1]....
        /*0094*/ 	.word	0x00001060


	//   ....[2]....
        /*0098*/ 	.word	0x00001080


	//   ....[3]....
        /*009c*/ 	.word	0x000010a0


	//   ....[4]....
        /*00a0*/ 	.word	0x000010c0


	//   ....[5]....
        /*00a4*/ 	.word	0x000010e0


	//   ....[6]....
        /*00a8*/ 	.word	0x00001100


	//   ....[7]....
        /*00ac*/ 	.word	0x00001120


	//   ....[8]....
        /*00b0*/ 	.word	0x00001140


	//   ....[9]....
        /*00b4*/ 	.word	0x00001160


	//   ....[10]....
        /*00b8*/ 	.word	0x00002bb0


	//   ....[11]....
        /*00bc*/ 	.word	0x00002c30


	//   ....[12]....
        /*00c0*/ 	.word	0x00002cb0


	//   ....[13]....
        /*00c4*/ 	.word	0x00002d20


	//   ....[14]....
        /*00c8*/ 	.word	0x00002da0


	//   ....[15]....
        /*00cc*/ 	.word	0x00002e10


	//   ....[16]....
        /*00d0*/ 	.word	0x00002e90


	//   ....[17]....
        /*00d4*/ 	.word	0x00002f00


	//   ....[18]....
        /*00d8*/ 	.word	0x00002f80


	//   ....[19]....
        /*00dc*/ 	.word	0x00002ff0


	//----- nvinfo : EIATTR_EXIT_INSTR_OFFSETS
	.align		4
.L_1657:
        /*00e0*/ 	.byte	0x04, 0x1c
        /*00e2*/ 	.short	(.L_1659 - .L_1658)


	//   ....[0]....
.L_1658:
        /*00e4*/ 	.word	0x00002b50


	//----- nvinfo : EIATTR_MAX_THREADS
	.align		4
.L_1659:
        /*00e8*/ 	.byte	0x04, 0x05
        /*00ea*/ 	.short	(.L_1661 - .L_1660)
.L_1660:
        /*00ec*/ 	.word	0x00000080
        /*00f0*/ 	.word	0x00000001
        /*00f4*/ 	.word	0x00000001


	//----- nvinfo : EIATTR_CRS_STACK_SIZE
	.align		4
.L_1661:
        /*00f8*/ 	.byte	0x04, 0x1e
        /*00fa*/ 	.short	(.L_1663 - .L_1662)
.L_1662:
        /*00fc*/ 	.word	0x00000000
.L_1663:


//--------------------- .nv.info._ZN10layer_norm13ln_bwd_kernelINS_13Kernel_traitsI13__nv_bfloat16S2_S2_S2_fjLj512ELj1ELj4ELj1ELj16ENS_18Kernel_traits_baseILj512ES2_S2_S2_S2_fjLj128EEEEELb0ELb1ELb0ELb0EEEvNS_9BwdParamsE --------------------------
	.section	.nv.info._ZN10layer_norm13ln_bwd_kernelINS_13Kernel_traitsI13__nv_bfloat16S2_S2_S2_fjLj512ELj1ELj4ELj1ELj16ENS_18Kernel_traits_baseILj512ES2_S2_S2_S2_fjLj128EEEEELb0ELb1ELb0ELb0EEEvNS_9BwdParamsE,"",@"SHT_CUDA_INFO"
	.sectionflags	@""
	.align	4


	//----- nvinfo : EIATTR_CUDA_API_VERSION
	.align		4
        /*0000*/ 	.byte	0x04, 0x37
        /*0002*/ 	.short	(.L_1665 - .L_1664)
.L_1664:
        /*0004*/ 	.word	0x00000082


	//----- nvinfo : EIATTR_SW2861232_WAR
	.align		4
.L_1665:
        /*0008*/ 	.byte	0x01, 0x35
	.zero		2


	//----- nvinfo : EIATTR_PARAM_CBANK
	.align		4
        /*000c*/ 	.byte	0x04, 0x0a
        /*000e*/ 	.short	(.L_1667 - .L_1666)
	.align		4
.L_1666:
        /*0010*/ 	.word	index@(.nv.constant0._ZN10layer_norm13ln_bwd_kernelINS_13Kernel_traitsI13__nv_bfloat16S2_S2_S2_fjLj512ELj1ELj4ELj1ELj16ENS_18Kernel_traits_baseILj512ES2_S2_S2_S2_fjLj128EEEEELb0ELb1ELb0ELb0EEEvNS_9BwdParamsE)
        /*0014*/ 	.short	0x0160
        /*0016*/ 	.short	0x0128


	//----- nvinfo : EIATTR_CBANK_PARAM_SIZE
	.align		4
.L_1667:
        /*0018*/ 	.byte	0x03, 0x19
        /*001a*/ 	.short	0x0128


	//----- nvinfo : EIATTR_KPARAM_INFO
	.align		4
        /*001c*/ 	.byte	0x04, 0x17
        /*001e*/ 	.short	(.L_1669 - .L_1668)
.L_1668:
        /*0020*/ 	.word	0x00000000
        /*0024*/ 	.short	0x0000
        /*0026*/ 	.short	0x0000
        /*0028*/ 	.byte	0x00, 0xf0, 0xa1, 0x04


	//----- nvinfo : EIATTR_MAXREG_COUNT
	.align		4
.L_1669:
        /*002c*/ 	.byte	0x03, 0x1b
        /*002e*/ 	.short	0x00ff


	//----- nvinfo : EIATTR_NUM_BARRIERS
	.align		4
        /*0030*/ 	.byte	0x02, 0x4c
        /*0032*/ 	.byte	0x01
	.zero		1


	//----- nvinfo : EIATTR_MERCURY_ISA_VERSION
	.align		4
        /*0034*/ 	.byte	0x03, 0x5f
        /*0036*/ 	.short	0x0000


	//----- nvinfo : EIATTR_COOP_GROUP_MASK_REGIDS
	.align		4
        /*0038*/ 	.byte	0x04, 0x29
        /*003a*/ 	.short	(.L_1671 - .L_1670)


	//   ....[0]....
.L_1670:
        /*003c*/ 	.word	0xffffffff


	//   ....[1]....
        /*0040*/ 	.word	0xffffffff


	//   ....[2]....
        /*0044*/ 	.word	0xffffffff


	//   ....[3]....
        /*0048*/ 	.word	0xffffffff


	//   ....[4]....
        /*004c*/ 	.word	0xffffffff


	//   ....[5]....
        /*0050*/ 	.word	0xffffffff


	//   ....[6]....
        /*0054*/ 	.word	0xffffffff


	//   ....[7]....
        /*0058*/ 	.word	0xffffffff


	//   ....[8]....
        /*005c*/ 	.word	0xffffffff


	//   ....[9]....
        /*0060*/ 	.word	0xffffffff


	//   ....[10]....
        /*0064*/ 	.word	0xffffffff


	//   ....[11]....
        /*0068*/ 	.word	0xffffffff


	//   ....[12]....
        /*006c*/ 	.word	0xffffffff


	//   ....[13]....
        /*0070*/ 	.word	0xffffffff


	//   ....[14]....
        /*0074*/ 	.word	0xffffffff


	//   ....[15]....
        /*0078*/ 	.word	0xffffffff


	//   ....[16]....
        /*007c*/ 	.word	0xffffffff


	//   ....[17]....
        /*0080*/ 	.word	0xffffffff


	//   ....[18]....
        /*0084*/ 	.word	0xffffffff


	//   ....[19]....
        /*0088*/ 	.word	0xffffffff


	//----- nvinfo : EIATTR_COOP_GROUP_INSTR_OFFSETS
	.align		4
.L_1671:
        /*008c*/ 	.byte	0x04, 0x28
        /*008e*/ 	.short	(.L_1673 - .L_1672)


	//   ....[0]....
.L_1672:
        /*0090*/ 	.word	0x000011b0


	//   ....[1]....
        /*0094*/ 	.word	0x000011d0


	//   ....[2]....
        /*0098*/ 	.word	0x000011f0


	//   ....[3]....
        /*009c*/ 	.word	0x00001210


	//   ....[4]....
        /*00a0*/ 	.word	0x00001230


	//   ....[5]....
        /*00a4*/ 	.word	0x00001250


	//   ....[6]....
        /*00a8*/ 	.word	0x00001270


	//   ....[7]....
        /*00ac*/ 	.word	0x00001290


	//   ....[8]....
        /*00b0*/ 	.word	0x000012b0


	//   ....[9]....
        /*00b4*/ 	.word	0x000012d0


	//   ....[10]....
        /*00b8*/ 	.word	0x00002d70


	//   ....[11]....
        /*00bc*/ 	.word	0x00002df0


	//   ....[12]....
        /*00c0*/ 	.word	0x00002e70


	//   ....[13]....
        /*00c4*/ 	.word	0x00002ee0


	//   ....[14]....
        /*00c8*/ 	.word	0x00002f60


	//   ....[15]....
        /*00cc*/ 	.word	0x00002fd0


	//   ....[16]....
        /*00d0*/ 	.word	0x00003050


	//   ....[17]....
        /*00d4*/ 	.word	0x000030c0


	//   ....[18]....
        /*00d8*/ 	.word	0x00003140


	//   ....[19]....
        /*00dc*/ 	.word	0x000031b0


	//----- nvinfo : EIATTR_EXIT_INSTR_OFFSETS
	.align		4
.L_1673:
        /*00e0*/ 	.byte	0x04, 0x1c
        /*00e2*/ 	.short	(.L_1675 - .L_1674)


	//   ....[0]....
.L_1674:
        /*00e4*/ 	.word	0x00002c90


	//   ....[1]....
        /*00e8*/ 	.word	0x00002d10


	//----- nvinfo : EIATTR_MAX_THREADS
	.align		4
.L_1675:
        /*00ec*/ 	.byte	0x04, 0x05
        /*00ee*/ 	.short	(.L_1677 - .L_1676)
.L_1676:
        /*00f0*/ 	.word	0x00000080
        /*00f4*/ 	.word	0x00000001
        /*00f8*/ 	.word	0x00000001


	//----- nvinfo : EIATTR_CRS_STACK_SIZE
	.align		4
.L_1677:
        /*00fc*/ 	.byte	0x04, 0x1e
        /*00fe*/ 	.short	(.L_1679 - .L_1678)
.L_1678:
        /*0100*/ 	.word	0x00000000
.L_1679:


//--------------------- .nv.info._ZN10layer_norm13ln_bwd_kernelINS_13Kernel_traitsI13__nv_bfloat16S2_S2_S2_fjLj512ELj1ELj4ELj1ELj16ENS_18Kernel_traits_baseILj512ES2_S2_S2_S2_fjLj128EEEEELb0ELb1ELb0ELb1EEEvNS_9BwdParamsE --------------------------
	.section	.nv.info._ZN10layer_norm13ln_bwd_kernelINS_13Kernel_traitsI13__nv_bfloat16S2_S2_S2_fjLj512ELj1ELj4ELj1ELj16ENS_18Kernel_traits_baseILj512ES2_S2_S2_S2_fjLj128EEEEELb0ELb1ELb0ELb1EEEvNS_9BwdParamsE,"",@"SHT_CUDA_INFO"
	.sectionflags	@""
	.align	4


	//----- nvinfo : EIATTR_CUDA_API_VERSION
	.align		4
        /*0000*/ 	.byte	0x04, 0x37
        /*0002*/ 	.short	(.L_1681 - .L_1680)
.L_1680:
        /*0004*/ 	.word	0x00000082


	//----- nvinfo : EIATTR_SW2861232_WAR
	.align		4
.L_1681:
        /*0008*/ 	.byte	0x01, 0x35
	.zero		2


	//----- nvinfo : EIATTR_PARAM_CBANK
	.align		4
        /*000c*/ 	.byte	0x04, 0x0a
        /*000e*/ 	.short	(.L_1683 - .L_1682)
	.align		4
.L_1682:
        /*0010*/ 	.word	index@(.nv.constant0._ZN10layer_norm13ln_bwd_kernelINS_13Kernel_traitsI13__nv_bfloat16S2_S2_S2_fjLj512ELj1ELj4ELj1ELj16ENS_18Kernel_traits_baseILj512ES2_S2_S2_S2_fjLj128EEEEELb0ELb1ELb0ELb1EEEvNS_9BwdParamsE)
        /*0014*/ 	.short	0x0160
        /*0016*/ 	.short	0x0128


	//----- nvinfo : EIATTR_CBANK_PARAM_SIZE
	.align		4
.L_1683:
        /*0018*/ 	.byte	0x03, 0x19
        /*001a*/ 	.short	0x0128


	//----- nvinfo : EIATTR_KPARAM_INFO
	.align		4
        /*001c*/ 	.byte	0x04, 0x17
        /*001e*/ 	.short	(.L_1685 - .L_1684)
.L_1684:
        /*0020*/ 	.word	0x00000000
        /*0024*/ 	.short	0x0000
        /*0026*/ 	.short	0x0000
        /*0028*/ 	.byte	0x00, 0xf0, 0xa1, 0x04


	//----- nvinfo : EIATTR_MAXREG_COUNT
	.align		4
.L_1685:
        /*002c*/ 	.byte	0x03, 0x1b
        /*002e*/ 	.short	0x00ff


	//----- nvinfo : EIATTR_NUM_BARRIERS
	.align		4
        /*0030*/ 	.byte	0x02, 0x4c
        /*0032*/ 	.byte	0x01
	.zero		1


	//----- nvinfo : EIATTR_MERCURY_ISA_VERSION
	.align		4
        /*0034*/ 	.byte	0x03, 0x5f
        /*0036*/ 	.short	0x0000


	//----- nvinfo : EIATTR_COOP_GROUP_MASK_REGIDS
	.align		4
        /*0038*/ 	.byte	0x04, 0x29
        /*003a*/ 	.short	(.L_1687 - .L_1686)


	//   ....[0]....
.L_1686:
        /*003c*/ 	.word	0xffffffff


	//   ....[1]....
        /*0040*/ 	.word	0xffffffff


	//   ....[2]....
        /*0044*/ 	.word	0xffffffff


	//   ....[3]....
        /*0048*/ 	.word	0xffffffff


	//   ....[4]....
        /*004c*/ 	.word	0xffffffff


	//   ....[5]....
        /*0050*/ 	.word	0xffffffff


	//   ....[6]....
        /*0054*/ 	.word	0xffffffff


	//   ....[7]....
        /*0058*/ 	.word	0xffffffff


	//   ....[8]....
        /*005c*/ 	.word	0xffffffff


	//   ....[9]....
        /*0060*/ 	.word	0xffffffff


	//   ....[10]....
        /*0064*/ 	.word	0xffffffff


	//   ....[11]....
        /*0068*/ 	.word	0xffffffff


	//   ....[12]....
        /*006c*/ 	.word	0xffffffff


	//   ....[13]....
        /*0070*/ 	.word	0xffffffff


	//   ....[14]....
        /*0074*/ 	.word	0xffffffff


	//   ....[15]....
        /*0078*/ 	.word	0xffffffff


	//   ....[16]....
        /*007c*/ 	.word	0xffffffff


	//   ....[17]....
        /*0080*/ 	.word	0xffffffff


	//   ....[18]....
        /*0084*/ 	.word	0xffffffff


	//   ....[19]....
        /*0088*/ 	.word	0xffffffff


	//----- nvinfo : EIATTR_COOP_GROUP_INSTR_OFFSETS
	.align		4
.L_1687:
        /*008c*/ 	.byte	0x04, 0x28
        /*008e*/ 	.short	(.L_1689 - .L_1688)


	//   ....[0]....
.L_1688:
        /*0090*/ 	.word	0x000011c0


	//   ....[1]....
        /*0094*/ 	.word	0x000011e0


	//   ....[2]....
        /*0098*/ 	.word	0x00001200


	//   ....[3]....
        /*009c*/ 	.word	0x00001220


	//   ....[4]....
        /*00a0*/ 	.word	0x00001240


	//   ....[5]....
        /*00a4*/ 	.word	0x00001260


	//   ....[6]....
        /*00a8*/ 	.word	0x00001280


	//   ....[7]....
        /*00ac*/ 	.word	0x000012a0


	//   ....[8]....
        /*00b0*/ 	.word	0x000012c0


	//   ....[9]....
        /*00b4*/ 	.word	0x000012e0


	//   ....[10]....
        /*00b8*/ 	.word	0x00002ba0


	//   ....[11]....
        /*00bc*/ 	.word	0x00002c20


	//   ....[12]....
        /*00c0*/ 	.word	0x00002ca0


	//   ....[13]....
        /*00c4*/ 	.word	0x00002d10


	//   ....[14]....
        /*00c8*/ 	.word	0x00002d90


	//   ....[15]....
        /*00cc*/ 	.word	0x00002e00


	//   ....[16]....
        /*00d0*/ 	.word	0x00002e80


	//   ....[17]....
        /*00d4*/ 	.word	0x00002ef0


	//   ....[18]....
        /*00d8*/ 	.word	0x00002f70


	//   ....[19]....
        /*00dc*/ 	.word	0x00002fe0


	//----- nvinfo : EIATTR_EXIT_INSTR_OFFSETS
	.align		4
.L_1689:
        /*00e0*/ 	.byte	0x04, 0x1c
        /*00e2*/ 	.short	(.L_1691 - .L_1690)


	//   ....[0]....
.L_1690:
        /*00e4*/ 	.word	0x00002b40


	//----- nvinfo : EIATTR_MAX_THREADS
	.align		4
.L_1691:
        /*00e8*/ 	.byte	0x04, 0x05
        /*00ea*/ 	.short	(.L_1693 - .L_1692)
.L_1692:
        /*00ec*/ 	.word	0x00000080
        /*00f0*/ 	.word	0x00000001
        /*00f4*/ 	.word	0x00000001


	//----- nvinfo : EIATTR_CRS_STACK_SIZE
	.align		4
.L_1693:
        /*00f8*/ 	.byte	0x04, 0x1e
        /*00fa*/ 	.short	(.L_1695 - .L_1694)
.L_1694:
        /*00fc*/ 	.word	0x00000000
.L_1695:


//--------------------- .nv.info._ZN10layer_norm13ln_bwd_kernelINS_13Kernel_traitsI13__nv_bfloat16S2_S2_S2_fjLj512ELj1ELj4ELj1ELj16ENS_18Kernel_traits_baseILj512ES2_S2_S2_S2_fjLj128EEEEELb0ELb1ELb1ELb0EEEvNS_9BwdParamsE --------------------------
	.section	.nv.info._ZN10layer_norm13ln_bwd_kernelINS_13Kernel_traitsI13__nv_bfloat16S2_S2_S2_fjLj512ELj1ELj4ELj1ELj16ENS_18Kernel_traits_baseILj512ES2_S2_S2_S2_fjLj128EEEEELb0ELb1ELb1ELb0EEEvNS_9BwdParamsE,"",@"SHT_CUDA_INFO"
	.sectionflags	@""
	.align	4


	//----- nvinfo : EIATTR_CUDA_API_VERSION
	.align		4
        /*0000*/ 	.byte	0x04, 0x37
        /*0002*/ 	.short	(.L_1697 - .L_1696)
.L_1696:
        /*0004*/ 	.word	0x00000082


	//----- nvinfo : EIATTR_SW2861232_WAR
	.align		4
.L_1697:
        /*0008*/ 	.byte	0x01, 0x35
	.zero		2


	//----- nvinfo : EIATTR_PARAM_CBANK
	.align		4
        /*000c*/ 	.byte	0x04, 0x0a
        /*000e*/ 	.short	(.L_1699 - .L_1698)
	.align		4
.L_1698:
        /*0010*/ 	.word	index@(.nv.constant0._ZN10layer_norm13ln_bwd_kernelINS_13Kernel_traitsI13__nv_bfloat16S2_S2_S2_fjLj512ELj1ELj4ELj1ELj16ENS_18Kernel_traits_baseILj512ES2_S2_S2_S2_fjLj128EEEEELb0ELb1ELb1ELb0EEEvNS_9BwdParamsE)
        /*0014*/ 	.short	0x0160
        /*0016*/ 	.short	0x0128


	//----- nvinfo : EIATTR_CBANK_PARAM_SIZE
	.align		4
.L_1699:
        /*0018*/ 	.byte	0x03, 0x19
        /*001a*/ 	.short	0x0128


	//----- nvinfo : EIATTR_KPARAM_INFO
	.align		4
        /*001c*/ 	.byte	0x04, 0x17
        /*001e*/ 	.short	(.L_1701 - .L_1700)
.L_1700:
        /*0020*/ 	.word	0x00000000
        /*0024*/ 	.short	0x0000
        /*0026*/ 	.short	0x0000
        /*0028*/ 	.byte	0x00, 0xf0, 0xa1, 0x04


	//----- nvinfo : EIATTR_MAXREG_COUNT
	.align		4
.L_1701:
        /*002c*/ 	.byte	0x03, 0x1b
        /*002e*/ 	.short	0x00ff


	//----- nvinfo : EIATTR_NUM_BARRIERS
	.align		4
        /*0030*/ 	.byte	0x02, 0x4c
        /*0032*/ 	.byte	0x01
	.zero		1


	//----- nvinfo : EIATTR_MERCURY_ISA_VERSION
	.align		4
        /*0034*/ 	.byte	0x03, 0x5f
        /*0036*/ 	.short	0x0000


	//----- nvinfo : EIATTR_COOP_GROUP_MASK_REGIDS
	.align		4
        /*0038*/ 	.byte	0x04, 0x29
        /*003a*/ 	.short	(.L_1703 - .L_1702)


	//   ....[0]....
.L_1702:
        /*003c*/ 	.word	0xffffffff


	//   ....[1]....
        /*0040*/ 	.word	0xffffffff


	//   ....[2]....
        /*0044*/ 	.word	0xffffffff


	//   ....[3]....
        /*0048*/ 	.word	0xffffffff


	//   ....[4]....
        /*004c*/ 	.word	0xffffffff


	//   ....[5]....
        /*0050*/ 	.word	0xffffffff


	//   ....[6]....
        /*0054*/ 	.word	0xffffffff


	//   ....[7]....
        /*0058*/ 	.word	0xffffffff


	//   ....[8]....
        /*005c*/ 	.word	0xffffffff


	//   ....[9]....
        /*0060*/ 	.word	0xffffffff


	//   ....[10]....
        /*0064*/ 	.word	0xffffffff


	//   ....[11]....
        /*0068*/ 	.word	0xffffffff


	//   ....[12]....
        /*006c*/ 	.word	0xffffffff


	//   ....[13]....
        /*0070*/ 	.word	0xffffffff


	//   ....[14]....
        /*0074*/ 	.word	0xffffffff


	//   ....[15]....
        /*0078*/ 	.word	0xffffffff


	//   ....[16]....
        /*007c*/ 	.word	0xffffffff


	//   ....[17]....
        /*0080*/ 	.word	0xffffffff


	//   ....[18]....
        /*0084*/ 	.word	0xffffffff


	//   ....[19]....
        /*0088*/ 	.word	0xffffffff


	//----- nvinfo : EIATTR_COOP_GROUP_INSTR_OFFSETS
	.align		4
.L_1703:
        /*008c*/ 	.byte	0x04, 0x28
        /*008e*/ 	.short	(.L_1705 - .L_1704)


	//   ....[0]....
.L_1704:
        /*0090*/ 	.word	0x000012a0


	//   ....[1]....
        /*0094*/ 	.word	0x000012c0


	//   ....[2]....
        /*0098*/ 	.word	0x000012e0


	//   ....[3]....
        /*009c*/ 	.word	0x00001300


	//   ....[4]....
        /*00a0*/ 	.word	0x00001320


	//   ....[5]....
        /*00a4*/ 	.word	0x00001340


	//   ....[6]....
        /*00a8*/ 	.word	0x00001360


	//   ....[7]....
        /*00ac*/ 	.word	0x00001380


	//   ....[8]....
        /*00b0*/ 	.word	0x000013a0


	//   ....[9]....
        /*00b4*/ 	.word	0x000013c0


	//   ....[10]....
        /*00b8*/ 	.word	0x00003aa0


	//   ....[11]....
        /*00bc*/ 	.word	0x00003b20


	//   ....[12]....
        /*00c0*/ 	.word	0x00003ba0


	//   ....[13]....
        /*00c4*/ 	.word	0x00003c10


	//   ....[14]....
        /*00c8*/ 	.word	0x00003c90


	//   ....[15]....
        /*00cc*/ 	.word	0x00003d00


	//   ....[16]....
        /*00d0*/ 	.word	0x00003d80


	//   ....[17]....
        /*00d4*/ 	.word	0x00003df0


	//   ....[18]....
        /*00d8*/ 	.word	0x00003e70


	//   ....[19]....
        /*00dc*/ 	.word	0x00003ee0


	//----- nvinfo : EIATTR_EXIT_INSTR_OFFSETS
	.align		4
.L_1705:
        /*00e0*/ 	.byte	0x04, 0x1c
        /*00e2*/ 	.short	(.L_1707 - .L_1706)


	//   ....[0]....
.L_1706:
        /*00e4*/ 	.word	0x000039c0


	//   ....[1]....
        /*00e8*/ 	.word	0x00003a40


	//----- nvinfo : EIATTR_MAX_THREADS
	.align		4
.L_1707:
        /*00ec*/ 	.byte	0x04, 0x05
        /*00ee*/ 	.short	(.L_1709 - .L_1708)
.L_1708:
        /*00f0*/ 	.word	0x00000080
        /*00f4*/ 	.word	0x00000001
        /*00f8*/ 	.word	0x00000001


	//----- nvinfo : EIATTR_CRS_STACK_SIZE
	.align		4
.L_1709:
        /*00fc*/ 	.byte	0x04, 0x1e
        /*00fe*/ 	.short	(.L_1711 - .L_1710)
.L_1710:
        /*0100*/ 	.word	0x00000000
.L_1711:


//--------------------- .nv.info._ZN10layer_norm13ln_bwd_kernelINS_13Kernel_traitsI13__nv_bfloat16S2_S2_S2_fjLj512ELj1ELj4ELj1ELj16ENS_18Kernel_traits_baseILj512ES2_S2_S2_S2_fjLj128EEEEELb0ELb1ELb1ELb1EEEvNS_9BwdParamsE --------------------------
	.section	.nv.info._ZN10layer_norm13ln_bwd_kernelINS_13Kernel_traitsI13__nv_bfloat16S2_S2_S2_fjLj512ELj1ELj4ELj1ELj16ENS_18Kernel_traits_baseILj512ES2_S2_S2_S2_fjLj128EEEEELb0ELb1ELb1ELb1EEEvNS_9BwdParamsE,"",@"SHT_CUDA_INFO"
	.sectionflags	@""
	.align	4


	//----- nvinfo : EIATTR_CUDA_API_VERSION
	.align		4
        /*0000*/ 	.byte	0x04, 0x37
        /*0002*/ 	.short	(.L_1713 - .L_1712)
.L_1712:
        /*0004*/ 	.word	0x00000082


	//----- nvinfo : EIATTR_SW2861232_WAR
	.align		4
.L_1713:
        /*0008*/ 	.byte	0x01, 0x35
	.zero		2


	//----- nvinfo : EIATTR_PARAM_CBANK
	.align		4
        /*000c*/ 	.byte	0x04, 0x0a
        /*000e*/ 	.short	(.L_1715 - .L_1714)
	.align		4
.L_1714:
        /*0010*/ 	.word	index@(.nv.constant0._ZN10layer_norm13ln_bwd_kernelINS_13Kernel_traitsI13__nv_bfloat16S2_S2_S2_fjLj512ELj1ELj4ELj1ELj16ENS_18Kernel_traits_baseILj512ES2_S2_S2_S2_fjLj128EEEEELb0ELb1ELb1ELb1EEEvNS_9BwdParamsE)
        /*0014*/ 	.short	0x0160
        /*0016*/ 	.short	0x0128


	//----- nvinfo : EIATTR_CBANK_PARAM_SIZE
	.align		4
.L_1715:
        /*0018*/ 	.byte	0x03, 0x19
        /*001a*/ 	.short	0x0128


	//----- nvinfo : EIATTR_KPARAM_INFO
	.align		4
        /*001c*/ 	.byte	0x04, 0x17
        /*001e*/ 	.short	(.L_1717 - .L_1716)
.L_1716:
        /*0020*/ 	.word	0x00000000
        /*0024*/ 	.short	0x0000
        /*0026*/ 	.short	0x0000
        /*0028*/ 	.byte	0x00, 0xf0, 0xa1, 0x04


	//----- nvinfo : EIATTR_MAXREG_COUNT
	.align		4
.L_1717:
        /*002c*/ 	.byte	0x03, 0x1b
        /*002e*/ 	.short	0x00ff


	//----- nvinfo : EIATTR_NUM_BARRIERS
	.align		4
        /*0030*/ 	.byte	0x02, 0x4c
        /*0032*/ 	.byte	0x01
	.zero		1


	//----- nvinfo : EIATTR_MERCURY_ISA_VERSION
	.align		4
        /*0034*/ 	.byte	0x03, 0x5f
        /*0036*/ 	.short	0x0000


	//----- nvinfo : EIATTR_COOP_GROUP_MASK_REGIDS
	.align		4
        /*0038*/ 	.byte	0x04, 0x29
        /*003a*/ 	.short	(.L_1719 - .L_1718)


	//   ....[0]....
.L_1718:
        /*003c*/ 	.word	0xffffffff


	//   ....[1]....
        /*0040*/ 	.word	0xffffffff


	//   ....[2]....
        /*0044*/ 	.word	0xffffffff


	//   ....[3]....
        /*0048*/ 	.word	0xffffffff


	//   ....[4]....
        /*004c*/ 	.word	0xffffffff


	//   ....[5]....
        /*0050*/ 	.word	0xffffffff


	//   ....[6]....
        /*0054*/ 	.word	0xffffffff


	//   ....[7]....
        /*0058*/ 	.word	0xffffffff


	//   ....[8]....
        /*005c*/ 	.word	0xffffffff


	//   ....[9]....
        /*0060*/ 	.word	0xffffffff


	//   ....[10]....
        /*0064*/ 	.word	0xffffffff


	//   ....[11]....
        /*0068*/ 	.word	0xffffffff


	//   ....[12]....
        /*006c*/ 	.word	0xffffffff


	//   ....[13]....
        /*0070*/ 	.word	0xffffffff


	//   ....[14]....
        /*0074*/ 	.word	0xffffffff


	//   ....[15]....
        /*0078*/ 	.word	0xffffffff


	//   ....[16]....
        /*007c*/ 	.word	0xffffffff


	//   ....[17]....
        /*0080*/ 	.word	0xffffffff


	//   ....[18]....
        /*0084*/ 	.word	0xffffffff


	//   ....[19]....
        /*0088*/ 	.word	0xffffffff


	//----- nvinfo : EIATTR_COOP_GROUP_INSTR_OFFSETS
	.align		4
.L_1719:
        /*008c*/ 	.byte	0x04, 0x28
        /*008e*/ 	.short	(.L_1721 - .L_1720)


	//   ....[0]....
.L_1720:
        /*0090*/ 	.word	0x00001180


	//   ....[1]....
        /*0094*/ 	.word	0x000011a0


	//   ....[2]....
        /*0098*/ 	.word	0x000011c0


	//   ....[3]....
        /*009c*/ 	.word	0x000011e0


	//   ....[4]....
        /*00a0*/ 	.word	0x00001200


	//   ....[5]....
        /*00a4*/ 	.word	0x00001220


	//   ....[6]....
        /*00a8*/ 	.word	0x00001240


	//   ....[7]....
        /*00ac*/ 	.word	0x00001260


	//   ....[8]....
        /*00b0*/ 	.word	0x00001280


	//   ....[9]....
        /*00b4*/ 	.word	0x000012a0


	//   ....[10]....
        /*00b8*/ 	.word	0x00003610


	//   ....[11]....
        /*00bc*/ 	.word	0x00003690


	//   ....[12]....
        /*00c0*/ 	.word	0x00003710


	//   ....[13]....
        /*00c4*/ 	.word	0x00003780


	//   ....[14]....
        /*00c8*/ 	.word	0x00003800


	//   ....[15]....
        /*00cc*/ 	.word	0x00003870


	//   ....[16]....
        /*00d0*/ 	.word	0x000038f0


	//   ....[17]....
        /*00d4*/ 	.word	0x00003960


	//   ....[18]....
        /*00d8*/ 	.word	0x000039e0


	//   ....[19]....
        /*00dc*/ 	.word	0x00003a50


	//----- nvinfo : EIATTR_EXIT_INSTR_OFFSETS
	.align		4
.L_1721:
        /*00e0*/ 	.byte	0x04, 0x1c
        /*00e2*/ 	.short	(.L_1723 - .L_1722)


	//   ....[0]....
.L_1722:
        /*00e4*/ 	.word	0x000035b0


	//----- nvinfo : EIATTR_MAX_THREADS
	.align		4
.L_1723:
        /*00e8*/ 	.byte	0x04, 0x05
        /*00ea*/ 	.short	(.L_1725 - .L_1724)
.L_1724:
        /*00ec*/ 	.word	0x00000080
        /*00f0*/ 	.word	0x00000001
        /*00f4*/ 	.word	0x00000001


	//----- nvinfo : EIATTR_CRS_STACK_SIZE
	.align		4
.L_1725:
        /*00f8*/ 	.byte	0x04, 0x1e
        /*00fa*/ 	.short	(.L_1727 - .L_1726)
.L_1726:
        /*00fc*/ 	.word	0x00000000
.L_1727:


//--------------------- .nv.info._ZN10layer_norm13ln_bwd_kernelINS_13Kernel_traitsI13__nv_bfloat16S2_S2_S2_fjLj512ELj1ELj4ELj1ELj16ENS_18Kernel_traits_baseILj512ES2_S2_S2_S2_fjLj128EEEEELb1ELb0ELb0ELb0EEEvNS_9BwdParamsE --------------------------
	.section	.nv.info._ZN10layer_norm13ln_bwd_kernelINS_13Kernel_traitsI13__nv_bfloat16S2_S2_S2_fjLj512ELj1ELj4ELj1ELj16ENS_18Kernel_traits_baseILj512ES2_S2_S2_S2_fjLj128EEEEELb1ELb0ELb0ELb0EEEvNS_9BwdParamsE,"",@"SHT_CUDA_INFO"
	.sectionflags	@""
	.align	4


	//----- nvinfo : EIATTR_CUDA_API_VERSION
	.align		4
        /*0000*/ 	.byte	0x04, 0x37
        /*0002*/ 	.short	(.L_1729 - .L_1728)
.L_1728:
        /*0004*/ 	.word	0x00000082


	//----- nvinfo : EIATTR_SW2861232_WAR
	.align		4
.L_1729:
        /*0008*/ 	.byte	0x01, 0x35
	.zero		2


	//----- nvinfo : EIATTR_PARAM_CBANK
	.align		4
        /*000c*/ 	.byte	0x04, 0x0a
        /*000e*/ 	.short	(.L_1731 - .L_1730)
	.align		4
.L_1730:
        /*0010*/ 	.word	index@(.nv.constant0._ZN10layer_norm13ln_bwd_kernelINS_13Kernel_traitsI13__nv_bfloat16S2_S2_S2_fjLj512ELj1ELj4ELj1ELj16ENS_18Kernel_traits_baseILj512ES2_S2_S2_S2_fjLj128EEEEELb1ELb0ELb0ELb0EEEvNS_9BwdParamsE)
        /*0014*/ 	.short	0x0160
        /*0016*/ 	.short	0x0128


	//----- nvinfo : EIATTR_CBANK_PARAM_SIZE
	.align		4
.L_1731:
        /*0018*/ 	.byte	0x03, 0x19
        /*001a*/ 	.short	0x0128


	//----- nvinfo : EIATTR_KPARAM_INFO
	.align		4
        /*001c*/ 	.byte	0x04, 0x17
        /*001e*/ 	.short	(.L_1733 - .L_1732)
.L_1732:
        /*0020*/ 	.word	0x00000000
        /*0024*/ 	.short	0x0000
        /*0026*/ 	.short	0x0000
        /*0028*/ 	.byte	0x00, 0xf0, 0xa1, 0x04


	//----- nvinfo : EIATTR_MAXREG_COUNT
	.align		4
.L_1733:
        /*002c*/ 	.byte	0x03, 0x1b
        /*002e*/ 	.short	0x00ff


	//----- nvinfo : EIATTR_NUM_BARRIERS
	.align		4
        /*0030*/ 	.byte	0x02, 0x4c
        /*0032*/ 	.byte	0x01
	.zero		1


	//----- nvinfo : EIATTR_MERCURY_ISA_VERSION
	.align		4
        /*0034*/ 	.byte	0x03, 0x5f
        /*0036*/ 	.short	0x0000


	//----- nvinfo : EIATTR_COOP_GROUP_MASK_REGIDS
	.align		4
        /*0038*/ 	.byte	0x04, 0x29
        /*003a*/ 	.short	(.L_1735 - .L_1734)


	//   ....[0]....
.L_1734:
        /*003c*/ 	.word	0xffffffff


	//   ....[1]....
        /*0040*/ 	.word	0xffffffff


	//   ....[2]....
        /*0044*/ 	.word	0xffffffff


	//   ....[3]....
        /*0048*/ 	.word	0xffffffff


	//   ....[4]....
        /*004c*/ 	.word	0xffffffff


	//   ....[5]....
        /*0050*/ 	.word	0xffffffff


	//   ....[6]....
        /*0054*/ 	.word	0xffffffff


	//   ....[7]....
        /*0058*/ 	.word	0xffffffff


	//   ....[8]....
        /*005c*/ 	.word	0xffffffff


	//   ....[9]....
        /*0060*/ 	.word	0xffffffff


	//   ....[10]....
        /*0064*/ 	.word	0xffffffff


	//   ....[11]....
        /*0068*/ 	.word	0xffffffff


	//   ....[12]....
        /*006c*/ 	.word	0xffffffff


	//   ....[13]....
        /*0070*/ 	.word	0xffffffff


	//   ....[14]....
        /*0074*/ 	.word	0xffffffff


	//   ....[15]....
        /*0078*/ 	.word	0xffffffff


	//   ....[16]....
        /*007c*/ 	.word	0xffffffff


	//   ....[17]....
        /*0080*/ 	.word	0xffffffff


	//   ....[18]....
        /*0084*/ 	.word	0xffffffff


	//   ....[19]....
        /*0088*/ 	.word	0xffffffff


	//----- nvinfo : EIATTR_COOP_GROUP_INSTR_OFFSETS
	.align		4
.L_1735:
        /*008c*/ 	.byte	0x04, 0x28
        /*008e*/ 	.short	(.L_1737 - .L_1736)


	//   ....[0]....
.L_1736:
        /*0090*/ 	.word	0x00001050


	//   ....[1]....
        /*0094*/ 	.word	0x00001070


	//   ....[2]....
        /*0098*/ 	.word	0x00001090


	//   ....[3]....
        /*009c*/ 	.word	0x000010b0


	//   ....[4]....
        /*00a0*/ 	.word	0x000010d0


	//   ....[5]....
        /*00a4*/ 	.word	0x000010f0


	//   ....[6]....
        /*00a8*/ 	.word	0x00001110


	//   ....[7]....
        /*00ac*/ 	.word	0x00001130


	//   ....[8]....
        /*00b0*/ 	.word	0x00001150


	//   ....[9]....
        /*00b4*/ 	.word	0x00001170


	//   ....[10]....
        /*00b8*/ 	.word	0x00002860


	//   ....[11]....
        /*00bc*/ 	.word	0x000028e0


	//   ....[12]....
        /*00c0*/ 	.word	0x00002960


	//   ....[13]....
        /*00c4*/ 	.word	0x000029d0


	//   ....[14]....
        /*00c8*/ 	.word	0x00002a50


	//   ....[15]....
        /*00cc*/ 	.word	0x00002ac0


	//   ....[16]....
        /*00d0*/ 	.word	0x00002b40


	//   ....[17]....
        /*00d4*/ 	.word	0x00002bb0


	//   ....[18]....
        /*00d8*/ 	.word	0x00002c30


	//   ....[19]....
        /*00dc*/ 	.word	0x00002ca0


	//----- nvinfo : EIATTR_EXIT_INSTR_OFFSETS
	.align		4
.L_1737:
        /*00e0*/ 	.byte	0x04, 0x1c
        /*00e2*/ 	.short	(.L_1739 - .L_1738)


	//   ....[0]....
.L_1738:
        /*00e4*/ 	.word	0x000027d0


	//   ....[1]....
        /*00e8*/ 	.word	0x00002800


	//----- nvinfo : EIATTR_MAX_THREADS
	.align		4
.L_1739:
        /*00ec*/ 	.byte	0x04, 0x05
        /*00ee*/ 	.short	(.L_1741 - .L_1740)
.L_1740:
        /*00f0*/ 	.word	0x00000080
        /*00f4*/ 	.word	0x00000001
        /*00f8*/ 	.word	0x00000001


	//----- nvinfo : EIATTR_CRS_STACK_SIZE
	.align		4
.L_1741:
        /*00fc*/ 	.byte	0x04, 0x1e
        /*00fe*/ 	.short	(.L_1743 - .L_1742)
.L_1742:
        /*0100*/ 	.word	0x00000000
.L_1743:


//--------------------- .nv.info._ZN10layer_norm13ln_bwd_kernelINS_13Kernel_traitsI13__nv_bfloat16S2_S2_S2_fjLj512ELj1ELj4ELj1ELj16ENS_18Kernel_traits_baseILj512ES2_S2_S2_S2_fjLj128EEEEELb1ELb0ELb0ELb1EEEvNS_9BwdParamsE --------------------------
	.section	.nv.info._ZN10layer_norm13ln_bwd_kernelINS_13Kernel_traitsI13__nv_bfloat16S2_S2_S2_fjLj512ELj1ELj4ELj1ELj16ENS_18Kernel_traits_baseILj512ES2_S2_S2_S2_fjLj128EEEEELb1ELb0ELb0ELb1EEEvNS_9BwdParamsE,"",@"SHT_CUDA_INFO"
	.sectionflags	@""
	.align	4


	//----- nvinfo : EIATTR_CUDA_API_VERSION
	.align		4
        /*0000*/ 	.byte	0x04, 0x37
        /*0002*/ 	.short	(.L_1745 - .L_1744)
.L_1744:
        /*0004*/ 	.word	0x00000082


	//----- nvinfo : EIATTR_SW2861232_WAR
	.align		4
.L_1745:
        /*0008*/ 	.byte	0x01, 0x35
	.zero		2


	//----- nvinfo : EIATTR_PARAM_CBANK
	.align		4
        /*000c*/ 	.byte	0x04, 0x0a
        /*000e*/ 	.short	(.L_1747 - .L_1746)
	.align		4
.L_1746:
        /*0010*/ 	.word	index@(.nv.constant0._ZN10layer_norm13ln_bwd_kernelINS_13Kernel_traitsI13__nv_bfloat16S2_S2_S2_fjLj512ELj1ELj4ELj1ELj16ENS_18Kernel_traits_baseILj512ES2_S2_S2_S2_fjLj128EEEEELb1ELb0ELb0ELb1EEEvNS_9BwdParamsE)
        /*0014*/ 	.short	0x0160
        /*0016*/ 	.short	0x0128


	//----- nvinfo : EIATTR_CBANK_PARAM_SIZE
	.align		4
.L_1747:
        /*0018*/ 	.byte	0x03, 0x19
        /*001a*/ 	.short	0x0128


	//----- nvinfo : EIATTR_KPARAM_INFO
	.align		4
        /*001c*/ 	.byte	0x04, 0x17
        /*001e*/ 	.short	(.L_1749 - .L_1748)
.L_1748:
        /*0020*/ 	.word	0x00000000
        /*0024*/ 	.short	0x0000
        /*0026*/ 	.short	0x0000
        /*0028*/ 	.byte	0x00, 0xf0, 0xa1, 0x04


	//----- nvinfo : EIATTR_MAXREG_COUNT
	.align		4
.L_1749:
        /*002c*/ 	.byte	0x03, 0x1b
        /*002e*/ 	.short	0x00ff


	//----- nvinfo : EIATTR_NUM_BARRIERS
	.align		4
        /*0030*/ 	.byte	0x02, 0x4c
        /*0032*/ 	.byte	0x01
	.zero		1


	//----- nvinfo : EIATTR_MERCURY_ISA_VERSION
	.align		4
        /*0034*/ 	.byte	0x03, 0x5f
        /*0036*/ 	.short	0x0000


	//----- nvinfo : EIATTR_COOP_GROUP_MASK_REGIDS
	.align		4
        /*0038*/ 	.byte	0x04, 0x29
        /*003a*/ 	.short	(.L_1751 - .L_1750)


	//   ....[0]....
.L_1750:
        /*003c*/ 	.word	0xffffffff


	//   ....[1]....
        /*0040*/ 	.word	0xffffffff


	//   ....[2]....
        /*0044*/ 	.word	0xffffffff


	//   ....[3]....
        /*0048*/ 	.word	0xffffffff


	//   ....[4]....
        /*004c*/ 	.word	0xffffffff


	//   ....[5]....
        /*0050*/ 	.word	0xffffffff


	//   ....[6]....
        /*0054*/ 	.word	0xffffffff


	//   ....[7]....
        /*0058*/ 	.word	0xffffffff


	//   ....[8]....
        /*005c*/ 	.word	0xffffffff


	//   ....[9]....
        /*0060*/ 	.word	0xffffffff


	//   ....[10]....
        /*0064*/ 	.word	0xffffffff


	//   ....[11]....
        /*0068*/ 	.word	0xffffffff


	//   ....[12]....
        /*006c*/ 	.word	0xffffffff


	//   ....[13]....
        /*0070*/ 	.word	0xffffffff


	//   ....[14]....
        /*0074*/ 	.word	0xffffffff


	//   ....[15]....
        /*0078*/ 	.word	0xffffffff


	//   ....[16]....
        /*007c*/ 	.word	0xffffffff


	//   ....[17]....
        /*0080*/ 	.word	0xffffffff


	//   ....[18]....
        /*0084*/ 	.word	0xffffffff


	//   ....[19]....
        /*0088*/ 	.word	0xffffffff


	//----- nvinfo : EIATTR_COOP_GROUP_INSTR_OFFSETS
	.align		4
.L_1751:
        /*008c*/ 	.byte	0x04, 0x28
        /*008e*/ 	.short	(.L_1753 - .L_1752)


	//   ....[0]....
.L_1752:
        /*0090*/ 	.word	0x00000fe0


	//   ....[1]....
        /*0094*/ 	.word	0x00001000


	//   ....[2]....
        /*0098*/ 	.word	0x00001020


	//   ....[3]....
        /*009c*/ 	.word	0x00001040


	//   ....[4]....
        /*00a0*/ 	.word	0x00001060


	//   ....[5]....
        /*00a4*/ 	.word	0x00001080


	//   ....[6]....
        /*00a8*/ 	.word	0x000010a0


	//   ....[7]....
        /*00ac*/ 	.word	0x000010c0


	//   ....[8]....
        /*00b0*/ 	.word	0x000010e0


	//   ....[9]....
        /*00b4*/ 	.word	0x00001100


	//   ....[10]....
        /*00b8*/ 	.word	0x000026c0


	//   ....[11]....
        /*00bc*/ 	.word	0x00002740


	//   ....[12]....
        /*00c0*/ 	.word	0x000027c0


	//   ....[13]....
        /*00c4*/ 	.word	0x00002830


	//   ....[14]....
        /*00c8*/ 	.word	0x000028b0


	//   ....[15]....
        /*00cc*/ 	.word	0x00002920


	//   ....[16]....
        /*00d0*/ 	.word	0x000029a0


	//   ....[17]....
        /*00d4*/ 	.word	0x00002a10


	//   ....[18]....
        /*00d8*/ 	.word	0x00002a90


	//   ....[19]....
        /*00dc*/ 	.word	0x00002b00


	//----- nvinfo : EIATTR_EXIT_INSTR_OFFSETS
	.align		4
.L_1753:
        /*00e0*/ 	.byte	0x04, 0x1c
        /*00e2*/ 	.short	(.L_1755 - .L_1754)


	//   ....[0]....
.L_1754:
        /*00e4*/ 	.word	0x00002660


	//----- nvinfo : EIATTR_MAX_THREADS
	.align		4
.L_1755:
        /*00e8*/ 	.byte	0x04, 0x05
        /*00ea*/ 	.short	(.L_1757 - .L_1756)
.L_1756:
        /*00ec*/ 	.word	0x00000080
        /*00f0*/ 	.word	0x00000001
        /*00f4*/ 	.word	0x00000001


	//----- nvinfo : EIATTR_CRS_STACK_SIZE
	.align		4
.L_1757:
        /*00f8*/ 	.byte	0x04, 0x1e
        /*00fa*/ 	.short	(.L_1759 - .L_1758)
.L_1758:
        /*00fc*/ 	.word	0x00000000
.L_1759:


//--------------------- .nv.info._ZN10layer_norm22ln_bwd_finalize_kernelINS_22Kernel_traits_finalizeILj512E13__nv_bfloat16S2_S2_S2_fjLb0ELj1024ELj4ENS_18Kernel_traits_baseILj512ES2_S2_S2_S2_fjLj1024EEEEELb0ELb0EEEvNS_9BwdParamsE --------------------------
	.section	.nv.info._ZN10layer_norm22ln_bwd_finalize_kernelINS_22Kernel_traits_finalizeILj512E13__nv_bfloat16S2_S2_S2_fjLb0ELj1024ELj4ENS_18Kernel_traits_baseILj512ES2_S2_S2_S2_fjLj1024EEEEELb0ELb0EEEvNS_9BwdParamsE,"",@"SHT_CUDA_INFO"
	.sectionflags	@""
	.align	4


	//----- nvinfo : EIATTR_CUDA_API_VERSION
	.align		4
        /*0000*/ 	.byte	0x04, 0x37
        /*0002*/ 	.short	(.L_1761 - .L_1760)
.L_1760:
        /*0004*/ 	.word	0x00000082


	//----- nvinfo : EIATTR_SW2861232_WAR
	.align		4
.L_1761:
        /*0008*/ 	.byte	0x01, 0x35
	.zero		2


	//----- nvinfo : EIATTR_PARAM_CBANK
	.align		4
        /*000c*/ 	.byte	0x04, 0x0a
        /*000e*/ 	.short	(.L_1763 - .L_1762)
	.align		4
.L_1762:
        /*0010*/ 	.word	index@(.nv.constant0._ZN10layer_norm22ln_bwd_finalize_kernelINS_22Kernel_traits_finalizeILj512E13__nv_bfloat16S2_S2_S2_fjLb0ELj1024ELj4ENS_18Kernel_traits_baseILj512ES2_S2_S2_S2_fjLj1024EEEEELb0ELb0EEEvNS_9BwdParamsE)
        /*0014*/ 	.short	0x0160
        /*0016*/ 	.short	0x0128


	//----- nvinfo : EIATTR_CBANK_PARAM_SIZE
	.align		4
.L_1763:
        /*0018*/ 	.byte	0x03, 0x19
        /*001a*/ 	.short	0x0128


	//----- nvinfo : EIATTR_KPARAM_INFO
	.align		4
        /*001c*/ 	.byte	0x04, 0x17
        /*001e*/ 	.short	(.L_1765 - .L_1764)
.L_1764:
        /*0020*/ 	.word	0x00000000
        /*0024*/ 	.short	0x0000
        /*0026*/ 	.short	0x0000
        /*0028*/ 	.byte	0x00, 0xf0, 0xa1, 0x04


	//----- nvinfo : EIATTR_MAXREG_COUNT
	.align		4
.L_1765:
        /*002c*/ 	.byte	0x03, 0x1b
        /*002e*/ 	.short	0x0040


	//----- nvinfo : EIATTR_NUM_BARRIERS
	.align		4
        /*0030*/ 	.byte	0x02, 0x4c
        /*0032*/ 	.byte	0x01
	.zero		1


	//----- nvinfo : EIATTR_MERCURY_ISA_VERSION
	.align		4
        /*0034*/ 	.byte	0x03, 0x5f
        /*0036*/ 	.short	0x0000


	//----- nvinfo : EIATTR_COOP_GROUP_MASK_REGIDS
	.align		4
        /*0038*/ 	.byte	0x04, 0x29
        /*003a*/ 	.short	(.L_1767 - .L_1766)


	//   ....[0]....
.L_1766:
        /*003c*/ 	.word	0xffffffff


	//   ....[1]....
        /*0040*/ 	.word	0xffffffff


	//   ....[2]....
        /*0044*/ 	.word	0xffffffff


	//   ....[3]....
        /*0048*/ 	.word	0xffffffff


	//   ....[4]....
        /*004c*/ 	.word	0xffffffff


	//   ....[5]....
        /*0050*/ 	.word	0xffffffff


	//   ....[6]....
        /*0054*/ 	.word	0xffffffff


	//   ....[7]....
        /*0058*/ 	.word	0xffffffff


	//   ....[8]....
        /*005c*/ 	.word	0xffffffff


	//   ....[9]....
        /*0060*/ 	.word	0xffffffff


	//   ....[10]....
        /*0064*/ 	.word	0xffffffff


	//   ....[11]....
        /*0068*/ 	.word	0xffffffff


	//   ....[12]....
        /*006c*/ 	.word	0xffffffff


	//   ....[13]....
        /*0070*/ 	.word	0xffffffff


	//   ....[14]....
        /*0074*/ 	.word	0xffffffff


	//   ....[15]....
        /*0078*/ 	.word	0xffffffff


	//   ....[16]....
        /*007c*/ 	.word	0xffffffff


	//   ....[17]....
        /*0080*/ 	.word	0xffffffff


	//   ....[18]....
        /*0084*/ 	.word	0xffffffff


	//   ....[19]....
        /*0088*/ 	.word	0xffffffff


	//----- nvinfo : EIATTR_COOP_GROUP_INSTR_OFFSETS
	.align		4
.L_1767:
        /*008c*/ 	.byte	0x04, 0x28
        /*008e*/ 	.short	(.L_1769 - .L_1768)


	//   ....[0]....
.L_1768:
        /*0090*/ 	.word	0x00000820


	//   ....[1]....
        /*0094*/ 	.word	0x00000850


	//   ....[2]....
        /*0098*/ 	.word	0x00000860


	//   ....[3]....
        /*009c*/ 	.word	0x00000890


	//   ....[4]....
        /*00a0*/ 	.word	0x000008a0


	//   ....[5]....
        /*00a4*/ 	.word	0x000008d0


	//   ....[6]....
        /*00a8*/ 	.word	0x000008f0


	//   ....[7]....
        /*00ac*/ 	.word	0x00000900


	//   ....[8]....
        /*00b0*/ 	.word	0x00000930


	//   ....[9]....
        /*00b4*/ 	.word	0x00000940


	//   ....[10]....
        /*00b8*/ 	.word	0x00000b50


	//   ....[11]....
        /*00bc*/ 	.word	0x00000bc0


	//   ....[12]....
        /*00c0*/ 	.word	0x00000c20


	//   ....[13]....
        /*00c4*/ 	.word	0x00000c80


	//   ....[14]....
        /*00c8*/ 	.word	0x00000cf0


	//   ....[15]....
        /*00cc*/ 	.word	0x00000d60


	//   ....[16]....
        /*00d0*/ 	.word	0x00000dc0


	//   ....[17]....
        /*00d4*/ 	.word	0x00000e20


	//   ....[18]....
        /*00d8*/ 	.word	0x00000e80


	//   ....[19]....
        /*00dc*/ 	.word	0x00000ee0


	//----- nvinfo : EIATTR_EXIT_INSTR_OFFSETS
	.align		4
.L_1769:
        /*00e0*/ 	.byte	0x04, 0x1c
        /*00e2*/ 	.short	(.L_1771 - .L_1770)


	//   ....[0]....
.L_1770:
        /*00e4*/ 	.word	0x00000070


	//   ....[1]....
        /*00e8*/ 	.word	0x00000af0


	//----- nvinfo : EIATTR_MAX_THREADS
	.align		4
.L_1771:
        /*00ec*/ 	.byte	0x04, 0x05
        /*00ee*/ 	.short	(.L_1773 - .L_1772)
.L_1772:
        /*00f0*/ 	.word	0x00000400
        /*00f4*/ 	.word	0x00000001
        /*00f8*/ 	.word	0x00000001


	//----- nvinfo : EIATTR_CRS_STACK_SIZE
	.align		4
.L_1773:
        /*00fc*/ 	.byte	0x04, 0x1e
        /*00fe*/ 	.short	(.L_1775 - .L_1774)
.L_1774:
        /*0100*/ 	.word	0x00000000
.L_1775:


//--------------------- .nv.info._ZN10layer_norm13ln_bwd_kernelINS_13Kernel_traitsI13__nv_bfloat16S2_S2_S2_fjLj512ELj1ELj4ELj1ELj16ENS_18Kernel_traits_baseILj512ES2_S2_S2_S2_fjLj128EEEEELb1ELb0ELb1ELb0EEEvNS_9BwdParamsE --------------------------
	.section	.nv.info._ZN10layer_norm13ln_bwd_kernelINS_13Kernel_traitsI13__nv_bfloat16S2_S2_S2_fjLj512ELj1ELj4ELj1ELj16ENS_18Kernel_traits_baseILj512ES2_S2_S2_S2_fjLj128EEEEELb1ELb0ELb1ELb0EEEvNS_9BwdParamsE,"",@"SHT_CUDA_INFO"
	.sectionflags	@""
	.align	4


	//----- nvinfo : EIATTR_CUDA_API_VERSION
	.align		4
        /*0000*/ 	.byte	0x04, 0x37
        /*0002*/ 	.short	(.L_1777 - .L_1776)
.L_1776:
        /*0004*/ 	.word	0x00000082


	//----- nvinfo : EIATTR_SW2861232_WAR
	.align		4
.L_1777:
        /*0008*/ 	.byte	0x01, 0x35
	.zero		2


	//----- nvinfo : EIATTR_PARAM_CBANK
	.align		4
        /*000c*/ 	.byte	0x04, 0x0a
        /*000e*/ 	.short	(.L_1779 - .L_1778)
	.align		4
.L_1778:
        /*0010*/ 	.word	index@(.nv.constant0._ZN10layer_norm13ln_bwd_kernelINS_13Kernel_traitsI13__nv_bfloat16S2_S2_S2_fjLj512ELj1ELj4ELj1ELj16ENS_18Kernel_traits_baseILj512ES2_S2_S2_S2_fjLj128EEEEELb1ELb0ELb1ELb0EEEvNS_9BwdParamsE)
        /*0014*/ 	.short	0x0160
        /*0016*/ 	.short	0x0128


	//----- nvinfo : EIATTR_CBANK_PARAM_SIZE
	.align		4
.L_1779:
        /*0018*/ 	.byte	0x03, 0x19
        /*001a*/ 	.short	0x0128


	//----- nvinfo : EIATTR_KPARAM_INFO
	.align		4
        /*001c*/ 	.byte	0x04, 0x17
        /*001e*/ 	.short	(.L_1781 - .L_1780)
.L_1780:
        /*0020*/ 	.word	0x00000000
        /*0024*/ 	.short	0x0000
        /*0026*/ 	.short	0x0000
        /*0028*/ 	.byte	0x00, 0xf0, 0xa1, 0x04


	//----- nvinfo : EIATTR_MAXREG_COUNT
	.align		4
.L_1781:
        /*002c*/ 	.byte	0x03, 0x1b
        /*002e*/ 	.short	0x00ff


	//----- nvinfo : EIATTR_NUM_BARRIERS
	.align		4
        /*0030*/ 	.byte	0x02, 0x4c
        /*0032*/ 	.byte	0x01
	.zero		1


	//----- nvinfo : EIATTR_MERCURY_ISA_VERSION
	.align		4
        /*0034*/ 	.byte	0x03, 0x5f
        /*0036*/ 	.short	0x0000


	//----- nvinfo : EIATTR_COOP_GROUP_MASK_REGIDS
	.align		4
        /*0038*/ 	.byte	0x04, 0x29
        /*003a*/ 	.short	(.L_1783 - .L_1782)


	//   ....[0]....
.L_1782:
        /*003c*/ 	.word	0xffffffff


	//   ....[1]....
        /*0040*/ 	.word	0xffffffff


	//   ....[2]....
        /*0044*/ 	.word	0xffffffff


	//   ....[3]....
        /*0048*/ 	.word	0xffffffff


	//   ....[4]....
        /*004c*/ 	.word	0xffffffff


	//   ....[5]....
        /*0050*/ 	.word	0xffffffff


	//   ....[6]....
        /*0054*/ 	.word	0xffffffff


	//   ....[7]....
        /*0058*/ 	.word	0xffffffff


	//   ....[8]....
        /*005c*/ 	.word	0xffffffff


	//   ....[9]....
        /*0060*/ 	.word	0xffffffff


	//   ....[10]....
        /*0064*/ 	.word	0xffffffff


	//   ....[11]....
        /*0068*/ 	.word	0xffffffff


	//   ....[12]....
        /*006c*/ 	.word	0xffffffff


	//   ....[13]....
        /*0070*/ 	.word	0xffffffff


	//   ....[14]....
        /*0074*/ 	.word	0xffffffff


	//   ....[15]....
        /*0078*/ 	.word	0xffffffff


	//   ....[16]....
        /*007c*/ 	.word	0xffffffff


	//   ....[17]....
        /*0080*/ 	.word	0xffffffff


	//   ....[18]....
        /*0084*/ 	.word	0xffffffff


	//   ....[19]....
        /*0088*/ 	.word	0xffffffff


	//----- nvinfo : EIATTR_COOP_GROUP_INSTR_OFFSETS
	.align		4
.L_1783:
        /*008c*/ 	.byte	0x04, 0x28
        /*008e*/ 	.short	(.L_1785 - .L_1784)


	//   ....[0]....
.L_1784:
        /*0090*/ 	.word	0x000012b0


	//   ....[1]....
        /*0094*/ 	.word	0x000012d0


	//   ....[2]....
        /*0098*/ 	.word	0x000012f0


	//   ....[3]....
        /*009c*/ 	.word	0x00001310


	//   ....[4]....
        /*00a0*/ 	.word	0x00001330


	//   ....[5]....
        /*00a4*/ 	.word	0x00001350


	//   ....[6]....
        /*00a8*/ 	.word	0x00001370


	//   ....[7]....
        /*00ac*/ 	.word	0x00001390


	//   ....[8]....
        /*00b0*/ 	.word	0x000013b0


	//   ....[9]....
        /*00b4*/ 	.word	0x000013d0


	//   ....[10]....
        /*00b8*/ 	.word	0x00003640


	//   ....[11]....
        /*00bc*/ 	.word	0x000036c0


	//   ....[12]....
        /*00c0*/ 	.word	0x00003740


	//   ....[13]....
        /*00c4*/ 	.word	0x000037b0


	//   ....[14]....
        /*00c8*/ 	.word	0x00003830


	//   ....[15]....
        /*00cc*/ 	.word	0x000038a0


	//   ....[16]....
        /*00d0*/ 	.word	0x00003920


	//   ....[17]....
        /*00d4*/ 	.word	0x00003990


	//   ....[18]....
        /*00d8*/ 	.word	0x00003a10


	//   ....[19]....
        /*00dc*/ 	.word	0x00003a80


	//----- nvinfo : EIATTR_EXIT_INSTR_OFFSETS
	.align		4
.L_1785:
        /*00e0*/ 	.byte	0x04, 0x1c
        /*00e2*/ 	.short	(.L_1787 - .L_1786)


	//   ....[0]....
.L_1786:
        /*00e4*/ 	.word	0x000035b0


	//   ....[1]....
        /*00e8*/ 	.word	0x000035e0


	//----- nvinfo : EIATTR_MAX_THREADS
	.align		4
.L_1787:
        /*00ec*/ 	.byte	0x04, 0x05
        /*00ee*/ 	.short	(.L_1789 - .L_1788)
.L_1788:
        /*00f0*/ 	.word	0x00000080
        /*00f4*/ 	.word	0x00000001
        /*00f8*/ 	.word	0x00000001


	//----- nvinfo : EIATTR_CRS_STACK_SIZE
	.align		4
.L_1789:
        /*00fc*/ 	.byte	0x04, 0x1e
        /*00fe*/ 	.short	(.L_1791 - .L_1790)
.L_1790:
        /*0100*/ 	.word	0x00000000
.L_1791:


//--------------------- .nv.info._ZN10layer_norm22ln_bwd_finalize_kernelINS_22Kernel_traits_finalizeILj512E13__nv_bfloat16S2_S2_S2_fjLb0ELj1024ELj4ENS_18Kernel_traits_baseILj512ES2_S2_S2_S2_fjLj1024EEEEELb0ELb1EEEvNS_9BwdParamsE --------------------------
	.section	.nv.info._ZN10layer_norm22ln_bwd_finalize_kernelINS_22Kernel_traits_finalizeILj512E13__nv_bfloat16S2_S2_S2_fjLb0ELj1024ELj4ENS_18Kernel_traits_baseILj512ES2_S2_S2_S2_fjLj1024EEEEELb0ELb1EEEvNS_9BwdParamsE,"",@"SHT_CUDA_INFO"
	.sectionflags	@""
	.align	4


	//----- nvinfo : EIATTR_CUDA_API_VERSION
	.align		4
        /*0000*/ 	.byte	0x04, 0x37
        /*0002*/ 	.short	(.L_1793 - .L_1792)
.L_1792:
        /*0004*/ 	.word	0x00000082


	//----- nvinfo : EIATTR_SW2861232_WAR
	.align		4
.L_1793:
        /*0008*/ 	.byte	0x01, 0x35
	.zero		2


	//----- nvinfo : EIATTR_PARAM_CBANK
	.align		4
        /*000c*/ 	.byte	0x04, 0x0a
        /*000e*/ 	.short	(.L_1795 - .L_1794)
	.align		4
.L_1794:
        /*0010*/ 	.word	index@(.nv.constant0._ZN10layer_norm22ln_bwd_finalize_kernelINS_22Kernel_traits_finalizeILj512E13__nv_bfloat16S2_S2_S2_fjLb0ELj1024ELj4ENS_18Kernel_traits_baseILj512ES2_S2_S2_S2_fjLj1024EEEEELb0ELb1EEEvNS_9BwdParamsE)
        /*0014*/ 	.short	0x0160
        /*0016*/ 	.short	0x0128


	//----- nvinfo : EIATTR_CBANK_PARAM_SIZE
	.align		4
.L_1795:
        /*0018*/ 	.byte	0x03, 0x19
        /*001a*/ 	.short	0x0128


	//----- nvinfo : EIATTR_KPARAM_INFO
	.align		4
        /*001c*/ 	.byte	0x04, 0x17
        /*001e*/ 	.short	(.L_1797 - .L_1796)
.L_1796:
        /*0020*/ 	.word	0x00000000
        /*0024*/ 	.short	0x0000
        /*0026*/ 	.short	0x0000
        /*0028*/ 	.byte	0x00, 0xf0, 0xa1, 0x04


	//----- nvinfo : EIATTR_MAXREG_COUNT
	.align		4
.L_1797:
        /*002c*/ 	.byte	0x03, 0x1b
        /*002e*/ 	.short	0x0040


	//----- nvinfo : EIATTR_NUM_BARRIERS
	.align		4
        /*0030*/ 	.byte	0x02, 0x4c
        /*0032*/ 	.byte	0x01
	.zero		1


	//----- nvinfo : EIATTR_MERCURY_ISA_VERSION
	.align		4
        /*0034*/ 	.byte	0x03, 0x5f
        /*0036*/ 	.short	0x0000


	//----- nvinfo : EIATTR_COOP_GROUP_MASK_REGIDS
	.align		4
        /*0038*/ 	.byte	0x04, 0x29
        /*003a*/ 	.short	(.L_1799 - .L_1798)


	//   ....[0]....
.L_1798:
        /*003c*/ 	.word	0xffffffff


	//   ....[1]....
        /*0040*/ 	.word	0xffffffff


	//   ....[2]....
        /*0044*/ 	.word	0xffffffff


	//   ....[3]....
        /*0048*/ 	.word	0xffffffff


	//   ....[4]....
        /*004c*/ 	.word	0xffffffff


	//   ....[5]....
        /*0050*/ 	.word	0xffffffff


	//   ....[6]....
        /*0054*/ 	.word	0xffffffff


	//   ....[7]....
        /*0058*/ 	.word	0xffffffff


	//   ....[8]....
        /*005c*/ 	.word	0xffffffff


	//   ....[9]....
        /*0060*/ 	.word	0xffffffff


	//   ....[10]....
        /*0064*/ 	.word	0xffffffff


	//   ....[11]....
        /*0068*/ 	.word	0xffffffff


	//   ....[12]....
        /*006c*/ 	.word	0xffffffff


	//   ....[13]....
        /*0070*/ 	.word	0xffffffff


	//   ....[14]....
        /*0074*/ 	.word	0xffffffff


	//   ....[15]....
        /*0078*/ 	.word	0xffffffff


	//   ....[16]....
        /*007c*/ 	.word	0xffffffff


	//   ....[17]....
        /*0080*/ 	.word	0xffffffff


	//   ....[18]....
        /*0084*/ 	.word	0xffffffff


	//   ....[19]....
        /*0088*/ 	.word	0xffffffff


	//----- nvinfo : EIATTR_COOP_GROUP_INSTR_OFFSETS
	.align		4
.L_1799:
        /*008c*/ 	.byte	0x04, 0x28
        /*008e*/ 	.short	(.L_1801 - .L_1800)


	//   ....[0]....
.L_1800:
        /*0090*/ 	.word	0x000007f0


	//   ....[1]....
        /*0094*/ 	.word	0x00000820


	//   ....[2]....
        /*0098*/ 	.word	0x00000840


	//   ....[3]....
        /*009c*/ 	.word	0x00000850


	//   ....[4]....
        /*00a0*/ 	.word	0x00000880


	//   ....[5]....
        /*00a4*/ 	.word	0x00000890


	//   ....[6]....
        /*00a8*/ 	.word	0x000008c0


	//   ....[7]....
        /*00ac*/ 	.word	0x000008d0


	//   ....[8]....
        /*00b0*/ 	.word	0x00000900


	//   ....[9]....
        /*00b4*/ 	.word	0x00000910


	//   ....[10]....
        /*00b8*/ 	.word	0x00000b00


	//   ....[11]....
        /*00bc*/ 	.word	0x00000b80


	//   ....[12]....
        /*00c0*/ 	.word	0x00000be0


	//   ....[13]....
        /*00c4*/ 	.word	0x00000c40


	//   ....[14]....
        /*00c8*/ 	.word	0x00000cb0


	//   ....[15]....
        /*00cc*/ 	.word	0x00000d20


	//   ....[16]....
        /*00d0*/ 	.word	0x00000d80


	//   ....[17]....
        /*00d4*/ 	.word	0x00000de0


	//   ....[18]....
        /*00d8*/ 	.word	0x00000e40


	//   ....[19]....
        /*00dc*/ 	.word	0x00000ea0


	//----- nvinfo : EIATTR_EXIT_INSTR_OFFSETS
	.align		4
.L_1801:
        /*00e0*/ 	.byte	0x04, 0x1c
        /*00e2*/ 	.short	(.L_1803 - .L_1802)


	//   ....[0]....
.L_1802:
        /*00e4*/ 	.word	0x00000070


	//   ....[1]....
        /*00e8*/ 	.word	0x00000aa0


	//----- nvinfo : EIATTR_MAX_THREADS
	.align		4
.L_1803:
        /*00ec*/ 	.byte	0x04, 0x05
        /*00ee*/ 	.short	(.L_1805 - .L_1804)
.L_1804:
        /*00f0*/ 	.word	0x00000400
        /*00f4*/ 	.word	0x00000001
        /*00f8*/ 	.word	0x00000001


	//----- nvinfo : EIATTR_CRS_STACK_SIZE
	.align		4
.L_1805:
        /*00fc*/ 	.byte	0x04, 0x1e
        /*00fe*/ 	.short	(.L_1807 - .L_1806)
.L_1806:
        /*0100*/ 	.word	0x00000000
.L_1807:


//--------------------- .nv.info._ZN10layer_norm13ln_bwd_kernelINS_13Kernel_traitsI13__nv_bfloat16S2_S2_S2_fjLj512ELj1ELj4ELj1ELj16ENS_18Kernel_traits_baseILj512ES2_S2_S2_S2_fjLj128EEEEELb1ELb0ELb1ELb1EEEvNS_9BwdParamsE --------------------------
	.section	.nv.info._ZN10layer_norm13ln_bwd_kernelINS_13Kernel_traitsI13__nv_bfloat16S2_S2_S2_fjLj512ELj1ELj4ELj1ELj16ENS_18Kernel_traits_baseILj512ES2_S2_S2_S2_fjLj128EEEEELb1ELb0ELb1ELb1EEEvNS_9BwdParamsE,"",@"SHT_CUDA_INFO"
	.sectionflags	@""
	.align	4


	//----- nvinfo : EIATTR_CUDA_API_VERSION
	.align		4
        /*0000*/ 	.byte	0x04, 0x37
        /*0002*/ 	.short	(.L_1809 - .L_1808)
.L_1808:
        /*0004*/ 	.word	0x00000082


	//----- nvinfo : EIATTR_SW2861232_WAR
	.align		4
.L_1809:
        /*0008*/ 	.byte	0x01, 0x35
	.zero		2


	//----- nvinfo : EIATTR_PARAM_CBANK
	.align		4
        /*000c*/ 	.byte	0x04, 0x0a
        /*000e*/ 	.short	(.L_1811 - .L_1810)
	.align		4
.L_1810:
        /*0010*/ 	.word	index@(.nv.constant0._ZN10layer_norm13ln_bwd_kernelINS_13Kernel_traitsI13__nv_bfloat16S2_S2_S2_fjLj512ELj1ELj4ELj1ELj16ENS_18Kernel_traits_baseILj512ES2_S2_S2_S2_fjLj128EEEEELb1ELb0ELb1ELb1EEEvNS_9BwdParamsE)
        /*0014*/ 	.short	0x0160
        /*0016*/ 	.short	0x0128


	//----- nvinfo : EIATTR_CBANK_PARAM_SIZE
	.align		4
.L_1811:
        /*0018*/ 	.byte	0x03, 0x19
        /*001a*/ 	.short	0x0128


	//----- nvinfo : EIATTR_KPARAM_INFO
	.align		4
        /*001c*/ 	.byte	0x04, 0x17
        /*001e*/ 	.short	(.L_1813 - .L_1812)
.L_1812:
        /*0020*/ 	.word	0x00000000
        /*0024*/ 	.short	0x0000
        /*0026*/ 	.short	0x0000
        /*0028*/ 	.byte	0x00, 0xf0, 0xa1, 0x04


	//----- nvinfo : EIATTR_MAXREG_COUNT
	.align		4
.L_1813:
        /*002c*/ 	.byte	0x03, 0x1b
        /*002e*/ 	.short	0x00ff


	//----- nvinfo : EIATTR_NUM_BARRIERS
	.align		4
        /*0030*/ 	.byte	0x02, 0x4c
        /*0032*/ 	.byte	0x01
	.zero		1


	//----- nvinfo : EIATTR_MERCURY_ISA_VERSION
	.align		4
        /*0034*/ 	.byte	0x03, 0x5f
        /*0036*/ 	.short	0x0000


	//----- nvinfo : EIATTR_COOP_GROUP_MASK_REGIDS
	.align		4
        /*0038*/ 	.byte	0x04, 0x29
        /*003a*/ 	.short	(.L_1815 - .L_1814)


	//   ....[0]....
.L_1814:
        /*003c*/ 	.word	0xffffffff


	//   ....[1]....
        /*0040*/ 	.word	0xffffffff


	//   ....[2]....
        /*0044*/ 	.word	0xffffffff


	//   ....[3]....
        /*0048*/ 	.word	0xffffffff


	//   ....[4]....
        /*004c*/ 	.word	0xffffffff


	//   ....[5]....
        /*0050*/ 	.word	0xffffffff


	//   ....[6]....
        /*0054*/ 	.word	0xffffffff


	//   ....[7]....
        /*0058*/ 	.word	0xffffffff


	//   ....[8]....
        /*005c*/ 	.word	0xffffffff


	//   ....[9]....
        /*0060*/ 	.word	0xffffffff


	//   ....[10]....
        /*0064*/ 	.word	0xffffffff


	//   ....[11]....
        /*0068*/ 	.word	0xffffffff


	//   ....[12]....
        /*006c*/ 	.word	0xffffffff


	//   ....[13]....
        /*0070*/ 	.word	0xffffffff


	//   ....[14]....
        /*0074*/ 	.word	0xffffffff


	//   ....[15]....
        /*0078*/ 	.word	0xffffffff


	//   ....[16]....
        /*007c*/ 	.word	0xffffffff


	//   ....[17]....
        /*0080*/ 	.word	0xffffffff


	//   ....[18]....
        /*0084*/ 	.word	0xffffffff


	//   ....[19]....
        /*0088*/ 	.word	0xffffffff


	//----- nvinfo : EIATTR_COOP_GROUP_INSTR_OFFSETS
	.align		4
.L_1815:
        /*008c*/ 	.byte	0x04, 0x28
        /*008e*/ 	.short	(.L_1817 - .L_1816)


	//   ....[0]....
.L_1816:
        /*0090*/ 	.word	0x00001210


	//   ....[1]....
        /*0094*/ 	.word	0x00001230


	//   ....[2]....
        /*0098*/ 	.word	0x00001250


	//   ....[3]....
        /*009c*/ 	.word	0x00001270


	//   ....[4]....
        /*00a0*/ 	.word	0x00001290


	//   ....[5]....
        /*00a4*/ 	.word	0x000012b0


	//   ....[6]....
        /*00a8*/ 	.word	0x000012d0


	//   ....[7]....
        /*00ac*/ 	.word	0x000012f0


	//   ....[8]....
        /*00b0*/ 	.word	0x00001310


	//   ....[9]....
        /*00b4*/ 	.word	0x00001330


	//   ....[10]....
        /*00b8*/ 	.word	0x00003260


	//   ....[11]....
        /*00bc*/ 	.word	0x000032e0


	//   ....[12]....
        /*00c0*/ 	.word	0x00003360


	//   ....[13]....
        /*00c4*/ 	.word	0x000033d0


	//   ....[14]....
        /*00c8*/ 	.word	0x00003450


	//   ....[15]....
        /*00cc*/ 	.word	0x000034c0


	//   ....[16]....
        /*00d0*/ 	.word	0x00003540


	//   ....[17]....
        /*00d4*/ 	.word	0x000035b0


	//   ....[18]....
        /*00d8*/ 	.word	0x00003630


	//   ....[19]....
        /*00dc*/ 	.word	0x000036a0


	//----- nvinfo : EIATTR_EXIT_INSTR_OFFSETS
	.align		4
.L_1817:
        /*00e0*/ 	.byte	0x04, 0x1c
        /*00e2*/ 	.short	(.L_1819 - .L_1818)


	//   ....[0]....
.L_1818:
        /*00e4*/ 	.word	0x00003200


	//----- nvinfo : EIATTR_MAX_THREADS
	.align		4
.L_1819:
        /*00e8*/ 	.byte	0x04, 0x05
        /*00ea*/ 	.short	(.L_1821 - .L_1820)
.L_1820:
        /*00ec*/ 	.word	0x00000080
        /*00f0*/ 	.word	0x00000001
        /*00f4*/ 	.word	0x00000001


	//----- nvinfo : EIATTR_CRS_STACK_SIZE
	.align		4
.L_1821:
        /*00f8*/ 	.byte	0x04, 0x1e
        /*00fa*/ 	.short	(.L_1823 - .L_1822)
.L_1822:
        /*00fc*/ 	.word	0x00000000
.L_1823:


//--------------------- .nv.info._ZN10layer_norm13ln_bwd_kernelINS_13Kernel_traitsI13__nv_bfloat16S2_S2_S2_fjLj512ELj1ELj4ELj1ELj16ENS_18Kernel_traits_baseILj512ES2_S2_S2_S2_fjLj128EEEEELb1ELb1ELb0ELb0EEEvNS_9BwdParamsE --------------------------
	.section	.nv.info._ZN10layer_norm13ln_bwd_kernelINS_13Kernel_traitsI13__nv_bfloat16S2_S2_S2_fjLj512ELj1ELj4ELj1ELj16ENS_18Kernel_traits_baseILj512ES2_S2_S2_S2_fjLj128EEEEELb1ELb1ELb0ELb0EEEvNS_9BwdParamsE,"",@"SHT_CUDA_INFO"
	.sectionflags	@""
	.align	4


	//----- nvinfo : EIATTR_CUDA_API_VERSION
	.align		4
        /*0000*/ 	.byte	0x04, 0x37
        /*0002*/ 	.short	(.L_1825 - .L_1824)
.L_1824:
        /*0004*/ 	.word	0x00000082


	//----- nvinfo : EIATTR_SW2861232_WAR
	.align		4
.L_1825:
        /*0008*/ 	.byte	0x01, 0x35
	.zero		2


	//----- nvinfo : EIATTR_PARAM_CBANK
	.align		4
        /*000c*/ 	.byte	0x04, 0x0a
        /*000e*/ 	.short	(.L_1827 - .L_1826)
	.align		4
.L_1826:
        /*0010*/ 	.word	index@(.nv.constant0._ZN10layer_norm13ln_bwd_kernelINS_13Kernel_traitsI13__nv_bfloat16S2_S2_S2_fjLj512ELj1ELj4ELj1ELj16ENS_18Kernel_traits_baseILj512ES2_S2_S2_S2_fjLj128EEEEELb1ELb1ELb0ELb0EEEvNS_9BwdParamsE)
        /*0014*/ 	.short	0x0160
        /*0016*/ 	.short	0x0128


	//----- nvinfo : EIATTR_CBANK_PARAM_SIZE
	.align		4
.L_1827:
        /*0018*/ 	.byte	0x03, 0x19
        /*001a*/ 	.short	0x0128


	//----- nvinfo : EIATTR_KPARAM_INFO
	.align		4
        /*001c*/ 	.byte	0x04, 0x17
        /*001e*/ 	.short	(.L_1829 - .L_1828)
.L_1828:
        /*0020*/ 	.word	0x00000000
        /*0024*/ 	.short	0x0000
        /*0026*/ 	.short	0x0000
        /*0028*/ 	.byte	0x00, 0xf0, 0xa1, 0x04


	//----- nvinfo : EIATTR_MAXREG_COUNT
	.align		4
.L_1829:
        /*002c*/ 	.byte	0x03, 0x1b
        /*002e*/ 	.short	0x00ff


	//----- nvinfo : EIATTR_NUM_BARRIERS
	.align		4
        /*0030*/ 	.byte	0x02, 0x4c
        /*0032*/ 	.byte	0x01
	.zero		1


	//----- nvinfo : EIATTR_MERCURY_ISA_VERSION
	.align		4
        /*0034*/ 	.byte	0x03, 0x5f
        /*0036*/ 	.short	0x0000


	//----- nvinfo : EIATTR_COOP_GROUP_MASK_REGIDS
	.align		4
        /*0038*/ 	.byte	0x04, 0x29
        /*003a*/ 	.short	(.L_1831 - .L_1830)


	//   ....[0]....
.L_1830:
        /*003c*/ 	.word	0xffffffff


	//   ....[1]....
        /*0040*/ 	.word	0xffffffff


	//   ....[2]....
        /*0044*/ 	.word	0xffffffff


	//   ....[3]....
        /*0048*/ 	.word	0xffffffff


	//   ....[4]....
        /*004c*/ 	.word	0xffffffff


	//   ....[5]....
        /*0050*/ 	.word	0xffffffff


	//   ....[6]....
        /*0054*/ 	.word	0xffffffff


	//   ....[7]....
        /*0058*/ 	.word	0xffffffff


	//   ....[8]....
        /*005c*/ 	.word	0xffffffff


	//   ....[9]....
        /*0060*/ 	.word	0xffffffff


	//   ....[10]....
        /*0064*/ 	.word	0xffffffff


	//   ....[11]....
        /*0068*/ 	.word	0xffffffff


	//   ....[12]....
        /*006c*/ 	.word	0xffffffff


	//   ....[13]....
        /*0070*/ 	.word	0xffffffff


	//   ....[14]....
        /*0074*/ 	.word	0xffffffff


	//   ....[15]....
        /*0078*/ 	.word	0xffffffff


	//   ....[16]....
        /*007c*/ 	.word	0xffffffff


	//   ....[17]....
        /*0080*/ 	.word	0xffffffff


	//   ....[18]....
        /*0084*/ 	.word	0xffffffff


	//   ....[19]....
        /*0088*/ 	.word	0xffffffff


	//----- nvinfo : EIATTR_COOP_GROUP_INSTR_OFFSETS
	.align		4
.L_1831:
        /*008c*/ 	.byte	0x04, 0x28
        /*008e*/ 	.short	(.L_1833 - .L_1832)


	//   ....[0]....
.L_1832:
        /*0090*/ 	.word	0x00001210


	//   ....[1]....
        /*0094*/ 	.word	0x00001230


	//   ....[2]....
        /*0098*/ 	.word	0x00001250


	//   ....[3]....
        /*009c*/ 	.word	0x00001270


	//   ....[4]....
        /*00a0*/ 	.word	0x00001290


	//   ....[5]....
        /*00a4*/ 	.word	0x000012b0


	//   ....[6]....
        /*00a8*/ 	.word	0x000012d0


	//   ....[7]....
        /*00ac*/ 	.word	0x000012f0


	//   ....[8]....
        /*00b0*/ 	.word	0x00001310


	//   ....[9]....
        /*00b4*/ 	.word	0x00001330


	//   ....[10]....
        /*00b8*/ 	.word	0x00003280


	//   ....[11]....
        /*00bc*/ 	.word	0x00003300


	//   ....[12]....
        /*00c0*/ 	.word	0x00003380


	//   ....[13]....
        /*00c4*/ 	.word	0x000033f0


	//   ....[14]....
        /*00c8*/ 	.word	0x00003470


	//   ....[15]....
        /*00cc*/ 	.word	0x000034e0


	//   ....[16]....
        /*00d0*/ 	.word	0x00003560


	//   ....[17]....
        /*00d4*/ 	.word	0x000035d0


	//   ....[18]....
        /*00d8*/ 	.word	0x00003650


	//   ....[19]....
        /*00dc*/ 	.word	0x000036c0


	//----- nvinfo : EIATTR_EXIT_INSTR_OFFSETS
	.align		4
.L_1833:
        /*00e0*/ 	.byte	0x04, 0x1c
        /*00e2*/ 	.short	(.L_1835 - .L_1834)


	//   ....[0]....
.L_1834:
        /*00e4*/ 	.word	0x000031a0


	//   ....[1]....
        /*00e8*/ 	.word	0x00003220


	//----- nvinfo : EIATTR_MAX_THREADS
	.align		4
.L_1835:
        /*00ec*/ 	.byte	0x04, 0x05
        /*00ee*/ 	.short	(.L_1837 - .L_1836)
.L_1836:
        /*00f0*/ 	.word	0x00000080
        /*00f4*/ 	.word	0x00000001
        /*00f8*/ 	.word	0x00000001


	//----- nvinfo : EIATTR_CRS_STACK_SIZE
	.align		4
.L_1837:
        /*00fc*/ 	.byte	0x04, 0x1e
        /*00fe*/ 	.short	(.L_1839 - .L_1838)
.L_1838:
        /*0100*/ 	.word	0x00000000
.L_1839:


//--------------------- .nv.info._ZN10layer_norm13ln_bwd_kernelINS_13Kernel_traitsI13__nv_bfloat16S2_S2_S2_fjLj512ELj1ELj4ELj1ELj16ENS_18Kernel_traits_baseILj512ES2_S2_S2_S2_fjLj128EEEEELb1ELb1ELb0ELb1EEEvNS_9BwdParamsE --------------------------
	.section	.nv.info._ZN10layer_norm13ln_bwd_kernelINS_13Kernel_traitsI13__nv_bfloat16S2_S2_S2_fjLj512ELj1ELj4ELj1ELj16ENS_18Kernel_traits_baseILj512ES2_S2_S2_S2_fjLj128EEEEELb1ELb1ELb0ELb1EEEvNS_9BwdParamsE,"",@"SHT_CUDA_INFO"
	.sectionflags	@""
	.align	4


	//----- nvinfo : EIATTR_CUDA_API_VERSION
	.align		4
        /*0000*/ 	.byte	0x04, 0x37
        /*0002*/ 	.short	(.L_1841 - .L_1840)
.L_1840:
        /*0004*/ 	.word	0x00000082


	//----- nvinfo : EIATTR_SW2861232_WAR
	.align		4
.L_1841:
        /*0008*/ 	.byte	0x01, 0x35
	.zero		2


	//----- nvinfo : EIATTR_PARAM_CBANK
	.align		4
        /*000c*/ 	.byte	0x04, 0x0a
        /*000e*/ 	.short	(.L_1843 - .L_1842)
	.align		4
.L_1842:
        /*0010*/ 	.word	index@(.nv.constant0._ZN10layer_norm13ln_bwd_kernelINS_13Kernel_traitsI13__nv_bfloat16S2_S2_S2_fjLj512ELj1ELj4ELj1ELj16ENS_18Kernel_traits_baseILj512ES2_S2_S2_S2_fjLj128EEEEELb1ELb1ELb0ELb1EEEvNS_9BwdParamsE)
        /*0014*/ 	.short	0x0160
        /*0016*/ 	.short	0x0128


	//----- nvinfo : EIATTR_CBANK_PARAM_SIZE
	.align		4
.L_1843:
        /*0018*/ 	.byte	0x03, 0x19
        /*001a*/ 	.short	0x0128


	//----- nvinfo : EIATTR_KPARAM_INFO
	.align		4
        /*001c*/ 	.byte	0x04, 0x17
        /*001e*/ 	.short	(.L_1845 - .L_1844)
.L_1844:
        /*0020*/ 	.word	0x00000000
        /*0024*/ 	.short	0x0000
        /*0026*/ 	.short	0x0000
        /*0028*/ 	.byte	0x00, 0xf0, 0xa1, 0x04


	//----- nvinfo : EIATTR_MAXREG_COUNT
	.align		4
.L_1845:
        /*002c*/ 	.byte	0x03, 0x1b
        /*002e*/ 	.short	0x00ff


	//----- nvinfo : EIATTR_NUM_BARRIERS
	.align		4
        /*0030*/ 	.byte	0x02, 0x4c
        /*0032*/ 	.byte	0x01
	.zero		1


	//----- nvinfo : EIATTR_MERCURY_ISA_VERSION
	.align		4
        /*0034*/ 	.byte	0x03, 0x5f
        /*0036*/ 	.short	0x0000


	//----- nvinfo : EIATTR_COOP_GROUP_MASK_REGIDS
	.align		4
        /*0038*/ 	.byte	0x04, 0x29
        /*003a*/ 	.short	(.L_1847 - .L_1846)


	//   ....[0]....
.L_1846:
        /*003c*/ 	.word	0xffffffff


	//   ....[1]....
        /*0040*/ 	.word	0xffffffff


	//   ....[2]....
        /*0044*/ 	.word	0xffffffff


	//   ....[3]....
        /*0048*/ 	.word	0xffffffff


	//   ....[4]....
        /*004c*/ 	.word	0xffffffff


	//   ....[5]....
        /*0050*/ 	.word	0xffffffff


	//   ....[6]....
        /*0054*/ 	.word	0xffffffff


	//   ....[7]....
        /*0058*/ 	.word	0xffffffff


	//   ....[8]....
        /*005c*/ 	.word	0xffffffff


	//   ....[9]....
        /*0060*/ 	.word	0xffffffff


	//   ....[10]....
        /*0064*/ 	.word	0xffffffff


	//   ....[11]....
        /*0068*/ 	.word	0xffffffff


	//   ....[12]....
        /*006c*/ 	.word	0xffffffff


	//   ....[13]....
        /*0070*/ 	.word	0xffffffff


	//   ....[14]....
        /*0074*/ 	.word	0xffffffff


	//   ....[15]....
        /*0078*/ 	.word	0xffffffff


	//   ....[16]....
        /*007c*/ 	.word	0xffffffff


	//   ....[17]....
        /*0080*/ 	.word	0xffffffff


	//   ....[18]....
        /*0084*/ 	.word	0xffffffff


	//   ....[19]....
        /*0088*/ 	.word	0xffffffff


	//----- nvinfo : EIATTR_COOP_GROUP_INSTR_OFFSETS
	.align		4
.L_1847:
        /*008c*/ 	.byte	0x04, 0x28
        /*008e*/ 	.short	(.L_1849 - .L_1848)


	//   ....[0]....
.L_1848:
        /*0090*/ 	.word	0x00001110


	//   ....[1]....
        /*0094*/ 	.word	0x00001130


	//   ....[2]....
        /*0098*/ 	.word	0x00001150


	//   ....[3]....
        /*009c*/ 	.word	0x00001170


	//   ....[4]....
        /*00a0*/ 	.word	0x00001190


	//   ....[5]....
        /*00a4*/ 	.word	0x000011b0


	//   ....[6]....
        /*00a8*/ 	.word	0x000011d0


	//   ....[7]....
        /*00ac*/ 	.word	0x000011f0


	//   ....[8]....
        /*00b0*/ 	.word	0x00001210


	//   ....[9]....
        /*00b4*/ 	.word	0x00001230


	//   ....[10]....
        /*00b8*/ 	.word	0x000031a0


	//   ....[11]....
        /*00bc*/ 	.word	0x00003220


	//   ....[12]....
        /*00c0*/ 	.word	0x000032a0


	//   ....[13]....
        /*00c4*/ 	.word	0x00003310


	//   ....[14]....
        /*00c8*/ 	.word	0x00003390


	//   ....[15]....
        /*00cc*/ 	.word	0x00003400


	//   ....[16]....
        /*00d0*/ 	.word	0x00003480


	//   ....[17]....
        /*00d4*/ 	.word	0x000034f0


	//   ....[18]....
        /*00d8*/ 	.word	0x00003570


	//   ....[19]....
        /*00dc*/ 	.word	0x000035e0


	//----- nvinfo : EIATTR_EXIT_INSTR_OFFSETS
	.align		4
.L_1849:
        /*00e0*/ 	.byte	0x04, 0x1c
        /*00e2*/ 	.short	(.L_1851 - .L_1850)


	//   ....[0]....
.L_1850:
        /*00e4*/ 	.word	0x00003140


	//----- nvinfo : EIATTR_MAX_THREADS
	.align		4
.L_1851:
        /*00e8*/ 	.byte	0x04, 0x05
        /*00ea*/ 	.short	(.L_1853 - .L_1852)
.L_1852:
        /*00ec*/ 	.word	0x00000080
        /*00f0*/ 	.word	0x00000001
        /*00f4*/ 	.word	0x00000001


	//----- nvinfo : EIATTR_CRS_STACK_SIZE
	.align		4
.L_1853:
        /*00f8*/ 	.byte	0x04, 0x1e
        /*00fa*/ 	.short	(.L_1855 - .L_1854)
.L_1854:
        /*00fc*/ 	.word	0x00000000
.L_1855:


//--------------------- .nv.info._ZN10layer_norm22ln_bwd_finalize_kernelINS_22Kernel_traits_finalizeILj512E13__nv_bfloat16S2_S2_S2_fjLb1ELj1024ELj4ENS_18Kernel_traits_baseILj512ES2_S2_S2_S2_fjLj1024EEEEELb1ELb0EEEvNS_9BwdParamsE --------------------------
	.section	.nv.info._ZN10layer_norm22ln_bwd_finalize_kernelINS_22Kernel_traits_finalizeILj512E13__nv_bfloat16S2_S2_S2_fjLb1ELj1024ELj4ENS_18Kernel_traits_baseILj512ES2_S2_S2_S2_fjLj1024EEEEELb1ELb0EEEvNS_9BwdParamsE,"",@"SHT_CUDA_INFO"
	.sectionflags	@""
	.align	4


	//----- nvinfo : EIATTR_CUDA_API_VERSION
	.align		4
        /*0000*/ 	.byte	0x04, 0x37
        /*0002*/ 	.short	(.L_1857 - .L_1856)
.L_1856:
        /*0004*/ 	.word	0x00000082


	//----- nvinfo : EIATTR_SW2861232_WAR
	.align		4
.L_1857:
        /*0008*/ 	.byte	0x01, 0x35
	.zero		2


	//----- nvinfo : EIATTR_PARAM_CBANK
	.align		4
        /*000c*/ 	.byte	0x04, 0x0a
        /*000e*/ 	.short	(.L_1859 - .L_1858)
	.align		4
.L_1858:
        /*0010*/ 	.word	index@(.nv.constant0._ZN10layer_norm22ln_bwd_finalize_kernelINS_22Kernel_traits_finalizeILj512E13__nv_bfloat16S2_S2_S2_fjLb1ELj1024ELj4ENS_18Kernel_traits_baseILj512ES2_S2_S2_S2_fjLj1024EEEEELb1ELb0EEEvNS_9BwdParamsE)
        /*0014*/ 	.short	0x0160
        /*0016*/ 	.short	0x0128


	//----- nvinfo : EIATTR_CBANK_PARAM_SIZE
	.align		4
.L_1859:
        /*0018*/ 	.byte	0x03, 0x19
        /*001a*/ 	.short	0x0128


	//----- nvinfo : EIATTR_KPARAM_INFO
	.align		4
        /*001c*/ 	.byte	0x04, 0x17
        /*001e*/ 	.short	(.L_1861 - .L_1860)
.L_1860:
        /*0020*/ 	.word	0x00000000
        /*0024*/ 	.short	0x0000
        /*0026*/ 	.short	0x0000
        /*0028*/ 	.byte	0x00, 0xf0, 0xa1, 0x04


	//----- nvinfo : EIATTR_MAXREG_COUNT
	.align		4
.L_1861:
        /*002c*/ 	.byte	0x03, 0x1b
        /*002e*/ 	.short	0x0040


	//----- nvinfo : EIATTR_NUM_BARRIERS
	.align		4
        /*0030*/ 	.byte	0x02, 0x4c
        /*0032*/ 	.byte	0x01
	.zero		1


	//----- nvinfo : EIATTR_MERCURY_ISA_VERSION
	.align		4
        /*0034*/ 	.byte	0x03, 0x5f
        /*0036*/ 	.short	0x0000


	//----- nvinfo : EIATTR_COOP_GROUP_MASK_REGIDS
	.align		4
        /*0038*/ 	.byte	0x04, 0x29
        /*003a*/ 	.short	(.L_1863 - .L_1862)


	//   ....[0]....
.L_1862:
        /*003c*/ 	.word	0xffffffff


	//   ....[1]....
        /*0040*/ 	.word	0xffffffff


	//   ....[2]....
        /*0044*/ 	.word	0xffffffff


	//   ....[3]....
        /*0048*/ 	.word	0xffffffff


	//   ....[4]....
        /*004c*/ 	.word	0xffffffff


	//   ....[5]....
        /*0050*/ 	.word	0xffffffff


	//   ....[6]....
        /*0054*/ 	.word	0xffffffff


	//   ....[7]....
        /*0058*/ 	.word	0xffffffff


	//   ....[8]....
        /*005c*/ 	.word	0xffffffff


	//   ....[9]....
        /*0060*/ 	.word	0xffffffff


	//   ....[10]....
        /*0064*/ 	.word	0xffffffff


	//   ....[11]....
        /*0068*/ 	.word	0xffffffff


	//   ....[12]....
        /*006c*/ 	.word	0xffffffff


	//   ....[13]....
        /*0070*/ 	.word	0xffffffff


	//   ....[14]....
        /*0074*/ 	.word	0xffffffff


	//   ....[15]....
        /*0078*/ 	.word	0xffffffff


	//   ....[16]....
        /*007c*/ 	.word	0xffffffff


	//   ....[17]....
        /*0080*/ 	.word	0xffffffff


	//   ....[18]....
        /*0084*/ 	.word	0xffffffff


	//   ....[19]....
        /*0088*/ 	.word	0xffffffff


	//   ....[20]....
        /*008c*/ 	.word	0xffffffff


	//   ....[21]....
        /*0090*/ 	.word	0xffffffff


	//   ....[22]....
        /*0094*/ 	.word	0xffffffff


	//   ....[23]....
        /*0098*/ 	.word	0xffffffff


	//   ....[24]....
        /*009c*/ 	.word	0xffffffff


	//   ....[25]....
        /*00a0*/ 	.word	0xffffffff


	//   ....[26]....
        /*00a4*/ 	.word	0xffffffff


	//   ....[27]....
        /*00a8*/ 	.word	0xffffffff


	//   ....[28]....
        /*00ac*/ 	.word	0xffffffff


	//   ....[29]....
        /*00b0*/ 	.word	0xffffffff


	//----- nvinfo : EIATTR_COOP_GROUP_INSTR_OFFSETS
	.align		4
.L_1863:
        /*00b4*/ 	.byte	0x04, 0x28
        /*00b6*/ 	.short	(.L_1865 - .L_1864)


	//   ....[0]....
.L_1864:
        /*00b8*/ 	.word	0x000009d0


	//   ....[1]....
        /*00bc*/ 	.word	0x00000a00


	//   ....[2]....
        /*00c0*/ 	.word	0x00000a10


	//   ....[3]....
        /*00c4*/ 	.word	0x00000a30


	//   ....[4]....
        /*00c8*/ 	.word	0x00000a50


	//   ....[5]....
        /*00cc*/ 	.word	0x00000a60


	//   ....[6]....
        /*00d0*/ 	.word	0x00000a90


	//   ....[7]....
        /*00d4*/ 	.word	0x00000ab0


	//   ....[8]....
        /*00d8*/ 	.word	0x00000ac0


	//   ....[9]....
        /*00dc*/ 	.word	0x00000af0


	//   ....[10]....
        /*00e0*/ 	.word	0x00000b10


	//   ....[11]....
        /*00e4*/ 	.word	0x00000b20


	//   ....[12]....
        /*00e8*/ 	.word	0x00000b50


	//   ....[13]....
        /*00ec*/ 	.word	0x00000b70


	//   ....[14]....
        /*00f0*/ 	.word	0x00000b80


	//   ....[15]....
        /*00f4*/ 	.word	0x00000e20


	//   ....[16]....
        /*00f8*/ 	.word	0x00000e80


	//   ....[17]....
        /*00fc*/ 	.word	0x00000ee0


	//   ....[18]....
        /*0100*/ 	.word	0x00000f40


	//   ....[19]....
        /*0104*/ 	.word	0x00000fb0


	//   ....[20]....
        /*0108*/ 	.word	0x00001020


	//   ....[21]....
        /*010c*/ 	.word	0x00001080


	//   ....[22]....
        /*0110*/ 	.word	0x000010e0


	//   ....[23]....
        /*0114*/ 	.word	0x00001140


	//   ....[24]....
        /*0118*/ 	.word	0x000011b0


	//   ....[25]....
        /*011c*/ 	.word	0x00001220


	//   ....[26]....
        /*0120*/ 	.word	0x00001280


	//   ....[27]....
        /*0124*/ 	.word	0x000012e0


	//   ....[28]....
        /*0128*/ 	.word	0x00001340


	//   ....[29]....
        /*012c*/ 	.word	0x000013a0


	//----- nvinfo : EIATTR_EXIT_INSTR_OFFSETS
	.align		4
.L_1865:
        /*0130*/ 	.byte	0x04, 0x1c
        /*0132*/ 	.short	(.L_1867 - .L_1866)


	//   ....[0]....
.L_1866:
        /*0134*/ 	.word	0x00000070


	//   ....[1]....
        /*0138*/ 	.word	0x00000dc0


	//----- nvinfo : EIATTR_MAX_THREADS
	.align		4
.L_1867:
        /*013c*/ 	.byte	0x04, 0x05
        /*013e*/ 	.short	(.L_1869 - .L_1868)
.L_1868:
        /*0140*/ 	.word	0x00000400
        /*0144*/ 	.word	0x00000001
        /*0148*/ 	.word	0x00000001


	//----- nvinfo : EIATTR_CRS_STACK_SIZE
	.align		4
.L_1869:
        /*014c*/ 	.byte	0x04, 0x1e
        /*014e*/ 	.short	(.L_1871 - .L_1870)
.L_1870:
        /*0150*/ 	.word	0x00000000
.L_1871:


//--------------------- .nv.info._ZN10layer_norm13ln_bwd_kernelINS_13Kernel_traitsI13__nv_bfloat16S2_S2_S2_fjLj512ELj1ELj4ELj1ELj16ENS_18Kernel_traits_baseILj512ES2_S2_S2_S2_fjLj128EEEEELb1ELb1ELb1ELb0EEEvNS_9BwdParamsE --------------------------
	.section	.nv.info._ZN10layer_norm13ln_bwd_kernelINS_13Kernel_traitsI13__nv_bfloat16S2_S2_S2_fjLj512ELj1ELj4ELj1ELj16ENS_18Kernel_traits_baseILj512ES2_S2_S2_S2_fjLj128EEEEELb1ELb1ELb1ELb0EEEvNS_9BwdParamsE,"",@"SHT_CUDA_INFO"
	.sectionflags	@""
	.align	4


	//----- nvinfo : EIATTR_CUDA_API_VERSION
	.align		4
        /*0000*/ 	.byte	0x04, 0x37
        /*0002*/ 	.short	(.L_1873 - .L_1872)
.L_1872:
        /*0004*/ 	.word	0x00000082


	//----- nvinfo : EIATTR_SW2861232_WAR
	.align		4
.L_1873:
        /*0008*/ 	.byte	0x01, 0x35
	.zero		2


	//----- nvinfo : EIATTR_PARAM_CBANK
	.align		4
        /*000c*/ 	.byte	0x04, 0x0a
        /*000e*/ 	.short	(.L_1875 - .L_1874)
	.align		4
.L_1874:
        /*0010*/ 	.word	index@(.nv.constant0._ZN10layer_norm13ln_bwd_kernelINS_13Kernel_traitsI13__nv_bfloat16S2_S2_S2_fjLj512ELj1ELj4ELj1ELj16ENS_18Kernel_traits_baseILj512ES2_S2_S2_S2_fjLj128EEEEELb1ELb1ELb1ELb0EEEvNS_9BwdParamsE)
        /*0014*/ 	.short	0x0160
        /*0016*/ 	.short	0x0128


	//----- nvinfo : EIATTR_CBANK_PARAM_SIZE
	.align		4
.L_1875:
        /*0018*/ 	.byte	0x03, 0x19
        /*001a*/ 	.short	0x0128


	//----- nvinfo : EIATTR_KPARAM_INFO
	.align		4
        /*001c*/ 	.byte	0x04, 0x17
        /*001e*/ 	.short	(.L_1877 - .L_1876)
.L_1876:
        /*0020*/ 	.word	0x00000000
        /*0024*/ 	.short	0x0000
        /*0026*/ 	.short	0x0000
        /*0028*/ 	.byte	0x00, 0xf0, 0xa1, 0x04


	//----- nvinfo : EIATTR_MAXREG_COUNT
	.align		4
.L_1877:
        /*002c*/ 	.byte	0x03, 0x1b
        /*002e*/ 	.short	0x00ff


	//----- nvinfo : EIATTR_NUM_BARRIERS
	.align		4
        /*0030*/ 	.byte	0x02, 0x4c
        /*0032*/ 	.byte	0x01
	.zero		1


	//----- nvinfo : EIATTR_MERCURY_ISA_VERSION
	.align		4
        /*0034*/ 	.byte	0x03, 0x5f
        /*0036*/ 	.short	0x0000


	//----- nvinfo : EIATTR_COOP_GROUP_MASK_REGIDS
	.align		4
        /*0038*/ 	.byte	0x04, 0x29
        /*003a*/ 	.short	(.L_1879 - .L_1878)


	//   ....[0]....
.L_1878:
        /*003c*/ 	.word	0xffffffff


	//   ....[1]....
        /*0040*/ 	.word	0xffffffff


	//   ....[2]....
        /*0044*/ 	.word	0xffffffff


	//   ....[3]....
        /*0048*/ 	.word	0xffffffff


	//   ....[4]....
        /*004c*/ 	.word	0xffffffff


	//   ....[5]....
        /*0050*/ 	.word	0xffffffff


	//   ....[6]....
        /*0054*/ 	.word	0xffffffff


	//   ....[7]....
        /*0058*/ 	.word	0xffffffff


	//   ....[8]....
        /*005c*/ 	.word	0xffffffff


	//   ....[9]....
        /*0060*/ 	.word	0xffffffff


	//   ....[10]....
        /*0064*/ 	.word	0xffffffff


	//   ....[11]....
        /*0068*/ 	.word	0xffffffff


	//   ....[12]....
        /*006c*/ 	.word	0xffffffff


	//   ....[13]....
        /*0070*/ 	.word	0xffffffff


	//   ....[14]....
        /*0074*/ 	.word	0xffffffff


	//   ....[15]....
        /*0078*/ 	.word	0xffffffff


	//   ....[16]....
        /*007c*/ 	.word	0xffffffff


	//   ....[17]....
        /*0080*/ 	.word	0xffffffff


	//   ....[18]....
        /*0084*/ 	.word	0xffffffff


	//   ....[19]....
        /*0088*/ 	.word	0xffffffff


	//----- nvinfo : EIATTR_COOP_GROUP_INSTR_OFFSETS
	.align		4
.L_1879:
        /*008c*/ 	.byte	0x04, 0x28
        /*008e*/ 	.short	(.L_1881 - .L_1880)


	//   ....[0]....
.L_1880:
        /*0090*/ 	.word	0x00001460


	//   ....[1]....
        /*0094*/ 	.word	0x00001480


	//   ....[2]....
        /*0098*/ 	.word	0x000014a0


	//   ....[3]....
        /*009c*/ 	.word	0x000014c0


	//   ....[4]....
        /*00a0*/ 	.word	0x000014e0


	//   ....[5]....
        /*00a4*/ 	.word	0x00001500


	//   ....[6]....
        /*00a8*/ 	.word	0x00001520


	//   ....[7]....
        /*00ac*/ 	.word	0x00001540


	//   ....[8]....
        /*00b0*/ 	.word	0x00001560


	//   ....[9]....
        /*00b4*/ 	.word	0x00001580


	//   ....[10]....
        /*00b8*/ 	.word	0x000043e0


	//   ....[11]....
        /*00bc*/ 	.word	0x00004460


	//   ....[12]....
        /*00c0*/ 	.word	0x000044e0


	//   ....[13]....
        /*00c4*/ 	.word	0x00004550


	//   ....[14]....
        /*00c8*/ 	.word	0x000045d0


	//   ....[15]....
        /*00cc*/ 	.word	0x00004640


	//   ....[16]....
        /*00d0*/ 	.word	0x000046c0


	//   ....[17]....
        /*00d4*/ 	.word	0x00004730


	//   ....[18]....
        /*00d8*/ 	.word	0x000047b0


	//   ....[19]....
        /*00dc*/ 	.word	0x00004820


	//----- nvinfo : EIATTR_EXIT_INSTR_OFFSETS
	.align		4
.L_1881:
        /*00e0*/ 	.byte	0x04, 0x1c
        /*00e2*/ 	.short	(.L_1883 - .L_1882)


	//   ....[0]....
.L_1882:
        /*00e4*/ 	.word	0x00004300


	//   ....[1]....
        /*00e8*/ 	.word	0x00004380


	//----- nvinfo : EIATTR_MAX_THREADS
	.align		4
.L_1883:
        /*00ec*/ 	.byte	0x04, 0x05
        /*00ee*/ 	.short	(.L_1885 - .L_1884)
.L_1884:
        /*00f0*/ 	.word	0x00000080
        /*00f4*/ 	.word	0x00000001
        /*00f8*/ 	.word	0x00000001


	//----- nvinfo : EIATTR_CRS_STACK_SIZE
	.align		4
.L_1885:
        /*00fc*/ 	.byte	0x04, 0x1e
        /*00fe*/ 	.short	(.L_1887 - .L_1886)
.L_1886:
        /*0100*/ 	.word	0x00000000
.L_1887:


//--------------------- .nv.info._ZN10layer_norm22ln_bwd_finalize_kernelINS_22Kernel_traits_finalizeILj512E13__nv_bfloat16S2_S2_S2_fjLb1ELj1024ELj4ENS_18Kernel_traits_baseILj512ES2_S2_S2_S2_fjLj1024EEEEELb1ELb1EEEvNS_9BwdParamsE --------------------------
	.section	.nv.info._ZN10layer_norm22ln_bwd_finalize_kernelINS_22Kernel_traits_finalizeILj512E13__nv_bfloat16S2_S2_S2_fjLb1ELj1024ELj4ENS_18Kernel_traits_baseILj512ES2_S2_S2_S2_fjLj1024EEEEELb1ELb1EEEvNS_9BwdParamsE,"",@"SHT_CUDA_INFO"
	.sectionflags	@""
	.align	4


	//----- nvinfo : EIATTR_CUDA_API_VERSION
	.align		4
        /*0000*/ 	.byte	0x04, 0x37
        /*0002*/ 	.short	(.L_1889 - .L_1888)
.L_1888:
        /*0004*/ 	.word	0x00000082


	//----- nvinfo : EIATTR_SW2861232_WAR
	.align		4
.L_1889:
        /*0008*/ 	.byte	0x01, 0x35
	.zero		2


	//----- nvinfo : EIATTR_PARAM_CBANK
	.align		4
        /*000c*/ 	.byte	0x04, 0x0a
        /*000e*/ 	.short	(.L_1891 - .L_1890)
	.align		4
.L_1890:
        /*0010*/ 	.word	index@(.nv.constant0._ZN10layer_norm22ln_bwd_finalize_kernelINS_22Kernel_traits_finalizeILj512E13__nv_bfloat16S2_S2_S2_fjLb1ELj1024ELj4ENS_18Kernel_traits_baseILj512ES2_S2_S2_S2_fjLj1024EEEEELb1ELb1EEEvNS_9BwdParamsE)
        /*0014*/ 	.short	0x0160
        /*0016*/ 	.short	0x0128


	//----- nvinfo : EIATTR_CBANK_PARAM_SIZE
	.align		4
.L_1891:
        /*0018*/ 	.byte	0x03, 0x19
        /*001a*/ 	.short	0x0128


	//----- nvinfo : EIATTR_KPARAM_INFO
	.align		4
        /*001c*/ 	.byte	0x04, 0x17
        /*001e*/ 	.short	(.L_1893 - .L_1892)
.L_1892:
        /*0020*/ 	.word	0x00000000
        /*0024*/ 	.short	0x0000
        /*0026*/ 	.short	0x0000
        /*0028*/ 	.byte	0x00, 0xf0, 0xa1, 0x04


	//----- nvinfo : EIATTR_MAXREG_COUNT
	.align		4
.L_1893:
        /*002c*/ 	.byte	0x03, 0x1b
        /*002e*/ 	.short	0x0040


	//----- nvinfo : EIATTR_NUM_BARRIERS
	.align		4
        /*0030*/ 	.byte	0x02, 0x4c
        /*0032*/ 	.byte	0x01
	.zero		1


	//----- nvinfo : EIATTR_MERCURY_ISA_VERSION
	.align		4
        /*0034*/ 	.byte	0x03, 0x5f
        /*0036*/ 	.short	0x0000


	//----- nvinfo : EIATTR_COOP_GROUP_MASK_REGIDS
	.align		4
        /*0038*/ 	.byte	0x04, 0x29
        /*003a*/ 	.short	(.L_1895 - .L_1894)


	//   ....[0]....
.L_1894:
        /*003c*/ 	.word	0xffffffff


	//   ....[1]....
        /*0040*/ 	.word	0xffffffff


	//   ....[2]....
        /*0044*/ 	.word	0xffffffff


	//   ....[3]....
        /*0048*/ 	.word	0xffffffff


	//   ....[4]....
        /*004c*/ 	.word	0xffffffff


	//   ....[5]....
        /*0050*/ 	.word	0xffffffff


	//   ....[6]....
        /*0054*/ 	.word	0xffffffff


	//   ....[7]....
        /*0058*/ 	.word	0xffffffff


	//   ....[8]....
        /*005c*/ 	.word	0xffffffff


	//   ....[9]....
        /*0060*/ 	.word	0xffffffff


	//   ....[10]....
        /*0064*/ 	.word	0xffffffff


	//   ....[11]....
        /*0068*/ 	.word	0xffffffff


	//   ....[12]....
        /*006c*/ 	.word	0xffffffff


	//   ....[13]....
        /*0070*/ 	.word	0xffffffff


	//   ....[14]....
        /*0074*/ 	.word	0xffffffff


	//   ....[15]....
        /*0078*/ 	.word	0xffffffff


	//   ....[16]....
        /*007c*/ 	.word	0xffffffff


	//   ....[17]....
        /*0080*/ 	.word	0xffffffff


	//   ....[18]....
        /*0084*/ 	.word	0xffffffff


	//   ....[19]....
        /*0088*/ 	.word	0xffffffff


	//   ....[20]....
        /*008c*/ 	.word	0xffffffff


	//   ....[21]....
        /*0090*/ 	.word	0xffffffff


	//   ....[22]....
        /*0094*/ 	.word	0xffffffff


	//   ....[23]....
        /*0098*/ 	.word	0xffffffff


	//   ....[24]....
        /*009c*/ 	.word	0xffffffff


	//   ....[25]....
        /*00a0*/ 	.word	0xffffffff


	//   ....[26]....
        /*00a4*/ 	.word	0xffffffff


	//   ....[27]....
        /*00a8*/ 	.word	0xffffffff


	//   ....[28]....
        /*00ac*/ 	.word	0xffffffff


	//   ....[29]....
        /*00b0*/ 	.word	0xffffffff


	//----- nvinfo : EIATTR_COOP_GROUP_INSTR_OFFSETS
	.align		4
.L_1895:
        /*00b4*/ 	.byte	0x04, 0x28
        /*00b6*/ 	.short	(.L_1897 - .L_1896)


	//   ....[0]....
.L_1896:
        /*00b8*/ 	.word	0x000009a0


	//   ....[1]....
        /*00bc*/ 	.word	0x000009d0


	//   ....[2]....
        /*00c0*/ 	.word	0x000009e0


	//   ....[3]....
        /*00c4*/ 	.word	0x00000a00


	//   ....[4]....
        /*00c8*/ 	.word	0x00000a20


	//   ....[5]....
        /*00cc*/ 	.word	0x00000a30


	//   ....[6]....
        /*00d0*/ 	.word	0x00000a60


	//   ....[7]....
        /*00d4*/ 	.word	0x00000a80


	//   ....[8]....
        /*00d8*/ 	.word	0x00000a90


	//   ....[9]....
        /*00dc*/ 	.word	0x00000ac0


	//   ....[10]....
        /*00e0*/ 	.word	0x00000ae0


	//   ....[11]....
        /*00e4*/ 	.word	0x00000af0


	//   ....[12]....
        /*00e8*/ 	.word	0x00000b20


	//   ....[13]....
        /*00ec*/ 	.word	0x00000b40


	//   ....[14]....
        /*00f0*/ 	.word	0x00000b50


	//   ....[15]....
        /*00f4*/ 	.word	0x00000dd0


	//   ....[16]....
        /*00f8*/ 	.word	0x00000e30


	//   ....[17]....
        /*00fc*/ 	.word	0x00000e90


	//   ....[18]....
        /*0100*/ 	.word	0x00000ef0


	//   ....[19]....
        /*0104*/ 	.word	0x00000f60


	//   ....[20]....
        /*0108*/ 	.word	0x00000fd0


	//   ....[21]....
        /*010c*/ 	.word	0x00001030


	//   ....[22]....
        /*0110*/ 	.word	0x00001090


	//   ....[23]....
        /*0114*/ 	.word	0x000010f0


	//   ....[24]....
        /*0118*/ 	.word	0x00001160


	//   ....[25]....
        /*011c*/ 	.word	0x000011d0


	//   ....[26]....
        /*0120*/ 	.word	0x00001230


	//   ....[27]....
        /*0124*/ 	.word	0x00001290


	//   ....[28]....
        /*0128*/ 	.word	0x000012f0


	//   ....[29]....
        /*012c*/ 	.word	0x00001350


	//----- nvinfo : EIATTR_EXIT_INSTR_OFFSETS
	.align		4
.L_1897:
        /*0130*/ 	.byte	0x04, 0x1c
        /*0132*/ 	.short	(.L_1899 - .L_1898)


	//   ....[0]....
.L_1898:
        /*0134*/ 	.word	0x00000070


	//   ....[1]....
        /*0138*/ 	.word	0x00000d70


	//----- nvinfo : EIATTR_MAX_THREADS
	.align		4
.L_1899:
        /*013c*/ 	.byte	0x04, 0x05
        /*013e*/ 	.short	(.L_1901 - .L_1900)
.L_1900:
        /*0140*/ 	.word	0x00000400
        /*0144*/ 	.word	0x00000001
        /*0148*/ 	.word	0x00000001


	//----- nvinfo : EIATTR_CRS_STACK_SIZE
	.align		4
.L_1901:
        /*014c*/ 	.byte	0x04, 0x1e
        /*014e*/ 	.short	(.L_1903 - .L_1902)
.L_1902:
        /*0150*/ 	.word	0x00000000
.L_1903:


//--------------------- .nv.info._ZN10layer_norm13ln_bwd_kernelINS_13Kernel_traitsI13__nv_bfloat16S2_S2_S2_fjLj512ELj1ELj4ELj1ELj16ENS_18Kernel_traits_baseILj512ES2_S2_S2_S2_fjLj128EEEEELb1ELb1ELb1ELb1EEEvNS_9BwdParamsE --------------------------
	.section	.nv.info._ZN10layer_norm13ln_bwd_kernelINS_13Kernel_traitsI13__nv_bfloat16S2_S2_S2_fjLj512ELj1ELj4ELj1ELj16ENS_18Kernel_traits_baseILj512ES2_S2_S2_S2_fjLj128EEEEELb1ELb1ELb1ELb1EEEvNS_9BwdParamsE,"",@"SHT_CUDA_INFO"
	.sectionflags	@""
	.align	4


	//----- nvinfo : EIATTR_CUDA_API_VERSION
	.align		4
        /*0000*/ 	.byte	0x04, 0x37
        /*0002*/ 	.short	(.L_1905 - .L_1904)
.L_1904:
        /*0004*/ 	.word	0x00000082


	//----- nvinfo : EIATTR_SW2861232_WAR
	.align		4
.L_1905:
        /*0008*/ 	.byte	0x01, 0x35
	.zero		2


	//----- nvinfo : EIATTR_PARAM_CBANK
	.align		4
        /*000c*/ 	.byte	0x04, 0x0a
        /*000e*/ 	.short	(.L_1907 - .L_1906)
	.align		4
.L_1906:
        /*0010*/ 	.word	index@(.nv.constant0._ZN10layer_norm13ln_bwd_kernelINS_13Kernel_traitsI13__nv_bfloat16S2_S2_S2_fjLj512ELj1ELj4ELj1ELj16ENS_18Kernel_traits_baseILj512ES2_S2_S2_S2_fjLj128EEEEELb1ELb1ELb1ELb1EEEvNS_9BwdParamsE)
        /*0014*/ 	.short	0x0160
        /*0016*/ 	.short	0x0128


	//----- nvinfo : EIATTR_CBANK_PARAM_SIZE
	.align		4
.L_1907:
        /*0018*/ 	.byte	0x03, 0x19
        /*001a*/ 	.short	0x0128


	//----- nvinfo : EIATTR_KPARAM_INFO
	.align		4
        /*001c*/ 	.byte	0x04, 0x17
        /*001e*/ 	.short	(.L_1909 - .L_1908)
.L_1908:
        /*0020*/ 	.word	0x00000000
        /*0024*/ 	.short	0x0000
        /*0026*/ 	.short	0x0000
        /*0028*/ 	.byte	0x00, 0xf0, 0xa1, 0x04


	//----- nvinfo : EIATTR_MAXREG_COUNT
	.align		4
.L_1909:
        /*002c*/ 	.byte	0x03, 0x1b
        /*002e*/ 	.short	0x00ff


	//----- nvinfo : EIATTR_NUM_BARRIERS
	.align		4
        /*0030*/ 	.byte	0x02, 0x4c
        /*0032*/ 	.byte	0x01
	.zero		1


	//----- nvinfo : EIATTR_MERCURY_ISA_VERSION
	.align		4
        /*0034*/ 	.byte	0x03, 0x5f
        /*0036*/ 	.short	0x0000


	//----- nvinfo : EIATTR_COOP_GROUP_MASK_REGIDS
	.align		4
        /*0038*/ 	.byte	0x04, 0x29
        /*003a*/ 	.short	(.L_1911 - .L_1910)


	//   ....[0]....
.L_1910:
        /*003c*/ 	.word	0xffffffff


	//   ....[1]....
        /*0040*/ 	.word	0xffffffff


	//   ....[2]....
        /*0044*/ 	.word	0xffffffff


	//   ....[3]....
        /*0048*/ 	.word	0xffffffff


	//   ....[4]....
        /*004c*/ 	.word	0xffffffff


	//   ....[5]....
        /*0050*/ 	.word	0xffffffff


	//   ....[6]....
        /*0054*/ 	.word	0xffffffff


	//   ....[7]....
        /*0058*/ 	.word	0xffffffff


	//   ....[8]....
        /*005c*/ 	.word	0xffffffff


	//   ....[9]....
        /*0060*/ 	.word	0xffffffff


	//   ....[10]....
        /*0064*/ 	.word	0xffffffff


	//   ....[11]....
        /*0068*/ 	.word	0xffffffff


	//   ....[12]....
        /*006c*/ 	.word	0xffffffff


	//   ....[13]....
        /*0070*/ 	.word	0xffffffff


	//   ....[14]....
        /*0074*/ 	.word	0xffffffff


	//   ....[15]....
        /*0078*/ 	.word	0xffffffff


	//   ....[16]....
        /*007c*/ 	.word	0xffffffff


	//   ....[17]....
        /*0080*/ 	.word	0xffffffff


	//   ....[18]....
        /*0084*/ 	.word	0xffffffff


	//   ....[19]....
        /*0088*/ 	.word	0xffffffff


	//----- nvinfo : EIATTR_COOP_GROUP_INSTR_OFFSETS
	.align		4
.L_1911:
        /*008c*/ 	.byte	0x04, 0x28
        /*008e*/ 	.short	(.L_1913 - .L_1912)


	//   ....[0]....
.L_1912:
        /*0090*/ 	.word	0x00001350


	//   ....[1]....
        /*0094*/ 	.word	0x00001370


	//   ....[2]....
        /*0098*/ 	.word	0x00001390


	//   ....[3]....
        /*009c*/ 	.word	0x000013b0


	//   ....[4]....
        /*00a0*/ 	.word	0x000013d0


	//   ....[5]....
        /*00a4*/ 	.word	0x000013f0


	//   ....[6]....
        /*00a8*/ 	.word	0x00001410


	//   ....[7]....
        /*00ac*/ 	.word	0x00001430


	//   ....[8]....
        /*00b0*/ 	.word	0x00001450


	//   ....[9]....
        /*00b4*/ 	.word	0x00001470


	//   ....[10]....
        /*00b8*/ 	.word	0x00003f50


	//   ....[11]....
        /*00bc*/ 	.word	0x00003fd0


	//   ....[12]....
        /*00c0*/ 	.word	0x00004050


	//   ....[13]....
        /*00c4*/ 	.word	0x000040c0


	//   ....[14]....
        /*00c8*/ 	.word	0x00004140


	//   ....[15]....
        /*00cc*/ 	.word	0x000041b0


	//   ....[16]....
        /*00d0*/ 	.word	0x00004230


	//   ....[17]....
        /*00d4*/ 	.word	0x000042a0


	//   ....[18]....
        /*00d8*/ 	.word	0x00004320


	//   ....[19]....
        /*00dc*/ 	.word	0x00004390


	//----- nvinfo : EIATTR_EXIT_INSTR_OFFSETS
	.align		4
.L_1913:
        /*00e0*/ 	.byte	0x04, 0x1c
        /*00e2*/ 	.short	(.L_1915 - .L_1914)


	//   ....[0]....
.L_1914:
        /*00e4*/ 	.word	0x00003ef0


	//----- nvinfo : EIATTR_MAX_THREADS
	.align		4
.L_1915:
        /*00e8*/ 	.byte	0x04, 0x05
        /*00ea*/ 	.short	(.L_1917 - .L_1916)
.L_1916:
        /*00ec*/ 	.word	0x00000080
        /*00f0*/ 	.word	0x00000001
        /*00f4*/ 	.word	0x00000001


	//----- nvinfo : EIATTR_CRS_STACK_SIZE
	.align		4
.L_1917:
        /*00f8*/ 	.byte	0x04, 0x1e
        /*00fa*/ 	.short	(.L_1919 - .L_1918)
.L_1918:
        /*00fc*/ 	.word	0x00000000
.L_1919:


//--------------------- .nv.info._ZN10layer_norm13ln_bwd_kernelINS_13Kernel_traitsI6__halfS2_S2_S2_fjLj512ELj1ELj4ELj1ELj16ENS_18Kernel_traits_baseILj512ES2_S2_S2_S2_fjLj128EEEEELb0ELb0ELb0ELb0EEEvNS_9BwdParamsE --------------------------
	.section	.nv.info._ZN10layer_norm13ln_bwd_kernelINS_13Kernel_traitsI6__halfS2_S2_S2_fjLj512ELj1ELj4ELj1ELj16ENS_18Kernel_traits_baseILj512ES2_S2_S2_S2_fjLj128EEEEELb0ELb0ELb0ELb0EEEvNS_9BwdParamsE,"",@"SHT_CUDA_INFO"
	.sectionflags	@""
	.align	4


	//----- nvinfo : EIATTR_CUDA_API_VERSION
	.align		4
        /*0000*/ 	.byte	0x04, 0x37
        /*0002*/ 	.short	(.L_1921 - .L_1920)
.L_1920:
        /*0004*/ 	.word	0x00000082


	//----- nvinfo : EIATTR_SW2861232_WAR
	.align		4
.L_1921:
        /*0008*/ 	.byte	0x01, 0x35
	.zero		2


	//----- nvinfo : EIATTR_PARAM_CBANK
	.align		4
        /*000c*/ 	.byte	0x04, 0x0a
        /*000e*/ 	.short	(.L_1923 - .L_1922)
	.align		4
.L_1922:
        /*0010*/ 	.word	index@(.nv.constant0._ZN10layer_norm13ln_bwd_kernelINS_13Kernel_traitsI6__halfS2_S2_S2_fjLj512ELj1ELj4ELj1ELj16ENS_18Kernel_traits_baseILj512ES2_S2_S2_S2_fjLj128EEEEELb0ELb0ELb0ELb0EEEvNS_9BwdParamsE)
        /*0014*/ 	.short	0x0160
        /*0016*/ 	.short	0x0128


	//----- nvinfo : EIATTR_CBANK_PARAM_SIZE
	.align		4
.L_1923:
        /*0018*/ 	.byte	0x03, 0x19
        /*001a*/ 	.short	0x0128


	//----- nvinfo : EIATTR_KPARAM_INFO
	.align		4
        /*001c*/ 	.byte	0x04, 0x17
        /*001e*/ 	.short	(.L_1925 - .L_1924)
.L_1924:
        /*0020*/ 	.word	0x00000000
        /*0024*/ 	.short	0x0000
        /*0026*/ 	.short	0x0000
        /*0028*/ 	.byte	0x00, 0xf0, 0xa1, 0x04


	//----- nvinfo : EIATTR_MAXREG_COUNT
	.align		4
.L_1925:
        /*002c*/ 	.byte	0x03, 0x1b
        /*002e*/ 	.short	0x00ff


	//----- nvinfo : EIATTR_NUM_BARRIERS
	.align		4
        /*0030*/ 	.byte	0x02, 0x4c
        /*0032*/ 	.byte	0x01
	.zero		1


	//----- nvinfo : EIATTR_MERCURY_ISA_VERSION
	.align		4
        /*0034*/ 	.byte	0x03, 0x5f
        /*0036*/ 	.short	0x0000


	//----- nvinfo : EIATTR_COOP_GROUP_MASK_REGIDS
	.align		4
        /*0038*/ 	.byte	0x04, 0x29
        /*003a*/ 	.short	(.L_1927 - .L_1926)


	//   ....[0]....
.L_1926:
        /*003c*/ 	.word	0xffffffff


	//   ....[1]....
        /*0040*/ 	.word	0xffffffff


	//   ....[2]....
        /*0044*/ 	.word	0xffffffff


	//   ....[3]....
        /*0048*/ 	.word	0xffffffff


	//   ....[4]....
        /*004c*/ 	.word	0xffffffff


	//   ....[5]....
        /*0050*/ 	.word	0xffffffff


	//   ....[6]....
        /*0054*/ 	.word	0xffffffff


	//   ....[7]....
        /*0058*/ 	.word	0xffffffff


	//   ....[8]....
        /*005c*/ 	.word	0xffffffff


	//   ....[9]....
        /*0060*/ 	.word	0xffffffff


	//   ....[10]....
        /*0064*/ 	.word	0xffffffff


	//   ....[11]....
        /*0068*/ 	.word	0xffffffff


	//   ....[12]....
        /*006c*/ 	.word	0xffffffff


	//   ....[13]....
        /*0070*/ 	.word	0xffffffff


	//   ....[14]....
        /*0074*/ 	.word	0xffffffff


	//   ....[15]....
        /*0078*/ 	.word	0xffffffff


	//   ....[16]....
        /*007c*/ 	.word	0xffffffff


	//   ....[17]....
        /*0080*/ 	.word	0xffffffff


	//   ....[18]....
        /*0084*/ 	.word	0xffffffff


	//   ....[19]....
        /*0088*/ 	.word	0xffffffff


	//----- nvinfo : EIATTR_COOP_GROUP_INSTR_OFFSETS
	.align		4
.L_1927:
        /*008c*/ 	.byte	0x04, 0x28
        /*008e*/ 	.short	(.L_1929 - .L_1928)


	//   ....[0]....
.L_1928:
        /*0090*/ 	.word	0x00000ff0


	//   ....[1]....
        /*0094*/ 	.word	0x00001010


	//   ....[2]....
        /*0098*/ 	.word	0x00001030


	//   ....[3]....
        /*009c*/ 	.word	0x00001050


	//   ....[4]....
        /*00a0*/ 	.word	0x00001070


	//   ....[5]....
        /*00a4*/ 	.word	0x00001090


	//   ....[6]....
        /*00a8*/ 	.word	0x000010b0


	//   ....[7]....
        /*00ac*/ 	.word	0x000010d0


	//   ....[8]....
        /*00b0*/ 	.word	0x000010f0


	//   ....[9]....
        /*00b4*/ 	.word	0x00001110


	//   ....[10]....
        /*00b8*/ 	.word	0x000024e0


	//   ....[11]....
        /*00bc*/ 	.word	0x00002560


	//   ....[12]....
        /*00c0*/ 	.word	0x000025e0


	//   ....[13]....
        /*00c4*/ 	.word	0x00002650


	//   ....[14]....
        /*00c8*/ 	.word	0x000026d0


	//   ....[15]....
        /*00cc*/ 	.word	0x00002740


	//   ....[16]....
        /*00d0*/ 	.word	0x000027c0


	//   ....[17]....
        /*00d4*/ 	.word	0x00002830


	//   ....[18]....
        /*00d8*/ 	.word	0x000028b0


	//   ....[19]....
        /*00dc*/ 	.word	0x00002920


	//----- nvinfo : EIATTR_EXIT_INSTR_OFFSETS
	.align		4
.L_1929:
        /*00e0*/ 	.byte	0x04, 0x1c
        /*00e2*/ 	.short	(.L_1931 - .L_1930)


	//   ....[0]....
.L_1930:
        /*00e4*/ 	.word	0x00002450


	//   ....[1]....
        /*00e8*/ 	.word	0x00002480


	//----- nvinfo : EIATTR_MAX_THREADS
	.align		4
.L_1931:
        /*00ec*/ 	.byte	0x04, 0x05
        /*00ee*/ 	.short	(.L_1933 - .L_1932)
.L_1932:
        /*00f0*/ 	.word	0x00000080
        /*00f4*/ 	.word	0x00000001
        /*00f8*/ 	.word	0x00000001


	//----- nvinfo : EIATTR_CRS_STACK_SIZE
	.align		4
.L_1933:
        /*00fc*/ 	.byte	0x04, 0x1e
        /*00fe*/ 	.short	(.L_1935 - .L_1934)
.L_1934:
        /*0100*/ 	.word	0x00000000
.L_1935:


//--------------------- .nv.info._ZN10layer_norm13ln_bwd_kernelINS_13Kernel_traitsI6__halfS2_S2_S2_fjLj512ELj1ELj4ELj1ELj16ENS_18Kernel_traits_baseILj512ES2_S2_S2_S2_fjLj128EEEEELb0ELb0ELb0ELb1EEEvNS_9BwdParamsE --------------------------
	.section	.nv.info._ZN10layer_norm13ln_bwd_kernelINS_13Kernel_traitsI6__halfS2_S2_S2_fjLj512ELj1ELj4ELj1ELj16ENS_18Kernel_traits_baseILj512ES2_S2_S2_S2_fjLj128EEEEELb0ELb0ELb0ELb1EEEvNS_9BwdParamsE,"",@"SHT_CUDA_INFO"
	.sectionflags	@""
	.align	4


	//----- nvinfo : EIATTR_CUDA_API_VERSION
	.align		4
        /*0000*/ 	.byte	0x04, 0x37
        /*0002*/ 	.short	(.L_1937 - .L_1936)
.L_1936:
        /*0004*/ 	.word	0x00000082


	//----- nvinfo : EIATTR_SW2861232_WAR
	.align		4
.L_1937:
        /*0008*/ 	.byte	0x01, 0x35
	.zero		2


	//----- nvinfo : EIATTR_PARAM_CBANK
	.align		4
        /*000c*/ 	.byte	0x04, 0x0a
        /*000e*/ 	.short	(.L_1939 - .L_1938)
	.align		4
.L_1938:
        /*0010*/ 	.word	index@(.nv.constant0._ZN10layer_norm13ln_bwd_kernelINS_13Kernel_traitsI6__halfS2_S2_S2_fjLj512ELj1ELj4ELj1ELj16ENS_18Kernel_traits_baseILj512ES2_S2_S2_S2_fjLj128EEEEELb0ELb0ELb0ELb1EEEvNS_9BwdParamsE)
        /*0014*/ 	.short	0x0160
        /*0016*/ 	.short	0x0128


	//----- nvinfo : EIATTR_CBANK_PARAM_SIZE
	.align		4
.L_1939:
        /*0018*/ 	.byte	0x03, 0x19
        /*001a*/ 	.short	0x0128


	//----- nvinfo : EIATTR_KPARAM_INFO
	.align		4
        /*001c*/ 	.byte	0x04, 0x17
        /*001e*/ 	.short	(.L_1941 - .L_1940)
.L_1940:
        /*0020*/ 	.word	0x00000000
        /*0024*/ 	.short	0x0000
        /*0026*/ 	.short	0x0000
        /*0028*/ 	.byte	0x00, 0xf0, 0xa1, 0x04


	//----- nvinfo : EIATTR_MAXREG_COUNT
	.align		4
.L_1941:
        /*002c*/ 	.byte	0x03, 0x1b
        /*002e*/ 	.short	0x00ff


	//----- nvinfo : EIATTR_NUM_BARRIERS
	.align		4
        /*0030*/ 	.byte	0x02, 0x4c
        /*0032*/ 	.byte	0x01
	.zero		1


	//----- nvinfo : EIATTR_MERCURY_ISA_VERSION
	.align		4
        /*0034*/ 	.byte	0x03, 0x5f
        /*0036*/ 	.short	0x0000


	//----- nvinfo : EIATTR_COOP_GROUP_MASK_REGIDS
	.align		4
        /*0038*/ 	.byte	0x04, 0x29
        /*003a*/ 	.short	(.L_1943 - .L_1942)


	//   ....[0]....
.L_1942:
        /*003c*/ 	.word	0xffffffff


	//   ....[1]....
        /*0040*/ 	.word	0xffffffff


	//   ....[2]....
        /*0044*/ 	.word	0xffffffff


	//   ....[3]....
        /*0048*/ 	.word	0xffffffff


	//   ....[4]....
        /*004c*/ 	.word	0xffffffff


	//   ....[5]....
        /*0050*/ 	.word	0xffffffff


	//   ....[6]....
        /*0054*/ 	.word	0xffffffff


	//   ....[7]....
        /*0058*/ 	.word	0xffffffff


	//   ....[8]....
        /*005c*/ 	.word	0xffffffff


	//   ....[9]....
        /*0060*/ 	.word	0xffffffff


	//   ....[10]....
        /*0064*/ 	.word	0xffffffff


	//   ....[11]....
        /*0068*/ 	.word	0xffffffff


	//   ....[12]....
        /*006c*/ 	.word	0xffffffff


	//   ....[13]....
        /*0070*/ 	.word	0xffffffff


	//   ....[14]....
        /*0074*/ 	.word	0xffffffff


	//   ....[15]....
        /*0078*/ 	.word	0xffffffff


	//   ....[16]....
        /*007c*/ 	.word	0xffffffff


	//   ....[17]....
        /*0080*/ 	.word	0xffffffff


	//   ....[18]....
        /*0084*/ 	.word	0xffffffff


	//   ....[19]....
        /*0088*/ 	.word	0xffffffff


	//----- nvinfo : EIATTR_COOP_GROUP_INSTR_OFFSETS
	.align		4
.L_1943:
        /*008c*/ 	.byte	0x04, 0x28
        /*008e*/ 	.short	(.L_1945 - .L_1944)


	//   ....[0]....
.L_1944:
        /*0090*/ 	.word	0x00000f90


	//   ....[1]....
        /*0094*/ 	.word	0x00000fb0


	//   ....[2]....
        /*0098*/ 	.word	0x00000fd0


	//   ....[3]....
        /*009c*/ 	.word	0x00000ff0


	//   ....[4]....
        /*00a0*/ 	.word	0x00001010


	//   ....[5]....
        /*00a4*/ 	.word	0x00001030


	//   ....[6]....
        /*00a8*/ 	.word	0x00001050


	//   ....[7]....
        /*00ac*/ 	.word	0x00001070


	//   ....[8]....
        /*00b0*/ 	.word	0x00001090


	//   ....[9]....
        /*00b4*/ 	.word	0x000010b0


	//   ....[10]....
        /*00b8*/ 	.word	0x00002390


	//   ....[11]....
        /*00bc*/ 	.word	0x00002410


	//   ....[12]....
        /*00c0*/ 	.word	0x00002490


	//   ....[13]....
        /*00c4*/ 	.word	0x00002500


	//   ....[14]....
        /*00c8*/ 	.word	0x00002580


	//   ....[15]....
        /*00cc*/ 	.word	0x000025f0


	//   ....[16]....
        /*00d0*/ 	.word	0x00002670


	//   ....[17]....
        /*00d4*/ 	.word	0x000026e0


	//   ....[18]....
        /*00d8*/ 	.word	0x00002760


	//   ....[19]....
        /*00dc*/ 	.word	0x000027d0


	//----- nvinfo : EIATTR_EXIT_INSTR_OFFSETS
	.align		4
.L_1945:
        /*00e0*/ 	.byte	0x04, 0x1c
        /*00e2*/ 	.short	(.L_1947 - .L_1946)


	//   ....[0]....
.L_1946:
        /*00e4*/ 	.word	0x00002330


	//----- nvinfo : EIATTR_MAX_THREADS
	.align		4
.L_1947:
        /*00e8*/ 	.byte	0x04, 0x05
        /*00ea*/ 	.short	(.L_1949 - .L_1948)
.L_1948:
        /*00ec*/ 	.word	0x00000080
        /*00f0*/ 	.word	0x00000001
        /*00f4*/ 	.word	0x00000001


	//----- nvinfo : EIATTR_CRS_STACK_SIZE
	.align		4
.L_1949:
        /*00f8*/ 	.byte	0x04, 0x1e
        /*00fa*/ 	.short	(.L_1951 - .L_1950)
.L_1950:
        /*00fc*/ 	.word	0x00000000
.L_1951:


//--------------------- .nv.info._ZN10layer_norm13ln_bwd_kernelINS_13Kernel_traitsI6__halfS2_S2_S2_fjLj512ELj1ELj4ELj1ELj16ENS_18Kernel_traits_baseILj512ES2_S2_S2_S2_fjLj128EEEEELb0ELb0ELb1ELb0EEEvNS_9BwdParamsE --------------------------
	.section	.nv.info._ZN10layer_norm13ln_bwd_kernelINS_13Kernel_traitsI6__halfS2_S2_S2_fjLj512ELj1ELj4ELj1ELj16ENS_18Kernel_traits_baseILj512ES2_S2_S2_S2_fjLj128EEEEELb0ELb0ELb1ELb0EEEvNS_9BwdParamsE,"",@"SHT_CUDA_INFO"
	.sectionflags	@""
	.align	4


	//----- nvinfo : EIATTR_CUDA_API_VERSION
	.align		4
        /*0000*/ 	.byte	0x04, 0x37
        /*0002*/ 	.short	(.L_1953 - .L_1952)
.L_1952:
        /*0004*/ 	.word	0x00000082


	//----- nvinfo : EIATTR_SW2861232_WAR
	.align		4
.L_1953:
        /*0008*/ 	.byte	0x01, 0x35
	.zero		2


	//----- nvinfo : EIATTR_PARAM_CBANK
	.align		4
        /*000c*/ 	.byte	0x04, 0x0a
        /*000e*/ 	.short	(.L_1955 - .L_1954)
	.align		4
.L_1954:
        /*0010*/ 	.word	index@(.nv.constant0._ZN10layer_norm13ln_bwd_kernelINS_13Kernel_traitsI6__halfS2_S2_S2_fjLj512ELj1ELj4ELj1ELj16ENS_18Kernel_traits_baseILj512ES2_S2_S2_S2_fjLj128EEEEELb0ELb0ELb1ELb0EEEvNS_9BwdParamsE)
        /*0014*/ 	.short	0x0160
        /*0016*/ 	.short	0x0128


	//----- nvinfo : EIATTR_CBANK_PARAM_SIZE
	.align		4
.L_1955:
        /*0018*/ 	.byte	0x03, 0x19
        /*001a*/ 	.short	0x0128


	//----- nvinfo : EIATTR_KPARAM_INFO
	.align		4
        /*001c*/ 	.byte	0x04, 0x17
        /*001e*/ 	.short	(.L_1957 - .L_1956)
.L_1956:
        /*0020*/ 	.word	0x00000000
        /*0024*/ 	.short	0x0000
        /*0026*/ 	.short	0x0000
        /*0028*/ 	.byte	0x00, 0xf0, 0xa1, 0x04


	//----- nvinfo : EIATTR_MAXREG_COUNT
	.align		4
.L_1957:
        /*002c*/ 	.byte	0x03, 0x1b
        /*002e*/ 	.short	0x00ff


	//----- nvinfo : EIATTR_NUM_BARRIERS
	.align		4
        /*0030*/ 	.byte	0x02, 0x4c
        /*0032*/ 	.byte	0x01
	.zero		1


	//----- nvinfo : EIATTR_MERCURY_ISA_VERSION
	.align		4
        /*0034*/ 	.byte	0x03, 0x5f
        /*0036*/ 	.short	0x0000


	//----- nvinfo : EIATTR_COOP_GROUP_MASK_REGIDS
	.align		4
        /*0038*/ 	.byte	0x04, 0x29
        /*003a*/ 	.short	(.L_1959 - .L_1958)


	//   ....[0]....
.L_1958:
        /*003c*/ 	.word	0xffffffff


	//   ....[1]....
        /*0040*/ 	.word	0xffffffff


	//   ....[2]....
        /*0044*/ 	.word	0xffffffff


	//   ....[3]....
        /*0048*/ 	.word	0xffffffff


	//   ....[4]....
        /*004c*/ 	.word	0xffffffff


	//   ....[5]....
        /*0050*/ 	.word	0xffffffff


	//   ....[6]....
        /*0054*/ 	.word	0xffffffff


	//   ....[7]....
        /*0058*/ 	.word	0xffffffff


	//   ....[8]....
        /*005c*/ 	.word	0xffffffff


	//   ....[9]....
        /*0060*/ 	.word	0xffffffff


	//   ....[10]....
        /*0064*/ 	.word	0xffffffff


	//   ....[11]....
        /*0068*/ 	.word	0xffffffff


	//   ....[12]....
        /*006c*/ 	.word	0xffffffff


	//   ....[13]....
        /*0070*/ 	.word	0xffffffff


	//   ....[14]....
        /*0074*/ 	.word	0xffffffff


	//   ....[15]....
        /*0078*/ 	.word	0xffffffff


	//   ....[16]....
        /*007c*/ 	.word	0xffffffff


	//   ....[17]....
        /*0080*/ 	.word	0xffffffff


	//   ....[18]....
        /*0084*/ 	.word	0xffffffff


	//   ....[19]....
        /*0088*/ 	.word	0xffffffff


	//----- nvinfo : EIATTR_COOP_GROUP_INSTR_OFFSETS
	.align		4
.L_1959:
        /*008c*/ 	.byte	0x04, 0x28
        /*008e*/ 	.short	(.L_1961 - .L_1960)


	//   ....[0]....
.L_1960:
        /*0090*/ 	.word	0x000010e0


	//   ....[1]....
        /*0094*/ 	.word	0x00001100


	//   ....[2]....
        /*0098*/ 	.word	0x00001120


	//   ....[3]....
        /*009c*/ 	.word	0x00001140


	//   ....[4]....
        /*00a0*/ 	.word	0x00001160


	//   ....[5]....
        /*00a4*/ 	.word	0x00001180


	//   ....[6]....
        /*00a8*/ 	.word	0x000011a0


	//   ....[7]....
        /*00ac*/ 	.word	0x000011c0


	//   ....[8]....
        /*00b0*/ 	.word	0x000011e0


	//   ....[9]....
        /*00b4*/ 	.word	0x00001200


	//   ....[10]....
        /*00b8*/ 	.word	0x00002f90


	//   ....[11]....
        /*00bc*/ 	.word	0x00003010


	//   ....[12]....
        /*00c0*/ 	.word	0x00003090


	//   ....[13]....
        /*00c4*/ 	.word	0x00003100


	//   ....[14]....
        /*00c8*/ 	.word	0x00003180


	//   ....[15]....
        /*00cc*/ 	.word	0x000031f0


	//   ....[16]....
        /*00d0*/ 	.word	0x00003270


	//   ....[17]....
        /*00d4*/ 	.word	0x000032e0


	//   ....[18]....
        /*00d8*/ 	.word	0x00003360


	//   ....[19]....
        /*00dc*/ 	.word	0x000033d0


	//----- nvinfo : EIATTR_EXIT_INSTR_OFFSETS
	.align		4
.L_1961:
        /*00e0*/ 	.byte	0x04, 0x1c
        /*00e2*/ 	.short	(.L_1963 - .L_1962)


	//   ....[0]....
.L_1962:
        /*00e4*/ 	.word	0x00002f00


	//   ....[1]....
        /*00e8*/ 	.word	0x00002f30


	//----- nvinfo : EIATTR_MAX_THREADS
	.align		4
.L_1963:
        /*00ec*/ 	.byte	0x04, 0x05
        /*00ee*/ 	.short	(.L_1965 - .L_1964)
.L_1964:
        /*00f0*/ 	.word	0x00000080
        /*00f4*/ 	.word	0x00000001
        /*00f8*/ 	.word	0x00000001


	//----- nvinfo : EIATTR_CRS_STACK_SIZE
	.align		4
.L_1965:
        /*00fc*/ 	.byte	0x04, 0x1e
        /*00fe*/ 	.short	(.L_1967 - .L_1966)
.L_1966:
        /*0100*/ 	.word	0x00000000
.L_1967:


//--------------------- .nv.info._ZN10layer_norm13ln_bwd_kernelINS_13Kernel_traitsI6__halfS2_S2_S2_fjLj512ELj1ELj4ELj1ELj16ENS_18Kernel_traits_baseILj512ES2_S2_S2_S2_fjLj128EEEEELb0ELb0ELb1ELb1EEEvNS_9BwdParamsE --------------------------
	.section	.nv.info._ZN10layer_norm13ln_bwd_kernelINS_13Kernel_traitsI6__halfS2_S2_S2_fjLj512ELj1ELj4ELj1ELj16ENS_18Kernel_traits_baseILj512ES2_S2_S2_S2_fjLj128EEEEELb0ELb0ELb1ELb1EEEvNS_9BwdParamsE,"",@"SHT_CUDA_INFO"
	.sectionflags	@""
	.align	4


	//----- nvinfo : EIATTR_CUDA_API_VERSION
	.align		4
        /*0000*/ 	.byte	0x04, 0x37
        /*0002*/ 	.short	(.L_1969 - .L_1968)
.L_1968:
        /*0004*/ 	.word	0x00000082


	//----- nvinfo : EIATTR_SW2861232_WAR
	.align		4
.L_1969:
        /*0008*/ 	.byte	0x01, 0x35
	.zero		2


	//----- nvinfo : EIATTR_PARAM_CBANK
	.align		4
        /*000c*/ 	.byte	0x04, 0x0a
        /*000e*/ 	.short	(.L_1971 - .L_1970)
	.align		4
.L_1970:
        /*0010*/ 	.word	index@(.nv.constant0._ZN10layer_norm13ln_bwd_kernelINS_13Kernel_traitsI6__halfS2_S2_S2_fjLj512ELj1ELj4ELj1ELj16ENS_18Kernel_traits_baseILj512ES2_S2_S2_S2_fjLj128EEEEELb0ELb0ELb1ELb1EEEvNS_9BwdParamsE)
        /*0014*/ 	.short	0x0160
        /*0016*/ 	.short	0x0128


	//----- nvinfo : EIATTR_CBANK_PARAM_SIZE
	.align		4
.L_1971:
        /*0018*/ 	.byte	0x03, 0x19
        /*001a*/ 	.short	0x0128


	//----- nvinfo : EIATTR_KPARAM_INFO
	.align		4
        /*001c*/ 	.byte	0x04, 0x17
        /*001e*/ 	.short	(.L_1973 - .L_1972)
.L_1972:
        /*0020*/ 	.word	0x00000000
        /*0024*/ 	.short	0x0000
        /*0026*/ 	.short	0x0000
        /*0028*/ 	.byte	0x00, 0xf0, 0xa1, 0x04


	//----- nvinfo : EIATTR_MAXREG_COUNT
	.align		4
.L_1973:
        /*002c*/ 	.byte	0x03, 0x1b
        /*002e*/ 	.short	0x00ff


	//----- nvinfo : EIATTR_NUM_BARRIERS
	.align		4
        /*0030*/ 	.byte	0x02, 0x4c
        /*0032*/ 	.byte	0x01
	.zero		1


	//----- nvinfo : EIATTR_MERCURY_ISA_VERSION
	.align		4
        /*0034*/ 	.byte	0x03, 0x5f
        /*0036*/ 	.short	0x0000


	//----- nvinfo : EIATTR_COOP_GROUP_MASK_REGIDS
	.align		4
        /*0038*/ 	.byte	0x04, 0x29
        /*003a*/ 	.short	(.L_1975 - .L_1974)


	//   ....[0]....
.L_1974:
        /*003c*/ 	.word	0xffffffff


	//   ....[1]....
        /*0040*/ 	.word	0xffffffff


	//   ....[2]....
        /*0044*/ 	.word	0xffffffff


	//   ....[3]....
        /*0048*/ 	.word	0xffffffff


	//   ....[4]....
        /*004c*/ 	.word	0xffffffff


	//   ....[5]....
        /*0050*/ 	.word	0xffffffff


	//   ....[6]....
        /*0054*/ 	.word	0xffffffff


	//   ....[7]....
        /*0058*/ 	.word	0xffffffff


	//   ....[8]....
        /*005c*/ 	.word	0xffffffff


	//   ....[9]....
        /*0060*/ 	.word	0xffffffff


	//   ....[10]....
        /*0064*/ 	.word	0xffffffff


	//   ....[11]....
        /*0068*/ 	.word	0xffffffff


	//   ....[12]....
        /*006c*/ 	.word	0xffffffff


	//   ....[13]....
        /*0070*/ 	.word	0xffffffff


	//   ....[14]....
        /*0074*/ 	.word	0xffffffff


	//   ....[15]....
        /*0078*/ 	.word	0xffffffff


	//   ....[16]....
        /*007c*/ 	.word	0xffffffff


	//   ....[17]....
        /*0080*/ 	.word	0xffffffff


	//   ....[18]....
        /*0084*/ 	.word	0xffffffff


	//   ....[19]....
        /*0088*/ 	.word	0xffffffff


	//----- nvinfo : EIATTR_COOP_GROUP_INSTR_OFFSETS
	.align		4
.L_1975:
        /*008c*/ 	.byte	0x04, 0x28
        /*008e*/ 	.short	(.L_1977 - .L_1976)


	//   ....[0]....
.L_1976:
        /*0090*/ 	.word	0x00001040


	//   ....[1]....
        /*0094*/ 	.word	0x00001060


	//   ....[2]....
        /*0098*/ 	.word	0x00001080


	//   ....[3]....
        /*009c*/ 	.word	0x000010a0


	//   ....[4]....
        /*00a0*/ 	.word	0x000010c0


	//   ....[5]....
        /*00a4*/ 	.word	0x000010e0


	//   ....[6]....
        /*00a8*/ 	.word	0x00001100


	//   ....[7]....
        /*00ac*/ 	.word	0x00001120


	//   ....[8]....
        /*00b0*/ 	.word	0x00001140


	//   ....[9]....
        /*00b4*/ 	.word	0x00001160


	//   ....[10]....
        /*00b8*/ 	.word	0x00002bb0


	//   ....[11]....
        /*00bc*/ 	.word	0x00002c30


	//   ....[12]....
        /*00c0*/ 	.word	0x00002cb0


	//   ....[13]....
        /*00c4*/ 	.word	0x00002d20


	//   ....[14]....
        /*00c8*/ 	.word	0x00002da0


	//   ....[15]....
        /*00cc*/ 	.word	0x00002e10


	//   ....[16]....
        /*00d0*/ 	.word	0x00002e90


	//   ....[17]....
        /*00d4*/ 	.word	0x00002f00


	//   ....[18]....
        /*00d8*/ 	.word	0x00002f80


	//   ....[19]....
        /*00dc*/ 	.word	0x00002ff0


	//----- nvinfo : EIATTR_EXIT_INSTR_OFFSETS
	.align		4
.L_1977:
        /*00e0*/ 	.byte	0x04, 0x1c
        /*00e2*/ 	.short	(.L_1979 - .L_1978)


	//   ....[0]....
.L_1978:
        /*00e4*/ 	.word	0x00002b50


	//----- nvinfo : EIATTR_MAX_THREADS
	.align		4
.L_1979:
        /*00e8*/ 	.byte	0x04, 0x05
        /*00ea*/ 	.short	(.L_1981 - .L_1980)
.L_1980:
        /*00ec*/ 	.word	0x00000080
        /*00f0*/ 	.word	0x00000001
        /*00f4*/ 	.word	0x00000001


	//----- nvinfo : EIATTR_CRS_STACK_SIZE
	.align		4
.L_1981:
        /*00f8*/ 	.byte	0x04, 0x1e
        /*00fa*/ 	.short	(.L_1983 - .L_1982)
.L_1982:
        /*00fc*/ 	.word	0x00000000
.L_1983:


//--------------------- .nv.info._ZN10layer_norm13ln_bwd_kernelINS_13Kernel_traitsI6__halfS2_S2_S2_fjLj512ELj1ELj4ELj1ELj16ENS_18Kernel_traits_baseILj512ES2_S2_S2_S2_fjLj128EEEEELb0ELb1ELb0ELb0EEEvNS_9BwdParamsE --------------------------
	.section	.nv.info._ZN10layer_norm13ln_bwd_kernelINS_13Kernel_traitsI6__halfS2_S2_S2_fjLj512ELj1ELj4ELj1ELj16ENS_18Kernel_traits_baseILj512ES2_S2_S2_S2_fjLj128EEEEELb0ELb1ELb0ELb0EEEvNS_9BwdParamsE,"",@"SHT_CUDA_INFO"
	.sectionflags	@""
	.align	4


	//----- nvinfo : EIATTR_CUDA_API_VERSION
	.align		4
        /*0000*/ 	.byte	0x04, 0x37
        /*0002*/ 	.short	(.L_1985 - .L_1984)
.L_1984:
        /*0004*/ 	.word	0x00000082


	//----- nvinfo : EIATTR_SW2861232_WAR
	.align		4
.L_1985:
        /*0008*/ 	.byte	0x01, 0x35
	.zero		2


	//----- nvinfo : EIATTR_PARAM_CBANK
	.align		4
        /*000c*/ 	.byte	0x04, 0x0a
        /*000e*/ 	.short	(.L_1987 - .L_1986)
	.align		4
.L_1986:
        /*0010*/ 	.word	index@(.nv.constant0._ZN10layer_norm13ln_bwd_kernelINS_13Kernel_traitsI6__halfS2_S2_S2_fjLj512ELj1ELj4ELj1ELj16ENS_18Kernel_traits_baseILj512ES2_S2_S2_S2_fjLj128EEEEELb0ELb1ELb0ELb0EEEvNS_9BwdParamsE)
        /*0014*/ 	.short	0x0160
        /*0016*/ 	.short	0x0128


	//----- nvinfo : EIATTR_CBANK_PARAM_SIZE
	.align		4
.L_1987:
        /*0018*/ 	.byte	0x03, 0x19
        /*001a*/ 	.short	0x0128


	//----- nvinfo : EIATTR_KPARAM_INFO
	.align		4
        /*001c*/ 	.byte	0x04, 0x17
        /*001e*/ 	.short	(.L_1989 - .L_1988)
.L_1988:
        /*0020*/ 	.word	0x00000000
        /*0024*/ 	.short	0x0000
        /*0026*/ 	.short	0x0000
        /*0028*/ 	.byte	0x00, 0xf0, 0xa1, 0x04


	//----- nvinfo : EIATTR_MAXREG_COUNT
	.align		4
.L_1989:
        /*002c*/ 	.byte	0x03, 0x1b
        /*002e*/ 	.short	0x00ff


	//----- nvinfo : EIATTR_NUM_BARRIERS
	.align		4
        /*0030*/ 	.byte	0x02, 0x4c
        /*0032*/ 	.byte	0x01
	.zero		1


	//----- nvinfo : EIATTR_MERCURY_ISA_VERSION
	.align		4
        /*0034*/ 	.byte	0x03, 0x5f
        /*0036*/ 	.short	0x0000


	//----- nvinfo : EIATTR_COOP_GROUP_MASK_REGIDS
	.align		4
        /*0038*/ 	.byte	0x04, 0x29
        /*003a*/ 	.short	(.L_1991 - .L_1990)


	//   ....[0]....
.L_1990:
        /*003c*/ 	.word	0xffffffff


	//   ....[1]....
        /*0040*/ 	.word	0xffffffff


	//   ....[2]....
        /*0044*/ 	.word	0xffffffff


	//   ....[3]....
        /*0048*/ 	.word	0xffffffff


	//   ....[4]....
        /*004c*/ 	.word	0xffffffff


	//   ....[5]....
        /*0050*/ 	.word	0xffffffff


	//   ....[6]....
        /*0054*/ 	.word	0xffffffff


	//   ....[7]....
        /*0058*/ 	.word	0xffffffff


	//   ....[8]....
        /*005c*/ 	.word	0xffffffff


	//   ....[9]....
        /*0060*/ 	.word	0xffffffff


	//   ....[10]....
        /*0064*/ 	.word	0xffffffff


	//   ....[11]....
        /*0068*/ 	.word	0xffffffff


	//   ....[12]....
        /*006c*/ 	.word	0xffffffff


	//   ....[13]....
        /*0070*/ 	.word	0xffffffff


	//   ....[14]....
        /*0074*/ 	.word	0xffffffff


	//   ....[15]....
        /*0078*/ 	.word	0xffffffff


	//   ....[16]....
        /*007c*/ 	.word	0xffffffff


	//   ....[17]....
        /*0080*/ 	.word	0xffffffff


	//   ....[18]....
        /*0084*/ 	.word	0xffffffff


	//   ....[19]....
        /*0088*/ 	.word	0xffffffff


	//----- nvinfo : EIATTR_COOP_GROUP_INSTR_OFFSETS
	.align		4
.L_1991:
        /*008c*/ 	.byte	0x04, 0x28
        /*008e*/ 	.short	(.L_1993 - .L_1992)


	//   ....[0]....
.L_1992:
        /*0090*/ 	.word	0x000011b0


	//   ....[1]....
        /*0094*/ 	.word	0x000011d0


	//   ....[2]....
        /*0098*/ 	.word	0x000011f0


	//   ....[3]....
        /*009c*/ 	.word	0x00001210


	//   ....[4]....
        /*00a0*/ 	.word	0x00001230


	//   ....[5]....
        /*00a4*/ 	.word	0x00001250


	//   ....[6]....
        /*00a8*/ 	.word	0x00001270


	//   ....[7]....
        /*00ac*/ 	.word	0x00001290


	//   ....[8]....
        /*00b0*/ 	.word	0x000012b0


	//   ....[9]....
        /*00b4*/ 	.word	0x000012d0


	//   ....[10]....
        /*00b8*/ 	.word	0x00002d70


	//   ....[11]....
        /*00bc*/ 	.word	0x00002df0


	//   ....[12]....
        /*00c0*/ 	.word	0x00002e70


	//   ....[13]....
        /*00c4*/ 	.word	0x00002ee0


	//   ....[14]....
        /*00c8*/ 	.word	0x00002f60


	//   ....[15]....
        /*00cc*/ 	.word	0x00002fd0


	//   ....[16]....
        /*00d0*/ 	.word	0x00003050


	//   ....[17]....
        /*00d4*/ 	.word	0x000030c0


	//   ....[18]....
        /*00d8*/ 	.word	0x00003140


	//   ....[19]....
        /*00dc*/ 	.word	0x000031b0


	//----- nvinfo : EIATTR_EXIT_INSTR_OFFSETS
	.align		4
.L_1993:
        /*00e0*/ 	.byte	0x04, 0x1c
        /*00e2*/ 	.short	(.L_1995 - .L_1994)


	//   ....[0]....
.L_1994:
        /*00e4*/ 	.word	0x00002c90


	//   ....[1]....
        /*00e8*/ 	.word	0x00002d10


	//----- nvinfo : EIATTR_MAX_THREADS
	.align		4
.L_1995:
        /*00ec*/ 	.byte	0x04, 0x05
        /*00ee*/ 	.short	(.L_1997 - .L_1996)
.L_1996:
        /*00f0*/ 	.word	0x00000080
        /*00f4*/ 	.word	0x00000001
        /*00f8*/ 	.word	0x00000001


	//----- nvinfo : EIATTR_CRS_STACK_SIZE
	.align		4
.L_1997:
        /*00fc*/ 	.byte	0x04, 0x1e
        /*00fe*/ 	.short	(.L_1999 - .L_1998)
.L_1998:
        /*0100*/ 	.word	0x00000000
.L_1999:


//--------------------- .nv.info._ZN10layer_norm13ln_bwd_kernelINS_13Kernel_traitsI6__halfS2_S2_S2_fjLj512ELj1ELj4ELj1ELj16ENS_18Kernel_traits_baseILj512ES2_S2_S2_S2_fjLj128EEEEELb0ELb1ELb0ELb1EEEvNS_9BwdParamsE --------------------------
	.section	.nv.info._ZN10layer_norm13ln_bwd_kernelINS_13Kernel_traitsI6__halfS2_S2_S2_fjLj512ELj1ELj4ELj1ELj16ENS_18Kernel_traits_baseILj512ES2_S2_S2_S2_fjLj128EEEEELb0ELb1ELb0ELb1EEEvNS_9BwdParamsE,"",@"SHT_CUDA_INFO"
	.sectionflags	@""
	.align	4


	//----- nvinfo : EIATTR_CUDA_API_VERSION
	.align		4
        /*0000*/ 	.byte	0x04, 0x37
        /*0002*/ 	.short	(.L_2001 - .L_2000)
.L_2000:
        /*0004*/ 	.word	0x00000082


	//----- nvinfo : EIATTR_SW2861232_WAR
	.align		4
.L_2001:
        /*0008*/ 	.byte	0x01, 0x35
	.zero		2


	//----- nvinfo : EIATTR_PARAM_CBANK
	.align		4
        /*000c*/ 	.byte	0x04, 0x0a
        /*000e*/ 	.short	(.L_2003 - .L_2002)
	.align		4
.L_2002:
        /*0010*/ 	.word	index@(.nv.constant0._ZN10layer_norm13ln_bwd_kernelINS_13Kernel_traitsI6__halfS2_S2_S2_fjLj512ELj1ELj4ELj1ELj16ENS_18Kernel_traits_baseILj512ES2_S2_S2_S2_fjLj128EEEEELb0ELb1ELb0ELb1EEEvNS_9BwdParamsE)
        /*0014*/ 	.short	0x0160
        /*0016*/ 	.short	0x0128


	//----- nvinfo : EIATTR_CBANK_PARAM_SIZE
	.align		4
.L_2003:
        /*0018*/ 	.byte	0x03, 0x19
        /*001a*/ 	.short	0x0128


	//----- nvinfo : EIATTR_KPARAM_INFO
	.align		4
        /*001c*/ 	.byte	0x04, 0x17
        /*001e*/ 	.short	(.L_2005 - .L_2004)
.L_2004:
        /*0020*/ 	.word	0x00000000
        /*0024*/ 	.short	0x0000
        /*0026*/ 	.short	0x0000
        /*0028*/ 	.byte	0x00, 0xf0, 0xa1, 0x04


	//----- nvinfo : EIATTR_MAXREG_COUNT
	.align		4
.L_2005:
        /*002c*/ 	.byte	0x03, 0x1b
        /*002e*/ 	.short	0x00ff


	//----- nvinfo : EIATTR_NUM_BARRIERS
	.align		4
        /*0030*/ 	.byte	0x02, 0x4c
        /*0032*/ 	.byte	0x01
	.zero		1


	//----- nvinfo : EIATTR_MERCURY_ISA_VERSION
	.align		4
        /*0034*/ 	.byte	0x03, 0x5f
        /*0036*/ 	.short	0x0000


	//----- nvinfo : EIATTR_COOP_GROUP_MASK_REGIDS
	.align		4
        /*0038*/ 	.byte	0x04, 0x29
        /*003a*/ 	.short	(.L_2007 - .L_2006)


	//   ....[0]....
.L_2006:
        /*003c*/ 	.word	0xffffffff


	//   ....[1]....
        /*0040*/ 	.word	0xffffffff


	//   ....[2]....
        /*0044*/ 	.word	0xffffffff


	//   ....[3]....
        /*0048*/ 	.word	0xffffffff


	//   ....[4]....
        /*004c*/ 	.word	0xffffffff


	//   ....[5]....
        /*0050*/ 	.word	0xffffffff


	//   ....[6]....
        /*0054*/ 	.word	0xffffffff


	//   ....[7]....
        /*0058*/ 	.word	0xffffffff


	//   ....[8]....
        /*005c*/ 	.word	0xffffffff


	//   ....[9]....
        /*0060*/ 	.word	0xffffffff


	//   ....[10]....
        /*0064*/ 	.word	0xffffffff


	//   ....[11]....
        /*0068*/ 	.word	0xffffffff


	//   ....[12]....
        /*006c*/ 	.word	0xffffffff


	//   ....[13]....
        /*0070*/ 	.word	0xffffffff


	//   ....[14]....
        /*0074*/ 	.word	0xffffffff


	//   ....[15]....
        /*0078*/ 	.word	0xffffffff


	//   ....[16]....
        /*007c*/ 	.word	0xffffffff


	//   ....[17]....
        /*0080*/ 	.word	0xffffffff


	//   ....[18]....
        /*0084*/ 	.word	0xffffffff


	//   ....[19]....
        /*0088*/ 	.word	0xffffffff


	//----- nvinfo : EIATTR_COOP_GROUP_INSTR_OFFSETS
	.align		4
.L_2007:
        /*008c*/ 	.byte	0x04, 0x28
        /*008e*/ 	.short	(.L_2009 - .L_2008)


	//   ....[0]....
.L_2008:
        /*0090*/ 	.word	0x000011b0


	//   ....[1]....
        /*0094*/ 	.word	0x000011d0


	//   ....[2]....
        /*0098*/ 	.word	0x000011f0


	//   ....[3]....
        /*009c*/ 	.word	0x00001210


	//   ....[4]....
        /*00a0*/ 	.word	0x00001230


	//   ....[5]....
        /*00a4*/ 	.word	0x00001250


	//   ....[6]....
        /*00a8*/ 	.word	0x00001270


	//   ....[7]....
        /*00ac*/ 	.word	0x00001290


	//   ....[8]....
        /*00b0*/ 	.word	0x000012b0


	//   ....[9]....
        /*00b4*/ 	.word	0x000012d0


	//   ....[10]....
        /*00b8*/ 	.word	0x00002b90


	//   ....[11]....
        /*00bc*/ 	.word	0x00002c10


	//   ....[12]....
        /*00c0*/ 	.word	0x00002c90


	//   ....[13]....
        /*00c4*/ 	.word	0x00002d00


	//   ....[14]....
        /*00c8*/ 	.word	0x00002d80


	//   ....[15]....
        /*00cc*/ 	.word	0x00002df0


	//   ....[16]....
        /*00d0*/ 	.word	0x00002e70


	//   ....[17]....
        /*00d4*/ 	.word	0x00002ee0


	//   ....[18]....
        /*00d8*/ 	.word	0x00002f60


	//   ....[19]....
        /*00dc*/ 	.word	0x00002fd0


	//----- nvinfo : EIATTR_EXIT_INSTR_OFFSETS
	.align		4
.L_2009:
        /*00e0*/ 	.byte	0x04, 0x1c
        /*00e2*/ 	.short	(.L_2011 - .L_2010)


	//   ....[0]....
.L_2010:
        /*00e4*/ 	.word	0x00002b30


	//----- nvinfo : EIATTR_MAX_THREADS
	.align		4
.L_2011:
        /*00e8*/ 	.byte	0x04, 0x05
        /*00ea*/ 	.short	(.L_2013 - .L_2012)
.L_2012:
        /*00ec*/ 	.word	0x00000080
        /*00f0*/ 	.word	0x00000001
        /*00f4*/ 	.word	0x00000001


	//----- nvinfo : EIATTR_CRS_STACK_SIZE
	.align		4
.L_2013:
        /*00f8*/ 	.byte	0x04, 0x1e
        /*00fa*/ 	.short	(.L_2015 - .L_2014)
.L_2014:
        /*00fc*/ 	.word	0x00000000
.L_2015:


//--------------------- .nv.info._ZN10layer_norm13ln_bwd_kernelINS_13Kernel_traitsI6__halfS2_S2_S2_fjLj512ELj1ELj4ELj1ELj16ENS_18Kernel_traits_baseILj512ES2_S2_S2_S2_fjLj128EEEEELb0ELb1ELb1ELb0EEEvNS_9BwdParamsE --------------------------
	.section	.nv.info._ZN10layer_norm13ln_bwd_kernelINS_13Kernel_traitsI6__halfS2_S2_S2_fjLj512ELj1ELj4ELj1ELj16ENS_18Kernel_traits_baseILj512ES2_S2_S2_S2_fjLj128EEEEELb0ELb1ELb1ELb0EEEvNS_9BwdParamsE,"",@"SHT_CUDA_INFO"
	.sectionflags	@""
	.align	4


	//----- nvinfo : EIATTR_CUDA_API_VERSION
	.align		4
        /*0000*/ 	.byte	0x04, 0x37
        /*0002*/ 	.short	(.L_2017 - .L_2016)
.L_2016:
        /*0004*/ 	.word	0x00000082


	//----- nvinfo : EIATTR_SW2861232_WAR
	.align		4
.L_2017:
        /*0008*/ 	.byte	0x01, 0x35
	.zero		2


	//----- nvinfo : EIATTR_PARAM_CBANK
	.align		4
        /*000c*/ 	.byte	0x04, 0x0a
        /*000e*/ 	.short	(.L_2019 - .L_2018)
	.align		4
.L_2018:
        /*0010*/ 	.word	index@(.nv.constant0._ZN10layer_norm13ln_bwd_kernelINS_13Kernel_traitsI6__halfS2_S2_S2_fjLj512ELj1ELj4ELj1ELj16ENS_18Kernel_traits_baseILj512ES2_S2_S2_S2_fjLj128EEEEELb0ELb1ELb1ELb0EEEvNS_9BwdParamsE)
        /*0014*/ 	.short	0x0160
        /*0016*/ 	.short	0x0128


	//----- nvinfo : EIATTR_CBANK_PARAM_SIZE
	.align		4
.L_2019:
        /*0018*/ 	.byte	0x03, 0x19
        /*001a*/ 	.short	0x0128


	//----- nvinfo : EIATTR_KPARAM_INFO
	.align		4
        /*001c*/ 	.byte	0x04, 0x17
        /*001e*/ 	.short	(.L_2021 - .L_2020)
.L_2020:
        /*0020*/ 	.word	0x00000000
        /*0024*/ 	.short	0x0000
        /*0026*/ 	.short	0x0000
        /*0028*/ 	.byte	0x00, 0xf0, 0xa1, 0x04


	//----- nvinfo : EIATTR_MAXREG_COUNT
	.align		4
.L_2021:
        /*002c*/ 	.byte	0x03, 0x1b
        /*002e*/ 	.short	0x00ff


	//----- nvinfo : EIATTR_NUM_BARRIERS
	.align		4
        /*0030*/ 	.byte	0x02, 0x4c
        /*0032*/ 	.byte	0x01
	.zero		1


	//----- nvinfo : EIATTR_MERCURY_ISA_VERSION
	.align		4
        /*0034*/ 	.byte	0x03, 0x5f
        /*0036*/ 	.short	0x0000


	//----- nvinfo : EIATTR_COOP_GROUP_MASK_REGIDS
	.align		4
        /*0038*/ 	.byte	0x04, 0x29
        /*003a*/ 	.short	(.L_2023 - .L_2022)


	//   ....[0]....
.L_2022:
        /*003c*/ 	.word	0xffffffff


	//   ....[1]....
        /*0040*/ 	.word	0xffffffff


	//   ....[2]....
        /*0044*/ 	.word	0xffffffff


	//   ....[3]....
        /*0048*/ 	.word	0xffffffff


	//   ....[4]....
        /*004c*/ 	.word	0xffffffff


	//   ....[5]....
        /*0050*/ 	.word	0xffffffff


	//   ....[6]....
        /*0054*/ 	.word	0xffffffff


	//   ....[7]....
        /*0058*/ 	.word	0xffffffff


	//   ....[8]....
        /*005c*/ 	.word	0xffffffff


	//   ....[9]....
        /*0060*/ 	.word	0xffffffff


	//   ....[10]....
        /*0064*/ 	.word	0xffffffff


	//   ....[11]....
        /*0068*/ 	.word	0xffffffff


	//   ....[12]....
        /*006c*/ 	.word	0xffffffff


	//   ....[13]....
        /*0070*/ 	.word	0xffffffff


	//   ....[14]....
        /*0074*/ 	.word	0xffffffff


	//   ....[15]....
        /*0078*/ 	.word	0xffffffff


	//   ....[16]....
        /*007c*/ 	.word	0xffffffff


	//   ....[17]....
        /*0080*/ 	.word	0xffffffff


	//   ....[18]....
        /*0084*/ 	.word	0xffffffff


	//   ....[19]....
        /*0088*/ 	.word	0xffffffff


	//----- nvinfo : EIATTR_COOP_GROUP_INSTR_OFFSETS
	.align		4
.L_2023:
        /*008c*/ 	.byte	0x04, 0x28
        /*008e*/ 	.short	(.L_2025 - .L_2024)


	//   ....[0]....
.L_2024:
        /*0090*/ 	.word	0x000012a0


	//   ....[1]....
        /*0094*/ 	.word	0x000012c0


	//   ....[2]....
        /*0098*/ 	.word	0x000012e0


	//   ....[3]....
        /*009c*/ 	.word	0x00001300


	//   ....[4]....
        /*00a0*/ 	.word	0x00001320


	//   ....[5]....
        /*00a4*/ 	.word	0x00001340


	//   ....[6]....
        /*00a8*/ 	.word	0x00001360


	//   ....[7]....
        /*00ac*/ 	.word	0x00001380


	//   ....[8]....
        /*00b0*/ 	.word	0x000013a0


	//   ....[9]....
        /*00b4*/ 	.word	0x000013c0


	//   ....[10]....
        /*00b8*/ 	.word	0x00003aa0


	//   ....[11]....
        /*00bc*/ 	.word	0x00003b20


	//   ....[12]....
        /*00c0*/ 	.word	0x00003ba0


	//   ....[13]....
        /*00c4*/ 	.word	0x00003c10


	//   ....[14]....
        /*00c8*/ 	.word	0x00003c90


	//   ....[15]....
        /*00cc*/ 	.word	0x00003d00


	//   ....[16]....
        /*00d0*/ 	.word	0x00003d80


	//   ....[17]....
        /*00d4*/ 	.word	0x00003df0


	//   ....[18]....
        /*00d8*/ 	.word	0x00003e70


	//   ....[19]....
        /*00dc*/ 	.word	0x00003ee0


	//----- nvinfo : EIATTR_EXIT_INSTR_OFFSETS
	.align		4
.L_2025:
        /*00e0*/ 	.byte	0x04, 0x1c
        /*00e2*/ 	.short	(.L_2027 - .L_2026)


	//   ....[0]....
.L_2026:
        /*00e4*/ 	.word	0x000039c0


	//   ....[1]....
        /*00e8*/ 	.word	0x00003a40


	//----- nvinfo : EIATTR_MAX_THREADS
	.align		4
.L_2027:
        /*00ec*/ 	.byte	0x04, 0x05
        /*00ee*/ 	.short	(.L_2029 - .L_2028)
.L_2028:
        /*00f0*/ 	.word	0x00000080
        /*00f4*/ 	.word	0x00000001
        /*00f8*/ 	.word	0x00000001


	//----- nvinfo : EIATTR_CRS_STACK_SIZE
	.align		4
.L_2029:
        /*00fc*/ 	.byte	0x04, 0x1e
        /*00fe*/ 	.short	(.L_2031 - .L_2030)
.L_2030:
        /*0100*/ 	.word	0x00000000
.L_2031:


//--------------------- .nv.info._ZN10layer_norm13ln_bwd_kernelINS_13Kernel_traitsI6__halfS2_S2_S2_fjLj512ELj1ELj4ELj1ELj16ENS_18Kernel_traits_baseILj512ES2_S2_S2_S2_fjLj128EEEEELb0ELb1ELb1ELb1EEEvNS_9BwdParamsE --------------------------
	.section	.nv.info._ZN10layer_norm13ln_bwd_kernelINS_13Kernel_traitsI6__halfS2_S2_S2_fjLj512ELj1ELj4ELj1ELj16ENS_18Kernel_traits_baseILj512ES2_S2_S2_S2_fjLj128EEEEELb0ELb1ELb1ELb1EEEvNS_9BwdParamsE,"",@"SHT_CUDA_INFO"
	.sectionflags	@""
	.align	4


	//----- nvinfo : EIATTR_CUDA_API_VERSION
	.align		4
        /*0000*/ 	.byte	0x04, 0x37
        /*0002*/ 	.short	(.L_2033 - .L_2032)
.L_2032:
        /*0004*/ 	.word	0x00000082


	//----- nvinfo : EIATTR_SW2861232_WAR
	.align		4
.L_2033:
        /*0008*/ 	.byte	0x01, 0x35
	.zero		2


	//----- nvinfo : EIATTR_PARAM_CBANK
	.align		4
        /*000c*/ 	.byte	0x04, 0x0a
        /*000e*/ 	.short	(.L_2035 - .L_2034)
	.align		4
.L_2034:
        /*0010*/ 	.word	index@(.nv.constant0._ZN10layer_norm13ln_bwd_kernelINS_13Kernel_traitsI6__halfS2_S2_S2_fjLj512ELj1ELj4ELj1ELj16ENS_18Kernel_traits_baseILj512ES2_S2_S2_S2_fjLj128EEEEELb0ELb1ELb1ELb1EEEvNS_9BwdParamsE)
        /*0014*/ 	.short	0x0160
        /*0016*/ 	.short	0x0128


	//----- nvinfo : EIATTR_CBANK_PARAM_SIZE
	.align		4
.L_2035:
        /*0018*/ 	.byte	0x03, 0x19
        /*001a*/ 	.short	0x0128


	//----- nvinfo : EIATTR_KPARAM_INFO
	.align		4
        /*001c*/ 	.byte	0x04, 0x17
        /*001e*/ 	.short	(.L_2037 - .L_2036)
.L_2036:
        /*0020*/ 	.word	0x00000000
        /*0024*/ 	.short	0x0000
        /*0026*/ 	.short	0x0000
        /*0028*/ 	.byte	0x00, 0xf0, 0xa1, 0x04


	//----- nvinfo : EIATTR_MAXREG_COUNT
	.align		4
.L_2037:
        /*002c*/ 	.byte	0x03, 0x1b
        /*002e*/ 	.short	0x00ff


	//----- nvinfo : EIATTR_NUM_BARRIERS
	.align		4
        /*0030*/ 	.byte	0x02, 0x4c
        /*0032*/ 	.byte	0x01
	.zero		1


	//----- nvinfo : EIATTR_MERCURY_ISA_VERSION
	.align		4
        /*0034*/ 	.byte	0x03, 0x5f
        /*0036*/ 	.short	0x0000


	//----- nvinfo : EIATTR_COOP_GROUP_MASK_REGIDS
	.align		4
        /*0038*/ 	.byte	0x04, 0x29
        /*003a*/ 	.short	(.L_2039 - .L_2038)


	//   ....[0]....
.L_2038:
        /*003c*/ 	.word	0xffffffff


	//   ....[1]....
        /*0040*/ 	.word	0xffffffff


	//   ....[2]....
        /*0044*/ 	.word	0xffffffff


	//   ....[3]....
        /*0048*/ 	.word	0xffffffff


	//   ....[4]....
        /*004c*/ 	.word	0xffffffff


	//   ....[5]....
        /*0050*/ 	.word	0xffffffff


	//   ....[6]....
        /*0054*/ 	.word	0xffffffff


	//   ....[7]....
        /*0058*/ 	.word	0xffffffff


	//   ....[8]....
        /*005c*/ 	.word	0xffffffff


	//   ....[9]....
        /*0060*/ 	.word	0xffffffff


	//   ....[10]....
        /*0064*/ 	.word	0xffffffff


	//   ....[11]....
        /*0068*/ 	.word	0xffffffff


	//   ....[12]....
        /*006c*/ 	.word	0xffffffff


	//   ....[13]....
        /*0070*/ 	.word	0xffffffff


	//   ....[14]....
        /*0074*/ 	.word	0xffffffff


	//   ....[15]....
        /*0078*/ 	.word	0xffffffff


	//   ....[16]....
        /*007c*/ 	.word	0xffffffff


	//   ....[17]....
        /*0080*/ 	.word	0xffffffff


	//   ....[18]....
        /*0084*/ 	.word	0xffffffff


	//   ....[19]....
        /*0088*/ 	.word	0xffffffff


	//----- nvinfo : EIATTR_COOP_GROUP_INSTR_OFFSETS
	.align		4
.L_2039:
        /*008c*/ 	.byte	0x04, 0x28
        /*008e*/ 	.short	(.L_2041 - .L_2040)


	//   ....[0]....
.L_2040:
        /*0090*/ 	.word	0x000011a0


	//   ....[1]....
        /*0094*/ 	.word	0x000011c0


	//   ....[2]....
        /*0098*/ 	.word	0x000011e0


	//   ....[3]....
        /*009c*/ 	.word	0x00001200


	//   ....[4]....
        /*00a0*/ 	.word	0x00001220


	//   ....[5]....
        /*00a4*/ 	.word	0x00001240


	//   ....[6]....
        /*00a8*/ 	.word	0x00001260


	//   ....[7]....
        /*00ac*/ 	.word	0x00001280


	//   ....[8]....
        /*00b0*/ 	.word	0x000012a0


	//   ....[9]....
        /*00b4*/ 	.word	0x000012c0


	//   ....[10]....
        /*00b8*/ 	.word	0x00003630


	//   ....[11]....
        /*00bc*/ 	.word	0x000036b0


	//   ....[12]....
        /*00c0*/ 	.word	0x00003730


	//   ....[13]....
        /*00c4*/ 	.word	0x000037a0


	//   ....[14]....
        /*00c8*/ 	.word	0x00003820


	//   ....[15]....
        /*00cc*/ 	.word	0x00003890


	//   ....[16]....
        /*00d0*/ 	.word	0x00003910


	//   ....[17]....
        /*00d4*/ 	.word	0x00003980


	//   ....[18]....
        /*00d8*/ 	.word	0x00003a00


	//   ....[19]....
        /*00dc*/ 	.word	0x00003a70


	//----- nvinfo : EIATTR_EXIT_INSTR_OFFSETS
	.align		4
.L_2041:
        /*00e0*/ 	.byte	0x04, 0x1c
        /*00e2*/ 	.short	(.L_2043 - .L_2042)


	//   ....[0]....
.L_2042:
        /*00e4*/ 	.word	0x000035d0


	//----- nvinfo : EIATTR_MAX_THREADS
	.align		4
.L_2043:
        /*00e8*/ 	.byte	0x04, 0x05
        /*00ea*/ 	.short	(.L_2045 - .L_2044)
.L_2044:
        /*00ec*/ 	.word	0x00000080
        /*00f0*/ 	.word	0x00000001
        /*00f4*/ 	.word	0x00000001


	//----- nvinfo : EIATTR_CRS_STACK_SIZE
	.align		4
.L_2045:
        /*00f8*/ 	.byte	0x04, 0x1e
        /*00fa*/ 	.short	(.L_2047 - .L_2046)
.L_2046:
        /*00fc*/ 	.word	0x00000000
.L_2047:


//--------------------- .nv.info._ZN10layer_norm13ln_bwd_kernelINS_13Kernel_traitsI6__halfS2_S2_S2_fjLj512ELj1ELj4ELj1ELj16ENS_18Kernel_traits_baseILj512ES2_S2_S2_S2_fjLj128EEEEELb1ELb0ELb0ELb0EEEvNS_9BwdParamsE --------------------------
	.section	.nv.info._ZN10layer_norm13ln_bwd_kernelINS_13Kernel_traitsI6__halfS2_S2_S2_fjLj512ELj1ELj4ELj1ELj16ENS_18Kernel_traits_baseILj512ES2_S2_S2_S2_fjLj128EEEEELb1ELb0ELb0ELb0EEEvNS_9BwdParamsE,"",@"SHT_CUDA_INFO"
	.sectionflags	@""
	.align	4


	//----- nvinfo : EIATTR_CUDA_API_VERSION
	.align		4
        /*0000*/ 	.byte	0x04, 0x37
        /*0002*/ 	.short	(.L_2049 - .L_2048)
.L_2048:
        /*0004*/ 	.word	0x00000082


	//----- nvinfo : EIATTR_SW2861232_WAR
	.align		4
.L_2049:
        /*0008*/ 	.byte	0x01, 0x35
	.zero		2


	//----- nvinfo : EIATTR_PARAM_CBANK
	.align		4
        /*000c*/ 	.byte	0x04, 0x0a
        /*000e*/ 	.short	(.L_2051 - .L_2050)
	.align		4
.L_2050:
        /*0010*/ 	.word	index@(.nv.constant0._ZN10layer_norm13ln_bwd_kernelINS_13Kernel_traitsI6__halfS2_S2_S2_fjLj512ELj1ELj4ELj1ELj16ENS_18Kernel_traits_baseILj512ES2_S2_S2_S2_fjLj128EEEEELb1ELb0ELb0ELb0EEEvNS_9BwdParamsE)
        /*0014*/ 	.short	0x0160
        /*0016*/ 	.short	0x0128


	//----- nvinfo : EIATTR_CBANK_PARAM_SIZE
	.align		4
.L_2051:
        /*0018*/ 	.byte	0x03, 0x19
        /*001a*/ 	.short	0x0128


	//----- nvinfo : EIATTR_KPARAM_INFO
	.align		4
        /*001c*/ 	.byte	0x04, 0x17
        /*001e*/ 	.short	(.L_2053 - .L_2052)
.L_2052:
        /*0020*/ 	.word	0x00000000
        /*0024*/ 	.short	0x0000
        /*0026*/ 	.short	0x0000
        /*0028*/ 	.byte	0x00, 0xf0, 0xa1, 0x04


	//----- nvinfo : EIATTR_MAXREG_COUNT
	.align		4
.L_2053:
        /*002c*/ 	.byte	0x03, 0x1b
        /*002e*/ 	.short	0x00ff


	//----- nvinfo : EIATTR_NUM_BARRIERS
	.align		4
        /*0030*/ 	.byte	0x02, 0x4c
        /*0032*/ 	.byte	0x01
	.zero		1


	//----- nvinfo : EIATTR_MERCURY_ISA_VERSION
	.align		4
        /*0034*/ 	.byte	0x03, 0x5f
        /*0036*/ 	.short	0x0000


	//----- nvinfo : EIATTR_COOP_GROUP_MASK_REGIDS
	.align		4
        /*0038*/ 	.byte	0x04, 0x29
        /*003a*/ 	.short	(.L_2055 - .L_2054)


	//   ....[0]....
.L_2054:
        /*003c*/ 	.word	0xffffffff


	//   ....[1]....
        /*0040*/ 	.word	0xffffffff


	//   ....[2]....
        /*0044*/ 	.word	0xffffffff


	//   ....[3]....
        /*0048*/ 	.word	0xffffffff


	//   ....[4]....
        /*004c*/ 	.word	0xffffffff


	//   ....[5]....
        /*0050*/ 	.word	0xffffffff


	//   ....[6]....
        /*0054*/ 	.word	0xffffffff


	//   ....[7]....
        /*0058*/ 	.word	0xffffffff


	//   ....[8]....
        /*005c*/ 	.word	0xffffffff


	//   ....[9]....
        /*0060*/ 	.word	0xffffffff


	//   ....[10]....
        /*0064*/ 	.word	0xffffffff


	//   ....[11]....
        /*0068*/ 	.word	0xffffffff


	//   ....[12]....
        /*006c*/ 	.word	0xffffffff


	//   ....[13]....
        /*0070*/ 	.word	0xffffffff


	//   ....[14]....
        /*0074*/ 	.word	0xffffffff


	//   ....[15]....
        /*0078*/ 	.word	0xffffffff


	//   ....[16]....
        /*007c*/ 	.word	0xffffffff


	//   ....[17]....
        /*0080*/ 	.word	0xffffffff


	//   ....[18]....
        /*0084*/ 	.word	0xffffffff


	//   ....[19]....
        /*0088*/ 	.word	0xffffffff


	//----- nvinfo : EIATTR_COOP_GROUP_INSTR_OFFSETS
	.align		4
.L_2055:
        /*008c*/ 	.byte	0x04, 0x28
        /*008e*/ 	.short	(.L_2057 - .L_2056)


	//   ....[0]....
.L_2056:
        /*0090*/ 	.word	0x00001050


	//   ....[1]....
        /*0094*/ 	.word	0x00001070


	//   ....[2]....
        /*0098*/ 	.word	0x00001090


	//   ....[3]....
        /*009c*/ 	.word	0x000010b0


	//   ....[4]....
        /*00a0*/ 	.word	0x000010d0


	//   ....[5]....
        /*00a4*/ 	.word	0x000010f0


	//   ....[6]....
        /*00a8*/ 	.word	0x00001110


	//   ....[7]....
        /*00ac*/ 	.word	0x00001130


	//   ....[8]....
        /*00b0*/ 	.word	0x00001150


	//   ....[9]....
        /*00b4*/ 	.word	0x00001170


	//   ....[10]....
        /*00b8*/ 	.word	0x00002860


	//   ....[11]....
        /*00bc*/ 	.word	0x000028e0


	//   ....[12]....
        /*00c0*/ 	.word	0x00002960


	//   ....[13]....
        /*00c4*/ 	.word	0x000029d0


	//   ....[14]....
        /*00c8*/ 	.word	0x00002a50


	//   ....[15]....
        /*00cc*/ 	.word	0x00002ac0


	//   ....[16]....
        /*00d0*/ 	.word	0x00002b40


	//   ....[17]....
        /*00d4*/ 	.word	0x00002bb0


	//   ....[18]....
        /*00d8*/ 	.word	0x00002c30


	//   ....[19]....
        /*00dc*/ 	.word	0x00002ca0


	//----- nvinfo : EIATTR_EXIT_INSTR_OFFSETS
	.align		4
.L_2057:
        /*00e0*/ 	.byte	0x04, 0x1c
        /*00e2*/ 	.short	(.L_2059 - .L_2058)


	//   ....[0]....
.L_2058:
        /*00e4*/ 	.word	0x000027d0


	//   ....[1]....
        /*00e8*/ 	.word	0x00002800


	//----- nvinfo : EIATTR_MAX_THREADS
	.align		4
.L_2059:
        /*00ec*/ 	.byte	0x04, 0x05
        /*00ee*/ 	.short	(.L_2061 - .L_2060)
.L_2060:
        /*00f0*/ 	.word	0x00000080
        /*00f4*/ 	.word	0x00000001
        /*00f8*/ 	.word	0x00000001


	//----- nvinfo : EIATTR_CRS_STACK_SIZE
	.align		4
.L_2061:
        /*00fc*/ 	.byte	0x04, 0x1e
        /*00fe*/ 	.short	(.L_2063 - .L_2062)
.L_2062:
        /*0100*/ 	.word	0x00000000
.L_2063:


//--------------------- .nv.info._ZN10layer_norm13ln_bwd_kernelINS_13Kernel_traitsI6__halfS2_S2_S2_fjLj512ELj1ELj4ELj1ELj16ENS_18Kernel_traits_baseILj512ES2_S2_S2_S2_fjLj128EEEEELb1ELb0ELb0ELb1EEEvNS_9BwdParamsE --------------------------
	.section	.nv.info._ZN10layer_norm13ln_bwd_kernelINS_13Kernel_traitsI6__halfS2_S2_S2_fjLj512ELj1ELj4ELj1ELj16ENS_18Kernel_traits_baseILj512ES2_S2_S2_S2_fjLj128EEEEELb1ELb0ELb0ELb1EEEvNS_9BwdParamsE,"",@"SHT_CUDA_INFO"
	.sectionflags	@""
	.align	4


	//----- nvinfo : EIATTR_CUDA_API_VERSION
	.align		4
        /*0000*/ 	.byte	0x04, 0x37
        /*0002*/ 	.short	(.L_2065 - .L_2064)
.L_2064:
        /*0004*/ 	.word	0x00000082


	//----- nvinfo : EIATTR_SW2861232_WAR
	.align		4
.L_2065:
        /*0008*/ 	.byte	0x01, 0x35
	.zero		2


	//----- nvinfo : EIATTR_PARAM_CBANK
	.align		4
        /*000c*/ 	.byte	0x04, 0x0a
        /*000e*/ 	.short	(.L_2067 - .L_2066)
	.align		4
.L_2066:
        /*0010*/ 	.word	index@(.nv.constant0._ZN10layer_norm13ln_bwd_kernelINS_13Kernel_traitsI6__halfS2_S2_S2_fjLj512ELj1ELj4ELj1ELj16ENS_18Kernel_traits_baseILj512ES2_S2_S2_S2_fjLj128EEEEELb1ELb0ELb0ELb1EEEvNS_9BwdParamsE)
        /*0014*/ 	.short	0x0160
        /*0016*/ 	.short	0x0128


	//----- nvinfo : EIATTR_CBANK_PARAM_SIZE
	.align		4
.L_2067:
        /*0018*/ 	.byte	0x03, 0x19
        /*001a*/ 	.short	0x0128


	//----- nvinfo : EIATTR_KPARAM_INFO
	.align		4
        /*001c*/ 	.byte	0x04, 0x17
        /*001e*/ 	.short	(.L_2069 - .L_2068)
.L_2068:
        /*0020*/ 	.word	0x00000000
        /*0024*/ 	.short	0x0000
        /*0026*/ 	.short	0x0000
        /*0028*/ 	.byte	0x00, 0xf0, 0xa1, 0x04


	//----- nvinfo : EIATTR_MAXREG_COUNT
	.align		4
.L_2069:
        /*002c*/ 	.byte	0x03, 0x1b
        /*002e*/ 	.short	0x00ff


	//----- nvinfo : EIATTR_NUM_BARRIERS
	.align		4
        /*0030*/ 	.byte	0x02, 0x4c
        /*0032*/ 	.byte	0x01
	.zero		1


	//----- nvinfo : EIATTR_MERCURY_ISA_VERSION
	.align		4
        /*0034*/ 	.byte	0x03, 0x5f
        /*0036*/ 	.short	0x0000


	//----- nvinfo : EIATTR_COOP_GROUP_MASK_REGIDS
	.align		4
        /*0038*/ 	.byte	0x04, 0x29
        /*003a*/ 	.short	(.L_2071 - .L_2070)


	//   ....[0]....
.L_2070:
        /*003c*/ 	.word	0xffffffff


	//   ....[1]....
        /*0040*/ 	.word	0xffffffff


	//   ....[2]....
        /*0044*/ 	.word	0xffffffff


	//   ....[3]....
        /*0048*/ 	.word	0xffffffff


	//   ....[4]....
        /*004c*/ 	.word	0xffffffff


	//   ....[5]....
        /*0050*/ 	.word	0xffffffff


	//   ....[6]....
        /*0054*/ 	.word	0xffffffff


	//   ....[7]....
        /*0058*/ 	.word	0xffffffff


	//   ....[8]....
        /*005c*/ 	.word	0xffffffff


	//   ....[9]....
        /*0060*/ 	.word	0xffffffff


	//   ....[10]....
        /*0064*/ 	.word	0xffffffff


	//   ....[11]....
        /*0068*/ 	.word	0xffffffff


	//   ....[12]....
        /*006c*/ 	.word	0xffffffff


	//   ....[13]....
        /*0070*/ 	.word	0xffffffff


	//   ....[14]....
        /*0074*/ 	.word	0xffffffff


	//   ....[15]....
        /*0078*/ 	.word	0xffffffff


	//   ....[16]....
        /*007c*/ 	.word	0xffffffff


	//   ....[17]....
        /*0080*/ 	.word	0xffffffff


	//   ....[18]....
        /*0084*/ 	.word	0xffffffff


	//   ....[19]....
        /*0088*/ 	.word	0xffffffff


	//----- nvinfo : EIATTR_COOP_GROUP_INSTR_OFFSETS
	.align		4
.L_2071:
        /*008c*/ 	.byte	0x04, 0x28
        /*008e*/ 	.short	(.L_2073 - .L_2072)


	//   ....[0]....
.L_2072:
        /*0090*/ 	.word	0x00000fd0


	//   ....[1]....
        /*0094*/ 	.word	0x00000ff0


	//   ....[2]....
        /*0098*/ 	.word	0x00001010


	//   ....[3]....
        /*009c*/ 	.word	0x00001030


	//   ....[4]....
        /*00a0*/ 	.word	0x00001050


	//   ....[5]....
        /*00a4*/ 	.word	0x00001070


	//   ....[6]....
        /*00a8*/ 	.word	0x00001090


	//   ....[7]....
        /*00ac*/ 	.word	0x000010b0


	//   ....[8]....
        /*00b0*/ 	.word	0x000010d0


	//   ....[9]....
        /*00b4*/ 	.word	0x000010f0


	//   ....[10]....
        /*00b8*/ 	.word	0x000026b0


	//   ....[11]....
        /*00bc*/ 	.word	0x00002730


	//   ....[12]....
        /*00c0*/ 	.word	0x000027b0


	//   ....[13]....
        /*00c4*/ 	.word	0x00002820


	//   ....[14]....
        /*00c8*/ 	.word	0x000028a0


	//   ....[15]....
        /*00cc*/ 	.word	0x00002910


	//   ....[16]....
        /*00d0*/ 	.word	0x00002990


	//   ....[17]....
        /*00d4*/ 	.word	0x00002a00


	//   ....[18]....
        /*00d8*/ 	.word	0x00002a80


	//   ....[19]....
        /*00dc*/ 	.word	0x00002af0


	//----- nvinfo : EIATTR_EXIT_INSTR_OFFSETS
	.align		4
.L_2073:
        /*00e0*/ 	.byte	0x04, 0x1c
        /*00e2*/ 	.short	(.L_2075 - .L_2074)


	//   ....[0]....
.L_2074:
        /*00e4*/ 	.word	0x00002650


	//----- nvinfo : EIATTR_MAX_THREADS
	.align		4
.L_2075:
        /*00e8*/ 	.byte	0x04, 0x05
        /*00ea*/ 	.short	(.L_2077 - .L_2076)
.L_2076:
        /*00ec*/ 	.word	0x00000080
        /*00f0*/ 	.word	0x00000001
        /*00f4*/ 	.word	0x00000001


	//----- nvinfo : EIATTR_CRS_STACK_SIZE
	.align		4
.L_2077:
        /*00f8*/ 	.byte	0x04, 0x1e
        /*00fa*/ 	.short	(.L_2079 - .L_2078)
.L_2078:
        /*00fc*/ 	.word	0x00000000
.L_2079:


//--------------------- .nv.info._ZN10layer_norm22ln_bwd_finalize_kernelINS_22Kernel_traits_finalizeILj512E6__halfS2_S2_S2_fjLb0ELj1024ELj4ENS_18Kernel_traits_baseILj512ES2_S2_S2_S2_fjLj1024EEEEELb0ELb0EEEvNS_9BwdParamsE --------------------------
	.section	.nv.info._ZN10layer_norm22ln_bwd_finalize_kernelINS_22Kernel_traits_finalizeILj512E6__halfS2_S2_S2_fjLb0ELj1024ELj4ENS_18Kernel_traits_baseILj512ES2_S2_S2_S2_fjLj1024EEEEELb0ELb0EEEvNS_9BwdParamsE,"",@"SHT_CUDA_INFO"
	.sectionflags	@""
	.align	4


	//----- nvinfo : EIATTR_CUDA_API_VERSION
	.align		4
        /*0000*/ 	.byte	0x04, 0x37
        /*0002*/ 	.short	(.L_2081 - .L_2080)
.L_2080:
        /*0004*/ 	.word	0x00000082


	//----- nvinfo : EIATTR_SW2861232_WAR
	.align		4
.L_2081:
        /*0008*/ 	.byte	0x01, 0x35
	.zero		2


	//----- nvinfo : EIATTR_PARAM_CBANK
	.align		4
        /*000c*/ 	.byte	0x04, 0x0a
        /*000e*/ 	.short	(.L_2083 - .L_2082)
	.align		4
.L_2082:
        /*0010*/ 	.word	index@(.nv.constant0._ZN10layer_norm22ln_bwd_finalize_kernelINS_22Kernel_traits_finalizeILj512E6__halfS2_S2_S2_fjLb0ELj1024ELj4ENS_18Kernel_traits_baseILj512ES2_S2_S2_S2_fjLj1024EEEEELb0ELb0EEEvNS_9BwdParamsE)
        /*0014*/ 	.short	0x0160
        /*0016*/ 	.short	0x0128


	//----- nvinfo : EIATTR_CBANK_PARAM_SIZE
	.align		4
.L_2083:
        /*0018*/ 	.byte	0x03, 0x19
        /*001a*/ 	.short	0x0128


	//----- nvinfo : EIATTR_KPARAM_INFO
	.align		4
        /*001c*/ 	.byte	0x04, 0x17
        /*001e*/ 	.short	(.L_2085 - .L_2084)
.L_2084:
        /*0020*/ 	.word	0x00000000
        /*0024*/ 	.short	0x0000
        /*0026*/ 	.short	0x0000
        /*0028*/ 	.byte	0x00, 0xf0, 0xa1, 0x04


	//----- nvinfo : EIATTR_MAXREG_COUNT
	.align		4
.L_2085:
        /*002c*/ 	.byte	0x03, 0x1b
        /*002e*/ 	.short	0x0040


	//----- nvinfo : EIATTR_NUM_BARRIERS
	.align		4
        /*0030*/ 	.byte	0x02, 0x4c
        /*0032*/ 	.byte	0x01
	.zero		1


	//----- nvinfo : EIATTR_MERCURY_ISA_VERSION
	.align		4
        /*0034*/ 	.byte	0x03, 0x5f
        /*0036*/ 	.short	0x0000


	//----- nvinfo : EIATTR_COOP_GROUP_MASK_REGIDS
	.align		4
        /*0038*/ 	.byte	0x04, 0x29
        /*003a*/ 	.short	(.L_2087 - .L_2086)


	//   ....[0]....
.L_2086:
        /*003c*/ 	.word	0xffffffff


	//   ....[1]....
        /*0040*/ 	.word	0xffffffff


	//   ....[2]....
        /*0044*/ 	.word	0xffffffff


	//   ....[3]....
        /*0048*/ 	.word	0xffffffff


	//   ....[4]....
        /*004c*/ 	.word	0xffffffff


	//   ....[5]....
        /*0050*/ 	.word	0xffffffff


	//   ....[6]....
        /*0054*/ 	.word	0xffffffff


	//   ....[7]....
        /*0058*/ 	.word	0xffffffff


	//   ....[8]....
        /*005c*/ 	.word	0xffffffff


	//   ....[9]....
        /*0060*/ 	.word	0xffffffff


	//   ....[10]....
        /*0064*/ 	.word	0xffffffff


	//   ....[11]....
        /*0068*/ 	.word	0xffffffff


	//   ....[12]....
        /*006c*/ 	.word	0xffffffff


	//   ....[13]....
        /*0070*/ 	.word	0xffffffff


	//   ....[14]....
        /*0074*/ 	.word	0xffffffff


	//   ....[15]....
        /*0078*/ 	.word	0xffffffff


	//   ....[16]....
        /*007c*/ 	.word	0xffffffff


	//   ....[17]....
        /*0080*/ 	.word	0xffffffff


	//   ....[18]....
        /*0084*/ 	.word	0xffffffff


	//   ....[19]....
        /*0088*/ 	.word	0xffffffff


	//----- nvinfo : EIATTR_COOP_GROUP_INSTR_OFFSETS
	.align		4
.L_2087:
        /*008c*/ 	.byte	0x04, 0x28
        /*008e*/ 	.short	(.L_2089 - .L_2088)


	//   ....[0]....
.L_2088:
        /*0090*/ 	.word	0x00000820


	//   ....[1]....
        /*0094*/ 	.word	0x00000850


	//   ....[2]....
        /*0098*/ 	.word	0x00000860


	//   ....[3]....
        /*009c*/ 	.word	0x00000890


	//   ....[4]....
        /*00a0*/ 	.word	0x000008a0


	//   ....[5]....
        /*00a4*/ 	.word	0x000008d0


	//   ....[6]....
        /*00a8*/ 	.word	0x000008f0


	//   ....[7]....
        /*00ac*/ 	.word	0x00000900


	//   ....[8]....
        /*00b0*/ 	.word	0x00000930


	//   ....[9]....
        /*00b4*/ 	.word	0x00000940


	//   ....[10]....
        /*00b8*/ 	.word	0x00000b50


	//   ....[11]....
        /*00bc*/ 	.word	0x00000bc0


	//   ....[12]....
        /*00c0*/ 	.word	0x00000c20


	//   ....[13]....
        /*00c4*/ 	.word	0x00000c80


	//   ....[14]....
        /*00c8*/ 	.word	0x00000cf0


	//   ....[15]....
        /*00cc*/ 	.word	0x00000d60


	//   ....[16]....
        /*00d0*/ 	.word	0x00000dc0


	//   ....[17]....
        /*00d4*/ 	.word	0x00000e20


	//   ....[18]....
        /*00d8*/ 	.word	0x00000e80


	//   ....[19]....
        /*00dc*/ 	.word	0x00000ee0


	//----- nvinfo : EIATTR_EXIT_INSTR_OFFSETS
	.align		4
.L_2089:
        /*00e0*/ 	.byte	0x04, 0x1c
        /*00e2*/ 	.short	(.L_2091 - .L_2090)


	//   ....[0]....
.L_2090:
        /*00e4*/ 	.word	0x00000070


	//   ....[1]....
        /*00e8*/ 	.word	0x00000af0


	//----- nvinfo : EIATTR_MAX_THREADS
	.align		4
.L_2091:
        /*00ec*/ 	.byte	0x04, 0x05
        /*00ee*/ 	.short	(.L_2093 - .L_2092)
.L_2092:
        /*00f0*/ 	.word	0x00000400
        /*00f4*/ 	.word	0x00000001
        /*00f8*/ 	.word	0x00000001


	//----- nvinfo : EIATTR_CRS_STACK_SIZE
	.align		4
.L_2093:
        /*00fc*/ 	.byte	0x04, 0x1e
        /*00fe*/ 	.short	(.L_2095 - .L_2094)
.L_2094:
        /*0100*/ 	.word	0x00000000
.L_2095:


//--------------------- .nv.info._ZN10layer_norm13ln_bwd_kernelINS_13Kernel_traitsI6__halfS2_S2_S2_fjLj512ELj1ELj4ELj1ELj16ENS_18Kernel_traits_baseILj512ES2_S2_S2_S2_fjLj128EEEEELb1ELb0ELb1ELb0EEEvNS_9BwdParamsE --------------------------
	.section	.nv.info._ZN10layer_norm13ln_bwd_kernelINS_13Kernel_traitsI6__halfS2_S2_S2_fjLj512ELj1ELj4ELj1ELj16ENS_18Kernel_traits_baseILj512ES2_S2_S2_S2_fjLj128EEEEELb1ELb0ELb1ELb0EEEvNS_9BwdParamsE,"",@"SHT_CUDA_INFO"
	.sectionflags	@""
	.align	4


	//----- nvinfo : EIATTR_CUDA_API_VERSION
	.align		4
        /*0000*/ 	.byte	0x04, 0x37
        /*0002*/ 	.short	(.L_2097 - .L_2096)
.L_2096:
        /*0004*/ 	.word	0x00000082


	//----- nvinfo : EIATTR_SW2861232_WAR
	.align		4
.L_2097:
        /*0008*/ 	.byte	0x01, 0x35
	.zero		2


	//----- nvinfo : EIATTR_PARAM_CBANK
	.align		4
        /*000c*/ 	.byte	0x04, 0x0a
        /*000e*/ 	.short	(.L_2099 - .L_2098)
	.align		4
.L_2098:
        /*0010*/ 	.word	index@(.nv.constant0._ZN10layer_norm13ln_bwd_kernelINS_13Kernel_traitsI6__halfS2_S2_S2_fjLj512ELj1ELj4ELj1ELj16ENS_18Kernel_traits_baseILj512ES2_S2_S2_S2_fjLj128EEEEELb1ELb0ELb1ELb0EEEvNS_9BwdParamsE)
        /*0014*/ 	.short	0x0160
        /*0016*/ 	.short	0x0128


	//----- nvinfo : EIATTR_CBANK_PARAM_SIZE
	.align		4
.L_2099:
        /*0018*/ 	.byte	0x03, 0x19
        /*001a*/ 	.short	0x0128


	//----- nvinfo : EIATTR_KPARAM_INFO
	.align		4
        /*001c*/ 	.byte	0x04, 0x17
        /*001e*/ 	.short	(.L_2101 - .L_2100)
.L_2100:
        /*0020*/ 	.word	0x00000000
        /*0024*/ 	.short	0x0000
        /*0026*/ 	.short	0x0000
        /*0028*/ 	.byte	0x00, 0xf0, 0xa1, 0x04


	//----- nvinfo : EIATTR_MAXREG_COUNT
	.align		4
.L_2101:
        /*002c*/ 	.byte	0x03, 0x1b
        /*002e*/ 	.short	0x00ff


	//----- nvinfo : EIATTR_NUM_BARRIERS
	.align		4
        /*0030*/ 	.byte	0x02, 0x4c
        /*0032*/ 	.byte	0x01
	.zero		1


	//----- nvinfo : EIATTR_MERCURY_ISA_VERSION
	.align		4
        /*0034*/ 	.byte	0x03, 0x5f
        /*0036*/ 	.short	0x0000


	//----- nvinfo : EIATTR_COOP_GROUP_MASK_REGIDS
	.align		4
        /*0038*/ 	.byte	0x04, 0x29
        /*003a*/ 	.short	(.L_2103 - .L_2102)


	//   ....[0]....
.L_2102:
        /*003c*/ 	.word	0xffffffff


	//   ....[1]....
        /*0040*/ 	.word	0xffffffff


	//   ....[2]....
        /*0044*/ 	.word	0xffffffff


	//   ....[3]....
        /*0048*/ 	.word	0xffffffff


	//   ....[4]....
        /*004c*/ 	.word	0xffffffff


	//   ....[5]....
        /*0050*/ 	.word	0xffffffff


	//   ....[6]....
        /*0054*/ 	.word	0xffffffff


	//   ....[7]....
        /*0058*/ 	.word	0xffffffff


	//   ....[8]....
        /*005c*/ 	.word	0xffffffff


	//   ....[9]....
        /*0060*/ 	.word	0xffffffff


	//   ....[10]....
        /*0064*/ 	.word	0xffffffff


	//   ....[11]....
        /*0068*/ 	.word	0xffffffff


	//   ....[12]....
        /*006c*/ 	.word	0xffffffff


	//   ....[13]....
        /*0070*/ 	.word	0xffffffff


	//   ....[14]....
        /*0074*/ 	.word	0xffffffff


	//   ....[15]....
        /*0078*/ 	.word	0xffffffff


	//   ....[16]....
        /*007c*/ 	.word	0xffffffff


	//   ....[17]....
        /*0080*/ 	.word	0xffffffff


	//   ....[18]....
        /*0084*/ 	.word	0xffffffff


	//   ....[19]....
        /*0088*/ 	.word	0xffffffff


	//----- nvinfo : EIATTR_COOP_GROUP_INSTR_OFFSETS
	.align		4
.L_2103:
        /*008c*/ 	.byte	0x04, 0x28
        /*008e*/ 	.short	(.L_2105 - .L_2104)


	//   ....[0]....
.L_2104:
        /*0090*/ 	.word	0x000012b0


	//   ....[1]....
        /*0094*/ 	.word	0x000012d0


	//   ....[2]....
        /*0098*/ 	.word	0x000012f0


	//   ....[3]....
        /*009c*/ 	.word	0x00001310


	//   ....[4]....
        /*00a0*/ 	.word	0x00001330


	//   ....[5]....
        /*00a4*/ 	.word	0x00001350


	//   ....[6]....
        /*00a8*/ 	.word	0x00001370


	//   ....[7]....
        /*00ac*/ 	.word	0x00001390


	//   ....[8]....
        /*00b0*/ 	.word	0x000013b0


	//   ....[9]....
        /*00b4*/ 	.word	0x000013d0


	//   ....[10]....
        /*00b8*/ 	.word	0x00003640


	//   ....[11]....
        /*00bc*/ 	.word	0x000036c0


	//   ....[12]....
        /*00c0*/ 	.word	0x00003740


	//   ....[13]....
        /*00c4*/ 	.word	0x000037b0


	//   ....[14]....
        /*00c8*/ 	.word	0x00003830


	//   ....[15]....
        /*00cc*/ 	.word	0x000038a0


	//   ....[16]....
        /*00d0*/ 	.word	0x00003920


	//   ....[17]....
        /*00d4*/ 	.word	0x00003990


	//   ....[18]....
        /*00d8*/ 	.word	0x00003a10


	//   ....[19]....
        /*00dc*/ 	.word	0x00003a80


	//----- nvinfo : EIATTR_EXIT_INSTR_OFFSETS
	.align		4
.L_2105:
        /*00e0*/ 	.byte	0x04, 0x1c
        /*00e2*/ 	.short	(.L_2107 - .L_2106)


	//   ....[0]....
.L_2106:
        /*00e4*/ 	.word	0x000035b0


	//   ....[1]....
        /*00e8*/ 	.word	0x000035e0


	//----- nvinfo : EIATTR_MAX_THREADS
	.align		4
.L_2107:
        /*00ec*/ 	.byte	0x04, 0x05
        /*00ee*/ 	.short	(.L_2109 - .L_2108)
.L_2108:
        /*00f0*/ 	.word	0x00000080
        /*00f4*/ 	.word	0x00000001
        /*00f8*/ 	.word	0x00000001


	//----- nvinfo : EIATTR_CRS_STACK_SIZE
	.align		4
.L_2109:
        /*00fc*/ 	.byte	0x04, 0x1e
        /*00fe*/ 	.short	(.L_2111 - .L_2110)
.L_2110:
        /*0100*/ 	.word	0x00000000
.L_2111:


//--------------------- .nv.info._ZN10layer_norm22ln_bwd_finalize_kernelINS_22Kernel_traits_finalizeILj512E6__halfS2_S2_S2_fjLb0ELj1024ELj4ENS_18Kernel_traits_baseILj512ES2_S2_S2_S2_fjLj1024EEEEELb0ELb1EEEvNS_9BwdParamsE --------------------------
	.section	.nv.info._ZN10layer_norm22ln_bwd_finalize_kernelINS_22Kernel_traits_finalizeILj512E6__halfS2_S2_S2_fjLb0ELj1024ELj4ENS_18Kernel_traits_baseILj512ES2_S2_S2_S2_fjLj1024EEEEELb0ELb1EEEvNS_9BwdParamsE,"",@"SHT_CUDA_INFO"
	.sectionflags	@""
	.align	4


	//----- nvinfo : EIATTR_CUDA_API_VERSION
	.align		4
        /*0000*/ 	.byte	0x04, 0x37
        /*0002*/ 	.short	(.L_2113 - .L_2112)
.L_2112:
        /*0004*/ 	.word	0x00000082


	//----- nvinfo : EIATTR_SW2861232_WAR
	.align		4
.L_2113:
        /*0008*/ 	.byte	0x01, 0x35
	.zero		2


	//----- nvinfo : EIATTR_PARAM_CBANK
	.align		4
        /*000c*/ 	.byte	0x04, 0x0a
        /*000e*/ 	.short	(.L_2115 - .L_2114)
	.align		4
.L_2114:
        /*0010*/ 	.word	index@(.nv.constant0._ZN10layer_norm22ln_bwd_finalize_kernelINS_22Kernel_traits_finalizeILj512E6__halfS2_S2_S2_fjLb0ELj1024ELj4ENS_18Kernel_traits_baseILj512ES2_S2_S2_S2_fjLj1024EEEEELb0ELb1EEEvNS_9BwdParamsE)
        /*0014*/ 	.short	0x0160
        /*0016*/ 	.short	0x0128


	//----- nvinfo : EIATTR_CBANK_PARAM_SIZE
	.align		4
.L_2115:
        /*0018*/ 	.byte	0x03, 0x19
        /*001a*/ 	.short	0x0128


	//----- nvinfo : EIATTR_KPARAM_INFO
	.align		4
        /*001c*/ 	.byte	0x04, 0x17
        /*001e*/ 	.short	(.L_2117 - .L_2116)
.L_2116:
        /*0020*/ 	.word	0x00000000
        /*0024*/ 	.short	0x0000
        /*0026*/ 	.short	0x0000
        /*0028*/ 	.byte	0x00, 0xf0, 0xa1, 0x04


	//----- nvinfo : EIATTR_MAXREG_COUNT
	.align		4
.L_2117:
        /*002c*/ 	.byte	0x03, 0x1b
        /*002e*/ 	.short	0x0040


	//----- nvinfo : EIATTR_NUM_BARRIERS
	.align		4
        /*0030*/ 	.byte	0x02, 0x4c
        /*0032*/ 	.byte	0x01
	.zero		1


	//----- nvinfo : EIATTR_MERCURY_ISA_VERSION
	.align		4
        /*0034*/ 	.byte	0x03, 0x5f
        /*0036*/ 	.short	0x0000


	//----- nvinfo : EIATTR_COOP_GROUP_MASK_REGIDS
	.align		4
        /*0038*/ 	.byte	0x04, 0x29
        /*003a*/ 	.short	(.L_2119 - .L_2118)


	//   ....[0]....
.L_2118:
        /*003c*/ 	.word	0xffffffff


	//   ....[1]....
        /*0040*/ 	.word	0xffffffff


	//   ....[2]....
        /*0044*/ 	.word	0xffffffff


	//   ....[3]....
        /*0048*/ 	.word	0xffffffff


	//   ....[4]....
        /*004c*/ 	.word	0xffffffff


	//   ....[5]....
        /*0050*/ 	.word	0xffffffff


	//   ....[6]....
        /*0054*/ 	.word	0xffffffff


	//   ....[7]....
        /*0058*/ 	.word	0xffffffff


	//   ....[8]....
        /*005c*/ 	.word	0xffffffff


	//   ....[9]....
        /*0060*/ 	.word	0xffffffff


	//   ....[10]....
        /*0064*/ 	.word	0xffffffff


	//   ....[11]....
        /*0068*/ 	.word	0xffffffff


	//   ....[12]....
        /*006c*/ 	.word	0xffffffff


	//   ....[13]....
        /*0070*/ 	.word	0xffffffff


	//   ....[14]....
        /*0074*/ 	.word	0xffffffff


	//   ....[15]....
        /*0078*/ 	.word	0xffffffff


	//   ....[16]....
        /*007c*/ 	.word	0xffffffff


	//   ....[17]....
        /*0080*/ 	.word	0xffffffff


	//   ....[18]....
        /*0084*/ 	.word	0xffffffff


	//   ....[19]....
        /*0088*/ 	.word	0xffffffff


	//----- nvinfo : EIATTR_COOP_GROUP_INSTR_OFFSETS
	.align		4
.L_2119:
        /*008c*/ 	.byte	0x04, 0x28
        /*008e*/ 	.short	(.L_2121 - .L_2120)


	//   ....[0]....
.L_2120:
        /*0090*/ 	.word	0x000007f0


	//   ....[1]....
        /*0094*/ 	.word	0x00000820


	//   ....[2]....
        /*0098*/ 	.word	0x00000840


	//   ....[3]....
        /*009c*/ 	.word	0x00000850


	//   ....[4]....
        /*00a0*/ 	.word	0x00000880


	//   ....[5]....
        /*00a4*/ 	.word	0x00000890


	//   ....[6]....
        /*00a8*/ 	.word	0x000008c0


	//   ....[7]....
        /*00ac*/ 	.word	0x000008d0


	//   ....[8]....
        /*00b0*/ 	.word	0x00000900


	//   ....[9]....
        /*00b4*/ 	.word	0x00000910


	//   ....[10]....
        /*00b8*/ 	.word	0x00000b00


	//   ....[11]....
        /*00bc*/ 	.word	0x00000b80


	//   ....[12]....
        /*00c0*/ 	.word	0x00000be0


	//   ....[13]....
        /*00c4*/ 	.word	0x00000c40


	//   ....[14]....
        /*00c8*/ 	.word	0x00000cb0


	//   ....[15]....
        /*00cc*/ 	.word	0x00000d20


	//   ....[16]....
        /*00d0*/ 	.word	0x00000d80


	//   ....[17]....
        /*00d4*/ 	.word	0x00000de0


	//   ....[18]....
        /*00d8*/ 	.word	0x00000e40


	//   ....[19]....
        /*00dc*/ 	.word	0x00000ea0


	//----- nvinfo : EIATTR_EXIT_INSTR_OFFSETS
	.align		4
.L_2121:
        /*00e0*/ 	.byte	0x04, 0x1c
        /*00e2*/ 	.short	(.L_2123 - .L_2122)


	//   ....[0]....
.L_2122:
        /*00e4*/ 	.word	0x00000070


	//   ....[1]....
        /*00e8*/ 	.word	0x00000aa0


	//----- nvinfo : EIATTR_MAX_THREADS
	.align		4
.L_2123:
        /*00ec*/ 	.byte	0x04, 0x05
        /*00ee*/ 	.short	(.L_2125 - .L_2124)
.L_2124:
        /*00f0*/ 	.word	0x00000400
        /*00f4*/ 	.word	0x00000001
        /*00f8*/ 	.word	0x00000001


	//----- nvinfo : EIATTR_CRS_STACK_SIZE
	.align		4
.L_2125:
        /*00fc*/ 	.byte	0x04, 0x1e
        /*00fe*/ 	.short	(.L_2127 - .L_2126)
.L_2126:
        /*0100*/ 	.word	0x00000000
.L_2127:


//--------------------- .nv.info._ZN10layer_norm13ln_bwd_kernelINS_13Kernel_traitsI6__halfS2_S2_S2_fjLj512ELj1ELj4ELj1ELj16ENS_18Kernel_traits_baseILj512ES2_S2_S2_S2_fjLj128EEEEELb1ELb0ELb1ELb1EEEvNS_9BwdParamsE --------------------------
	.section	.nv.info._ZN10layer_norm13ln_bwd_kernelINS_13Kernel_traitsI6__halfS2_S2_S2_fjLj512ELj1ELj4ELj1ELj16ENS_18Kernel_traits_baseILj512ES2_S2_S2_S2_fjLj128EEEEELb1ELb0ELb1ELb1EEEvNS_9BwdParamsE,"",@"SHT_CUDA_INFO"
	.sectionflags	@""
	.align	4


	//----- nvinfo : EIATTR_CUDA_API_VERSION
	.align		4
        /*0000*/ 	.byte	0x04, 0x37
        /*0002*/ 	.short	(.L_2129 - .L_2128)
.L_2128:
        /*0004*/ 	.word	0x00000082


	//----- nvinfo : EIATTR_SW2861232_WAR
	.align		4
.L_2129:
        /*0008*/ 	.byte	0x01, 0x35
	.zero		2


	//----- nvinfo : EIATTR_PARAM_CBANK
	.align		4
        /*000c*/ 	.byte	0x04, 0x0a
        /*000e*/ 	.short	(.L_2131 - .L_2130)
	.align		4
.L_2130:
        /*0010*/ 	.word	index@(.nv.constant0._ZN10layer_norm13ln_bwd_kernelINS_13Kernel_traitsI6__halfS2_S2_S2_fjLj512ELj1ELj4ELj1ELj16ENS_18Kernel_traits_baseILj512ES2_S2_S2_S2_fjLj128EEEEELb1ELb0ELb1ELb1EEEvNS_9BwdParamsE)
        /*0014*/ 	.short	0x0160
        /*0016*/ 	.short	0x0128


	//----- nvinfo : EIATTR_CBANK_PARAM_SIZE
	.align		4
.L_2131:
        /*0018*/ 	.byte	0x03, 0x19
        /*001a*/ 	.short	0x0128


	//----- nvinfo : EIATTR_KPARAM_INFO
	.align		4
        /*001c*/ 	.byte	0x04, 0x17
        /*001e*/ 	.short	(.L_2133 - .L_2132)
.L_2132:
        /*0020*/ 	.word	0x00000000
        /*0024*/ 	.short	0x0000
        /*0026*/ 	.short	0x0000
        /*0028*/ 	.byte	0x00, 0xf0, 0xa1, 0x04


	//----- nvinfo : EIATTR_MAXREG_COUNT
	.align		4
.L_2133:
        /*002c*/ 	.byte	0x03, 0x1b
        /*002e*/ 	.short	0x00ff


	//----- nvinfo : EIATTR_NUM_BARRIERS
	.align		4
        /*0030*/ 	.byte	0x02, 0x4c
        /*0032*/ 	.byte	0x01
	.zero		1


	//----- nvinfo : EIATTR_MERCURY_ISA_VERSION
	.align		4
        /*0034*/ 	.byte	0x03, 0x5f
        /*0036*/ 	.short	0x0000


	//----- nvinfo : EIATTR_COOP_GROUP_MASK_REGIDS
	.align		4
        /*0038*/ 	.byte	0x04, 0x29
        /*003a*/ 	.short	(.L_2135 - .L_2134)


	//   ....[0]....
.L_2134:
        /*003c*/ 	.word	0xffffffff


	//   ....[1]....
        /*0040*/ 	.word	0xffffffff


	//   ....[2]....
        /*0044*/ 	.word	0xffffffff


	//   ....[3]....
        /*0048*/ 	.word	0xffffffff


	//   ....[4]....
        /*004c*/ 	.word	0xffffffff


	//   ....[5]....
        /*0050*/ 	.word	0xffffffff


	//   ....[6]....
        /*0054*/ 	.word	0xffffffff


	//   ....[7]....
        /*0058*/ 	.word	0xffffffff


	//   ....[8]....
        /*005c*/ 	.word	0xffffffff


	//   ....[9]....
        /*0060*/ 	.word	0xffffffff


	//   ....[10]....
        /*0064*/ 	.word	0xffffffff


	//   ....[11]....
        /*0068*/ 	.word	0xffffffff


	//   ....[12]....
        /*006c*/ 	.word	0xffffffff


	//   ....[13]....
        /*0070*/ 	.word	0xffffffff


	//   ....[14]....
        /*0074*/ 	.word	0xffffffff


	//   ....[15]....
        /*0078*/ 	.word	0xffffffff


	//   ....[16]....
        /*007c*/ 	.word	0xffffffff


	//   ....[17]....
        /*0080*/ 	.word	0xffffffff


	//   ....[18]....
        /*0084*/ 	.word	0xffffffff


	//   ....[19]....
        /*0088*/ 	.word	0xffffffff


	//----- nvinfo : EIATTR_COOP_GROUP_INSTR_OFFSETS
	.align		4
.L_2135:
        /*008c*/ 	.byte	0x04, 0x28
        /*008e*/ 	.short	(.L_2137 - .L_2136)


	//   ....[0]....
.L_2136:
        /*0090*/ 	.word	0x00001210


	//   ....[1]....
        /*0094*/ 	.word	0x00001230


	//   ....[2]....
        /*0098*/ 	.word	0x00001250


	//   ....[3]....
        /*009c*/ 	.word	0x00001270


	//   ....[4]....
        /*00a0*/ 	.word	0x00001290


	//   ....[5]....
        /*00a4*/ 	.word	0x000012b0


	//   ....[6]....
        /*00a8*/ 	.word	0x000012d0


	//   ....[7]....
        /*00ac*/ 	.word	0x000012f0


	//   ....[8]....
        /*00b0*/ 	.word	0x00001310


	//   ....[9]....
        /*00b4*/ 	.word	0x00001330


	//   ....[10]....
        /*00b8*/ 	.word	0x00003260


	//   ....[11]....
        /*00bc*/ 	.word	0x000032e0


	//   ....[12]....
        /*00c0*/ 	.word	0x00003360


	//   ....[13]....
        /*00c4*/ 	.word	0x000033d0


	//   ....[14]....
        /*00c8*/ 	.word	0x00003450


	//   ....[15]....
        /*00cc*/ 	.word	0x000034c0


	//   ....[16]....
        /*00d0*/ 	.word	0x00003540


	//   ....[17]....
        /*00d4*/ 	.word	0x000035b0


	//   ....[18]....
        /*00d8*/ 	.word	0x00003630


	//   ....[19]....
        /*00dc*/ 	.word	0x000036a0


	//----- nvinfo : EIATTR_EXIT_INSTR_OFFSETS
	.align		4
.L_2137:
        /*00e0*/ 	.byte	0x04, 0x1c
        /*00e2*/ 	.short	(.L_2139 - .L_2138)


	//   ....[0]....
.L_2138:
        /*00e4*/ 	.word	0x00003200


	//----- nvinfo : EIATTR_MAX_THREADS
	.align		4
.L_2139:
        /*00e8*/ 	.byte	0x04, 0x05
        /*00ea*/ 	.short	(.L_2141 - .L_2140)
.L_2140:
        /*00ec*/ 	.word	0x00000080
        /*00f0*/ 	.word	0x00000001
        /*00f4*/ 	.word	0x00000001


	//----- nvinfo : EIATTR_CRS_STACK_SIZE
	.align		4
.L_2141:
        /*00f8*/ 	.byte	0x04, 0x1e
        /*00fa*/ 	.short	(.L_2143 - .L_2142)
.L_2142:
        /*00fc*/ 	.word	0x00000000
.L_2143:


//--------------------- .nv.info._ZN10layer_norm13ln_bwd_kernelINS_13Kernel_traitsI6__halfS2_S2_S2_fjLj512ELj1ELj4ELj1ELj16ENS_18Kernel_traits_baseILj512ES2_S2_S2_S2_fjLj128EEEEELb1ELb1ELb0ELb0EEEvNS_9BwdParamsE --------------------------
	.section	.nv.info._ZN10layer_norm13ln_bwd_kernelINS_13Kernel_traitsI6__halfS2_S2_S2_fjLj512ELj1ELj4ELj1ELj16ENS_18Kernel_traits_baseILj512ES2_S2_S2_S2_fjLj128EEEEELb1ELb1ELb0ELb0EEEvNS_9BwdParamsE,"",@"SHT_CUDA_INFO"
	.sectionflags	@""
	.align	4


	//----- nvinfo : EIATTR_CUDA_API_VERSION
	.align		4
        /*0000*/ 	.byte	0x04, 0x37
        /*0002*/ 	.short	(.L_2145 - .L_2144)
.L_2144:
        /*0004*/ 	.word	0x00000082


	//----- nvinfo : EIATTR_SW2861232_WAR
	.align		4
.L_2145:
        /*0008*/ 	.byte	0x01, 0x35
	.zero		2


	//----- nvinfo : EIATTR_PARAM_CBANK
	.align		4
        /*000c*/ 	.byte	0x04, 0x0a
        /*000e*/ 	.short	(.L_2147 - .L_2146)
	.align		4
.L_2146:
        /*0010*/ 	.word	index@(.nv.constant0._ZN10layer_norm13ln_bwd_kernelINS_13Kernel_traitsI6__halfS2_S2_S2_fjLj512ELj1ELj4ELj1ELj16ENS_18Kernel_traits_baseILj512ES2_S2_S2_S2_fjLj128EEEEELb1ELb1ELb0ELb0EEEvNS_9BwdParamsE)
        /*0014*/ 	.short	0x0160
        /*0016*/ 	.short	0x0128


	//----- nvinfo : EIATTR_CBANK_PARAM_SIZE
	.align		4
.L_2147:
        /*0018*/ 	.byte	0x03, 0x19
        /*001a*/ 	.short	0x0128


	//----- nvinfo : EIATTR_KPARAM_INFO
	.align		4
        /*001c*/ 	.byte	0x04, 0x17
        /*001e*/ 	.short	(.L_2149 - .L_2148)
.L_2148:
        /*0020*/ 	.word	0x00000000
        /*0024*/ 	.short	0x0000
        /*0026*/ 	.short	0x0000
        /*0028*/ 	.byte	0x00, 0xf0, 0xa1, 0x04


	//----- nvinfo : EIATTR_MAXREG_COUNT
	.align		4
.L_2149:
        /*002c*/ 	.byte	0x03, 0x1b
        /*002e*/ 	.short	0x00ff


	//----- nvinfo : EIATTR_NUM_BARRIERS
	.align		4
        /*0030*/ 	.byte	0x02, 0x4c
        /*0032*/ 	.byte	0x01
	.zero		1


	//----- nvinfo : EIATTR_MERCURY_ISA_VERSION
	.align		4
        /*0034*/ 	.byte	0x03, 0x5f
        /*0036*/ 	.short	0x0000


	//----- nvinfo : EIATTR_COOP_GROUP_MASK_REGIDS
	.align		4
        /*0038*/ 	.byte	0x04, 0x29
        /*003a*/ 	.short	(.L_2151 - .L_2150)


	//   ....[0]....
.L_2150:
        /*003c*/ 	.word	0xffffffff


	//   ....[1]....
        /*0040*/ 	.word	0xffffffff


	//   ....[2]....
        /*0044*/ 	.word	0xffffffff


	//   ....[3]....
        /*0048*/ 	.word	0xffffffff


	//   ....[4]....
        /*004c*/ 	.word	0xffffffff


	//   ....[5]....
        /*0050*/ 	.word	0xffffffff


	//   ....[6]....
        /*0054*/ 	.word	0xffffffff


	//   ....[7]....
        /*0058*/ 	.word	0xffffffff


	//   ....[8]....
        /*005c*/ 	.word	0xffffffff


	//   ....[9]....
        /*0060*/ 	.word	0xffffffff


	//   ....[10]....
        /*0064*/ 	.word	0xffffffff


	//   ....[11]....
        /*0068*/ 	.word	0xffffffff


	//   ....[12]....
        /*006c*/ 	.word	0xffffffff


	//   ....[13]....
        /*0070*/ 	.word	0xffffffff


	//   ....[14]....
        /*0074*/ 	.word	0xffffffff


	//   ....[15]....
        /*0078*/ 	.word	0xffffffff


	//   ....[16]....
        /*007c*/ 	.word	0xffffffff


	//   ....[17]....
        /*0080*/ 	.word	0xffffffff


	//   ....[18]....
        /*0084*/ 	.word	0xffffffff


	//   ....[19]....
        /*0088*/ 	.word	0xffffffff


	//----- nvinfo : EIATTR_COOP_GROUP_INSTR_OFFSETS
	.align		4
.L_2151:
        /*008c*/ 	.byte	0x04, 0x28
        /*008e*/ 	.short	(.L_2153 - .L_2152)


	//   ....[0]....
.L_2152:
        /*0090*/ 	.word	0x00001210


	//   ....[1]....
        /*0094*/ 	.word	0x00001230


	//   ....[2]....
        /*0098*/ 	.word	0x00001250


	//   ....[3]....
        /*009c*/ 	.word	0x00001270


	//   ....[4]....
        /*00a0*/ 	.word	0x00001290


	//   ....[5]....
        /*00a4*/ 	.word	0x000012b0


	//   ....[6]....
        /*00a8*/ 	.word	0x000012d0


	//   ....[7]....
        /*00ac*/ 	.word	0x000012f0


	//   ....[8]....
        /*00b0*/ 	.word	0x00001310


	//   ....[9]....
        /*00b4*/ 	.word	0x00001330


	//   ....[10]....
        /*00b8*/ 	.word	0x00003290


	//   ....[11]....
        /*00bc*/ 	.word	0x00003310


	//   ....[12]....
        /*00c0*/ 	.word	0x00003390


	//   ....[13]....
        /*00c4*/ 	.word	0x00003400


	//   ....[14]....
        /*00c8*/ 	.word	0x00003480


	//   ....[15]....
        /*00cc*/ 	.word	0x000034f0


	//   ....[16]....
        /*00d0*/ 	.word	0x00003570


	//   ....[17]....
        /*00d4*/ 	.word	0x000035e0


	//   ....[18]....
        /*00d8*/ 	.word	0x00003660


	//   ....[19]....
        /*00dc*/ 	.word	0x000036d0


	//----- nvinfo : EIATTR_EXIT_INSTR_OFFSETS
	.align		4
.L_2153:
        /*00e0*/ 	.byte	0x04, 0x1c
        /*00e2*/ 	.short	(.L_2155 - .L_2154)


	//   ....[0]....
.L_2154:
        /*00e4*/ 	.word	0x000031b0


	//   ....[1]....
        /*00e8*/ 	.word	0x00003230


	//----- nvinfo : EIATTR_MAX_THREADS
	.align		4
.L_2155:
        /*00ec*/ 	.byte	0x04, 0x05
        /*00ee*/ 	.short	(.L_2157 - .L_2156)
.L_2156:
        /*00f0*/ 	.word	0x00000080
        /*00f4*/ 	.word	0x00000001
        /*00f8*/ 	.word	0x00000001


	//----- nvinfo : EIATTR_CRS_STACK_SIZE
	.align		4
.L_2157:
        /*00fc*/ 	.byte	0x04, 0x1e
        /*00fe*/ 	.short	(.L_2159 - .L_2158)
.L_2158:
        /*0100*/ 	.word	0x00000000
.L_2159:


//--------------------- .nv.info._ZN10layer_norm13ln_bwd_kernelINS_13Kernel_traitsI6__halfS2_S2_S2_fjLj512ELj1ELj4ELj1ELj16ENS_18Kernel_traits_baseILj512ES2_S2_S2_S2_fjLj128EEEEELb1ELb1ELb0ELb1EEEvNS_9BwdParamsE --------------------------
	.section	.nv.info._ZN10layer_norm13ln_bwd_kernelINS_13Kernel_traitsI6__halfS2_S2_S2_fjLj512ELj1ELj4ELj1ELj16ENS_18Kernel_traits_baseILj512ES2_S2_S2_S2_fjLj128EEEEELb1ELb1ELb0ELb1EEEvNS_9BwdParamsE,"",@"SHT_CUDA_INFO"
	.sectionflags	@""
	.align	4


	//----- nvinfo : EIATTR_CUDA_API_VERSION
	.align		4
        /*0000*/ 	.byte	0x04, 0x37
        /*0002*/ 	.short	(.L_2161 - .L_2160)
.L_2160:
        /*0004*/ 	.word	0x00000082


	//----- nvinfo : EIATTR_SW2861232_WAR
	.align		4
.L_2161:
        /*0008*/ 	.byte	0x01, 0x35
	.zero		2


	//----- nvinfo : EIATTR_PARAM_CBANK
	.align		4
        /*000c*/ 	.byte	0x04, 0x0a
        /*000e*/ 	.short	(.L_2163 - .L_2162)
	.align		4
.L_2162:
        /*0010*/ 	.word	index@(.nv.constant0._ZN10layer_norm13ln_bwd_kernelINS_13Kernel_traitsI6__halfS2_S2_S2_fjLj512ELj1ELj4ELj1ELj16ENS_18Kernel_traits_baseILj512ES2_S2_S2_S2_fjLj128EEEEELb1ELb1ELb0ELb1EEEvNS_9BwdParamsE)
        /*0014*/ 	.short	0x0160
        /*0016*/ 	.short	0x0128


	//----- nvinfo : EIATTR_CBANK_PARAM_SIZE
	.align		4
.L_2163:
        /*0018*/ 	.byte	0x03, 0x19
        /*001a*/ 	.short	0x0128


	//----- nvinfo : EIATTR_KPARAM_INFO
	.align		4
        /*001c*/ 	.byte	0x04, 0x17
        /*001e*/ 	.short	(.L_2165 - .L_2164)
.L_2164:
        /*0020*/ 	.word	0x00000000
        /*0024*/ 	.short	0x0000
        /*0026*/ 	.short	0x0000
        /*0028*/ 	.byte	0x00, 0xf0, 0xa1, 0x04


	//----- nvinfo : EIATTR_MAXREG_COUNT
	.align		4
.L_2165:
        /*002c*/ 	.byte	0x03, 0x1b
        /*002e*/ 	.short	0x00ff


	//----- nvinfo : EIATTR_NUM_BARRIERS
	.align		4
        /*0030*/ 	.byte	0x02, 0x4c
        /*0032*/ 	.byte	0x01
	.zero		1


	//----- nvinfo : EIATTR_MERCURY_ISA_VERSION
	.align		4
        /*0034*/ 	.byte	0x03, 0x5f
        /*0036*/ 	.short	0x0000


	//----- nvinfo : EIATTR_COOP_GROUP_MASK_REGIDS
	.align		4
        /*0038*/ 	.byte	0x04, 0x29
        /*003a*/ 	.short	(.L_2167 - .L_2166)


	//   ....[0]....
.L_2166:
        /*003c*/ 	.word	0xffffffff


	//   ....[1]....
        /*0040*/ 	.word	0xffffffff


	//   ....[2]....
        /*0044*/ 	.word	0xffffffff


	//   ....[3]....
        /*0048*/ 	.word	0xffffffff


	//   ....[4]....
        /*004c*/ 	.word	0xffffffff


	//   ....[5]....
        /*0050*/ 	.word	0xffffffff


	//   ....[6]....
        /*0054*/ 	.word	0xffffffff


	//   ....[7]....
        /*0058*/ 	.word	0xffffffff


	//   ....[8]....
        /*005c*/ 	.word	0xffffffff


	//   ....[9]....
        /*0060*/ 	.word	0xffffffff


	//   ....[10]....
        /*0064*/ 	.word	0xffffffff


	//   ....[11]....
        /*0068*/ 	.word	0xffffffff


	//   ....[12]....
        /*006c*/ 	.word	0xffffffff


	//   ....[13]....
        /*0070*/ 	.word	0xffffffff


	//   ....[14]....
        /*0074*/ 	.word	0xffffffff


	//   ....[15]....
        /*0078*/ 	.word	0xffffffff


	//   ....[16]....
        /*007c*/ 	.word	0xffffffff


	//   ....[17]....
        /*0080*/ 	.word	0xffffffff


	//   ....[18]....
        /*0084*/ 	.word	0xffffffff


	//   ....[19]....
        /*0088*/ 	.word	0xffffffff


	//----- nvinfo : EIATTR_COOP_GROUP_INSTR_OFFSETS
	.align		4
.L_2167:
        /*008c*/ 	.byte	0x04, 0x28
        /*008e*/ 	.short	(.L_2169 - .L_2168)


	//   ....[0]....
.L_2168:
        /*0090*/ 	.word	0x00001100


	//   ....[1]....
        /*0094*/ 	.word	0x00001120


	//   ....[2]....
        /*0098*/ 	.word	0x00001140


	//   ....[3]....
        /*009c*/ 	.word	0x00001160


	//   ....[4]....
        /*00a0*/ 	.word	0x00001180


	//   ....[5]....
        /*00a4*/ 	.word	0x000011a0


	//   ....[6]....
        /*00a8*/ 	.word	0x000011c0


	//   ....[7]....
        /*00ac*/ 	.word	0x000011e0


	//   ....[8]....
        /*00b0*/ 	.word	0x00001200


	//   ....[9]....
        /*00b4*/ 	.word	0x00001220


	//   ....[10]....
        /*00b8*/ 	.word	0x000030d0


	//   ....[11]....
        /*00bc*/ 	.word	0x00003150


	//   ....[12]....
        /*00c0*/ 	.word	0x000031d0


	//   ....[13]....
        /*00c4*/ 	.word	0x00003240


	//   ....[14]....
        /*00c8*/ 	.word	0x000032c0


	//   ....[15]....
        /*00cc*/ 	.word	0x00003330


	//   ....[16]....
        /*00d0*/ 	.word	0x000033b0


	//   ....[17]....
        /*00d4*/ 	.word	0x00003420


	//   ....[18]....
        /*00d8*/ 	.word	0x000034a0


	//   ....[19]....
        /*00dc*/ 	.word	0x00003510


	//----- nvinfo : EIATTR_EXIT_INSTR_OFFSETS
	.align		4
.L_2169:
        /*00e0*/ 	.byte	0x04, 0x1c
        /*00e2*/ 	.short	(.L_2171 - .L_2170)


	//   ....[0]....
.L_2170:
        /*00e4*/ 	.word	0x00003070


	//----- nvinfo : EIATTR_MAX_THREADS
	.align		4
.L_2171:
        /*00e8*/ 	.byte	0x04, 0x05
        /*00ea*/ 	.short	(.L_2173 - .L_2172)
.L_2172:
        /*00ec*/ 	.word	0x00000080
        /*00f0*/ 	.word	0x00000001
        /*00f4*/ 	.word	0x00000001


	//----- nvinfo : EIATTR_CRS_STACK_SIZE
	.align		4
.L_2173:
        /*00f8*/ 	.byte	0x04, 0x1e
        /*00fa*/ 	.short	(.L_2175 - .L_2174)
.L_2174:
        /*00fc*/ 	.word	0x00000000
.L_2175:


//--------------------- .nv.info._ZN10layer_norm22ln_bwd_finalize_kernelINS_22Kernel_traits_finalizeILj512E6__halfS2_S2_S2_fjLb1ELj1024ELj4ENS_18Kernel_traits_baseILj512ES2_S2_S2_S2_fjLj1024EEEEELb1ELb0EEEvNS_9BwdParamsE --------------------------
	.section	.nv.info._ZN10layer_norm22ln_bwd_finalize_kernelINS_22Kernel_traits_finalizeILj512E6__halfS2_S2_S2_fjLb1ELj1024ELj4ENS_18Kernel_traits_baseILj512ES2_S2_S2_S2_fjLj1024EEEEELb1ELb0EEEvNS_9BwdParamsE,"",@"SHT_CUDA_INFO"
	.sectionflags	@""
	.align	4


	//----- nvinfo : EIATTR_CUDA_API_VERSION
	.align		4
        /*0000*/ 	.byte	0x04, 0x37
        /*0002*/ 	.short	(.L_2177 - .L_2176)
.L_2176:
        /*0004*/ 	.word	0x00000082


	//----- nvinfo : EIATTR_SW2861232_WAR
	.align		4
.L_2177:
        /*0008*/ 	.byte	0x01, 0x35
	.zero		2


	//----- nvinfo : EIATTR_PARAM_CBANK
	.align		4
        /*000c*/ 	.byte	0x04, 0x0a
        /*000e*/ 	.short	(.L_2179 - .L_2178)
	.align		4
.L_2178:
        /*0010*/ 	.word	index@(.nv.constant0._ZN10layer_norm22ln_bwd_finalize_kernelINS_22Kernel_traits_finalizeILj512E6__halfS2_S2_S2_fjLb1ELj1024ELj4ENS_18Kernel_traits_baseILj512ES2_S2_S2_S2_fjLj1024EEEEELb1ELb0EEEvNS_9BwdParamsE)
        /*0014*/ 	.short	0x0160
        /*0016*/ 	.short	0x0128


	//----- nvinfo : EIATTR_CBANK_PARAM_SIZE
	.align		4
.L_2179:
        /*0018*/ 	.byte	0x03, 0x19
        /*001a*/ 	.short	0x0128


	//----- nvinfo : EIATTR_KPARAM_INFO
	.align		4
        /*001c*/ 	.byte	0x04, 0x17
        /*001e*/ 	.short	(.L_2181 - .L_2180)
.L_2180:
        /*0020*/ 	.word	0x00000000
        /*0024*/ 	.short	0x0000
        /*0026*/ 	.short	0x0000
        /*0028*/ 	.byte	0x00, 0xf0, 0xa1, 0x04


	//----- nvinfo : EIATTR_MAXREG_COUNT
	.align		4
.L_2181:
        /*002c*/ 	.byte	0x03, 0x1b
        /*002e*/ 	.short	0x0040


	//----- nvinfo : EIATTR_NUM_BARRIERS
	.align		4
        /*0030*/ 	.byte	0x02, 0x4c
        /*0032*/ 	.byte	0x01
	.zero		1


	//----- nvinfo : EIATTR_MERCURY_ISA_VERSION
	.align		4
        /*0034*/ 	.byte	0x03, 0x5f
        /*0036*/ 	.short	0x0000


	//----- nvinfo : EIATTR_COOP_GROUP_MASK_REGIDS
	.align		4
        /*0038*/ 	.byte	0x04, 0x29
        /*003a*/ 	.short	(.L_2183 - .L_2182)


	//   ....[0]....
.L_2182:
        /*003c*/ 	.word	0xffffffff


	//   ....[1]....
        /*0040*/ 	.word	0xffffffff


	//   ....[2]....
        /*0044*/ 	.word	0xffffffff


	//   ....[3]....
        /*0048*/ 	.word	0xffffffff


	//   ....[4]....
        /*004c*/ 	.word	0xffffffff


	//   ....[5]....
        /*0050*/ 	.word	0xffffffff


	//   ....[6]....
        /*0054*/ 	.word	0xffffffff


	//   ....[7]....
        /*0058*/ 	.word	0xffffffff


	//   ....[8]....
        /*005c*/ 	.word	0xffffffff


	//   ....[9]....
        /*0060*/ 	.word	0xffffffff


	//   ....[10]....
        /*0064*/ 	.word	0xffffffff


	//   ....[11]....
        /*0068*/ 	.word	0xffffffff


	//   ....[12]....
        /*006c*/ 	.word	0xffffffff


	//   ....[13]....
        /*0070*/ 	.word	0xffffffff


	//   ....[14]....
        /*0074*/ 	.word	0xffffffff


	//   ....[15]....
        /*0078*/ 	.word	0xffffffff


	//   ....[16]....
        /*007c*/ 	.word	0xffffffff


	//   ....[17]....
        /*0080*/ 	.word	0xffffffff


	//   ....[18]....
        /*0084*/ 	.word	0xffffffff


	//   ....[19]....
        /*0088*/ 	.word	0xffffffff


	//   ....[20]....
        /*008c*/ 	.word	0xffffffff


	//   ....[21]....
        /*0090*/ 	.word	0xffffffff


	//   ....[22]....
        /*0094*/ 	.word	0xffffffff


	//   ....[23]....
        /*0098*/ 	.word	0xffffffff


	//   ....[24]....
        /*009c*/ 	.word	0xffffffff


	//   ....[25]....
        /*00a0*/ 	.word	0xffffffff


	//   ....[26]....
        /*00a4*/ 	.word	0xffffffff


	//   ....[27]....
        /*00a8*/ 	.word	0xffffffff


	//   ....[28]....
        /*00ac*/ 	.word	0xffffffff


	//   ....[29]....
        /*00b0*/ 	.word	0xffffffff


	//----- nvinfo : EIATTR_COOP_GROUP_INSTR_OFFSETS
	.align		4
.L_2183:
        /*00b4*/ 	.byte	0x04, 0x28
        /*00b6*/ 	.short	(.L_2185 - .L_2184)


	//   ....[0]....
.L_2184:
        /*00b8*/ 	.word	0x000009d0


	//   ....[1]....
        /*00bc*/ 	.word	0x00000a00


	//   ....[2]....
        /*00c0*/ 	.word	0x00000a10


	//   ....[3]....
        /*00c4*/ 	.word	0x00000a30


	//   ....[4]....
        /*00c8*/ 	.word	0x00000a50


	//   ....[5]....
        /*00cc*/ 	.word	0x00000a60


	//   ....[6]....
        /*00d0*/ 	.word	0x00000a90


	//   ....[7]....
        /*00d4*/ 	.word	0x00000ab0


	//   ....[8]....
        /*00d8*/ 	.word	0x00000ac0


	//   ....[9]....
        /*00dc*/ 	.word	0x00000af0


	//   ....[10]....
        /*00e0*/ 	.word	0x00000b10


	//   ....[11]....
        /*00e4*/ 	.word	0x00000b20


	//   ....[12]....
        /*00e8*/ 	.word	0x00000b50


	//   ....[13]....
        /*00ec*/ 	.word	0x00000b70


	//   ....[14]....
        /*00f0*/ 	.word	0x00000b80


	//   ....[15]....
        /*00f4*/ 	.word	0x00000e20


	//   ....[16]....
        /*00f8*/ 	.word	0x00000e80


	//   ....[17]....
        /*00fc*/ 	.word	0x00000ee0


	//   ....[18]....
        /*0100*/ 	.word	0x00000f40


	//   ....[19]....
        /*0104*/ 	.word	0x00000fb0


	//   ....[20]....
        /*0108*/ 	.word	0x00001020


	//   ....[21]....
        /*010c*/ 	.word	0x00001080


	//   ....[22]....
        /*0110*/ 	.word	0x000010e0


	//   ....[23]....
        /*0114*/ 	.word	0x00001140


	//   ....[24]....
        /*0118*/ 	.word	0x000011b0


	//   ....[25]....
        /*011c*/ 	.word	0x00001220


	//   ....[26]....
        /*0120*/ 	.word	0x00001280


	//   ....[27]....
        /*0124*/ 	.word	0x000012e0


	//   ....[28]....
        /*0128*/ 	.word	0x00001340


	//   ....[29]....
        /*012c*/ 	.word	0x000013a0


	//----- nvinfo : EIATTR_EXIT_INSTR_OFFSETS
	.align		4
.L_2185:
        /*0130*/ 	.byte	0x04, 0x1c
        /*0132*/ 	.short	(.L_2187 - .L_2186)


	//   ....[0]....
.L_2186:
        /*0134*/ 	.word	0x00000070


	//   ....[1]....
        /*0138*/ 	.word	0x00000dc0


	//----- nvinfo : EIATTR_MAX_THREADS
	.align		4
.L_2187:
        /*013c*/ 	.byte	0x04, 0x05
        /*013e*/ 	.short	(.L_2189 - .L_2188)
.L_2188:
        /*0140*/ 	.word	0x00000400
        /*0144*/ 	.word	0x00000001
        /*0148*/ 	.word	0x00000001


	//----- nvinfo : EIATTR_CRS_STACK_SIZE
	.align		4
.L_2189:
        /*014c*/ 	.byte	0x04, 0x1e
        /*014e*/ 	.short	(.L_2191 - .L_2190)
.L_2190:
        /*0150*/ 	.word	0x00000000
.L_2191:


//--------------------- .nv.info._ZN10layer_norm13ln_bwd_kernelINS_13Kernel_traitsI6__halfS2_S2_S2_fjLj512ELj1ELj4ELj1ELj16ENS_18Kernel_traits_baseILj512ES2_S2_S2_S2_fjLj128EEEEELb1ELb1ELb1ELb0EEEvNS_9BwdParamsE --------------------------
	.section	.nv.info._ZN10layer_norm13ln_bwd_kernelINS_13Kernel_traitsI6__halfS2_S2_S2_fjLj512ELj1ELj4ELj1ELj16ENS_18Kernel_traits_baseILj512ES2_S2_S2_S2_fjLj128EEEEELb1ELb1ELb1ELb0EEEvNS_9BwdParamsE,"",@"SHT_CUDA_INFO"
	.sectionflags	@""
	.align	4


	//----- nvinfo : EIATTR_CUDA_API_VERSION
	.align		4
        /*0000*/ 	.byte	0x04, 0x37
        /*0002*/ 	.short	(.L_2193 - .L_2192)
.L_2192:
        /*0004*/ 	.word	0x00000082


	//----- nvinfo : EIATTR_SW2861232_WAR
	.align		4
.L_2193:
        /*0008*/ 	.byte	0x01, 0x35
	.zero		2


	//----- nvinfo : EIATTR_PARAM_CBANK
	.align		4
        /*000c*/ 	.byte	0x04, 0x0a
        /*000e*/ 	.short	(.L_2195 - .L_2194)
	.align		4
.L_2194:
        /*0010*/ 	.word	index@(.nv.constant0._ZN10layer_norm13ln_bwd_kernelINS_13Kernel_traitsI6__halfS2_S2_S2_fjLj512ELj1ELj4ELj1ELj16ENS_18Kernel_traits_baseILj512ES2_S2_S2_S2_fjLj128EEEEELb1ELb1ELb1ELb0EEEvNS_9BwdParamsE)
        /*0014*/ 	.short	0x0160
        /*0016*/ 	.short	0x0128


	//----- nvinfo : EIATTR_CBANK_PARAM_SIZE
	.align		4
.L_2195:
        /*0018*/ 	.byte	0x03, 0x19
        /*001a*/ 	.short	0x0128


	//----- nvinfo : EIATTR_KPARAM_INFO
	.align		4
        /*001c*/ 	.byte	0x04, 0x17
        /*001e*/ 	.short	(.L_2197 - .L_2196)
.L_2196:
        /*0020*/ 	.word	0x00000000
        /*0024*/ 	.short	0x0000
        /*0026*/ 	.short	0x0000
        /*0028*/ 	.byte	0x00, 0xf0, 0xa1, 0x04


	//----- nvinfo : EIATTR_MAXREG_COUNT
	.align		4
.L_2197:
        /*002c*/ 	.byte	0x03, 0x1b
        /*002e*/ 	.short	0x00ff


	//----- nvinfo : EIATTR_NUM_BARRIERS
	.align		4
        /*0030*/ 	.byte	0x02, 0x4c
        /*0032*/ 	.byte	0x01
	.zero		1


	//----- nvinfo : EIATTR_MERCURY_ISA_VERSION
	.align		4
        /*0034*/ 	.byte	0x03, 0x5f
        /*0036*/ 	.short	0x0000


	//----- nvinfo : EIATTR_COOP_GROUP_MASK_REGIDS
	.align		4
        /*0038*/ 	.byte	0x04, 0x29
        /*003a*/ 	.short	(.L_2199 - .L_2198)


	//   ....[0]....
.L_2198:
        /*003c*/ 	.word	0xffffffff


	//   ....[1]....
        /*0040*/ 	.word	0xffffffff


	//   ....[2]....
        /*0044*/ 	.word	0xffffffff


	//   ....[3]....
        /*0048*/ 	.word	0xffffffff


	//   ....[4]....
        /*004c*/ 	.word	0xffffffff


	//   ....[5]....
        /*0050*/ 	.word	0xffffffff


	//   ....[6]....
        /*0054*/ 	.word	0xffffffff


	//   ....[7]....
        /*0058*/ 	.word	0xffffffff


	//   ....[8]....
        /*005c*/ 	.word	0xffffffff


	//   ....[9]....
        /*0060*/ 	.word	0xffffffff


	//   ....[10]....
        /*0064*/ 	.word	0xffffffff


	//   ....[11]....
        /*0068*/ 	.word	0xffffffff


	//   ....[12]....
        /*006c*/ 	.word	0xffffffff


	//   ....[13]....
        /*0070*/ 	.word	0xffffffff


	//   ....[14]....
        /*0074*/ 	.word	0xffffffff


	//   ....[15]....
        /*0078*/ 	.word	0xffffffff


	//   ....[16]....
        /*007c*/ 	.word	0xffffffff


	//   ....[17]....
        /*0080*/ 	.word	0xffffffff


	//   ....[18]....
        /*0084*/ 	.word	0xffffffff


	//   ....[19]....
        /*0088*/ 	.word	0xffffffff


	//----- nvinfo : EIATTR_COOP_GROUP_INSTR_OFFSETS
	.align		4
.L_2199:
        /*008c*/ 	.byte	0x04, 0x28
        /*008e*/ 	.short	(.L_2201 - .L_2200)


	//   ....[0]....
.L_2200:
        /*0090*/ 	.word	0x00001460


	//   ....[1]....
        /*0094*/ 	.word	0x00001480


	//   ....[2]....
        /*0098*/ 	.word	0x000014a0


	//   ....[3]....
        /*009c*/ 	.word	0x000014c0


	//   ....[4]....
        /*00a0*/ 	.word	0x000014e0


	//   ....[5]....
        /*00a4*/ 	.word	0x00001500


	//   ....[6]....
        /*00a8*/ 	.word	0x00001520


	//   ....[7]....
        /*00ac*/ 	.word	0x00001540


	//   ....[8]....
        /*00b0*/ 	.word	0x00001560


	//   ....[9]....
        /*00b4*/ 	.word	0x00001580


	//   ....[10]....
        /*00b8*/ 	.word	0x00004420


	//   ....[11]....
        /*00bc*/ 	.word	0x000044a0


	//   ....[12]....
        /*00c0*/ 	.word	0x00004520


	//   ....[13]....
        /*00c4*/ 	.word	0x00004590


	//   ....[14]....
        /*00c8*/ 	.word	0x00004610


	//   ....[15]....
        /*00cc*/ 	.word	0x00004680


	//   ....[16]....
        /*00d0*/ 	.word	0x00004700


	//   ....[17]....
        /*00d4*/ 	.word	0x00004770


	//   ....[18]....
        /*00d8*/ 	.word	0x000047f0


	//   ....[19]....
        /*00dc*/ 	.word	0x00004860


	//----- nvinfo : EIATTR_EXIT_INSTR_OFFSETS
	.align		4
.L_2201:
        /*00e0*/ 	.byte	0x04, 0x1c
        /*00e2*/ 	.short	(.L_2203 - .L_2202)


	//   ....[0]....
.L_2202:
        /*00e4*/ 	.word	0x00004340


	//   ....[1]....
        /*00e8*/ 	.word	0x000043c0


	//----- nvinfo : EIATTR_MAX_THREADS
	.align		4
.L_2203:
        /*00ec*/ 	.byte	0x04, 0x05
        /*00ee*/ 	.short	(.L_2205 - .L_2204)
.L_2204:
        /*00f0*/ 	.word	0x00000080
        /*00f4*/ 	.word	0x00000001
        /*00f8*/ 	.word	0x00000001


	//----- nvinfo : EIATTR_CRS_STACK_SIZE
	.align		4
.L_2205:
        /*00fc*/ 	.byte	0x04, 0x1e
        /*00fe*/ 	.short	(.L_2207 - .L_2206)
.L_2206:
        /*0100*/ 	.word	0x00000000
.L_2207:


//--------------------- .nv.info._ZN10layer_norm22ln_bwd_finalize_kernelINS_22Kernel_traits_finalizeILj512E6__halfS2_S2_S2_fjLb1ELj1024ELj4ENS_18Kernel_traits_baseILj512ES2_S2_S2_S2_fjLj1024EEEEELb1ELb1EEEvNS_9BwdParamsE --------------------------
	.section	.nv.info._ZN10layer_norm22ln_bwd_finalize_kernelINS_22Kernel_traits_finalizeILj512E6__halfS2_S2_S2_fjLb1ELj1024ELj4ENS_18Kernel_traits_baseILj512ES2_S2_S2_S2_fjLj1024EEEEELb1ELb1EEEvNS_9BwdParamsE,"",@"SHT_CUDA_INFO"
	.sectionflags	@""
	.align	4


	//----- nvinfo : EIATTR_CUDA_API_VERSION
	.align		4
        /*0000*/ 	.byte	0x04, 0x37
        /*0002*/ 	.short	(.L_2209 - .L_2208)
.L_2208:
        /*0004*/ 	.word	0x00000082


	//----- nvinfo : EIATTR_SW2861232_WAR
	.align		4
.L_2209:
        /*0008*/ 	.byte	0x01, 0x35
	.zero		2


	//----- nvinfo : EIATTR_PARAM_CBANK
	.align		4
        /*000c*/ 	.byte	0x04, 0x0a
        /*000e*/ 	.short	(.L_2211 - .L_2210)
	.align		4
.L_2210:
        /*0010*/ 	.word	index@(.nv.constant0._ZN10layer_norm22ln_bwd_finalize_kernelINS_22Kernel_traits_finalizeILj512E6__halfS2_S2_S2_fjLb1ELj1024ELj4ENS_18Kernel_traits_baseILj512ES2_S2_S2_S2_fjLj1024EEEEELb1ELb1EEEvNS_9BwdParamsE)
        /*0014*/ 	.short	0x0160
        /*0016*/ 	.short	0x0128


	//----- nvinfo : EIATTR_CBANK_PARAM_SIZE
	.align		4
.L_2211:
        /*0018*/ 	.byte	0x03, 0x19
        /*001a*/ 	.short	0x0128


	//----- nvinfo : EIATTR_KPARAM_INFO
	.align		4
        /*001c*/ 	.byte	0x04, 0x17
        /*001e*/ 	.short	(.L_2213 - .L_2212)
.L_2212:
        /*0020*/ 	.word	0x00000000
        /*0024*/ 	.short	0x0000
        /*0026*/ 	.short	0x0000
        /*0028*/ 	.byte	0x00, 0xf0, 0xa1, 0x04


	//----- nvinfo : EIATTR_MAXREG_COUNT
	.align		4
.L_2213:
        /*002c*/ 	.byte	0x03, 0x1b
        /*002e*/ 	.short	0x0040


	//----- nvinfo : EIATTR_NUM_BARRIERS
	.align		4
        /*0030*/ 	.byte	0x02, 0x4c
        /*0032*/ 	.byte	0x01
	.zero		1


	//----- nvinfo : EIATTR_MERCURY_ISA_VERSION
	.align		4
        /*0034*/ 	.byte	0x03, 0x5f
        /*0036*/ 	.short	0x0000


	//----- nvinfo : EIATTR_COOP_GROUP_MASK_REGIDS
	.align		4
        /*0038*/ 	.byte	0x04, 0x29
        /*003a*/ 	.short	(.L_2215 - .L_2214)


	//   ....[0]....
.L_2214:
        /*003c*/ 	.word	0xffffffff


	//   ....[1]....
        /*0040*/ 	.word	0xffffffff


	//   ....[2]....
        /*0044*/ 	.word	0xffffffff


	//   ....[3]....
        /*0048*/ 	.word	0xffffffff


	//   ....[4]....
        /*004c*/ 	.word	0xffffffff


	//   ....[5]....
        /*0050*/ 	.word	0xffffffff


	//   ....[6]....
        /*0054*/ 	.word	0xffffffff


	//   ....[7]....
        /*0058*/ 	.word	0xffffffff


	//   ....[8]....
        /*005c*/ 	.word	0xffffffff


	//   ....[9]....
        /*0060*/ 	.word	0xffffffff


	//   ....[10]....
        /*0064*/ 	.word	0xffffffff


	//   ....[11]....
        /*0068*/ 	.word	0xffffffff


	//   ....[12]....
        /*006c*/ 	.word	0xffffffff


	//   ....[13]....
        /*0070*/ 	.word	0xffffffff


	//   ....[14]....
        /*0074*/ 	.word	0xffffffff


	//   ....[15]....
        /*0078*/ 	.word	0xffffffff


	//   ....[16]....
        /*007c*/ 	.word	0xffffffff


	//   ....[17]....
        /*0080*/ 	.word	0xffffffff


	//   ....[18]....
        /*0084*/ 	.word	0xffffffff


	//   ....[19]....
        /*0088*/ 	.word	0xffffffff


	//   ....[20]....
        /*008c*/ 	.word	0xffffffff


	//   ....[21]....
        /*0090*/ 	.word	0xffffffff


	//   ....[22]....
        /*0094*/ 	.word	0xffffffff


	//   ....[23]....
        /*0098*/ 	.word	0xffffffff


	//   ....[24]....
        /*009c*/ 	.word	0xffffffff


	//   ....[25]....
        /*00a0*/ 	.word	0xffffffff


	//   ....[26]....
        /*00a4*/ 	.word	0xffffffff


	//   ....[27]....
        /*00a8*/ 	.word	0xffffffff


	//   ....[28]....
        /*00ac*/ 	.word	0xffffffff


	//   ....[29]....
        /*00b0*/ 	.word	0xffffffff


	//----- nvinfo : EIATTR_COOP_GROUP_INSTR_OFFSETS
	.align		4
.L_2215:
        /*00b4*/ 	.byte	0x04, 0x28
        /*00b6*/ 	.short	(.L_2217 - .L_2216)


	//   ....[0]....
.L_2216:
        /*00b8*/ 	.word	0x000009a0


	//   ....[1]....
        /*00bc*/ 	.word	0x000009d0


	//   ....[2]....
        /*00c0*/ 	.word	0x000009e0


	//   ....[3]....
        /*00c4*/ 	.word	0x00000a00


	//   ....[4]....
        /*00c8*/ 	.word	0x00000a20


	//   ....[5]....
        /*00cc*/ 	.word	0x00000a30


	//   ....[6]....
        /*00d0*/ 	.word	0x00000a60


	//   ....[7]....
        /*00d4*/ 	.word	0x00000a80


	//   ....[8]....
        /*00d8*/ 	.word	0x00000a90


	//   ....[9]....
        /*00dc*/ 	.word	0x00000ac0


	//   ....[10]....
        /*00e0*/ 	.word	0x00000ae0


	//   ....[11]....
        /*00e4*/ 	.word	0x00000af0


	//   ....[12]....
        /*00e8*/ 	.word	0x00000b20


	//   ....[13]....
        /*00ec*/ 	.word	0x00000b40


	//   ....[14]....
        /*00f0*/ 	.word	0x00000b50


	//   ....[15]....
        /*00f4*/ 	.word	0x00000dd0


	//   ....[16]....
        /*00f8*/ 	.word	0x00000e30


	//   ....[17]....
        /*00fc*/ 	.word	0x00000e90


	//   ....[18]....
        /*0100*/ 	.word	0x00000ef0


	//   ....[19]....
        /*0104*/ 	.word	0x00000f60


	//   ....[20]....
        /*0108*/ 	.word	0x00000fd0


	//   ....[21]....
        /*010c*/ 	.word	0x00001030


	//   ....[22]....
        /*0110*/ 	.word	0x00001090


	//   ....[23]....
        /*0114*/ 	.word	0x000010f0


	//   ....[24]....
        /*0118*/ 	.word	0x00001160


	//   ....[25]....
        /*011c*/ 	.word	0x000011d0


	//   ....[26]....
        /*0120*/ 	.word	0x00001230


	//   ....[27]....
        /*0124*/ 	.word	0x00001290


	//   ....[28]....
        /*0128*/ 	.word	0x000012f0


	//   ....[29]....
        /*012c*/ 	.word	0x00001350


	//----- nvinfo : EIATTR_EXIT_INSTR_OFFSETS
	.align		4
.L_2217:
        /*0130*/ 	.byte	0x04, 0x1c
        /*0132*/ 	.short	(.L_2219 - .L_2218)


	//   ....[0]....
.L_2218:
        /*0134*/ 	.word	0x00000070


	//   ....[1]....
        /*0138*/ 	.word	0x00000d70


	//----- nvinfo : EIATTR_MAX_THREADS
	.align		4
.L_2219:
        /*013c*/ 	.byte	0x04, 0x05
        /*013e*/ 	.short	(.L_2221 - .L_2220)
.L_2220:
        /*0140*/ 	.word	0x00000400
        /*0144*/ 	.word	0x00000001
        /*0148*/ 	.word	0x00000001


	//----- nvinfo : EIATTR_CRS_STACK_SIZE
	.align		4
.L_2221:
        /*014c*/ 	.byte	0x04, 0x1e
        /*014e*/ 	.short	(.L_2223 - .L_2222)
.L_2222:
        /*0150*/ 	.word	0x00000000
.L_2223:


//--------------------- .nv.info._ZN10layer_norm13ln_bwd_kernelINS_13Kernel_traitsI6__halfS2_S2_S2_fjLj512ELj1ELj4ELj1ELj16ENS_18Kernel_traits_baseILj512ES2_S2_S2_S2_fjLj128EEEEELb1ELb1ELb1ELb1EEEvNS_9BwdParamsE --------------------------
	.section	.nv.info._ZN10layer_norm13ln_bwd_kernelINS_13Kernel_traitsI6__halfS2_S2_S2_fjLj512ELj1ELj4ELj1ELj16ENS_18Kernel_traits_baseILj512ES2_S2_S2_S2_fjLj128EEEEELb1ELb1ELb1ELb1EEEvNS_9BwdParamsE,"",@"SHT_CUDA_INFO"
	.sectionflags	@""
	.align	4


	//----- nvinfo : EIATTR_CUDA_API_VERSION
	.align		4
        /*0000*/ 	.byte	0x04, 0x37
        /*0002*/ 	.short	(.L_2225 - .L_2224)
.L_2224:
        /*0004*/ 	.word	0x00000082


	//----- nvinfo : EIATTR_SW2861232_WAR
	.align		4
.L_2225:
        /*0008*/ 	.byte	0x01, 0x35
	.zero		2


	//----- nvinfo : EIATTR_PARAM_CBANK
	.align		4
        /*000c*/ 	.byte	0x04, 0x0a
        /*000e*/ 	.short	(.L_2227 - .L_2226)
	.align		4
.L_2226:
        /*0010*/ 	.word	index@(.nv.constant0._ZN10layer_norm13ln_bwd_kernelINS_13Kernel_traitsI6__halfS2_S2_S2_fjLj512ELj1ELj4ELj1ELj16ENS_18Kernel_traits_baseILj512ES2_S2_S2_S2_fjLj128EEEEELb1ELb1ELb1ELb1EEEvNS_9BwdParamsE)
        /*0014*/ 	.short	0x0160
        /*0016*/ 	.short	0x0128


	//----- nvinfo : EIATTR_CBANK_PARAM_SIZE
	.align		4
.L_2227:
        /*0018*/ 	.byte	0x03, 0x19
        /*001a*/ 	.short	0x0128


	//----- nvinfo : EIATTR_KPARAM_INFO
	.align		4
        /*001c*/ 	.byte	0x04, 0x17
        /*001e*/ 	.short	(.L_2229 - .L_2228)
.L_2228:
        /*0020*/ 	.word	0x00000000
        /*0024*/ 	.short	0x0000
        /*0026*/ 	.short	0x0000
        /*0028*/ 	.byte	0x00, 0xf0, 0xa1, 0x04


	//----- nvinfo : EIATTR_MAXREG_COUNT
	.align		4
.L_2229:
        /*002c*/ 	.byte	0x03, 0x1b
        /*002e*/ 	.short	0x00ff


	//----- nvinfo : EIATTR_NUM_BARRIERS
	.align		4
        /*0030*/ 	.byte	0x02, 0x4c
        /*0032*/ 	.byte	0x01
	.zero		1


	//----- nvinfo : EIATTR_MERCURY_ISA_VERSION
	.align		4
        /*0034*/ 	.byte	0x03, 0x5f
        /*0036*/ 	.short	0x0000


	//----- nvinfo : EIATTR_COOP_GROUP_MASK_REGIDS
	.align		4
        /*0038*/ 	.byte	0x04, 0x29
        /*003a*/ 	.short	(.L_2231 - .L_2230)


	//   ....[0]....
.L_2230:
        /*003c*/ 	.word	0xffffffff


	//   ....[1]....
        /*0040*/ 	.word	0xffffffff


	//   ....[2]....
        /*0044*/ 	.word	0xffffffff


	//   ....[3]....
        /*0048*/ 	.word	0xffffffff


	//   ....[4]....
        /*004c*/ 	.word	0xffffffff


	//   ....[5]....
        /*0050*/ 	.word	0xffffffff


	//   ....[6]....
        /*0054*/ 	.word	0xffffffff


	//   ....[7]....
        /*0058*/ 	.word	0xffffffff


	//   ....[8]....
        /*005c*/ 	.word	0xffffffff


	//   ....[9]....
        /*0060*/ 	.word	0xffffffff


	//   ....[10]....
        /*0064*/ 	.word	0xffffffff


	//   ....[11]....
        /*0068*/ 	.word	0xffffffff


	//   ....[12]....
        /*006c*/ 	.word	0xffffffff


	//   ....[13]....
        /*0070*/ 	.word	0xffffffff


	//   ....[14]....
        /*0074*/ 	.word	0xffffffff


	//   ....[15]....
        /*0078*/ 	.word	0xffffffff


	//   ....[16]....
        /*007c*/ 	.word	0xffffffff


	//   ....[17]....
        /*0080*/ 	.word	0xffffffff


	//   ....[18]....
        /*0084*/ 	.word	0xffffffff


	//   ....[19]....
        /*0088*/ 	.word	0xffffffff


	//----- nvinfo : EIATTR_COOP_GROUP_INSTR_OFFSETS
	.align		4
.L_2231:
        /*008c*/ 	.byte	0x04, 0x28
        /*008e*/ 	.short	(.L_2233 - .L_2232)


	//   ....[0]....
.L_2232:
        /*0090*/ 	.word	0x00001350


	//   ....[1]....
        /*0094*/ 	.word	0x00001370


	//   ....[2]....
        /*0098*/ 	.word	0x00001390


	//   ....[3]....
        /*009c*/ 	.word	0x000013b0


	//   ....[4]....
        /*00a0*/ 	.word	0x000013d0


	//   ....[5]....
        /*00a4*/ 	.word	0x000013f0


	//   ....[6]....
        /*00a8*/ 	.word	0x00001410


	//   ....[7]....
        /*00ac*/ 	.word	0x00001430


	//   ....[8]....
        /*00b0*/ 	.word	0x00001450


	//   ....[9]....
        /*00b4*/ 	.word	0x00001470


	//   ....[10]....
        /*00b8*/ 	.word	0x00003f60


	//   ....[11]....
        /*00bc*/ 	.word	0x00003fe0


	//   ....[12]....
        /*00c0*/ 	.word	0x00004060


	//   ....[13]....
        /*00c4*/ 	.word	0x000040d0


	//   ....[14]....
        /*00c8*/ 	.word	0x00004150


	//   ....[15]....
        /*00cc*/ 	.word	0x000041c0


	//   ....[16]....
        /*00d0*/ 	.word	0x00004240


	//   ....[17]....
        /*00d4*/ 	.word	0x000042b0


	//   ....[18]....
        /*00d8*/ 	.word	0x00004330


	//   ....[19]....
        /*00dc*/ 	.word	0x000043a0


	//----- nvinfo : EIATTR_EXIT_INSTR_OFFSETS
	.align		4
.L_2233:
        /*00e0*/ 	.byte	0x04, 0x1c
        /*00e2*/ 	.short	(.L_2235 - .L_2234)


	//   ....[0]....
.L_2234:
        /*00e4*/ 	.word	0x00003f00


	//----- nvinfo : EIATTR_MAX_THREADS
	.align		4
.L_2235:
        /*00e8*/ 	.byte	0x04, 0x05
        /*00ea*/ 	.short	(.L_2237 - .L_2236)
.L_2236:
        /*00ec*/ 	.word	0x00000080
        /*00f0*/ 	.word	0x00000001
        /*00f4*/ 	.word	0x00000001


	//----- nvinfo : EIATTR_CRS_STACK_SIZE
	.align		4
.L_2237:
        /*00f8*/ 	.byte	0x04, 0x1e
        /*00fa*/ 	.short	(.L_2239 - .L_2238)
.L_2238:
        /*00fc*/ 	.word	0x00000000
.L_2239:


//--------------------- .nv.info._ZN10layer_norm13ln_bwd_kernelINS_13Kernel_traitsIf13__nv_bfloat16S2_S2_fjLj512ELj1ELj4ELj1ELj16ENS_18Kernel_traits_baseILj512EfS2_S2_S2_fjLj128EEEEELb0ELb0ELb0ELb0EEEvNS_9BwdParamsE --------------------------
	.section	.nv.info._ZN10layer_norm13ln_bwd_kernelINS_13Kernel_traitsIf13__nv_bfloat16S2_S2_fjLj512ELj1ELj4ELj1ELj16ENS_18Kernel_traits_baseILj512EfS2_S2_S2_fjLj128EEEEELb0ELb0ELb0ELb0EEEvNS_9BwdParamsE,"",@"SHT_CUDA_INFO"
	.sectionflags	@""
	.align	4


	//----- nvinfo : EIATTR_CUDA_API_VERSION
	.align		4
        /*0000*/ 	.byte	0x04, 0x37
        /*0002*/ 	.short	(.L_2241 - .L_2240)
.L_2240:
        /*0004*/ 	.word	0x00000082


	//----- nvinfo : EIATTR_SW2861232_WAR
	.align		4
.L_2241:
        /*0008*/ 	.byte	0x01, 0x35
	.zero		2


	//----- nvinfo : EIATTR_PARAM_CBANK
	.align		4
        /*000c*/ 	.byte	0x04, 0x0a
        /*000e*/ 	.short	(.L_2243 - .L_2242)
	.align		4
.L_2242:
        /*0010*/ 	.word	index@(.nv.constant0._ZN10layer_norm13ln_bwd_kernelINS_13Kernel_traitsIf13__nv_bfloat16S2_S2_fjLj512ELj1ELj4ELj1ELj16ENS_18Kernel_traits_baseILj512EfS2_S2_S2_fjLj128EEEEELb0ELb0ELb0ELb0EEEvNS_9BwdParamsE)
        /*0014*/ 	.short	0x0160
        /*0016*/ 	.short	0x0128


	//----- nvinfo : EIATTR_CBANK_PARAM_SIZE
	.align		4
.L_2243:
        /*0018*/ 	.byte	0x03, 0x19
        /*001a*/ 	.short	0x0128


	//----- nvinfo : EIATTR_KPARAM_INFO
	.align		4
        /*001c*/ 	.byte	0x04, 0x17
        /*001e*/ 	.short	(.L_2245 - .L_2244)
.L_2244:
        /*0020*/ 	.word	0x00000000
        /*0024*/ 	.short	0x0000
        /*0026*/ 	.short	0x0000
        /*0028*/ 	.byte	0x00, 0xf0, 0xa1, 0x04


	//----- nvinfo : EIATTR_MAXREG_COUNT
	.align		4
.L_2245:
        /*002c*/ 	.byte	0x03, 0x1b
        /*002e*/ 	.short	0x00ff


	//----- nvinfo : EIATTR_NUM_BARRIERS
	.align		4
        /*0030*/ 	.byte	0x02, 0x4c
        /*0032*/ 	.byte	0x01
	.zero		1


	//----- nvinfo : EIATTR_MERCURY_ISA_VERSION
	.align		4
        /*0034*/ 	.byte	0x03, 0x5f
        /*0036*/ 	.short	0x0000


	//----- nvinfo : EIATTR_COOP_GROUP_MASK_REGIDS
	.align		4
        /*0038*/ 	.byte	0x04, 0x29
        /*003a*/ 	.short	(.L_2247 - .L_2246)


	//   ....[0]....
.L_2246:
        /*003c*/ 	.word	0xffffffff


	//   ....[1]....
        /*0040*/ 	.word	0xffffffff


	//   ....[2]....
        /*0044*/ 	.word	0xffffffff


	//   ....[3]....
        /*0048*/ 	.word	0xffffffff


	//   ....[4]....
        /*004c*/ 	.word	0xffffffff


	//   ....[5]....
        /*0050*/ 	.word	0xffffffff


	//   ....[6]....
        /*0054*/ 	.word	0xffffffff


	//   ....[7]....
        /*0058*/ 	.word	0xffffffff


	//   ....[8]....
        /*005c*/ 	.word	0xffffffff


	//   ....[9]....
        /*0060*/ 	.word	0xffffffff


	//   ....[10]....
        /*0064*/ 	.word	0xffffffff


	//   ....[11]....
        /*0068*/ 	.word	0xffffffff


	//   ....[12]....
        /*006c*/ 	.word	0xffffffff


	//   ....[13]....
        /*0070*/ 	.word	0xffffffff


	//   ....[14]....
        /*0074*/ 	.word	0xffffffff


	//   ....[15]....
        /*0078*/ 	.word	0xffffffff


	//   ....[16]....
        /*007c*/ 	.word	0xffffffff


	//   ....[17]....
        /*0080*/ 	.word	0xffffffff


	//   ....[18]....
        /*0084*/ 	.word	0xffffffff


	//   ....[19]....
        /*0088*/ 	.word	0xffffffff


	//----- nvinfo : EIATTR_COOP_GROUP_INSTR_OFFSETS
	.align		4
.L_2247:
        /*008c*/ 	.byte	0x04, 0x28
        /*008e*/ 	.short	(.L_2249 - .L_2248)


	//   ....[0]....
.L_2248:
        /*0090*/ 	.word	0x00000f10


	//   ....[1]....
        /*0094*/ 	.word	0x00000f30


	//   ....[2]....
        /*0098*/ 	.word	0x00000f50


	//   ....[3]....
        /*009c*/ 	.word	0x00000f70


	//   ....[4]....
        /*00a0*/ 	.word	0x00000f90


	//   ....[5]....
        /*00a4*/ 	.word	0x00000fb0


	//   ....[6]....
        /*00a8*/ 	.word	0x00000fd0


	//   ....[7]....
        /*00ac*/ 	.word	0x00000ff0


	//   ....[8]....
        /*00b0*/ 	.word	0x00001010


	//   ....[9]....
        /*00b4*/ 	.word	0x00001030


	//   ....[10]....
        /*00b8*/ 	.word	0x00002400


	//   ....[11]....
        /*00bc*/ 	.word	0x00002480


	//   ....[12]....
        /*00c0*/ 	.word	0x00002500


	//   ....[13]....
        /*00c4*/ 	.word	0x00002570


	//   ....[14]....
        /*00c8*/ 	.word	0x000025f0


	//   ....[15]....
        /*00cc*/ 	.word	0x00002660


	//   ....[16]....
        /*00d0*/ 	.word	0x000026e0


	//   ....[17]....
        /*00d4*/ 	.word	0x00002750


	//   ....[18]....
        /*00d8*/ 	.word	0x000027d0


	//   ....[19]....
        /*00dc*/ 	.word	0x00002840


	//----- nvinfo : EIATTR_EXIT_INSTR_OFFSETS
	.align		4
.L_2249:
        /*00e0*/ 	.byte	0x04, 0x1c
        /*00e2*/ 	.short	(.L_2251 - .L_2250)


	//   ....[0]....
.L_2250:
        /*00e4*/ 	.word	0x00002370


	//   ....[1]....
        /*00e8*/ 	.word	0x000023a0


	//----- nvinfo : EIATTR_MAX_THREADS
	.align		4
.L_2251:
        /*00ec*/ 	.byte	0x04, 0x05
        /*00ee*/ 	.short	(.L_2253 - .L_2252)
.L_2252:
        /*00f0*/ 	.word	0x00000080
        /*00f4*/ 	.word	0x00000001
        /*00f8*/ 	.word	0x00000001


	//----- nvinfo : EIATTR_CRS_STACK_SIZE
	.align		4
.L_2253:
        /*00fc*/ 	.byte	0x04, 0x1e
        /*00fe*/ 	.short	(.L_2255 - .L_2254)
.L_2254:
        /*0100*/ 	.word	0x00000000
.L_2255:


//--------------------- .nv.info._ZN10layer_norm13ln_bwd_kernelINS_13Kernel_traitsIf13__nv_bfloat16S2_S2_fjLj512ELj1ELj4ELj1ELj16ENS_18Kernel_traits_baseILj512EfS2_S2_S2_fjLj128EEEEELb0ELb0ELb0ELb1EEEvNS_9BwdParamsE --------------------------
	.section	.nv.info._ZN10layer_norm13ln_bwd_kernelINS_13Kernel_traitsIf13__nv_bfloat16S2_S2_fjLj512ELj1ELj4ELj1ELj16ENS_18Kernel_traits_baseILj512EfS2_S2_S2_fjLj128EEEEELb0ELb0ELb0ELb1EEEvNS_9BwdParamsE,"",@"SHT_CUDA_INFO"
	.sectionflags	@""
	.align	4


	//----- nvinfo : EIATTR_CUDA_API_VERSION
	.align		4
        /*0000*/ 	.byte	0x04, 0x37
        /*0002*/ 	.short	(.L_2257 - .L_2256)
.L_2256:
        /*0004*/ 	.word	0x00000082


	//----- nvinfo : EIATTR_SW2861232_WAR
	.align		4
.L_2257:
        /*0008*/ 	.byte	0x01, 0x35
	.zero		2


	//----- nvinfo : EIATTR_PARAM_CBANK
	.align		4
        /*000c*/ 	.byte	0x04, 0x0a
        /*000e*/ 	.short	(.L_2259 - .L_2258)
	.align		4
.L_2258:
        /*0010*/ 	.word	index@(.nv.constant0._ZN10layer_norm13ln_bwd_kernelINS_13Kernel_traitsIf13__nv_bfloat16S2_S2_fjLj512ELj1ELj4ELj1ELj16ENS_18Kernel_traits_baseILj512EfS2_S2_S2_fjLj128EEEEELb0ELb0ELb0ELb1EEEvNS_9BwdParamsE)
        /*0014*/ 	.short	0x0160
        /*0016*/ 	.short	0x0128


	//----- nvinfo : EIATTR_CBANK_PARAM_SIZE
	.align		4
.L_2259:
        /*0018*/ 	.byte	0x03, 0x19
        /*001a*/ 	.short	0x0128


	//----- nvinfo : EIATTR_KPARAM_INFO
	.align		4
        /*001c*/ 	.byte	0x04, 0x17
        /*001e*/ 	.short	(.L_2261 - .L_2260)
.L_2260:
        /*0020*/ 	.word	0x00000000
        /*0024*/ 	.short	0x0000
        /*0026*/ 	.short	0x0000
        /*0028*/ 	.byte	0x00, 0xf0, 0xa1, 0x04


	//----- nvinfo : EIATTR_MAXREG_COUNT
	.align		4
.L_2261:
        /*002c*/ 	.byte	0x03, 0x1b
        /*002e*/ 	.short	0x00ff


	//----- nvinfo : EIATTR_NUM_BARRIERS
	.align		4
        /*0030*/ 	.byte	0x02, 0x4c
        /*0032*/ 	.byte	0x01
	.zero		1


	//----- nvinfo : EIATTR_MERCURY_ISA_VERSION
	.align		4
        /*0034*/ 	.byte	0x03, 0x5f
        /*0036*/ 	.short	0x0000


	//----- nvinfo : EIATTR_COOP_GROUP_MASK_REGIDS
	.align		4
        /*0038*/ 	.byte	0x04, 0x29
        /*003a*/ 	.short	(.L_2263 - .L_2262)


	//   ....[0]....
.L_2262:
        /*003c*/ 	.word	0xffffffff


	//   ....[1]....
        /*0040*/ 	.word	0xffffffff


	//   ....[2]....
        /*0044*/ 	.word	0xffffffff


	//   ....[3]....
        /*0048*/ 	.word	0xffffffff


	//   ....[4]....
        /*004c*/ 	.word	0xffffffff


	//   ....[5]....
        /*0050*/ 	.word	0xffffffff


	//   ....[6]....
        /*0054*/ 	.word	0xffffffff


	//   ....[7]....
        /*0058*/ 	.word	0xffffffff


	//   ....[8]....
        /*005c*/ 	.word	0xffffffff


	//   ....[9]....
        /*0060*/ 	.word	0xffffffff


	//   ....[10]....
        /*0064*/ 	.word	0xffffffff


	//   ....[11]....
        /*0068*/ 	.word	0xffffffff


	//   ....[12]....
        /*006c*/ 	.word	0xffffffff


	//   ....[13]....
        /*0070*/ 	.word	0xffffffff


	//   ....[14]....
        /*0074*/ 	.word	0xffffffff


	//   ....[15]....
        /*0078*/ 	.word	0xffffffff


	//   ....[16]....
        /*007c*/ 	.word	0xffffffff


	//   ....[17]....
        /*0080*/ 	.word	0xffffffff


	//   ....[18]....
        /*0084*/ 	.word	0xffffffff


	//   ....[19]....
        /*0088*/ 	.word	0xffffffff


	//----- nvinfo : EIATTR_COOP_GROUP_INSTR_OFFSETS
	.align		4
.L_2263:
        /*008c*/ 	.byte	0x04, 0x28
        /*008e*/ 	.short	(.L_2265 - .L_2264)


	//   ....[0]....
.L_2264:
        /*0090*/ 	.word	0x00000ea0


	//   ....[1]....
        /*0094*/ 	.word	0x00000ec0


	//   ....[2]....
        /*0098*/ 	.word	0x00000ee0


	//   ....[3]....
        /*009c*/ 	.word	0x00000f00


	//   ....[4]....
        /*00a0*/ 	.word	0x00000f20


	//   ....[5]....
        /*00a4*/ 	.word	0x00000f40


	//   ....[6]....
        /*00a8*/ 	.word	0x00000f60


	//   ....[7]....
        /*00ac*/ 	.word	0x00000f80


	//   ....[8]....
        /*00b0*/ 	.word	0x00000fa0


	//   ....[9]....
        /*00b4*/ 	.word	0x00000fc0


	//   ....[10]....
        /*00b8*/ 	.word	0x000022c0


	//   ....[11]....
        /*00bc*/ 	.word	0x00002340


	//   ....[12]....
        /*00c0*/ 	.word	0x000023c0


	//   ....[13]....
        /*00c4*/ 	.word	0x00002430


	//   ....[14]....
        /*00c8*/ 	.word	0x000024b0


	//   ....[15]....
        /*00cc*/ 	.word	0x00002520


	//   ....[16]....
        /*00d0*/ 	.word	0x000025a0


	//   ....[17]....
        /*00d4*/ 	.word	0x00002610


	//   ....[18]....
        /*00d8*/ 	.word	0x00002690


	//   ....[19]....
        /*00dc*/ 	.word	0x00002700


	//----- nvinfo : EIATTR_EXIT_INSTR_OFFSETS
	.align		4
.L_2265:
        /*00e0*/ 	.byte	0x04, 0x1c
        /*00e2*/ 	.short	(.L_2267 - .L_2266)


	//   ....[0]....
.L_2266:
        /*00e4*/ 	.word	0x00002260


	//----- nvinfo : EIATTR_MAX_THREADS
	.align		4
.L_2267:
        /*00e8*/ 	.byte	0x04, 0x05
        /*00ea*/ 	.short	(.L_2269 - .L_2268)
.L_2268:
        /*00ec*/ 	.word	0x00000080
        /*00f0*/ 	.word	0x00000001
        /*00f4*/ 	.word	0x00000001


	//----- nvinfo : EIATTR_CRS_STACK_SIZE
	.align		4
.L_2269:
        /*00f8*/ 	.byte	0x04, 0x1e
        /*00fa*/ 	.short	(.L_2271 - .L_2270)
.L_2270:
        /*00fc*/ 	.word	0x00000000
.L_2271:


//--------------------- .nv.info._ZN10layer_norm13ln_bwd_kernelINS_13Kernel_traitsIf13__nv_bfloat16S2_S2_fjLj512ELj1ELj4ELj1ELj16ENS_18Kernel_traits_baseILj512EfS2_S2_S2_fjLj128EEEEELb0ELb0ELb1ELb0EEEvNS_9BwdParamsE --------------------------
	.section	.nv.info._ZN10layer_norm13ln_bwd_kernelINS_13Kernel_traitsIf13__nv_bfloat16S2_S2_fjLj512ELj1ELj4ELj1ELj16ENS_18Kernel_traits_baseILj512EfS2_S2_S2_fjLj128EEEEELb0ELb0ELb1ELb0EEEvNS_9BwdParamsE,"",@"SHT_CUDA_INFO"
	.sectionflags	@""
	.align	4


	//----- nvinfo : EIATTR_CUDA_API_VERSION
	.align		4
        /*0000*/ 	.byte	0x04, 0x37
        /*0002*/ 	.short	(.L_2273 - .L_2272)
.L_2272:
        /*0004*/ 	.word	0x00000082


	//----- nvinfo : EIATTR_SW2861232_WAR
	.align		4
.L_2273:
        /*0008*/ 	.byte	0x01, 0x35
	.zero		2


	//----- nvinfo : EIATTR_PARAM_CBANK
	.align		4
        /*000c*/ 	.byte	0x04, 0x0a
        /*000e*/ 	.short	(.L_2275 - .L_2274)
	.align		4
.L_2274:
        /*0010*/ 	.word	index@(.nv.constant0._ZN10layer_norm13ln_bwd_kernelINS_13Kernel_traitsIf13__nv_bfloat16S2_S2_fjLj512ELj1ELj4ELj1ELj16ENS_18Kernel_traits_baseILj512EfS2_S2_S2_fjLj128EEEEELb0ELb0ELb1ELb0EEEvNS_9BwdParamsE)
        /*0014*/ 	.short	0x0160
        /*0016*/ 	.short	0x0128


	//----- nvinfo : EIATTR_CBANK_PARAM_SIZE
	.align		4
.L_2275:
        /*0018*/ 	.byte	0x03, 0x19
        /*001a*/ 	.short	0x0128


	//----- nvinfo : EIATTR_KPARAM_INFO
	.align		4
        /*001c*/ 	.byte	0x04, 0x17
        /*001e*/ 	.short	(.L_2277 - .L_2276)
.L_2276:
        /*0020*/ 	.word	0x00000000
        /*0024*/ 	.short	0x0000
        /*0026*/ 	.short	0x0000
        /*0028*/ 	.byte	0x00, 0xf0, 0xa1, 0x04


	//----- nvinfo : EIATTR_MAXREG_COUNT
	.align		4
.L_2277:
        /*002c*/ 	.byte	0x03, 0x1b
        /*002e*/ 	.short	0x00ff


	//----- nvinfo : EIATTR_NUM_BARRIERS
	.align		4
        /*0030*/ 	.byte	0x02, 0x4c
        /*0032*/ 	.byte	0x01
	.zero		1


	//----- nvinfo : EIATTR_MERCURY_ISA_VERSION
	.align		4
        /*0034*/ 	.byte	0x03, 0x5f
        /*0036*/ 	.short	0x0000


	//----- nvinfo : EIATTR_COOP_GROUP_MASK_REGIDS
	.align		4
        /*0038*/ 	.byte	0x04, 0x29
        /*003a*/ 	.short	(.L_2279 - .L_2278)


	//   ....[0]....
.L_2278:
        /*003c*/ 	.word	0xffffffff


	//   ....[1]....
        /*0040*/ 	.word	0xffffffff


	//   ....[2]....
        /*0044*/ 	.word	0xffffffff


	//   ....[3]....
        /*0048*/ 	.word	0xffffffff


	//   ....[4]....
        /*004c*/ 	.word	0xffffffff


	//   ....[5]....
        /*0050*/ 	.word	0xffffffff


	//   ....[6]....
        /*0054*/ 	.word	0xffffffff


	//   ....[7]....
        /*0058*/ 	.word	0xffffffff


	//   ....[8]....
        /*005c*/ 	.word	0xffffffff


	//   ....[9]....
        /*0060*/ 	.word	0xffffffff


	//   ....[10]....
        /*0064*/ 	.word	0xffffffff


	//   ....[11]....
        /*0068*/ 	.word	0xffffffff


	//   ....[12]....
        /*006c*/ 	.word	0xffffffff


	//   ....[13]....
        /*0070*/ 	.word	0xffffffff


	//   ....[14]....
        /*0074*/ 	.word	0xffffffff


	//   ....[15]....
        /*0078*/ 	.word	0xffffffff


	//   ....[16]....
        /*007c*/ 	.word	0xffffffff


	//   ....[17]....
        /*0080*/ 	.word	0xffffffff


	//   ....[18]....
        /*0084*/ 	.word	0xffffffff


	//   ....[19]....
        /*0088*/ 	.word	0xffffffff


	//----- nvinfo : EIATTR_COOP_GROUP_INSTR_OFFSETS
	.align		4
.L_2279:
        /*008c*/ 	.byte	0x04, 0x28
        /*008e*/ 	.short	(.L_2281 - .L_2280)


	//   ....[0]....
.L_2280:
        /*0090*/ 	.word	0x00001020


	//   ....[1]....
        /*0094*/ 	.word	0x00001040


	//   ....[2]....
        /*0098*/ 	.word	0x00001060


	//   ....[3]....
        /*009c*/ 	.word	0x00001080


	//   ....[4]....
        /*00a0*/ 	.word	0x000010a0


	//   ....[5]....
        /*00a4*/ 	.word	0x000010c0


	//   ....[6]....
        /*00a8*/ 	.word	0x000010e0


	//   ....[7]....
        /*00ac*/ 	.word	0x00001100


	//   ....[8]....
        /*00b0*/ 	.word	0x00001120


	//   ....[9]....
        /*00b4*/ 	.word	0x00001140


	//   ....[10]....
        /*00b8*/ 	.word	0x00002ed0


	//   ....[11]....
        /*00bc*/ 	.word	0x00002f50


	//   ....[12]....
        /*00c0*/ 	.word	0x00002fd0


	//   ....[13]....
        /*00c4*/ 	.word	0x00003040


	//   ....[14]....
        /*00c8*/ 	.word	0x000030c0


	//   ....[15]....
        /*00cc*/ 	.word	0x00003130


	//   ....[16]....
        /*00d0*/ 	.word	0x000031b0


	//   ....[17]....
        /*00d4*/ 	.word	0x00003220


	//   ....[18]....
        /*00d8*/ 	.word	0x000032a0


	//   ....[19]....
        /*00dc*/ 	.word	0x00003310


	//----- nvinfo : EIATTR_EXIT_INSTR_OFFSETS
	.align		4
.L_2281:
        /*00e0*/ 	.byte	0x04, 0x1c
        /*00e2*/ 	.short	(.L_2283 - .L_2282)


	//   ....[0]....
.L_2282:
        /*00e4*/ 	.word	0x00002e40


	//   ....[1]....
        /*00e8*/ 	.word	0x00002e70


	//----- nvinfo : EIATTR_MAX_THREADS
	.align		4
.L_2283:
        /*00ec*/ 	.byte	0x04, 0x05
        /*00ee*/ 	.short	(.L_2285 - .L_2284)
.L_2284:
        /*00f0*/ 	.word	0x00000080
        /*00f4*/ 	.word	0x00000001
        /*00f8*/ 	.word	0x00000001


	//----- nvinfo : EIATTR_CRS_STACK_SIZE
	.align		4
.L_2285:
        /*00fc*/ 	.byte	0x04, 0x1e
        /*00fe*/ 	.short	(.L_2287 - .L_2286)
.L_2286:
        /*0100*/ 	.word	0x00000000
.L_2287:


//--------------------- .nv.info._ZN10layer_norm13ln_bwd_kernelINS_13Kernel_traitsIf13__nv_bfloat16S2_S2_fjLj512ELj1ELj4ELj1ELj16ENS_18Kernel_traits_baseILj512EfS2_S2_S2_fjLj128EEEEELb0ELb0ELb1ELb1EEEvNS_9BwdParamsE --------------------------
	.section	.nv.info._ZN10layer_norm13ln_bwd_kernelINS_13Kernel_traitsIf13__nv_bfloat16S2_S2_fjLj512ELj1ELj4ELj1ELj16ENS_18Kernel_traits_baseILj512EfS2_S2_S2_fjLj128EEEEELb0ELb0ELb1ELb1EEEvNS_9BwdParamsE,"",@"SHT_CUDA_INFO"
	.sectionflags	@""
	.align	4


	//----- nvinfo : EIATTR_CUDA_API_VERSION
	.align		4
        /*0000*/ 	.byte	0x04, 0x37
        /*0002*/ 	.short	(.L_2289 - .L_2288)
.L_2288:
        /*0004*/ 	.word	0x00000082


	//----- nvinfo : EIATTR_SW2861232_WAR
	.align		4
.L_2289:
        /*0008*/ 	.byte	0x01, 0x35
	.zero		2


	//----- nvinfo : EIATTR_PARAM_CBANK
	.align		4
        /*000c*/ 	.byte	0x04, 0x0a
        /*000e*/ 	.short	(.L_2291 - .L_2290)
	.align		4
.L_2290:
        /*0010*/ 	.word	index@(.nv.constant0._ZN10layer_norm13ln_bwd_kernelINS_13Kernel_traitsIf13__nv_bfloat16S2_S2_fjLj512ELj1ELj4ELj1ELj16ENS_18Kernel_traits_baseILj512EfS2_S2_S2_fjLj128EEEEELb0ELb0ELb1ELb1EEEvNS_9BwdParamsE)
        /*0014*/ 	.short	0x0160
        /*0016*/ 	.short	0x0128


	//----- nvinfo : EIATTR_CBANK_PARAM_SIZE
	.align		4
.L_2291:
        /*0018*/ 	.byte	0x03, 0x19
        /*001a*/ 	.short	0x0128


	//----- nvinfo : EIATTR_KPARAM_INFO
	.align		4
        /*001c*/ 	.byte	0x04, 0x17
        /*001e*/ 	.short	(.L_2293 - .L_2292)
.L_2292:
        /*0020*/ 	.word	0x00000000
        /*0024*/ 	.short	0x0000
        /*0026*/ 	.short	0x0000
        /*0028*/ 	.byte	0x00, 0xf0, 0xa1, 0x04


	//----- nvinfo : EIATTR_MAXREG_COUNT
	.align		4
.L_2293:
        /*002c*/ 	.byte	0x03, 0x1b
        /*002e*/ 	.short	0x00ff


	//----- nvinfo : EIATTR_NUM_BARRIERS
	.align		4
        /*0030*/ 	.byte	0x02, 0x4c
        /*0032*/ 	.byte	0x01
	.zero		1


	//----- nvinfo : EIATTR_MERCURY_ISA_VERSION
	.align		4
        /*0034*/ 	.byte	0x03, 0x5f
        /*0036*/ 	.short	0x0000


	//----- nvinfo : EIATTR_COOP_GROUP_MASK_REGIDS
	.align		4
        /*0038*/ 	.byte	0x04, 0x29
        /*003a*/ 	.short	(.L_2295 - .L_2294)


	//   ....[0]....
.L_2294:
        /*003c*/ 	.word	0xffffffff


	//   ....[1]....
        /*0040*/ 	.word	0xffffffff


	//   ....[2]....
        /*0044*/ 	.word	0xffffffff


	//   ....[3]....
        /*0048*/ 	.word	0xffffffff


	//   ....[4]....
        /*004c*/ 	.word	0xffffffff


	//   ....[5]....
        /*0050*/ 	.word	0xffffffff


	//   ....[6]....
        /*0054*/ 	.word	0xffffffff


	//   ....[7]....
        /*0058*/ 	.word	0xffffffff


	//   ....[8]....
        /*005c*/ 	.word	0xffffffff


	//   ....[9]....
        /*0060*/ 	.word	0xffffffff


	//   ....[10]....
        /*0064*/ 	.word	0xffffffff


	//   ....[11]....
        /*0068*/ 	.word	0xffffffff


	//   ....[12]....
        /*006c*/ 	.word	0xffffffff


	//   ....[13]....
        /*0070*/ 	.word	0xffffffff


	//   ....[14]....
        /*0074*/ 	.word	0xffffffff


	//   ....[15]....
        /*0078*/ 	.word	0xffffffff


	//   ....[16]....
        /*007c*/ 	.word	0xffffffff


	//   ....[17]....
        /*0080*/ 	.word	0xffffffff


	//   ....[18]....
        /*0084*/ 	.word	0xffffffff


	//   ....[19]....
        /*0088*/ 	.word	0xffffffff


	//----- nvinfo : EIATTR_COOP_GROUP_INSTR_OFFSETS
	.align		4
.L_2295:
        /*008c*/ 	.byte	0x04, 0x28
        /*008e*/ 	.short	(.L_2297 - .L_2296)


	//   ....[0]....
.L_2296:
        /*0090*/ 	.word	0x00000f80


	//   ....[1]....
        /*0094*/ 	.word	0x00000fa0


	//   ....[2]....
        /*0098*/ 	.word	0x00000fc0


	//   ....[3]....
        /*009c*/ 	.word	0x00000fe0


	//   ....[4]....
        /*00a0*/ 	.word	0x00001000


	//   ....[5]....
        /*00a4*/ 	.word	0x00001020


	//   ....[6]....
        /*00a8*/ 	.word	0x00001040


	//   ....[7]....
        /*00ac*/ 	.word	0x00001060


	//   ....[8]....
        /*00b0*/ 	.word	0x00001080


	//   ....[9]....
        /*00b4*/ 	.word	0x000010a0


	//   ....[10]....
        /*00b8*/ 	.word	0x00002af0


	//   ....[11]....
        /*00bc*/ 	.word	0x00002b70


	//   ....[12]....
        /*00c0*/ 	.word	0x00002bf0


	//   ....[13]....
        /*00c4*/ 	.word	0x00002c60


	//   ....[14]....
        /*00c8*/ 	.word	0x00002ce0


	//   ....[15]....
        /*00cc*/ 	.word	0x00002d50


	//   ....[16]....
        /*00d0*/ 	.word	0x00002dd0


	//   ....[17]....
        /*00d4*/ 	.word	0x00002e40


	//   ....[18]....
        /*00d8*/ 	.word	0x00002ec0


	//   ....[19]....
        /*00dc*/ 	.word	0x00002f30


	//----- nvinfo : EIATTR_EXIT_INSTR_OFFSETS
	.align		4
.L_2297:
        /*00e0*/ 	.byte	0x04, 0x1c
        /*00e2*/ 	.short	(.L_2299 - .L_2298)


	//   ....[0]....
.L_2298:
        /*00e4*/ 	.word	0x00002a90


	//----- nvinfo : EIATTR_MAX_THREADS
	.align		4
.L_2299:
        /*00e8*/ 	.byte	0x04, 0x05
        /*00ea*/ 	.short	(.L_2301 - .L_2300)
.L_2300:
        /*00ec*/ 	.word	0x00000080
        /*00f0*/ 	.word	0x00000001
        /*00f4*/ 	.word	0x00000001


	//----- nvinfo : EIATTR_CRS_STACK_SIZE
	.align		4
.L_2301:
        /*00f8*/ 	.byte	0x04, 0x1e
        /*00fa*/ 	.short	(.L_2303 - .L_2302)
.L_2302:
        /*00fc*/ 	.word	0x00000000
.L_2303:


//--------------------- .nv.info._ZN10layer_norm13ln_bwd_kernelINS_13Kernel_traitsIf13__nv_bfloat16S2_S2_fjLj512ELj1ELj4ELj1ELj16ENS_18Kernel_traits_baseILj512EfS2_S2_S2_fjLj128EEEEELb0ELb1ELb0ELb0EEEvNS_9BwdParamsE --------------------------
	.section	.nv.info._ZN10layer_norm13ln_bwd_kernelINS_13Kernel_traitsIf13__nv_bfloat16S2_S2_fjLj512ELj1ELj4ELj1ELj16ENS_18Kernel_traits_baseILj512EfS2_S2_S2_fjLj128EEEEELb0ELb1ELb0ELb0EEEvNS_9BwdParamsE,"",@"SHT_CUDA_INFO"
	.sectionflags	@""
	.align	4


	//----- nvinfo : EIATTR_CUDA_API_VERSION
	.align		4
        /*0000*/ 	.byte	0x04, 0x37
        /*0002*/ 	.short	(.L_2305 - .L_2304)
.L_2304:
        /*0004*/ 	.word	0x00000082


	//----- nvinfo : EIATTR_SW2861232_WAR
	.align		4
.L_2305:
        /*0008*/ 	.byte	0x01, 0x35
	.zero		2


	//----- nvinfo : EIATTR_PARAM_CBANK
	.align		4
        /*000c*/ 	.byte	0x04, 0x0a
        /*000e*/ 	.short	(.L_2307 - .L_2306)
	.align		4
.L_2306:
        /*0010*/ 	.word	index@(.nv.constant0._ZN10layer_norm13ln_bwd_kernelINS_13Kernel_traitsIf13__nv_bfloat16S2_S2_fjLj512ELj1ELj4ELj1ELj16ENS_18Kernel_traits_baseILj512EfS2_S2_S2_fjLj128EEEEELb0ELb1ELb0ELb0EEEvNS_9BwdParamsE)
        /*0014*/ 	.short	0x0160
        /*0016*/ 	.short	0x0128


	//----- nvinfo : EIATTR_CBANK_PARAM_SIZE
	.align		4
.L_2307:
        /*0018*/ 	.byte	0x03, 0x19
        /*001a*/ 	.short	0x0128


	//----- nvinfo : EIATTR_KPARAM_INFO
	.align		4
        /*001c*/ 	.byte	0x04, 0x17
        /*001e*/ 	.short	(.L_2309 - .L_2308)
.L_2308:
        /*0020*/ 	.word	0x00000000
        /*0024*/ 	.short	0x0000
        /*0026*/ 	.short	0x0000
        /*0028*/ 	.byte	0x00, 0xf0, 0xa1, 0x04


	//----- nvinfo : EIATTR_MAXREG_COUNT
	.align		4
.L_2309:
        /*002c*/ 	.byte	0x03, 0x1b
        /*002e*/ 	.short	0x00ff


	//----- nvinfo : EIATTR_NUM_BARRIERS
	.align		4
        /*0030*/ 	.byte	0x02, 0x4c
        /*0032*/ 	.byte	0x01
	.zero		1


	//----- nvinfo : EIATTR_MERCURY_ISA_VERSION
	.align		4
        /*0034*/ 	.byte	0x03, 0x5f
        /*0036*/ 	.short	0x0000


	//----- nvinfo : EIATTR_COOP_GROUP_MASK_REGIDS
	.align		4
        /*0038*/ 	.byte	0x04, 0x29
        /*003a*/ 	.short	(.L_2311 - .L_2310)


	//   ....[0]....
.L_2310:
        /*003c*/ 	.word	0xffffffff


	//   ....[1]....
        /*0040*/ 	.word	0xffffffff


	//   ....[2]....
        /*0044*/ 	.word	0xffffffff


	//   ....[3]....
        /*0048*/ 	.word	0xffffffff


	//   ....[4]....
        /*004c*/ 	.word	0xffffffff


	//   ....[5]....
        /*0050*/ 	.word	0xffffffff


	//   ....[6]....
        /*0054*/ 	.word	0xffffffff


	//   ....[7]....
        /*0058*/ 	.word	0xffffffff


	//   ....[8]....
        /*005c*/ 	.word	0xffffffff


	//   ....[9]....
        /*0060*/ 	.word	0xffffffff


	//   ....[10]....
        /*0064*/ 	.word	0xffffffff


	//   ....[11]....
        /*0068*/ 	.word	0xffffffff


	//   ....[12]....
        /*006c*/ 	.word	0xffffffff


	//   ....[13]....
        /*0070*/ 	.word	0xffffffff


	//   ....[14]....
        /*0074*/ 	.word	0xffffffff


	//   ....[15]....
        /*0078*/ 	.word	0xffffffff


	//   ....[16]....
        /*007c*/ 	.word	0xffffffff


	//   ....[17]....
        /*0080*/ 	.word	0xffffffff


	//   ....[18]....
        /*0084*/ 	.word	0xffffffff


	//   ....[19]....
        /*0088*/ 	.word	0xffffffff


	//----- nvinfo : EIATTR_COOP_GROUP_INSTR_OFFSETS
	.align		4
.L_2311:
        /*008c*/ 	.byte	0x04, 0x28
        /*008e*/ 	.short	(.L_2313 - .L_2312)


	//   ....[0]....
.L_2312:
        /*0090*/ 	.word	0x00000ff0


	//   ....[1]....
        /*0094*/ 	.word	0x00001010


	//   ....[2]....
        /*0098*/ 	.word	0x00001030


	//   ....[3]....
        /*009c*/ 	.word	0x00001050


	//   ....[4]....
        /*00a0*/ 	.word	0x00001070


	//   ....[5]....
        /*00a4*/ 	.word	0x00001090


	//   ....[6]....
        /*00a8*/ 	.word	0x000010b0


	//   ....[7]....
        /*00ac*/ 	.word	0x000010d0


	//   ....[8]....
        /*00b0*/ 	.word	0x000010f0


	//   ....[9]....
        /*00b4*/ 	.word	0x00001110


	//   ....[10]....
        /*00b8*/ 	.word	0x00002bb0


	//   ....[11]....
        /*00bc*/ 	.word	0x00002c30


	//   ....[12]....
        /*00c0*/ 	.word	0x00002cb0


	//   ....[13]....
        /*00c4*/ 	.word	0x00002d20


	//   ....[14]....
        /*00c8*/ 	.word	0x00002da0


	//   ....[15]....
        /*00cc*/ 	.word	0x00002e10


	//   ....[16]....
        /*00d0*/ 	.word	0x00002e90


	//   ....[17]....
        /*00d4*/ 	.word	0x00002f00


	//   ....[18]....
        /*00d8*/ 	.word	0x00002f80


	//   ....[19]....
        /*00dc*/ 	.word	0x00002ff0


	//----- nvinfo : EIATTR_EXIT_INSTR_OFFSETS
	.align		4
.L_2313:
        /*00e0*/ 	.byte	0x04, 0x1c
        /*00e2*/ 	.short	(.L_2315 - .L_2314)


	//   ....[0]....
.L_2314:
        /*00e4*/ 	.word	0x00002ad0


	//   ....[1]....
        /*00e8*/ 	.word	0x00002b50


	//----- nvinfo : EIATTR_MAX_THREADS
	.align		4
.L_2315:
        /*00ec*/ 	.byte	0x04, 0x05
        /*00ee*/ 	.short	(.L_2317 - .L_2316)
.L_2316:
        /*00f0*/ 	.word	0x00000080
        /*00f4*/ 	.word	0x00000001
        /*00f8*/ 	.word	0x00000001


	//----- nvinfo : EIATTR_CRS_STACK_SIZE
	.align		4
.L_2317:
        /*00fc*/ 	.byte	0x04, 0x1e
        /*00fe*/ 	.short	(.L_2319 - .L_2318)
.L_2318:
        /*0100*/ 	.word	0x00000000
.L_2319:


//--------------------- .nv.info._ZN10layer_norm13ln_bwd_kernelINS_13Kernel_traitsIf13__nv_bfloat16S2_S2_fjLj512ELj1ELj4ELj1ELj16ENS_18Kernel_traits_baseILj512EfS2_S2_S2_fjLj128EEEEELb0ELb1ELb0ELb1EEEvNS_9BwdParamsE --------------------------
	.section	.nv.info._ZN10layer_norm13ln_bwd_kernelINS_13Kernel_traitsIf13__nv_bfloat16S2_S2_fjLj512ELj1ELj4ELj1ELj16ENS_18Kernel_traits_baseILj512EfS2_S2_S2_fjLj128EEEEELb0ELb1ELb0ELb1EEEvNS_9BwdParamsE,"",@"SHT_CUDA_INFO"
	.sectionflags	@""
	.align	4


	//----- nvinfo : EIATTR_CUDA_API_VERSION
	.align		4
        /*0000*/ 	.byte	0x04, 0x37
        /*0002*/ 	.short	(.L_2321 - .L_2320)
.L_2320:
        /*0004*/ 	.word	0x00000082


	//----- nvinfo : EIATTR_SW2861232_WAR
	.align		4
.L_2321:
        /*0008*/ 	.byte	0x01, 0x35
	.zero		2


	//----- nvinfo : EIATTR_PARAM_CBANK
	.align		4
        /*000c*/ 	.byte	0x04, 0x0a
        /*000e*/ 	.short	(.L_2323 - .L_2322)
	.align		4
.L_2322:
        /*0010*/ 	.word	index@(.nv.constant0._ZN10layer_norm13ln_bwd_kernelINS_13Kernel_traitsIf13__nv_bfloat16S2_S2_fjLj512ELj1ELj4ELj1ELj16ENS_18Kernel_traits_baseILj512EfS2_S2_S2_fjLj128EEEEELb0ELb1ELb0ELb1EEEvNS_9BwdParamsE)
        /*0014*/ 	.short	0x0160
        /*0016*/ 	.short	0x0128


	//----- nvinfo : EIATTR_CBANK_PARAM_SIZE
	.align		4
.L_2323:
        /*0018*/ 	.byte	0x03, 0x19
        /*001a*/ 	.short	0x0128


	//----- nvinfo : EIATTR_KPARAM_INFO
	.align		4
        /*001c*/ 	.byte	0x04, 0x17
        /*001e*/ 	.short	(.L_2325 - .L_2324)
.L_2324:
        /*0020*/ 	.word	0x00000000
        /*0024*/ 	.short	0x0000
        /*0026*/ 	.short	0x0000
        /*0028*/ 	.byte	0x00, 0xf0, 0xa1, 0x04


	//----- nvinfo : EIATTR_MAXREG_COUNT
	.align		4
.L_2325:
        /*002c*/ 	.byte	0x03, 0x1b
        /*002e*/ 	.short	0x00ff


	//----- nvinfo : EIATTR_NUM_BARRIERS
	.align		4
        /*0030*/ 	.byte	0x02, 0x4c
        /*0032*/ 	.byte	0x01
	.zero		1


	//----- nvinfo : EIATTR_MERCURY_ISA_VERSION
	.align		4
        /*0034*/ 	.byte	0x03, 0x5f
        /*0036*/ 	.short	0x0000


	//----- nvinfo : EIATTR_COOP_GROUP_MASK_REGIDS
	.align		4
        /*0038*/ 	.byte	0x04, 0x29
        /*003a*/ 	.short	(.L_2327 - .L_2326)


	//   ....[0]....
.L_2326:
        /*003c*/ 	.word	0xffffffff


	//   ....[1]....
        /*0040*/ 	.word	0xffffffff


	//   ....[2]....
        /*0044*/ 	.word	0xffffffff


	//   ....[3]....
        /*0048*/ 	.word	0xffffffff


	//   ....[4]....
        /*004c*/ 	.word	0xffffffff


	//   ....[5]....
        /*0050*/ 	.word	0xffffffff


	//   ....[6]....
        /*0054*/ 	.word	0xffffffff


	//   ....[7]....
        /*0058*/ 	.word	0xffffffff


	//   ....[8]....
        /*005c*/ 	.word	0xffffffff


	//   ....[9]....
        /*0060*/ 	.word	0xffffffff


	//   ....[10]....
        /*0064*/ 	.word	0xffffffff


	//   ....[11]....
        /*0068*/ 	.word	0xffffffff


	//   ....[12]....
        /*006c*/ 	.word	0xffffffff


	//   ....[13]....
        /*0070*/ 	.word	0xffffffff


	//   ....[14]....
        /*0074*/ 	.word	0xffffffff


	//   ....[15]....
        /*0078*/ 	.word	0xffffffff


	//   ....[16]....
        /*007c*/ 	.word	0xffffffff


	//   ....[17]....
        /*0080*/ 	.word	0xffffffff


	//   ....[18]....
        /*0084*/ 	.word	0xffffffff


	//   ....[19]....
        /*0088*/ 	.word	0xffffffff


	//----- nvinfo : EIATTR_COOP_GROUP_INSTR_OFFSETS
	.align		4
.L_2327:
        /*008c*/ 	.byte	0x04, 0x28
        /*008e*/ 	.short	(.L_2329 - .L_2328)


	//   ....[0]....
.L_2328:
        /*0090*/ 	.word	0x00001010


	//   ....[1]....
        /*0094*/ 	.word	0x00001030


	//   ....[2]....
        /*0098*/ 	.word	0x00001050


	//   ....[3]....
        /*009c*/ 	.word	0x00001070


	//   ....[4]....
        /*00a0*/ 	.word	0x00001090


	//   ....[5]....
        /*00a4*/ 	.word	0x000010b0


	//   ....[6]....
        /*00a8*/ 	.word	0x000010d0


	//   ....[7]....
        /*00ac*/ 	.word	0x000010f0


	//   ....[8]....
        /*00b0*/ 	.word	0x00001110


	//   ....[9]....
        /*00b4*/ 	.word	0x00001130


	//   ....[10]....
        /*00b8*/ 	.word	0x00002a00


	//   ....[11]....
        /*00bc*/ 	.word	0x00002a80


	//   ....[12]....
        /*00c0*/ 	.word	0x00002b00


	//   ....[13]....
        /*00c4*/ 	.word	0x00002b70


	//   ....[14]....
        /*00c8*/ 	.word	0x00002bf0


	//   ....[15]....
        /*00cc*/ 	.word	0x00002c60


	//   ....[16]....
        /*00d0*/ 	.word	0x00002ce0


	//   ....[17]....
        /*00d4*/ 	.word	0x00002d50


	//   ....[18]....
        /*00d8*/ 	.word	0x00002dd0


	//   ....[19]....
        /*00dc*/ 	.word	0x00002e40


	//----- nvinfo : EIATTR_EXIT_INSTR_OFFSETS
	.align		4
.L_2329:
        /*00e0*/ 	.byte	0x04, 0x1c
        /*00e2*/ 	.short	(.L_2331 - .L_2330)


	//   ....[0]....
.L_2330:
        /*00e4*/ 	.word	0x000029a0


	//----- nvinfo : EIATTR_MAX_THREADS
	.align		4
.L_2331:
        /*00e8*/ 	.byte	0x04, 0x05
        /*00ea*/ 	.short	(.L_2333 - .L_2332)
.L_2332:
        /*00ec*/ 	.word	0x00000080
        /*00f0*/ 	.word	0x00000001
        /*00f4*/ 	.word	0x00000001


	//----- nvinfo : EIATTR_CRS_STACK_SIZE
	.align		4
.L_2333:
        /*00f8*/ 	.byte	0x04, 0x1e
        /*00fa*/ 	.short	(.L_2335 - .L_2334)
.L_2334:
        /*00fc*/ 	.word	0x00000000
.L_2335:


//--------------------- .nv.info._ZN10layer_norm13ln_bwd_kernelINS_13Kernel_traitsIf13__nv_bfloat16S2_S2_fjLj512ELj1ELj4ELj1ELj16ENS_18Kernel_traits_baseILj512EfS2_S2_S2_fjLj128EEEEELb0ELb1ELb1ELb0EEEvNS_9BwdParamsE --------------------------
	.section	.nv.info._ZN10layer_norm13ln_bwd_kernelINS_13Kernel_traitsIf13__nv_bfloat16S2_S2_fjLj512ELj1ELj4ELj1ELj16ENS_18Kernel_traits_baseILj512EfS2_S2_S2_fjLj128EEEEELb0ELb1ELb1ELb0EEEvNS_9BwdParamsE,"",@"SHT_CUDA_INFO"
	.sectionflags	@""
	.align	4


	//----- nvinfo : EIATTR_CUDA_API_VERSION
	.align		4
        /*0000*/ 	.byte	0x04, 0x37
        /*0002*/ 	.short	(.L_2337 - .L_2336)
.L_2336:
        /*0004*/ 	.word	0x00000082


	//----- nvinfo : EIATTR_SW2861232_WAR
	.align		4
.L_2337:
        /*0008*/ 	.byte	0x01, 0x35
	.zero		2


	//----- nvinfo : EIATTR_PARAM_CBANK
	.align		4
        /*000c*/ 	.byte	0x04, 0x0a
        /*000e*/ 	.short	(.L_2339 - .L_2338)
	.align		4
.L_2338:
        /*0010*/ 	.word	index@(.nv.constant0._ZN10layer_norm13ln_bwd_kernelINS_13Kernel_traitsIf13__nv_bfloat16S2_S2_fjLj512ELj1ELj4ELj1ELj16ENS_18Kernel_traits_baseILj512EfS2_S2_S2_fjLj128EEEEELb0ELb1ELb1ELb0EEEvNS_9BwdParamsE)
        /*0014*/ 	.short	0x0160
        /*0016*/ 	.short	0x0128


	//----- nvinfo : EIATTR_CBANK_PARAM_SIZE
	.align		4
.L_2339:
        /*0018*/ 	.byte	0x03, 0x19
        /*001a*/ 	.short	0x0128


	//----- nvinfo : EIATTR_KPARAM_INFO
	.align		4
        /*001c*/ 	.byte	0x04, 0x17
        /*001e*/ 	.short	(.L_2341 - .L_2340)
.L_2340:
        /*0020*/ 	.word	0x00000000
        /*0024*/ 	.short	0x0000
        /*0026*/ 	.short	0x0000
        /*0028*/ 	.byte	0x00, 0xf0, 0xa1, 0x04


	//----- nvinfo : EIATTR_MAXREG_COUNT
	.align		4
.L_2341:
        /*002c*/ 	.byte	0x03, 0x1b
        /*002e*/ 	.short	0x00ff


	//----- nvinfo : EIATTR_NUM_BARRIERS
	.align		4
        /*0030*/ 	.byte	0x02, 0x4c
        /*0032*/ 	.byte	0x01
	.zero		1


	//----- nvinfo : EIATTR_MERCURY_ISA_VERSION
	.align		4
        /*0034*/ 	.byte	0x03, 0x5f
        /*0036*/ 	.short	0x0000


	//----- nvinfo : EIATTR_COOP_GROUP_MASK_REGIDS
	.align		4
        /*0038*/ 	.byte	0x04, 0x29
        /*003a*/ 	.short	(.L_2343 - .L_2342)


	//   ....[0]....
.L_2342:
        /*003c*/ 	.word	0xffffffff


	//   ....[1]....
        /*0040*/ 	.word	0xffffffff


	//   ....[2]....
        /*0044*/ 	.word	0xffffffff


	//   ....[3]....
        /*0048*/ 	.word	0xffffffff


	//   ....[4]....
        /*004c*/ 	.word	0xffffffff


	//   ....[5]....
        /*0050*/ 	.word	0xffffffff


	//   ....[6]....
        /*0054*/ 	.word	0xffffffff


	//   ....[7]....
        /*0058*/ 	.word	0xffffffff


	//   ....[8]....
        /*005c*/ 	.word	0xffffffff


	//   ....[9]....
        /*0060*/ 	.word	0xffffffff


	//   ....[10]....
        /*0064*/ 	.word	0xffffffff


	//   ....[11]....
        /*0068*/ 	.word	0xffffffff


	//   ....[12]....
        /*006c*/ 	.word	0xffffffff


	//   ....[13]....
        /*0070*/ 	.word	0xffffffff


	//   ....[14]....
        /*0074*/ 	.word	0xffffffff


	//   ....[15]....
        /*0078*/ 	.word	0xffffffff


	//   ....[16]....
        /*007c*/ 	.word	0xffffffff


	//   ....[17]....
        /*0080*/ 	.word	0xffffffff


	//   ....[18]....
        /*0084*/ 	.word	0xffffffff


	//   ....[19]....
        /*0088*/ 	.word	0xffffffff


	//----- nvinfo : EIATTR_COOP_GROUP_INSTR_OFFSETS
	.align		4
.L_2343:
        /*008c*/ 	.byte	0x04, 0x28
        /*008e*/ 	.short	(.L_2345 - .L_2344)


	//   ....[0]....
.L_2344:
        /*0090*/ 	.word	0x00001100


	//   ....[1]....
        /*0094*/ 	.word	0x00001120


	//   ....[2]....
        /*0098*/ 	.word	0x00001140


	//   ....[3]....
        /*009c*/ 	.word	0x00001160


	//   ....[4]....
        /*00a0*/ 	.word	0x00001180


	//   ....[5]....
        /*00a4*/ 	.word	0x000011a0


	//   ....[6]....
        /*00a8*/ 	.word	0x000011c0


	//   ....[7]....
        /*00ac*/ 	.word	0x000011e0


	//   ....[8]....
        /*00b0*/ 	.word	0x00001200


	//   ....[9]....
        /*00b4*/ 	.word	0x00001220


	//   ....[10]....
        /*00b8*/ 	.word	0x00003900


	//   ....[11]....
        /*00bc*/ 	.word	0x00003980


	//   ....[12]....
        /*00c0*/ 	.word	0x00003a00


	//   ....[13]....
        /*00c4*/ 	.word	0x00003a70


	//   ....[14]....
        /*00c8*/ 	.word	0x00003af0


	//   ....[15]....
        /*00cc*/ 	.word	0x00003b60


	//   ....[16]....
        /*00d0*/ 	.word	0x00003be0


	//   ....[17]....
        /*00d4*/ 	.word	0x00003c50


	//   ....[18]....
        /*00d8*/ 	.word	0x00003cd0


	//   ....[19]....
        /*00dc*/ 	.word	0x00003d40


	//----- nvinfo : EIATTR_EXIT_INSTR_OFFSETS
	.align		4
.L_2345:
        /*00e0*/ 	.byte	0x04, 0x1c
        /*00e2*/ 	.short	(.L_2347 - .L_2346)


	//   ....[0]....
.L_2346:
        /*00e4*/ 	.word	0x00003820


	//   ....[1]....
        /*00e8*/ 	.word	0x000038a0


	//----- nvinfo : EIATTR_MAX_THREADS
	.align		4
.L_2347:
        /*00ec*/ 	.byte	0x04, 0x05
        /*00ee*/ 	.short	(.L_2349 - .L_2348)
.L_2348:
        /*00f0*/ 	.word	0x00000080
        /*00f4*/ 	.word	0x00000001
        /*00f8*/ 	.word	0x00000001


	//----- nvinfo : EIATTR_CRS_STACK_SIZE
	.align		4
.L_2349:
        /*00fc*/ 	.byte	0x04, 0x1e
        /*00fe*/ 	.short	(.L_2351 - .L_2350)
.L_2350:
        /*0100*/ 	.word	0x00000000
.L_2351:


//--------------------- .nv.info._ZN10layer_norm13ln_bwd_kernelINS_13Kernel_traitsIf13__nv_bfloat16S2_S2_fjLj512ELj1ELj4ELj1ELj16ENS_18Kernel_traits_baseILj512EfS2_S2_S2_fjLj128EEEEELb0ELb1ELb1ELb1EEEvNS_9BwdParamsE --------------------------
	.section	.nv.info._ZN10layer_norm13ln_bwd_kernelINS_13Kernel_traitsIf13__nv_bfloat16S2_S2_fjLj512ELj1ELj4ELj1ELj16ENS_18Kernel_traits_baseILj512EfS2_S2_S2_fjLj128EEEEELb0ELb1ELb1ELb1EEEvNS_9BwdParamsE,"",@"SHT_CUDA_INFO"
	.sectionflags	@""
	.align	4


	//----- nvinfo : EIATTR_CUDA_API_VERSION
	.align		4
        /*0000*/ 	.byte	0x04, 0x37
        /*0002*/ 	.short	(.L_2353 - .L_2352)
.L_2352:
        /*0004*/ 	.word	0x00000082


	//----- nvinfo : EIATTR_SW2861232_WAR
	.align		4
.L_2353:
        /*0008*/ 	.byte	0x01, 0x35
	.zero		2


	//----- nvinfo : EIATTR_PARAM_CBANK
	.align		4
        /*000c*/ 	.byte	0x04, 0x0a
        /*000e*/ 	.short	(.L_2355 - .L_2354)
	.align		4
.L_2354:
        /*0010*/ 	.word	index@(.nv.constant0._ZN10layer_norm13ln_bwd_kernelINS_13Kernel_traitsIf13__nv_bfloat16S2_S2_fjLj512ELj1ELj4ELj1ELj16ENS_18Kernel_traits_baseILj512EfS2_S2_S2_fjLj128EEEEELb0ELb1ELb1ELb1EEEvNS_9BwdParamsE)
        /*0014*/ 	.short	0x0160
        /*0016*/ 	.short	0x0128


	//----- nvinfo : EIATTR_CBANK_PARAM_SIZE
	.align		4
.L_2355:
        /*0018*/ 	.byte	0x03, 0x19
        /*001a*/ 	.short	0x0128


	//----- nvinfo : EIATTR_KPARAM_INFO
	.align		4
        /*001c*/ 	.byte	0x04, 0x17
        /*001e*/ 	.short	(.L_2357 - .L_2356)
.L_2356:
        /*0020*/ 	.word	0x00000000
        /*0024*/ 	.short	0x0000
        /*0026*/ 	.short	0x0000
        /*0028*/ 	.byte	0x00, 0xf0, 0xa1, 0x04


	//----- nvinfo : EIATTR_MAXREG_COUNT
	.align		4
.L_2357:
        /*002c*/ 	.byte	0x03, 0x1b
        /*002e*/ 	.short	0x00ff


	//----- nvinfo : EIATTR_NUM_BARRIERS
	.align		4
        /*0030*/ 	.byte	0x02, 0x4c
        /*0032*/ 	.byte	0x01
	.zero		1


	//----- nvinfo : EIATTR_MERCURY_ISA_VERSION
	.align		4
        /*0034*/ 	.byte	0x03, 0x5f
        /*0036*/ 	.short	0x0000


	//----- nvinfo : EIATTR_COOP_GROUP_MASK_REGIDS
	.align		4
        /*0038*/ 	.byte	0x04, 0x29
        /*003a*/ 	.short	(.L_2359 - .L_2358)


	//   ....[0]....
.L_2358:
        /*003c*/ 	.word	0xffffffff


	//   ....[1]....
        /*0040*/ 	.word	0xffffffff


	//   ....[2]....
        /*0044*/ 	.word	0xffffffff


	//   ....[3]....
        /*0048*/ 	.word	0xffffffff


	//   ....[4]....
        /*004c*/ 	.word	0xffffffff


	//   ....[5]....
        /*0050*/ 	.word	0xffffffff


	//   ....[6]....
        /*0054*/ 	.word	0xffffffff


	//   ....[7]....
        /*0058*/ 	.word	0xffffffff


	//   ....[8]....
        /*005c*/ 	.word	0xffffffff


	//   ....[9]....
        /*0060*/ 	.word	0xffffffff


	//   ....[10]....
        /*0064*/ 	.word	0xffffffff


	//   ....[11]....
        /*0068*/ 	.word	0xffffffff


	//   ....[12]....
        /*006c*/ 	.word	0xffffffff


	//   ....[13]....
        /*0070*/ 	.word	0xffffffff


	//   ....[14]....
        /*0074*/ 	.word	0xffffffff


	//   ....[15]....
        /*0078*/ 	.word	0xffffffff


	//   ....[16]....
        /*007c*/ 	.word	0xffffffff


	//   ....[17]....
        /*0080*/ 	.word	0xffffffff


	//   ....[18]....
        /*0084*/ 	.word	0xffffffff


	//   ....[19]....
        /*0088*/ 	.word	0xffffffff


	//----- nvinfo : EIATTR_COOP_GROUP_INSTR_OFFSETS
	.align		4
.L_2359:
        /*008c*/ 	.byte	0x04, 0x28
        /*008e*/ 	.short	(.L_2361 - .L_2360)


	//   ....[0]....
.L_2360:
        /*0090*/ 	.word	0x000010e0


	//   ....[1]....
        /*0094*/ 	.word	0x00001100


	//   ....[2]....
        /*0098*/ 	.word	0x00001120


	//   ....[3]....
        /*009c*/ 	.word	0x00001140


	//   ....[4]....
        /*00a0*/ 	.word	0x00001160


	//   ....[5]....
        /*00a4*/ 	.word	0x00001180


	//   ....[6]....
        /*00a8*/ 	.word	0x000011a0


	//   ....[7]....
        /*00ac*/ 	.word	0x000011c0


	//   ....[8]....
        /*00b0*/ 	.word	0x000011e0


	//   ....[9]....
        /*00b4*/ 	.word	0x00001200


	//   ....[10]....
        /*00b8*/ 	.word	0x00003480


	//   ....[11]....
        /*00bc*/ 	.word	0x00003500


	//   ....[12]....
        /*00c0*/ 	.word	0x00003580


	//   ....[13]....
        /*00c4*/ 	.word	0x000035f0


	//   ....[14]....
        /*00c8*/ 	.word	0x00003670


	//   ....[15]....
        /*00cc*/ 	.word	0x000036e0


	//   ....[16]....
        /*00d0*/ 	.word	0x00003760


	//   ....[17]....
        /*00d4*/ 	.word	0x000037d0


	//   ....[18]....
        /*00d8*/ 	.word	0x00003850


	//   ....[19]....
        /*00dc*/ 	.word	0x000038c0


	//----- nvinfo : EIATTR_EXIT_INSTR_OFFSETS
	.align		4
.L_2361:
        /*00e0*/ 	.byte	0x04, 0x1c
        /*00e2*/ 	.short	(.L_2363 - .L_2362)


	//   ....[0]....
.L_2362:
        /*00e4*/ 	.word	0x00003420


	//----- nvinfo : EIATTR_MAX_THREADS
	.align		4
.L_2363:
        /*00e8*/ 	.byte	0x04, 0x05
        /*00ea*/ 	.short	(.L_2365 - .L_2364)
.L_2364:
        /*00ec*/ 	.word	0x00000080
        /*00f0*/ 	.word	0x00000001
        /*00f4*/ 	.word	0x00000001


	//----- nvinfo : EIATTR_CRS_STACK_SIZE
	.align		4
.L_2365:
        /*00f8*/ 	.byte	0x04, 0x1e
        /*00fa*/ 	.short	(.L_2367 - .L_2366)
.L_2366:
        /*00fc*/ 	.word	0x00000000
.L_2367:


//--------------------- .nv.info._ZN10layer_norm13ln_bwd_kernelINS_13Kernel_traitsIf13__nv_bfloat16S2_S2_fjLj512ELj1ELj4ELj1ELj16ENS_18Kernel_traits_baseILj512EfS2_S2_S2_fjLj128EEEEELb1ELb0ELb0ELb0EEEvNS_9BwdParamsE --------------------------
	.section	.nv.info._ZN10layer_norm13ln_bwd_kernelINS_13Kernel_traitsIf13__nv_bfloat16S2_S2_fjLj512ELj1ELj4ELj1ELj16ENS_18Kernel_traits_baseILj512EfS2_S2_S2_fjLj128EEEEELb1ELb0ELb0ELb0EEEvNS_9BwdParamsE,"",@"SHT_CUDA_INFO"
	.sectionflags	@""
	.align	4


	//----- nvinfo : EIATTR_CUDA_API_VERSION
	.align		4
        /*0000*/ 	.byte	0x04, 0x37
        /*0002*/ 	.short	(.L_2369 - .L_2368)
.L_2368:
        /*0004*/ 	.word	0x00000082


	//----- nvinfo : EIATTR_SW2861232_WAR
	.align		4
.L_2369:
        /*0008*/ 	.byte	0x01, 0x35
	.zero		2


	//----- nvinfo : EIATTR_PARAM_CBANK
	.align		4
        /*000c*/ 	.byte	0x04, 0x0a
        /*000e*/ 	.short	(.L_2371 - .L_2370)
	.align		4
.L_2370:
        /*0010*/ 	.word	index@(.nv.constant0._ZN10layer_norm13ln_bwd_kernelINS_13Kernel_traitsIf13__nv_bfloat16S2_S2_fjLj512ELj1ELj4ELj1ELj16ENS_18Kernel_traits_baseILj512EfS2_S2_S2_fjLj128EEEEELb1ELb0ELb0ELb0EEEvNS_9BwdParamsE)
        /*0014*/ 	.short	0x0160
        /*0016*/ 	.short	0x0128


	//----- nvinfo : EIATTR_CBANK_PARAM_SIZE
	.align		4
.L_2371:
        /*0018*/ 	.byte	0x03, 0x19
        /*001a*/ 	.short	0x0128


	//----- nvinfo : EIATTR_KPARAM_INFO
	.align		4
        /*001c*/ 	.byte	0x04, 0x17
        /*001e*/ 	.short	(.L_2373 - .L_2372)
.L_2372:
        /*0020*/ 	.word	0x00000000
        /*0024*/ 	.short	0x0000
        /*0026*/ 	.short	0x0000
        /*0028*/ 	.byte	0x00, 0xf0, 0xa1, 0x04


	//----- nvinfo : EIATTR_MAXREG_COUNT
	.align		4
.L_2373:
        /*002c*/ 	.byte	0x03, 0x1b
        /*002e*/ 	.short	0x00ff


	//----- nvinfo : EIATTR_NUM_BARRIERS
	.align		4
        /*0030*/ 	.byte	0x02, 0x4c
        /*0032*/ 	.byte	0x01
	.zero		1


	//----- nvinfo : EIATTR_MERCURY_ISA_VERSION
	.align		4
        /*0034*/ 	.byte	0x03, 0x5f
        /*0036*/ 	.short	0x0000


	//----- nvinfo : EIATTR_COOP_GROUP_MASK_REGIDS
	.align		4
        /*0038*/ 	.byte	0x04, 0x29
        /*003a*/ 	.short	(.L_2375 - .L_2374)


	//   ....[0]....
.L_2374:
        /*003c*/ 	.word	0xffffffff


	//   ....[1]....
        /*0040*/ 	.word	0xffffffff


	//   ....[2]....
        /*0044*/ 	.word	0xffffffff


	//   ....[3]....
        /*0048*/ 	.word	0xffffffff


	//   ....[4]....
        /*004c*/ 	.word	0xffffffff


	//   ....[5]....
        /*0050*/ 	.word	0xffffffff


	//   ....[6]....
        /*0054*/ 	.word	0xffffffff


	//   ....[7]....
        /*0058*/ 	.word	0xffffffff


	//   ....[8]....
        /*005c*/ 	.word	0xffffffff


	//   ....[9]....
        /*0060*/ 	.word	0xffffffff


	//   ....[10]....
        /*0064*/ 	.word	0xffffffff


	//   ....[11]....
        /*0068*/ 	.word	0xffffffff


	//   ....[12]....
        /*006c*/ 	.word	0xffffffff


	//   ....[13]....
        /*0070*/ 	.word	0xffffffff


	//   ....[14]....
        /*0074*/ 	.word	0xffffffff


	//   ....[15]....
        /*0078*/ 	.word	0xffffffff


	//   ....[16]....
        /*007c*/ 	.word	0xffffffff


	//   ....[17]....
        /*0080*/ 	.word	0xffffffff


	//   ....[18]....
        /*0084*/ 	.word	0xffffffff


	//   ....[19]....
        /*0088*/ 	.word	0xffffffff


	//----- nvinfo : EIATTR_COOP_GROUP_INSTR_OFFSETS
	.align		4
.L_2375:
        /*008c*/ 	.byte	0x04, 0x28
        /*008e*/ 	.short	(.L_2377 - .L_2376)


	//   ....[0]....
.L_2376:
        /*0090*/ 	.word	0x00000f70


	//   ....[1]....
        /*0094*/ 	.word	0x00000f90


	//   ....[2]....
        /*0098*/ 	.word	0x00000fb0


	//   ....[3]....
        /*009c*/ 	.word	0x00000fd0


	//   ....[4]....
        /*00a0*/ 	.word	0x00000ff0


	//   ....[5]....
        /*00a4*/ 	.word	0x00001010


	//   ....[6]....
        /*00a8*/ 	.word	0x00001030


	//   ....[7]....
        /*00ac*/ 	.word	0x00001050


	//   ....[8]....
        /*00b0*/ 	.word	0x00001070


	//   ....[9]....
        /*00b4*/ 	.word	0x00001090


	//   ....[10]....
        /*00b8*/ 	.word	0x00002780


	//   ....[11]....
        /*00bc*/ 	.word	0x00002800


	//   ....[12]....
        /*00c0*/ 	.word	0x00002880


	//   ....[13]....
        /*00c4*/ 	.word	0x000028f0


	//   ....[14]....
        /*00c8*/ 	.word	0x00002970


	//   ....[15]....
        /*00cc*/ 	.word	0x000029e0


	//   ....[16]....
        /*00d0*/ 	.word	0x00002a60


	//   ....[17]....
        /*00d4*/ 	.word	0x00002ad0


	//   ....[18]....
        /*00d8*/ 	.word	0x00002b50


	//   ....[19]....
        /*00dc*/ 	.word	0x00002bc0


	//----- nvinfo : EIATTR_EXIT_INSTR_OFFSETS
	.align		4
.L_2377:
        /*00e0*/ 	.byte	0x04, 0x1c
        /*00e2*/ 	.short	(.L_2379 - .L_2378)


	//   ....[0]....
.L_2378:
        /*00e4*/ 	.word	0x000026f0


	//   ....[1]....
        /*00e8*/ 	.word	0x00002720


	//----- nvinfo : EIATTR_MAX_THREADS
	.align		4
.L_2379:
        /*00ec*/ 	.byte	0x04, 0x05
        /*00ee*/ 	.short	(.L_2381 - .L_2380)
.L_2380:
        /*00f0*/ 	.word	0x00000080
        /*00f4*/ 	.word	0x00000001
        /*00f8*/ 	.word	0x00000001


	//----- nvinfo : EIATTR_CRS_STACK_SIZE
	.align		4
.L_2381:
        /*00fc*/ 	.byte	0x04, 0x1e
        /*00fe*/ 	.short	(.L_2383 - .L_2382)
.L_2382:
        /*0100*/ 	.word	0x00000000
.L_2383:


//--------------------- .nv.info._ZN10layer_norm13ln_bwd_kernelINS_13Kernel_traitsIf13__nv_bfloat16S2_S2_fjLj512ELj1ELj4ELj1ELj16ENS_18Kernel_traits_baseILj512EfS2_S2_S2_fjLj128EEEEELb1ELb0ELb0ELb1EEEvNS_9BwdParamsE --------------------------
	.section	.nv.info._ZN10layer_norm13ln_bwd_kernelINS_13Kernel_traitsIf13__nv_bfloat16S2_S2_fjLj512ELj1ELj4ELj1ELj16ENS_18Kernel_traits_baseILj512EfS2_S2_S2_fjLj128EEEEELb1ELb0ELb0ELb1EEEvNS_9BwdParamsE,"",@"SHT_CUDA_INFO"
	.sectionflags	@""
	.align	4


	//----- nvinfo : EIATTR_CUDA_API_VERSION
	.align		4
        /*0000*/ 	.byte	0x04, 0x37
        /*0002*/ 	.short	(.L_2385 - .L_2384)
.L_2384:
        /*0004*/ 	.word	0x00000082


	//----- nvinfo : EIATTR_SW2861232_WAR
	.align		4
.L_2385:
        /*0008*/ 	.byte	0x01, 0x35
	.zero		2


	//----- nvinfo : EIATTR_PARAM_CBANK
	.align		4
        /*000c*/ 	.byte	0x04, 0x0a
        /*000e*/ 	.short	(.L_2387 - .L_2386)
	.align		4
.L_2386:
        /*0010*/ 	.word	index@(.nv.constant0._ZN10layer_norm13ln_bwd_kernelINS_13Kernel_traitsIf13__nv_bfloat16S2_S2_fjLj512ELj1ELj4ELj1ELj16ENS_18Kernel_traits_baseILj512EfS2_S2_S2_fjLj128EEEEELb1ELb0ELb0ELb1EEEvNS_9BwdParamsE)
        /*0014*/ 	.short	0x0160
        /*0016*/ 	.short	0x0128


	//----- nvinfo : EIATTR_CBANK_PARAM_SIZE
	.align		4
.L_2387:
        /*0018*/ 	.byte	0x03, 0x19
        /*001a*/ 	.short	0x0128


	//----- nvinfo : EIATTR_KPARAM_INFO
	.align		4
        /*001c*/ 	.byte	0x04, 0x17
        /*001e*/ 	.short	(.L_2389 - .L_2388)
.L_2388:
        /*0020*/ 	.word	0x00000000
        /*0024*/ 	.short	0x0000
        /*0026*/ 	.short	0x0000
        /*0028*/ 	.byte	0x00, 0xf0, 0xa1, 0x04


	//----- nvinfo : EIATTR_MAXREG_COUNT
	.align		4
.L_2389:
        /*002c*/ 	.byte	0x03, 0x1b
        /*002e*/ 	.short	0x00ff


	//----- nvinfo : EIATTR_NUM_BARRIERS
	.align		4
        /*0030*/ 	.byte	0x02, 0x4c
        /*0032*/ 	.byte	0x01
	.zero		1


	//----- nvinfo : EIATTR_MERCURY_ISA_VERSION
	.align		4
        /*0034*/ 	.byte	0x03, 0x5f
        /*0036*/ 	.short	0x0000


	//----- nvinfo : EIATTR_COOP_GROUP_MASK_REGIDS
	.align		4
        /*0038*/ 	.byte	0x04, 0x29
        /*003a*/ 	.short	(.L_2391 - .L_2390)


	//   ....[0]....
.L_2390:
        /*003c*/ 	.word	0xffffffff


	//   ....[1]....
        /*0040*/ 	.word	0xffffffff


	//   ....[2]....
        /*0044*/ 	.word	0xffffffff


	//   ....[3]....
        /*0048*/ 	.word	0xffffffff


	//   ....[4]....
        /*004c*/ 	.word	0xffffffff


	//   ....[5]....
        /*0050*/ 	.word	0xffffffff


	//   ....[6]....
        /*0054*/ 	.word	0xffffffff


	//   ....[7]....
        /*0058*/ 	.word	0xffffffff


	//   ....[8]....
        /*005c*/ 	.word	0xffffffff


	//   ....[9]....
        /*0060*/ 	.word	0xffffffff


	//   ....[10]....
        /*0064*/ 	.word	0xffffffff


	//   ....[11]....
        /*0068*/ 	.word	0xffffffff


	//   ....[12]....
        /*006c*/ 	.word	0xffffffff


	//   ....[13]....
        /*0070*/ 	.word	0xffffffff


	//   ....[14]....
        /*0074*/ 	.word	0xffffffff


	//   ....[15]....
        /*0078*/ 	.word	0xffffffff


	//   ....[16]....
        /*007c*/ 	.word	0xffffffff


	//   ....[17]....
        /*0080*/ 	.word	0xffffffff


	//   ....[18]....
        /*0084*/ 	.word	0xffffffff


	//   ....[19]....
        /*0088*/ 	.word	0xffffffff


	//----- nvinfo : EIATTR_COOP_GROUP_INSTR_OFFSETS
	.align		4
.L_2391:
        /*008c*/ 	.byte	0x04, 0x28
        /*008e*/ 	.short	(.L_2393 - .L_2392)


	//   ....[0]....
.L_2392:
        /*0090*/ 	.word	0x00000f40


	//   ....[1]....
        /*0094*/ 	.word	0x00000f60


	//   ....[2]....
        /*0098*/ 	.word	0x00000f80


	//   ....[3]....
        /*009c*/ 	.word	0x00000fa0


	//   ....[4]....
        /*00a0*/ 	.word	0x00000fc0


	//   ....[5]....
        /*00a4*/ 	.word	0x00000fe0


	//   ....[6]....
        /*00a8*/ 	.word	0x00001000


	//   ....[7]....
        /*00ac*/ 	.word	0x00001020


	//   ....[8]....
        /*00b0*/ 	.word	0x00001040


	//   ....[9]....
        /*00b4*/ 	.word	0x00001060


	//   ....[10]....
        /*00b8*/ 	.word	0x00002630


	//   ....[11]....
        /*00bc*/ 	.word	0x000026b0


	//   ....[12]....
        /*00c0*/ 	.word	0x00002730


	//   ....[13]....
        /*00c4*/ 	.word	0x000027a0


	//   ....[14]....
        /*00c8*/ 	.word	0x00002820


	//   ....[15]....
        /*00cc*/ 	.word	0x00002890


	//   ....[16]....
        /*00d0*/ 	.word	0x00002910


	//   ....[17]....
        /*00d4*/ 	.word	0x00002980


	//   ....[18]....
        /*00d8*/ 	.word	0x00002a00


	//   ....[19]....
        /*00dc*/ 	.word	0x00002a70


	//----- nvinfo : EIATTR_EXIT_INSTR_OFFSETS
	.align		4
.L_2393:
        /*00e0*/ 	.byte	0x04, 0x1c
        /*00e2*/ 	.short	(.L_2395 - .L_2394)


	//   ....[0]....
.L_2394:
        /*00e4*/ 	.word	0x000025d0


	//----- nvinfo : EIATTR_MAX_THREADS
	.align		4
.L_2395:
        /*00e8*/ 	.byte	0x04, 0x05
        /*00ea*/ 	.short	(.L_2397 - .L_2396)
.L_2396:
        /*00ec*/ 	.word	0x00000080
        /*00f0*/ 	.word	0x00000001
        /*00f4*/ 	.word	0x00000001


	//----- nvinfo : EIATTR_CRS_STACK_SIZE
	.align		4
.L_2397:
        /*00f8*/ 	.byte	0x04, 0x1e
        /*00fa*/ 	.short	(.L_2399 - .L_2398)
.L_2398:
        /*00fc*/ 	.word	0x00000000
.L_2399:


//--------------------- .nv.info._ZN10layer_norm22ln_bwd_finalize_kernelINS_22Kernel_traits_finalizeILj512Ef13__nv_bfloat16S2_S2_fjLb0ELj1024ELj4ENS_18Kernel_traits_baseILj512EfS2_S2_S2_fjLj1024EEEEELb0ELb0EEEvNS_9BwdParamsE --------------------------
	.section	.nv.info._ZN10layer_norm22ln_bwd_finalize_kernelINS_22Kernel_traits_finalizeILj512Ef13__nv_bfloat16S2_S2_fjLb0ELj1024ELj4ENS_18Kernel_traits_baseILj512EfS2_S2_S2_fjLj1024EEEEELb0ELb0EEEvNS_9BwdParamsE,"",@"SHT_CUDA_INFO"
	.sectionflags	@""
	.align	4


	//----- nvinfo : EIATTR_CUDA_API_VERSION
	.align		4
        /*0000*/ 	.byte	0x04, 0x37
        /*0002*/ 	.short	(.L_2401 - .L_2400)
.L_2400:
        /*0004*/ 	.word	0x00000082


	//----- nvinfo : EIATTR_SW2861232_WAR
	.align		4
.L_2401:
        /*0008*/ 	.byte	0x01, 0x35
	.zero		2


	//----- nvinfo : EIATTR_PARAM_CBANK
	.align		4
        /*000c*/ 	.byte	0x04, 0x0a
        /*000e*/ 	.short	(.L_2403 - .L_2402)
	.align		4
.L_2402:
        /*0010*/ 	.word	index@(.nv.constant0._ZN10layer_norm22ln_bwd_finalize_kernelINS_22Kernel_traits_finalizeILj512Ef13__nv_bfloat16S2_S2_fjLb0ELj1024ELj4ENS_18Kernel_traits_baseILj512EfS2_S2_S2_fjLj1024EEEEELb0ELb0EEEvNS_9BwdParamsE)
        /*0014*/ 	.short	0x0160
        /*0016*/ 	.short	0x0128


	//----- nvinfo : EIATTR_CBANK_PARAM_SIZE
	.align		4
.L_2403:
        /*0018*/ 	.byte	0x03, 0x19
        /*001a*/ 	.short	0x0128


	//----- nvinfo : EIATTR_KPARAM_INFO
	.align		4
        /*001c*/ 	.byte	0x04, 0x17
        /*001e*/ 	.short	(.L_2405 - .L_2404)
.L_2404:
        /*0020*/ 	.word	0x00000000
        /*0024*/ 	.short	0x0000
        /*0026*/ 	.short	0x0000
        /*0028*/ 	.byte	0x00, 0xf0, 0xa1, 0x04


	//----- nvinfo : EIATTR_MAXREG_COUNT
	.align		4
.L_2405:
        /*002c*/ 	.byte	0x03, 0x1b
        /*002e*/ 	.short	0x0040


	//----- nvinfo : EIATTR_NUM_BARRIERS
	.align		4
        /*0030*/ 	.byte	0x02, 0x4c
        /*0032*/ 	.byte	0x01
	.zero		1


	//----- nvinfo : EIATTR_MERCURY_ISA_VERSION
	.align		4
        /*0034*/ 	.byte	0x03, 0x5f
        /*0036*/ 	.short	0x0000


	//----- nvinfo : EIATTR_COOP_GROUP_MASK_REGIDS
	.align		4
        /*0038*/ 	.byte	0x04, 0x29
        /*003a*/ 	.short	(.L_2407 - .L_2406)


	//   ....[0]....
.L_2406:
        /*003c*/ 	.word	0xffffffff


	//   ....[1]....
        /*0040*/ 	.word	0xffffffff


	//   ....[2]....
        /*0044*/ 	.word	0xffffffff


	//   ....[3]....
        /*0048*/ 	.word	0xffffffff


	//   ....[4]....
        /*004c*/ 	.word	0xffffffff


	//   ....[5]....
        /*0050*/ 	.word	0xffffffff


	//   ....[6]....
        /*0054*/ 	.word	0xffffffff


	//   ....[7]....
        /*0058*/ 	.word	0xffffffff


	//   ....[8]....
        /*005c*/ 	.word	0xffffffff


	//   ....[9]....
        /*0060*/ 	.word	0xffffffff


	//   ....[10]....
        /*0064*/ 	.word	0xffffffff


	//   ....[11]....
        /*0068*/ 	.word	0xffffffff


	//   ....[12]....
        /*006c*/ 	.word	0xffffffff


	//   ....[13]....
        /*0070*/ 	.word	0xffffffff


	//   ....[14]....
        /*0074*/ 	.word	0xffffffff


	//   ....[15]....
        /*0078*/ 	.word	0xffffffff


	//   ....[16]....
        /*007c*/ 	.word	0xffffffff


	//   ....[17]....
        /*0080*/ 	.word	0xffffffff


	//   ....[18]....
        /*0084*/ 	.word	0xffffffff


	//   ....[19]....
        /*0088*/ 	.word	0xffffffff


	//----- nvinfo : EIATTR_COOP_GROUP_INSTR_OFFSETS
	.align		4
.L_2407:
        /*008c*/ 	.byte	0x04, 0x28
        /*008e*/ 	.short	(.L_2409 - .L_2408)


	//   ....[0]....
.L_2408:
        /*0090*/ 	.word	0x00000820


	//   ....[1]....
        /*0094*/ 	.word	0x00000850


	//   ....[2]....
        /*0098*/ 	.word	0x00000860


	//   ....[3]....
        /*009c*/ 	.word	0x00000890


	//   ....[4]....
        /*00a0*/ 	.word	0x000008a0


	//   ....[5]....
        /*00a4*/ 	.word	0x000008d0


	//   ....[6]....
        /*00a8*/ 	.word	0x000008f0


	//   ....[7]....
        /*00ac*/ 	.word	0x00000900


	//   ....[8]....
        /*00b0*/ 	.word	0x00000930


	//   ....[9]....
        /*00b4*/ 	.word	0x00000940


	//   ....[10]....
        /*00b8*/ 	.word	0x00000b30


	//   ....[11]....
        /*00bc*/ 	.word	0x00000ba0


	//   ....[12]....
        /*00c0*/ 	.word	0x00000c00


	//   ....[13]....
        /*00c4*/ 	.word	0x00000c60


	//   ....[14]....
        /*00c8*/ 	.word	0x00000cd0


	//   ....[15]....
        /*00cc*/ 	.word	0x00000d40


	//   ....[16]....
        /*00d0*/ 	.word	0x00000da0


	//   ....[17]....
        /*00d4*/ 	.word	0x00000e00


	//   ....[18]....
        /*00d8*/ 	.word	0x00000e60


	//   ....[19]....
        /*00dc*/ 	.word	0x00000ec0


	//----- nvinfo : EIATTR_EXIT_INSTR_OFFSETS
	.align		4
.L_2409:
        /*00e0*/ 	.byte	0x04, 0x1c
        /*00e2*/ 	.short	(.L_2411 - .L_2410)


	//   ....[0]....
.L_2410:
        /*00e4*/ 	.word	0x00000070


	//   ....[1]....
        /*00e8*/ 	.word	0x00000ad0


	//----- nvinfo : EIATTR_MAX_THREADS
	.align		4
.L_2411:
        /*00ec*/ 	.byte	0x04, 0x05
        /*00ee*/ 	.short	(.L_2413 - .L_2412)
.L_2412:
        /*00f0*/ 	.word	0x00000400
        /*00f4*/ 	.word	0x00000001
        /*00f8*/ 	.word	0x00000001


	//----- nvinfo : EIATTR_CRS_STACK_SIZE
	.align		4
.L_2413:
        /*00fc*/ 	.byte	0x04, 0x1e
        /*00fe*/ 	.short	(.L_2415 - .L_2414)
.L_2414:
        /*0100*/ 	.word	0x00000000
.L_2415:


//--------------------- .nv.info._ZN10layer_norm13ln_bwd_kernelINS_13Kernel_traitsIf13__nv_bfloat16S2_S2_fjLj512ELj1ELj4ELj1ELj16ENS_18Kernel_traits_baseILj512EfS2_S2_S2_fjLj128EEEEELb1ELb0ELb1ELb0EEEvNS_9BwdParamsE --------------------------
	.section	.nv.info._ZN10layer_norm13ln_bwd_kernelINS_13Kernel_traitsIf13__nv_bfloat16S2_S2_fjLj512ELj1ELj4ELj1ELj16ENS_18Kernel_traits_baseILj512EfS2_S2_S2_fjLj128EEEEELb1ELb0ELb1ELb0EEEvNS_9BwdParamsE,"",@"SHT_CUDA_INFO"
	.sectionflags	@""
	.align	4


	//----- nvinfo : EIATTR_CUDA_API_VERSION
	.align		4
        /*0000*/ 	.byte	0x04, 0x37
        /*0002*/ 	.short	(.L_2417 - .L_2416)
.L_2416:
        /*0004*/ 	.word	0x00000082


	//----- nvinfo : EIATTR_SW2861232_WAR
	.align		4
.L_2417:
        /*0008*/ 	.byte	0x01, 0x35
	.zero		2


	//----- nvinfo : EIATTR_PARAM_CBANK
	.align		4
        /*000c*/ 	.byte	0x04, 0x0a
        /*000e*/ 	.short	(.L_2419 - .L_2418)
	.align		4
.L_2418:
        /*0010*/ 	.word	index@(.nv.constant0._ZN10layer_norm13ln_bwd_kernelINS_13Kernel_traitsIf13__nv_bfloat16S2_S2_fjLj512ELj1ELj4ELj1ELj16ENS_18Kernel_traits_baseILj512EfS2_S2_S2_fjLj128EEEEELb1ELb0ELb1ELb0EEEvNS_9BwdParamsE)
        /*0014*/ 	.short	0x0160
        /*0016*/ 	.short	0x0128


	//----- nvinfo : EIATTR_CBANK_PARAM_SIZE
	.align		4
.L_2419:
        /*0018*/ 	.byte	0x03, 0x19
        /*001a*/ 	.short	0x0128


	//----- nvinfo : EIATTR_KPARAM_INFO
	.align		4
        /*001c*/ 	.byte	0x04, 0x17
        /*001e*/ 	.short	(.L_2421 - .L_2420)
.L_2420:
        /*0020*/ 	.word	0x00000000
        /*0024*/ 	.short	0x0000
        /*0026*/ 	.short	0x0000
        /*0028*/ 	.byte	0x00, 0xf0, 0xa1, 0x04


	//----- nvinfo : EIATTR_MAXREG_COUNT
	.align		4
.L_2421:
        /*002c*/ 	.byte	0x03, 0x1b
        /*002e*/ 	.short	0x00ff


	//----- nvinfo : EIATTR_NUM_BARRIERS
	.align		4
        /*0030*/ 	.byte	0x02, 0x4c
        /*0032*/ 	.byte	0x01
	.zero		1


	//----- nvinfo : EIATTR_MERCURY_ISA_VERSION
	.align		4
        /*0034*/ 	.byte	0x03, 0x5f
        /*0036*/ 	.short	0x0000


	//----- nvinfo : EIATTR_COOP_GROUP_MASK_REGIDS
	.align		4
        /*0038*/ 	.byte	0x04, 0x29
        /*003a*/ 	.short	(.L_2423 - .L_2422)


	//   ....[0]....
.L_2422:
        /*003c*/ 	.word	0xffffffff


	//   ....[1]....
        /*0040*/ 	.word	0xffffffff


	//   ....[2]....
        /*0044*/ 	.word	0xffffffff


	//   ....[3]....
        /*0048*/ 	.word	0xffffffff


	//   ....[4]....
        /*004c*/ 	.word	0xffffffff


	//   ....[5]....
        /*0050*/ 	.word	0xffffffff


	//   ....[6]....
        /*0054*/ 	.word	0xffffffff


	//   ....[7]....
        /*0058*/ 	.word	0xffffffff


	//   ....[8]....
        /*005c*/ 	.word	0xffffffff


	//   ....[9]....
        /*0060*/ 	.word	0xffffffff


	//   ....[10]....
        /*0064*/ 	.word	0xffffffff


	//   ....[11]....
        /*0068*/ 	.word	0xffffffff


	//   ....[12]....
        /*006c*/ 	.word	0xffffffff


	//   ....[13]....
        /*0070*/ 	.word	0xffffffff


	//   ....[14]....
        /*0074*/ 	.word	0xffffffff


	//   ....[15]....
        /*0078*/ 	.word	0xffffffff


	//   ....[16]....
        /*007c*/ 	.word	0xffffffff


	//   ....[17]....
        /*0080*/ 	.word	0xffffffff


	//   ....[18]....
        /*0084*/ 	.word	0xffffffff


	//   ....[19]....
        /*0088*/ 	.word	0xffffffff


	//----- nvinfo : EIATTR_COOP_GROUP_INSTR_OFFSETS
	.align		4
.L_2423:
        /*008c*/ 	.byte	0x04, 0x28
        /*008e*/ 	.short	(.L_2425 - .L_2424)


	//   ....[0]....
.L_2424:
        /*0090*/ 	.word	0x000011d0


	//   ....[1]....
        /*0094*/ 	.word	0x000011f0


	//   ....[2]....
        /*0098*/ 	.word	0x00001210


	//   ....[3]....
        /*009c*/ 	.word	0x00001230


	//   ....[4]....
        /*00a0*/ 	.word	0x00001250


	//   ....[5]....
        /*00a4*/ 	.word	0x00001270


	//   ....[6]....
        /*00a8*/ 	.word	0x00001290


	//   ....[7]....
        /*00ac*/ 	.word	0x000012b0


	//   ....[8]....
        /*00b0*/ 	.word	0x000012d0


	//   ....[9]....
        /*00b4*/ 	.word	0x000012f0


	//   ....[10]....
        /*00b8*/ 	.word	0x00003560


	//   ....[11]....
        /*00bc*/ 	.word	0x000035e0


	//   ....[12]....
        /*00c0*/ 	.word	0x00003660


	//   ....[13]....
        /*00c4*/ 	.word	0x000036d0


	//   ....[14]....
        /*00c8*/ 	.word	0x00003750


	//   ....[15]....
        /*00cc*/ 	.word	0x000037c0


	//   ....[16]....
        /*00d0*/ 	.word	0x00003840


	//   ....[17]....
        /*00d4*/ 	.word	0x000038b0


	//   ....[18]....
        /*00d8*/ 	.word	0x00003930


	//   ....[19]....
        /*00dc*/ 	.word	0x000039a0


	//----- nvinfo : EIATTR_EXIT_INSTR_OFFSETS
	.align		4
.L_2425:
        /*00e0*/ 	.byte	0x04, 0x1c
        /*00e2*/ 	.short	(.L_2427 - .L_2426)


	//   ....[0]....
.L_2426:
        /*00e4*/ 	.word	0x000034d0


	//   ....[1]....
        /*00e8*/ 	.word	0x00003500


	//----- nvinfo : EIATTR_MAX_THREADS
	.align		4
.L_2427:
        /*00ec*/ 	.byte	0x04, 0x05
        /*00ee*/ 	.short	(.L_2429 - .L_2428)
.L_2428:
        /*00f0*/ 	.word	0x00000080
        /*00f4*/ 	.word	0x00000001
        /*00f8*/ 	.word	0x00000001


	//----- nvinfo : EIATTR_CRS_STACK_SIZE
	.align		4
.L_2429:
        /*00fc*/ 	.byte	0x04, 0x1e
        /*00fe*/ 	.short	(.L_2431 - .L_2430)
.L_2430:
        /*0100*/ 	.word	0x00000000
.L_2431:


//--------------------- .nv.info._ZN10layer_norm22ln_bwd_finalize_kernelINS_22Kernel_traits_finalizeILj512Ef13__nv_bfloat16S2_S2_fjLb0ELj1024ELj4ENS_18Kernel_traits_baseILj512EfS2_S2_S2_fjLj1024EEEEELb0ELb1EEEvNS_9BwdParamsE --------------------------
	.section	.nv.info._ZN10layer_norm22ln_bwd_finalize_kernelINS_22Kernel_traits_finalizeILj512Ef13__nv_bfloat16S2_S2_fjLb0ELj1024ELj4ENS_18Kernel_traits_baseILj512EfS2_S2_S2_fjLj1024EEEEELb0ELb1EEEvNS_9BwdParamsE,"",@"SHT_CUDA_INFO"
	.sectionflags	@""
	.align	4


	//----- nvinfo : EIATTR_CUDA_API_VERSION
	.align		4
        /*0000*/ 	.byte	0x04, 0x37
        /*0002*/ 	.short	(.L_2433 - .L_2432)
.L_2432:
        /*0004*/ 	.word	0x00000082


	//----- nvinfo : EIATTR_SW2861232_WAR
	.align		4
.L_2433:
        /*0008*/ 	.byte	0x01, 0x35
	.zero		2


	//----- nvinfo : EIATTR_PARAM_CBANK
	.align		4
        /*000c*/ 	.byte	0x04, 0x0a
        /*000e*/ 	.short	(.L_2435 - .L_2434)
	.align		4
.L_2434:
        /*0010*/ 	.word	index@(.nv.constant0._ZN10layer_norm22ln_bwd_finalize_kernelINS_22Kernel_traits_finalizeILj512Ef13__nv_bfloat16S2_S2_fjLb0ELj1024ELj4ENS_18Kernel_traits_baseILj512EfS2_S2_S2_fjLj1024EEEEELb0ELb1EEEvNS_9BwdParamsE)
        /*0014*/ 	.short	0x0160
        /*0016*/ 	.short	0x0128


	//----- nvinfo : EIATTR_CBANK_PARAM_SIZE
	.align		4
.L_2435:
        /*0018*/ 	.byte	0x03, 0x19
        /*001a*/ 	.short	0x0128


	//----- nvinfo : EIATTR_KPARAM_INFO
	.align		4
        /*001c*/ 	.byte	0x04, 0x17
        /*001e*/ 	.short	(.L_2437 - .L_2436)
.L_2436:
        /*0020*/ 	.word	0x00000000
        /*0024*/ 	.short	0x0000
        /*0026*/ 	.short	0x0000
        /*0028*/ 	.byte	0x00, 0xf0, 0xa1, 0x04


	//----- nvinfo : EIATTR_MAXREG_COUNT
	.align		4
.L_2437:
        /*002c*/ 	.byte	0x03, 0x1b
        /*002e*/ 	.short	0x0040


	//----- nvinfo : EIATTR_NUM_BARRIERS
	.align		4
        /*0030*/ 	.byte	0x02, 0x4c
        /*0032*/ 	.byte	0x01
	.zero		1


	//----- nvinfo : EIATTR_MERCURY_ISA_VERSION
	.align		4
        /*0034*/ 	.byte	0x03, 0x5f
        /*0036*/ 	.short	0x0000


	//----- nvinfo : EIATTR_COOP_GROUP_MASK_REGIDS
	.align		4
        /*0038*/ 	.byte	0x04, 0x29
        /*003a*/ 	.short	(.L_2439 - .L_2438)


	//   ....[0]....
.L_2438:
        /*003c*/ 	.word	0xffffffff


	//   ....[1]....
        /*0040*/ 	.word	0xffffffff


	//   ....[2]....
        /*0044*/ 	.word	0xffffffff


	//   ....[3]....
        /*0048*/ 	.word	0xffffffff


	//   ....[4]....
        /*004c*/ 	.word	0xffffffff


	//   ....[5]....
        /*0050*/ 	.word	0xffffffff


	//   ....[6]....
        /*0054*/ 	.word	0xffffffff


	//   ....[7]....
        /*0058*/ 	.word	0xffffffff


	//   ....[8]....
        /*005c*/ 	.word	0xffffffff


	//   ....[9]....
        /*0060*/ 	.word	0xffffffff


	//   ....[10]....
        /*0064*/ 	.word	0xffffffff


	//   ....[11]....
        /*0068*/ 	.word	0xffffffff


	//   ....[12]....
        /*006c*/ 	.word	0xffffffff


	//   ....[13]....
        /*0070*/ 	.word	0xffffffff


	//   ....[14]....
        /*0074*/ 	.word	0xffffffff


	//   ....[15]....
        /*0078*/ 	.word	0xffffffff


	//   ....[16]....
        /*007c*/ 	.word	0xffffffff


	//   ....[17]....
        /*0080*/ 	.word	0xffffffff


	//   ....[18]....
        /*0084*/ 	.word	0xffffffff


	//   ....[19]....
        /*0088*/ 	.word	0xffffffff


	//----- nvinfo : EIATTR_COOP_GROUP_INSTR_OFFSETS
	.align		4
.L_2439:
        /*008c*/ 	.byte	0x04, 0x28
        /*008e*/ 	.short	(.L_2441 - .L_2440)


	//   ....[0]....
.L_2440:
        /*0090*/ 	.word	0x000007f0


	//   ....[1]....
        /*0094*/ 	.word	0x00000820


	//   ....[2]....
        /*0098*/ 	.word	0x00000840


	//   ....[3]....
        /*009c*/ 	.word	0x00000850


	//   ....[4]....
        /*00a0*/ 	.word	0x00000880


	//   ....[5]....
        /*00a4*/ 	.word	0x00000890


	//   ....[6]....
        /*00a8*/ 	.word	0x000008c0


	//   ....[7]....
        /*00ac*/ 	.word	0x000008d0


	//   ....[8]....
        /*00b0*/ 	.word	0x00000900


	//   ....[9]....
        /*00b4*/ 	.word	0x00000910


	//   ....[10]....
        /*00b8*/ 	.word	0x00000ab0


	//   ....[11]....
        /*00bc*/ 	.word	0x00000b30


	//   ....[12]....
        /*00c0*/ 	.word	0x00000b90


	//   ....[13]....
        /*00c4*/ 	.word	0x00000bf0


	//   ....[14]....
        /*00c8*/ 	.word	0x00000c60


	//   ....[15]....
        /*00cc*/ 	.word	0x00000cd0


	//   ....[16]....
        /*00d0*/ 	.word	0x00000d30


	//   ....[17]....
        /*00d4*/ 	.word	0x00000d90


	//   ....[18]....
        /*00d8*/ 	.word	0x00000df0


	//   ....[19]....
        /*00dc*/ 	.word	0x00000e50


	//----- nvinfo : EIATTR_EXIT_INSTR_OFFSETS
	.align		4
.L_2441:
        /*00e0*/ 	.byte	0x04, 0x1c
        /*00e2*/ 	.short	(.L_2443 - .L_2442)


	//   ....[0]....
.L_2442:
        /*00e4*/ 	.word	0x00000070


	//   ....[1]....
        /*00e8*/ 	.word	0x00000a50


	//----- nvinfo : EIATTR_MAX_THREADS
	.align		4
.L_2443:
        /*00ec*/ 	.byte	0x04, 0x05
        /*00ee*/ 	.short	(.L_2445 - .L_2444)
.L_2444:
        /*00f0*/ 	.word	0x00000400
        /*00f4*/ 	.word	0x00000001
        /*00f8*/ 	.word	0x00000001


	//----- nvinfo : EIATTR_CRS_STACK_SIZE
	.align		4
.L_2445:
        /*00fc*/ 	.byte	0x04, 0x1e
        /*00fe*/ 	.short	(.L_2447 - .L_2446)
.L_2446:
        /*0100*/ 	.word	0x00000000
.L_2447:


//--------------------- .nv.info._ZN10layer_norm13ln_bwd_kernelINS_13Kernel_traitsIf13__nv_bfloat16S2_S2_fjLj512ELj1ELj4ELj1ELj16ENS_18Kernel_traits_baseILj512EfS2_S2_S2_fjLj128EEEEELb1ELb0ELb1ELb1EEEvNS_9BwdParamsE --------------------------
	.section	.nv.info._ZN10layer_norm13ln_bwd_kernelINS_13Kernel_traitsIf13__nv_bfloat16S2_S2_fjLj512ELj1ELj4ELj1ELj16ENS_18Kernel_traits_baseILj512EfS2_S2_S2_fjLj128EEEEELb1ELb0ELb1ELb1EEEvNS_9BwdParamsE,"",@"SHT_CUDA_INFO"
	.sectionflags	@""
	.align	4


	//----- nvinfo : EIATTR_CUDA_API_VERSION
	.align		4
        /*0000*/ 	.byte	0x04, 0x37
        /*0002*/ 	.short	(.L_2449 - .L_2448)
.L_2448:
        /*0004*/ 	.word	0x00000082


	//----- nvinfo : EIATTR_SW2861232_WAR
	.align		4
.L_2449:
        /*0008*/ 	.byte	0x01, 0x35
	.zero		2


	//----- nvinfo : EIATTR_PARAM_CBANK
	.align		4
        /*000c*/ 	.byte	0x04, 0x0a
        /*000e*/ 	.short	(.L_2451 - .L_2450)
	.align		4
.L_2450:
        /*0010*/ 	.word	index@(.nv.constant0._ZN10layer_norm13ln_bwd_kernelINS_13Kernel_traitsIf13__nv_bfloat16S2_S2_fjLj512ELj1ELj4ELj1ELj16ENS_18Kernel_traits_baseILj512EfS2_S2_S2_fjLj128EEEEELb1ELb0ELb1ELb1EEEvNS_9BwdParamsE)
        /*0014*/ 	.short	0x0160
        /*0016*/ 	.short	0x0128


	//----- nvinfo : EIATTR_CBANK_PARAM_SIZE
	.align		4
.L_2451:
        /*0018*/ 	.byte	0x03, 0x19
        /*001a*/ 	.short	0x0128


	//----- nvinfo : EIATTR_KPARAM_INFO
	.align		4
        /*001c*/ 	.byte	0x04, 0x17
        /*001e*/ 	.short	(.L_2453 - .L_2452)
.L_2452:
        /*0020*/ 	.word	0x00000000
        /*0024*/ 	.short	0x0000
        /*0026*/ 	.short	0x0000
        /*0028*/ 	.byte	0x00, 0xf0, 0xa1, 0x04


	//----- nvinfo : EIATTR_MAXREG_COUNT
	.align		4
.L_2453:
        /*002c*/ 	.byte	0x03, 0x1b
        /*002e*/ 	.short	0x00ff


	//----- nvinfo : EIATTR_NUM_BARRIERS
	.align		4
        /*0030*/ 	.byte	0x02, 0x4c
        /*0032*/ 	.byte	0x01
	.zero		1


	//----- nvinfo : EIATTR_MERCURY_ISA_VERSION
	.align		4
        /*0034*/ 	.byte	0x03, 0x5f
        /*0036*/ 	.short	0x0000


	//----- nvinfo : EIATTR_COOP_GROUP_MASK_REGIDS
	.align		4
        /*0038*/ 	.byte	0x04, 0x29
        /*003a*/ 	.short	(.L_2455 - .L_2454)


	//   ....[0]....
.L_2454:
        /*003c*/ 	.word	0xffffffff


	//   ....[1]....
        /*0040*/ 	.word	0xffffffff


	//   ....[2]....
        /*0044*/ 	.word	0xffffffff


	//   ....[3]....
        /*0048*/ 	.word	0xffffffff


	//   ....[4]....
        /*004c*/ 	.word	0xffffffff


	//   ....[5]....
        /*0050*/ 	.word	0xffffffff


	//   ....[6]....
        /*0054*/ 	.word	0xffffffff


	//   ....[7]....
        /*0058*/ 	.word	0xffffffff


	//   ....[8]....
        /*005c*/ 	.word	0xffffffff


	//   ....[9]....
        /*0060*/ 	.word	0xffffffff


	//   ....[10]....
        /*0064*/ 	.word	0xffffffff


	//   ....[11]....
        /*0068*/ 	.word	0xffffffff


	//   ....[12]....
        /*006c*/ 	.word	0xffffffff


	//   ....[13]....
        /*0070*/ 	.word	0xffffffff


	//   ....[14]....
        /*0074*/ 	.word	0xffffffff


	//   ....[15]....
        /*0078*/ 	.word	0xffffffff


	//   ....[16]....
        /*007c*/ 	.word	0xffffffff


	//   ....[17]....
        /*0080*/ 	.word	0xffffffff


	//   ....[18]....
        /*0084*/ 	.word	0xffffffff


	//   ....[19]....
        /*0088*/ 	.word	0xffffffff


	//----- nvinfo : EIATTR_COOP_GROUP_INSTR_OFFSETS
	.align		4
.L_2455:
        /*008c*/ 	.byte	0x04, 0x28
        /*008e*/ 	.short	(.L_2457 - .L_2456)


	//   ....[0]....
.L_2456:
        /*0090*/ 	.word	0x00001130


	//   ....[1]....
        /*0094*/ 	.word	0x00001150


	//   ....[2]....
        /*0098*/ 	.word	0x00001170


	//   ....[3]....
        /*009c*/ 	.word	0x00001190


	//   ....[4]....
        /*00a0*/ 	.word	0x000011b0


	//   ....[5]....
        /*00a4*/ 	.word	0x000011d0


	//   ....[6]....
        /*00a8*/ 	.word	0x000011f0


	//   ....[7]....
        /*00ac*/ 	.word	0x00001210


	//   ....[8]....
        /*00b0*/ 	.word	0x00001230


	//   ....[9]....
        /*00b4*/ 	.word	0x00001250


	//   ....[10]....
        /*00b8*/ 	.word	0x00003180


	//   ....[11]....
        /*00bc*/ 	.word	0x00003200


	//   ....[12]....
        /*00c0*/ 	.word	0x00003280


	//   ....[13]....
        /*00c4*/ 	.word	0x000032f0


	//   ....[14]....
        /*00c8*/ 	.word	0x00003370


	//   ....[15]....
        /*00cc*/ 	.word	0x000033e0


	//   ....[16]....
        /*00d0*/ 	.word	0x00003460


	//   ....[17]....
        /*00d4*/ 	.word	0x000034d0


	//   ....[18]....
        /*00d8*/ 	.word	0x00003550


	//   ....[19]....
        /*00dc*/ 	.word	0x000035c0


	//----- nvinfo : EIATTR_EXIT_INSTR_OFFSETS
	.align		4
.L_2457:
        /*00e0*/ 	.byte	0x04, 0x1c
        /*00e2*/ 	.short	(.L_2459 - .L_2458)


	//   ....[0]....
.L_2458:
        /*00e4*/ 	.word	0x00003120


	//----- nvinfo : EIATTR_MAX_THREADS
	.align		4
.L_2459:
        /*00e8*/ 	.byte	0x04, 0x05
        /*00ea*/ 	.short	(.L_2461 - .L_2460)
.L_2460:
        /*00ec*/ 	.word	0x00000080
        /*00f0*/ 	.word	0x00000001
        /*00f4*/ 	.word	0x00000001


	//----- nvinfo : EIATTR_CRS_STACK_SIZE
	.align		4
.L_2461:
        /*00f8*/ 	.byte	0x04, 0x1e
        /*00fa*/ 	.short	(.L_2463 - .L_2462)
.L_2462:
        /*00fc*/ 	.word	0x00000000
.L_2463:


//--------------------- .nv.info._ZN10layer_norm13ln_bwd_kernelINS_13Kernel_traitsIf13__nv_bfloat16S2_S2_fjLj512ELj1ELj4ELj1ELj16ENS_18Kernel_traits_baseILj512EfS2_S2_S2_fjLj128EEEEELb1ELb1ELb0ELb0EEEvNS_9BwdParamsE --------------------------
	.section	.nv.info._ZN10layer_norm13ln_bwd_kernelINS_13Kernel_traitsIf13__nv_bfloat16S2_S2_fjLj512ELj1ELj4ELj1ELj16ENS_18Kernel_traits_baseILj512EfS2_S2_S2_fjLj128EEEEELb1ELb1ELb0ELb0EEEvNS_9BwdParamsE,"",@"SHT_CUDA_INFO"
	.sectionflags	@""
	.align	4


	//----- nvinfo : EIATTR_CUDA_API_VERSION
	.align		4
        /*0000*/ 	.byte	0x04, 0x37
        /*0002*/ 	.short	(.L_2465 - .L_2464)
.L_2464:
        /*0004*/ 	.word	0x00000082


	//----- nvinfo : EIATTR_SW2861232_WAR
	.align		4
.L_2465:
        /*0008*/ 	.byte	0x01, 0x35
	.zero		2


	//----- nvinfo : EIATTR_PARAM_CBANK
	.align		4
        /*000c*/ 	.byte	0x04, 0x0a
        /*000e*/ 	.short	(.L_2467 - .L_2466)
	.align		4
.L_2466:
        /*0010*/ 	.word	index@(.nv.constant0._ZN10layer_norm13ln_bwd_kernelINS_13Kernel_traitsIf13__nv_bfloat16S2_S2_fjLj512ELj1ELj4ELj1ELj16ENS_18Kernel_traits_baseILj512EfS2_S2_S2_fjLj128EEEEELb1ELb1ELb0ELb0EEEvNS_9BwdParamsE)
        /*0014*/ 	.short	0x0160
        /*0016*/ 	.short	0x0128


	//----- nvinfo : EIATTR_CBANK_PARAM_SIZE
	.align		4
.L_2467:
        /*0018*/ 	.byte	0x03, 0x19
        /*001a*/ 	.short	0x0128


	//----- nvinfo : EIATTR_KPARAM_INFO
	.align		4
        /*001c*/ 	.byte	0x04, 0x17
        /*001e*/ 	.short	(.L_2469 - .L_2468)
.L_2468:
        /*0020*/ 	.word	0x00000000
        /*0024*/ 	.short	0x0000
        /*0026*/ 	.short	0x0000
        /*0028*/ 	.byte	0x00, 0xf0, 0xa1, 0x04


	//----- nvinfo : EIATTR_MAXREG_COUNT
	.align		4
.L_2469:
        /*002c*/ 	.byte	0x03, 0x1b
        /*002e*/ 	.short	0x00ff


	//----- nvinfo : EIATTR_NUM_BARRIERS
	.align		4
        /*0030*/ 	.byte	0x02, 0x4c
        /*0032*/ 	.byte	0x01
	.zero		1


	//----- nvinfo : EIATTR_MERCURY_ISA_VERSION
	.align		4
        /*0034*/ 	.byte	0x03, 0x5f
        /*0036*/ 	.short	0x0000


	//----- nvinfo : EIATTR_COOP_GROUP_MASK_REGIDS
	.align		4
        /*0038*/ 	.byte	0x04, 0x29
        /*003a*/ 	.short	(.L_2471 - .L_2470)


	//   ....[0]....
.L_2470:
        /*003c*/ 	.word	0xffffffff


	//   ....[1]....
        /*0040*/ 	.word	0xffffffff


	//   ....[2]....
        /*0044*/ 	.word	0xffffffff


	//   ....[3]....
        /*0048*/ 	.word	0xffffffff


	//   ....[4]....
        /*004c*/ 	.word	0xffffffff


	//   ....[5]....
        /*0050*/ 	.word	0xffffffff


	//   ....[6]....
        /*0054*/ 	.word	0xffffffff


	//   ....[7]....
        /*0058*/ 	.word	0xffffffff


	//   ....[8]....
        /*005c*/ 	.word	0xffffffff


	//   ....[9]....
        /*0060*/ 	.word	0xffffffff


	//   ....[10]....
        /*0064*/ 	.word	0xffffffff


	//   ....[11]....
        /*0068*/ 	.word	0xffffffff


	//   ....[12]....
        /*006c*/ 	.word	0xffffffff


	//   ....[13]....
        /*0070*/ 	.word	0xffffffff


	//   ....[14]....
        /*0074*/ 	.word	0xffffffff


	//   ....[15]....
        /*0078*/ 	.word	0xffffffff


	//   ....[16]....
        /*007c*/ 	.word	0xffffffff


	//   ....[17]....
        /*0080*/ 	.word	0xffffffff


	//   ....[18]....
        /*0084*/ 	.word	0xffffffff


	//   ....[19]....
        /*0088*/ 	.word	0xffffffff


	//----- nvinfo : EIATTR_COOP_GROUP_INSTR_OFFSETS
	.align		4
.L_2471:
        /*008c*/ 	.byte	0x04, 0x28
        /*008e*/ 	.short	(.L_2473 - .L_2472)


	//   ....[0]....
.L_2472:
        /*0090*/ 	.word	0x00001050


	//   ....[1]....
        /*0094*/ 	.word	0x00001070


	//   ....[2]....
        /*0098*/ 	.word	0x00001090


	//   ....[3]....
        /*009c*/ 	.word	0x000010b0


	//   ....[4]....
        /*00a0*/ 	.word	0x000010d0


	//   ....[5]....
        /*00a4*/ 	.word	0x000010f0


	//   ....[6]....
        /*00a8*/ 	.word	0x00001110


	//   ....[7]....
        /*00ac*/ 	.word	0x00001130


	//   ....[8]....
        /*00b0*/ 	.word	0x00001150


	//   ....[9]....
        /*00b4*/ 	.word	0x00001170


	//   ....[10]....
        /*00b8*/ 	.word	0x00003110


	//   ....[11]....
        /*00bc*/ 	.word	0x00003190


	//   ....[12]....
        /*00c0*/ 	.word	0x00003210


	//   ....[13]....
        /*00c4*/ 	.word	0x00003280


	//   ....[14]....
        /*00c8*/ 	.word	0x00003300


	//   ....[15]....
        /*00cc*/ 	.word	0x00003370


	//   ....[16]....
        /*00d0*/ 	.word	0x000033f0


	//   ....[17]....
        /*00d4*/ 	.word	0x00003460


	//   ....[18]....
        /*00d8*/ 	.word	0x000034e0


	//   ....[19]....
        /*00dc*/ 	.word	0x00003550


	//----- nvinfo : EIATTR_EXIT_INSTR_OFFSETS
	.align		4
.L_2473:
        /*00e0*/ 	.byte	0x04, 0x1c
        /*00e2*/ 	.short	(.L_2475 - .L_2474)


	//   ....[0]....
.L_2474:
        /*00e4*/ 	.word	0x00003030


	//   ....[1]....
        /*00e8*/ 	.word	0x000030b0


	//----- nvinfo : EIATTR_MAX_THREADS
	.align		4
.L_2475:
        /*00ec*/ 	.byte	0x04, 0x05
        /*00ee*/ 	.short	(.L_2477 - .L_2476)
.L_2476:
        /*00f0*/ 	.word	0x00000080
        /*00f4*/ 	.word	0x00000001
        /*00f8*/ 	.word	0x00000001


	//----- nvinfo : EIATTR_CRS_STACK_SIZE
	.align		4
.L_2477:
        /*00fc*/ 	.byte	0x04, 0x1e
        /*00fe*/ 	.short	(.L_2479 - .L_2478)
.L_2478:
        /*0100*/ 	.word	0x00000000
.L_2479:


//--------------------- .nv.info._ZN10layer_norm13ln_bwd_kernelINS_13Kernel_traitsIf13__nv_bfloat16S2_S2_fjLj512ELj1ELj4ELj1ELj16ENS_18Kernel_traits_baseILj512EfS2_S2_S2_fjLj128EEEEELb1ELb1ELb0ELb1EEEvNS_9BwdParamsE --------------------------
	.section	.nv.info._ZN10layer_norm13ln_bwd_kernelINS_13Kernel_traitsIf13__nv_bfloat16S2_S2_fjLj512ELj1ELj4ELj1ELj16ENS_18Kernel_traits_baseILj512EfS2_S2_S2_fjLj128EEEEELb1ELb1ELb0ELb1EEEvNS_9BwdParamsE,"",@"SHT_CUDA_INFO"
	.sectionflags	@""
	.align	4


	//----- nvinfo : EIATTR_CUDA_API_VERSION
	.align		4
        /*0000*/ 	.byte	0x04, 0x37
        /*0002*/ 	.short	(.L_2481 - .L_2480)
.L_2480:
        /*0004*/ 	.word	0x00000082


	//----- nvinfo : EIATTR_SW2861232_WAR
	.align		4
.L_2481:
        /*0008*/ 	.byte	0x01, 0x35
	.zero		2


	//----- nvinfo : EIATTR_PARAM_CBANK
	.align		4
        /*000c*/ 	.byte	0x04, 0x0a
        /*000e*/ 	.short	(.L_2483 - .L_2482)
	.align		4
.L_2482:
        /*0010*/ 	.word	index@(.nv.constant0._ZN10layer_norm13ln_bwd_kernelINS_13Kernel_traitsIf13__nv_bfloat16S2_S2_fjLj512ELj1ELj4ELj1ELj16ENS_18Kernel_traits_baseILj512EfS2_S2_S2_fjLj128EEEEELb1ELb1ELb0ELb1EEEvNS_9BwdParamsE)
        /*0014*/ 	.short	0x0160
        /*0016*/ 	.short	0x0128


	//----- nvinfo : EIATTR_CBANK_PARAM_SIZE
	.align		4
.L_2483:
        /*0018*/ 	.byte	0x03, 0x19
        /*001a*/ 	.short	0x0128


	//----- nvinfo : EIATTR_KPARAM_INFO
	.align		4
        /*001c*/ 	.byte	0x04, 0x17
        /*001e*/ 	.short	(.L_2485 - .L_2484)
.L_2484:
        /*0020*/ 	.word	0x00000000
        /*0024*/ 	.short	0x0000
        /*0026*/ 	.short	0x0000
        /*0028*/ 	.byte	0x00, 0xf0, 0xa1, 0x04


	//----- nvinfo : EIATTR_MAXREG_COUNT
	.align		4
.L_2485:
        /*002c*/ 	.byte	0x03, 0x1b
        /*002e*/ 	.short	0x00ff


	//----- nvinfo : EIATTR_NUM_BARRIERS
	.align		4
        /*0030*/ 	.byte	0x02, 0x4c
        /*0032*/ 	.byte	0x01
	.zero		1


	//----- nvinfo : EIATTR_MERCURY_ISA_VERSION
	.align		4
        /*0034*/ 	.byte	0x03, 0x5f
        /*0036*/ 	.short	0x0000


	//----- nvinfo : EIATTR_COOP_GROUP_MASK_REGIDS
	.align		4
        /*0038*/ 	.byte	0x04, 0x29
        /*003a*/ 	.short	(.L_2487 - .L_2486)


	//   ....[0]....
.L_2486:
        /*003c*/ 	.word	0xffffffff


	//   ....[1]....
        /*0040*/ 	.word	0xffffffff


	//   ....[2]....
        /*0044*/ 	.word	0xffffffff


	//   ....[3]....
        /*0048*/ 	.word	0xffffffff


	//   ....[4]....
        /*004c*/ 	.word	0xffffffff


	//   ....[5]....
        /*0050*/ 	.word	0xffffffff


	//   ....[6]....
        /*0054*/ 	.word	0xffffffff


	//   ....[7]....
        /*0058*/ 	.word	0xffffffff


	//   ....[8]....
        /*005c*/ 	.word	0xffffffff


	//   ....[9]....
        /*0060*/ 	.word	0xffffffff


	//   ....[10]....
        /*0064*/ 	.word	0xffffffff


	//   ....[11]....
        /*0068*/ 	.word	0xffffffff


	//   ....[12]....
        /*006c*/ 	.word	0xffffffff


	//   ....[13]....
        /*0070*/ 	.word	0xffffffff


	//   ....[14]....
        /*0074*/ 	.word	0xffffffff


	//   ....[15]....
        /*0078*/ 	.word	0xffffffff


	//   ....[16]....
        /*007c*/ 	.word	0xffffffff


	//   ....[17]....
        /*0080*/ 	.word	0xffffffff


	//   ....[18]....
        /*0084*/ 	.word	0xffffffff


	//   ....[19]....
        /*0088*/ 	.word	0xffffffff


	//----- nvinfo : EIATTR_COOP_GROUP_INSTR_OFFSETS
	.align		4
.L_2487:
        /*008c*/ 	.byte	0x04, 0x28
        /*008e*/ 	.short	(.L_2489 - .L_2488)


	//   ....[0]....
.L_2488:
        /*0090*/ 	.word	0x00001050


	//   ....[1]....
        /*0094*/ 	.word	0x00001070


	//   ....[2]....
        /*0098*/ 	.word	0x00001090


	//   ....[3]....
        /*009c*/ 	.word	0x000010b0


	//   ....[4]....
        /*00a0*/ 	.word	0x000010d0


	//   ....[5]....
        /*00a4*/ 	.word	0x000010f0


	//   ....[6]....
        /*00a8*/ 	.word	0x00001110


	//   ....[7]....
        /*00ac*/ 	.word	0x00001130


	//   ....[8]....
        /*00b0*/ 	.word	0x00001150


	//   ....[9]....
        /*00b4*/ 	.word	0x00001170


	//   ....[10]....
        /*00b8*/ 	.word	0x00002f10


	//   ....[11]....
        /*00bc*/ 	.word	0x00002f90


	//   ....[12]....
        /*00c0*/ 	.word	0x00003010


	//   ....[13]....
        /*00c4*/ 	.word	0x00003080


	//   ....[14]....
        /*00c8*/ 	.word	0x00003100


	//   ....[15]....
        /*00cc*/ 	.word	0x00003170


	//   ....[16]....
        /*00d0*/ 	.word	0x000031f0


	//   ....[17]....
        /*00d4*/ 	.word	0x00003260


	//   ....[18]....
        /*00d8*/ 	.word	0x000032e0


	//   ....[19]....
        /*00dc*/ 	.word	0x00003350


	//----- nvinfo : EIATTR_EXIT_INSTR_OFFSETS
	.align		4
.L_2489:
        /*00e0*/ 	.byte	0x04, 0x1c
        /*00e2*/ 	.short	(.L_2491 - .L_2490)


	//   ....[0]....
.L_2490:
        /*00e4*/ 	.word	0x00002eb0


	//----- nvinfo : EIATTR_MAX_THREADS
	.align		4
.L_2491:
        /*00e8*/ 	.byte	0x04, 0x05
        /*00ea*/ 	.short	(.L_2493 - .L_2492)
.L_2492:
        /*00ec*/ 	.word	0x00000080
        /*00f0*/ 	.word	0x00000001
        /*00f4*/ 	.word	0x00000001


	//----- nvinfo : EIATTR_CRS_STACK_SIZE
	.align		4
.L_2493:
        /*00f8*/ 	.byte	0x04, 0x1e
        /*00fa*/ 	.short	(.L_2495 - .L_2494)
.L_2494:
        /*00fc*/ 	.word	0x00000000
.L_2495:


//--------------------- .nv.info._ZN10layer_norm22ln_bwd_finalize_kernelINS_22Kernel_traits_finalizeILj512Ef13__nv_bfloat16S2_S2_fjLb1ELj1024ELj4ENS_18Kernel_traits_baseILj512EfS2_S2_S2_fjLj1024EEEEELb1ELb0EEEvNS_9BwdParamsE --------------------------
	.section	.nv.info._ZN10layer_norm22ln_bwd_finalize_kernelINS_22Kernel_traits_finalizeILj512Ef13__nv_bfloat16S2_S2_fjLb1ELj1024ELj4ENS_18Kernel_traits_baseILj512EfS2_S2_S2_fjLj1024EEEEELb1ELb0EEEvNS_9BwdParamsE,"",@"SHT_CUDA_INFO"
	.sectionflags	@""
	.align	4


	//----- nvinfo : EIATTR_CUDA_API_VERSION
	.align		4
        /*0000*/ 	.byte	0x04, 0x37
        /*0002*/ 	.short	(.L_2497 - .L_2496)
.L_2496:
        /*0004*/ 	.word	0x00000082


	//----- nvinfo : EIATTR_SW2861232_WAR
	.align		4
.L_2497:
        /*0008*/ 	.byte	0x01, 0x35
	.zero		2


	//----- nvinfo : EIATTR_PARAM_CBANK
	.align		4
        /*000c*/ 	.byte	0x04, 0x0a
        /*000e*/ 	.short	(.L_2499 - .L_2498)
	.align		4
.L_2498:
        /*0010*/ 	.word	index@(.nv.constant0._ZN10layer_norm22ln_bwd_finalize_kernelINS_22Kernel_traits_finalizeILj512Ef13__nv_bfloat16S2_S2_fjLb1ELj1024ELj4ENS_18Kernel_traits_baseILj512EfS2_S2_S2_fjLj1024EEEEELb1ELb0EEEvNS_9BwdParamsE)
        /*0014*/ 	.short	0x0160
        /*0016*/ 	.short	0x0128


	//----- nvinfo : EIATTR_CBANK_PARAM_SIZE
	.align		4
.L_2499:
        /*0018*/ 	.byte	0x03, 0x19
        /*001a*/ 	.short	0x0128


	//----- nvinfo : EIATTR_KPARAM_INFO
	.align		4
        /*001c*/ 	.byte	0x04, 0x17
        /*001e*/ 	.short	(.L_2501 - .L_2500)
.L_2500:
        /*0020*/ 	.word	0x00000000
        /*0024*/ 	.short	0x0000
        /*0026*/ 	.short	0x0000
        /*0028*/ 	.byte	0x00, 0xf0, 0xa1, 0x04


	//----- nvinfo : EIATTR_MAXREG_COUNT
	.align		4
.L_2501:
        /*002c*/ 	.byte	0x03, 0x1b
        /*002e*/ 	.short	0x0040


	//----- nvinfo : EIATTR_NUM_BARRIERS
	.align		4
        /*0030*/ 	.byte	0x02, 0x4c
        /*0032*/ 	.byte	0x01
	.zero		1


	//----- nvinfo : EIATTR_MERCURY_ISA_VERSION
	.align		4
        /*0034*/ 	.byte	0x03, 0x5f
        /*0036*/ 	.short	0x0000


	//----- nvinfo : EIATTR_COOP_GROUP_MASK_REGIDS
	.align		4
        /*0038*/ 	.byte	0x04, 0x29
        /*003a*/ 	.short	(.L_2503 - .L_2502)


	//   ....[0]....
.L_2502:
        /*003c*/ 	.word	0xffffffff


	//   ....[1]....
        /*0040*/ 	.word	0xffffffff


	//   ....[2]....
        /*0044*/ 	.word	0xffffffff


	//   ....[3]....
        /*0048*/ 	.word	0xffffffff


	//   ....[4]....
        /*004c*/ 	.word	0xffffffff


	//   ....[5]....
        /*0050*/ 	.word	0xffffffff


	//   ....[6]....
        /*0054*/ 	.word	0xffffffff


	//   ....[7]....
        /*0058*/ 	.word	0xffffffff


	//   ....[8]....
        /*005c*/ 	.word	0xffffffff


	//   ....[9]....
        /*0060*/ 	.word	0xffffffff


	//   ....[10]....
        /*0064*/ 	.word	0xffffffff


	//   ....[11]....
        /*0068*/ 	.word	0xffffffff


	//   ....[12]....
        /*006c*/ 	.word	0xffffffff


	//   ....[13]....
        /*0070*/ 	.word	0xffffffff


	//   ....[14]....
        /*0074*/ 	.word	0xffffffff


	//   ....[15]....
        /*0078*/ 	.word	0xffffffff


	//   ....[16]....
        /*007c*/ 	.word	0xffffffff


	//   ....[17]....
        /*0080*/ 	.word	0xffffffff


	//   ....[18]....
        /*0084*/ 	.word	0xffffffff


	//   ....[19]....
        /*0088*/ 	.word	0xffffffff


	//   ....[20]....
        /*008c*/ 	.word	0xffffffff


	//   ....[21]....
        /*0090*/ 	.word	0xffffffff


	//   ....[22]....
        /*0094*/ 	.word	0xffffffff


	//   ....[23]....
        /*0098*/ 	.word	0xffffffff


	//   ....[24]....
        /*009c*/ 	.word	0xffffffff


	//   ....[25]....
        /*00a0*/ 	.word	0xffffffff


	//   ....[26]....
        /*00a4*/ 	.word	0xffffffff


	//   ....[27]....
        /*00a8*/ 	.word	0xffffffff


	//   ....[28]....
        /*00ac*/ 	.word	0xffffffff


	//   ....[29]....
        /*00b0*/ 	.word	0xffffffff


	//----- nvinfo : EIATTR_COOP_GROUP_INSTR_OFFSETS
	.align		4
.L_2503:
        /*00b4*/ 	.byte	0x04, 0x28
        /*00b6*/ 	.short	(.L_2505 - .L_2504)


	//   ....[0]....
.L_2504:
        /*00b8*/ 	.word	0x000009d0


	//   ....[1]....
        /*00bc*/ 	.word	0x00000a00


	//   ....[2]....
        /*00c0*/ 	.word	0x00000a10


	//   ....[3]....
        /*00c4*/ 	.word	0x00000a30


	//   ....[4]....
        /*00c8*/ 	.word	0x00000a50


	//   ....[5]....
        /*00cc*/ 	.word	0x00000a60


	//   ....[6]....
        /*00d0*/ 	.word	0x00000a90


	//   ....[7]....
        /*00d4*/ 	.word	0x00000ab0


	//   ....[8]....
        /*00d8*/ 	.word	0x00000ac0


	//   ....[9]....
        /*00dc*/ 	.word	0x00000af0


	//   ....[10]....
        /*00e0*/ 	.word	0x00000b10


	//   ....[11]....
        /*00e4*/ 	.word	0x00000b20


	//   ....[12]....
        /*00e8*/ 	.word	0x00000b50


	//   ....[13]....
        /*00ec*/ 	.word	0x00000b70


	//   ....[14]....
        /*00f0*/ 	.word	0x00000b80


	//   ....[15]....
        /*00f4*/ 	.word	0x00000df0


	//   ....[16]....
        /*00f8*/ 	.word	0x00000e50


	//   ....[17]....
        /*00fc*/ 	.word	0x00000eb0


	//   ....[18]....
        /*0100*/ 	.word	0x00000f10


	//   ....[19]....
        /*0104*/ 	.word	0x00000f80


	//   ....[20]....
        /*0108*/ 	.word	0x00000ff0


	//   ....[21]....
        /*010c*/ 	.word	0x00001050


	//   ....[22]....
        /*0110*/ 	.word	0x000010b0


	//   ....[23]....
        /*0114*/ 	.word	0x00001110


	//   ....[24]....
        /*0118*/ 	.word	0x00001180


	//   ....[25]....
        /*011c*/ 	.word	0x000011f0


	//   ....[26]....
        /*0120*/ 	.word	0x00001250


	//   ....[27]....
        /*0124*/ 	.word	0x000012b0


	//   ....[28]....
        /*0128*/ 	.word	0x00001310


	//   ....[29]....
        /*012c*/ 	.word	0x00001370


	//----- nvinfo : EIATTR_EXIT_INSTR_OFFSETS
	.align		4
.L_2505:
        /*0130*/ 	.byte	0x04, 0x1c
        /*0132*/ 	.short	(.L_2507 - .L_2506)


	//   ....[0]....
.L_2506:
        /*0134*/ 	.word	0x00000070


	//   ....[1]....
        /*0138*/ 	.word	0x00000d90


	//----- nvinfo : EIATTR_MAX_THREADS
	.align		4
.L_2507:
        /*013c*/ 	.byte	0x04, 0x05
        /*013e*/ 	.short	(.L_2509 - .L_2508)
.L_2508:
        /*0140*/ 	.word	0x00000400
        /*0144*/ 	.word	0x00000001
        /*0148*/ 	.word	0x00000001


	//----- nvinfo : EIATTR_CRS_STACK_SIZE
	.align		4
.L_2509:
        /*014c*/ 	.byte	0x04, 0x1e
        /*014e*/ 	.short	(.L_2511 - .L_2510)
.L_2510:
        /*0150*/ 	.word	0x00000000
.L_2511:


//--------------------- .nv.info._ZN10layer_norm13ln_bwd_kernelINS_13Kernel_traitsIf13__nv_bfloat16S2_S2_fjLj512ELj1ELj4ELj1ELj16ENS_18Kernel_traits_baseILj512EfS2_S2_S2_fjLj128EEEEELb1ELb1ELb1ELb0EEEvNS_9BwdParamsE --------------------------
	.section	.nv.info._ZN10layer_norm13ln_bwd_kernelINS_13Kernel_traitsIf13__nv_bfloat16S2_S2_fjLj512ELj1ELj4ELj1ELj16ENS_18Kernel_traits_baseILj512EfS2_S2_S2_fjLj128EEEEELb1ELb1ELb1ELb0EEEvNS_9BwdParamsE,"",@"SHT_CUDA_INFO"
	.sectionflags	@""
	.align	4


	//----- nvinfo : EIATTR_CUDA_API_VERSION
	.align		4
        /*0000*/ 	.byte	0x04, 0x37
        /*0002*/ 	.short	(.L_2513 - .L_2512)
.L_2512:
        /*0004*/ 	.word	0x00000082


	//----- nvinfo : EIATTR_SW2861232_WAR
	.align		4
.L_2513:
        /*0008*/ 	.byte	0x01, 0x35
	.zero		2


	//----- nvinfo : EIATTR_PARAM_CBANK
	.align		4
        /*000c*/ 	.byte	0x04, 0x0a
        /*000e*/ 	.short	(.L_2515 - .L_2514)
	.align		4
.L_2514:
        /*0010*/ 	.word	index@(.nv.constant0._ZN10layer_norm13ln_bwd_kernelINS_13Kernel_traitsIf13__nv_bfloat16S2_S2_fjLj512ELj1ELj4ELj1ELj16ENS_18Kernel_traits_baseILj512EfS2_S2_S2_fjLj128EEEEELb1ELb1ELb1ELb0EEEvNS_9BwdParamsE)
        /*0014*/ 	.short	0x0160
        /*0016*/ 	.short	0x0128


	//----- nvinfo : EIATTR_CBANK_PARAM_SIZE
	.align		4
.L_2515:
        /*0018*/ 	.byte	0x03, 0x19
        /*001a*/ 	.short	0x0128


	//----- nvinfo : EIATTR_KPARAM_INFO
	.align		4
        /*001c*/ 	.byte	0x04, 0x17
        /*001e*/ 	.short	(.L_2517 - .L_2516)
.L_2516:
        /*0020*/ 	.word	0x00000000
        /*0024*/ 	.short	0x0000
        /*0026*/ 	.short	0x0000
        /*0028*/ 	.byte	0x00, 0xf0, 0xa1, 0x04


	//----- nvinfo : EIATTR_MAXREG_COUNT
	.align		4
.L_2517:
        /*002c*/ 	.byte	0x03, 0x1b
        /*002e*/ 	.short	0x00ff


	//----- nvinfo : EIATTR_NUM_BARRIERS
	.align		4
        /*0030*/ 	.byte	0x02, 0x4c
        /*0032*/ 	.byte	0x01
	.zero		1


	//----- nvinfo : EIATTR_MERCURY_ISA_VERSION
	.align		4
        /*0034*/ 	.byte	0x03, 0x5f
        /*0036*/ 	.short	0x0000


	//----- nvinfo : EIATTR_COOP_GROUP_MASK_REGIDS
	.align		4
        /*0038*/ 	.byte	0x04, 0x29
        /*003a*/ 	.short	(.L_2519 - .L_2518)


	//   ....[0]....
.L_2518:
        /*003c*/ 	.word	0xffffffff


	//   ....[1]....
        /*0040*/ 	.word	0xffffffff


	//   ....[2]....
        /*0044*/ 	.word	0xffffffff


	//   ....[3]....
        /*0048*/ 	.word	0xffffffff


	//   ....[4]....
        /*004c*/ 	.word	0xffffffff


	//   ....[5]....
        /*0050*/ 	.word	0xffffffff


	//   ....[6]....
        /*0054*/ 	.word	0xffffffff


	//   ....[7]....
        /*0058*/ 	.word	0xffffffff


	//   ....[8]....
        /*005c*/ 	.word	0xffffffff


	//   ....[9]....
        /*0060*/ 	.word	0xffffffff


	//   ....[10]....
        /*0064*/ 	.word	0xffffffff


	//   ....[11]....
        /*0068*/ 	.word	0xffffffff


	//   ....[12]....
        /*006c*/ 	.word	0xffffffff


	//   ....[13]....
        /*0070*/ 	.word	0xffffffff


	//   ....[14]....
        /*0074*/ 	.word	0xffffffff


	//   ....[15]....
        /*0078*/ 	.word	0xffffffff


	//   ....[16]....
        /*007c*/ 	.word	0xffffffff


	//   ....[17]....
        /*0080*/ 	.word	0xffffffff


	//   ....[18]....
        /*0084*/ 	.word	0xffffffff


	//   ....[19]....
        /*0088*/ 	.word	0xffffffff


	//----- nvinfo : EIATTR_COOP_GROUP_INSTR_OFFSETS
	.align		4
.L_2519:
        /*008c*/ 	.byte	0x04, 0x28
        /*008e*/ 	.short	(.L_2521 - .L_2520)


	//   ....[0]....
.L_2520:
        /*0090*/ 	.word	0x000012b0


	//   ....[1]....
        /*0094*/ 	.word	0x000012d0


	//   ....[2]....
        /*0098*/ 	.word	0x000012f0


	//   ....[3]....
        /*009c*/ 	.word	0x00001310


	//   ....[4]....
        /*00a0*/ 	.word	0x00001330


	//   ....[5]....
        /*00a4*/ 	.word	0x00001350


	//   ....[6]....
        /*00a8*/ 	.word	0x00001370


	//   ....[7]....
        /*00ac*/ 	.word	0x00001390


	//   ....[8]....
        /*00b0*/ 	.word	0x000013b0


	//   ....[9]....
        /*00b4*/ 	.word	0x000013d0


	//   ....[10]....
        /*00b8*/ 	.word	0x000042b0


	//   ....[11]....
        /*00bc*/ 	.word	0x00004330


	//   ....[12]....
        /*00c0*/ 	.word	0x000043b0


	//   ....[13]....
        /*00c4*/ 	.word	0x00004420


	//   ....[14]....
        /*00c8*/ 	.word	0x000044a0


	//   ....[15]....
        /*00cc*/ 	.word	0x00004510


	//   ....[16]....
        /*00d0*/ 	.word	0x00004590


	//   ....[17]....
        /*00d4*/ 	.word	0x00004600


	//   ....[18]....
        /*00d8*/ 	.word	0x00004680


	//   ....[19]....
        /*00dc*/ 	.word	0x000046f0


	//----- nvinfo : EIATTR_EXIT_INSTR_OFFSETS
	.align		4
.L_2521:
        /*00e0*/ 	.byte	0x04, 0x1c
        /*00e2*/ 	.short	(.L_2523 - .L_2522)


	//   ....[0]....
.L_2522:
        /*00e4*/ 	.word	0x000041d0


	//   ....[1]....
        /*00e8*/ 	.word	0x00004250


	//----- nvinfo : EIATTR_MAX_THREADS
	.align		4
.L_2523:
        /*00ec*/ 	.byte	0x04, 0x05
        /*00ee*/ 	.short	(.L_2525 - .L_2524)
.L_2524:
        /*00f0*/ 	.word	0x00000080
        /*00f4*/ 	.word	0x00000001
        /*00f8*/ 	.word	0x00000001


	//----- nvinfo : EIATTR_CRS_STACK_SIZE
	.align		4
.L_2525:
        /*00fc*/ 	.byte	0x04, 0x1e
        /*00fe*/ 	.short	(.L_2527 - .L_2526)
.L_2526:
        /*0100*/ 	.word	0x00000000
.L_2527:


//--------------------- .nv.info._ZN10layer_norm22ln_bwd_finalize_kernelINS_22Kernel_traits_finalizeILj512Ef13__nv_bfloat16S2_S2_fjLb1ELj1024ELj4ENS_18Kernel_traits_baseILj512EfS2_S2_S2_fjLj1024EEEEELb1ELb1EEEvNS_9BwdParamsE --------------------------
	.section	.nv.info._ZN10layer_norm22ln_bwd_finalize_kernelINS_22Kernel_traits_finalizeILj512Ef13__nv_bfloat16S2_S2_fjLb1ELj1024ELj4ENS_18Kernel_traits_baseILj512EfS2_S2_S2_fjLj1024EEEEELb1ELb1EEEvNS_9BwdParamsE,"",@"SHT_CUDA_INFO"
	.sectionflags	@""
	.align	4


	//----- nvinfo : EIATTR_CUDA_API_VERSION
	.align		4
        /*0000*/ 	.byte	0x04, 0x37
        /*0002*/ 	.short	(.L_2529 - .L_2528)
.L_2528:
        /*0004*/ 	.word	0x00000082


	//----- nvinfo : EIATTR_SW2861232_WAR
	.align		4
.L_2529:
        /*0008*/ 	.byte	0x01, 0x35
	.zero		2


	//----- nvinfo : EIATTR_PARAM_CBANK
	.align		4
        /*000c*/ 	.byte	0x04, 0x0a
        /*000e*/ 	.short	(.L_2531 - .L_2530)
	.align		4
.L_2530:
        /*0010*/ 	.word	index@(.nv.constant0._ZN10layer_norm22ln_bwd_finalize_kernelINS_22Kernel_traits_finalizeILj512Ef13__nv_bfloat16S2_S2_fjLb1ELj1024ELj4ENS_18Kernel_traits_baseILj512EfS2_S2_S2_fjLj1024EEEEELb1ELb1EEEvNS_9BwdParamsE)
        /*0014*/ 	.short	0x0160
        /*0016*/ 	.short	0x0128


	//----- nvinfo : EIATTR_CBANK_PARAM_SIZE
	.align		4
.L_2531:
        /*0018*/ 	.byte	0x03, 0x19
        /*001a*/ 	.short	0x0128


	//----- nvinfo : EIATTR_KPARAM_INFO
	.align		4
        /*001c*/ 	.byte	0x04, 0x17
        /*001e*/ 	.short	(.L_2533 - .L_2532)
.L_2532:
        /*0020*/ 	.word	0x00000000
        /*0024*/ 	.short	0x0000
        /*0026*/ 	.short	0x0000
        /*0028*/ 	.byte	0x00, 0xf0, 0xa1, 0x04


	//----- nvinfo : EIATTR_MAXREG_COUNT
	.align		4
.L_2533:
        /*002c*/ 	.byte	0x03, 0x1b
        /*002e*/ 	.short	0x0040


	//----- nvinfo : EIATTR_NUM_BARRIERS
	.align		4
        /*0030*/ 	.byte	0x02, 0x4c
        /*0032*/ 	.byte	0x01
	.zero		1


	//----- nvinfo : EIATTR_MERCURY_ISA_VERSION
	.align		4
        /*0034*/ 	.byte	0x03, 0x5f
        /*0036*/ 	.short	0x0000


	//----- nvinfo : EIATTR_COOP_GROUP_MASK_REGIDS
	.align		4
        /*0038*/ 	.byte	0x04, 0x29
        /*003a*/ 	.short	(.L_2535 - .L_2534)


	//   ....[0]....
.L_2534:
        /*003c*/ 	.word	0xffffffff


	//   ....[1]....
        /*0040*/ 	.word	0xffffffff


	//   ....[2]....
        /*0044*/ 	.word	0xffffffff


	//   ....[3]....
        /*0048*/ 	.word	0xffffffff


	//   ....[4]....
        /*004c*/ 	.word	0xffffffff


	//   ....[5]....
        /*0050*/ 	.word	0xffffffff


	//   ....[6]....
        /*0054*/ 	.word	0xffffffff


	//   ....[7]....
        /*0058*/ 	.word	0xffffffff


	//   ....[8]....
        /*005c*/ 	.word	0xffffffff


	//   ....[9]....
        /*0060*/ 	.word	0xffffffff


	//   ....[10]....
        /*0064*/ 	.word	0xffffffff


	//   ....[11]....
        /*0068*/ 	.word	0xffffffff


	//   ....[12]....
        /*006c*/ 	.word	0xffffffff


	//   ....[13]....
        /*0070*/ 	.word	0xffffffff


	//   ....[14]....
        /*0074*/ 	.word	0xffffffff


	//   ....[15]....
        /*0078*/ 	.word	0xffffffff


	//   ....[16]....
        /*007c*/ 	.word	0xffffffff


	//   ....[17]....
        /*0080*/ 	.word	0xffffffff


	//   ....[18]....
        /*0084*/ 	.word	0xffffffff


	//   ....[19]....
        /*0088*/ 	.word	0xffffffff


	//   ....[20]....
        /*008c*/ 	.word	0xffffffff


	//   ....[21]....
        /*0090*/ 	.word	0xffffffff


	//   ....[22]....
        /*0094*/ 	.word	0xffffffff


	//   ....[23]....
        /*0098*/ 	.word	0xffffffff


	//   ....[24]....
        /*009c*/ 	.word	0xffffffff


	//   ....[25]....
        /*00a0*/ 	.word	0xffffffff


	//   ....[26]....
        /*00a4*/ 	.word	0xffffffff


	//   ....[27]....
        /*00a8*/ 	.word	0xffffffff


	//   ....[28]....
        /*00ac*/ 	.word	0xffffffff


	//   ....[29]....
        /*00b0*/ 	.word	0xffffffff


	//----- nvinfo : EIATTR_COOP_GROUP_INSTR_OFFSETS
	.align		4
.L_2535:
        /*00b4*/ 	.byte	0x04, 0x28
        /*00b6*/ 	.short	(.L_2537 - .L_2536)


	//   ....[0]....
.L_2536:
        /*00b8*/ 	.word	0x000009a0


	//   ....[1]....
        /*00bc*/ 	.word	0x000009d0


	//   ....[2]....
        /*00c0*/ 	.word	0x000009e0


	//   ....[3]....
        /*00c4*/ 	.word	0x00000a00


	//   ....[4]....
        /*00c8*/ 	.word	0x00000a20


	//   ....[5]....
        /*00cc*/ 	.word	0x00000a30


	//   ....[6]....
        /*00d0*/ 	.word	0x00000a60


	//   ....[7]....
        /*00d4*/ 	.word	0x00000a80


	//   ....[8]....
        /*00d8*/ 	.word	0x00000a90


	//   ....[9]....
        /*00dc*/ 	.word	0x00000ac0


	//   ....[10]....
        /*00e0*/ 	.word	0x00000ae0


	//   ....[11]....
        /*00e4*/ 	.word	0x00000af0


	//   ....[12]....
        /*00e8*/ 	.word	0x00000b20


	//   ....[13]....
        /*00ec*/ 	.word	0x00000b40


	//   ....[14]....
        /*00f0*/ 	.word	0x00000b50


	//   ....[15]....
        /*00f4*/ 	.word	0x00000da0


	//   ....[16]....
        /*00f8*/ 	.word	0x00000e00


	//   ....[17]....
        /*00fc*/ 	.word	0x00000e60


	//   ....[18]....
        /*0100*/ 	.word	0x00000ec0


	//   ....[19]....
        /*0104*/ 	.word	0x00000f30


	//   ....[20]....
        /*0108*/ 	.word	0x00000fa0


	//   ....[21]....
        /*010c*/ 	.word	0x00001000


	//   ....[22]....
        /*0110*/ 	.word	0x00001060


	//   ....[23]....
        /*0114*/ 	.word	0x000010c0


	//   ....[24]....
        /*0118*/ 	.word	0x00001130


	//   ....[25]....
        /*011c*/ 	.word	0x000011a0


	//   ....[26]....
        /*0120*/ 	.word	0x00001200


	//   ....[27]....
        /*0124*/ 	.word	0x00001260


	//   ....[28]....
        /*0128*/ 	.word	0x000012c0


	//   ....[29]....
        /*012c*/ 	.word	0x00001320


	//----- nvinfo : EIATTR_EXIT_INSTR_OFFSETS
	.align		4
.L_2537:
        /*0130*/ 	.byte	0x04, 0x1c
        /*0132*/ 	.short	(.L_2539 - .L_2538)


	//   ....[0]....
.L_2538:
        /*0134*/ 	.word	0x00000070


	//   ....[1]....
        /*0138*/ 	.word	0x00000d40


	//----- nvinfo : EIATTR_MAX_THREADS
	.align		4
.L_2539:
        /*013c*/ 	.byte	0x04, 0x05
        /*013e*/ 	.short	(.L_2541 - .L_2540)
.L_2540:
        /*0140*/ 	.word	0x00000400
        /*0144*/ 	.word	0x00000001
        /*0148*/ 	.word	0x00000001


	//----- nvinfo : EIATTR_CRS_STACK_SIZE
	.align		4
.L_2541:
        /*014c*/ 	.byte	0x04, 0x1e
        /*014e*/ 	.short	(.L_2543 - .L_2542)
.L_2542:
        /*0150*/ 	.word	0x00000000
.L_2543:


//--------------------- .nv.info._ZN10layer_norm13ln_bwd_kernelINS_13Kernel_traitsIf13__nv_bfloat16S2_S2_fjLj512ELj1ELj4ELj1ELj16ENS_18Kernel_traits_baseILj512EfS2_S2_S2_fjLj128EEEEELb1ELb1ELb1ELb1EEEvNS_9BwdParamsE --------------------------
	.section	.nv.info._ZN10layer_norm13ln_bwd_kernelINS_13Kernel_traitsIf13__nv_bfloat16S2_S2_fjLj512ELj1ELj4ELj1ELj16ENS_18Kernel_traits_baseILj512EfS2_S2_S2_fjLj128EEEEELb1ELb1ELb1ELb1EEEvNS_9BwdParamsE,"",@"SHT_CUDA_INFO"
	.sectionflags	@""
	.align	4


	//----- nvinfo : EIATTR_CUDA_API_VERSION
	.align		4
        /*0000*/ 	.byte	0x04, 0x37
        /*0002*/ 	.short	(.L_2545 - .L_2544)
.L_2544:
        /*0004*/ 	.word	0x00000082


	//----- nvinfo : EIATTR_SW2861232_WAR
	.align		4
.L_2545:
        /*0008*/ 	.byte	0x01, 0x35
	.zero		2


	//----- nvinfo : EIATTR_PARAM_CBANK
	.align		4
        /*000c*/ 	.byte	0x04, 0x0a
        /*000e*/ 	.short	(.L_2547 - .L_2546)
	.align		4
.L_2546:
        /*0010*/ 	.word	index@(.nv.constant0._ZN10layer_norm13ln_bwd_kernelINS_13Kernel_traitsIf13__nv_bfloat16S2_S2_fjLj512ELj1ELj4ELj1ELj16ENS_18Kernel_traits_baseILj512EfS2_S2_S2_fjLj128EEEEELb1ELb1ELb1ELb1EEEvNS_9BwdParamsE)
        /*0014*/ 	.short	0x0160
        /*0016*/ 	.short	0x0128


	//----- nvinfo : EIATTR_CBANK_PARAM_SIZE
	.align		4
.L_2547:
        /*0018*/ 	.byte	0x03, 0x19
        /*001a*/ 	.short	0x0128


	//----- nvinfo : EIATTR_KPARAM_INFO
	.align		4
        /*001c*/ 	.byte	0x04, 0x17
        /*001e*/ 	.short	(.L_2549 - .L_2548)
.L_2548:
        /*0020*/ 	.word	0x00000000
        /*0024*/ 	.short	0x0000
        /*0026*/ 	.short	0x0000
        /*0028*/ 	.byte	0x00, 0xf0, 0xa1, 0x04


	//----- nvinfo : EIATTR_MAXREG_COUNT
	.align		4
.L_2549:
        /*002c*/ 	.byte	0x03, 0x1b
        /*002e*/ 	.short	0x00ff


	//----- nvinfo : EIATTR_NUM_BARRIERS
	.align		4
        /*0030*/ 	.byte	0x02, 0x4c
        /*0032*/ 	.byte	0x01
	.zero		1


	//----- nvinfo : EIATTR_MERCURY_ISA_VERSION
	.align		4
        /*0034*/ 	.byte	0x03, 0x5f
        /*0036*/ 	.short	0x0000


	//----- nvinfo : EIATTR_COOP_GROUP_MASK_REGIDS
	.align		4
        /*0038*/ 	.byte	0x04, 0x29
        /*003a*/ 	.short	(.L_2551 - .L_2550)


	//   ....[0]....
.L_2550:
        /*003c*/ 	.word	0xffffffff


	//   ....[1]....
        /*0040*/ 	.word	0xffffffff


	//   ....[2]....
        /*0044*/ 	.word	0xffffffff


	//   ....[3]....
        /*0048*/ 	.word	0xffffffff


	//   ....[4]....
        /*004c*/ 	.word	0xffffffff


	//   ....[5]....
        /*0050*/ 	.word	0xffffffff


	//   ....[6]....
        /*0054*/ 	.word	0xffffffff


	//   ....[7]....
        /*0058*/ 	.word	0xffffffff


	//   ....[8]....
        /*005c*/ 	.word	0xffffffff


	//   ....[9]....
        /*0060*/ 	.word	0xffffffff


	//   ....[10]....
        /*0064*/ 	.word	0xffffffff


	//   ....[11]....
        /*0068*/ 	.word	0xffffffff


	//   ....[12]....
        /*006c*/ 	.word	0xffffffff


	//   ....[13]....
        /*0070*/ 	.word	0xffffffff


	//   ....[14]....
        /*0074*/ 	.word	0xffffffff


	//   ....[15]....
        /*0078*/ 	.word	0xffffffff


	//   ....[16]....
        /*007c*/ 	.word	0xffffffff


	//   ....[17]....
        /*0080*/ 	.word	0xffffffff


	//   ....[18]....
        /*0084*/ 	.word	0xffffffff


	//   ....[19]....
        /*0088*/ 	.word	0xffffffff


	//----- nvinfo : EIATTR_COOP_GROUP_INSTR_OFFSETS
	.align		4
.L_2551:
        /*008c*/ 	.byte	0x04, 0x28
        /*008e*/ 	.short	(.L_2553 - .L_2552)


	//   ....[0]....
.L_2552:
        /*0090*/ 	.word	0x00001280


	//   ....[1]....
        /*0094*/ 	.word	0x000012a0


	//   ....[2]....
        /*0098*/ 	.word	0x000012c0


	//   ....[3]....
        /*009c*/ 	.word	0x000012e0


	//   ....[4]....
        /*00a0*/ 	.word	0x00001300


	//   ....[5]....
        /*00a4*/ 	.word	0x00001320


	//   ....[6]....
        /*00a8*/ 	.word	0x00001340


	//   ....[7]....
        /*00ac*/ 	.word	0x00001360


	//   ....[8]....
        /*00b0*/ 	.word	0x00001380


	//   ....[9]....
        /*00b4*/ 	.word	0x000013a0


	//   ....[10]....
        /*00b8*/ 	.word	0x00003e20


	//   ....[11]....
        /*00bc*/ 	.word	0x00003ea0


	//   ....[12]....
        /*00c0*/ 	.word	0x00003f20


	//   ....[13]....
        /*00c4*/ 	.word	0x00003f90


	//   ....[14]....
        /*00c8*/ 	.word	0x00004010


	//   ....[15]....
        /*00cc*/ 	.word	0x00004080


	//   ....[16]....
        /*00d0*/ 	.word	0x00004100


	//   ....[17]....
        /*00d4*/ 	.word	0x00004170


	//   ....[18]....
        /*00d8*/ 	.word	0x000041f0


	//   ....[19]....
        /*00dc*/ 	.word	0x00004260


	//----- nvinfo : EIATTR_EXIT_INSTR_OFFSETS
	.align		4
.L_2553:
        /*00e0*/ 	.byte	0x04, 0x1c
        /*00e2*/ 	.short	(.L_2555 - .L_2554)


	//   ....[0]....
.L_2554:
        /*00e4*/ 	.word	0x00003dc0


	//----- nvinfo : EIATTR_MAX_THREADS
	.align		4
.L_2555:
        /*00e8*/ 	.byte	0x04, 0x05
        /*00ea*/ 	.short	(.L_2557 - .L_2556)
.L_2556:
        /*00ec*/ 	.word	0x00000080
        /*00f0*/ 	.word	0x00000001
        /*00f4*/ 	.word	0x00000001


	//----- nvinfo : EIATTR_CRS_STACK_SIZE
	.align		4
.L_2557:
        /*00f8*/ 	.byte	0x04, 0x1e
        /*00fa*/ 	.short	(.L_2559 - .L_2558)
.L_2558:
        /*00fc*/ 	.word	0x00000000
.L_2559:


//--------------------- .nv.info._ZN10layer_norm13ln_bwd_kernelINS_13Kernel_traitsI13__nv_bfloat16S2_fS2_fjLj512ELj1ELj4ELj1ELj16ENS_18Kernel_traits_baseILj512ES2_S2_fS2_fjLj128EEEEELb0ELb0ELb0ELb0EEEvNS_9BwdParamsE --------------------------
	.section	.nv.info._ZN10layer_norm13ln_bwd_kernelINS_13Kernel_traitsI13__nv_bfloat16S2_fS2_fjLj512ELj1ELj4ELj1ELj16ENS_18Kernel_traits_baseILj512ES2_S2_fS2_fjLj128EEEEELb0ELb0ELb0ELb0EEEvNS_9BwdParamsE,"",@"SHT_CUDA_INFO"
	.sectionflags	@""
	.align	4


	//----- nvinfo : EIATTR_CUDA_API_VERSION
	.align		4
        /*0000*/ 	.byte	0x04, 0x37
        /*0002*/ 	.short	(.L_2561 - .L_2560)
.L_2560:
        /*0004*/ 	.word	0x00000082


	//----- nvinfo : EIATTR_SW2861232_WAR
	.align		4
.L_2561:
        /*0008*/ 	.byte	0x01, 0x35
	.zero		2


	//----- nvinfo : EIATTR_PARAM_CBANK
	.align		4
        /*000c*/ 	.byte	0x04, 0x0a
        /*000e*/ 	.short	(.L_2563 - .L_2562)
	.align		4
.L_2562:
        /*0010*/ 	.word	index@(.nv.constant0._ZN10layer_norm13ln_bwd_kernelINS_13Kernel_traitsI13__nv_bfloat16S2_fS2_fjLj512ELj1ELj4ELj1ELj16ENS_18Kernel_traits_baseILj512ES2_S2_fS2_fjLj128EEEEELb0ELb0ELb0ELb0EEEvNS_9BwdParamsE)
        /*0014*/ 	.short	0x0160
        /*0016*/ 	.short	0x0128


	//----- nvinfo : EIATTR_CBANK_PARAM_SIZE
	.align		4
.L_2563:
        /*0018*/ 	.byte	0x03, 0x19
        /*001a*/ 	.short	0x0128


	//----- nvinfo : EIATTR_KPARAM_INFO
	.align		4
        /*001c*/ 	.byte	0x04, 0x17
        /*001e*/ 	.short	(.L_2565 - .L_2564)
.L_2564:
        /*0020*/ 	.word	0x00000000
        /*0024*/ 	.short	0x0000
        /*0026*/ 	.short	0x0000
        /*0028*/ 	.byte	0x00, 0xf0, 0xa1, 0x04


	//----- nvinfo : EIATTR_MAXREG_COUNT
	.align		4
.L_2565:
        /*002c*/ 	.byte	0x03, 0x1b
        /*002e*/ 	.short	0x00ff


	//----- nvinfo : EIATTR_NUM_BARRIERS
	.align		4
        /*0030*/ 	.byte	0x02, 0x4c
        /*0032*/ 	.byte	0x01
	.zero		1


	//----- nvinfo : EIATTR_MERCURY_ISA_VERSION
	.align		4
        /*0034*/ 	.byte	0x03, 0x5f
        /*0036*/ 	.short	0x0000


	//----- nvinfo : EIATTR_COOP_GROUP_MASK_REGIDS
	.align		4
        /*0038*/ 	.byte	0x04, 0x29
        /*003a*/ 	.short	(.L_2567 - .L_2566)


	//   ....[0]....
.L_2566:
        /*003c*/ 	.word	0xffffffff


	//   ....[1]....
        /*0040*/ 	.word	0xffffffff


	//   ....[2]....
        /*0044*/ 	.word	0xffffffff


	//   ....[3]....
        /*0048*/ 	.word	0xffffffff


	//   ....[4]....
        /*004c*/ 	.word	0xffffffff


	//   ....[5]....
        /*0050*/ 	.word	0xffffffff


	//   ....[6]....
        /*0054*/ 	.word	0xffffffff


	//   ....[7]....
        /*0058*/ 	.word	0xffffffff


	//   ....[8]....
        /*005c*/ 	.word	0xffffffff


	//   ....[9]....
        /*0060*/ 	.word	0xffffffff


	//   ....[10]....
        /*0064*/ 	.word	0xffffffff


	//   ....[11]....
        /*0068*/ 	.word	0xffffffff


	//   ....[12]....
        /*006c*/ 	.word	0xffffffff


	//   ....[13]....
        /*0070*/ 	.word	0xffffffff


	//   ....[14]....
        /*0074*/ 	.word	0xffffffff


	//   ....[15]....
        /*0078*/ 	.word	0xffffffff


	//   ....[16]....
        /*007c*/ 	.word	0xffffffff


	//   ....[17]....
        /*0080*/ 	.word	0xffffffff


	//   ....[18]....
        /*0084*/ 	.word	0xffffffff


	//   ....[19]....
        /*0088*/ 	.word	0xffffffff


	//----- nvinfo : EIATTR_COOP_GROUP_INSTR_OFFSETS
	.align		4
.L_2567:
        /*008c*/ 	.byte	0x04, 0x28
        /*008e*/ 	.short	(.L_2569 - .L_2568)


	//   ....[0]....
.L_2568:
        /*0090*/ 	.word	0x00000f30


	//   ....[1]....
        /*0094*/ 	.word	0x00000f50


	//   ....[2]....
        /*0098*/ 	.word	0x00000f70


	//   ....[3]....
        /*009c*/ 	.word	0x00000f90


	//   ....[4]....
        /*00a0*/ 	.word	0x00000fb0


	//   ....[5]....
        /*00a4*/ 	.word	0x00000fd0


	//   ....[6]....
        /*00a8*/ 	.word	0x00000ff0


	//   ....[7]....
        /*00ac*/ 	.word	0x00001010


	//   ....[8]....
        /*00b0*/ 	.word	0x00001030


	//   ....[9]....
        /*00b4*/ 	.word	0x00001050


	//   ....[10]....
        /*00b8*/ 	.word	0x00002220


	//   ....[11]....
        /*00bc*/ 	.word	0x000022a0


	//   ....[12]....
        /*00c0*/ 	.word	0x00002320


	//   ....[13]....
        /*00c4*/ 	.word	0x00002390


	//   ....[14]....
        /*00c8*/ 	.word	0x00002410


	//   ....[15]....
        /*00cc*/ 	.word	0x00002480


	//   ....[16]....
        /*00d0*/ 	.word	0x00002500


	//   ....[17]....
        /*00d4*/ 	.word	0x00002570


	//   ....[18]....
        /*00d8*/ 	.word	0x000025f0


	//   ....[19]....
        /*00dc*/ 	.word	0x00002660


	//----- nvinfo : EIATTR_EXIT_INSTR_OFFSETS
	.align		4
.L_2569:
        /*00e0*/ 	.byte	0x04, 0x1c
        /*00e2*/ 	.short	(.L_2571 - .L_2570)


	//   ....[0]....
.L_2570:
        /*00e4*/ 	.word	0x00002190


	//   ....[1]....
        /*00e8*/ 	.word	0x000021c0


	//----- nvinfo : EIATTR_MAX_THREADS
	.align		4
.L_2571:
        /*00ec*/ 	.byte	0x04, 0x05
        /*00ee*/ 	.short	(.L_2573 - .L_2572)
.L_2572:
        /*00f0*/ 	.word	0x00000080
        /*00f4*/ 	.word	0x00000001
        /*00f8*/ 	.word	0x00000001


	//----- nvinfo : EIATTR_CRS_STACK_SIZE
	.align		4
.L_2573:
        /*00fc*/ 	.byte	0x04, 0x1e
        /*00fe*/ 	.short	(.L_2575 - .L_2574)
.L_2574:
        /*0100*/ 	.word	0x00000000
.L_2575:


//--------------------- .nv.info._ZN10layer_norm13ln_bwd_kernelINS_13Kernel_traitsI13__nv_bfloat16S2_fS2_fjLj512ELj1ELj4ELj1ELj16ENS_18Kernel_traits_baseILj512ES2_S2_fS2_fjLj128EEEEELb0ELb0ELb0ELb1EEEvNS_9BwdParamsE --------------------------
	.section	.nv.info._ZN10layer_norm13ln_bwd_kernelINS_13Kernel_traitsI13__nv_bfloat16S2_fS2_fjLj512ELj1ELj4ELj1ELj16ENS_18Kernel_traits_baseILj512ES2_S2_fS2_fjLj128EEEEELb0ELb0ELb0ELb1EEEvNS_9BwdParamsE,"",@"SHT_CUDA_INFO"
	.sectionflags	@""
	.align	4


	//----- nvinfo : EIATTR_CUDA_API_VERSION
	.align		4
        /*0000*/ 	.byte	0x04, 0x37
        /*0002*/ 	.short	(.L_2577 - .L_2576)
.L_2576:
        /*0004*/ 	.word	0x00000082


	//----- nvinfo : EIATTR_SW2861232_WAR
	.align		4
.L_2577:
        /*0008*/ 	.byte	0x01, 0x35
	.zero		2


	//----- nvinfo : EIATTR_PARAM_CBANK
	.align		4
        /*000c*/ 	.byte	0x04, 0x0a
        /*000e*/ 	.short	(.L_2579 - .L_2578)
	.align		4
.L_2578:
        /*0010*/ 	.word	index@(.nv.constant0._ZN10layer_norm13ln_bwd_kernelINS_13Kernel_traitsI13__nv_bfloat16S2_fS2_fjLj512ELj1ELj4ELj1ELj16ENS_18Kernel_traits_baseILj512ES2_S2_fS2_fjLj128EEEEELb0ELb0ELb0ELb1EEEvNS_9BwdParamsE)
        /*0014*/ 	.short	0x0160
        /*0016*/ 	.short	0x0128


	//----- nvinfo : EIATTR_CBANK_PARAM_SIZE
	.align		4
.L_2579:
        /*0018*/ 	.byte	0x03, 0x19
        /*001a*/ 	.short	0x0128


	//----- nvinfo : EIATTR_KPARAM_INFO
	.align		4
        /*001c*/ 	.byte	0x04, 0x17
        /*001e*/ 	.short	(.L_2581 - .L_2580)
.L_2580:
        /*0020*/ 	.word	0x00000000
        /*0024*/ 	.short	0x0000
        /*0026*/ 	.short	0x0000
        /*0028*/ 	.byte	0x00, 0xf0, 0xa1, 0x04


	//----- nvinfo : EIATTR_MAXREG_COUNT
	.align		4
.L_2581:
        /*002c*/ 	.byte	0x03, 0x1b
        /*002e*/ 	.short	0x00ff


	//----- nvinfo : EIATTR_NUM_BARRIERS
	.align		4
        /*0030*/ 	.byte	0x02, 0x4c
        /*0032*/ 	.byte	0x01
	.zero		1


	//----- nvinfo : EIATTR_MERCURY_ISA_VERSION
	.align		4
        /*0034*/ 	.byte	0x03, 0x5f
        /*0036*/ 	.short	0x0000


	//----- nvinfo : EIATTR_COOP_GROUP_MASK_REGIDS
	.align		4
        /*0038*/ 	.byte	0x04, 0x29
        /*003a*/ 	.short	(.L_2583 - .L_2582)


	//   ....[0]....
.L_2582:
        /*003c*/ 	.word	0xffffffff


	//   ....[1]....
        /*0040*/ 	.word	0xffffffff


	//   ....[2]....
        /*0044*/ 	.word	0xffffffff


	//   ....[3]....
        /*0048*/ 	.word	0xffffffff


	//   ....[4]....
        /*004c*/ 	.word	0xffffffff


	//   ....[5]....
        /*0050*/ 	.word	0xffffffff


	//   ....[6]....
        /*0054*/ 	.word	0xffffffff


	//   ....[7]....
        /*0058*/ 	.word	0xffffffff


	//   ....[8]....
        /*005c*/ 	.word	0xffffffff


	//   ....[9]....
        /*0060*/ 	.word	0xffffffff


	//   ....[10]....
        /*0064*/ 	.word	0xffffffff


	//   ....[11]....
        /*0068*/ 	.word	0xffffffff


	//   ....[12]....
        /*006c*/ 	.word	0xffffffff


	//   ....[13]....
        /*0070*/ 	.word	0xffffffff


	//   ....[14]....
        /*0074*/ 	.word	0xffffffff


	//   ....[15]....
        /*0078*/ 	.word	0xffffffff


	//   ....[16]....
        /*007c*/ 	.word	0xffffffff


	//   ....[17]....
        /*0080*/ 	.word	0xffffffff


	//   ....[18]....
        /*0084*/ 	.word	0xffffffff


	//   ....[19]....
        /*0088*/ 	.word	0xffffffff


	//----- nvinfo : EIATTR_COOP_GROUP_INSTR_OFFSETS
	.align		4
.L_2583:
        /*008c*/ 	.byte	0x04, 0x28
        /*008e*/ 	.short	(.L_2585 - .L_2584)


	//   ....[0]....
.L_2584:
        /*0090*/ 	.word	0x00000ed0


	//   ....[1]....
        /*0094*/ 	.word	0x00000ef0


	//   ....[2]....
        /*0098*/ 	.word	0x00000f10


	//   ....[3]....
        /*009c*/ 	.word	0x00000f30


	//   ....[4]....
        /*00a0*/ 	.word	0x00000f50


	//   ....[5]....
        /*00a4*/ 	.word	0x00000f70


	//   ....[6]....
        /*00a8*/ 	.word	0x00000f90


	//   ....[7]....
        /*00ac*/ 	.word	0x00000fb0


	//   ....[8]....
        /*00b0*/ 	.word	0x00000fd0


	//   ....[9]....
        /*00b4*/ 	.word	0x00000ff0


	//   ....[10]....
        /*00b8*/ 	.word	0x00002060


	//   ....[11]....
        /*00bc*/ 	.word	0x000020e0


	//   ....[12]....
        /*00c0*/ 	.word	0x00002160


	//   ....[13]....
        /*00c4*/ 	.word	0x000021d0


	//   ....[14]....
        /*00c8*/ 	.word	0x00002250


	//   ....[15]....
        /*00cc*/ 	.word	0x000022c0


	//   ....[16]....
        /*00d0*/ 	.word	0x00002340


	//   ....[17]....
        /*00d4*/ 	.word	0x000023b0


	//   ....[18]....
        /*00d8*/ 	.word	0x00002430


	//   ....[19]....
        /*00dc*/ 	.word	0x000024a0


	//----- nvinfo : EIATTR_EXIT_INSTR_OFFSETS
	.align		4
.L_2585:
        /*00e0*/ 	.byte	0x04, 0x1c
        /*00e2*/ 	.short	(.L_2587 - .L_2586)


	//   ....[0]....
.L_2586:
        /*00e4*/ 	.word	0x00002000


	//----- nvinfo : EIATTR_MAX_THREADS
	.align		4
.L_2587:
        /*00e8*/ 	.byte	0x04, 0x05
        /*00ea*/ 	.short	(.L_2589 - .L_2588)
.L_2588:
        /*00ec*/ 	.word	0x00000080
        /*00f0*/ 	.word	0x00000001
        /*00f4*/ 	.word	0x00000001


	//----- nvinfo : EIATTR_CRS_STACK_SIZE
	.align		4
.L_2589:
        /*00f8*/ 	.byte	0x04, 0x1e
        /*00fa*/ 	.short	(.L_2591 - .L_2590)
.L_2590:
        /*00fc*/ 	.word	0x00000000
.L_2591:


//--------------------- .nv.info._ZN10layer_norm13ln_bwd_kernelINS_13Kernel_traitsI13__nv_bfloat16S2_fS2_fjLj512ELj1ELj4ELj1ELj16ENS_18Kernel_traits_baseILj512ES2_S2_fS2_fjLj128EEEEELb0ELb0ELb1ELb0EEEvNS_9BwdParamsE --------------------------
	.section	.nv.info._ZN10layer_norm13ln_bwd_kernelINS_13Kernel_traitsI13__nv_bfloat16S2_fS2_fjLj512ELj1ELj4ELj1ELj16ENS_18Kernel_traits_baseILj512ES2_S2_fS2_fjLj128EEEEELb0ELb0ELb1ELb0EEEvNS_9BwdParamsE,"",@"SHT_CUDA_INFO"
	.sectionflags	@""
	.align	4


	//----- nvinfo : EIATTR_CUDA_API_VERSION
	.align		4
        /*0000*/ 	.byte	0x04, 0x37
        /*0002*/ 	.short	(.L_2593 - .L_2592)
.L_2592:
        /*0004*/ 	.word	0x00000082


	//----- nvinfo : EIATTR_SW2861232_WAR
	.align		4
.L_2593:
        /*0008*/ 	.byte	0x01, 0x35
	.zero		2


	//----- nvinfo : EIATTR_PARAM_CBANK
	.align		4
        /*000c*/ 	.byte	0x04, 0x0a
        /*000e*/ 	.short	(.L_2595 - .L_2594)
	.align		4
.L_2594:
        /*0010*/ 	.word	index@(.nv.constant0._ZN10layer_norm13ln_bwd_kernelINS_13Kernel_traitsI13__nv_bfloat16S2_fS2_fjLj512ELj1ELj4ELj1ELj16ENS_18Kernel_traits_baseILj512ES2_S2_fS2_fjLj128EEEEELb0ELb0ELb1ELb0EEEvNS_9BwdParamsE)
        /*0014*/ 	.short	0x0160
        /*0016*/ 	.short	0x0128


	//----- nvinfo : EIATTR_CBANK_PARAM_SIZE
	.align		4
.L_2595:
        /*0018*/ 	.byte	0x03, 0x19
        /*001a*/ 	.short	0x0128


	//----- nvinfo : EIATTR_KPARAM_INFO
	.align		4
        /*001c*/ 	.byte	0x04, 0x17
        /*001e*/ 	.short	(.L_2597 - .L_2596)
.L_2596:
        /*0020*/ 	.word	0x00000000
        /*0024*/ 	.short	0x0000
        /*0026*/ 	.short	0x0000
        /*0028*/ 	.byte	0x00, 0xf0, 0xa1, 0x04


	//----- nvinfo : EIATTR_MAXREG_COUNT
	.align		4
.L_2597:
        /*002c*/ 	.byte	0x03, 0x1b
        /*002e*/ 	.short	0x00ff


	//----- nvinfo : EIATTR_NUM_BARRIERS
	.align		4
        /*0030*/ 	.byte	0x02, 0x4c
        /*0032*/ 	.byte	0x01
	.zero		1


	//----- nvinfo : EIATTR_MERCURY_ISA_VERSION
	.align		4
        /*0034*/ 	.byte	0x03, 0x5f
        /*0036*/ 	.short	0x0000


	//----- nvinfo : EIATTR_COOP_GROUP_MASK_REGIDS
	.align		4
        /*0038*/ 	.byte	0x04, 0x29
        /*003a*/ 	.short	(.L_2599 - .L_2598)


	//   ....[0]....
.L_2598:
        /*003c*/ 	.word	0xffffffff


	//   ....[1]....
        /*0040*/ 	.word	0xffffffff


	//   ....[2]....
        /*0044*/ 	.word	0xffffffff


	//   ....[3]....
        /*0048*/ 	.word	0xffffffff


	//   ....[4]....
        /*004c*/ 	.word	0xffffffff


	//   ....[5]....
        /*0050*/ 	.word	0xffffffff


	//   ....[6]....
        /*0054*/ 	.word	0xffffffff


	//   ....[7]....
        /*0058*/ 	.word	0xffffffff


	//   ....[8]....
        /*005c*/ 	.word	0xffffffff


	//   ....[9]....
        /*0060*/ 	.word	0xffffffff


	//   ....[10]....
        /*0064*/ 	.word	0xffffffff


	//   ....[11]....
        /*0068*/ 	.word	0xffffffff


	//   ....[12]....
        /*006c*/ 	.word	0xffffffff


	//   ....[13]....
        /*0070*/ 	.word	0xffffffff


	//   ....[14]....
        /*0074*/ 	.word	0xffffffff


	//   ....[15]....
        /*0078*/ 	.word	0xffffffff


	//   ....[16]....
        /*007c*/ 	.word	0xffffffff


	//   ....[17]....
        /*0080*/ 	.word	0xffffffff


	//   ....[18]....
        /*0084*/ 	.word	0xffffffff


	//   ....[19]....
        /*0088*/ 	.word	0xffffffff


	//----- nvinfo : EIATTR_COOP_GROUP_INSTR_OFFSETS
	.align		4
.L_2599:
        /*008c*/ 	.byte	0x04, 0x28
        /*008e*/ 	.short	(.L_2601 - .L_2600)


	//   ....[0]....
.L_2600:
        /*0090*/ 	.word	0x00001080


	//   ....[1]....
        /*0094*/ 	.word	0x000010a0


	//   ....[2]....
        /*0098*/ 	.word	0x000010c0


	//   ....[3]....
        /*009c*/ 	.word	0x000010e0


	//   ....[4]....
        /*00a0*/ 	.word	0x00001100


	//   ....[5]....
        /*00a4*/ 	.word	0x00001120


	//   ....[6]....
        /*00a8*/ 	.word	0x00001140


	//   ....[7]....
        /*00ac*/ 	.word	0x00001160


	//   ....[8]....
        /*00b0*/ 	.word	0x00001190


	//   ....[9]....
        /*00b4*/ 	.word	0x000011a0


	//   ....[10]....
        /*00b8*/ 	.word	0x00002d90


	//   ....[11]....
        /*00bc*/ 	.word	0x00002e10


	//   ....[12]....
        /*00c0*/ 	.word	0x00002e90


	//   ....[13]....
        /*00c4*/ 	.word	0x00002f00


	//   ....[14]....
        /*00c8*/ 	.word	0x00002f80


	//   ....[15]....
        /*00cc*/ 	.word	0x00002ff0


	//   ....[16]....
        /*00d0*/ 	.word	0x00003070


	//   ....[17]....
        /*00d4*/ 	.word	0x000030e0


	//   ....[18]....
        /*00d8*/ 	.word	0x00003160


	//   ....[19]....
        /*00dc*/ 	.word	0x000031d0


	//----- nvinfo : EIATTR_EXIT_INSTR_OFFSETS
	.align		4
.L_2601:
        /*00e0*/ 	.byte	0x04, 0x1c
        /*00e2*/ 	.short	(.L_2603 - .L_2602)


	//   ....[0]....
.L_2602:
        /*00e4*/ 	.word	0x00002d00


	//   ....[1]....
        /*00e8*/ 	.word	0x00002d30


	//----- nvinfo : EIATTR_MAX_THREADS
	.align		4
.L_2603:
        /*00ec*/ 	.byte	0x04, 0x05
        /*00ee*/ 	.short	(.L_2605 - .L_2604)
.L_2604:
        /*00f0*/ 	.word	0x00000080
        /*00f4*/ 	.word	0x00000001
        /*00f8*/ 	.word	0x00000001


	//----- nvinfo : EIATTR_CRS_STACK_SIZE
	.align		4
.L_2605:
        /*00fc*/ 	.byte	0x04, 0x1e
        /*00fe*/ 	.short	(.L_2607 - .L_2606)
.L_2606:
        /*0100*/ 	.word	0x00000000
.L_2607:


//--------------------- .nv.info._ZN10layer_norm13ln_bwd_kernelINS_13Kernel_traitsI13__nv_bfloat16S2_fS2_fjLj512ELj1ELj4ELj1ELj16ENS_18Kernel_traits_baseILj512ES2_S2_fS2_fjLj128EEEEELb0ELb0ELb1ELb1EEEvNS_9BwdParamsE --------------------------
	.section	.nv.info._ZN10layer_norm13ln_bwd_kernelINS_13Kernel_traitsI13__nv_bfloat16S2_fS2_fjLj512ELj1ELj4ELj1ELj16ENS_18Kernel_traits_baseILj512ES2_S2_fS2_fjLj128EEEEELb0ELb0ELb1ELb1EEEvNS_9BwdParamsE,"",@"SHT_CUDA_INFO"
	.sectionflags	@""
	.align	4


	//----- nvinfo : EIATTR_CUDA_API_VERSION
	.align		4
        /*0000*/ 	.byte	0x04, 0x37
        /*0002*/ 	.short	(.L_2609 - .L_2608)
.L_2608:
        /*0004*/ 	.word	0x00000082


	//----- nvinfo : EIATTR_SW2861232_WAR
	.align		4
.L_2609:
        /*0008*/ 	.byte	0x01, 0x35
	.zero		2


	//----- nvinfo : EIATTR_PARAM_CBANK
	.align		4
        /*000c*/ 	.byte	0x04, 0x0a
        /*000e*/ 	.short	(.L_2611 - .L_2610)
	.align		4
.L_2610:
        /*0010*/ 	.word	index@(.nv.constant0._ZN10layer_norm13ln_bwd_kernelINS_13Kernel_traitsI13__nv_bfloat16S2_fS2_fjLj512ELj1ELj4ELj1ELj16ENS_18Kernel_traits_baseILj512ES2_S2_fS2_fjLj128EEEEELb0ELb0ELb1ELb1EEEvNS_9BwdParamsE)
        /*0014*/ 	.short	0x0160
        /*0016*/ 	.short	0x0128


	//----- nvinfo : EIATTR_CBANK_PARAM_SIZE
	.align		4
.L_2611:
        /*0018*/ 	.byte	0x03, 0x19
        /*001a*/ 	.short	0x0128


	//----- nvinfo : EIATTR_KPARAM_INFO
	.align		4
        /*001c*/ 	.byte	0x04, 0x17
        /*001e*/ 	.short	(.L_2613 - .L_2612)
.L_2612:
        /*0020*/ 	.word	0x00000000
        /*0024*/ 	.short	0x0000
        /*0026*/ 	.short	0x0000
        /*0028*/ 	.byte	0x00, 0xf0, 0xa1, 0x04


	//----- nvinfo : EIATTR_MAXREG_COUNT
	.align		4
.L_2613:
        /*002c*/ 	.byte	0x03, 0x1b
        /*002e*/ 	.short	0x00ff


	//----- nvinfo : EIATTR_NUM_BARRIERS
	.align		4
        /*0030*/ 	.byte	0x02, 0x4c
        /*0032*/ 	.byte	0x01
	.zero		1


	//----- nvinfo : EIATTR_MERCURY_ISA_VERSION
	.align		4
        /*0034*/ 	.byte	0x03, 0x5f
        /*0036*/ 	.short	0x0000


	//----- nvinfo : EIATTR_COOP_GROUP_MASK_REGIDS
	.align		4
        /*0038*/ 	.byte	0x04, 0x29
        /*003a*/ 	.short	(.L_2615 - .L_2614)


	//   ....[0]....
.L_2614:
        /*003c*/ 	.word	0xffffffff


	//   ....[1]....
        /*0040*/ 	.word	0xffffffff


	//   ....[2]....
        /*0044*/ 	.word	0xffffffff


	//   ....[3]....
        /*0048*/ 	.word	0xffffffff


	//   ....[4]....
        /*004c*/ 	.word	0xffffffff


	//   ....[5]....
        /*0050*/ 	.word	0xffffffff


	//   ....[6]....
        /*0054*/ 	.word	0xffffffff


	//   ....[7]....
        /*0058*/ 	.word	0xffffffff


	//   ....[8]....
        /*005c*/ 	.word	0xffffffff


	//   ....[9]....
        /*0060*/ 	.word	0xffffffff


	//   ....[10]....
        /*0064*/ 	.word	0xffffffff


	//   ....[11]....
        /*0068*/ 	.word	0xffffffff


	//   ....[12]....
        /*006c*/ 	.word	0xffffffff


	//   ....[13]....
        /*0070*/ 	.word	0xffffffff


	//   ....[14]....
        /*0074*/ 	.word	0xffffffff


	//   ....[15]....
        /*0078*/ 	.word	0xffffffff


	//   ....[16]....
        /*007c*/ 	.word	0xffffffff


	//   ....[17]....
        /*0080*/ 	.word	0xffffffff


	//   ....[18]....
        /*0084*/ 	.word	0xffffffff


	//   ....[19]....
        /*0088*/ 	.word	0xffffffff


	//----- nvinfo : EIATTR_COOP_GROUP_INSTR_OFFSETS
	.align		4
.L_2615:
        /*008c*/ 	.byte	0x04, 0x28
        /*008e*/ 	.short	(.L_2617 - .L_2616)


	//   ....[0]....
.L_2616:
        /*0090*/ 	.word	0x00000fd0


	//   ....[1]....
        /*0094*/ 	.word	0x00000ff0


	//   ....[2]....
        /*0098*/ 	.word	0x00001010


	//   ....[3]....
        /*009c*/ 	.word	0x00001030


	//   ....[4]....
        /*00a0*/ 	.word	0x00001050


	//   ....[5]....
        /*00a4*/ 	.word	0x00001070


	//   ....[6]....
        /*00a8*/ 	.word	0x00001090


	//   ....[7]....
        /*00ac*/ 	.word	0x000010b0


	//   ....[8]....
        /*00b0*/ 	.word	0x000010d0


	//   ....[9]....
        /*00b4*/ 	.word	0x000010f0


	//   ....[10]....
        /*00b8*/ 	.word	0x00002a00


	//   ....[11]....
        /*00bc*/ 	.word	0x00002a80


	//   ....[12]....
        /*00c0*/ 	.word	0x00002b00


	//   ....[13]....
        /*00c4*/ 	.word	0x00002b70


	//   ....[14]....
        /*00c8*/ 	.word	0x00002bf0


	//   ....[15]....
        /*00cc*/ 	.word	0x00002c60


	//   ....[16]....
        /*00d0*/ 	.word	0x00002ce0


	//   ....[17]....
        /*00d4*/ 	.word	0x00002d50


	//   ....[18]....
        /*00d8*/ 	.word	0x00002dd0


	//   ....[19]....
        /*00dc*/ 	.word	0x00002e40


	//----- nvinfo : EIATTR_EXIT_INSTR_OFFSETS
	.align		4
.L_2617:
        /*00e0*/ 	.byte	0x04, 0x1c
        /*00e2*/ 	.short	(.L_2619 - .L_2618)


	//   ....[0]....
.L_2618:
        /*00e4*/ 	.word	0x000029a0


	//----- nvinfo : EIATTR_MAX_THREADS
	.align		4
.L_2619:
        /*00e8*/ 	.byte	0x04, 0x05
        /*00ea*/ 	.short	(.L_2621 - .L_2620)
.L_2620:
        /*00ec*/ 	.word	0x00000080
        /*00f0*/ 	.word	0x00000001
        /*00f4*/ 	.word	0x00000001


	//----- nvinfo : EIATTR_CRS_STACK_SIZE
	.align		4
.L_2621:
        /*00f8*/ 	.byte	0x04, 0x1e
        /*00fa*/ 	.short	(.L_2623 - .L_2622)
.L_2622:
        /*00fc*/ 	.word	0x00000000
.L_2623:


//--------------------- .nv.info._ZN10layer_norm13ln_bwd_kernelINS_13Kernel_traitsI13__nv_bfloat16S2_fS2_fjLj512ELj1ELj4ELj1ELj16ENS_18Kernel_traits_baseILj512ES2_S2_fS2_fjLj128EEEEELb0ELb1ELb0ELb0EEEvNS_9BwdParamsE --------------------------
	.section	.nv.info._ZN10layer_norm13ln_bwd_kernelINS_13Kernel_traitsI13__nv_bfloat16S2_fS2_fjLj512ELj1ELj4ELj1ELj16ENS_18Kernel_traits_baseILj512ES2_S2_fS2_fjLj128EEEEELb0ELb1ELb0ELb0EEEvNS_9BwdParamsE,"",@"SHT_CUDA_INFO"
	.sectionflags	@""
	.align	4


	//----- nvinfo : EIATTR_CUDA_API_VERSION
	.align		4
        /*0000*/ 	.byte	0x04, 0x37
        /*0002*/ 	.short	(.L_2625 - .L_2624)
.L_2624:
        /*0004*/ 	.word	0x00000082


	//----- nvinfo : EIATTR_SW2861232_WAR
	.align		4
.L_2625:
        /*0008*/ 	.byte	0x01, 0x35
	.zero		2


	//----- nvinfo : EIATTR_PARAM_CBANK
	.align		4
        /*000c*/ 	.byte	0x04, 0x0a
        /*000e*/ 	.short	(.L_2627 - .L_2626)
	.align		4
.L_2626:
        /*0010*/ 	.word	index@(.nv.constant0._ZN10layer_norm13ln_bwd_kernelINS_13Kernel_traitsI13__nv_bfloat16S2_fS2_fjLj512ELj1ELj4ELj1ELj16ENS_18Kernel_traits_baseILj512ES2_S2_fS2_fjLj128EEEEELb0ELb1ELb0ELb0EEEvNS_9BwdParamsE)
        /*0014*/ 	.short	0x0160
        /*0016*/ 	.short	0x0128


	//----- nvinfo : EIATTR_CBANK_PARAM_SIZE
	.align		4
.L_2627:
        /*0018*/ 	.byte	0x03, 0x19
        /*001a*/ 	.short	0x0128


	//----- nvinfo : EIATTR_KPARAM_INFO
	.align		4
        /*001c*/ 	.byte	0x04, 0x17
        /*001e*/ 	.short	(.L_2629 - .L_2628)
.L_2628:
        /*0020*/ 	.word	0x00000000
        /*0024*/ 	.short	0x0000
        /*0026*/ 	.short	0x0000
        /*0028*/ 	.byte	0x00, 0xf0, 0xa1, 0x04


	//----- nvinfo : EIATTR_MAXREG_COUNT
	.align		4
.L_2629:
        /*002c*/ 	.byte	0x03, 0x1b
        /*002e*/ 	.short	0x00ff


	//----- nvinfo : EIATTR_NUM_BARRIERS
	.align		4
        /*0030*/ 	.byte	0x02, 0x4c
        /*0032*/ 	.byte	0x01
	.zero		1


	//----- nvinfo : EIATTR_MERCURY_ISA_VERSION
	.align		4
        /*0034*/ 	.byte	0x03, 0x5f
        /*0036*/ 	.short	0x0000


	//----- nvinfo : EIATTR_COOP_GROUP_MASK_REGIDS
	.align		4
        /*0038*/ 	.byte	0x04, 0x29
        /*003a*/ 	.short	(.L_2631 - .L_2630)


	//   ....[0]....
.L_2630:
        /*003c*/ 	.word	0xffffffff


	//   ....[1]....
        /*0040*/ 	.word	0xffffffff


	//   ....[2]....
        /*0044*/ 	.word	0xffffffff


	//   ....[3]....
        /*0048*/ 	.word	0xffffffff


	//   ....[4]....
        /*004c*/ 	.word	0xffffffff


	//   ....[5]....
        /*0050*/ 	.word	0xffffffff


	//   ....[6]....
        /*0054*/ 	.word	0xffffffff


	//   ....[7]....
        /*0058*/ 	.word	0xffffffff


	//   ....[8]....
        /*005c*/ 	.word	0xffffffff


	//   ....[9]....
        /*0060*/ 	.word	0xffffffff


	//   ....[10]....
        /*0064*/ 	.word	0xffffffff


	//   ....[11]....
        /*0068*/ 	.word	0xffffffff


	//   ....[12]....
        /*006c*/ 	.word	0xffffffff


	//   ....[13]....
        /*0070*/ 	.word	0xffffffff


	//   ....[14]....
        /*0074*/ 	.word	0xffffffff


	//   ....[15]....
        /*0078*/ 	.word	0xffffffff


	//   ....[16]....
        /*007c*/ 	.word	0xffffffff


	//   ....[17]....
        /*0080*/ 	.word	0xffffffff


	//   ....[18]....
        /*0084*/ 	.word	0xffffffff


	//   ....[19]....
        /*0088*/ 	.word	0xffffffff


	//----- nvinfo : EIATTR_COOP_GROUP_INSTR_OFFSETS
	.align		4
.L_2631:
        /*008c*/ 	.byte	0x04, 0x28
        /*008e*/ 	.short	(.L_2633 - .L_2632)


	//   ....[0]....
.L_2632:
        /*0090*/ 	.word	0x000010e0


	//   ....[1]....
        /*0094*/ 	.word	0x00001100


	//   ....[2]....
        /*0098*/ 	.word	0x00001120


	//   ....[3]....
        /*009c*/ 	.word	0x00001140


	//   ....[4]....
        /*00a0*/ 	.word	0x00001160


	//   ....[5]....
        /*00a4*/ 	.word	0x00001180


	//   ....[6]....
        /*00a8*/ 	.word	0x000011a0


	//   ....[7]....
        /*00ac*/ 	.word	0x000011c0


	//   ....[8]....
        /*00b0*/ 	.word	0x000011e0


	//   ....[9]....
        /*00b4*/ 	.word	0x00001200


	//   ....[10]....
        /*00b8*/ 	.word	0x00002b10


	//   ....[11]....
        /*00bc*/ 	.word	0x00002b90


	//   ....[12]....
        /*00c0*/ 	.word	0x00002c10


	//   ....[13]....
        /*00c4*/ 	.word	0x00002c80


	//   ....[14]....
        /*00c8*/ 	.word	0x00002d00


	//   ....[15]....
        /*00cc*/ 	.word	0x00002d70


	//   ....[16]....
        /*00d0*/ 	.word	0x00002df0


	//   ....[17]....
        /*00d4*/ 	.word	0x00002e60


	//   ....[18]....
        /*00d8*/ 	.word	0x00002ee0


	//   ....[19]....
        /*00dc*/ 	.word	0x00002f50


	//----- nvinfo : EIATTR_EXIT_INSTR_OFFSETS
	.align		4
.L_2633:
        /*00e0*/ 	.byte	0x04, 0x1c
        /*00e2*/ 	.short	(.L_2635 - .L_2634)


	//   ....[0]....
.L_2634:
        /*00e4*/ 	.word	0x00002a30


	//   ....[1]....
        /*00e8*/ 	.word	0x00002ab0


	//----- nvinfo : EIATTR_MAX_THREADS
	.align		4
.L_2635:
        /*00ec*/ 	.byte	0x04, 0x05
        /*00ee*/ 	.short	(.L_2637 - .L_2636)
.L_2636:
        /*00f0*/ 	.word	0x00000080
        /*00f4*/ 	.word	0x00000001
        /*00f8*/ 	.word	0x00000001


	//----- nvinfo : EIATTR_CRS_STACK_SIZE
	.align		4
.L_2637:
        /*00fc*/ 	.byte	0x04, 0x1e
        /*00fe*/ 	.short	(.L_2639 - .L_2638)
.L_2638:
        /*0100*/ 	.word	0x00000000
.L_2639:


//--------------------- .nv.info._ZN10layer_norm13ln_bwd_kernelINS_13Kernel_traitsI13__nv_bfloat16S2_fS2_fjLj512ELj1ELj4ELj1ELj16ENS_18Kernel_traits_baseILj512ES2_S2_fS2_fjLj128EEEEELb0ELb1ELb0ELb1EEEvNS_9BwdParamsE --------------------------
	.section	.nv.info._ZN10layer_norm13ln_bwd_kernelINS_13Kernel_traitsI13__nv_bfloat16S2_fS2_fjLj512ELj1ELj4ELj1ELj16ENS_18Kernel_traits_baseILj512ES2_S2_fS2_fjLj128EEEEELb0ELb1ELb0ELb1EEEvNS_9BwdParamsE,"",@"SHT_CUDA_INFO"
	.sectionflags	@""
	.align	4


	//----- nvinfo : EIATTR_CUDA_API_VERSION
	.align		4
        /*0000*/ 	.byte	0x04, 0x37
        /*0002*/ 	.short	(.L_2641 - .L_2640)
.L_2640:
        /*0004*/ 	.word	0x00000082


	//----- nvinfo : EIATTR_SW2861232_WAR
	.align		4
.L_2641:
        /*0008*/ 	.byte	0x01, 0x35
	.zero		2


	//----- nvinfo : EIATTR_PARAM_CBANK
	.align		4
        /*000c*/ 	.byte	0x04, 0x0a
        /*000e*/ 	.short	(.L_2643 - .L_2642)
	.align		4
.L_2642:
        /*0010*/ 	.word	index@(.nv.constant0._ZN10layer_norm13ln_bwd_kernelINS_13Kernel_traitsI13__nv_bfloat16S2_fS2_fjLj512ELj1ELj4ELj1ELj16ENS_18Kernel_traits_baseILj512ES2_S2_fS2_fjLj128EEEEELb0ELb1ELb0ELb1EEEvNS_9BwdParamsE)
        /*0014*/ 	.short	0x0160
        /*0016*/ 	.short	0x0128


	//----- nvinfo : EIATTR_CBANK_PARAM_SIZE
	.align		4
.L_2643:
        /*0018*/ 	.byte	0x03, 0x19
        /*001a*/ 	.short	0x0128


	//----- nvinfo : EIATTR_KPARAM_INFO
	.align		4
        /*001c*/ 	.byte	0x04, 0x17
        /*001e*/ 	.short	(.L_2645 - .L_2644)
.L_2644:
        /*0020*/ 	.word	0x00000000
        /*0024*/ 	.short	0x0000
        /*0026*/ 	.short	0x0000
        /*0028*/ 	.byte	0x00, 0xf0, 0xa1, 0x04


	//----- nvinfo : EIATTR_MAXREG_COUNT
	.align		4
.L_2645:
        /*002c*/ 	.byte	0x03, 0x1b
        /*002e*/ 	.short	0x00ff


	//----- nvinfo : EIATTR_NUM_BARRIERS
	.align		4
        /*0030*/ 	.byte	0x02, 0x4c
        /*0032*/ 	.byte	0x01
	.zero		1


	//----- nvinfo : EIATTR_MERCURY_ISA_VERSION
	.align		4
        /*0034*/ 	.byte	0x03, 0x5f
        /*0036*/ 	.short	0x0000


	//----- nvinfo : EIATTR_COOP_GROUP_MASK_REGIDS
	.align		4
        /*0038*/ 	.byte	0x04, 0x29
        /*003a*/ 	.short	(.L_2647 - .L_2646)


	//   ....[0]....
.L_2646:
        /*003c*/ 	.word	0xffffffff


	//   ....[1]....
        /*0040*/ 	.word	0xffffffff


	//   ....[2]....
        /*0044*/ 	.word	0xffffffff


	//   ....[3]....
        /*0048*/ 	.word	0xffffffff


	//   ....[4]....
        /*004c*/ 	.word	0xffffffff


	//   ....[5]....
        /*0050*/ 	.word	0xffffffff


	//   ....[6]....
        /*0054*/ 	.word	0xffffffff


	//   ....[7]....
        /*0058*/ 	.word	0xffffffff


	//   ....[8]....
        /*005c*/ 	.word	0xffffffff


	//   ....[9]....
        /*0060*/ 	.word	0xffffffff


	//   ....[10]....
        /*0064*/ 	.word	0xffffffff


	//   ....[11]....
        /*0068*/ 	.word	0xffffffff


	//   ....[12]....
        /*006c*/ 	.word	0xffffffff


	//   ....[13]....
        /*0070*/ 	.word	0xffffffff


	//   ....[14]....
        /*0074*/ 	.word	0xffffffff


	//   ....[15]....
        /*0078*/ 	.word	0xffffffff


	//   ....[16]....
        /*007c*/ 	.word	0xffffffff


	//   ....[17]....
        /*0080*/ 	.word	0xffffffff


	//   ....[18]....
        /*0084*/ 	.word	0xffffffff


	//   ....[19]....
        /*0088*/ 	.word	0xffffffff


	//----- nvinfo : EIATTR_COOP_GROUP_INSTR_OFFSETS
	.align		4
.L_2647:
        /*008c*/ 	.byte	0x04, 0x28
        /*008e*/ 	.short	(.L_2649 - .L_2648)


	//   ....[0]....
.L_2648:
        /*0090*/ 	.word	0x00001130


	//   ....[1]....
        /*0094*/ 	.word	0x00001150


	//   ....[2]....
        /*0098*/ 	.word	0x00001170


	//   ....[3]....
        /*009c*/ 	.word	0x00001190


	//   ....[4]....
        /*00a0*/ 	.word	0x000011b0


	//   ....[5]....
        /*00a4*/ 	.word	0x000011d0


	//   ....[6]....
        /*00a8*/ 	.word	0x000011f0


	//   ....[7]....
        /*00ac*/ 	.word	0x00001210


	//   ....[8]....
        /*00b0*/ 	.word	0x00001230


	//   ....[9]....
        /*00b4*/ 	.word	0x00001250


	//   ....[10]....
        /*00b8*/ 	.word	0x000029c0


	//   ....[11]....
        /*00bc*/ 	.word	0x00002a40


	//   ....[12]....
        /*00c0*/ 	.word	0x00002ac0


	//   ....[13]....
        /*00c4*/ 	.word	0x00002b30


	//   ....[14]....
        /*00c8*/ 	.word	0x00002bb0


	//   ....[15]....
        /*00cc*/ 	.word	0x00002c20


	//   ....[16]....
        /*00d0*/ 	.word	0x00002ca0


	//   ....[17]....
        /*00d4*/ 	.word	0x00002d10


	//   ....[18]....
        /*00d8*/ 	.word	0x00002d90


	//   ....[19]....
        /*00dc*/ 	.word	0x00002e00


	//----- nvinfo : EIATTR_EXIT_INSTR_OFFSETS
	.align		4
.L_2649:
        /*00e0*/ 	.byte	0x04, 0x1c
        /*00e2*/ 	.short	(.L_2651 - .L_2650)


	//   ....[0]....
.L_2650:
        /*00e4*/ 	.word	0x00002960


	//----- nvinfo : EIATTR_MAX_THREADS
	.align		4
.L_2651:
        /*00e8*/ 	.byte	0x04, 0x05
        /*00ea*/ 	.short	(.L_2653 - .L_2652)
.L_2652:
        /*00ec*/ 	.word	0x00000080
        /*00f0*/ 	.word	0x00000001
        /*00f4*/ 	.word	0x00000001


	//----- nvinfo : EIATTR_CRS_STACK_SIZE
	.align		4
.L_2653:
        /*00f8*/ 	.byte	0x04, 0x1e
        /*00fa*/ 	.short	(.L_2655 - .L_2654)
.L_2654:
        /*00fc*/ 	.word	0x00000000
.L_2655:


//--------------------- .nv.info._ZN10layer_norm13ln_bwd_kernelINS_13Kernel_traitsI13__nv_bfloat16S2_fS2_fjLj512ELj1ELj4ELj1ELj16ENS_18Kernel_traits_baseILj512ES2_S2_fS2_fjLj128EEEEELb0ELb1ELb1ELb0EEEvNS_9BwdParamsE --------------------------
	.section	.nv.info._ZN10layer_norm13ln_bwd_kernelINS_13Kernel_traitsI13__nv_bfloat16S2_fS2_fjLj512ELj1ELj4ELj1ELj16ENS_18Kernel_traits_baseILj512ES2_S2_fS2_fjLj128EEEEELb0ELb1ELb1ELb0EEEvNS_9BwdParamsE,"",@"SHT_CUDA_INFO"
	.sectionflags	@""
	.align	4


	//----- nvinfo : EIATTR_CUDA_API_VERSION
	.align		4
        /*0000*/ 	.byte	0x04, 0x37
        /*0002*/ 	.short	(.L_2657 - .L_2656)
.L_2656:
        /*0004*/ 	.word	0x00000082


	//----- nvinfo : EIATTR_SW2861232_WAR
	.align		4
.L_2657:
        /*0008*/ 	.byte	0x01, 0x35
	.zero		2


	//----- nvinfo : EIATTR_PARAM_CBANK
	.align		4
        /*000c*/ 	.byte	0x04, 0x0a
        /*000e*/ 	.short	(.L_2659 - .L_2658)
	.align		4
.L_2658:
        /*0010*/ 	.word	index@(.nv.constant0._ZN10layer_norm13ln_bwd_kernelINS_13Kernel_traitsI13__nv_bfloat16S2_fS2_fjLj512ELj1ELj4ELj1ELj16ENS_18Kernel_traits_baseILj512ES2_S2_fS2_fjLj128EEEEELb0ELb1ELb1ELb0EEEvNS_9BwdParamsE)
        /*0014*/ 	.short	0x0160
        /*0016*/ 	.short	0x0128


	//----- nvinfo : EIATTR_CBANK_PARAM_SIZE
	.align		4
.L_2659:
        /*0018*/ 	.byte	0x03, 0x19
        /*001a*/ 	.short	0x0128


	//----- nvinfo : EIATTR_KPARAM_INFO
	.align		4
        /*001c*/ 	.byte	0x04, 0x17
        /*001e*/ 	.short	(.L_2661 - .L_2660)
.L_2660:
        /*0020*/ 	.word	0x00000000
        /*0024*/ 	.short	0x0000
        /*0026*/ 	.short	0x0000
        /*0028*/ 	.byte	0x00, 0xf0, 0xa1, 0x04


	//----- nvinfo : EIATTR_MAXREG_COUNT
	.align		4
.L_2661:
        /*002c*/ 	.byte	0x03, 0x1b
        /*002e*/ 	.short	0x00ff


	//----- nvinfo : EIATTR_NUM_BARRIERS
	.align		4
        /*0030*/ 	.byte	0x02, 0x4c
        /*0032*/ 	.byte	0x01
	.zero		1


	//----- nvinfo : EIATTR_MERCURY_ISA_VERSION
	.align		4
        /*0034*/ 	.byte	0x03, 0x5f
        /*0036*/ 	.short	0x0000


	//----- nvinfo : EIATTR_COOP_GROUP_MASK_REGIDS
	.align		4
        /*0038*/ 	.byte	0x04, 0x29
        /*003a*/ 	.short	(.L_2663 - .L_2662)


	//   ....[0]....
.L_2662:
        /*003c*/ 	.word	0xffffffff


	//   ....[1]....
        /*0040*/ 	.word	0xffffffff


	//   ....[2]....
        /*0044*/ 	.word	0xffffffff


	//   ....[3]....
        /*0048*/ 	.word	0xffffffff


	//   ....[4]....
        /*004c*/ 	.word	0xffffffff


	//   ....[5]....
        /*0050*/ 	.word	0xffffffff


	//   ....[6]....
        /*0054*/ 	.word	0xffffffff


	//   ....[7]....
        /*0058*/ 	.word	0xffffffff


	//   ....[8]....
        /*005c*/ 	.word	0xffffffff


	//   ....[9]....
        /*0060*/ 	.word	0xffffffff


	//   ....[10]....
        /*0064*/ 	.word	0xffffffff


	//   ....[11]....
        /*0068*/ 	.word	0xffffffff


	//   ....[12]....
        /*006c*/ 	.word	0xffffffff


	//   ....[13]....
        /*0070*/ 	.word	0xffffffff


	//   ....[14]....
        /*0074*/ 	.word	0xffffffff


	//   ....[15]....
        /*0078*/ 	.word	0xffffffff


	//   ....[16]....
        /*007c*/ 	.word	0xffffffff


	//   ....[17]....
        /*0080*/ 	.word	0xffffffff


	//   ....[18]....
        /*0084*/ 	.word	0xffffffff


	//   ....[19]....
        /*0088*/ 	.word	0xffffffff


	//----- nvinfo : EIATTR_COOP_GROUP_INSTR_OFFSETS
	.align		4
.L_2663:
        /*008c*/ 	.byte	0x04, 0x28
        /*008e*/ 	.short	(.L_2665 - .L_2664)


	//   ....[0]....
.L_2664:
        /*0090*/ 	.word	0x00001260


	//   ....[1]....
        /*0094*/ 	.word	0x00001280


	//   ....[2]....
        /*0098*/ 	.word	0x000012a0


	//   ....[3]....
        /*009c*/ 	.word	0x000012c0


	//   ....[4]....
        /*00a0*/ 	.word	0x000012e0


	//   ....[5]....
        /*00a4*/ 	.word	0x00001300


	//   ....[6]....
        /*00a8*/ 	.word	0x00001320


	//   ....[7]....
        /*00ac*/ 	.word	0x00001340


	//   ....[8]....
        /*00b0*/ 	.word	0x00001360


	//   ....[9]....
        /*00b4*/ 	.word	0x00001380


	//   ....[10]....
        /*00b8*/ 	.word	0x000038e0


	//   ....[11]....
        /*00bc*/ 	.word	0x00003960


	//   ....[12]....
        /*00c0*/ 	.word	0x000039e0


	//   ....[13]....
        /*00c4*/ 	.word	0x00003a50


	//   ....[14]....
        /*00c8*/ 	.word	0x00003ad0


	//   ....[15]....
        /*00cc*/ 	.word	0x00003b40


	//   ....[16]....
        /*00d0*/ 	.word	0x00003bc0


	//   ....[17]....
        /*00d4*/ 	.word	0x00003c30


	//   ....[18]....
        /*00d8*/ 	.word	0x00003cb0


	//   ....[19]....
        /*00dc*/ 	.word	0x00003d20


	//----- nvinfo : EIATTR_EXIT_INSTR_OFFSETS
	.align		4
.L_2665:
        /*00e0*/ 	.byte	0x04, 0x1c
        /*00e2*/ 	.short	(.L_2667 - .L_2666)


	//   ....[0]....
.L_2666:
        /*00e4*/ 	.word	0x00003800


	//   ....[1]....
        /*00e8*/ 	.word	0x00003880


	//----- nvinfo : EIATTR_MAX_THREADS
	.align		4
.L_2667:
        /*00ec*/ 	.byte	0x04, 0x05
        /*00ee*/ 	.short	(.L_2669 - .L_2668)
.L_2668:
        /*00f0*/ 	.word	0x00000080
        /*00f4*/ 	.word	0x00000001
        /*00f8*/ 	.word	0x00000001


	//----- nvinfo : EIATTR_CRS_STACK_SIZE
	.align		4
.L_2669:
        /*00fc*/ 	.byte	0x04, 0x1e
        /*00fe*/ 	.short	(.L_2671 - .L_2670)
.L_2670:
        /*0100*/ 	.word	0x00000000
.L_2671:


//--------------------- .nv.info._ZN10layer_norm13ln_bwd_kernelINS_13Kernel_traitsI13__nv_bfloat16S2_fS2_fjLj512ELj1ELj4ELj1ELj16ENS_18Kernel_traits_baseILj512ES2_S2_fS2_fjLj128EEEEELb0ELb1ELb1ELb1EEEvNS_9BwdParamsE --------------------------
	.section	.nv.info._ZN10layer_norm13ln_bwd_kernelINS_13Kernel_traitsI13__nv_bfloat16S2_fS2_fjLj512ELj1ELj4ELj1ELj16ENS_18Kernel_traits_baseILj512ES2_S2_fS2_fjLj128EEEEELb0ELb1ELb1ELb1EEEvNS_9BwdParamsE,"",@"SHT_CUDA_INFO"
	.sectionflags	@""
	.align	4


	//----- nvinfo : EIATTR_CUDA_API_VERSION
	.align		4
        /*0000*/ 	.byte	0x04, 0x37
        /*0002*/ 	.short	(.L_2673 - .L_2672)
.L_2672:
        /*0004*/ 	.word	0x00000082


	//----- nvinfo : EIATTR_SW2861232_WAR
	.align		4
.L_2673:
        /*0008*/ 	.byte	0x01, 0x35
	.zero		2


	//----- nvinfo : EIATTR_PARAM_CBANK
	.align		4
        /*000c*/ 	.byte	0x04, 0x0a
        /*000e*/ 	.short	(.L_2675 - .L_2674)
	.align		4
.L_2674:
        /*0010*/ 	.word	index@(.nv.constant0._ZN10layer_norm13ln_bwd_kernelINS_13Kernel_traitsI13__nv_bfloat16S2_fS2_fjLj512ELj1ELj4ELj1ELj16ENS_18Kernel_traits_baseILj512ES2_S2_fS2_fjLj128EEEEELb0ELb1ELb1ELb1EEEvNS_9BwdParamsE)
        /*0014*/ 	.short	0x0160
        /*0016*/ 	.short	0x0128


	//----- nvinfo : EIATTR_CBANK_PARAM_SIZE
	.align		4
.L_2675:
        /*0018*/ 	.byte	0x03, 0x19
        /*001a*/ 	.short	0x0128


	//----- nvinfo : EIATTR_KPARAM_INFO
	.align		4
        /*001c*/ 	.byte	0x04, 0x17
        /*001e*/ 	.short	(.L_2677 - .L_2676)
.L_2676:
        /*0020*/ 	.word	0x00000000
        /*0024*/ 	.short	0x0000
        /*0026*/ 	.short	0x0000
        /*0028*/ 	.byte	0x00, 0xf0, 0xa1, 0x04


	//----- nvinfo : EIATTR_MAXREG_COUNT
	.align		4
.L_2677:
        /*002c*/ 	.byte	0x03, 0x1b
        /*002e*/ 	.short	0x00ff


	//----- nvinfo : EIATTR_NUM_BARRIERS
	.align		4
        /*0030*/ 	.byte	0x02, 0x4c
        /*0032*/ 	.byte	0x01
	.zero		1


	//----- nvinfo : EIATTR_MERCURY_ISA_VERSION
	.align		4
        /*0034*/ 	.byte	0x03, 0x5f
        /*0036*/ 	.short	0x0000


	//----- nvinfo : EIATTR_COOP_GROUP_MASK_REGIDS
	.align		4
        /*0038*/ 	.byte	0x04, 0x29
        /*003a*/ 	.short	(.L_2679 - .L_2678)


	//   ....[0]....
.L_2678:
        /*003c*/ 	.word	0xffffffff


	//   ....[1]....
        /*0040*/ 	.word	0xffffffff


	//   ....[2]....
        /*0044*/ 	.word	0xffffffff


	//   ....[3]....
        /*0048*/ 	.word	0xffffffff


	//   ....[4]....
        /*004c*/ 	.word	0xffffffff


	//   ....[5]....
        /*0050*/ 	.word	0xffffffff


	//   ....[6]....
        /*0054*/ 	.word	0xffffffff


	//   ....[7]....
        /*0058*/ 	.word	0xffffffff


	//   ....[8]....
        /*005c*/ 	.word	0xffffffff


	//   ....[9]....
        /*0060*/ 	.word	0xffffffff


	//   ....[10]....
        /*0064*/ 	.word	0xffffffff


	//   ....[11]....
        /*0068*/ 	.word	0xffffffff


	//   ....[12]....
        /*006c*/ 	.word	0xffffffff


	//   ....[13]....
        /*0070*/ 	.word	0xffffffff


	//   ....[14]....
        /*0074*/ 	.word	0xffffffff


	//   ....[15]....
        /*0078*/ 	.word	0xffffffff


	//   ....[16]....
        /*007c*/ 	.word	0xffffffff


	//   ....[17]....
        /*0080*/ 	.word	0xffffffff


	//   ....[18]....
        /*0084*/ 	.word	0xffffffff


	//   ....[19]....
        /*0088*/ 	.word	0xffffffff


	//----- nvinfo : EIATTR_COOP_GROUP_INSTR_OFFSETS
	.align		4
.L_2679:
        /*008c*/ 	.byte	0x04, 0x28
        /*008e*/ 	.short	(.L_2681 - .L_2680)


	//   ....[0]....
.L_2680:
        /*0090*/ 	.word	0x000011c0


	//   ....[1]....
        /*0094*/ 	.word	0x000011e0


	//   ....[2]....
        /*0098*/ 	.word	0x00001200


	//   ....[3]....
        /*009c*/ 	.word	0x00001220


	//   ....[4]....
        /*00a0*/ 	.word	0x00001240


	//   ....[5]....
        /*00a4*/ 	.word	0x00001260


	//   ....[6]....
        /*00a8*/ 	.word	0x00001280


	//   ....[7]....
        /*00ac*/ 	.word	0x000012a0


	//   ....[8]....
        /*00b0*/ 	.word	0x000012c0


	//   ....[9]....
        /*00b4*/ 	.word	0x000012e0


	//   ....[10]....
        /*00b8*/ 	.word	0x00003410


	//   ....[11]....
        /*00bc*/ 	.word	0x00003490


	//   ....[12]....
        /*00c0*/ 	.word	0x00003510


	//   ....[13]....
        /*00c4*/ 	.word	0x00003580


	//   ....[14]....
        /*00c8*/ 	.word	0x00003600


	//   ....[15]....
        /*00cc*/ 	.word	0x00003670


	//   ....[16]....
        /*00d0*/ 	.word	0x000036f0


	//   ....[17]....
        /*00d4*/ 	.word	0x00003760


	//   ....[18]....
        /*00d8*/ 	.word	0x000037e0


	//   ....[19]....
        /*00dc*/ 	.word	0x00003850


	//----- nvinfo : EIATTR_EXIT_INSTR_OFFSETS
	.align		4
.L_2681:
        /*00e0*/ 	.byte	0x04, 0x1c
        /*00e2*/ 	.short	(.L_2683 - .L_2682)


	//   ....[0]....
.L_2682:
        /*00e4*/ 	.word	0x000033b0


	//----- nvinfo : EIATTR_MAX_THREADS
	.align		4
.L_2683:
        /*00e8*/ 	.byte	0x04, 0x05
        /*00ea*/ 	.short	(.L_2685 - .L_2684)
.L_2684:
        /*00ec*/ 	.word	0x00000080
        /*00f0*/ 	.word	0x00000001
        /*00f4*/ 	.word	0x00000001


	//----- nvinfo : EIATTR_CRS_STACK_SIZE
	.align		4
.L_2685:
        /*00f8*/ 	.byte	0x04, 0x1e
        /*00fa*/ 	.short	(.L_2687 - .L_2686)
.L_2686:
        /*00fc*/ 	.word	0x00000000
.L_2687:


//--------------------- .nv.info._ZN10layer_norm13ln_bwd_kernelINS_13Kernel_traitsI13__nv_bfloat16S2_fS2_fjLj512ELj1ELj4ELj1ELj16ENS_18Kernel_traits_baseILj512ES2_S2_fS2_fjLj128EEEEELb1ELb0ELb0ELb0EEEvNS_9BwdParamsE --------------------------
	.section	.nv.info._ZN10layer_norm13ln_bwd_kernelINS_13Kernel_traitsI13__nv_bfloat16S2_fS2_fjLj512ELj1ELj4ELj1ELj16ENS_18Kernel_traits_baseILj512ES2_S2_fS2_fjLj128EEEEELb1ELb0ELb0ELb0EEEvNS_9BwdParamsE,"",@"SHT_CUDA_INFO"
	.sectionflags	@""
	.align	4


	//----- nvinfo : EIATTR_CUDA_API_VERSION
	.align		4
        /*0000*/ 	.byte	0x04, 0x37
        /*0002*/ 	.short	(.L_2689 - .L_2688)
.L_2688:
        /*0004*/ 	.word	0x00000082


	//----- nvinfo : EIATTR_SW2861232_WAR
	.align		4
.L_2689:
        /*0008*/ 	.byte	0x01, 0x35
	.zero		2


	//----- nvinfo : EIATTR_PARAM_CBANK
	.align		4
        /*000c*/ 	.byte	0x04, 0x0a
        /*000e*/ 	.short	(.L_2691 - .L_2690)
	.align		4
.L_2690:
        /*0010*/ 	.word	index@(.nv.constant0._ZN10layer_norm13ln_bwd_kernelINS_13Kernel_traitsI13__nv_bfloat16S2_fS2_fjLj512ELj1ELj4ELj1ELj16ENS_18Kernel_traits_baseILj512ES2_S2_fS2_fjLj128EEEEELb1ELb0ELb0ELb0EEEvNS_9BwdParamsE)
        /*0014*/ 	.short	0x0160
        /*0016*/ 	.short	0x0128


	//----- nvinfo : EIATTR_CBANK_PARAM_SIZE
	.align		4
.L_2691:
        /*0018*/ 	.byte	0x03, 0x19
        /*001a*/ 	.short	0x0128


	//----- nvinfo : EIATTR_KPARAM_INFO
	.align		4
        /*001c*/ 	.byte	0x04, 0x17
        /*001e*/ 	.short	(.L_2693 - .L_2692)
.L_2692:
        /*0020*/ 	.word	0x00000000
        /*0024*/ 	.short	0x0000
        /*0026*/ 	.short	0x0000
        /*0028*/ 	.byte	0x00, 0xf0, 0xa1, 0x04


	//----- nvinfo : EIATTR_MAXREG_COUNT
	.align		4
.L_2693:
        /*002c*/ 	.byte	0x03, 0x1b
        /*002e*/ 	.short	0x00ff


	//----- nvinfo : EIATTR_NUM_BARRIERS
	.align		4
        /*0030*/ 	.byte	0x02, 0x4c
        /*0032*/ 	.byte	0x01
	.zero		1


	//----- nvinfo : EIATTR_MERCURY_ISA_VERSION
	.align		4
        /*0034*/ 	.byte	0x03, 0x5f
        /*0036*/ 	.short	0x0000


	//----- nvinfo : EIATTR_COOP_GROUP_MASK_REGIDS
	.align		4
        /*0038*/ 	.byte	0x04, 0x29
        /*003a*/ 	.short	(.L_2695 - .L_2694)


	//   ....[0]....
.L_2694:
        /*003c*/ 	.word	0xffffffff


	//   ....[1]....
        /*0040*/ 	.word	0xffffffff


	//   ....[2]....
        /*0044*/ 	.word	0xffffffff


	//   ....[3]....
        /*0048*/ 	.word	0xffffffff


	//   ....[4]....
        /*004c*/ 	.word	0xffffffff


	//   ....[5]....
        /*0050*/ 	.word	0xffffffff


	//   ....[6]....
        /*0054*/ 	.word	0xffffffff


	//   ....[7]....
        /*0058*/ 	.word	0xffffffff


	//   ....[8]....
        /*005c*/ 	.word	0xffffffff


	//   ....[9]....
        /*0060*/ 	.word	0xffffffff


	//   ....[10]....
        /*0064*/ 	.word	0xffffffff


	//   ....[11]....
        /*0068*/ 	.word	0xffffffff


	//   ....[12]....
        /*006c*/ 	.word	0xffffffff


	//   ....[13]....
        /*0070*/ 	.word	0xffffffff


	//   ....[14]....
        /*0074*/ 	.word	0xffffffff


	//   ....[15]....
        /*0078*/ 	.word	0xffffffff


	//   ....[16]....
        /*007c*/ 	.word	0xffffffff


	//   ....[17]....
        /*0080*/ 	.word	0xffffffff


	//   ....[18]....
        /*0084*/ 	.word	0xffffffff


	//   ....[19]....
        /*0088*/ 	.word	0xffffffff


	//----- nvinfo : EIATTR_COOP_GROUP_INSTR_OFFSETS
	.align		4
.L_2695:
        /*008c*/ 	.byte	0x04, 0x28
        /*008e*/ 	.short	(.L_2697 - .L_2696)


	//   ....[0]....
.L_2696:
        /*0090*/ 	.word	0x00000f90


	//   ....[1]....
        /*0094*/ 	.word	0x00000fb0


	//   ....[2]....
        /*0098*/ 	.word	0x00000fd0


	//   ....[3]....
        /*009c*/ 	.word	0x00000ff0


	//   ....[4]....
        /*00a0*/ 	.word	0x00001010


	//   ....[5]....
        /*00a4*/ 	.word	0x00001030


	//   ....[6]....
        /*00a8*/ 	.word	0x00001060


	//   ....[7]....
        /*00ac*/ 	.word	0x00001070


	//   ....[8]....
        /*00b0*/ 	.word	0x000010a0


	//   ....[9]....
        /*00b4*/ 	.word	0x000010b0


	//   ....[10]....
        /*00b8*/ 	.word	0x000025a0


	//   ....[11]....
        /*00bc*/ 	.word	0x00002620


	//   ....[12]....
        /*00c0*/ 	.word	0x000026a0


	//   ....[13]....
        /*00c4*/ 	.word	0x00002710


	//   ....[14]....
        /*00c8*/ 	.word	0x00002790


	//   ....[15]....
        /*00cc*/ 	.word	0x00002800


	//   ....[16]....
        /*00d0*/ 	.word	0x00002880


	//   ....[17]....
        /*00d4*/ 	.word	0x000028f0


	//   ....[18]....
        /*00d8*/ 	.word	0x00002970


	//   ....[19]....
        /*00dc*/ 	.word	0x000029e0


	//----- nvinfo : EIATTR_EXIT_INSTR_OFFSETS
	.align		4
.L_2697:
        /*00e0*/ 	.byte	0x04, 0x1c
        /*00e2*/ 	.short	(.L_2699 - .L_2698)


	//   ....[0]....
.L_2698:
        /*00e4*/ 	.word	0x00002510


	//   ....[1]....
        /*00e8*/ 	.word	0x00002540


	//----- nvinfo : EIATTR_MAX_THREADS
	.align		4
.L_2699:
        /*00ec*/ 	.byte	0x04, 0x05
        /*00ee*/ 	.short	(.L_2701 - .L_2700)
.L_2700:
        /*00f0*/ 	.word	0x00000080
        /*00f4*/ 	.word	0x00000001
        /*00f8*/ 	.word	0x00000001


	//----- nvinfo : EIATTR_CRS_STACK_SIZE
	.align		4
.L_2701:
        /*00fc*/ 	.byte	0x04, 0x1e
        /*00fe*/ 	.short	(.L_2703 - .L_2702)
.L_2702:
        /*0100*/ 	.word	0x00000000
.L_2703:


//--------------------- .nv.info._ZN10layer_norm13ln_bwd_kernelINS_13Kernel_traitsI13__nv_bfloat16S2_fS2_fjLj512ELj1ELj4ELj1ELj16ENS_18Kernel_traits_baseILj512ES2_S2_fS2_fjLj128EEEEELb1ELb0ELb0ELb1EEEvNS_9BwdParamsE --------------------------
	.section	.nv.info._ZN10layer_norm13ln_bwd_kernelINS_13Kernel_traitsI13__nv_bfloat16S2_fS2_fjLj512ELj1ELj4ELj1ELj16ENS_18Kernel_traits_baseILj512ES2_S2_fS2_fjLj128EEEEELb1ELb0ELb0ELb1EEEvNS_9BwdParamsE,"",@"SHT_CUDA_INFO"
	.sectionflags	@""
	.align	4


	//----- nvinfo : EIATTR_CUDA_API_VERSION
	.align		4
        /*0000*/ 	.byte	0x04, 0x37
        /*0002*/ 	.short	(.L_2705 - .L_2704)
.L_2704:
        /*0004*/ 	.word	0x00000082


	//----- nvinfo : EIATTR_SW2861232_WAR
	.align		4
.L_2705:
        /*0008*/ 	.byte	0x01, 0x35
	.zero		2


	//----- nvinfo : EIATTR_PARAM_CBANK
	.align		4
        /*000c*/ 	.byte	0x04, 0x0a
        /*000e*/ 	.short	(.L_2707 - .L_2706)
	.align		4
.L_2706:
        /*0010*/ 	.word	index@(.nv.constant0._ZN10layer_norm13ln_bwd_kernelINS_13Kernel_traitsI13__nv_bfloat16S2_fS2_fjLj512ELj1ELj4ELj1ELj16ENS_18Kernel_traits_baseILj512ES2_S2_fS2_fjLj128EEEEELb1ELb0ELb0ELb1EEEvNS_9BwdParamsE)
        /*0014*/ 	.short	0x0160
        /*0016*/ 	.short	0x0128


	//----- nvinfo : EIATTR_CBANK_PARAM_SIZE
	.align		4
.L_2707:
        /*0018*/ 	.byte	0x03, 0x19
        /*001a*/ 	.short	0x0128


	//----- nvinfo : EIATTR_KPARAM_INFO
	.align		4
        /*001c*/ 	.byte	0x04, 0x17
        /*001e*/ 	.short	(.L_2709 - .L_2708)
.L_2708:
        /*0020*/ 	.word	0x00000000
        /*0024*/ 	.short	0x0000
        /*0026*/ 	.short	0x0000
        /*0028*/ 	.byte	0x00, 0xf0, 0xa1, 0x04


	//----- nvinfo : EIATTR_MAXREG_COUNT
	.align		4
.L_2709:
        /*002c*/ 	.byte	0x03, 0x1b
        /*002e*/ 	.short	0x00ff


	//----- nvinfo : EIATTR_NUM_BARRIERS
	.align		4
        /*0030*/ 	.byte	0x02, 0x4c
        /*0032*/ 	.byte	0x01
	.zero		1


	//----- nvinfo : EIATTR_MERCURY_ISA_VERSION
	.align		4
        /*0034*/ 	.byte	0x03, 0x5f
        /*0036*/ 	.short	0x0000


	//----- nvinfo : EIATTR_COOP_GROUP_MASK_REGIDS
	.align		4
        /*0038*/ 	.byte	0x04, 0x29
        /*003a*/ 	.short	(.L_2711 - .L_2710)


	//   ....[0]....
.L_2710:
        /*003c*/ 	.word	0xffffffff


	//   ....[1]....
        /*0040*/ 	.word	0xffffffff


	//   ....[2]....
        /*0044*/ 	.word	0xffffffff


	//   ....[3]....
        /*0048*/ 	.word	0xffffffff


	//   ....[4]....
        /*004c*/ 	.word	0xffffffff


	//   ....[5]....
        /*0050*/ 	.word	0xffffffff


	//   ....[6]....
        /*0054*/ 	.word	0xffffffff


	//   ....[7]....
        /*0058*/ 	.word	0xffffffff


	//   ....[8]....
        /*005c*/ 	.word	0xffffffff


	//   ....[9]....
        /*0060*/ 	.word	0xffffffff


	//   ....[10]....
        /*0064*/ 	.word	0xffffffff


	//   ....[11]....
        /*0068*/ 	.word	0xffffffff


	//   ....[12]....
        /*006c*/ 	.word	0xffffffff


	//   ....[13]....
        /*0070*/ 	.word	0xffffffff


	//   ....[14]....
        /*0074*/ 	.word	0xffffffff


	//   ....[15]....
        /*0078*/ 	.word	0xffffffff


	//   ....[16]....
        /*007c*/ 	.word	0xffffffff


	//   ....[17]....
        /*0080*/ 	.word	0xffffffff


	//   ....[18]....
        /*0084*/ 	.word	0xffffffff


	//   ....[19]....
        /*0088*/ 	.word	0xffffffff


	//----- nvinfo : EIATTR_COOP_GROUP_INSTR_OFFSETS
	.align		4
.L_2711:
        /*008c*/ 	.byte	0x04, 0x28
        /*008e*/ 	.short	(.L_2713 - .L_2712)


	//   ....[0]....
.L_2712:
        /*0090*/ 	.word	0x00000f30


	//   ....[1]....
        /*0094*/ 	.word	0x00000f50


	//   ....[2]....
        /*0098*/ 	.word	0x00000f70


	//   ....[3]....
        /*009c*/ 	.word	0x00000f90


	//   ....[4]....
        /*00a0*/ 	.word	0x00000fb0


	//   ....[5]....
        /*00a4*/ 	.word	0x00000fd0


	//   ....[6]....
        /*00a8*/ 	.word	0x00000ff0


	//   ....[7]....
        /*00ac*/ 	.word	0x00001010


	//   ....[8]....
        /*00b0*/ 	.word	0x00001030


	//   ....[9]....
        /*00b4*/ 	.word	0x00001050


	//   ....[10]....
        /*00b8*/ 	.word	0x00002400


	//   ....[11]....
        /*00bc*/ 	.word	0x00002480


	//   ....[12]....
        /*00c0*/ 	.word	0x00002500


	//   ....[13]....
        /*00c4*/ 	.word	0x00002570


	//   ....[14]....
        /*00c8*/ 	.word	0x000025f0


	//   ....[15]....
        /*00cc*/ 	.word	0x00002660


	//   ....[16]....
        /*00d0*/ 	.word	0x000026e0


	//   ....[17]....
        /*00d4*/ 	.word	0x00002750


	//   ....[18]....
        /*00d8*/ 	.word	0x000027d0


	//   ....[19]....
        /*00dc*/ 	.word	0x00002840


	//----- nvinfo : EIATTR_EXIT_INSTR_OFFSETS
	.align		4
.L_2713:
        /*00e0*/ 	.byte	0x04, 0x1c
        /*00e2*/ 	.short	(.L_2715 - .L_2714)


	//   ....[0]....
.L_2714:
        /*00e4*/ 	.word	0x000023a0


	//----- nvinfo : EIATTR_MAX_THREADS
	.align		4
.L_2715:
        /*00e8*/ 	.byte	0x04, 0x05
        /*00ea*/ 	.short	(.L_2717 - .L_2716)
.L_2716:
        /*00ec*/ 	.word	0x00000080
        /*00f0*/ 	.word	0x00000001
        /*00f4*/ 	.word	0x00000001


	//----- nvinfo : EIATTR_CRS_STACK_SIZE
	.align		4
.L_2717:
        /*00f8*/ 	.byte	0x04, 0x1e
        /*00fa*/ 	.short	(.L_2719 - .L_2718)
.L_2718:
        /*00fc*/ 	.word	0x00000000
.L_2719:


//--------------------- .nv.info._ZN10layer_norm22ln_bwd_finalize_kernelINS_22Kernel_traits_finalizeILj512E13__nv_bfloat16S2_fS2_fjLb0ELj1024ELj4ENS_18Kernel_traits_baseILj512ES2_S2_fS2_fjLj1024EEEEELb0ELb0EEEvNS_9BwdParamsE --------------------------
	.section	.nv.info._ZN10layer_norm22ln_bwd_finalize_kernelINS_22Kernel_traits_finalizeILj512E13__nv_bfloat16S2_fS2_fjLb0ELj1024ELj4ENS_18Kernel_traits_baseILj512ES2_S2_fS2_fjLj1024EEEEELb0ELb0EEEvNS_9BwdParamsE,"",@"SHT_CUDA_INFO"
	.sectionflags	@""
	.align	4


	//----- nvinfo : EIATTR_CUDA_API_VERSION
	.align		4
        /*0000*/ 	.byte	0x04, 0x37
        /*0002*/ 	.short	(.L_2721 - .L_2720)
.L_2720:
        /*0004*/ 	.word	0x00000082


	//----- nvinfo : EIATTR_SW2861232_WAR
	.align		4
.L_2721:
        /*0008*/ 	.byte	0x01, 0x35
	.zero		2


	//----- nvinfo : EIATTR_PARAM_CBANK
	.align		4
        /*000c*/ 	.byte	0x04, 0x0a
        /*000e*/ 	.short	(.L_2723 - .L_2722)
	.align		4
.L_2722:
        /*0010*/ 	.word	index@(.nv.constant0._ZN10layer_norm22ln_bwd_finalize_kernelINS_22Kernel_traits_finalizeILj512E13__nv_bfloat16S2_fS2_fjLb0ELj1024ELj4ENS_18Kernel_traits_baseILj512ES2_S2_fS2_fjLj1024EEEEELb0ELb0EEEvNS_9BwdParamsE)
        /*0014*/ 	.short	0x0160
        /*0016*/ 	.short	0x0128


	//----- nvinfo : EIATTR_CBANK_PARAM_SIZE
	.align		4
.L_2723:
        /*0018*/ 	.byte	0x03, 0x19
        /*001a*/ 	.short	0x0128


	//----- nvinfo : EIATTR_KPARAM_INFO
	.align		4
        /*001c*/ 	.byte	0x04, 0x17
        /*001e*/ 	.short	(.L_2725 - .L_2724)
.L_2724:
        /*0020*/ 	.word	0x00000000
        /*0024*/ 	.short	0x0000
        /*0026*/ 	.short	0x0000
        /*0028*/ 	.byte	0x00, 0xf0, 0xa1, 0x04


	//----- nvinfo : EIATTR_MAXREG_COUNT
	.align		4
.L_2725:
        /*002c*/ 	.byte	0x03, 0x1b
        /*002e*/ 	.short	0x0040


	//----- nvinfo : EIATTR_NUM_BARRIERS
	.align		4
        /*0030*/ 	.byte	0x02, 0x4c
        /*0032*/ 	.byte	0x01
	.zero		1


	//----- nvinfo : EIATTR_MERCURY_ISA_VERSION
	.align		4
        /*0034*/ 	.byte	0x03, 0x5f
        /*0036*/ 	.short	0x0000


	//----- nvinfo : EIATTR_COOP_GROUP_MASK_REGIDS
	.align		4
        /*0038*/ 	.byte	0x04, 0x29
        /*003a*/ 	.short	(.L_2727 - .L_2726)


	//   ....[0]....
.L_2726:
        /*003c*/ 	.word	0xffffffff


	//   ....[1]....
        /*0040*/ 	.word	0xffffffff


	//   ....[2]....
        /*0044*/ 	.word	0xffffffff


	//   ....[3]....
        /*0048*/ 	.word	0xffffffff


	//   ....[4]....
        /*004c*/ 	.word	0xffffffff


	//   ....[5]....
        /*0050*/ 	.word	0xffffffff


	//   ....[6]....
        /*0054*/ 	.word	0xffffffff


	//   ....[7]....
        /*0058*/ 	.word	0xffffffff


	//   ....[8]....
        /*005c*/ 	.word	0xffffffff


	//   ....[9]....
        /*0060*/ 	.word	0xffffffff


	//   ....[10]....
        /*0064*/ 	.word	0xffffffff


	//   ....[11]....
        /*0068*/ 	.word	0xffffffff


	//   ....[12]....
        /*006c*/ 	.word	0xffffffff


	//   ....[13]....
        /*0070*/ 	.word	0xffffffff


	//   ....[14]....
        /*0074*/ 	.word	0xffffffff


	//   ....[15]....
        /*0078*/ 	.word	0xffffffff


	//   ....[16]....
        /*007c*/ 	.word	0xffffffff


	//   ....[17]....
        /*0080*/ 	.word	0xffffffff


	//   ....[18]....
        /*0084*/ 	.word	0xffffffff


	//   ....[19]....
        /*0088*/ 	.word	0xffffffff


	//----- nvinfo : EIATTR_COOP_GROUP_INSTR_OFFSETS
	.align		4
.L_2727:
        /*008c*/ 	.byte	0x04, 0x28
        /*008e*/ 	.short	(.L_2729 - .L_2728)


	//   ....[0]....
.L_2728:
        /*0090*/ 	.word	0x00000820


	//   ....[1]....
        /*0094*/ 	.word	0x00000850


	//   ....[2]....
        /*0098*/ 	.word	0x00000860


	//   ....[3]....
        /*009c*/ 	.word	0x00000890


	//   ....[4]....
        /*00a0*/ 	.word	0x000008a0


	//   ....[5]....
        /*00a4*/ 	.word	0x000008d0


	//   ....[6]....
        /*00a8*/ 	.word	0x000008f0


	//   ....[7]....
        /*00ac*/ 	.word	0x00000900


	//   ....[8]....
        /*00b0*/ 	.word	0x00000930


	//   ....[9]....
        /*00b4*/ 	.word	0x00000940


	//   ....[10]....
        /*00b8*/ 	.word	0x00000b50


	//   ....[11]....
        /*00bc*/ 	.word	0x00000bc0


	//   ....[12]....
        /*00c0*/ 	.word	0x00000c20


	//   ....[13]....
        /*00c4*/ 	.word	0x00000c80


	//   ....[14]....
        /*00c8*/ 	.word	0x00000cf0


	//   ....[15]....
        /*00cc*/ 	.word	0x00000d60


	//   ....[16]....
        /*00d0*/ 	.word	0x00000dc0


	//   ....[17]....
        /*00d4*/ 	.word	0x00000e20


	//   ....[18]....
        /*00d8*/ 	.word	0x00000e80


	//   ....[19]....
        /*00dc*/ 	.word	0x00000ee0


	//----- nvinfo : EIATTR_EXIT_INSTR_OFFSETS
	.align		4
.L_2729:
        /*00e0*/ 	.byte	0x04, 0x1c
        /*00e2*/ 	.short	(.L_2731 - .L_2730)


	//   ....[0]....
.L_2730:
        /*00e4*/ 	.word	0x00000070


	//   ....[1]....
        /*00e8*/ 	.word	0x00000af0


	//----- nvinfo : EIATTR_MAX_THREADS
	.align		4
.L_2731:
        /*00ec*/ 	.byte	0x04, 0x05
        /*00ee*/ 	.short	(.L_2733 - .L_2732)
.L_2732:
        /*00f0*/ 	.word	0x00000400
        /*00f4*/ 	.word	0x00000001
        /*00f8*/ 	.word	0x00000001


	//----- nvinfo : EIATTR_CRS_STACK_SIZE
	.align		4
.L_2733:
        /*00fc*/ 	.byte	0x04, 0x1e
        /*00fe*/ 	.short	(.L_2735 - .L_2734)
.L_2734:
        /*0100*/ 	.word	0x00000000
.L_2735:


//--------------------- .nv.info._ZN10layer_norm13ln_bwd_kernelINS_13Kernel_traitsI13__nv_bfloat16S2_fS2_fjLj512ELj1ELj4ELj1ELj16ENS_18Kernel_traits_baseILj512ES2_S2_fS2_fjLj128EEEEELb1ELb0ELb1ELb0EEEvNS_9BwdParamsE --------------------------
	.section	.nv.info._ZN10layer_norm13ln_bwd_kernelINS_13Kernel_traitsI13__nv_bfloat16S2_fS2_fjLj512ELj1ELj4ELj1ELj16ENS_18Kernel_traits_baseILj512ES2_S2_fS2_fjLj128EEEEELb1ELb0ELb1ELb0EEEvNS_9BwdParamsE,"",@"SHT_CUDA_INFO"
	.sectionflags	@""
	.align	4


	//----- nvinfo : EIATTR_CUDA_API_VERSION
	.align		4
        /*0000*/ 	.byte	0x04, 0x37
        /*0002*/ 	.short	(.L_2737 - .L_2736)
.L_2736:
        /*0004*/ 	.word	0x00000082


	//----- nvinfo : EIATTR_SW2861232_WAR
	.align		4
.L_2737:
        /*0008*/ 	.byte	0x01, 0x35
	.zero		2


	//----- nvinfo : EIATTR_PARAM_CBANK
	.align		4
        /*000c*/ 	.byte	0x04, 0x0a
        /*000e*/ 	.short	(.L_2739 - .L_2738)
	.align		4
.L_2738:
        /*0010*/ 	.word	index@(.nv.constant0._ZN10layer_norm13ln_bwd_kernelINS_13Kernel_traitsI13__nv_bfloat16S2_fS2_fjLj512ELj1ELj4ELj1ELj16ENS_18Kernel_traits_baseILj512ES2_S2_fS2_fjLj128EEEEELb1ELb0ELb1ELb0EEEvNS_9BwdParamsE)
        /*0014*/ 	.short	0x0160
        /*0016*/ 	.short	0x0128


	//----- nvinfo : EIATTR_CBANK_PARAM_SIZE
	.align		4
.L_2739:
        /*0018*/ 	.byte	0x03, 0x19
        /*001a*/ 	.short	0x0128


	//----- nvinfo : EIATTR_KPARAM_INFO
	.align		4
        /*001c*/ 	.byte	0x04, 0x17
        /*001e*/ 	.short	(.L_2741 - .L_2740)
.L_2740:
        /*0020*/ 	.word	0x00000000
        /*0024*/ 	.short	0x0000
        /*0026*/ 	.short	0x0000
        /*0028*/ 	.byte	0x00, 0xf0, 0xa1, 0x04


	//----- nvinfo : EIATTR_MAXREG_COUNT
	.align		4
.L_2741:
        /*002c*/ 	.byte	0x03, 0x1b
        /*002e*/ 	.short	0x00ff


	//----- nvinfo : EIATTR_NUM_BARRIERS
	.align		4
        /*0030*/ 	.byte	0x02, 0x4c
        /*0032*/ 	.byte	0x01
	.zero		1


	//----- nvinfo : EIATTR_MERCURY_ISA_VERSION
	.align		4
        /*0034*/ 	.byte	0x03, 0x5f
        /*0036*/ 	.short	0x0000


	//----- nvinfo : EIATTR_COOP_GROUP_MASK_REGIDS
	.align		4
        /*0038*/ 	.byte	0x04, 0x29
        /*003a*/ 	.short	(.L_2743 - .L_2742)


	//   ....[0]....
.L_2742:
        /*003c*/ 	.word	0xffffffff


	//   ....[1]....
        /*0040*/ 	.word	0xffffffff


	//   ....[2]....
        /*0044*/ 	.word	0xffffffff


	//   ....[3]....
        /*0048*/ 	.word	0xffffffff


	//   ....[4]....
        /*004c*/ 	.word	0xffffffff


	//   ....[5]....
        /*0050*/ 	.word	0xffffffff


	//   ....[6]....
        /*0054*/ 	.word	0xffffffff


	//   ....[7]....
        /*0058*/ 	.word	0xffffffff


	//   ....[8]....
        /*005c*/ 	.word	0xffffffff


	//   ....[9]....
        /*0060*/ 	.word	0xffffffff


	//   ....[10]....
        /*0064*/ 	.word	0xffffffff


	//   ....[11]....
        /*0068*/ 	.word	0xffffffff


	//   ....[12]....
        /*006c*/ 	.word	0xffffffff


	//   ....[13]....
        /*0070*/ 	.word	0xffffffff


	//   ....[14]....
        /*0074*/ 	.word	0xffffffff


	//   ....[15]....
        /*0078*/ 	.word	0xffffffff


	//   ....[16]....
        /*007c*/ 	.word	0xffffffff


	//   ....[17]....
        /*0080*/ 	.word	0xffffffff


	//   ....[18]....
        /*0084*/ 	.word	0xffffffff


	//   ....[19]....
        /*0088*/ 	.word	0xffffffff


	//----- nvinfo : EIATTR_COOP_GROUP_INSTR_OFFSETS
	.align		4
.L_2743:
        /*008c*/ 	.byte	0x04, 0x28
        /*008e*/ 	.short	(.L_2745 - .L_2744)


	//   ....[0]....
.L_2744:
        /*0090*/ 	.word	0x00001230


	//   ....[1]....
        /*0094*/ 	.word	0x00001250


	//   ....[2]....
        /*0098*/ 	.word	0x00001270


	//   ....[3]....
        /*009c*/ 	.word	0x00001290


	//   ....[4]....
        /*00a0*/ 	.word	0x000012b0


	//   ....[5]....
        /*00a4*/ 	.word	0x000012d0


	//   ....[6]....
        /*00a8*/ 	.word	0x000012f0


	//   ....[7]....
        /*00ac*/ 	.word	0x00001310


	//   ....[8]....
        /*00b0*/ 	.word	0x00001330


	//   ....[9]....
        /*00b4*/ 	.word	0x00001350


	//   ....[10]....
        /*00b8*/ 	.word	0x00003260


	//   ....[11]....
        /*00bc*/ 	.word	0x000032e0


	//   ....[12]....
        /*00c0*/ 	.word	0x00003360


	//   ....[13]....
        /*00c4*/ 	.word	0x000033d0


	//   ....[14]....
        /*00c8*/ 	.word	0x00003450


	//   ....[15]....
        /*00cc*/ 	.word	0x000034c0


	//   ....[16]....
        /*00d0*/ 	.word	0x00003540


	//   ....[17]....
        /*00d4*/ 	.word	0x000035b0


	//   ....[18]....
        /*00d8*/ 	.word	0x00003630


	//   ....[19]....
        /*00dc*/ 	.word	0x000036a0


	//----- nvinfo : EIATTR_EXIT_INSTR_OFFSETS
	.align		4
.L_2745:
        /*00e0*/ 	.byte	0x04, 0x1c
        /*00e2*/ 	.short	(.L_2747 - .L_2746)


	//   ....[0]....
.L_2746:
        /*00e4*/ 	.word	0x000031d0


	//   ....[1]....
        /*00e8*/ 	.word	0x00003200


	//----- nvinfo : EIATTR_MAX_THREADS
	.align		4
.L_2747:
        /*00ec*/ 	.byte	0x04, 0x05
        /*00ee*/ 	.short	(.L_2749 - .L_2748)
.L_2748:
        /*00f0*/ 	.word	0x00000080
        /*00f4*/ 	.word	0x00000001
        /*00f8*/ 	.word	0x00000001


	//----- nvinfo : EIATTR_CRS_STACK_SIZE
	.align		4
.L_2749:
        /*00fc*/ 	.byte	0x04, 0x1e
        /*00fe*/ 	.short	(.L_2751 - .L_2750)
.L_2750:
        /*0100*/ 	.word	0x00000000
.L_2751:


//--------------------- .nv.info._ZN10layer_norm22ln_bwd_finalize_kernelINS_22Kernel_traits_finalizeILj512E13__nv_bfloat16S2_fS2_fjLb0ELj1024ELj4ENS_18Kernel_traits_baseILj512ES2_S2_fS2_fjLj1024EEEEELb0ELb1EEEvNS_9BwdParamsE --------------------------
	.section	.nv.info._ZN10layer_norm22ln_bwd_finalize_kernelINS_22Kernel_traits_finalizeILj512E13__nv_bfloat16S2_fS2_fjLb0ELj1024ELj4ENS_18Kernel_traits_baseILj512ES2_S2_fS2_fjLj1024EEEEELb0ELb1EEEvNS_9BwdParamsE,"",@"SHT_CUDA_INFO"
	.sectionflags	@""
	.align	4


	//----- nvinfo : EIATTR_CUDA_API_VERSION
	.align		4
        /*0000*/ 	.byte	0x04, 0x37
        /*0002*/ 	.short	(.L_2753 - .L_2752)
.L_2752:
        /*0004*/ 	.word	0x00000082


	//----- nvinfo : EIATTR_SW2861232_WAR
	.align		4
.L_2753:
        /*0008*/ 	.byte	0x01, 0x35
	.zero		2


	//----- nvinfo : EIATTR_PARAM_CBANK
	.align		4
        /*000c*/ 	.byte	0x04, 0x0a
        /*000e*/ 	.short	(.L_2755 - .L_2754)
	.align		4
.L_2754:
        /*0010*/ 	.word	index@(.nv.constant0._ZN10layer_norm22ln_bwd_finalize_kernelINS_22Kernel_traits_finalizeILj512E13__nv_bfloat16S2_fS2_fjLb0ELj1024ELj4ENS_18Kernel_traits_baseILj512ES2_S2_fS2_fjLj1024EEEEELb0ELb1EEEvNS_9BwdParamsE)
        /*0014*/ 	.short	0x0160
        /*0016*/ 	.short	0x0128


	//----- nvinfo : EIATTR_CBANK_PARAM_SIZE
	.align		4
.L_2755:
        /*0018*/ 	.byte	0x03, 0x19
        /*001a*/ 	.short	0x0128


	//----- nvinfo : EIATTR_KPARAM_INFO
	.align		4
        /*001c*/ 	.byte	0x04, 0x17
        /*001e*/ 	.short	(.L_2757 - .L_2756)
.L_2756:
        /*0020*/ 	.word	0x00000000
        /*0024*/ 	.short	0x0000
        /*0026*/ 	.short	0x0000
        /*0028*/ 	.byte	0x00, 0xf0, 0xa1, 0x04


	//----- nvinfo : EIATTR_MAXREG_COUNT
	.align		4
.L_2757:
        /*002c*/ 	.byte	0x03, 0x1b
        /*002e*/ 	.short	0x0040


	//----- nvinfo : EIATTR_NUM_BARRIERS
	.align		4
        /*0030*/ 	.byte	0x02, 0x4c
        /*0032*/ 	.byte	0x01
	.zero		1


	//----- nvinfo : EIATTR_MERCURY_ISA_VERSION
	.align		4
        /*0034*/ 	.byte	0x03, 0x5f
        /*0036*/ 	.short	0x0000


	//----- nvinfo : EIATTR_COOP_GROUP_MASK_REGIDS
	.align		4
        /*0038*/ 	.byte	0x04, 0x29
        /*003a*/ 	.short	(.L_2759 - .L_2758)


	//   ....[0]....
.L_2758:
        /*003c*/ 	.word	0xffffffff


	//   ....[1]....
        /*0040*/ 	.word	0xffffffff


	//   ....[2]....
        /*0044*/ 	.word	0xffffffff


	//   ....[3]....
        /*0048*/ 	.word	0xffffffff


	//   ....[4]....
        /*004c*/ 	.word	0xffffffff


	//   ....[5]....
        /*0050*/ 	.word	0xffffffff


	//   ....[6]....
        /*0054*/ 	.word	0xffffffff


	//   ....[7]....
        /*0058*/ 	.word	0xffffffff


	//   ....[8]....
        /*005c*/ 	.word	0xffffffff


	//   ....[9]....
        /*0060*/ 	.word	0xffffffff


	//   ....[10]....
        /*0064*/ 	.word	0xffffffff


	//   ....[11]....
        /*0068*/ 	.word	0xffffffff


	//   ....[12]....
        /*006c*/ 	.word	0xffffffff


	//   ....[13]....
        /*0070*/ 	.word	0xffffffff


	//   ....[14]....
        /*0074*/ 	.word	0xffffffff


	//   ....[15]....
        /*0078*/ 	.word	0xffffffff


	//   ....[16]....
        /*007c*/ 	.word	0xffffffff


	//   ....[17]....
        /*0080*/ 	.word	0xffffffff


	//   ....[18]....
        /*0084*/ 	.word	0xffffffff


	//   ....[19]....
        /*0088*/ 	.word	0xffffffff


	//----- nvinfo : EIATTR_COOP_GROUP_INSTR_OFFSETS
	.align		4
.L_2759:
        /*008c*/ 	.byte	0x04, 0x28
        /*008e*/ 	.short	(.L_2761 - .L_2760)


	//   ....[0]....
.L_2760:
        /*0090*/ 	.word	0x000007f0


	//   ....[1]....
        /*0094*/ 	.word	0x00000820


	//   ....[2]....
        /*0098*/ 	.word	0x00000840


	//   ....[3]....
        /*009c*/ 	.word	0x00000850


	//   ....[4]....
        /*00a0*/ 	.word	0x00000880


	//   ....[5]....
        /*00a4*/ 	.word	0x00000890


	//   ....[6]....
        /*00a8*/ 	.word	0x000008c0


	//   ....[7]....
        /*00ac*/ 	.word	0x000008d0


	//   ....[8]....
        /*00b0*/ 	.word	0x00000900


	//   ....[9]....
        /*00b4*/ 	.word	0x00000910


	//   ....[10]....
        /*00b8*/ 	.word	0x00000b00


	//   ....[11]....
        /*00bc*/ 	.word	0x00000b80


	//   ....[12]....
        /*00c0*/ 	.word	0x00000be0


	//   ....[13]....
        /*00c4*/ 	.word	0x00000c40


	//   ....[14]....
        /*00c8*/ 	.word	0x00000cb0


	//   ....[15]....
        /*00cc*/ 	.word	0x00000d20


	//   ....[16]....
        /*00d0*/ 	.word	0x00000d80


	//   ....[17]....
        /*00d4*/ 	.word	0x00000de0


	//   ....[18]....
        /*00d8*/ 	.word	0x00000e40


	//   ....[19]....
        /*00dc*/ 	.word	0x00000ea0


	//----- nvinfo : EIATTR_EXIT_INSTR_OFFSETS
	.align		4
.L_2761:
        /*00e0*/ 	.byte	0x04, 0x1c
        /*00e2*/ 	.short	(.L_2763 - .L_2762)


	//   ....[0]....
.L_2762:
        /*00e4*/ 	.word	0x00000070


	//   ....[1]....
        /*00e8*/ 	.word	0x00000aa0


	//----- nvinfo : EIATTR_MAX_THREADS
	.align		4
.L_2763:
        /*00ec*/ 	.byte	0x04, 0x05
        /*00ee*/ 	.short	(.L_2765 - .L_2764)
.L_2764:
        /*00f0*/ 	.word	0x00000400
        /*00f4*/ 	.word	0x00000001
        /*00f8*/ 	.word	0x00000001


	//----- nvinfo : EIATTR_CRS_STACK_SIZE
	.align		4
.L_2765:
        /*00fc*/ 	.byte	0x04, 0x1e
        /*00fe*/ 	.short	(.L_2767 - .L_2766)
.L_2766:
        /*0100*/ 	.word	0x00000000
.L_2767:


//--------------------- .nv.info._ZN10layer_norm13ln_bwd_kernelINS_13Kernel_traitsI13__nv_bfloat16S2_fS2_fjLj512ELj1ELj4ELj1ELj16ENS_18Kernel_traits_baseILj512ES2_S2_fS2_fjLj128EEEEELb1ELb0ELb1ELb1EEEvNS_9BwdParamsE --------------------------
	.section	.nv.info._ZN10layer_norm13ln_bwd_kernelINS_13Kernel_traitsI13__nv_bfloat16S2_fS2_fjLj512ELj1ELj4ELj1ELj16ENS_18Kernel_traits_baseILj512ES2_S2_fS2_fjLj128EEEEELb1ELb0ELb1ELb1EEEvNS_9BwdParamsE,"",@"SHT_CUDA_INFO"
	.sectionflags	@""
	.align	4


	//----- nvinfo : EIATTR_CUDA_API_VERSION
	.align		4
        /*0000*/ 	.byte	0x04, 0x37
        /*0002*/ 	.short	(.L_2769 - .L_2768)
.L_2768:
        /*0004*/ 	.word	0x00000082


	//----- nvinfo : EIATTR_SW2861232_WAR
	.align		4
.L_2769:
        /*0008*/ 	.byte	0x01, 0x35
	.zero		2


	//----- nvinfo : EIATTR_PARAM_CBANK
	.align		4
        /*000c*/ 	.byte	0x04, 0x0a
        /*000e*/ 	.short	(.L_2771 - .L_2770)
	.align		4
.L_2770:
        /*0010*/ 	.word	index@(.nv.constant0._ZN10layer_norm13ln_bwd_kernelINS_13Kernel_traitsI13__nv_bfloat16S2_fS2_fjLj512ELj1ELj4ELj1ELj16ENS_18Kernel_traits_baseILj512ES2_S2_fS2_fjLj128EEEEELb1ELb0ELb1ELb1EEEvNS_9BwdParamsE)
        /*0014*/ 	.short	0x0160
        /*0016*/ 	.short	0x0128


	//----- nvinfo : EIATTR_CBANK_PARAM_SIZE
	.align		4
.L_2771:
        /*0018*/ 	.byte	0x03, 0x19
        /*001a*/ 	.short	0x0128


	//----- nvinfo : EIATTR_KPARAM_INFO
	.align		4
        /*001c*/ 	.byte	0x04, 0x17
        /*001e*/ 	.short	(.L_2773 - .L_2772)
.L_2772:
        /*0020*/ 	.word	0x00000000
        /*0024*/ 	.short	0x0000
        /*0026*/ 	.short	0x0000
        /*0028*/ 	.byte	0x00, 0xf0, 0xa1, 0x04


	//----- nvinfo : EIATTR_MAXREG_COUNT
	.align		4
.L_2773:
        /*002c*/ 	.byte	0x03, 0x1b
        /*002e*/ 	.short	0x00ff


	//----- nvinfo : EIATTR_NUM_BARRIERS
	.align		4
        /*0030*/ 	.byte	0x02, 0x4c
        /*0032*/ 	.byte	0x01
	.zero		1


	//----- nvinfo : EIATTR_MERCURY_ISA_VERSION
	.align		4
        /*0034*/ 	.byte	0x03, 0x5f
        /*0036*/ 	.short	0x0000


	//----- nvinfo : EIATTR_COOP_GROUP_MASK_REGIDS
	.align		4
        /*0038*/ 	.byte	0x04, 0x29
        /*003a*/ 	.short	(.L_2775 - .L_2774)


	//   ....[0]....
.L_2774:
        /*003c*/ 	.word	0xffffffff


	//   ....[1]....
        /*0040*/ 	.word	0xffffffff


	//   ....[2]....
        /*0044*/ 	.word	0xffffffff


	//   ....[3]....
        /*0048*/ 	.word	0xffffffff


	//   ....[4]....
        /*004c*/ 	.word	0xffffffff


	//   ....[5]....
        /*0050*/ 	.word	0xffffffff


	//   ....[6]....
        /*0054*/ 	.word	0xffffffff


	//   ....[7]....
        /*0058*/ 	.word	0xffffffff


	//   ....[8]....
        /*005c*/ 	.word	0xffffffff


	//   ....[9]....
        /*0060*/ 	.word	0xffffffff


	//   ....[10]....
        /*0064*/ 	.word	0xffffffff


	//   ....[11]....
        /*0068*/ 	.word	0xffffffff


	//   ....[12]....
        /*006c*/ 	.word	0xffffffff


	//   ....[13]....
        /*0070*/ 	.word	0xffffffff


	//   ....[14]....
        /*0074*/ 	.word	0xffffffff


	//   ....[15]....
        /*0078*/ 	.word	0xffffffff


	//   ....[16]....
        /*007c*/ 	.word	0xffffffff


	//   ....[17]....
        /*0080*/ 	.word	0xffffffff


	//   ....[18]....
        /*0084*/ 	.word	0xffffffff


	//   ....[19]....
        /*0088*/ 	.word	0xffffffff


	//----- nvinfo : EIATTR_COOP_GROUP_INSTR_OFFSETS
	.align		4
.L_2775:
        /*008c*/ 	.byte	0x04, 0x28
        /*008e*/ 	.short	(.L_2777 - .L_2776)


	//   ....[0]....
.L_2776:
        /*0090*/ 	.word	0x00001170


	//   ....[1]....
        /*0094*/ 	.word	0x00001190


	//   ....[2]....
        /*0098*/ 	.word	0x000011b0


	//   ....[3]....
        /*009c*/ 	.word	0x000011d0


	//   ....[4]....
        /*00a0*/ 	.word	0x000011f0


	//   ....[5]....
        /*00a4*/ 	.word	0x00001210


	//   ....[6]....
        /*00a8*/ 	.word	0x00001230


	//   ....[7]....
        /*00ac*/ 	.word	0x00001250


	//   ....[8]....
        /*00b0*/ 	.word	0x00001270


	//   ....[9]....
        /*00b4*/ 	.word	0x00001290


	//   ....[10]....
        /*00b8*/ 	.word	0x00002ec0


	//   ....[11]....
        /*00bc*/ 	.word	0x00002f40


	//   ....[12]....
        /*00c0*/ 	.word	0x00002fc0


	//   ....[13]....
        /*00c4*/ 	.word	0x00003030


	//   ....[14]....
        /*00c8*/ 	.word	0x000030b0


	//   ....[15]....
        /*00cc*/ 	.word	0x00003120


	//   ....[16]....
        /*00d0*/ 	.word	0x000031a0


	//   ....[17]....
        /*00d4*/ 	.word	0x00003210


	//   ....[18]....
        /*00d8*/ 	.word	0x00003290


	//   ....[19]....
        /*00dc*/ 	.word	0x00003300


	//----- nvinfo : EIATTR_EXIT_INSTR_OFFSETS
	.align		4
.L_2777:
        /*00e0*/ 	.byte	0x04, 0x1c
        /*00e2*/ 	.short	(.L_2779 - .L_2778)


	//   ....[0]....
.L_2778:
        /*00e4*/ 	.word	0x00002e60


	//----- nvinfo : EIATTR_MAX_THREADS
	.align		4
.L_2779:
        /*00e8*/ 	.byte	0x04, 0x05
        /*00ea*/ 	.short	(.L_2781 - .L_2780)
.L_2780:
        /*00ec*/ 	.word	0x00000080
        /*00f0*/ 	.word	0x00000001
        /*00f4*/ 	.word	0x00000001


	//----- nvinfo : EIATTR_CRS_STACK_SIZE
	.align		4
.L_2781:
        /*00f8*/ 	.byte	0x04, 0x1e
        /*00fa*/ 	.short	(.L_2783 - .L_2782)
.L_2782:
        /*00fc*/ 	.word	0x00000000
.L_2783:


//--------------------- .nv.info._ZN10layer_norm13ln_bwd_kernelINS_13Kernel_traitsI13__nv_bfloat16S2_fS2_fjLj512ELj1ELj4ELj1ELj16ENS_18Kernel_traits_baseILj512ES2_S2_fS2_fjLj128EEEEELb1ELb1ELb0ELb0EEEvNS_9BwdParamsE --------------------------
	.section	.nv.info._ZN10layer_norm13ln_bwd_kernelINS_13Kernel_traitsI13__nv_bfloat16S2_fS2_fjLj512ELj1ELj4ELj1ELj16ENS_18Kernel_traits_baseILj512ES2_S2_fS2_fjLj128EEEEELb1ELb1ELb0ELb0EEEvNS_9BwdParamsE,"",@"SHT_CUDA_INFO"
	.sectionflags	@""
	.align	4


	//----- nvinfo : EIATTR_CUDA_API_VERSION
	.align		4
        /*0000*/ 	.byte	0x04, 0x37
        /*0002*/ 	.short	(.L_2785 - .L_2784)
.L_2784:
        /*0004*/ 	.word	0x00000082


	//----- nvinfo : EIATTR_SW2861232_WAR
	.align		4
.L_2785:
        /*0008*/ 	.byte	0x01, 0x35
	.zero		2


	//----- nvinfo : EIATTR_PARAM_CBANK
	.align		4
        /*000c*/ 	.byte	0x04, 0x0a
        /*000e*/ 	.short	(.L_2787 - .L_2786)
	.align		4
.L_2786:
        /*0010*/ 	.word	index@(.nv.constant0._ZN10layer_norm13ln_bwd_kernelINS_13Kernel_traitsI13__nv_bfloat16S2_fS2_fjLj512ELj1ELj4ELj1ELj16ENS_18Kernel_traits_baseILj512ES2_S2_fS2_fjLj128EEEEELb1ELb1ELb0ELb0EEEvNS_9BwdParamsE)
        /*0014*/ 	.short	0x0160
        /*0016*/ 	.short	0x0128


	//----- nvinfo : EIATTR_CBANK_PARAM_SIZE
	.align		4
.L_2787:
        /*0018*/ 	.byte	0x03, 0x19
        /*001a*/ 	.short	0x0128


	//----- nvinfo : EIATTR_KPARAM_INFO
	.align		4
        /*001c*/ 	.byte	0x04, 0x17
        /*001e*/ 	.short	(.L_2789 - .L_2788)
.L_2788:
        /*0020*/ 	.word	0x00000000
        /*0024*/ 	.short	0x0000
        /*0026*/ 	.short	0x0000
        /*0028*/ 	.byte	0x00, 0xf0, 0xa1, 0x04


	//----- nvinfo : EIATTR_MAXREG_COUNT
	.align		4
.L_2789:
        /*002c*/ 	.byte	0x03, 0x1b
        /*002e*/ 	.short	0x00ff


	//----- nvinfo : EIATTR_NUM_BARRIERS
	.align		4
        /*0030*/ 	.byte	0x02, 0x4c
        /*0032*/ 	.byte	0x01
	.zero		1


	//----- nvinfo : EIATTR_MERCURY_ISA_VERSION
	.align		4
        /*0034*/ 	.byte	0x03, 0x5f
        /*0036*/ 	.short	0x0000


	//----- nvinfo : EIATTR_COOP_GROUP_MASK_REGIDS
	.align		4
        /*0038*/ 	.byte	0x04, 0x29
        /*003a*/ 	.short	(.L_2791 - .L_2790)


	//   ....[0]....
.L_2790:
        /*003c*/ 	.word	0xffffffff


	//   ....[1]....
        /*0040*/ 	.word	0xffffffff


	//   ....[2]....
        /*0044*/ 	.word	0xffffffff


	//   ....[3]....
        /*0048*/ 	.word	0xffffffff


	//   ....[4]....
        /*004c*/ 	.word	0xffffffff


	//   ....[5]....
        /*0050*/ 	.word	0xffffffff


	//   ....[6]....
        /*0054*/ 	.word	0xffffffff


	//   ....[7]....
        /*0058*/ 	.word	0xffffffff


	//   ....[8]....
        /*005c*/ 	.word	0xffffffff


	//   ....[9]....
        /*0060*/ 	.word	0xffffffff


	//   ....[10]....
        /*0064*/ 	.word	0xffffffff


	//   ....[11]....
        /*0068*/ 	.word	0xffffffff


	//   ....[12]....
        /*006c*/ 	.word	0xffffffff


	//   ....[13]....
        /*0070*/ 	.word	0xffffffff


	//   ....[14]....
        /*0074*/ 	.word	0xffffffff


	//   ....[15]....
        /*0078*/ 	.word	0xffffffff


	//   ....[16]....
        /*007c*/ 	.word	0xffffffff


	//   ....[17]....
        /*0080*/ 	.word	0xffffffff


	//   ....[18]....
        /*0084*/ 	.word	0xffffffff


	//   ....[19]....
        /*0088*/ 	.word	0xffffffff


	//----- nvinfo : EIATTR_COOP_GROUP_INSTR_OFFSETS
	.align		4
.L_2791:
        /*008c*/ 	.byte	0x04, 0x28
        /*008e*/ 	.short	(.L_2793 - .L_2792)


	//   ....[0]....
.L_2792:
        /*0090*/ 	.word	0x00001140


	//   ....[1]....
        /*0094*/ 	.word	0x00001160


	//   ....[2]....
        /*0098*/ 	.word	0x00001180


	//   ....[3]....
        /*009c*/ 	.word	0x000011a0


	//   ....[4]....
        /*00a0*/ 	.word	0x000011c0


	//   ....[5]....
        /*00a4*/ 	.word	0x000011e0


	//   ....[6]....
        /*00a8*/ 	.word	0x00001200


	//   ....[7]....
        /*00ac*/ 	.word	0x00001220


	//   ....[8]....
        /*00b0*/ 	.word	0x00001240


	//   ....[9]....
        /*00b4*/ 	.word	0x00001260


	//   ....[10]....
        /*00b8*/ 	.word	0x00003090


	//   ....[11]....
        /*00bc*/ 	.word	0x00003110


	//   ....[12]....
        /*00c0*/ 	.word	0x00003190


	//   ....[13]....
        /*00c4*/ 	.word	0x00003200


	//   ....[14]....
        /*00c8*/ 	.word	0x00003280


	//   ....[15]....
        /*00cc*/ 	.word	0x000032f0


	//   ....[16]....
        /*00d0*/ 	.word	0x00003370


	//   ....[17]....
        /*00d4*/ 	.word	0x000033e0


	//   ....[18]....
        /*00d8*/ 	.word	0x00003460


	//   ....[19]....
        /*00dc*/ 	.word	0x000034d0


	//----- nvinfo : EIATTR_EXIT_INSTR_OFFSETS
	.align		4
.L_2793:
        /*00e0*/ 	.byte	0x04, 0x1c
        /*00e2*/ 	.short	(.L_2795 - .L_2794)


	//   ....[0]....
.L_2794:
        /*00e4*/ 	.word	0x00002fb0


	//   ....[1]....
        /*00e8*/ 	.word	0x00003030


	//----- nvinfo : EIATTR_MAX_THREADS
	.align		4
.L_2795:
        /*00ec*/ 	.byte	0x04, 0x05
        /*00ee*/ 	.short	(.L_2797 - .L_2796)
.L_2796:
        /*00f0*/ 	.word	0x00000080
        /*00f4*/ 	.word	0x00000001
        /*00f8*/ 	.word	0x00000001


	//----- nvinfo : EIATTR_CRS_STACK_SIZE
	.align		4
.L_2797:
        /*00fc*/ 	.byte	0x04, 0x1e
        /*00fe*/ 	.short	(.L_2799 - .L_2798)
.L_2798:
        /*0100*/ 	.word	0x00000000
.L_2799:


//--------------------- .nv.info._ZN10layer_norm13ln_bwd_kernelINS_13Kernel_traitsI13__nv_bfloat16S2_fS2_fjLj512ELj1ELj4ELj1ELj16ENS_18Kernel_traits_baseILj512ES2_S2_fS2_fjLj128EEEEELb1ELb1ELb0ELb1EEEvNS_9BwdParamsE --------------------------
	.section	.nv.info._ZN10layer_norm13ln_bwd_kernelINS_13Kernel_traitsI13__nv_bfloat16S2_fS2_fjLj512ELj1ELj4ELj1ELj16ENS_18Kernel_traits_baseILj512ES2_S2_fS2_fjLj128EEEEELb1ELb1ELb0ELb1EEEvNS_9BwdParamsE,"",@"SHT_CUDA_INFO"
	.sectionflags	@""
	.align	4


	//----- nvinfo : EIATTR_CUDA_API_VERSION
	.align		4
        /*0000*/ 	.byte	0x04, 0x37
        /*0002*/ 	.short	(.L_2801 - .L_2800)
.L_2800:
        /*0004*/ 	.word	0x00000082


	//----- nvinfo : EIATTR_SW2861232_WAR
	.align		4
.L_2801:
        /*0008*/ 	.byte	0x01, 0x35
	.zero		2


	//----- nvinfo : EIATTR_PARAM_CBANK
	.align		4
        /*000c*/ 	.byte	0x04, 0x0a
        /*000e*/ 	.short	(.L_2803 - .L_2802)
	.align		4
.L_2802:
        /*0010*/ 	.word	index@(.nv.constant0._ZN10layer_norm13ln_bwd_kernelINS_13Kernel_traitsI13__nv_bfloat16S2_fS2_fjLj512ELj1ELj4ELj1ELj16ENS_18Kernel_traits_baseILj512ES2_S2_fS2_fjLj128EEEEELb1ELb1ELb0ELb1EEEvNS_9BwdParamsE)
        /*0014*/ 	.short	0x0160
        /*0016*/ 	.short	0x0128


	//----- nvinfo : EIATTR_CBANK_PARAM_SIZE
	.align		4
.L_2803:
        /*0018*/ 	.byte	0x03, 0x19
        /*001a*/ 	.short	0x0128


	//----- nvinfo : EIATTR_KPARAM_INFO
	.align		4
        /*001c*/ 	.byte	0x04, 0x17
        /*001e*/ 	.short	(.L_2805 - .L_2804)
.L_2804:
        /*0020*/ 	.word	0x00000000
        /*0024*/ 	.short	0x0000
        /*0026*/ 	.short	0x0000
        /*0028*/ 	.byte	0x00, 0xf0, 0xa1, 0x04


	//----- nvinfo : EIATTR_MAXREG_COUNT
	.align		4
.L_2805:
        /*002c*/ 	.byte	0x03, 0x1b
        /*002e*/ 	.short	0x00ff


	//----- nvinfo : EIATTR_NUM_BARRIERS
	.align		4
        /*0030*/ 	.byte	0x02, 0x4c
        /*0032*/ 	.byte	0x01
	.zero		1


	//----- nvinfo : EIATTR_MERCURY_ISA_VERSION
	.align		4
        /*0034*/ 	.byte	0x03, 0x5f
        /*0036*/ 	.short	0x0000


	//----- nvinfo : EIATTR_COOP_GROUP_MASK_REGIDS
	.align		4
        /*0038*/ 	.byte	0x04, 0x29
        /*003a*/ 	.short	(.L_2807 - .L_2806)


	//   ....[0]....
.L_2806:
        /*003c*/ 	.word	0xffffffff


	//   ....[1]....
        /*0040*/ 	.word	0xffffffff


	//   ....[2]....
        /*0044*/ 	.word	0xffffffff


	//   ....[3]....
        /*0048*/ 	.word	0xffffffff


	//   ....[4]....
        /*004c*/ 	.word	0xffffffff


	//   ....[5]....
        /*0050*/ 	.word	0xffffffff


	//   ....[6]....
        /*0054*/ 	.word	0xffffffff


	//   ....[7]....
        /*0058*/ 	.word	0xffffffff


	//   ....[8]....
        /*005c*/ 	.word	0xffffffff


	//   ....[9]....
        /*0060*/ 	.word	0xffffffff


	//   ....[10]....
        /*0064*/ 	.word	0xffffffff


	//   ....[11]....
        /*0068*/ 	.word	0xffffffff


	//   ....[12]....
        /*006c*/ 	.word	0xffffffff


	//   ....[13]....
        /*0070*/ 	.word	0xffffffff


	//   ....[14]....
        /*0074*/ 	.word	0xffffffff


	//   ....[15]....
        /*0078*/ 	.word	0xffffffff


	//   ....[16]....
        /*007c*/ 	.word	0xffffffff


	//   ....[17]....
        /*0080*/ 	.word	0xffffffff


	//   ....[18]....
        /*0084*/ 	.word	0xffffffff


	//   ....[19]....
        /*0088*/ 	.word	0xffffffff


	//----- nvinfo : EIATTR_COOP_GROUP_INSTR_OFFSETS
	.align		4
.L_2807:
        /*008c*/ 	.byte	0x04, 0x28
        /*008e*/ 	.short	(.L_2809 - .L_2808)


	//   ....[0]....
.L_2808:
        /*0090*/ 	.word	0x00001060


	//   ....[1]....
        /*0094*/ 	.word	0x00001080


	//   ....[2]....
        /*0098*/ 	.word	0x000010a0


	//   ....[3]....
        /*009c*/ 	.word	0x000010c0


	//   ....[4]....
        /*00a0*/ 	.word	0x000010e0


	//   ....[5]....
        /*00a4*/ 	.word	0x00001100


	//   ....[6]....
        /*00a8*/ 	.word	0x00001120


	//   ....[7]....
        /*00ac*/ 	.word	0x00001140


	//   ....[8]....
        /*00b0*/ 	.word	0x00001160


	//   ....[9]....
        /*00b4*/ 	.word	0x00001180


	//   ....[10]....
        /*00b8*/ 	.word	0x00002f00


	//   ....[11]....
        /*00bc*/ 	.word	0x00002f80


	//   ....[12]....
        /*00c0*/ 	.word	0x00003000


	//   ....[13]....
        /*00c4*/ 	.word	0x00003070


	//   ....[14]....
        /*00c8*/ 	.word	0x000030f0


	//   ....[15]....
        /*00cc*/ 	.word	0x00003160


	//   ....[16]....
        /*00d0*/ 	.word	0x000031e0


	//   ....[17]....
        /*00d4*/ 	.word	0x00003250


	//   ....[18]....
        /*00d8*/ 	.word	0x000032d0


	//   ....[19]....
        /*00dc*/ 	.word	0x00003340


	//----- nvinfo : EIATTR_EXIT_INSTR_OFFSETS
	.align		4
.L_2809:
        /*00e0*/ 	.byte	0x04, 0x1c
        /*00e2*/ 	.short	(.L_2811 - .L_2810)


	//   ....[0]....
.L_2810:
        /*00e4*/ 	.word	0x00002ea0


	//----- nvinfo : EIATTR_MAX_THREADS
	.align		4
.L_2811:
        /*00e8*/ 	.byte	0x04, 0x05
        /*00ea*/ 	.short	(.L_2813 - .L_2812)
.L_2812:
        /*00ec*/ 	.word	0x00000080
        /*00f0*/ 	.word	0x00000001
        /*00f4*/ 	.word	0x00000001


	//----- nvinfo : EIATTR_CRS_STACK_SIZE
	.align		4
.L_2813:
        /*00f8*/ 	.byte	0x04, 0x1e
        /*00fa*/ 	.short	(.L_2815 - .L_2814)
.L_2814:
        /*00fc*/ 	.word	0x00000000
.L_2815:


//--------------------- .nv.info._ZN10layer_norm22ln_bwd_finalize_kernelINS_22Kernel_traits_finalizeILj512E13__nv_bfloat16S2_fS2_fjLb1ELj1024ELj4ENS_18Kernel_traits_baseILj512ES2_S2_fS2_fjLj1024EEEEELb1ELb0EEEvNS_9BwdParamsE --------------------------
	.section	.nv.info._ZN10layer_norm22ln_bwd_finalize_kernelINS_22Kernel_traits_finalizeILj512E13__nv_bfloat16S2_fS2_fjLb1ELj1024ELj4ENS_18Kernel_traits_baseILj512ES2_S2_fS2_fjLj1024EEEEELb1ELb0EEEvNS_9BwdParamsE,"",@"SHT_CUDA_INFO"
	.sectionflags	@""
	.align	4


	//----- nvinfo : EIATTR_CUDA_API_VERSION
	.align		4
        /*0000*/ 	.byte	0x04, 0x37
        /*0002*/ 	.short	(.L_2817 - .L_2816)
.L_2816:
        /*0004*/ 	.word	0x00000082


	//----- nvinfo : EIATTR_SW2861232_WAR
	.align		4
.L_2817:
        /*0008*/ 	.byte	0x01, 0x35
	.zero		2


	//----- nvinfo : EIATTR_PARAM_CBANK
	.align		4
        /*000c*/ 	.byte	0x04, 0x0a
        /*000e*/ 	.short	(.L_2819 - .L_2818)
	.align		4
.L_2818:
        /*0010*/ 	.word	index@(.nv.constant0._ZN10layer_norm22ln_bwd_finalize_kernelINS_22Kernel_traits_finalizeILj512E13__nv_bfloat16S2_fS2_fjLb1ELj1024ELj4ENS_18Kernel_traits_baseILj512ES2_S2_fS2_fjLj1024EEEEELb1ELb0EEEvNS_9BwdParamsE)
        /*0014*/ 	.short	0x0160
        /*0016*/ 	.short	0x0128


	//----- nvinfo : EIATTR_CBANK_PARAM_SIZE
	.align		4
.L_2819:
        /*0018*/ 	.byte	0x03, 0x19
        /*001a*/ 	.short	0x0128


	//----- nvinfo : EIATTR_KPARAM_INFO
	.align		4
        /*001c*/ 	.byte	0x04, 0x17
        /*001e*/ 	.short	(.L_2821 - .L_2820)
.L_2820:
        /*0020*/ 	.word	0x00000000
        /*0024*/ 	.short	0x0000
        /*0026*/ 	.short	0x0000
        /*0028*/ 	.byte	0x00, 0xf0, 0xa1, 0x04


	//----- nvinfo : EIATTR_MAXREG_COUNT
	.align		4
.L_2821:
        /*002c*/ 	.byte	0x03, 0x1b
        /*002e*/ 	.short	0x0040


	//----- nvinfo : EIATTR_NUM_BARRIERS
	.align		4
        /*0030*/ 	.byte	0x02, 0x4c
        /*0032*/ 	.byte	0x01
	.zero		1


	//----- nvinfo : EIATTR_MERCURY_ISA_VERSION
	.align		4
        /*0034*/ 	.byte	0x03, 0x5f
        /*0036*/ 	.short	0x0000


	//----- nvinfo : EIATTR_COOP_GROUP_MASK_REGIDS
	.align		4
        /*0038*/ 	.byte	0x04, 0x29
        /*003a*/ 	.short	(.L_2823 - .L_2822)


	//   ....[0]....
.L_2822:
        /*003c*/ 	.word	0xffffffff


	//   ....[1]....
        /*0040*/ 	.word	0xffffffff


	//   ....[2]....
        /*0044*/ 	.word	0xffffffff


	//   ....[3]....
        /*0048*/ 	.word	0xffffffff


	//   ....[4]....
        /*004c*/ 	.word	0xffffffff


	//   ....[5]....
        /*0050*/ 	.word	0xffffffff


	//   ....[6]....
        /*0054*/ 	.word	0xffffffff


	//   ....[7]....
        /*0058*/ 	.word	0xffffffff


	//   ....[8]....
        /*005c*/ 	.word	0xffffffff


	//   ....[9]....
        /*0060*/ 	.word	0xffffffff


	//   ....[10]....
        /*0064*/ 	.word	0xffffffff


	//   ....[11]....
        /*0068*/ 	.word	0xffffffff


	//   ....[12]....
        /*006c*/ 	.word	0xffffffff


	//   ....[13]....
        /*0070*/ 	.word	0xffffffff


	//   ....[14]....
        /*0074*/ 	.word	0xffffffff


	//   ....[15]....
        /*0078*/ 	.word	0xffffffff


	//   ....[16]....
        /*007c*/ 	.word	0xffffffff


	//   ....[17]....
        /*0080*/ 	.word	0xffffffff


	//   ....[18]....
        /*0084*/ 	.word	0xffffffff


	//   ....[19]....
        /*0088*/ 	.word	0xffffffff


	//   ....[20]....
        /*008c*/ 	.word	0xffffffff


	//   ....[21]....
        /*0090*/ 	.word	0xffffffff


	//   ....[22]....
        /*0094*/ 	.word	0xffffffff


	//   ....[23]....
        /*0098*/ 	.word	0xffffffff


	//   ....[24]....
        /*009c*/ 	.word	0xffffffff


	//   ....[25]....
        /*00a0*/ 	.word	0xffffffff


	//   ....[26]....
        /*00a4*/ 	.word	0xffffffff


	//   ....[27]....
        /*00a8*/ 	.word	0xffffffff


	//   ....[28]....
        /*00ac*/ 	.word	0xffffffff


	//   ....[29]....
        /*00b0*/ 	.word	0xffffffff


	//----- nvinfo : EIATTR_COOP_GROUP_INSTR_OFFSETS
	.align		4
.L_2823:
        /*00b4*/ 	.byte	0x04, 0x28
        /*00b6*/ 	.short	(.L_2825 - .L_2824)


	//   ....[0]....
.L_2824:
        /*00b8*/ 	.word	0x000009d0


	//   ....[1]....
        /*00bc*/ 	.word	0x00000a00


	//   ....[2]....
        /*00c0*/ 	.word	0x00000a10


	//   ....[3]....
        /*00c4*/ 	.word	0x00000a30


	//   ....[4]....
        /*00c8*/ 	.word	0x00000a50


	//   ....[5]....
        /*00cc*/ 	.word	0x00000a60


	//   ....[6]....
        /*00d0*/ 	.word	0x00000a90


	//   ....[7]....
        /*00d4*/ 	.word	0x00000ab0


	//   ....[8]....
        /*00d8*/ 	.word	0x00000ac0


	//   ....[9]....
        /*00dc*/ 	.word	0x00000af0


	//   ....[10]....
        /*00e0*/ 	.word	0x00000b10


	//   ....[11]....
        /*00e4*/ 	.word	0x00000b20


	//   ....[12]....
        /*00e8*/ 	.word	0x00000b50


	//   ....[13]....
        /*00ec*/ 	.word	0x00000b70


	//   ....[14]....
        /*00f0*/ 	.word	0x00000b80


	//   ....[15]....
        /*00f4*/ 	.word	0x00000e20


	//   ....[16]....
        /*00f8*/ 	.word	0x00000e80


	//   ....[17]....
        /*00fc*/ 	.word	0x00000ee0


	//   ....[18]....
        /*0100*/ 	.word	0x00000f40


	//   ....[19]....
        /*0104*/ 	.word	0x00000fb0


	//   ....[20]....
        /*0108*/ 	.word	0x00001020


	//   ....[21]....
        /*010c*/ 	.word	0x00001080


	//   ....[22]....
        /*0110*/ 	.word	0x000010e0


	//   ....[23]....
        /*0114*/ 	.word	0x00001140


	//   ....[24]....
        /*0118*/ 	.word	0x000011b0


	//   ....[25]....
        /*011c*/ 	.word	0x00001220


	//   ....[26]....
        /*0120*/ 	.word	0x00001280


	//   ....[27]....
        /*0124*/ 	.word	0x000012e0


	//   ....[28]....
        /*0128*/ 	.word	0x00001340


	//   ....[29]....
        /*012c*/ 	.word	0x000013a0


	//----- nvinfo : EIATTR_EXIT_INSTR_OFFSETS
	.align		4
.L_2825:
        /*0130*/ 	.byte	0x04, 0x1c
        /*0132*/ 	.short	(.L_2827 - .L_2826)


	//   ....[0]....
.L_2826:
        /*0134*/ 	.word	0x00000070


	//   ....[1]....
        /*0138*/ 	.word	0x00000dc0


	//----- nvinfo : EIATTR_MAX_THREADS
	.align		4
.L_2827:
        /*013c*/ 	.byte	0x04, 0x05
        /*013e*/ 	.short	(.L_2829 - .L_2828)
.L_2828:
        /*0140*/ 	.word	0x00000400
        /*0144*/ 	.word	0x00000001
        /*0148*/ 	.word	0x00000001


	//----- nvinfo : EIATTR_CRS_STACK_SIZE
	.align		4
.L_2829:
        /*014c*/ 	.byte	0x04, 0x1e
        /*014e*/ 	.short	(.L_2831 - .L_2830)
.L_2830:
        /*0150*/ 	.word	0x00000000
.L_2831:


//--------------------- .nv.info._ZN10layer_norm13ln_bwd_kernelINS_13Kernel_traitsI13__nv_bfloat16S2_fS2_fjLj512ELj1ELj4ELj1ELj16ENS_18Kernel_traits_baseILj512ES2_S2_fS2_fjLj128EEEEELb1ELb1ELb1ELb0EEEvNS_9BwdParamsE --------------------------
	.section	.nv.info._ZN10layer_norm13ln_bwd_kernelINS_13Kernel_traitsI13__nv_bfloat16S2_fS2_fjLj512ELj1ELj4ELj1ELj16ENS_18Kernel_traits_baseILj512ES2_S2_fS2_fjLj128EEEEELb1ELb1ELb1ELb0EEEvNS_9BwdParamsE,"",@"SHT_CUDA_INFO"
	.sectionflags	@""
	.align	4


	//----- nvinfo : EIATTR_CUDA_API_VERSION
	.align		4
        /*0000*/ 	.byte	0x04, 0x37
        /*0002*/ 	.short	(.L_2833 - .L_2832)
.L_2832:
        /*0004*/ 	.word	0x00000082


	//----- nvinfo : EIATTR_SW2861232_WAR
	.align		4
.L_2833:
        /*0008*/ 	.byte	0x01, 0x35
	.zero		2


	//----- nvinfo : EIATTR_PARAM_CBANK
	.align		4
        /*000c*/ 	.byte	0x04, 0x0a
        /*000e*/ 	.short	(.L_2835 - .L_2834)
	.align		4
.L_2834:
        /*0010*/ 	.word	index@(.nv.constant0._ZN10layer_norm13ln_bwd_kernelINS_13Kernel_traitsI13__nv_bfloat16S2_fS2_fjLj512ELj1ELj4ELj1ELj16ENS_18Kernel_traits_baseILj512ES2_S2_fS2_fjLj128EEEEELb1ELb1ELb1ELb0EEEvNS_9BwdParamsE)
        /*0014*/ 	.short	0x0160
        /*0016*/ 	.short	0x0128


	//----- nvinfo : EIATTR_CBANK_PARAM_SIZE
	.align		4
.L_2835:
        /*0018*/ 	.byte	0x03, 0x19
        /*001a*/ 	.short	0x0128


	//----- nvinfo : EIATTR_KPARAM_INFO
	.align		4
        /*001c*/ 	.byte	0x04, 0x17
        /*001e*/ 	.short	(.L_2837 - .L_2836)
.L_2836:
        /*0020*/ 	.word	0x00000000
        /*0024*/ 	.short	0x0000
        /*0026*/ 	.short	0x0000
        /*0028*/ 	.byte	0x00, 0xf0, 0xa1, 0x04


	//----- nvinfo : EIATTR_MAXREG_COUNT
	.align		4
.L_2837:
        /*002c*/ 	.byte	0x03, 0x1b
        /*002e*/ 	.short	0x00ff


	//----- nvinfo : EIATTR_NUM_BARRIERS
	.align		4
        /*0030*/ 	.byte	0x02, 0x4c
        /*0032*/ 	.byte	0x01
	.zero		1


	//----- nvinfo : EIATTR_MERCURY_ISA_VERSION
	.align		4
        /*0034*/ 	.byte	0x03, 0x5f
        /*0036*/ 	.short	0x0000


	//----- nvinfo : EIATTR_COOP_GROUP_MASK_REGIDS
	.align		4
        /*0038*/ 	.byte	0x04, 0x29
        /*003a*/ 	.short	(.L_2839 - .L_2838)


	//   ....[0]....
.L_2838:
        /*003c*/ 	.word	0xffffffff


	//   ....[1]....
        /*0040*/ 	.word	0xffffffff


	//   ....[2]....
        /*0044*/ 	.word	0xffffffff


	//   ....[3]....
        /*0048*/ 	.word	0xffffffff


	//   ....[4]....
        /*004c*/ 	.word	0xffffffff


	//   ....[5]....
        /*0050*/ 	.word	0xffffffff


	//   ....[6]....
        /*0054*/ 	.word	0xffffffff


	//   ....[7]....
        /*0058*/ 	.word	0xffffffff


	//   ....[8]....
        /*005c*/ 	.word	0xffffffff


	//   ....[9]....
        /*0060*/ 	.word	0xffffffff


	//   ....[10]....
        /*0064*/ 	.word	0xffffffff


	//   ....[11]....
        /*0068*/ 	.word	0xffffffff


	//   ....[12]....
        /*006c*/ 	.word	0xffffffff


	//   ....[13]....
        /*0070*/ 	.word	0xffffffff


	//   ....[14]....
        /*0074*/ 	.word	0xffffffff


	//   ....[15]....
        /*0078*/ 	.word	0xffffffff


	//   ....[16]....
        /*007c*/ 	.word	0xffffffff


	//   ....[17]....
        /*0080*/ 	.word	0xffffffff


	//   ....[18]....
        /*0084*/ 	.word	0xffffffff


	//   ....[19]....
        /*0088*/ 	.word	0xffffffff


	//----- nvinfo : EIATTR_COOP_GROUP_INSTR_OFFSETS
	.align		4
.L_2839:
        /*008c*/ 	.byte	0x04, 0x28
        /*008e*/ 	.short	(.L_2841 - .L_2840)


	//   ....[0]....
.L_2840:
        /*0090*/ 	.word	0x00001420


	//   ....[1]....
        /*0094*/ 	.word	0x00001440


	//   ....[2]....
        /*0098*/ 	.word	0x00001460


	//   ....[3]....
        /*009c*/ 	.word	0x00001480


	//   ....[4]....
        /*00a0*/ 	.word	0x000014a0


	//   ....[5]....
        /*00a4*/ 	.word	0x000014c0


	//   ....[6]....
        /*00a8*/ 	.word	0x000014e0


	//   ....[7]....
        /*00ac*/ 	.word	0x00001500


	//   ....[8]....
        /*00b0*/ 	.word	0x00001520


	//   ....[9]....
        /*00b4*/ 	.word	0x00001540


	//   ....[10]....
        /*00b8*/ 	.word	0x000042a0


	//   ....[11]....
        /*00bc*/ 	.word	0x00004320


	//   ....[12]....
        /*00c0*/ 	.word	0x000043a0


	//   ....[13]....
        /*00c4*/ 	.word	0x00004410


	//   ....[14]....
        /*00c8*/ 	.word	0x00004490


	//   ....[15]....
        /*00cc*/ 	.word	0x00004500


	//   ....[16]....
        /*00d0*/ 	.word	0x00004580


	//   ....[17]....
        /*00d4*/ 	.word	0x000045f0


	//   ....[18]....
        /*00d8*/ 	.word	0x00004670


	//   ....[19]....
        /*00dc*/ 	.word	0x000046e0


	//----- nvinfo : EIATTR_EXIT_INSTR_OFFSETS
	.align		4
.L_2841:
        /*00e0*/ 	.byte	0x04, 0x1c
        /*00e2*/ 	.short	(.L_2843 - .L_2842)


	//   ....[0]....
.L_2842:
        /*00e4*/ 	.word	0x000041c0


	//   ....[1]....
        /*00e8*/ 	.word	0x00004240


	//----- nvinfo : EIATTR_MAX_THREADS
	.align		4
.L_2843:
        /*00ec*/ 	.byte	0x04, 0x05
        /*00ee*/ 	.short	(.L_2845 - .L_2844)
.L_2844:
        /*00f0*/ 	.word	0x00000080
        /*00f4*/ 	.word	0x00000001
        /*00f8*/ 	.word	0x00000001


	//----- nvinfo : EIATTR_CRS_STACK_SIZE
	.align		4
.L_2845:
        /*00fc*/ 	.byte	0x04, 0x1e
        /*00fe*/ 	.short	(.L_2847 - .L_2846)
.L_2846:
        /*0100*/ 	.word	0x00000000
.L_2847:


//--------------------- .nv.info._ZN10layer_norm22ln_bwd_finalize_kernelINS_22Kernel_traits_finalizeILj512E13__nv_bfloat16S2_fS2_fjLb1ELj1024ELj4ENS_18Kernel_traits_baseILj512ES2_S2_fS2_fjLj1024EEEEELb1ELb1EEEvNS_9BwdParamsE --------------------------
	.section	.nv.info._ZN10layer_norm22ln_bwd_finalize_kernelINS_22Kernel_traits_finalizeILj512E13__nv_bfloat16S2_fS2_fjLb1ELj1024ELj4ENS_18Kernel_traits_baseILj512ES2_S2_fS2_fjLj1024EEEEELb1ELb1EEEvNS_9BwdParamsE,"",@"SHT_CUDA_INFO"
	.sectionflags	@""
	.align	4


	//----- nvinfo : EIATTR_CUDA_API_VERSION
	.align		4
        /*0000*/ 	.byte	0x04, 0x37
        /*0002*/ 	.short	(.L_2849 - .L_2848)
.L_2848:
        /*0004*/ 	.word	0x00000082


	//----- nvinfo : EIATTR_SW2861232_WAR
	.align		4
.L_2849:
        /*0008*/ 	.byte	0x01, 0x35
	.zero		2


	//----- nvinfo : EIATTR_PARAM_CBANK
	.align		4
        /*000c*/ 	.byte	0x04, 0x0a
        /*000e*/ 	.short	(.L_2851 - .L_2850)
	.align		4
.L_2850:
        /*0010*/ 	.word	index@(.nv.constant0._ZN10layer_norm22ln_bwd_finalize_kernelINS_22Kernel_traits_finalizeILj512E13__nv_bfloat16S2_fS2_fjLb1ELj1024ELj4ENS_18Kernel_traits_baseILj512ES2_S2_fS2_fjLj1024EEEEELb1ELb1EEEvNS_9BwdParamsE)
        /*0014*/ 	.short	0x0160
        /*0016*/ 	.short	0x0128


	//----- nvinfo : EIATTR_CBANK_PARAM_SIZE
	.align		4
.L_2851:
        /*0018*/ 	.byte	0x03, 0x19
        /*001a*/ 	.short	0x0128


	//----- nvinfo : EIATTR_KPARAM_INFO
	.align		4
        /*001c*/ 	.byte	0x04, 0x17
        /*001e*/ 	.short	(.L_2853 - .L_2852)
.L_2852:
        /*0020*/ 	.word	0x00000000
        /*0024*/ 	.short	0x0000
        /*0026*/ 	.short	0x0000
        /*0028*/ 	.byte	0x00, 0xf0, 0xa1, 0x04


	//----- nvinfo : EIATTR_MAXREG_COUNT
	.align		4
.L_2853:
        /*002c*/ 	.byte	0x03, 0x1b
        /*002e*/ 	.short	0x0040


	//----- nvinfo : EIATTR_NUM_BARRIERS
	.align		4
        /*0030*/ 	.byte	0x02, 0x4c
        /*0032*/ 	.byte	0x01
	.zero		1


	//----- nvinfo : EIATTR_MERCURY_ISA_VERSION
	.align		4
        /*0034*/ 	.byte	0x03, 0x5f
        /*0036*/ 	.short	0x0000


	//----- nvinfo : EIATTR_COOP_GROUP_MASK_REGIDS
	.align		4
        /*0038*/ 	.byte	0x04, 0x29
        /*003a*/ 	.short	(.L_2855 - .L_2854)


	//   ....[0]....
.L_2854:
        /*003c*/ 	.word	0xffffffff


	//   ....[1]....
        /*0040*/ 	.word	0xffffffff


	//   ....[2]....
        /*0044*/ 	.word	0xffffffff


	//   ....[3]....
        /*0048*/ 	.word	0xffffffff


	//   ....[4]....
        /*004c*/ 	.word	0xffffffff


	//   ....[5]....
        /*0050*/ 	.word	0xffffffff


	//   ....[6]....
        /*0054*/ 	.word	0xffffffff


	//   ....[7]....
        /*0058*/ 	.word	0xffffffff


	//   ....[8]....
        /*005c*/ 	.word	0xffffffff


	//   ....[9]....
        /*0060*/ 	.word	0xffffffff


	//   ....[10]....
        /*0064*/ 	.word	0xffffffff


	//   ....[11]....
        /*0068*/ 	.word	0xffffffff


	//   ....[12]....
        /*006c*/ 	.word	0xffffffff


	//   ....[13]....
        /*0070*/ 	.word	0xffffffff


	//   ....[14]....
        /*0074*/ 	.word	0xffffffff


	//   ....[15]....
        /*0078*/ 	.word	0xffffffff


	//   ....[16]....
        /*007c*/ 	.word	0xffffffff


	//   ....[17]....
        /*0080*/ 	.word	0xffffffff


	//   ....[18]....
        /*0084*/ 	.word	0xffffffff


	//   ....[19]....
        /*0088*/ 	.word	0xffffffff


	//   ....[20]....
        /*008c*/ 	.word	0xffffffff


	//   ....[21]....
        /*0090*/ 	.word	0xffffffff


	//   ....[22]....
        /*0094*/ 	.word	0xffffffff


	//   ....[23]....
        /*0098*/ 	.word	0xffffffff


	//   ....[24]....
        /*009c*/ 	.word	0xffffffff


	//   ....[25]....
        /*00a0*/ 	.word	0xffffffff


	//   ....[26]....
        /*00a4*/ 	.word	0xffffffff


	//   ....[27]....
        /*00a8*/ 	.word	0xffffffff


	//   ....[28]....
        /*00ac*/ 	.word	0xffffffff


	//   ....[29]....
        /*00b0*/ 	.word	0xffffffff


	//----- nvinfo : EIATTR_COOP_GROUP_INSTR_OFFSETS
	.align		4
.L_2855:
        /*00b4*/ 	.byte	0x04, 0x28
        /*00b6*/ 	.short	(.L_2857 - .L_2856)


	//   ....[0]....
.L_2856:
        /*00b8*/ 	.word	0x000009a0


	//   ....[1]....
        /*00bc*/ 	.word	0x000009d0


	//   ....[2]....
        /*00c0*/ 	.word	0x000009e0


	//   ....[3]....
        /*00c4*/ 	.word	0x00000a00


	//   ....[4]....
        /*00c8*/ 	.word	0x00000a20


	//   ....[5]....
        /*00cc*/ 	.word	0x00000a30


	//   ....[6]....
        /*00d0*/ 	.word	0x00000a60


	//   ....[7]....
        /*00d4*/ 	.word	0x00000a80


	//   ....[8]....
        /*00d8*/ 	.word	0x00000a90


	//   ....[9]....
        /*00dc*/ 	.word	0x00000ac0


	//   ....[10]....
        /*00e0*/ 	.word	0x00000ae0


	//   ....[11]....
        /*00e4*/ 	.word	0x00000af0


	//   ....[12]....
        /*00e8*/ 	.word	0x00000b20


	//   ....[13]....
        /*00ec*/ 	.word	0x00000b40


	//   ....[14]....
        /*00f0*/ 	.word	0x00000b50


	//   ....[15]....
        /*00f4*/ 	.word	0x00000dd0


	//   ....[16]....
        /*00f8*/ 	.word	0x00000e30


	//   ....[17]....
        /*00fc*/ 	.word	0x00000e90


	//   ....[18]....
        /*0100*/ 	.word	0x00000ef0


	//   ....[19]....
        /*0104*/ 	.word	0x00000f60


	//   ....[20]....
        /*0108*/ 	.word	0x00000fd0


	//   ....[21]....
        /*010c*/ 	.word	0x00001030


	//   ....[22]....
        /*0110*/ 	.word	0x00001090


	//   ....[23]....
        /*0114*/ 	.word	0x000010f0


	//   ....[24]....
        /*0118*/ 	.word	0x00001160


	//   ....[25]....
        /*011c*/ 	.word	0x000011d0


	//   ....[26]....
        /*0120*/ 	.word	0x00001230


	//   ....[27]....
        /*0124*/ 	.word	0x00001290


	//   ....[28]....
        /*0128*/ 	.word	0x000012f0


	//   ....[29]....
        /*012c*/ 	.word	0x00001350


	//----- nvinfo : EIATTR_EXIT_INSTR_OFFSETS
	.align		4
.L_2857:
        /*0130*/ 	.byte	0x04, 0x1c
        /*0132*/ 	.short	(.L_2859 - .L_2858)


	//   ....[0]....
.L_2858:
        /*0134*/ 	.word	0x00000070


	//   ....[1]....
        /*0138*/ 	.word	0x00000d70


	//----- nvinfo : EIATTR_MAX_THREADS
	.align		4
.L_2859:
        /*013c*/ 	.byte	0x04, 0x05
        /*013e*/ 	.short	(.L_2861 - .L_2860)
.L_2860:
        /*0140*/ 	.word	0x00000400
        /*0144*/ 	.word	0x00000001
        /*0148*/ 	.word	0x00000001


	//----- nvinfo : EIATTR_CRS_STACK_SIZE
	.align		4
.L_2861:
        /*014c*/ 	.byte	0x04, 0x1e
        /*014e*/ 	.short	(.L_2863 - .L_2862)
.L_2862:
        /*0150*/ 	.word	0x00000000
.L_2863:


//--------------------- .nv.info._ZN10layer_norm13ln_bwd_kernelINS_13Kernel_traitsI13__nv_bfloat16S2_fS2_fjLj512ELj1ELj4ELj1ELj16ENS_18Kernel_traits_baseILj512ES2_S2_fS2_fjLj128EEEEELb1ELb1ELb1ELb1EEEvNS_9BwdParamsE --------------------------
	.section	.nv.info._ZN10layer_norm13ln_bwd_kernelINS_13Kernel_traitsI13__nv_bfloat16S2_fS2_fjLj512ELj1ELj4ELj1ELj16ENS_18Kernel_traits_baseILj512ES2_S2_fS2_fjLj128EEEEELb1ELb1ELb1ELb1EEEvNS_9BwdParamsE,"",@"SHT_CUDA_INFO"
	.sectionflags	@""
	.align	4


	//----- nvinfo : EIATTR_CUDA_API_VERSION
	.align		4
        /*0000*/ 	.byte	0x04, 0x37
        /*0002*/ 	.short	(.L_2865 - .L_2864)
.L_2864:
        /*0004*/ 	.word	0x00000082


	//----- nvinfo : EIATTR_SW2861232_WAR
	.align		4
.L_2865:
        /*0008*/ 	.byte	0x01, 0x35
	.zero		2


	//----- nvinfo : EIATTR_PARAM_CBANK
	.align		4
        /*000c*/ 	.byte	0x04, 0x0a
        /*000e*/ 	.short	(.L_2867 - .L_2866)
	.align		4
.L_2866:
        /*0010*/ 	.word	index@(.nv.constant0._ZN10layer_norm13ln_bwd_kernelINS_13Kernel_traitsI13__nv_bfloat16S2_fS2_fjLj512ELj1ELj4ELj1ELj16ENS_18Kernel_traits_baseILj512ES2_S2_fS2_fjLj128EEEEELb1ELb1ELb1ELb1EEEvNS_9BwdParamsE)
        /*0014*/ 	.short	0x0160
        /*0016*/ 	.short	0x0128


	//----- nvinfo : EIATTR_CBANK_PARAM_SIZE
	.align		4
.L_2867:
        /*0018*/ 	.byte	0x03, 0x19
        /*001a*/ 	.short	0x0128


	//----- nvinfo : EIATTR_KPARAM_INFO
	.align		4
        /*001c*/ 	.byte	0x04, 0x17
        /*001e*/ 	.short	(.L_2869 - .L_2868)
.L_2868:
        /*0020*/ 	.word	0x00000000
        /*0024*/ 	.short	0x0000
        /*0026*/ 	.short	0x0000
        /*0028*/ 	.byte	0x00, 0xf0, 0xa1, 0x04


	//----- nvinfo : EIATTR_MAXREG_COUNT
	.align		4
.L_2869:
        /*002c*/ 	.byte	0x03, 0x1b
        /*002e*/ 	.short	0x00ff


	//----- nvinfo : EIATTR_NUM_BARRIERS
	.align		4
        /*0030*/ 	.byte	0x02, 0x4c
        /*0032*/ 	.byte	0x01
	.zero		1


	//----- nvinfo : EIATTR_MERCURY_ISA_VERSION
	.align		4
        /*0034*/ 	.byte	0x03, 0x5f
        /*0036*/ 	.short	0x0000


	//----- nvinfo : EIATTR_COOP_GROUP_MASK_REGIDS
	.align		4
        /*0038*/ 	.byte	0x04, 0x29
        /*003a*/ 	.short	(.L_2871 - .L_2870)


	//   ....[0]....
.L_2870:
        /*003c*/ 	.word	0xffffffff


	//   ....[1]....
        /*0040*/ 	.word	0xffffffff


	//   ....[2]....
        /*0044*/ 	.word	0xffffffff


	//   ....[3]....
        /*0048*/ 	.word	0xffffffff


	//   ....[4]....
        /*004c*/ 	.word	0xffffffff


	//   ....[5]....
        /*0050*/ 	.word	0xffffffff


	//   ....[6]....
        /*0054*/ 	.word	0xffffffff


	//   ....[7]....
        /*0058*/ 	.word	0xffffffff


	//   ....[8]....
        /*005c*/ 	.word	0xffffffff


	//   ....[9]....
        /*0060*/ 	.word	0xffffffff


	//   ....[10]....
        /*0064*/ 	.word	0xffffffff


	//   ....[11]....
        /*0068*/ 	.word	0xffffffff


	//   ....[12]....
        /*006c*/ 	.word	0xffffffff


	//   ....[13]....
        /*0070*/ 	.word	0xffffffff


	//   ....[14]....
        /*0074*/ 	.word	0xffffffff


	//   ....[15]....
        /*0078*/ 	.word	0xffffffff


	//   ....[16]....
        /*007c*/ 	.word	0xffffffff


	//   ....[17]....
        /*0080*/ 	.word	0xffffffff


	//   ....[18]....
        /*0084*/ 	.word	0xffffffff


	//   ....[19]....
        /*0088*/ 	.word	0xffffffff


	//----- nvinfo : EIATTR_COOP_GROUP_INSTR_OFFSETS
	.align		4
.L_2871:
        /*008c*/ 	.byte	0x04, 0x28
        /*008e*/ 	.short	(.L_2873 - .L_2872)


	//   ....[0]....
.L_2872:
        /*0090*/ 	.word	0x000012b0


	//   ....[1]....
        /*0094*/ 	.word	0x000012d0


	//   ....[2]....
        /*0098*/ 	.word	0x000012f0


	//   ....[3]....
        /*009c*/ 	.word	0x00001310


	//   ....[4]....
        /*00a0*/ 	.word	0x00001330


	//   ....[5]....
        /*00a4*/ 	.word	0x00001350


	//   ....[6]....
        /*00a8*/ 	.word	0x00001370


	//   ....[7]....
        /*00ac*/ 	.word	0x00001390


	//   ....[8]....
        /*00b0*/ 	.word	0x000013b0


	//   ....[9]....
        /*00b4*/ 	.word	0x000013d0


	//   ....[10]....
        /*00b8*/ 	.word	0x00003e00


	//   ....[11]....
        /*00bc*/ 	.word	0x00003e80


	//   ....[12]....
        /*00c0*/ 	.word	0x00003f00


	//   ....[13]....
        /*00c4*/ 	.word	0x00003f70


	//   ....[14]....
        /*00c8*/ 	.word	0x00003ff0


	//   ....[15]....
        /*00cc*/ 	.word	0x00004060


	//   ....[16]....
        /*00d0*/ 	.word	0x000040e0


	//   ....[17]....
        /*00d4*/ 	.word	0x00004150


	//   ....[18]....
        /*00d8*/ 	.word	0x000041d0


	//   ....[19]....
        /*00dc*/ 	.word	0x00004240


	//----- nvinfo : EIATTR_EXIT_INSTR_OFFSETS
	.align		4
.L_2873:
        /*00e0*/ 	.byte	0x04, 0x1c
        /*00e2*/ 	.short	(.L_2875 - .L_2874)


	//   ....[0]....
.L_2874:
        /*00e4*/ 	.word	0x00003da0


	//----- nvinfo : EIATTR_MAX_THREADS
	.align		4
.L_2875:
        /*00e8*/ 	.byte	0x04, 0x05
        /*00ea*/ 	.short	(.L_2877 - .L_2876)
.L_2876:
        /*00ec*/ 	.word	0x00000080
        /*00f0*/ 	.word	0x00000001
        /*00f4*/ 	.word	0x00000001


	//----- nvinfo : EIATTR_CRS_STACK_SIZE
	.align		4
.L_2877:
        /*00f8*/ 	.byte	0x04, 0x1e
        /*00fa*/ 	.short	(.L_2879 - .L_2878)
.L_2878:
        /*00fc*/ 	.word	0x00000000
.L_2879:


//--------------------- .nv.info._ZN10layer_norm13ln_bwd_kernelINS_13Kernel_traitsIf13__nv_bfloat16fS2_fjLj512ELj1ELj4ELj1ELj16ENS_18Kernel_traits_baseILj512EfS2_fS2_fjLj128EEEEELb0ELb0ELb0ELb0EEEvNS_9BwdParamsE --------------------------
	.section	.nv.info._ZN10layer_norm13ln_bwd_kernelINS_13Kernel_traitsIf13__nv_bfloat16fS2_fjLj512ELj1ELj4ELj1ELj16ENS_18Kernel_traits_baseILj512EfS2_fS2_fjLj128EEEEELb0ELb0ELb0ELb0EEEvNS_9BwdParamsE,"",@"SHT_CUDA_INFO"
	.sectionflags	@""
	.align	4


	//----- nvinfo : EIATTR_CUDA_API_VERSION
	.align		4
        /*0000*/ 	.byte	0x04, 0x37
        /*0002*/ 	.short	(.L_2881 - .L_2880)
.L_2880:
        /*0004*/ 	.word	0x00000082


	//----- nvinfo : EIATTR_SW2861232_WAR
	.align		4
.L_2881:
        /*0008*/ 	.byte	0x01, 0x35
	.zero		2


	//----- nvinfo : EIATTR_PARAM_CBANK
	.align		4
        /*000c*/ 	.byte	0x04, 0x0a
        /*000e*/ 	.short	(.L_2883 - .L_2882)
	.align		4
.L_2882:
        /*0010*/ 	.word	index@(.nv.constant0._ZN10layer_norm13ln_bwd_kernelINS_13Kernel_traitsIf13__nv_bfloat16fS2_fjLj512ELj1ELj4ELj1ELj16ENS_18Kernel_traits_baseILj512EfS2_fS2_fjLj128EEEEELb0ELb0ELb0ELb0EEEvNS_9BwdParamsE)
        /*0014*/ 	.short	0x0160
        /*0016*/ 	.short	0x0128


	//----- nvinfo : EIATTR_CBANK_PARAM_SIZE
	.align		4
.L_2883:
        /*0018*/ 	.byte	0x03, 0x19
        /*001a*/ 	.short	0x0128


	//----- nvinfo : EIATTR_KPARAM_INFO
	.align		4
        /*001c*/ 	.byte	0x04, 0x17
        /*001e*/ 	.short	(.L_2885 - .L_2884)
.L_2884:
        /*0020*/ 	.word	0x00000000
        /*0024*/ 	.short	0x0000
        /*0026*/ 	.short	0x0000
        /*0028*/ 	.byte	0x00, 0xf0, 0xa1, 0x04


	//----- nvinfo : EIATTR_MAXREG_COUNT
	.align		4
.L_2885:
        /*002c*/ 	.byte	0x03, 0x1b
        /*002e*/ 	.short	0x00ff


	//----- nvinfo : EIATTR_NUM_BARRIERS
	.align		4
        /*0030*/ 	.byte	0x02, 0x4c
        /*0032*/ 	.byte	0x01
	.zero		1


	//----- nvinfo : EIATTR_MERCURY_ISA_VERSION
	.align		4
        /*0034*/ 	.byte	0x03, 0x5f
        /*0036*/ 	.short	0x0000


	//----- nvinfo : EIATTR_COOP_GROUP_MASK_REGIDS
	.align		4
        /*0038*/ 	.byte	0x04, 0x29
        /*003a*/ 	.short	(.L_2887 - .L_2886)


	//   ....[0]....
.L_2886:
        /*003c*/ 	.word	0xffffffff


	//   ....[1]....
        /*0040*/ 	.word	0xffffffff


	//   ....[2]....
        /*0044*/ 	.word	0xffffffff


	//   ....[3]....
        /*0048*/ 	.word	0xffffffff


	//   ....[4]....
        /*004c*/ 	.word	0xffffffff


	//   ....[5]....
        /*0050*/ 	.word	0xffffffff


	//   ....[6]....
        /*0054*/ 	.word	0xffffffff


	//   ....[7]....
        /*0058*/ 	.word	0xffffffff


	//   ....[8]....
        /*005c*/ 	.word	0xffffffff


	//   ....[9]....
        /*0060*/ 	.word	0xffffffff


	//   ....[10]....
        /*0064*/ 	.word	0xffffffff


	//   ....[11]....
        /*0068*/ 	.word	0xffffffff


	//   ....[12]....
        /*006c*/ 	.word	0xffffffff


	//   ....[13]....
        /*0070*/ 	.word	0xffffffff


	//   ....[14]....
        /*0074*/ 	.word	0xffffffff


	//   ....[15]....
        /*0078*/ 	.word	0xffffffff


	//   ....[16]....
        /*007c*/ 	.word	0xffffffff


	//   ....[17]....
        /*0080*/ 	.word	0xffffffff


	//   ....[18]....
        /*0084*/ 	.word	0xffffffff


	//   ....[19]....
        /*0088*/ 	.word	0xffffffff


	//----- nvinfo : EIATTR_COOP_GROUP_INSTR_OFFSETS
	.align		4
.L_2887:
        /*008c*/ 	.byte	0x04, 0x28
        /*008e*/ 	.short	(.L_2889 - .L_2888)


	//   ....[0]....
.L_2888:
        /*0090*/ 	.word	0x00000e50


	//   ....[1]....
        /*0094*/ 	.word	0x00000e70


	//   ....[2]....
        /*0098*/ 	.word	0x00000e90


	//   ....[3]....
        /*009c*/ 	.word	0x00000eb0


	//   ....[4]....
        /*00a0*/ 	.word	0x00000ed0


	//   ....[5]....
        /*00a4*/ 	.word	0x00000ef0


	//   ....[6]....
        /*00a8*/ 	.word	0x00000f20


	//   ....[7]....
        /*00ac*/ 	.word	0x00000f30


	//   ....[8]....
        /*00b0*/ 	.word	0x00000f60


	//   ....[9]....
        /*00b4*/ 	.word	0x00000f70


	//   ....[10]....
        /*00b8*/ 	.word	0x00002140


	//   ....[11]....
        /*00bc*/ 	.word	0x000021c0


	//   ....[12]....
        /*00c0*/ 	.word	0x00002240


	//   ....[13]....
        /*00c4*/ 	.word	0x000022b0


	//   ....[14]....
        /*00c8*/ 	.word	0x00002330


	//   ....[15]....
        /*00cc*/ 	.word	0x000023a0


	//   ....[16]....
        /*00d0*/ 	.word	0x00002420


	//   ....[17]....
        /*00d4*/ 	.word	0x00002490


	//   ....[18]....
        /*00d8*/ 	.word	0x00002510


	//   ....[19]....
        /*00dc*/ 	.word	0x00002580


	//----- nvinfo : EIATTR_EXIT_INSTR_OFFSETS
	.align		4
.L_2889:
        /*00e0*/ 	.byte	0x04, 0x1c
        /*00e2*/ 	.short	(.L_2891 - .L_2890)


	//   ....[0]....
.L_2890:
        /*00e4*/ 	.word	0x000020b0


	//   ....[1]....
        /*00e8*/ 	.word	0x000020e0


	//----- nvinfo : EIATTR_MAX_THREADS
	.align		4
.L_2891:
        /*00ec*/ 	.byte	0x04, 0x05
        /*00ee*/ 	.short	(.L_2893 - .L_2892)
.L_2892:
        /*00f0*/ 	.word	0x00000080
        /*00f4*/ 	.word	0x00000001
        /*00f8*/ 	.word	0x00000001


	//----- nvinfo : EIATTR_CRS_STACK_SIZE
	.align		4
.L_2893:
        /*00fc*/ 	.byte	0x04, 0x1e
        /*00fe*/ 	.short	(.L_2895 - .L_2894)
.L_2894:
        /*0100*/ 	.word	0x00000000
.L_2895:


//--------------------- .nv.info._ZN10layer_norm13ln_bwd_kernelINS_13Kernel_traitsIf13__nv_bfloat16fS2_fjLj512ELj1ELj4ELj1ELj16ENS_18Kernel_traits_baseILj512EfS2_fS2_fjLj128EEEEELb0ELb0ELb0ELb1EEEvNS_9BwdParamsE --------------------------
	.section	.nv.info._ZN10layer_norm13ln_bwd_kernelINS_13Kernel_traitsIf13__nv_bfloat16fS2_fjLj512ELj1ELj4ELj1ELj16ENS_18Kernel_traits_baseILj512EfS2_fS2_fjLj128EEEEELb0ELb0ELb0ELb1EEEvNS_9BwdParamsE,"",@"SHT_CUDA_INFO"
	.sectionflags	@""
	.align	4


	//----- nvinfo : EIATTR_CUDA_API_VERSION
	.align		4
        /*0000*/ 	.byte	0x04, 0x37
        /*0002*/ 	.short	(.L_2897 - .L_2896)
.L_2896:
        /*0004*/ 	.word	0x00000082


	//----- nvinfo : EIATTR_SW2861232_WAR
	.align		4
.L_2897:
        /*0008*/ 	.byte	0x01, 0x35
	.zero		2


	//----- nvinfo : EIATTR_PARAM_CBANK
	.align		4
        /*000c*/ 	.byte	0x04, 0x0a
        /*000e*/ 	.short	(.L_2899 - .L_2898)
	.align		4
.L_2898:
        /*0010*/ 	.word	index@(.nv.constant0._ZN10layer_norm13ln_bwd_kernelINS_13Kernel_traitsIf13__nv_bfloat16fS2_fjLj512ELj1ELj4ELj1ELj16ENS_18Kernel_traits_baseILj512EfS2_fS2_fjLj128EEEEELb0ELb0ELb0ELb1EEEvNS_9BwdParamsE)
        /*0014*/ 	.short	0x0160
        /*0016*/ 	.short	0x0128


	//----- nvinfo : EIATTR_CBANK_PARAM_SIZE
	.align		4
.L_2899:
        /*0018*/ 	.byte	0x03, 0x19
        /*001a*/ 	.short	0x0128


	//----- nvinfo : EIATTR_KPARAM_INFO
	.align		4
        /*001c*/ 	.byte	0x04, 0x17
        /*001e*/ 	.short	(.L_2901 - .L_2900)
.L_2900:
        /*0020*/ 	.word	0x00000000
        /*0024*/ 	.short	0x0000
        /*0026*/ 	.short	0x0000
        /*0028*/ 	.byte	0x00, 0xf0, 0xa1, 0x04


	//----- nvinfo : EIATTR_MAXREG_COUNT
	.align		4
.L_2901:
        /*002c*/ 	.byte	0x03, 0x1b
        /*002e*/ 	.short	0x00ff


	//----- nvinfo : EIATTR_NUM_BARRIERS
	.align		4
        /*0030*/ 	.byte	0x02, 0x4c
        /*0032*/ 	.byte	0x01
	.zero		1


	//----- nvinfo : EIATTR_MERCURY_ISA_VERSION
	.align		4
        /*0034*/ 	.byte	0x03, 0x5f
        /*0036*/ 	.short	0x0000


	//----- nvinfo : EIATTR_COOP_GROUP_MASK_REGIDS
	.align		4
        /*0038*/ 	.byte	0x04, 0x29
        /*003a*/ 	.short	(.L_2903 - .L_2902)


	//   ....[0]....
.L_2902:
        /*003c*/ 	.word	0xffffffff


	//   ....[1]....
        /*0040*/ 	.word	0xffffffff


	//   ....[2]....
        /*0044*/ 	.word	0xffffffff


	//   ....[3]....
        /*0048*/ 	.word	0xffffffff


	//   ....[4]....
        /*004c*/ 	.word	0xffffffff


	//   ....[5]....
        /*0050*/ 	.word	0xffffffff


	//   ....[6]....
        /*0054*/ 	.word	0xffffffff


	//   ....[7]....
        /*0058*/ 	.word	0xffffffff


	//   ....[8]....
        /*005c*/ 	.word	0xffffffff


	//   ....[9]....
        /*0060*/ 	.word	0xffffffff


	//   ....[10]....
        /*0064*/ 	.word	0xffffffff


	//   ....[11]....
        /*0068*/ 	.word	0xffffffff


	//   ....[12]....
        /*006c*/ 	.word	0xffffffff


	//   ....[13]....
        /*0070*/ 	.word	0xffffffff


	//   ....[14]....
        /*0074*/ 	.word	0xffffffff


	//   ....[15]....
        /*0078*/ 	.word	0xffffffff


	//   ....[16]....
        /*007c*/ 	.word	0xffffffff


	//   ....[17]....
        /*0080*/ 	.word	0xffffffff


	//   ....[18]....
        /*0084*/ 	.word	0xffffffff


	//   ....[19]....
        /*0088*/ 	.word	0xffffffff


	//----- nvinfo : EIATTR_COOP_GROUP_INSTR_OFFSETS
	.align		4
.L_2903:
        /*008c*/ 	.byte	0x04, 0x28
        /*008e*/ 	.short	(.L_2905 - .L_2904)


	//   ....[0]....
.L_2904:
        /*0090*/ 	.word	0x00000e00


	//   ....[1]....
        /*0094*/ 	.word	0x00000e20


	//   ....[2]....
        /*0098*/ 	.word	0x00000e40


	//   ....[3]....
        /*009c*/ 	.word	0x00000e60


	//   ....[4]....
        /*00a0*/ 	.word	0x00000e80


	//   ....[5]....
        /*00a4*/ 	.word	0x00000ea0


	//   ....[6]....
        /*00a8*/ 	.word	0x00000ed0


	//   ....[7]....
        /*00ac*/ 	.word	0x00000ee0


	//   ....[8]....
        /*00b0*/ 	.word	0x00000f10


	//   ....[9]....
        /*00b4*/ 	.word	0x00000f20


	//   ....[10]....
        /*00b8*/ 	.word	0x00001f80


	//   ....[11]....
        /*00bc*/ 	.word	0x00002000


	//   ....[12]....
        /*00c0*/ 	.word	0x00002080


	//   ....[13]....
        /*00c4*/ 	.word	0x000020f0


	//   ....[14]....
        /*00c8*/ 	.word	0x00002170


	//   ....[15]....
        /*00cc*/ 	.word	0x000021e0


	//   ....[16]....
        /*00d0*/ 	.word	0x00002260


	//   ....[17]....
        /*00d4*/ 	.word	0x000022d0


	//   ....[18]....
        /*00d8*/ 	.word	0x00002350


	//   ....[19]....
        /*00dc*/ 	.word	0x000023c0


	//----- nvinfo : EIATTR_EXIT_INSTR_OFFSETS
	.align		4
.L_2905:
        /*00e0*/ 	.byte	0x04, 0x1c
        /*00e2*/ 	.short	(.L_2907 - .L_2906)


	//   ....[0]....
.L_2906:
        /*00e4*/ 	.word	0x00001f20


	//----- nvinfo : EIATTR_MAX_THREADS
	.align		4
.L_2907:
        /*00e8*/ 	.byte	0x04, 0x05
        /*00ea*/ 	.short	(.L_2909 - .L_2908)
.L_2908:
        /*00ec*/ 	.word	0x00000080
        /*00f0*/ 	.word	0x00000001
        /*00f4*/ 	.word	0x00000001


	//----- nvinfo : EIATTR_CRS_STACK_SIZE
	.align		4
.L_2909:
        /*00f8*/ 	.byte	0x04, 0x1e
        /*00fa*/ 	.short	(.L_2911 - .L_2910)
.L_2910:
        /*00fc*/ 	.word	0x00000000
.L_2911:


//--------------------- .nv.info._ZN10layer_norm13ln_bwd_kernelINS_13Kernel_traitsIf13__nv_bfloat16fS2_fjLj512ELj1ELj4ELj1ELj16ENS_18Kernel_traits_baseILj512EfS2_fS2_fjLj128EEEEELb0ELb0ELb1ELb0EEEvNS_9BwdParamsE --------------------------
	.section	.nv.info._ZN10layer_norm13ln_bwd_kernelINS_13Kernel_traitsIf13__nv_bfloat16fS2_fjLj512ELj1ELj4ELj1ELj16ENS_18Kernel_traits_baseILj512EfS2_fS2_fjLj128EEEEELb0ELb0ELb1ELb0EEEvNS_9BwdParamsE,"",@"SHT_CUDA_INFO"
	.sectionflags	@""
	.align	4


	//----- nvinfo : EIATTR_CUDA_API_VERSION
	.align		4
        /*0000*/ 	.byte	0x04, 0x37
        /*0002*/ 	.short	(.L_2913 - .L_2912)
.L_2912:
        /*0004*/ 	.word	0x00000082


	//----- nvinfo : EIATTR_SW2861232_WAR
	.align		4
.L_2913:
        /*0008*/ 	.byte	0x01, 0x35
	.zero		2


	//----- nvinfo : EIATTR_PARAM_CBANK
	.align		4
        /*000c*/ 	.byte	0x04, 0x0a
        /*000e*/ 	.short	(.L_2915 - .L_2914)
	.align		4
.L_2914:
        /*0010*/ 	.word	index@(.nv.constant0._ZN10layer_norm13ln_bwd_kernelINS_13Kernel_traitsIf13__nv_bfloat16fS2_fjLj512ELj1ELj4ELj1ELj16ENS_18Kernel_traits_baseILj512EfS2_fS2_fjLj128EEEEELb0ELb0ELb1ELb0EEEvNS_9BwdParamsE)
        /*0014*/ 	.short	0x0160
        /*0016*/ 	.short	0x0128


	//----- nvinfo : EIATTR_CBANK_PARAM_SIZE
	.align		4
.L_2915:
        /*0018*/ 	.byte	0x03, 0x19
        /*001a*/ 	.short	0x0128


	//----- nvinfo : EIATTR_KPARAM_INFO
	.align		4
        /*001c*/ 	.byte	0x04, 0x17
        /*001e*/ 	.short	(.L_2917 - .L_2916)
.L_2916:
        /*0020*/ 	.word	0x00000000
        /*0024*/ 	.short	0x0000
        /*0026*/ 	.short	0x0000
        /*0028*/ 	.byte	0x00, 0xf0, 0xa1, 0x04


	//----- nvinfo : EIATTR_MAXREG_COUNT
	.align		4
.L_2917:
        /*002c*/ 	.byte	0x03, 0x1b
        /*002e*/ 	.short	0x00ff


	//----- nvinfo : EIATTR_NUM_BARRIERS
	.align		4
        /*0030*/ 	.byte	0x02, 0x4c
        /*0032*/ 	.byte	0x01
	.zero		1


	//----- nvinfo : EIATTR_MERCURY_ISA_VERSION
	.align		4
        /*0034*/ 	.byte	0x03, 0x5f
        /*0036*/ 	.short	0x0000


	//----- nvinfo : EIATTR_COOP_GROUP_MASK_REGIDS
	.align		4
        /*0038*/ 	.byte	0x04, 0x29
        /*003a*/ 	.short	(.L_2919 - .L_2918)


	//   ....[0]....
.L_2918:
        /*003c*/ 	.word	0xffffffff


	//   ....[1]....
        /*0040*/ 	.word	0xffffffff


	//   ....[2]....
        /*0044*/ 	.word	0xffffffff


	//   ....[3]....
        /*0048*/ 	.word	0xffffffff


	//   ....[4]....
        /*004c*/ 	.word	0xffffffff


	//   ....[5]....
        /*0050*/ 	.word	0xffffffff


	//   ....[6]....
        /*0054*/ 	.word	0xffffffff


	//   ....[7]....
        /*0058*/ 	.word	0xffffffff


	//   ....[8]....
        /*005c*/ 	.word	0xffffffff


	//   ....[9]....
        /*0060*/ 	.word	0xffffffff


	//   ....[10]....
        /*0064*/ 	.word	0xffffffff


	//   ....[11]....
        /*0068*/ 	.word	0xffffffff


	//   ....[12]....
        /*006c*/ 	.word	0xffffffff


	//   ....[13]....
        /*0070*/ 	.word	0xffffffff


	//   ....[14]....
        /*0074*/ 	.word	0xffffffff


	//   ....[15]....
        /*0078*/ 	.word	0xffffffff


	//   ....[16]....
        /*007c*/ 	.word	0xffffffff


	//   ....[17]....
        /*0080*/ 	.word	0xffffffff


	//   ....[18]....
        /*0084*/ 	.word	0xffffffff


	//   ....[19]....
        /*0088*/ 	.word	0xffffffff


	//----- nvinfo : EIATTR_COOP_GROUP_INSTR_OFFSETS
	.align		4
.L_2919:
        /*008c*/ 	.byte	0x04, 0x28
        /*008e*/ 	.short	(.L_2921 - .L_2920)


	//   ....[0]....
.L_2920:
        /*0090*/ 	.word	0x00000f80


	//   ....[1]....
        /*0094*/ 	.word	0x00000fa0


	//   ....[2]....
        /*0098*/ 	.word	0x00000fc0


	//   ....[3]....
        /*009c*/ 	.word	0x00000fe0


	//   ....[4]....
        /*00a0*/ 	.word	0x00001000


	//   ....[5]....
        /*00a4*/ 	.word	0x00001020


	//   ....[6]....
        /*00a8*/ 	.word	0x00001040


	//   ....[7]....
        /*00ac*/ 	.word	0x00001060


	//   ....[8]....
        /*00b0*/ 	.word	0x00001080


	//   ....[9]....
        /*00b4*/ 	.word	0x000010a0


	//   ....[10]....
        /*00b8*/ 	.word	0x00002c90


	//   ....[11]....
        /*00bc*/ 	.word	0x00002d10


	//   ....[12]....
        /*00c0*/ 	.word	0x00002d90


	//   ....[13]....
        /*00c4*/ 	.word	0x00002e00


	//   ....[14]....
        /*00c8*/ 	.word	0x00002e80


	//   ....[15]....
        /*00cc*/ 	.word	0x00002ef0


	//   ....[16]....
        /*00d0*/ 	.word	0x00002f70


	//   ....[17]....
        /*00d4*/ 	.word	0x00002fe0


	//   ....[18]....
        /*00d8*/ 	.word	0x00003060


	//   ....[19]....
        /*00dc*/ 	.word	0x000030d0


	//----- nvinfo : EIATTR_EXIT_INSTR_OFFSETS
	.align		4
.L_2921:
        /*00e0*/ 	.byte	0x04, 0x1c
        /*00e2*/ 	.short	(.L_2923 - .L_2922)


	//   ....[0]....
.L_2922:
        /*00e4*/ 	.word	0x00002c00


	//   ....[1]....
        /*00e8*/ 	.word	0x00002c30


	//----- nvinfo : EIATTR_MAX_THREADS
	.align		4
.L_2923:
        /*00ec*/ 	.byte	0x04, 0x05
        /*00ee*/ 	.short	(.L_2925 - .L_2924)
.L_2924:
        /*00f0*/ 	.word	0x00000080
        /*00f4*/ 	.word	0x00000001
        /*00f8*/ 	.word	0x00000001


	//----- nvinfo : EIATTR_CRS_STACK_SIZE
	.align		4
.L_2925:
        /*00fc*/ 	.byte	0x04, 0x1e
        /*00fe*/ 	.short	(.L_2927 - .L_2926)
.L_2926:
        /*0100*/ 	.word	0x00000000
.L_2927:


//--------------------- .nv.info._ZN10layer_norm13ln_bwd_kernelINS_13Kernel_traitsIf13__nv_bfloat16fS2_fjLj512ELj1ELj4ELj1ELj16ENS_18Kernel_traits_baseILj512EfS2_fS2_fjLj128EEEEELb0ELb0ELb1ELb1EEEvNS_9BwdParamsE --------------------------
	.section	.nv.info._ZN10layer_norm13ln_bwd_kernelINS_13Kernel_traitsIf13__nv_bfloat16fS2_fjLj512ELj1ELj4ELj1ELj16ENS_18Kernel_traits_baseILj512EfS2_fS2_fjLj128EEEEELb0ELb0ELb1ELb1EEEvNS_9BwdParamsE,"",@"SHT_CUDA_INFO"
	.sectionflags	@""
	.align	4


	//----- nvinfo : EIATTR_CUDA_API_VERSION
	.align		4
        /*0000*/ 	.byte	0x04, 0x37
        /*0002*/ 	.short	(.L_2929 - .L_2928)
.L_2928:
        /*0004*/ 	.word	0x00000082


	//----- nvinfo : EIATTR_SW2861232_WAR
	.align		4
.L_2929:
        /*0008*/ 	.byte	0x01, 0x35
	.zero		2


	//----- nvinfo : EIATTR_PARAM_CBANK
	.align		4
        /*000c*/ 	.byte	0x04, 0x0a
        /*000e*/ 	.short	(.L_2931 - .L_2930)
	.align		4
.L_2930:
        /*0010*/ 	.word	index@(.nv.constant0._ZN10layer_norm13ln_bwd_kernelINS_13Kernel_traitsIf13__nv_bfloat16fS2_fjLj512ELj1ELj4ELj1ELj16ENS_18Kernel_traits_baseILj512EfS2_fS2_fjLj128EEEEELb0ELb0ELb1ELb1EEEvNS_9BwdParamsE)
        /*0014*/ 	.short	0x0160
        /*0016*/ 	.short	0x0128


	//----- nvinfo : EIATTR_CBANK_PARAM_SIZE
	.align		4
.L_2931:
        /*0018*/ 	.byte	0x03, 0x19
        /*001a*/ 	.short	0x0128


	//----- nvinfo : EIATTR_KPARAM_INFO
	.align		4
        /*001c*/ 	.byte	0x04, 0x17
        /*001e*/ 	.short	(.L_2933 - .L_2932)
.L_2932:
        /*0020*/ 	.word	0x00000000
        /*0024*/ 	.short	0x0000
        /*0026*/ 	.short	0x0000
        /*0028*/ 	.byte	0x00, 0xf0, 0xa1, 0x04


	//----- nvinfo : EIATTR_MAXREG_COUNT
	.align		4
.L_2933:
        /*002c*/ 	.byte	0x03, 0x1b
        /*002e*/ 	.short	0x00ff


	//----- nvinfo : EIATTR_NUM_BARRIERS
	.align		4
        /*0030*/ 	.byte	0x02, 0x4c
        /*0032*/ 	.byte	0x01
	.zero		1


	//----- nvinfo : EIATTR_MERCURY_ISA_VERSION
	.align		4
        /*0034*/ 	.byte	0x03, 0x5f
        /*0036*/ 	.short	0x0000


	//----- nvinfo : EIATTR_COOP_GROUP_MASK_REGIDS
	.align		4
        /*0038*/ 	.byte	0x04, 0x29
        /*003a*/ 	.short	(.L_2935 - .L_2934)


	//   ....[0]....
.L_2934:
        /*003c*/ 	.word	0xffffffff


	//   ....[1]....
        /*0040*/ 	.word	0xffffffff


	//   ....[2]....
        /*0044*/ 	.word	0xffffffff


	//   ....[3]....
        /*0048*/ 	.word	0xffffffff


	//   ....[4]....
        /*004c*/ 	.word	0xffffffff


	//   ....[5]....
        /*0050*/ 	.word	0xffffffff


	//   ....[6]....
        /*0054*/ 	.word	0xffffffff


	//   ....[7]....
        /*0058*/ 	.word	0xffffffff


	//   ....[8]....
        /*005c*/ 	.word	0xffffffff


	//   ....[9]....
        /*0060*/ 	.word	0xffffffff


	//   ....[10]....
        /*0064*/ 	.word	0xffffffff


	//   ....[11]....
        /*0068*/ 	.word	0xffffffff


	//   ....[12]....
        /*006c*/ 	.word	0xffffffff


	//   ....[13]....
        /*0070*/ 	.word	0xffffffff


	//   ....[14]....
        /*0074*/ 	.word	0xffffffff


	//   ....[15]....
        /*0078*/ 	.word	0xffffffff


	//   ....[16]....
        /*007c*/ 	.word	0xffffffff


	//   ....[17]....
        /*0080*/ 	.word	0xffffffff


	//   ....[18]....
        /*0084*/ 	.word	0xffffffff


	//   ....[19]....
        /*0088*/ 	.word	0xffffffff


	//----- nvinfo : EIATTR_COOP_GROUP_INSTR_OFFSETS
	.align		4
.L_2935:
        /*008c*/ 	.byte	0x04, 0x28
        /*008e*/ 	.short	(.L_2937 - .L_2936)


	//   ....[0]....
.L_2936:
        /*0090*/ 	.word	0x00000ed0


	//   ....[1]....
        /*0094*/ 	.word	0x00000ef0


	//   ....[2]....
        /*0098*/ 	.word	0x00000f10


	//   ....[3]....
        /*009c*/ 	.word	0x00000f30


	//   ....[4]....
        /*00a0*/ 	.word	0x00000f50


	//   ....[5]....
        /*00a4*/ 	.word	0x00000f70


	//   ....[6]....
        /*00a8*/ 	.word	0x00000f90


	//   ....[7]....
        /*00ac*/ 	.word	0x00000fb0


	//   ....[8]....
        /*00b0*/ 	.word	0x00000fd0


	//   ....[9]....
        /*00b4*/ 	.word	0x00000ff0


	//   ....[10]....
        /*00b8*/ 	.word	0x00002900


	//   ....[11]....
        /*00bc*/ 	.word	0x00002980


	//   ....[12]....
        /*00c0*/ 	.word	0x00002a00


	//   ....[13]....
        /*00c4*/ 	.word	0x00002a70


	//   ....[14]....
        /*00c8*/ 	.word	0x00002af0


	//   ....[15]....
        /*00cc*/ 	.word	0x00002b60


	//   ....[16]....
        /*00d0*/ 	.word	0x00002be0


	//   ....[17]....
        /*00d4*/ 	.word	0x00002c50


	//   ....[18]....
        /*00d8*/ 	.word	0x00002cd0


	//   ....[19]....
        /*00dc*/ 	.word	0x00002d40


	//----- nvinfo : EIATTR_EXIT_INSTR_OFFSETS
	.align		4
.L_2937:
        /*00e0*/ 	.byte	0x04, 0x1c
        /*00e2*/ 	.short	(.L_2939 - .L_2938)


	//   ....[0]....
.L_2938:
        /*00e4*/ 	.word	0x000028a0


	//----- nvinfo : EIATTR_MAX_THREADS
	.align		4
.L_2939:
        /*00e8*/ 	.byte	0x04, 0x05
        /*00ea*/ 	.short	(.L_2941 - .L_2940)
.L_2940:
        /*00ec*/ 	.word	0x00000080
        /*00f0*/ 	.word	0x00000001
        /*00f4*/ 	.word	0x00000001


	//----- nvinfo : EIATTR_CRS_STACK_SIZE
	.align		4
.L_2941:
        /*00f8*/ 	.byte	0x04, 0x1e
        /*00fa*/ 	.short	(.L_2943 - .L_2942)
.L_2942:
        /*00fc*/ 	.word	0x00000000
.L_2943:


//--------------------- .nv.info._ZN10layer_norm13ln_bwd_kernelINS_13Kernel_traitsIf13__nv_bfloat16fS2_fjLj512ELj1ELj4ELj1ELj16ENS_18Kernel_traits_baseILj512EfS2_fS2_fjLj128EEEEELb0ELb1ELb0ELb0EEEvNS_9BwdParamsE --------------------------
	.section	.nv.info._ZN10layer_norm13ln_bwd_kernelINS_13Kernel_traitsIf13__nv_bfloat16fS2_fjLj512ELj1ELj4ELj1ELj16ENS_18Kernel_traits_baseILj512EfS2_fS2_fjLj128EEEEELb0ELb1ELb0ELb0EEEvNS_9BwdParamsE,"",@"SHT_CUDA_INFO"
	.sectionflags	@""
	.align	4


	//----- nvinfo : EIATTR_CUDA_API_VERSION
	.align		4
        /*0000*/ 	.byte	0x04, 0x37
        /*0002*/ 	.short	(.L_2945 - .L_2944)
.L_2944:
        /*0004*/ 	.word	0x00000082


	//----- nvinfo : EIATTR_SW2861232_WAR
	.align		4
.L_2945:
        /*0008*/ 	.byte	0x01, 0x35
	.zero		2


	//----- nvinfo : EIATTR_PARAM_CBANK
	.align		4
        /*000c*/ 	.byte	0x04, 0x0a
        /*000e*/ 	.short	(.L_2947 - .L_2946)
	.align		4
.L_2946:
        /*0010*/ 	.word	index@(.nv.constant0._ZN10layer_norm13ln_bwd_kernelINS_13Kernel_traitsIf13__nv_bfloat16fS2_fjLj512ELj1ELj4ELj1ELj16ENS_18Kernel_traits_baseILj512EfS2_fS2_fjLj128EEEEELb0ELb1ELb0ELb0EEEvNS_9BwdParamsE)
        /*0014*/ 	.short	0x0160
        /*0016*/ 	.short	0x0128


	//----- nvinfo : EIATTR_CBANK_PARAM_SIZE
	.align		4
.L_2947:
        /*0018*/ 	.byte	0x03, 0x19
        /*001a*/ 	.short	0x0128


	//----- nvinfo : EIATTR_KPARAM_INFO
	.align		4
        /*001c*/ 	.byte	0x04, 0x17
        /*001e*/ 	.short	(.L_2949 - .L_2948)
.L_2948:
        /*0020*/ 	.word	0x00000000
        /*0024*/ 	.short	0x0000
        /*0026*/ 	.short	0x0000
        /*0028*/ 	.byte	0x00, 0xf0, 0xa1, 0x04


	//----- nvinfo : EIATTR_MAXREG_COUNT
	.align		4
.L_2949:
        /*002c*/ 	.byte	0x03, 0x1b
        /*002e*/ 	.short	0x00ff


	//----- nvinfo : EIATTR_NUM_BARRIERS
	.align		4
        /*0030*/ 	.byte	0x02, 0x4c
        /*0032*/ 	.byte	0x01
	.zero		1


	//----- nvinfo : EIATTR_MERCURY_ISA_VERSION
	.align		4
        /*0034*/ 	.byte	0x03, 0x5f
        /*0036*/ 	.short	0x0000


	//----- nvinfo : EIATTR_COOP_GROUP_MASK_REGIDS
	.align		4
        /*0038*/ 	.byte	0x04, 0x29
        /*003a*/ 	.short	(.L_2951 - .L_2950)


	//   ....[0]....
.L_2950:
        /*003c*/ 	.word	0xffffffff


	//   ....[1]....
        /*0040*/ 	.word	0xffffffff


	//   ....[2]....
        /*0044*/ 	.word	0xffffffff


	//   ....[3]....
        /*0048*/ 	.word	0xffffffff


	//   ....[4]....
        /*004c*/ 	.word	0xffffffff


	//   ....[5]....
        /*0050*/ 	.word	0xffffffff


	//   ....[6]....
        /*0054*/ 	.word	0xffffffff


	//   ....[7]....
        /*0058*/ 	.word	0xffffffff


	//   ....[8]....
        /*005c*/ 	.word	0xffffffff


	//   ....[9]....
        /*0060*/ 	.word	0xffffffff


	//   ....[10]....
        /*0064*/ 	.word	0xffffffff


	//   ....[11]....
        /*0068*/ 	.word	0xffffffff


	//   ....[12]....
        /*006c*/ 	.word	0xffffffff


	//   ....[13]....
        /*0070*/ 	.word	0xffffffff


	//   ....[14]....
        /*0074*/ 	.word	0xffffffff


	//   ....[15]....
        /*0078*/ 	.word	0xffffffff


	//   ....[16]....
        /*007c*/ 	.word	0xffffffff


	//   ....[17]....
        /*0080*/ 	.word	0xffffffff


	//   ....[18]....
        /*0084*/ 	.word	0xffffffff


	//   ....[19]....
        /*0088*/ 	.word	0xffffffff


	//----- nvinfo : EIATTR_COOP_GROUP_INSTR_OFFSETS
	.align		4
.L_2951:
        /*008c*/ 	.byte	0x04, 0x28
        /*008e*/ 	.short	(.L_2953 - .L_2952)


	//   ....[0]....
.L_2952:
        /*0090*/ 	.word	0x00000f20


	//   ....[1]....
        /*0094*/ 	.word	0x00000f40


	//   ....[2]....
        /*0098*/ 	.word	0x00000f60


	//   ....[3]....
        /*009c*/ 	.word	0x00000f80


	//   ....[4]....
        /*00a0*/ 	.word	0x00000fa0


	//   ....[5]....
        /*00a4*/ 	.word	0x00000fc0


	//   ....[6]....
        /*00a8*/ 	.word	0x00000fe0


	//   ....[7]....
        /*00ac*/ 	.word	0x00001000


	//   ....[8]....
        /*00b0*/ 	.word	0x00001020


	//   ....[9]....
        /*00b4*/ 	.word	0x00001040


	//   ....[10]....
        /*00b8*/ 	.word	0x00002950


	//   ....[11]....
        /*00bc*/ 	.word	0x000029d0


	//   ....[12]....
        /*00c0*/ 	.word	0x00002a50


	//   ....[13]....
        /*00c4*/ 	.word	0x00002ac0


	//   ....[14]....
        /*00c8*/ 	.word	0x00002b40


	//   ....[15]....
        /*00cc*/ 	.word	0x00002bb0


	//   ....[16]....
        /*00d0*/ 	.word	0x00002c30


	//   ....[17]....
        /*00d4*/ 	.word	0x00002ca0


	//   ....[18]....
        /*00d8*/ 	.word	0x00002d20


	//   ....[19]....
        /*00dc*/ 	.word	0x00002d90


	//----- nvinfo : EIATTR_EXIT_INSTR_OFFSETS
	.align		4
.L_2953:
        /*00e0*/ 	.byte	0x04, 0x1c
        /*00e2*/ 	.short	(.L_2955 - .L_2954)


	//   ....[0]....
.L_2954:
        /*00e4*/ 	.word	0x00002870


	//   ....[1]....
        /*00e8*/ 	.word	0x000028f0


	//----- nvinfo : EIATTR_MAX_THREADS
	.align		4
.L_2955:
        /*00ec*/ 	.byte	0x04, 0x05
        /*00ee*/ 	.short	(.L_2957 - .L_2956)
.L_2956:
        /*00f0*/ 	.word	0x00000080
        /*00f4*/ 	.word	0x00000001
        /*00f8*/ 	.word	0x00000001


	//----- nvinfo : EIATTR_CRS_STACK_SIZE
	.align		4
.L_2957:
        /*00fc*/ 	.byte	0x04, 0x1e
        /*00fe*/ 	.short	(.L_2959 - .L_2958)
.L_2958:
        /*0100*/ 	.word	0x00000000
.L_2959:


//--------------------- .nv.info._ZN10layer_norm13ln_bwd_kernelINS_13Kernel_traitsIf13__nv_bfloat16fS2_fjLj512ELj1ELj4ELj1ELj16ENS_18Kernel_traits_baseILj512EfS2_fS2_fjLj128EEEEELb0ELb1ELb0ELb1EEEvNS_9BwdParamsE --------------------------
	.section	.nv.info._ZN10layer_norm13ln_bwd_kernelINS_13Kernel_traitsIf13__nv_bfloat16fS2_fjLj512ELj1ELj4ELj1ELj16ENS_18Kernel_traits_baseILj512EfS2_fS2_fjLj128EEEEELb0ELb1ELb0ELb1EEEvNS_9BwdParamsE,"",@"SHT_CUDA_INFO"
	.sectionflags	@""
	.align	4


	//----- nvinfo : EIATTR_CUDA_API_VERSION
	.align		4
        /*0000*/ 	.byte	0x04, 0x37
        /*0002*/ 	.short	(.L_2961 - .L_2960)
.L_2960:
        /*0004*/ 	.word	0x00000082


	//----- nvinfo : EIATTR_SW2861232_WAR
	.align		4
.L_2961:
        /*0008*/ 	.byte	0x01, 0x35
	.zero		2


	//----- nvinfo : EIATTR_PARAM_CBANK
	.align		4
        /*000c*/ 	.byte	0x04, 0x0a
        /*000e*/ 	.short	(.L_2963 - .L_2962)
	.align		4
.L_2962:
        /*0010*/ 	.word	index@(.nv.constant0._ZN10layer_norm13ln_bwd_kernelINS_13Kernel_traitsIf13__nv_bfloat16fS2_fjLj512ELj1ELj4ELj1ELj16ENS_18Kernel_traits_baseILj512EfS2_fS2_fjLj128EEEEELb0ELb1ELb0ELb1EEEvNS_9BwdParamsE)
        /*0014*/ 	.short	0x0160
        /*0016*/ 	.short	0x0128


	//----- nvinfo : EIATTR_CBANK_PARAM_SIZE
	.align		4
.L_2963:
        /*0018*/ 	.byte	0x03, 0x19
        /*001a*/ 	.short	0x0128


	//----- nvinfo : EIATTR_KPARAM_INFO
	.align		4
        /*001c*/ 	.byte	0x04, 0x17
        /*001e*/ 	.short	(.L_2965 - .L_2964)
.L_2964:
        /*0020*/ 	.word	0x00000000
        /*0024*/ 	.short	0x0000
        /*0026*/ 	.short	0x0000
        /*0028*/ 	.byte	0x00, 0xf0, 0xa1, 0x04


	//----- nvinfo : EIATTR_MAXREG_COUNT
	.align		4
.L_2965:
        /*002c*/ 	.byte	0x03, 0x1b
        /*002e*/ 	.short	0x00ff


	//----- nvinfo : EIATTR_NUM_BARRIERS
	.align		4
        /*0030*/ 	.byte	0x02, 0x4c
        /*0032*/ 	.byte	0x01
	.zero		1


	//----- nvinfo : EIATTR_MERCURY_ISA_VERSION
	.align		4
        /*0034*/ 	.byte	0x03, 0x5f
        /*0036*/ 	.short	0x0000


	//----- nvinfo : EIATTR_COOP_GROUP_MASK_REGIDS
	.align		4
        /*0038*/ 	.byte	0x04, 0x29
        /*003a*/ 	.short	(.L_2967 - .L_2966)


	//   ....[0]....
.L_2966:
        /*003c*/ 	.word	0xffffffff


	//   ....[1]....
        /*0040*/ 	.word	0xffffffff


	//   ....[2]....
        /*0044*/ 	.word	0xffffffff


	//   ....[3]....
        /*0048*/ 	.word	0xffffffff


	//   ....[4]....
        /*004c*/ 	.word	0xffffffff


	//   ....[5]....
        /*0050*/ 	.word	0xffffffff


	//   ....[6]....
        /*0054*/ 	.word	0xffffffff


	//   ....[7]....
        /*0058*/ 	.word	0xffffffff


	//   ....[8]....
        /*005c*/ 	.word	0xffffffff


	//   ....[9]....
        /*0060*/ 	.word	0xffffffff


	//   ....[10]....
        /*0064*/ 	.word	0xffffffff


	//   ....[11]....
        /*0068*/ 	.word	0xffffffff


	//   ....[12]....
        /*006c*/ 	.word	0xffffffff


	//   ....[13]....
        /*0070*/ 	.word	0xffffffff


	//   ....[14]....
        /*0074*/ 	.word	0xffffffff


	//   ....[15]....
        /*0078*/ 	.word	0xffffffff


	//   ....[16]....
        /*007c*/ 	.word	0xffffffff


	//   ....[17]....
        /*0080*/ 	.word	0xffffffff


	//   ....[18]....
        /*0084*/ 	.word	0xffffffff


	//   ....[19]....
        /*0088*/ 	.word	0xffffffff


	//----- nvinfo : EIATTR_COOP_GROUP_INSTR_OFFSETS
	.align		4
.L_2967:
        /*008c*/ 	.byte	0x04, 0x28
        /*008e*/ 	.short	(.L_2969 - .L_2968)


	//   ....[0]....
.L_2968:
        /*0090*/ 	.word	0x00000f70


	//   ....[1]....
        /*0094*/ 	.word	0x00000f90


	//   ....[2]....
        /*0098*/ 	.word	0x00000fb0


	//   ....[3]....
        /*009c*/ 	.word	0x00000fd0


	//   ....[4]....
        /*00a0*/ 	.word	0x00000ff0


	//   ....[5]....
        /*00a4*/ 	.word	0x00001010


	//   ....[6]....
        /*00a8*/ 	.word	0x00001030


	//   ....[7]....
        /*00ac*/ 	.word	0x00001050


	//   ....[8]....
        /*00b0*/ 	.word	0x00001070


	//   ....[9]....
        /*00b4*/ 	.word	0x00001090


	//   ....[10]....
        /*00b8*/ 	.word	0x00002830


	//   ....[11]....
        /*00bc*/ 	.word	0x000028b0


	//   ....[12]....
        /*00c0*/ 	.word	0x00002930


	//   ....[13]....
        /*00c4*/ 	.word	0x000029a0


	//   ....[14]....
        /*00c8*/ 	.word	0x00002a20


	//   ....[15]....
        /*00cc*/ 	.word	0x00002a90


	//   ....[16]....
        /*00d0*/ 	.word	0x00002b10


	//   ....[17]....
        /*00d4*/ 	.word	0x00002b80


	//   ....[18]....
        /*00d8*/ 	.word	0x00002c00


	//   ....[19]....
        /*00dc*/ 	.word	0x00002c70


	//----- nvinfo : EIATTR_EXIT_INSTR_OFFSETS
	.align		4
.L_2969:
        /*00e0*/ 	.byte	0x04, 0x1c
        /*00e2*/ 	.short	(.L_2971 - .L_2970)


	//   ....[0]....
.L_2970:
        /*00e4*/ 	.word	0x000027d0


	//----- nvinfo : EIATTR_MAX_THREADS
	.align		4
.L_2971:
        /*00e8*/ 	.byte	0x04, 0x05
        /*00ea*/ 	.short	(.L_2973 - .L_2972)
.L_2972:
        /*00ec*/ 	.word	0x00000080
        /*00f0*/ 	.word	0x00000001
        /*00f4*/ 	.word	0x00000001


	//----- nvinfo : EIATTR_CRS_STACK_SIZE
	.align		4
.L_2973:
        /*00f8*/ 	.byte	0x04, 0x1e
        /*00fa*/ 	.short	(.L_2975 - .L_2974)
.L_2974:
        /*00fc*/ 	.word	0x00000000
.L_2975:


//--------------------- .nv.info._ZN10layer_norm13ln_bwd_kernelINS_13Kernel_traitsIf13__nv_bfloat16fS2_fjLj512ELj1ELj4ELj1ELj16ENS_18Kernel_traits_baseILj512EfS2_fS2_fjLj128EEEEELb0ELb1ELb1ELb0EEEvNS_9BwdParamsE --------------------------
	.section	.nv.info._ZN10layer_norm13ln_bwd_kernelINS_13Kernel_traitsIf13__nv_bfloat16fS2_fjLj512ELj1ELj4ELj1ELj16ENS_18Kernel_traits_baseILj512EfS2_fS2_fjLj128EEEEELb0ELb1ELb1ELb0EEEvNS_9BwdParamsE,"",@"SHT_CUDA_INFO"
	.sectionflags	@""
	.align	4


	//----- nvinfo : EIATTR_CUDA_API_VERSION
	.align		4
        /*0000*/ 	.byte	0x04, 0x37
        /*0002*/ 	.short	(.L_2977 - .L_2976)
.L_2976:
        /*0004*/ 	.word	0x00000082


	//----- nvinfo : EIATTR_SW2861232_WAR
	.align		4
.L_2977:
        /*0008*/ 	.byte	0x01, 0x35
	.zero		2


	//----- nvinfo : EIATTR_PARAM_CBANK
	.align		4
        /*000c*/ 	.byte	0x04, 0x0a
        /*000e*/ 	.short	(.L_2979 - .L_2978)
	.align		4
.L_2978:
        /*0010*/ 	.word	index@(.nv.constant0._ZN10layer_norm13ln_bwd_kernelINS_13Kernel_traitsIf13__nv_bfloat16fS2_fjLj512ELj1ELj4ELj1ELj16ENS_18Kernel_traits_baseILj512EfS2_fS2_fjLj128EEEEELb0ELb1ELb1ELb0EEEvNS_9BwdParamsE)
        /*0014*/ 	.short	0x0160
        /*0016*/ 	.short	0x0128


	//----- nvinfo : EIATTR_CBANK_PARAM_SIZE
	.align		4
.L_2979:
        /*0018*/ 	.byte	0x03, 0x19
        /*001a*/ 	.short	0x0128


	//----- nvinfo : EIATTR_KPARAM_INFO
	.align		4
        /*001c*/ 	.byte	0x04, 0x17
        /*001e*/ 	.short	(.L_2981 - .L_2980)
.L_2980:
        /*0020*/ 	.word	0x00000000
        /*0024*/ 	.short	0x0000
        /*0026*/ 	.short	0x0000
        /*0028*/ 	.byte	0x00, 0xf0, 0xa1, 0x04


	//----- nvinfo : EIATTR_MAXREG_COUNT
	.align		4
.L_2981:
        /*002c*/ 	.byte	0x03, 0x1b
        /*002e*/ 	.short	0x00ff


	//----- nvinfo : EIATTR_NUM_BARRIERS
	.align		4
        /*0030*/ 	.byte	0x02, 0x4c
        /*0032*/ 	.byte	0x01
	.zero		1


	//----- nvinfo : EIATTR_MERCURY_ISA_VERSION
	.align		4
        /*0034*/ 	.byte	0x03, 0x5f
        /*0036*/ 	.short	0x0000


	//----- nvinfo : EIATTR_COOP_GROUP_MASK_REGIDS
	.align		4
        /*0038*/ 	.byte	0x04, 0x29
        /*003a*/ 	.short	(.L_2983 - .L_2982)


	//   ....[0]....
.L_2982:
        /*003c*/ 	.word	0xffffffff


	//   ....[1]....
        /*0040*/ 	.word	0xffffffff


	//   ....[2]....
        /*0044*/ 	.word	0xffffffff


	//   ....[3]....
        /*0048*/ 	.word	0xffffffff


	//   ....[4]....
        /*004c*/ 	.word	0xffffffff


	//   ....[5]....
        /*0050*/ 	.word	0xffffffff


	//   ....[6]....
        /*0054*/ 	.word	0xffffffff


	//   ....[7]....
        /*0058*/ 	.word	0xffffffff


	//   ....[8]....
        /*005c*/ 	.word	0xffffffff


	//   ....[9]....
        /*0060*/ 	.word	0xffffffff


	//   ....[10]....
        /*0064*/ 	.word	0xffffffff


	//   ....[11]....
        /*0068*/ 	.word	0xffffffff


	//   ....[12]....
        /*006c*/ 	.word	0xffffffff


	//   ....[13]....
        /*0070*/ 	.word	0xffffffff


	//   ....[14]....
        /*0074*/ 	.word	0xffffffff


	//   ....[15]....
        /*0078*/ 	.word	0xffffffff


	//   ....[16]....
        /*007c*/ 	.word	0xffffffff


	//   ....[17]....
        /*0080*/ 	.word	0xffffffff


	//   ....[18]....
        /*0084*/ 	.word	0xffffffff


	//   ....[19]....
        /*0088*/ 	.word	0xffffffff


	//----- nvinfo : EIATTR_COOP_GROUP_INSTR_OFFSETS
	.align		4
.L_2983:
        /*008c*/ 	.byte	0x04, 0x28
        /*008e*/ 	.short	(.L_2985 - .L_2984)


	//   ....[0]....
.L_2984:
        /*0090*/ 	.word	0x000010a0


	//   ....[1]....
        /*0094*/ 	.word	0x000010c0


	//   ....[2]....
        /*0098*/ 	.word	0x000010e0


	//   ....[3]....
        /*009c*/ 	.word	0x00001100


	//   ....[4]....
        /*00a0*/ 	.word	0x00001120


	//   ....[5]....
        /*00a4*/ 	.word	0x00001140


	//   ....[6]....
        /*00a8*/ 	.word	0x00001160


	//   ....[7]....
        /*00ac*/ 	.word	0x00001180


	//   ....[8]....
        /*00b0*/ 	.word	0x000011a0


	//   ....[9]....
        /*00b4*/ 	.word	0x000011c0


	//   ....[10]....
        /*00b8*/ 	.word	0x00003720


	//   ....[11]....
        /*00bc*/ 	.word	0x000037a0


	//   ....[12]....
        /*00c0*/ 	.word	0x00003820


	//   ....[13]....
        /*00c4*/ 	.word	0x00003890


	//   ....[14]....
        /*00c8*/ 	.word	0x00003910


	//   ....[15]....
        /*00cc*/ 	.word	0x00003980


	//   ....[16]....
        /*00d0*/ 	.word	0x00003a00


	//   ....[17]....
        /*00d4*/ 	.word	0x00003a70


	//   ....[18]....
        /*00d8*/ 	.word	0x00003af0


	//   ....[19]....
        /*00dc*/ 	.word	0x00003b60


	//----- nvinfo : EIATTR_EXIT_INSTR_OFFSETS
	.align		4
.L_2985:
        /*00e0*/ 	.byte	0x04, 0x1c
        /*00e2*/ 	.short	(.L_2987 - .L_2986)


	//   ....[0]....
.L_2986:
        /*00e4*/ 	.word	0x00003640


	//   ....[1]....
        /*00e8*/ 	.word	0x000036c0


	//----- nvinfo : EIATTR_MAX_THREADS
	.align		4
.L_2987:
        /*00ec*/ 	.byte	0x04, 0x05
        /*00ee*/ 	.short	(.L_2989 - .L_2988)
.L_2988:
        /*00f0*/ 	.word	0x00000080
        /*00f4*/ 	.word	0x00000001
        /*00f8*/ 	.word	0x00000001


	//----- nvinfo : EIATTR_CRS_STACK_SIZE
	.align		4
.L_2989:
        /*00fc*/ 	.byte	0x04, 0x1e
        /*00fe*/ 	.short	(.L_2991 - .L_2990)
.L_2990:
        /*0100*/ 	.word	0x00000000
.L_2991:


//--------------------- .nv.info._ZN10layer_norm13ln_bwd_kernelINS_13Kernel_traitsIf13__nv_bfloat16fS2_fjLj512ELj1ELj4ELj1ELj16ENS_18Kernel_traits_baseILj512EfS2_fS2_fjLj128EEEEELb0ELb1ELb1ELb1EEEvNS_9BwdParamsE --------------------------
	.section	.nv.info._ZN10layer_norm13ln_bwd_kernelINS_13Kernel_traitsIf13__nv_bfloat16fS2_fjLj512ELj1ELj4ELj1ELj16ENS_18Kernel_traits_baseILj512EfS2_fS2_fjLj128EEEEELb0ELb1ELb1ELb1EEEvNS_9BwdParamsE,"",@"SHT_CUDA_INFO"
	.sectionflags	@""
	.align	4


	//----- nvinfo : EIATTR_CUDA_API_VERSION
	.align		4
        /*0000*/ 	.byte	0x04, 0x37
        /*0002*/ 	.short	(.L_2993 - .L_2992)
.L_2992:
        /*0004*/ 	.word	0x00000082


	//----- nvinfo : EIATTR_SW2861232_WAR
	.align		4
.L_2993:
        /*0008*/ 	.byte	0x01, 0x35
	.zero		2


	//----- nvinfo : EIATTR_PARAM_CBANK
	.align		4
        /*000c*/ 	.byte	0x04, 0x0a
        /*000e*/ 	.short	(.L_2995 - .L_2994)
	.align		4
.L_2994:
        /*0010*/ 	.word	index@(.nv.constant0._ZN10layer_norm13ln_bwd_kernelINS_13Kernel_traitsIf13__nv_bfloat16fS2_fjLj512ELj1ELj4ELj1ELj16ENS_18Kernel_traits_baseILj512EfS2_fS2_fjLj128EEEEELb0ELb1ELb1ELb1EEEvNS_9BwdParamsE)
        /*0014*/ 	.short	0x0160
        /*0016*/ 	.short	0x0128


	//----- nvinfo : EIATTR_CBANK_PARAM_SIZE
	.align		4
.L_2995:
        /*0018*/ 	.byte	0x03, 0x19
        /*001a*/ 	.short	0x0128


	//----- nvinfo : EIATTR_KPARAM_INFO
	.align		4
        /*001c*/ 	.byte	0x04, 0x17
        /*001e*/ 	.short	(.L_2997 - .L_2996)
.L_2996:
        /*0020*/ 	.word	0x00000000
        /*0024*/ 	.short	0x0000
        /*0026*/ 	.short	0x0000
        /*0028*/ 	.byte	0x00, 0xf0, 0xa1, 0x04


	//----- nvinfo : EIATTR_MAXREG_COUNT
	.align		4
.L_2997:
        /*002c*/ 	.byte	0x03, 0x1b
        /*002e*/ 	.short	0x00ff


	//----- nvinfo : EIATTR_NUM_BARRIERS
	.align		4
        /*0030*/ 	.byte	0x02, 0x4c
        /*0032*/ 	.byte	0x01
	.zero		1


	//----- nvinfo : EIATTR_MERCURY_ISA_VERSION
	.align		4
        /*0034*/ 	.byte	0x03, 0x5f
        /*0036*/ 	.short	0x0000


	//----- nvinfo : EIATTR_COOP_GROUP_MASK_REGIDS
	.align		4
        /*0038*/ 	.byte	0x04, 0x29
        /*003a*/ 	.short	(.L_2999 - .L_2998)


	//   ....[0]....
.L_2998:
        /*003c*/ 	.word	0xffffffff


	//   ....[1]....
        /*0040*/ 	.word	0xffffffff


	//   ....[2]....
        /*0044*/ 	.word	0xffffffff


	//   ....[3]....
        /*0048*/ 	.word	0xffffffff


	//   ....[4]....
        /*004c*/ 	.word	0xffffffff


	//   ....[5]....
        /*0050*/ 	.word	0xffffffff


	//   ....[6]....
        /*0054*/ 	.word	0xffffffff


	//   ....[7]....
        /*0058*/ 	.word	0xffffffff


	//   ....[8]....
        /*005c*/ 	.word	0xffffffff


	//   ....[9]....
        /*0060*/ 	.word	0xffffffff


	//   ....[10]....
        /*0064*/ 	.word	0xffffffff


	//   ....[11]....
        /*0068*/ 	.word	0xffffffff


	//   ....[12]....
        /*006c*/ 	.word	0xffffffff


	//   ....[13]....
        /*0070*/ 	.word	0xffffffff


	//   ....[14]....
        /*0074*/ 	.word	0xffffffff


	//   ....[15]....
        /*0078*/ 	.word	0xffffffff


	//   ....[16]....
        /*007c*/ 	.word	0xffffffff


	//   ....[17]....
        /*0080*/ 	.word	0xffffffff


	//   ....[18]....
        /*0084*/ 	.word	0xffffffff


	//   ....[19]....
        /*0088*/ 	.word	0xffffffff


	//----- nvinfo : EIATTR_COOP_GROUP_INSTR_OFFSETS
	.align		4
.L_2999:
        /*008c*/ 	.byte	0x04, 0x28
        /*008e*/ 	.short	(.L_3001 - .L_3000)


	//   ....[0]....
.L_3000:
        /*0090*/ 	.word	0x00001020


	//   ....[1]....
        /*0094*/ 	.word	0x00001040


	//   ....[2]....
        /*0098*/ 	.word	0x00001060


	//   ....[3]....
        /*009c*/ 	.word	0x00001080


	//   ....[4]....
        /*00a0*/ 	.word	0x000010a0


	//   ....[5]....
        /*00a4*/ 	.word	0x000010c0


	//   ....[6]....
        /*00a8*/ 	.word	0x000010e0


	//   ....[7]....
        /*00ac*/ 	.word	0x00001100


	//   ....[8]....
        /*00b0*/ 	.word	0x00001120


	//   ....[9]....
        /*00b4*/ 	.word	0x00001140


	//   ....[10]....
        /*00b8*/ 	.word	0x00003240


	//   ....[11]....
        /*00bc*/ 	.word	0x000032c0


	//   ....[12]....
        /*00c0*/ 	.word	0x00003340


	//   ....[13]....
        /*00c4*/ 	.word	0x000033b0


	//   ....[14]....
        /*00c8*/ 	.word	0x00003430


	//   ....[15]....
        /*00cc*/ 	.word	0x000034a0


	//   ....[16]....
        /*00d0*/ 	.word	0x00003520


	//   ....[17]....
        /*00d4*/ 	.word	0x00003590


	//   ....[18]....
        /*00d8*/ 	.word	0x00003610


	//   ....[19]....
        /*00dc*/ 	.word	0x00003680


	//----- nvinfo : EIATTR_EXIT_INSTR_OFFSETS
	.align		4
.L_3001:
        /*00e0*/ 	.byte	0x04, 0x1c
        /*00e2*/ 	.short	(.L_3003 - .L_3002)


	//   ....[0]....
.L_3002:
        /*00e4*/ 	.word	0x000031e0


	//----- nvinfo : EIATTR_MAX_THREADS
	.align		4
.L_3003:
        /*00e8*/ 	.byte	0x04, 0x05
        /*00ea*/ 	.short	(.L_3005 - .L_3004)
.L_3004:
        /*00ec*/ 	.word	0x00000080
        /*00f0*/ 	.word	0x00000001
        /*00f4*/ 	.word	0x00000001


	//----- nvinfo : EIATTR_CRS_STACK_SIZE
	.align		4
.L_3005:
        /*00f8*/ 	.byte	0x04, 0x1e
        /*00fa*/ 	.short	(.L_3007 - .L_3006)
.L_3006:
        /*00fc*/ 	.word	0x00000000
.L_3007:


//--------------------- .nv.info._ZN10layer_norm13ln_bwd_kernelINS_13Kernel_traitsIf13__nv_bfloat16fS2_fjLj512ELj1ELj4ELj1ELj16ENS_18Kernel_traits_baseILj512EfS2_fS2_fjLj128EEEEELb1ELb0ELb0ELb0EEEvNS_9BwdParamsE --------------------------
	.section	.nv.info._ZN10layer_norm13ln_bwd_kernelINS_13Kernel_traitsIf13__nv_bfloat16fS2_fjLj512ELj1ELj4ELj1ELj16ENS_18Kernel_traits_baseILj512EfS2_fS2_fjLj128EEEEELb1ELb0ELb0ELb0EEEvNS_9BwdParamsE,"",@"SHT_CUDA_INFO"
	.sectionflags	@""
	.align	4


	//----- nvinfo : EIATTR_CUDA_API_VERSION
	.align		4
        /*0000*/ 	.byte	0x04, 0x37
        /*0002*/ 	.short	(.L_3009 - .L_3008)
.L_3008:
        /*0004*/ 	.word	0x00000082


	//----- nvinfo : EIATTR_SW2861232_WAR
	.align		4
.L_3009:
        /*0008*/ 	.byte	0x01, 0x35
	.zero		2


	//----- nvinfo : EIATTR_PARAM_CBANK
	.align		4
        /*000c*/ 	.byte	0x04, 0x0a
        /*000e*/ 	.short	(.L_3011 - .L_3010)
	.align		4
.L_3010:
        /*0010*/ 	.word	index@(.nv.constant0._ZN10layer_norm13ln_bwd_kernelINS_13Kernel_traitsIf13__nv_bfloat16fS2_fjLj512ELj1ELj4ELj1ELj16ENS_18Kernel_traits_baseILj512EfS2_fS2_fjLj128EEEEELb1ELb0ELb0ELb0EEEvNS_9BwdParamsE)
        /*0014*/ 	.short	0x0160
        /*0016*/ 	.short	0x0128


	//----- nvinfo : EIATTR_CBANK_PARAM_SIZE
	.align		4
.L_3011:
        /*0018*/ 	.byte	0x03, 0x19
        /*001a*/ 	.short	0x0128


	//----- nvinfo : EIATTR_KPARAM_INFO
	.align		4
        /*001c*/ 	.byte	0x04, 0x17
        /*001e*/ 	.short	(.L_3013 - .L_3012)
.L_3012:
        /*0020*/ 	.word	0x00000000
        /*0024*/ 	.short	0x0000
        /*0026*/ 	.short	0x0000
        /*0028*/ 	.byte	0x00, 0xf0, 0xa1, 0x04


	//----- nvinfo : EIATTR_MAXREG_COUNT
	.align		4
.L_3013:
        /*002c*/ 	.byte	0x03, 0x1b
        /*002e*/ 	.short	0x00ff


	//----- nvinfo : EIATTR_NUM_BARRIERS
	.align		4
        /*0030*/ 	.byte	0x02, 0x4c
        /*0032*/ 	.byte	0x01
	.zero		1


	//----- nvinfo : EIATTR_MERCURY_ISA_VERSION
	.align		4
        /*0034*/ 	.byte	0x03, 0x5f
        /*0036*/ 	.short	0x0000


	//----- nvinfo : EIATTR_COOP_GROUP_MASK_REGIDS
	.align		4
        /*0038*/ 	.byte	0x04, 0x29
        /*003a*/ 	.short	(.L_3015 - .L_3014)


	//   ....[0]....
.L_3014:
        /*003c*/ 	.word	0xffffffff


	//   ....[1]....
        /*0040*/ 	.word	0xffffffff


	//   ....[2]....
        /*0044*/ 	.word	0xffffffff


	//   ....[3]....
        /*0048*/ 	.word	0xffffffff


	//   ....[4]....
        /*004c*/ 	.word	0xffffffff


	//   ....[5]....
        /*0050*/ 	.word	0xffffffff


	//   ....[6]....
        /*0054*/ 	.word	0xffffffff


	//   ....[7]....
        /*0058*/ 	.word	0xffffffff


	//   ....[8]....
        /*005c*/ 	.word	0xffffffff


	//   ....[9]....
        /*0060*/ 	.word	0xffffffff


	//   ....[10]....
        /*0064*/ 	.word	0xffffffff


	//   ....[11]....
        /*0068*/ 	.word	0xffffffff


	//   ....[12]....
        /*006c*/ 	.word	0xffffffff


	//   ....[13]....
        /*0070*/ 	.word	0xffffffff


	//   ....[14]....
        /*0074*/ 	.word	0xffffffff


	//   ....[15]....
        /*0078*/ 	.word	0xffffffff


	//   ....[16]....
        /*007c*/ 	.word	0xffffffff


	//   ....[17]....
        /*0080*/ 	.word	0xffffffff


	//   ....[18]....
        /*0084*/ 	.word	0xffffffff


	//   ....[19]....
        /*0088*/ 	.word	0xffffffff


	//----- nvinfo : EIATTR_COOP_GROUP_INSTR_OFFSETS
	.align		4
.L_3015:
        /*008c*/ 	.byte	0x04, 0x28
        /*008e*/ 	.short	(.L_3017 - .L_3016)


	//   ....[0]....
.L_3016:
        /*0090*/ 	.word	0x00000ea0


	//   ....[1]....
        /*0094*/ 	.word	0x00000ec0


	//   ....[2]....
        /*0098*/ 	.word	0x00000ee0


	//   ....[3]....
        /*009c*/ 	.word	0x00000f00


	//   ....[4]....
        /*00a0*/ 	.word	0x00000f20


	//   ....[5]....
        /*00a4*/ 	.word	0x00000f40


	//   ....[6]....
        /*00a8*/ 	.word	0x00000f60


	//   ....[7]....
        /*00ac*/ 	.word	0x00000f80


	//   ....[8]....
        /*00b0*/ 	.word	0x00000fa0


	//   ....[9]....
        /*00b4*/ 	.word	0x00000fc0


	//   ....[10]....
        /*00b8*/ 	.word	0x000024b0


	//   ....[11]....
        /*00bc*/ 	.word	0x00002530


	//   ....[12]....
        /*00c0*/ 	.word	0x000025b0


	//   ....[13]....
        /*00c4*/ 	.word	0x00002620


	//   ....[14]....
        /*00c8*/ 	.word	0x000026a0


	//   ....[15]....
        /*00cc*/ 	.word	0x00002710


	//   ....[16]....
        /*00d0*/ 	.word	0x00002790


	//   ....[17]....
        /*00d4*/ 	.word	0x00002800


	//   ....[18]....
        /*00d8*/ 	.word	0x00002880


	//   ....[19]....
        /*00dc*/ 	.word	0x000028f0


	//----- nvinfo : EIATTR_EXIT_INSTR_OFFSETS
	.align		4
.L_3017:
        /*00e0*/ 	.byte	0x04, 0x1c
        /*00e2*/ 	.short	(.L_3019 - .L_3018)


	//   ....[0]....
.L_3018:
        /*00e4*/ 	.word	0x00002420


	//   ....[1]....
        /*00e8*/ 	.word	0x00002450


	//----- nvinfo : EIATTR_MAX_THREADS
	.align		4
.L_3019:
        /*00ec*/ 	.byte	0x04, 0x05
        /*00ee*/ 	.short	(.L_3021 - .L_3020)
.L_3020:
        /*00f0*/ 	.word	0x00000080
        /*00f4*/ 	.word	0x00000001
        /*00f8*/ 	.word	0x00000001


	//----- nvinfo : EIATTR_CRS_STACK_SIZE
	.align		4
.L_3021:
        /*00fc*/ 	.byte	0x04, 0x1e
        /*00fe*/ 	.short	(.L_3023 - .L_3022)
.L_3022:
        /*0100*/ 	.word	0x00000000
.L_3023:


//--------------------- .nv.info._ZN10layer_norm13ln_bwd_kernelINS_13Kernel_traitsIf13__nv_bfloat16fS2_fjLj512ELj1ELj4ELj1ELj16ENS_18Kernel_traits_baseILj512EfS2_fS2_fjLj128EEEEELb1ELb0ELb0ELb1EEEvNS_9BwdParamsE --------------------------
	.section	.nv.info._ZN10layer_norm13ln_bwd_kernelINS_13Kernel_traitsIf13__nv_bfloat16fS2_fjLj512ELj1ELj4ELj1ELj16ENS_18Kernel_traits_baseILj512EfS2_fS2_fjLj128EEEEELb1ELb0ELb0ELb1EEEvNS_9BwdParamsE,"",@"SHT_CUDA_INFO"
	.sectionflags	@""
	.align	4


	//----- nvinfo : EIATTR_CUDA_API_VERSION
	.align		4
        /*0000*/ 	.byte	0x04, 0x37
        /*0002*/ 	.short	(.L_3025 - .L_3024)
.L_3024:
        /*0004*/ 	.word	0x00000082


	//----- nvinfo : EIATTR_SW2861232_WAR
	.align		4
.L_3025:
        /*0008*/ 	.byte	0x01, 0x35
	.zero		2


	//----- nvinfo : EIATTR_PARAM_CBANK
	.align		4
        /*000c*/ 	.byte	0x04, 0x0a
        /*000e*/ 	.short	(.L_3027 - .L_3026)
	.align		4
.L_3026:
        /*0010*/ 	.word	index@(.nv.constant0._ZN10layer_norm13ln_bwd_kernelINS_13Kernel_traitsIf13__nv_bfloat16fS2_fjLj512ELj1ELj4ELj1ELj16ENS_18Kernel_traits_baseILj512EfS2_fS2_fjLj128EEEEELb1ELb0ELb0ELb1EEEvNS_9BwdParamsE)
        /*0014*/ 	.short	0x0160
        /*0016*/ 	.short	0x0128


	//----- nvinfo : EIATTR_CBANK_PARAM_SIZE
	.align		4
.L_3027:
        /*0018*/ 	.byte	0x03, 0x19
        /*001a*/ 	.short	0x0128


	//----- nvinfo : EIATTR_KPARAM_INFO
	.align		4
        /*001c*/ 	.byte	0x04, 0x17
        /*001e*/ 	.short	(.L_3029 - .L_3028)
.L_3028:
        /*0020*/ 	.word	0x00000000
        /*0024*/ 	.short	0x0000
        /*0026*/ 	.short	0x0000
        /*0028*/ 	.byte	0x00, 0xf0, 0xa1, 0x04


	//----- nvinfo : EIATTR_MAXREG_COUNT
	.align		4
.L_3029:
        /*002c*/ 	.byte	0x03, 0x1b
        /*002e*/ 	.short	0x00ff


	//----- nvinfo : EIATTR_NUM_BARRIERS
	.align		4
        /*0030*/ 	.byte	0x02, 0x4c
        /*0032*/ 	.byte	0x01
	.zero		1


	//----- nvinfo : EIATTR_MERCURY_ISA_VERSION
	.align		4
        /*0034*/ 	.byte	0x03, 0x5f
        /*0036*/ 	.short	0x0000


	//----- nvinfo : EIATTR_COOP_GROUP_MASK_REGIDS
	.align		4
        /*0038*/ 	.byte	0x04, 0x29
        /*003a*/ 	.short	(.L_3031 - .L_3030)


	//   ....[0]....
.L_3030:
        /*003c*/ 	.word	0xffffffff


	//   ....[1]....
        /*0040*/ 	.word	0xffffffff


	//   ....[2]....
        /*0044*/ 	.word	0xffffffff


	//   ....[3]....
        /*0048*/ 	.word	0xffffffff


	//   ....[4]....
        /*004c*/ 	.word	0xffffffff


	//   ....[5]....
        /*0050*/ 	.word	0xffffffff


	//   ....[6]....
        /*0054*/ 	.word	0xffffffff


	//   ....[7]....
        /*0058*/ 	.word	0xffffffff


	//   ....[8]....
        /*005c*/ 	.word	0xffffffff


	//   ....[9]....
        /*0060*/ 	.word	0xffffffff


	//   ....[10]....
        /*0064*/ 	.word	0xffffffff


	//   ....[11]....
        /*0068*/ 	.word	0xffffffff


	//   ....[12]....
        /*006c*/ 	.word	0xffffffff


	//   ....[13]....
        /*0070*/ 	.word	0xffffffff


	//   ....[14]....
        /*0074*/ 	.word	0xffffffff


	//   ....[15]....
        /*0078*/ 	.word	0xffffffff


	//   ....[16]....
        /*007c*/ 	.word	0xffffffff


	//   ....[17]....
        /*0080*/ 	.word	0xffffffff


	//   ....[18]....
        /*0084*/ 	.word	0xffffffff


	//   ....[19]....
        /*0088*/ 	.word	0xffffffff


	//----- nvinfo : EIATTR_COOP_GROUP_INSTR_OFFSETS
	.align		4
.L_3031:
        /*008c*/ 	.byte	0x04, 0x28
        /*008e*/ 	.short	(.L_3033 - .L_3032)


	//   ....[0]....
.L_3032:
        /*0090*/ 	.word	0x00000e40


	//   ....[1]....
        /*0094*/ 	.word	0x00000e60


	//   ....[2]....
        /*0098*/ 	.word	0x00000e80


	//   ....[3]....
        /*009c*/ 	.word	0x00000ea0


	//   ....[4]....
        /*00a0*/ 	.word	0x00000ec0


	//   ....[5]....
        /*00a4*/ 	.word	0x00000ee0


	//   ....[6]....
        /*00a8*/ 	.word	0x00000f00


	//   ....[7]....
        /*00ac*/ 	.word	0x00000f20


	//   ....[8]....
        /*00b0*/ 	.word	0x00000f50


	//   ....[9]....
        /*00b4*/ 	.word	0x00000f60


	//   ....[10]....
        /*00b8*/ 	.word	0x000022e0


	//   ....[11]....
        /*00bc*/ 	.word	0x00002360


	//   ....[12]....
        /*00c0*/ 	.word	0x000023e0


	//   ....[13]....
        /*00c4*/ 	.word	0x00002450


	//   ....[14]....
        /*00c8*/ 	.word	0x000024d0


	//   ....[15]....
        /*00cc*/ 	.word	0x00002540


	//   ....[16]....
        /*00d0*/ 	.word	0x000025c0


	//   ....[17]....
        /*00d4*/ 	.word	0x00002630


	//   ....[18]....
        /*00d8*/ 	.word	0x000026b0


	//   ....[19]....
        /*00dc*/ 	.word	0x00002720


	//----- nvinfo : EIATTR_EXIT_INSTR_OFFSETS
	.align		4
.L_3033:
        /*00e0*/ 	.byte	0x04, 0x1c
        /*00e2*/ 	.short	(.L_3035 - .L_3034)


	//   ....[0]....
.L_3034:
        /*00e4*/ 	.word	0x00002280


	//----- nvinfo : EIATTR_MAX_THREADS
	.align		4
.L_3035:
        /*00e8*/ 	.byte	0x04, 0x05
        /*00ea*/ 	.short	(.L_3037 - .L_3036)
.L_3036:
        /*00ec*/ 	.word	0x00000080
        /*00f0*/ 	.word	0x00000001
        /*00f4*/ 	.word	0x00000001


	//----- nvinfo : EIATTR_CRS_STACK_SIZE
	.align		4
.L_3037:
        /*00f8*/ 	.byte	0x04, 0x1e
        /*00fa*/ 	.short	(.L_3039 - .L_3038)
.L_3038:
        /*00fc*/ 	.word	0x00000000
.L_3039:


//--------------------- .nv.info._ZN10layer_norm22ln_bwd_finalize_kernelINS_22Kernel_traits_finalizeILj512Ef13__nv_bfloat16fS2_fjLb0ELj1024ELj4ENS_18Kernel_traits_baseILj512EfS2_fS2_fjLj1024EEEEELb0ELb0EEEvNS_9BwdParamsE --------------------------
	.section	.nv.info._ZN10layer_norm22ln_bwd_finalize_kernelINS_22Kernel_traits_finalizeILj512Ef13__nv_bfloat16fS2_fjLb0ELj1024ELj4ENS_18Kernel_traits_baseILj512EfS2_fS2_fjLj1024EEEEELb0ELb0EEEvNS_9BwdParamsE,"",@"SHT_CUDA_INFO"
	.sectionflags	@""
	.align	4


	//----- nvinfo : EIATTR_CUDA_API_VERSION
	.align		4
        /*0000*/ 	.byte	0x04, 0x37
        /*0002*/ 	.short	(.L_3041 - .L_3040)
.L_3040:
        /*0004*/ 	.word	0x00000082


	//----- nvinfo : EIATTR_SW2861232_WAR
	.align		4
.L_3041:
        /*0008*/ 	.byte	0x01, 0x35
	.zero		2


	//----- nvinfo : EIATTR_PARAM_CBANK
	.align		4
        /*000c*/ 	.byte	0x04, 0x0a
        /*000e*/ 	.short	(.L_3043 - .L_3042)
	.align		4
.L_3042:
        /*0010*/ 	.word	index@(.nv.constant0._ZN10layer_norm22ln_bwd_finalize_kernelINS_22Kernel_traits_finalizeILj512Ef13__nv_bfloat16fS2_fjLb0ELj1024ELj4ENS_18Kernel_traits_baseILj512EfS2_fS2_fjLj1024EEEEELb0ELb0EEEvNS_9BwdParamsE)
        /*0014*/ 	.short	0x0160
        /*0016*/ 	.short	0x0128


	//----- nvinfo : EIATTR_CBANK_PARAM_SIZE
	.align		4
.L_3043:
        /*0018*/ 	.byte	0x03, 0x19
        /*001a*/ 	.short	0x0128


	//----- nvinfo : EIATTR_KPARAM_INFO
	.align		4
        /*001c*/ 	.byte	0x04, 0x17
        /*001e*/ 	.short	(.L_3045 - .L_3044)
.L_3044:
        /*0020*/ 	.word	0x00000000
        /*0024*/ 	.short	0x0000
        /*0026*/ 	.short	0x0000
        /*0028*/ 	.byte	0x00, 0xf0, 0xa1, 0x04


	//----- nvinfo : EIATTR_MAXREG_COUNT
	.align		4
.L_3045:
        /*002c*/ 	.byte	0x03, 0x1b
        /*002e*/ 	.short	0x0040


	//----- nvinfo : EIATTR_NUM_BARRIERS
	.align		4
        /*0030*/ 	.byte	0x02, 0x4c
        /*0032*/ 	.byte	0x01
	.zero		1


	//----- nvinfo : EIATTR_MERCURY_ISA_VERSION
	.align		4
        /*0034*/ 	.byte	0x03, 0x5f
        /*0036*/ 	.short	0x0000


	//----- nvinfo : EIATTR_COOP_GROUP_MASK_REGIDS
	.align		4
        /*0038*/ 	.byte	0x04, 0x29
        /*003a*/ 	.short	(.L_3047 - .L_3046)


	//   ....[0]....
.L_3046:
        /*003c*/ 	.word	0xffffffff


	//   ....[1]....
        /*0040*/ 	.word	0xffffffff


	//   ....[2]....
        /*0044*/ 	.word	0xffffffff


	//   ....[3]....
        /*0048*/ 	.word	0xffffffff


	//   ....[4]....
        /*004c*/ 	.word	0xffffffff


	//   ....[5]....
        /*0050*/ 	.word	0xffffffff


	//   ....[6]....
        /*0054*/ 	.word	0xffffffff


	//   ....[7]....
        /*0058*/ 	.word	0xffffffff


	//   ....[8]....
        /*005c*/ 	.word	0xffffffff


	//   ....[9]....
        /*0060*/ 	.word	0xffffffff


	//   ....[10]....
        /*0064*/ 	.word	0xffffffff


	//   ....[11]....
        /*0068*/ 	.word	0xffffffff


	//   ....[12]....
        /*006c*/ 	.word	0xffffffff


	//   ....[13]....
        /*0070*/ 	.word	0xffffffff


	//   ....[14]....
        /*0074*/ 	.word	0xffffffff


	//   ....[15]....
        /*0078*/ 	.word	0xffffffff


	//   ....[16]....
        /*007c*/ 	.word	0xffffffff


	//   ....[17]....
        /*0080*/ 	.word	0xffffffff


	//   ....[18]....
        /*0084*/ 	.word	0xffffffff


	//   ....[19]....
        /*0088*/ 	.word	0xffffffff


	//----- nvinfo : EIATTR_COOP_GROUP_INSTR_OFFSETS
	.align		4
.L_3047:
        /*008c*/ 	.byte	0x04, 0x28
        /*008e*/ 	.short	(.L_3049 - .L_3048)


	//   ....[0]....
.L_3048:
        /*0090*/ 	.word	0x00000820


	//   ....[1]....
        /*0094*/ 	.word	0x00000850


	//   ....[2]....
        /*0098*/ 	.word	0x00000860


	//   ....[3]....
        /*009c*/ 	.word	0x00000890


	//   ....[4]....
        /*00a0*/ 	.word	0x000008a0


	//   ....[5]....
        /*00a4*/ 	.word	0x000008d0


	//   ....[6]....
        /*00a8*/ 	.word	0x000008f0


	//   ....[7]....
        /*00ac*/ 	.word	0x00000900


	//   ....[8]....
        /*00b0*/ 	.word	0x00000930


	//   ....[9]....
        /*00b4*/ 	.word	0x00000940


	//   ....[10]....
        /*00b8*/ 	.word	0x00000b30


	//   ....[11]....
        /*00bc*/ 	.word	0x00000ba0


	//   ....[12]....
        /*00c0*/ 	.word	0x00000c00


	//   ....[13]....
        /*00c4*/ 	.word	0x00000c60


	//   ....[14]....
        /*00c8*/ 	.word	0x00000cd0


	//   ....[15]....
        /*00cc*/ 	.word	0x00000d40


	//   ....[16]....
        /*00d0*/ 	.word	0x00000da0


	//   ....[17]....
        /*00d4*/ 	.word	0x00000e00


	//   ....[18]....
        /*00d8*/ 	.word	0x00000e60


	//   ....[19]....
        /*00dc*/ 	.word	0x00000ec0


	//----- nvinfo : EIATTR_EXIT_INSTR_OFFSETS
	.align		4
.L_3049:
        /*00e0*/ 	.byte	0x04, 0x1c
        /*00e2*/ 	.short	(.L_3051 - .L_3050)


	//   ....[0]....
.L_3050:
        /*00e4*/ 	.word	0x00000070


	//   ....[1]....
        /*00e8*/ 	.word	0x00000ad0


	//----- nvinfo : EIATTR_MAX_THREADS
	.align		4
.L_3051:
        /*00ec*/ 	.byte	0x04, 0x05
        /*00ee*/ 	.short	(.L_3053 - .L_3052)
.L_3052:
        /*00f0*/ 	.word	0x00000400
        /*00f4*/ 	.word	0x00000001
        /*00f8*/ 	.word	0x00000001


	//----- nvinfo : EIATTR_CRS_STACK_SIZE
	.align		4
.L_3053:
        /*00fc*/ 	.byte	0x04, 0x1e
        /*00fe*/ 	.short	(.L_3055 - .L_3054)
.L_3054:
        /*0100*/ 	.word	0x00000000
.L_3055:


//--------------------- .nv.info._ZN10layer_norm13ln_bwd_kernelINS_13Kernel_traitsIf13__nv_bfloat16fS2_fjLj512ELj1ELj4ELj1ELj16ENS_18Kernel_traits_baseILj512EfS2_fS2_fjLj128EEEEELb1ELb0ELb1ELb0EEEvNS_9BwdParamsE --------------------------
	.section	.nv.info._ZN10layer_norm13ln_bwd_kernelINS_13Kernel_traitsIf13__nv_bfloat16fS2_fjLj512ELj1ELj4ELj1ELj16ENS_18Kernel_traits_baseILj512EfS2_fS2_fjLj128EEEEELb1ELb0ELb1ELb0EEEvNS_9BwdParamsE,"",@"SHT_CUDA_INFO"
	.sectionflags	@""
	.align	4


	//----- nvinfo : EIATTR_CUDA_API_VERSION
	.align		4
        /*0000*/ 	.byte	0x04, 0x37
        /*0002*/ 	.short	(.L_3057 - .L_3056)
.L_3056:
        /*0004*/ 	.word	0x00000082


	//----- nvinfo : EIATTR_SW2861232_WAR
	.align		4
.L_3057:
        /*0008*/ 	.byte	0x01, 0x35
	.zero		2


	//----- nvinfo : EIATTR_PARAM_CBANK
	.align		4
        /*000c*/ 	.byte	0x04, 0x0a
        /*000e*/ 	.short	(.L_3059 - .L_3058)
	.align		4
.L_3058:
        /*0010*/ 	.word	index@(.nv.constant0._ZN10layer_norm13ln_bwd_kernelINS_13Kernel_traitsIf13__nv_bfloat16fS2_fjLj512ELj1ELj4ELj1ELj16ENS_18Kernel_traits_baseILj512EfS2_fS2_fjLj128EEEEELb1ELb0ELb1ELb0EEEvNS_9BwdParamsE)
        /*0014*/ 	.short	0x0160
        /*0016*/ 	.short	0x0128


	//----- nvinfo : EIATTR_CBANK_PARAM_SIZE
	.align		4
.L_3059:
        /*0018*/ 	.byte	0x03, 0x19
        /*001a*/ 	.short	0x0128


	//----- nvinfo : EIATTR_KPARAM_INFO
	.align		4
        /*001c*/ 	.byte	0x04, 0x17
        /*001e*/ 	.short	(.L_3061 - .L_3060)
.L_3060:
        /*0020*/ 	.word	0x00000000
        /*0024*/ 	.short	0x0000
        /*0026*/ 	.short	0x0000
        /*0028*/ 	.byte	0x00, 0xf0, 0xa1, 0x04


	//----- nvinfo : EIATTR_MAXREG_COUNT
	.align		4
.L_3061:
        /*002c*/ 	.byte	0x03, 0x1b
        /*002e*/ 	.short	0x00ff


	//----- nvinfo : EIATTR_NUM_BARRIERS
	.align		4
        /*0030*/ 	.byte	0x02, 0x4c
        /*0032*/ 	.byte	0x01
	.zero		1


	//----- nvinfo : EIATTR_MERCURY_ISA_VERSION
	.align		4
        /*0034*/ 	.byte	0x03, 0x5f
        /*0036*/ 	.short	0x0000


	//----- nvinfo : EIATTR_COOP_GROUP_MASK_REGIDS
	.align		4
        /*0038*/ 	.byte	0x04, 0x29
        /*003a*/ 	.short	(.L_3063 - .L_3062)


	//   ....[0]....
.L_3062:
        /*003c*/ 	.word	0xffffffff


	//   ....[1]....
        /*0040*/ 	.word	0xffffffff


	//   ....[2]....
        /*0044*/ 	.word	0xffffffff


	//   ....[3]....
        /*0048*/ 	.word	0xffffffff


	//   ....[4]....
        /*004c*/ 	.word	0xffffffff


	//   ....[5]....
        /*0050*/ 	.word	0xffffffff


	//   ....[6]....
        /*0054*/ 	.word	0xffffffff


	//   ....[7]....
        /*0058*/ 	.word	0xffffffff


	//   ....[8]....
        /*005c*/ 	.word	0xffffffff


	//   ....[9]....
        /*0060*/ 	.word	0xffffffff


	//   ....[10]....
        /*0064*/ 	.word	0xffffffff


	//   ....[11]....
        /*0068*/ 	.word	0xffffffff


	//   ....[12]....
        /*006c*/ 	.word	0xffffffff


	//   ....[13]....
        /*0070*/ 	.word	0xffffffff


	//   ....[14]....
        /*0074*/ 	.word	0xffffffff


	//   ....[15]....
        /*0078*/ 	.word	0xffffffff


	//   ....[16]....
        /*007c*/ 	.word	0xffffffff


	//   ....[17]....
        /*0080*/ 	.word	0xffffffff


	//   ....[18]....
        /*0084*/ 	.word	0xffffffff


	//   ....[19]....
        /*0088*/ 	.word	0xffffffff


	//----- nvinfo : EIATTR_COOP_GROUP_INSTR_OFFSETS
	.align		4
.L_3063:
        /*008c*/ 	.byte	0x04, 0x28
        /*008e*/ 	.short	(.L_3065 - .L_3064)


	//   ....[0]....
.L_3064:
        /*0090*/ 	.word	0x00001150


	//   ....[1]....
        /*0094*/ 	.word	0x00001170


	//   ....[2]....
        /*0098*/ 	.word	0x00001190


	//   ....[3]....
        /*009c*/ 	.word	0x000011b0


	//   ....[4]....
        /*00a0*/ 	.word	0x000011d0


	//   ....[5]....
        /*00a4*/ 	.word	0x000011f0


	//   ....[6]....
        /*00a8*/ 	.word	0x00001210


	//   ....[7]....
        /*00ac*/ 	.word	0x00001230


	//   ....[8]....
        /*00b0*/ 	.word	0x00001250


	//   ....[9]....
        /*00b4*/ 	.word	0x00001270


	//   ....[10]....
        /*00b8*/ 	.word	0x00003180


	//   ....[11]....
        /*00bc*/ 	.word	0x00003200


	//   ....[12]....
        /*00c0*/ 	.word	0x00003280


	//   ....[13]....
        /*00c4*/ 	.word	0x000032f0


	//   ....[14]....
        /*00c8*/ 	.word	0x00003370


	//   ....[15]....
        /*00cc*/ 	.word	0x000033e0


	//   ....[16]....
        /*00d0*/ 	.word	0x00003460


	//   ....[17]....
        /*00d4*/ 	.word	0x000034d0


	//   ....[18]....
        /*00d8*/ 	.word	0x00003550


	//   ....[19]....
        /*00dc*/ 	.word	0x000035c0


	//----- nvinfo : EIATTR_EXIT_INSTR_OFFSETS
	.align		4
.L_3065:
        /*00e0*/ 	.byte	0x04, 0x1c
        /*00e2*/ 	.short	(.L_3067 - .L_3066)


	//   ....[0]....
.L_3066:
        /*00e4*/ 	.word	0x000030f0


	//   ....[1]....
        /*00e8*/ 	.word	0x00003120


	//----- nvinfo : EIATTR_MAX_THREADS
	.align		4
.L_3067:
        /*00ec*/ 	.byte	0x04, 0x05
        /*00ee*/ 	.short	(.L_3069 - .L_3068)
.L_3068:
        /*00f0*/ 	.word	0x00000080
        /*00f4*/ 	.word	0x00000001
        /*00f8*/ 	.word	0x00000001


	//----- nvinfo : EIATTR_CRS_STACK_SIZE
	.align		4
.L_3069:
        /*00fc*/ 	.byte	0x04, 0x1e
        /*00fe*/ 	.short	(.L_3071 - .L_3070)
.L_3070:
        /*0100*/ 	.word	0x00000000
.L_3071:


//--------------------- .nv.info._ZN10layer_norm22ln_bwd_finalize_kernelINS_22Kernel_traits_finalizeILj512Ef13__nv_bfloat16fS2_fjLb0ELj1024ELj4ENS_18Kernel_traits_baseILj512EfS2_fS2_fjLj1024EEEEELb0ELb1EEEvNS_9BwdParamsE --------------------------
	.section	.nv.info._ZN10layer_norm22ln_bwd_finalize_kernelINS_22Kernel_traits_finalizeILj512Ef13__nv_bfloat16fS2_fjLb0ELj1024ELj4ENS_18Kernel_traits_baseILj512EfS2_fS2_fjLj1024EEEEELb0ELb1EEEvNS_9BwdParamsE,"",@"SHT_CUDA_INFO"
	.sectionflags	@""
	.align	4


	//----- nvinfo : EIATTR_CUDA_API_VERSION
	.align		4
        /*0000*/ 	.byte	0x04, 0x37
        /*0002*/ 	.short	(.L_3073 - .L_3072)
.L_3072:
        /*0004*/ 	.word	0x00000082


	//----- nvinfo : EIATTR_SW2861232_WAR
	.align		4
.L_3073:
        /*0008*/ 	.byte	0x01, 0x35
	.zero		2


	//----- nvinfo : EIATTR_PARAM_CBANK
	.align		4
        /*000c*/ 	.byte	0x04, 0x0a
        /*000e*/ 	.short	(.L_3075 - .L_3074)
	.align		4
.L_3074:
        /*0010*/ 	.word	index@(.nv.constant0._ZN10layer_norm22ln_bwd_finalize_kernelINS_22Kernel_traits_finalizeILj512Ef13__nv_bfloat16fS2_fjLb0ELj1024ELj4ENS_18Kernel_traits_baseILj512EfS2_fS2_fjLj1024EEEEELb0ELb1EEEvNS_9BwdParamsE)
        /*0014*/ 	.short	0x0160
        /*0016*/ 	.short	0x0128


	//----- nvinfo : EIATTR_CBANK_PARAM_SIZE
	.align		4
.L_3075:
        /*0018*/ 	.byte	0x03, 0x19
        /*001a*/ 	.short	0x0128


	//----- nvinfo : EIATTR_KPARAM_INFO
	.align		4
        /*001c*/ 	.byte	0x04, 0x17
        /*001e*/ 	.short	(.L_3077 - .L_3076)
.L_3076:
        /*0020*/ 	.word	0x00000000
        /*0024*/ 	.short	0x0000
        /*0026*/ 	.short	0x0000
        /*0028*/ 	.byte	0x00, 0xf0, 0xa1, 0x04


	//----- nvinfo : EIATTR_MAXREG_COUNT
	.align		4
.L_3077:
        /*002c*/ 	.byte	0x03, 0x1b
        /*002e*/ 	.short	0x0040


	//----- nvinfo : EIATTR_NUM_BARRIERS
	.align		4
        /*0030*/ 	.byte	0x02, 0x4c
        /*0032*/ 	.byte	0x01
	.zero		1


	//----- nvinfo : EIATTR_MERCURY_ISA_VERSION
	.align		4
        /*0034*/ 	.byte	0x03, 0x5f
        /*0036*/ 	.short	0x0000


	//----- nvinfo : EIATTR_COOP_GROUP_MASK_REGIDS
	.align		4
        /*0038*/ 	.byte	0x04, 0x29
        /*003a*/ 	.short	(.L_3079 - .L_3078)


	//   ....[0]....
.L_3078:
        /*003c*/ 	.word	0xffffffff


	//   ....[1]....
        /*0040*/ 	.word	0xffffffff


	//   ....[2]....
        /*0044*/ 	.word	0xffffffff


	//   ....[3]....
        /*0048*/ 	.word	0xffffffff


	//   ....[4]....
        /*004c*/ 	.word	0xffffffff


	//   ....[5]....
        /*0050*/ 	.word	0xffffffff


	//   ....[6]....
        /*0054*/ 	.word	0xffffffff


	//   ....[7]....
        /*0058*/ 	.word	0xffffffff


	//   ....[8]....
        /*005c*/ 	.word	0xffffffff


	//   ....[9]....
        /*0060*/ 	.word	0xffffffff


	//   ....[10]....
        /*0064*/ 	.word	0xffffffff


	//   ....[11]....
        /*0068*/ 	.word	0xffffffff


	//   ....[12]....
        /*006c*/ 	.word	0xffffffff


	//   ....[13]....
        /*0070*/ 	.word	0xffffffff


	//   ....[14]....
        /*0074*/ 	.word	0xffffffff


	//   ....[15]....
        /*0078*/ 	.word	0xffffffff


	//   ....[16]....
        /*007c*/ 	.word	0xffffffff


	//   ....[17]....
        /*0080*/ 	.word	0xffffffff


	//   ....[18]....
        /*0084*/ 	.word	0xffffffff


	//   ....[19]....
        /*0088*/ 	.word	0xffffffff


	//----- nvinfo : EIATTR_COOP_GROUP_INSTR_OFFSETS
	.align		4
.L_3079:
        /*008c*/ 	.byte	0x04, 0x28
        /*008e*/ 	.short	(.L_3081 - .L_3080)


	//   ....[0]....
.L_3080:
        /*0090*/ 	.word	0x000007f0


	//   ....[1]....
        /*0094*/ 	.word	0x00000820


	//   ....[2]....
        /*0098*/ 	.word	0x00000840


	//   ....[3]....
        /*009c*/ 	.word	0x00000850


	//   ....[4]....
        /*00a0*/ 	.word	0x00000880


	//   ....[5]....
        /*00a4*/ 	.word	0x00000890


	//   ....[6]....
        /*00a8*/ 	.word	0x000008c0


	//   ....[7]....
        /*00ac*/ 	.word	0x000008d0


	//   ....[8]....
        /*00b0*/ 	.word	0x00000900


	//   ....[9]....
        /*00b4*/ 	.word	0x00000910


	//   ....[10]....
        /*00b8*/ 	.word	0x00000ab0


	//   ....[11]....
        /*00bc*/ 	.word	0x00000b30


	//   ....[12]....
        /*00c0*/ 	.word	0x00000b90


	//   ....[13]....
        /*00c4*/ 	.word	0x00000bf0


	//   ....[14]....
        /*00c8*/ 	.word	0x00000c60


	//   ....[15]....
        /*00cc*/ 	.word	0x00000cd0


	//   ....[16]....
        /*00d0*/ 	.word	0x00000d30


	//   ....[17]....
        /*00d4*/ 	.word	0x00000d90


	//   ....[18]....
        /*00d8*/ 	.word	0x00000df0


	//   ....[19]....
        /*00dc*/ 	.word	0x00000e50


	//----- nvinfo : EIATTR_EXIT_INSTR_OFFSETS
	.align		4
.L_3081:
        /*00e0*/ 	.byte	0x04, 0x1c
        /*00e2*/ 	.short	(.L_3083 - .L_3082)


	//   ....[0]....
.L_3082:
        /*00e4*/ 	.word	0x00000070


	//   ....[1]....
        /*00e8*/ 	.word	0x00000a50


	//----- nvinfo : EIATTR_MAX_THREADS
	.align		4
.L_3083:
        /*00ec*/ 	.byte	0x04, 0x05
        /*00ee*/ 	.short	(.L_3085 - .L_3084)
.L_3084:
        /*00f0*/ 	.word	0x00000400
        /*00f4*/ 	.word	0x00000001
        /*00f8*/ 	.word	0x00000001


	//----- nvinfo : EIATTR_CRS_STACK_SIZE
	.align		4
.L_3085:
        /*00fc*/ 	.byte	0x04, 0x1e
        /*00fe*/ 	.short	(.L_3087 - .L_3086)
.L_3086:
        /*0100*/ 	.word	0x00000000
.L_3087:


//--------------------- .nv.info._ZN10layer_norm13ln_bwd_kernelINS_13Kernel_traitsIf13__nv_bfloat16fS2_fjLj512ELj1ELj4ELj1ELj16ENS_18Kernel_traits_baseILj512EfS2_fS2_fjLj128EEEEELb1ELb0ELb1ELb1EEEvNS_9BwdParamsE --------------------------
	.section	.nv.info._ZN10layer_norm13ln_bwd_kernelINS_13Kernel_traitsIf13__nv_bfloat16fS2_fjLj512ELj1ELj4ELj1ELj16ENS_18Kernel_traits_baseILj512EfS2_fS2_fjLj128EEEEELb1ELb0ELb1ELb1EEEvNS_9BwdParamsE,"",@"SHT_CUDA_INFO"
	.sectionflags	@""
	.align	4


	//----- nvinfo : EIATTR_CUDA_API_VERSION
	.align		4
        /*0000*/ 	.byte	0x04, 0x37
        /*0002*/ 	.short	(.L_3089 - .L_3088)
.L_3088:
        /*0004*/ 	.word	0x00000082


	//----- nvinfo : EIATTR_SW2861232_WAR
	.align		4
.L_3089:
        /*0008*/ 	.byte	0x01, 0x35
	.zero		2


	//----- nvinfo : EIATTR_PARAM_CBANK
	.align		4
        /*000c*/ 	.byte	0x04, 0x0a
        /*000e*/ 	.short	(.L_3091 - .L_3090)
	.align		4
.L_3090:
        /*0010*/ 	.word	index@(.nv.constant0._ZN10layer_norm13ln_bwd_kernelINS_13Kernel_traitsIf13__nv_bfloat16fS2_fjLj512ELj1ELj4ELj1ELj16ENS_18Kernel_traits_baseILj512EfS2_fS2_fjLj128EEEEELb1ELb0ELb1ELb1EEEvNS_9BwdParamsE)
        /*0014*/ 	.short	0x0160
        /*0016*/ 	.short	0x0128


	//----- nvinfo : EIATTR_CBANK_PARAM_SIZE
	.align		4
.L_3091:
        /*0018*/ 	.byte	0x03, 0x19
        /*001a*/ 	.short	0x0128


	//----- nvinfo : EIATTR_KPARAM_INFO
	.align		4
        /*001c*/ 	.byte	0x04, 0x17
        /*001e*/ 	.short	(.L_3093 - .L_3092)
.L_3092:
        /*0020*/ 	.word	0x00000000
        /*0024*/ 	.short	0x0000
        /*0026*/ 	.short	0x0000
        /*0028*/ 	.byte	0x00, 0xf0, 0xa1, 0x04


	//----- nvinfo : EIATTR_MAXREG_COUNT
	.align		4
.L_3093:
        /*002c*/ 	.byte	0x03, 0x1b
        /*002e*/ 	.short	0x00ff


	//----- nvinfo : EIATTR_NUM_BARRIERS
	.align		4
        /*0030*/ 	.byte	0x02, 0x4c
        /*0032*/ 	.byte	0x01
	.zero		1


	//----- nvinfo : EIATTR_MERCURY_ISA_VERSION
	.align		4
        /*0034*/ 	.byte	0x03, 0x5f
        /*0036*/ 	.short	0x0000


	//----- nvinfo : EIATTR_COOP_GROUP_MASK_REGIDS
	.align		4
        /*0038*/ 	.byte	0x04, 0x29
        /*003a*/ 	.short	(.L_3095 - .L_3094)


	//   ....[0]....
.L_3094:
        /*003c*/ 	.word	0xffffffff


	//   ....[1]....
        /*0040*/ 	.word	0xffffffff


	//   ....[2]....
        /*0044*/ 	.word	0xffffffff


	//   ....[3]....
        /*0048*/ 	.word	0xffffffff


	//   ....[4]....
        /*004c*/ 	.word	0xffffffff


	//   ....[5]....
        /*0050*/ 	.word	0xffffffff


	//   ....[6]....
        /*0054*/ 	.word	0xffffffff


	//   ....[7]....
        /*0058*/ 	.word	0xffffffff


	//   ....[8]....
        /*005c*/ 	.word	0xffffffff


	//   ....[9]....
        /*0060*/ 	.word	0xffffffff


	//   ....[10]....
        /*0064*/ 	.word	0xffffffff


	//   ....[11]....
        /*0068*/ 	.word	0xffffffff


	//   ....[12]....
        /*006c*/ 	.word	0xffffffff


	//   ....[13]....
        /*0070*/ 	.word	0xffffffff


	//   ....[14]....
        /*0074*/ 	.word	0xffffffff


	//   ....[15]....
        /*0078*/ 	.word	0xffffffff


	//   ....[16]....
        /*007c*/ 	.word	0xffffffff


	//   ....[17]....
        /*0080*/ 	.word	0xffffffff


	//   ....[18]....
        /*0084*/ 	.word	0xffffffff


	//   ....[19]....
        /*0088*/ 	.word	0xffffffff


	//----- nvinfo : EIATTR_COOP_GROUP_INSTR_OFFSETS
	.align		4
.L_3095:
        /*008c*/ 	.byte	0x04, 0x28
        /*008e*/ 	.short	(.L_3097 - .L_3096)


	//   ....[0]....
.L_3096:
        /*0090*/ 	.word	0x00001090


	//   ....[1]....
        /*0094*/ 	.word	0x000010b0


	//   ....[2]....
        /*0098*/ 	.word	0x000010d0


	//   ....[3]....
        /*009c*/ 	.word	0x000010f0


	//   ....[4]....
        /*00a0*/ 	.word	0x00001110


	//   ....[5]....
        /*00a4*/ 	.word	0x00001130


	//   ....[6]....
        /*00a8*/ 	.word	0x00001150


	//   ....[7]....
        /*00ac*/ 	.word	0x00001170


	//   ....[8]....
        /*00b0*/ 	.word	0x00001190


	//   ....[9]....
        /*00b4*/ 	.word	0x000011b0


	//   ....[10]....
        /*00b8*/ 	.word	0x00002de0


	//   ....[11]....
        /*00bc*/ 	.word	0x00002e60


	//   ....[12]....
        /*00c0*/ 	.word	0x00002ee0


	//   ....[13]....
        /*00c4*/ 	.word	0x00002f50


	//   ....[14]....
        /*00c8*/ 	.word	0x00002fd0


	//   ....[15]....
        /*00cc*/ 	.word	0x00003040


	//   ....[16]....
        /*00d0*/ 	.word	0x000030c0


	//   ....[17]....
        /*00d4*/ 	.word	0x00003130


	//   ....[18]....
        /*00d8*/ 	.word	0x000031b0


	//   ....[19]....
        /*00dc*/ 	.word	0x00003220


	//----- nvinfo : EIATTR_EXIT_INSTR_OFFSETS
	.align		4
.L_3097:
        /*00e0*/ 	.byte	0x04, 0x1c
        /*00e2*/ 	.short	(.L_3099 - .L_3098)


	//   ....[0]....
.L_3098:
        /*00e4*/ 	.word	0x00002d80


	//----- nvinfo : EIATTR_MAX_THREADS
	.align		4
.L_3099:
        /*00e8*/ 	.byte	0x04, 0x05
        /*00ea*/ 	.short	(.L_3101 - .L_3100)
.L_3100:
        /*00ec*/ 	.word	0x00000080
        /*00f0*/ 	.word	0x00000001
        /*00f4*/ 	.word	0x00000001


	//----- nvinfo : EIATTR_CRS_STACK_SIZE
	.align		4
.L_3101:
        /*00f8*/ 	.byte	0x04, 0x1e
        /*00fa*/ 	.short	(.L_3103 - .L_3102)
.L_3102:
        /*00fc*/ 	.word	0x00000000
.L_3103:


//--------------------- .nv.info._ZN10layer_norm13ln_bwd_kernelINS_13Kernel_traitsIf13__nv_bfloat16fS2_fjLj512ELj1ELj4ELj1ELj16ENS_18Kernel_traits_baseILj512EfS2_fS2_fjLj128EEEEELb1ELb1ELb0ELb0EEEvNS_9BwdParamsE --------------------------
	.section	.nv.info._ZN10layer_norm13ln_bwd_kernelINS_13Kernel_traitsIf13__nv_bfloat16fS2_fjLj512ELj1ELj4ELj1ELj16ENS_18Kernel_traits_baseILj512EfS2_fS2_fjLj128EEEEELb1ELb1ELb0ELb0EEEvNS_9BwdParamsE,"",@"SHT_CUDA_INFO"
	.sectionflags	@""
	.align	4


	//----- nvinfo : EIATTR_CUDA_API_VERSION
	.align		4
        /*0000*/ 	.byte	0x04, 0x37
        /*0002*/ 	.short	(.L_3105 - .L_3104)
.L_3104:
        /*0004*/ 	.word	0x00000082


	//----- nvinfo : EIATTR_SW2861232_WAR
	.align		4
.L_3105:
        /*0008*/ 	.byte	0x01, 0x35
	.zero		2


	//----- nvinfo : EIATTR_PARAM_CBANK
	.align		4
        /*000c*/ 	.byte	0x04, 0x0a
        /*000e*/ 	.short	(.L_3107 - .L_3106)
	.align		4
.L_3106:
        /*0010*/ 	.word	index@(.nv.constant0._ZN10layer_norm13ln_bwd_kernelINS_13Kernel_traitsIf13__nv_bfloat16fS2_fjLj512ELj1ELj4ELj1ELj16ENS_18Kernel_traits_baseILj512EfS2_fS2_fjLj128EEEEELb1ELb1ELb0ELb0EEEvNS_9BwdParamsE)
        /*0014*/ 	.short	0x0160
        /*0016*/ 	.short	0x0128


	//----- nvinfo : EIATTR_CBANK_PARAM_SIZE
	.align		4
.L_3107:
        /*0018*/ 	.byte	0x03, 0x19
        /*001a*/ 	.short	0x0128


	//----- nvinfo : EIATTR_KPARAM_INFO
	.align		4
        /*001c*/ 	.byte	0x04, 0x17
        /*001e*/ 	.short	(.L_3109 - .L_3108)
.L_3108:
        /*0020*/ 	.word	0x00000000
        /*0024*/ 	.short	0x0000
        /*0026*/ 	.short	0x0000
        /*0028*/ 	.byte	0x00, 0xf0, 0xa1, 0x04


	//----- nvinfo : EIATTR_MAXREG_COUNT
	.align		4
.L_3109:
        /*002c*/ 	.byte	0x03, 0x1b
        /*002e*/ 	.short	0x00ff


	//----- nvinfo : EIATTR_NUM_BARRIERS
	.align		4
        /*0030*/ 	.byte	0x02, 0x4c
        /*0032*/ 	.byte	0x01
	.zero		1


	//----- nvinfo : EIATTR_MERCURY_ISA_VERSION
	.align		4
        /*0034*/ 	.byte	0x03, 0x5f
        /*0036*/ 	.short	0x0000


	//----- nvinfo : EIATTR_COOP_GROUP_MASK_REGIDS
	.align		4
        /*0038*/ 	.byte	0x04, 0x29
        /*003a*/ 	.short	(.L_3111 - .L_3110)


	//   ....[0]....
.L_3110:
        /*003c*/ 	.word	0xffffffff


	//   ....[1]....
        /*0040*/ 	.word	0xffffffff


	//   ....[2]....
        /*0044*/ 	.word	0xffffffff


	//   ....[3]....
        /*0048*/ 	.word	0xffffffff


	//   ....[4]....
        /*004c*/ 	.word	0xffffffff


	//   ....[5]....
        /*0050*/ 	.word	0xffffffff


	//   ....[6]....
        /*0054*/ 	.word	0xffffffff


	//   ....[7]....
        /*0058*/ 	.word	0xffffffff


	//   ....[8]....
        /*005c*/ 	.word	0xffffffff


	//   ....[9]....
        /*0060*/ 	.word	0xffffffff


	//   ....[10]....
        /*0064*/ 	.word	0xffffffff


	//   ....[11]....
        /*0068*/ 	.word	0xffffffff


	//   ....[12]....
        /*006c*/ 	.word	0xffffffff


	//   ....[13]....
        /*0070*/ 	.word	0xffffffff


	//   ....[14]....
        /*0074*/ 	.word	0xffffffff


	//   ....[15]....
        /*0078*/ 	.word	0xffffffff


	//   ....[16]....
        /*007c*/ 	.word	0xffffffff


	//   ....[17]....
        /*0080*/ 	.word	0xffffffff


	//   ....[18]....
        /*0084*/ 	.word	0xffffffff


	//   ....[19]....
        /*0088*/ 	.word	0xffffffff


	//----- nvinfo : EIATTR_COOP_GROUP_INSTR_OFFSETS
	.align		4
.L_3111:
        /*008c*/ 	.byte	0x04, 0x28
        /*008e*/ 	.short	(.L_3113 - .L_3112)


	//   ....[0]....
.L_3112:
        /*0090*/ 	.word	0x00000f80


	//   ....[1]....
        /*0094*/ 	.word	0x00000fa0


	//   ....[2]....
        /*0098*/ 	.word	0x00000fc0


	//   ....[3]....
        /*009c*/ 	.word	0x00000fe0


	//   ....[4]....
        /*00a0*/ 	.word	0x00001000


	//   ....[5]....
        /*00a4*/ 	.word	0x00001020


	//   ....[6]....
        /*00a8*/ 	.word	0x00001040


	//   ....[7]....
        /*00ac*/ 	.word	0x00001060


	//   ....[8]....
        /*00b0*/ 	.word	0x00001080


	//   ....[9]....
        /*00b4*/ 	.word	0x000010a0


	//   ....[10]....
        /*00b8*/ 	.word	0x00002ee0


	//   ....[11]....
        /*00bc*/ 	.word	0x00002f60


	//   ....[12]....
        /*00c0*/ 	.word	0x00002fe0


	//   ....[13]....
        /*00c4*/ 	.word	0x00003050


	//   ....[14]....
        /*00c8*/ 	.word	0x000030d0


	//   ....[15]....
        /*00cc*/ 	.word	0x00003140


	//   ....[16]....
        /*00d0*/ 	.word	0x000031c0


	//   ....[17]....
        /*00d4*/ 	.word	0x00003230


	//   ....[18]....
        /*00d8*/ 	.word	0x000032b0


	//   ....[19]....
        /*00dc*/ 	.word	0x00003320


	//----- nvinfo : EIATTR_EXIT_INSTR_OFFSETS
	.align		4
.L_3113:
        /*00e0*/ 	.byte	0x04, 0x1c
        /*00e2*/ 	.short	(.L_3115 - .L_3114)


	//   ....[0]....
.L_3114:
        /*00e4*/ 	.word	0x00002e00


	//   ....[1]....
        /*00e8*/ 	.word	0x00002e80


	//----- nvinfo : EIATTR_MAX_THREADS
	.align		4
.L_3115:
        /*00ec*/ 	.byte	0x04, 0x05
        /*00ee*/ 	.short	(.L_3117 - .L_3116)
.L_3116:
        /*00f0*/ 	.word	0x00000080
        /*00f4*/ 	.word	0x00000001
        /*00f8*/ 	.word	0x00000001


	//----- nvinfo : EIATTR_CRS_STACK_SIZE
	.align		4
.L_3117:
        /*00fc*/ 	.byte	0x04, 0x1e
        /*00fe*/ 	.short	(.L_3119 - .L_3118)
.L_3118:
        /*0100*/ 	.word	0x00000000
.L_3119:


//--------------------- .nv.info._ZN10layer_norm13ln_bwd_kernelINS_13Kernel_traitsIf13__nv_bfloat16fS2_fjLj512ELj1ELj4ELj1ELj16ENS_18Kernel_traits_baseILj512EfS2_fS2_fjLj128EEEEELb1ELb1ELb0ELb1EEEvNS_9BwdParamsE --------------------------
	.section	.nv.info._ZN10layer_norm13ln_bwd_kernelINS_13Kernel_traitsIf13__nv_bfloat16fS2_fjLj512ELj1ELj4ELj1ELj16ENS_18Kernel_traits_baseILj512EfS2_fS2_fjLj128EEEEELb1ELb1ELb0ELb1EEEvNS_9BwdParamsE,"",@"SHT_CUDA_INFO"
	.sectionflags	@""
	.align	4


	//----- nvinfo : EIATTR_CUDA_API_VERSION
	.align		4
        /*0000*/ 	.byte	0x04, 0x37
        /*0002*/ 	.short	(.L_3121 - .L_3120)
.L_3120:
        /*0004*/ 	.word	0x00000082


	//----- nvinfo : EIATTR_SW2861232_WAR
	.align		4
.L_3121:
        /*0008*/ 	.byte	0x01, 0x35
	.zero		2


	//----- nvinfo : EIATTR_PARAM_CBANK
	.align		4
        /*000c*/ 	.byte	0x04, 0x0a
        /*000e*/ 	.short	(.L_3123 - .L_3122)
	.align		4
.L_3122:
        /*0010*/ 	.word	index@(.nv.constant0._ZN10layer_norm13ln_bwd_kernelINS_13Kernel_traitsIf13__nv_bfloat16fS2_fjLj512ELj1ELj4ELj1ELj16ENS_18Kernel_traits_baseILj512EfS2_fS2_fjLj128EEEEELb1ELb1ELb0ELb1EEEvNS_9BwdParamsE)
        /*0014*/ 	.short	0x0160
        /*0016*/ 	.short	0x0128


	//----- nvinfo : EIATTR_CBANK_PARAM_SIZE
	.align		4
.L_3123:
        /*0018*/ 	.byte	0x03, 0x19
        /*001a*/ 	.short	0x0128


	//----- nvinfo : EIATTR_KPARAM_INFO
	.align		4
        /*001c*/ 	.byte	0x04, 0x17
        /*001e*/ 	.short	(.L_3125 - .L_3124)
.L_3124:
        /*0020*/ 	.word	0x00000000
        /*0024*/ 	.short	0x0000
        /*0026*/ 	.short	0x0000
        /*0028*/ 	.byte	0x00, 0xf0, 0xa1, 0x04


	//----- nvinfo : EIATTR_MAXREG_COUNT
	.align		4
.L_3125:
        /*002c*/ 	.byte	0x03, 0x1b
        /*002e*/ 	.short	0x00ff


	//----- nvinfo : EIATTR_NUM_BARRIERS
	.align		4
        /*0030*/ 	.byte	0x02, 0x4c
        /*0032*/ 	.byte	0x01
	.zero		1


	//----- nvinfo : EIATTR_MERCURY_ISA_VERSION
	.align		4
        /*0034*/ 	.byte	0x03, 0x5f
        /*0036*/ 	.short	0x0000


	//----- nvinfo : EIATTR_COOP_GROUP_MASK_REGIDS
	.align		4
        /*0038*/ 	.byte	0x04, 0x29
        /*003a*/ 	.short	(.L_3127 - .L_3126)


	//   ....[0]....
.L_3126:
        /*003c*/ 	.word	0xffffffff


	//   ....[1]....
        /*0040*/ 	.word	0xffffffff


	//   ....[2]....
        /*0044*/ 	.word	0xffffffff


	//   ....[3]....
        /*0048*/ 	.word	0xffffffff


	//   ....[4]....
        /*004c*/ 	.word	0xffffffff


	//   ....[5]....
        /*0050*/ 	.word	0xffffffff


	//   ....[6]....
        /*0054*/ 	.word	0xffffffff


	//   ....[7]....
        /*0058*/ 	.word	0xffffffff


	//   ....[8]....
        /*005c*/ 	.word	0xffffffff


	//   ....[9]....
        /*0060*/ 	.word	0xffffffff


	//   ....[10]....
        /*0064*/ 	.word	0xffffffff


	//   ....[11]....
        /*0068*/ 	.word	0xffffffff


	//   ....[12]....
        /*006c*/ 	.word	0xffffffff


	//   ....[13]....
        /*0070*/ 	.word	0xffffffff


	//   ....[14]....
        /*0074*/ 	.word	0xffffffff


	//   ....[15]....
        /*0078*/ 	.word	0xffffffff


	//   ....[16]....
        /*007c*/ 	.word	0xffffffff


	//   ....[17]....
        /*0080*/ 	.word	0xffffffff


	//   ....[18]....
        /*0084*/ 	.word	0xffffffff


	//   ....[19]....
        /*0088*/ 	.word	0xffffffff


	//----- nvinfo : EIATTR_COOP_GROUP_INSTR_OFFSETS
	.align		4
.L_3127:
        /*008c*/ 	.byte	0x04, 0x28
        /*008e*/ 	.short	(.L_3129 - .L_3128)


	//   ....[0]....
.L_3128:
        /*0090*/ 	.word	0x00000fd0


	//   ....[1]....
        /*0094*/ 	.word	0x00000ff0


	//   ....[2]....
        /*0098*/ 	.word	0x00001010


	//   ....[3]....
        /*009c*/ 	.word	0x00001030


	//   ....[4]....
        /*00a0*/ 	.word	0x00001050


	//   ....[5]....
        /*00a4*/ 	.word	0x00001070


	//   ....[6]....
        /*00a8*/ 	.word	0x00001090


	//   ....[7]....
        /*00ac*/ 	.word	0x000010b0


	//   ....[8]....
        /*00b0*/ 	.word	0x000010d0


	//   ....[9]....
        /*00b4*/ 	.word	0x000010f0


	//   ....[10]....
        /*00b8*/ 	.word	0x00002db0


	//   ....[11]....
        /*00bc*/ 	.word	0x00002e30


	//   ....[12]....
        /*00c0*/ 	.word	0x00002eb0


	//   ....[13]....
        /*00c4*/ 	.word	0x00002f20


	//   ....[14]....
        /*00c8*/ 	.word	0x00002fa0


	//   ....[15]....
        /*00cc*/ 	.word	0x00003010


	//   ....[16]....
        /*00d0*/ 	.word	0x00003090


	//   ....[17]....
        /*00d4*/ 	.word	0x00003100


	//   ....[18]....
        /*00d8*/ 	.word	0x00003180


	//   ....[19]....
        /*00dc*/ 	.word	0x000031f0


	//----- nvinfo : EIATTR_EXIT_INSTR_OFFSETS
	.align		4
.L_3129:
        /*00e0*/ 	.byte	0x04, 0x1c
        /*00e2*/ 	.short	(.L_3131 - .L_3130)


	//   ....[0]....
.L_3130:
        /*00e4*/ 	.word	0x00002d50


	//----- nvinfo : EIATTR_MAX_THREADS
	.align		4
.L_3131:
        /*00e8*/ 	.byte	0x04, 0x05
        /*00ea*/ 	.short	(.L_3133 - .L_3132)
.L_3132:
        /*00ec*/ 	.word	0x00000080
        /*00f0*/ 	.word	0x00000001
        /*00f4*/ 	.word	0x00000001


	//----- nvinfo : EIATTR_CRS_STACK_SIZE
	.align		4
.L_3133:
        /*00f8*/ 	.byte	0x04, 0x1e
        /*00fa*/ 	.short	(.L_3135 - .L_3134)
.L_3134:
        /*00fc*/ 	.word	0x00000000
.L_3135:


//--------------------- .nv.info._ZN10layer_norm22ln_bwd_finalize_kernelINS_22Kernel_traits_finalizeILj512Ef13__nv_bfloat16fS2_fjLb1ELj1024ELj4ENS_18Kernel_traits_baseILj512EfS2_fS2_fjLj1024EEEEELb1ELb0EEEvNS_9BwdParamsE --------------------------
	.section	.nv.info._ZN10layer_norm22ln_bwd_finalize_kernelINS_22Kernel_traits_finalizeILj512Ef13__nv_bfloat16fS2_fjLb1ELj1024ELj4ENS_18Kernel_traits_baseILj512EfS2_fS2_fjLj1024EEEEELb1ELb0EEEvNS_9BwdParamsE,"",@"SHT_CUDA_INFO"
	.sectionflags	@""
	.align	4


	//----- nvinfo : EIATTR_CUDA_API_VERSION
	.align		4
        /*0000*/ 	.byte	0x04, 0x37
        /*0002*/ 	.short	(.L_3137 - .L_3136)
.L_3136:
        /*0004*/ 	.word	0x00000082


	//----- nvinfo : EIATTR_SW2861232_WAR
	.align		4
.L_3137:
        /*0008*/ 	.byte	0x01, 0x35
	.zero		2


	//----- nvinfo : EIATTR_PARAM_CBANK
	.align		4
        /*000c*/ 	.byte	0x04, 0x0a
        /*000e*/ 	.short	(.L_3139 - .L_3138)
	.align		4
.L_3138:
        /*0010*/ 	.word	index@(.nv.constant0._ZN10layer_norm22ln_bwd_finalize_kernelINS_22Kernel_traits_finalizeILj512Ef13__nv_bfloat16fS2_fjLb1ELj1024ELj4ENS_18Kernel_traits_baseILj512EfS2_fS2_fjLj1024EEEEELb1ELb0EEEvNS_9BwdParamsE)
        /*0014*/ 	.short	0x0160
        /*0016*/ 	.short	0x0128


	//----- nvinfo : EIATTR_CBANK_PARAM_SIZE
	.align		4
.L_3139:
        /*0018*/ 	.byte	0x03, 0x19
        /*001a*/ 	.short	0x0128


	//----- nvinfo : EIATTR_KPARAM_INFO
	.align		4
        /*001c*/ 	.byte	0x04, 0x17
        /*001e*/ 	.short	(.L_3141 - .L_3140)
.L_3140:
        /*0020*/ 	.word	0x00000000
        /*0024*/ 	.short	0x0000
        /*0026*/ 	.short	0x0000
        /*0028*/ 	.byte	0x00, 0xf0, 0xa1, 0x04


	//----- nvinfo : EIATTR_MAXREG_COUNT
	.align		4
.L_3141:
        /*002c*/ 	.byte	0x03, 0x1b
        /*002e*/ 	.short	0x0040


	//----- nvinfo : EIATTR_NUM_BARRIERS
	.align		4
        /*0030*/ 	.byte	0x02, 0x4c
        /*0032*/ 	.byte	0x01
	.zero		1


	//----- nvinfo : EIATTR_MERCURY_ISA_VERSION
	.align		4
        /*0034*/ 	.byte	0x03, 0x5f
        /*0036*/ 	.short	0x0000


	//----- nvinfo : EIATTR_COOP_GROUP_MASK_REGIDS
	.align		4
        /*0038*/ 	.byte	0x04, 0x29
        /*003a*/ 	.short	(.L_3143 - .L_3142)


	//   ....[0]....
.L_3142:
        /*003c*/ 	.word	0xffffffff


	//   ....[1]....
        /*0040*/ 	.word	0xffffffff


	//   ....[2]....
        /*0044*/ 	.word	0xffffffff


	//   ....[3]....
        /*0048*/ 	.word	0xffffffff


	//   ....[4]....
        /*004c*/ 	.word	0xffffffff


	//   ....[5]....
        /*0050*/ 	.word	0xffffffff


	//   ....[6]....
        /*0054*/ 	.word	0xffffffff


	//   ....[7]....
        /*0058*/ 	.word	0xffffffff


	//   ....[8]....
        /*005c*/ 	.word	0xffffffff


	//   ....[9]....
        /*0060*/ 	.word	0xffffffff


	//   ....[10]....
        /*0064*/ 	.word	0xffffffff


	//   ....[11]....
        /*0068*/ 	.word	0xffffffff


	//   ....[12]....
        /*006c*/ 	.word	0xffffffff


	//   ....[13]....
        /*0070*/ 	.word	0xffffffff


	//   ....[14]....
        /*0074*/ 	.word	0xffffffff


	//   ....[15]....
        /*0078*/ 	.word	0xffffffff


	//   ....[16]....
        /*007c*/ 	.word	0xffffffff


	//   ....[17]....
        /*0080*/ 	.word	0xffffffff


	//   ....[18]....
        /*0084*/ 	.word	0xffffffff


	//   ....[19]....
        /*0088*/ 	.word	0xffffffff


	//   ....[20]....
        /*008c*/ 	.word	0xffffffff


	//   ....[21]....
        /*0090*/ 	.word	0xffffffff


	//   ....[22]....
        /*0094*/ 	.word	0xffffffff


	//   ....[23]....
        /*0098*/ 	.word	0xffffffff


	//   ....[24]....
        /*009c*/ 	.word	0xffffffff


	//   ....[25]....
        /*00a0*/ 	.word	0xffffffff


	//   ....[26]....
        /*00a4*/ 	.word	0xffffffff


	//   ....[27]....
        /*00a8*/ 	.word	0xffffffff


	//   ....[28]....
        /*00ac*/ 	.word	0xffffffff


	//   ....[29]....
        /*00b0*/ 	.word	0xffffffff


	//----- nvinfo : EIATTR_COOP_GROUP_INSTR_OFFSETS
	.align		4
.L_3143:
        /*00b4*/ 	.byte	0x04, 0x28
        /*00b6*/ 	.short	(.L_3145 - .L_3144)


	//   ....[0]....
.L_3144:
        /*00b8*/ 	.word	0x000009d0


	//   ....[1]....
        /*00bc*/ 	.word	0x00000a00


	//   ....[2]....
        /*00c0*/ 	.word	0x00000a10


	//   ....[3]....
        /*00c4*/ 	.word	0x00000a30


	//   ....[4]....
        /*00c8*/ 	.word	0x00000a50


	//   ....[5]....
        /*00cc*/ 	.word	0x00000a60


	//   ....[6]....
        /*00d0*/ 	.word	0x00000a90


	//   ....[7]....
        /*00d4*/ 	.word	0x00000ab0


	//   ....[8]....
        /*00d8*/ 	.word	0x00000ac0


	//   ....[9]....
        /*00dc*/ 	.word	0x00000af0


	//   ....[10]....
        /*00e0*/ 	.word	0x00000b10


	//   ....[11]....
        /*00e4*/ 	.word	0x00000b20


	//   ....[12]....
        /*00e8*/ 	.word	0x00000b50


	//   ....[13]....
        /*00ec*/ 	.word	0x00000b70


	//   ....[14]....
        /*00f0*/ 	.word	0x00000b80


	//   ....[15]....
        /*00f4*/ 	.word	0x00000df0


	//   ....[16]....
        /*00f8*/ 	.word	0x00000e50


	//   ....[17]....
        /*00fc*/ 	.word	0x00000eb0


	//   ....[18]....
        /*0100*/ 	.word	0x00000f10


	//   ....[19]....
        /*0104*/ 	.word	0x00000f80


	//   ....[20]....
        /*0108*/ 	.word	0x00000ff0


	//   ....[21]....
        /*010c*/ 	.word	0x00001050


	//   ....[22]....
        /*0110*/ 	.word	0x000010b0


	//   ....[23]....
        /*0114*/ 	.word	0x00001110


	//   ....[24]....
        /*0118*/ 	.word	0x00001180


	//   ....[25]....
        /*011c*/ 	.word	0x000011f0


	//   ....[26]....
        /*0120*/ 	.word	0x00001250


	//   ....[27]....
        /*0124*/ 	.word	0x000012b0


	//   ....[28]....
        /*0128*/ 	.word	0x00001310


	//   ....[29]....
        /*012c*/ 	.word	0x00001370


	//----- nvinfo : EIATTR_EXIT_INSTR_OFFSETS
	.align		4
.L_3145:
        /*0130*/ 	.byte	0x04, 0x1c
        /*0132*/ 	.short	(.L_3147 - .L_3146)


	//   ....[0]....
.L_3146:
        /*0134*/ 	.word	0x00000070


	//   ....[1]....
        /*0138*/ 	.word	0x00000d90


	//----- nvinfo : EIATTR_MAX_THREADS
	.align		4
.L_3147:
        /*013c*/ 	.byte	0x04, 0x05
        /*013e*/ 	.short	(.L_3149 - .L_3148)
.L_3148:
        /*0140*/ 	.word	0x00000400
        /*0144*/ 	.word	0x00000001
        /*0148*/ 	.word	0x00000001


	//----- nvinfo : EIATTR_CRS_STACK_SIZE
	.align		4
.L_3149:
        /*014c*/ 	.byte	0x04, 0x1e
        /*014e*/ 	.short	(.L_3151 - .L_3150)
.L_3150:
        /*0150*/ 	.word	0x00000000
.L_3151:


//--------------------- .nv.info._ZN10layer_norm13ln_bwd_kernelINS_13Kernel_traitsIf13__nv_bfloat16fS2_fjLj512ELj1ELj4ELj1ELj16ENS_18Kernel_traits_baseILj512EfS2_fS2_fjLj128EEEEELb1ELb1ELb1ELb0EEEvNS_9BwdParamsE --------------------------
	.section	.nv.info._ZN10layer_norm13ln_bwd_kernelINS_13Kernel_traitsIf13__nv_bfloat16fS2_fjLj512ELj1ELj4ELj1ELj16ENS_18Kernel_traits_baseILj512EfS2_fS2_fjLj128EEEEELb1ELb1ELb1ELb0EEEvNS_9BwdParamsE,"",@"SHT_CUDA_INFO"
	.sectionflags	@""
	.align	4


	//----- nvinfo : EIATTR_CUDA_API_VERSION
	.align		4
        /*0000*/ 	.byte	0x04, 0x37
        /*0002*/ 	.short	(.L_3153 - .L_3152)
.L_3152:
        /*0004*/ 	.word	0x00000082


	//----- nvinfo : EIATTR_SW2861232_WAR
	.align		4
.L_3153:
        /*0008*/ 	.byte	0x01, 0x35
	.zero		2


	//----- nvinfo : EIATTR_PARAM_CBANK
	.align		4
        /*000c*/ 	.byte	0x04, 0x0a
        /*000e*/ 	.short	(.L_3155 - .L_3154)
	.align		4
.L_3154:
        /*0010*/ 	.word	index@(.nv.constant0._ZN10layer_norm13ln_bwd_kernelINS_13Kernel_traitsIf13__nv_bfloat16fS2_fjLj512ELj1ELj4ELj1ELj16ENS_18Kernel_traits_baseILj512EfS2_fS2_fjLj128EEEEELb1ELb1ELb1ELb0EEEvNS_9BwdParamsE)
        /*0014*/ 	.short	0x0160
        /*0016*/ 	.short	0x0128


	//----- nvinfo : EIATTR_CBANK_PARAM_SIZE
	.align		4
.L_3155:
        /*0018*/ 	.byte	0x03, 0x19
        /*001a*/ 	.short	0x0128


	//----- nvinfo : EIATTR_KPARAM_INFO
	.align		4
        /*001c*/ 	.byte	0x04, 0x17
        /*001e*/ 	.short	(.L_3157 - .L_3156)
.L_3156:
        /*0020*/ 	.word	0x00000000
        /*0024*/ 	.short	0x0000
        /*0026*/ 	.short	0x0000
        /*0028*/ 	.byte	0x00, 0xf0, 0xa1, 0x04


	//----- nvinfo : EIATTR_MAXREG_COUNT
	.align		4
.L_3157:
        /*002c*/ 	.byte	0x03, 0x1b
        /*002e*/ 	.short	0x00ff


	//----- nvinfo : EIATTR_NUM_BARRIERS
	.align		4
        /*0030*/ 	.byte	0x02, 0x4c
        /*0032*/ 	.byte	0x01
	.zero		1


	//----- nvinfo : EIATTR_MERCURY_ISA_VERSION
	.align		4
        /*0034*/ 	.byte	0x03, 0x5f
        /*0036*/ 	.short	0x0000


	//----- nvinfo : EIATTR_COOP_GROUP_MASK_REGIDS
	.align		4
        /*0038*/ 	.byte	0x04, 0x29
        /*003a*/ 	.short	(.L_3159 - .L_3158)


	//   ....[0]....
.L_3158:
        /*003c*/ 	.word	0xffffffff


	//   ....[1]....
        /*0040*/ 	.word	0xffffffff


	//   ....[2]....
        /*0044*/ 	.word	0xffffffff


	//   ....[3]....
        /*0048*/ 	.word	0xffffffff


	//   ....[4]....
        /*004c*/ 	.word	0xffffffff


	//   ....[5]....
        /*0050*/ 	.word	0xffffffff


	//   ....[6]....
        /*0054*/ 	.word	0xffffffff


	//   ....[7]....
        /*0058*/ 	.word	0xffffffff


	//   ....[8]....
        /*005c*/ 	.word	0xffffffff


	//   ....[9]....
        /*0060*/ 	.word	0xffffffff


	//   ....[10]....
        /*0064*/ 	.word	0xffffffff


	//   ....[11]....
        /*0068*/ 	.word	0xffffffff


	//   ....[12]....
        /*006c*/ 	.word	0xffffffff


	//   ....[13]....
        /*0070*/ 	.word	0xffffffff


	//   ....[14]....
        /*0074*/ 	.word	0xffffffff


	//   ....[15]....
        /*0078*/ 	.word	0xffffffff


	//   ....[16]....
        /*007c*/ 	.word	0xffffffff


	//   ....[17]....
        /*0080*/ 	.word	0xffffffff


	//   ....[18]....
        /*0084*/ 	.word	0xffffffff


	//   ....[19]....
        /*0088*/ 	.word	0xffffffff


	//----- nvinfo : EIATTR_COOP_GROUP_INSTR_OFFSETS
	.align		4
.L_3159:
        /*008c*/ 	.byte	0x04, 0x28
        /*008e*/ 	.short	(.L_3161 - .L_3160)


	//   ....[0]....
.L_3160:
        /*0090*/ 	.word	0x00001230


	//   ....[1]....
        /*0094*/ 	.word	0x00001250


	//   ....[2]....
        /*0098*/ 	.word	0x00001270


	//   ....[3]....
        /*009c*/ 	.word	0x00001290


	//   ....[4]....
        /*00a0*/ 	.word	0x000012b0


	//   ....[5]....
        /*00a4*/ 	.word	0x000012d0


	//   ....[6]....
        /*00a8*/ 	.word	0x000012f0


	//   ....[7]....
        /*00ac*/ 	.word	0x00001310


	//   ....[8]....
        /*00b0*/ 	.word	0x00001330


	//   ....[9]....
        /*00b4*/ 	.word	0x00001350


	//   ....[10]....
        /*00b8*/ 	.word	0x00004090


	//   ....[11]....
        /*00bc*/ 	.word	0x00004110


	//   ....[12]....
        /*00c0*/ 	.word	0x00004190


	//   ....[13]....
        /*00c4*/ 	.word	0x00004200


	//   ....[14]....
        /*00c8*/ 	.word	0x00004280


	//   ....[15]....
        /*00cc*/ 	.word	0x000042f0


	//   ....[16]....
        /*00d0*/ 	.word	0x00004370


	//   ....[17]....
        /*00d4*/ 	.word	0x000043e0


	//   ....[18]....
        /*00d8*/ 	.word	0x00004460


	//   ....[19]....
        /*00dc*/ 	.word	0x000044d0


	//----- nvinfo : EIATTR_EXIT_INSTR_OFFSETS
	.align		4
.L_3161:
        /*00e0*/ 	.byte	0x04, 0x1c
        /*00e2*/ 	.short	(.L_3163 - .L_3162)


	//   ....[0]....
.L_3162:
        /*00e4*/ 	.word	0x00003fb0


	//   ....[1]....
        /*00e8*/ 	.word	0x00004030


	//----- nvinfo : EIATTR_MAX_THREADS
	.align		4
.L_3163:
        /*00ec*/ 	.byte	0x04, 0x05
        /*00ee*/ 	.short	(.L_3165 - .L_3164)
.L_3164:
        /*00f0*/ 	.word	0x00000080
        /*00f4*/ 	.word	0x00000001
        /*00f8*/ 	.word	0x00000001


	//----- nvinfo : EIATTR_CRS_STACK_SIZE
	.align		4
.L_3165:
        /*00fc*/ 	.byte	0x04, 0x1e
        /*00fe*/ 	.short	(.L_3167 - .L_3166)
.L_3166:
        /*0100*/ 	.word	0x00000000
.L_3167:


//--------------------- .nv.info._ZN10layer_norm22ln_bwd_finalize_kernelINS_22Kernel_traits_finalizeILj512Ef13__nv_bfloat16fS2_fjLb1ELj1024ELj4ENS_18Kernel_traits_baseILj512EfS2_fS2_fjLj1024EEEEELb1ELb1EEEvNS_9BwdParamsE --------------------------
	.section	.nv.info._ZN10layer_norm22ln_bwd_finalize_kernelINS_22Kernel_traits_finalizeILj512Ef13__nv_bfloat16fS2_fjLb1ELj1024ELj4ENS_18Kernel_traits_baseILj512EfS2_fS2_fjLj1024EEEEELb1ELb1EEEvNS_9BwdParamsE,"",@"SHT_CUDA_INFO"
	.sectionflags	@""
	.align	4


	//----- nvinfo : EIATTR_CUDA_API_VERSION
	.align		4
        /*0000*/ 	.byte	0x04, 0x37
        /*0002*/ 	.short	(.L_3169 - .L_3168)
.L_3168:
        /*0004*/ 	.word	0x00000082


	//----- nvinfo : EIATTR_SW2861232_WAR
	.align		4
.L_3169:
        /*0008*/ 	.byte	0x01, 0x35
	.zero		2


	//----- nvinfo : EIATTR_PARAM_CBANK
	.align		4
        /*000c*/ 	.byte	0x04, 0x0a
        /*000e*/ 	.short	(.L_3171 - .L_3170)
	.align		4
.L_3170:
        /*0010*/ 	.word	index@(.nv.constant0._ZN10layer_norm22ln_bwd_finalize_kernelINS_22Kernel_traits_finalizeILj512Ef13__nv_bfloat16fS2_fjLb1ELj1024ELj4ENS_18Kernel_traits_baseILj512EfS2_fS2_fjLj1024EEEEELb1ELb1EEEvNS_9BwdParamsE)
        /*0014*/ 	.short	0x0160
        /*0016*/ 	.short	0x0128


	//----- nvinfo : EIATTR_CBANK_PARAM_SIZE
	.align		4
.L_3171:
        /*0018*/ 	.byte	0x03, 0x19
        /*001a*/ 	.short	0x0128


	//----- nvinfo : EIATTR_KPARAM_INFO
	.align		4
        /*001c*/ 	.byte	0x04, 0x17
        /*001e*/ 	.short	(.L_3173 - .L_3172)
.L_3172:
        /*0020*/ 	.word	0x00000000
        /*0024*/ 	.short	0x0000
        /*0026*/ 	.short	0x0000
        /*0028*/ 	.byte	0x00, 0xf0, 0xa1, 0x04


	//----- nvinfo : EIATTR_MAXREG_COUNT
	.align		4
.L_3173:
        /*002c*/ 	.byte	0x03, 0x1b
        /*002e*/ 	.short	0x0040


	//----- nvinfo : EIATTR_NUM_BARRIERS
	.align		4
        /*0030*/ 	.byte	0x02, 0x4c
        /*0032*/ 	.byte	0x01
	.zero		1


	//----- nvinfo : EIATTR_MERCURY_ISA_VERSION
	.align		4
        /*0034*/ 	.byte	0x03, 0x5f
        /*0036*/ 	.short	0x0000


	//----- nvinfo : EIATTR_COOP_GROUP_MASK_REGIDS
	.align		4
        /*0038*/ 	.byte	0x04, 0x29
        /*003a*/ 	.short	(.L_3175 - .L_3174)


	//   ....[0]....
.L_3174:
        /*003c*/ 	.word	0xffffffff


	//   ....[1]....
        /*0040*/ 	.word	0xffffffff


	//   ....[2]....
        /*0044*/ 	.word	0xffffffff


	//   ....[3]....
        /*0048*/ 	.word	0xffffffff


	//   ....[4]....
        /*004c*/ 	.word	0xffffffff


	//   ....[5]....
        /*0050*/ 	.word	0xffffffff


	//   ....[6]....
        /*0054*/ 	.word	0xffffffff


	//   ....[7]....
        /*0058*/ 	.word	0xffffffff


	//   ....[8]....
        /*005c*/ 	.word	0xffffffff


	//   ....[9]....
        /*0060*/ 	.word	0xffffffff


	//   ....[10]....
        /*0064*/ 	.word	0xffffffff


	//   ....[11]....
        /*0068*/ 	.word	0xffffffff


	//   ....[12]....
        /*006c*/ 	.word	0xffffffff


	//   ....[13]....
        /*0070*/ 	.word	0xffffffff


	//   ....[14]....
        /*0074*/ 	.word	0xffffffff


	//   ....[15]....
        /*0078*/ 	.word	0xffffffff


	//   ....[16]....
        /*007c*/ 	.word	0xffffffff


	//   ....[17]....
        /*0080*/ 	.word	0xffffffff


	//   ....[18]....
        /*0084*/ 	.word	0xffffffff


	//   ....[19]....
        /*0088*/ 	.word	0xffffffff


	//   ....[20]....
        /*008c*/ 	.word	0xffffffff


	//   ....[21]....
        /*0090*/ 	.word	0xffffffff


	//   ....[22]....
        /*0094*/ 	.word	0xffffffff


	//   ....[23]....
        /*0098*/ 	.word	0xffffffff


	//   ....[24]....
        /*009c*/ 	.word	0xffffffff


	//   ....[25]....
        /*00a0*/ 	.word	0xffffffff


	//   ....[26]....
        /*00a4*/ 	.word	0xffffffff


	//   ....[27]....
        /*00a8*/ 	.word	0xffffffff


	//   ....[28]....
        /*00ac*/ 	.word	0xffffffff


	//   ....[29]....
        /*00b0*/ 	.word	0xffffffff


	//----- nvinfo : EIATTR_COOP_GROUP_INSTR_OFFSETS
	.align		4
.L_3175:
        /*00b4*/ 	.byte	0x04, 0x28
        /*00b6*/ 	.short	(.L_3177 - .L_3176)


	//   ....[0]....
.L_3176:
        /*00b8*/ 	.word	0x000009a0


	//   ....[1]....
        /*00bc*/ 	.word	0x000009d0


	//   ....[2]....
        /*00c0*/ 	.word	0x000009e0


	//   ....[3]....
        /*00c4*/ 	.word	0x00000a00


	//   ....[4]....
        /*00c8*/ 	.word	0x00000a20


	//   ....[5]....
        /*00cc*/ 	.word	0x00000a30


	//   ....[6]....
        /*00d0*/ 	.word	0x00000a60


	//   ....[7]....
        /*00d4*/ 	.word	0x00000a80


	//   ....[8]....
        /*00d8*/ 	.word	0x00000a90


	//   ....[9]....
        /*00dc*/ 	.word	0x00000ac0


	//   ....[10]....
        /*00e0*/ 	.word	0x00000ae0


	//   ....[11]....
        /*00e4*/ 	.word	0x00000af0


	//   ....[12]....
        /*00e8*/ 	.word	0x00000b20


	//   ....[13]....
        /*00ec*/ 	.word	0x00000b40


	//   ....[14]....
        /*00f0*/ 	.word	0x00000b50


	//   ....[15]....
        /*00f4*/ 	.word	0x00000da0


	//   ....[16]....
        /*00f8*/ 	.word	0x00000e00


	//   ....[17]....
        /*00fc*/ 	.word	0x00000e60


	//   ....[18]....
        /*0100*/ 	.word	0x00000ec0


	//   ....[19]....
        /*0104*/ 	.word	0x00000f30


	//   ....[20]....
        /*0108*/ 	.word	0x00000fa0


	//   ....[21]....
        /*010c*/ 	.word	0x00001000


	//   ....[22]....
        /*0110*/ 	.word	0x00001060


	//   ....[23]....
        /*0114*/ 	.word	0x000010c0


	//   ....[24]....
        /*0118*/ 	.word	0x00001130


	//   ....[25]....
        /*011c*/ 	.word	0x000011a0


	//   ....[26]....
        /*0120*/ 	.word	0x00001200


	//   ....[27]....
        /*0124*/ 	.word	0x00001260


	//   ....[28]....
        /*0128*/ 	.word	0x000012c0


	//   ....[29]....
        /*012c*/ 	.word	0x00001320


	//----- nvinfo : EIATTR_EXIT_INSTR_OFFSETS
	.align		4
.L_3177:
        /*0130*/ 	.byte	0x04, 0x1c
        /*0132*/ 	.short	(.L_3179 - .L_3178)


	//   ....[0]....
.L_3178:
        /*0134*/ 	.word	0x00000070


	//   ....[1]....
        /*0138*/ 	.word	0x00000d40


	//----- nvinfo : EIATTR_MAX_THREADS
	.align		4
.L_3179:
        /*013c*/ 	.byte	0x04, 0x05
        /*013e*/ 	.short	(.L_3181 - .L_3180)
.L_3180:
        /*0140*/ 	.word	0x00000400
        /*0144*/ 	.word	0x00000001
        /*0148*/ 	.word	0x00000001


	//----- nvinfo : EIATTR_CRS_STACK_SIZE
	.align		4
.L_3181:
        /*014c*/ 	.byte	0x04, 0x1e
        /*014e*/ 	.short	(.L_3183 - .L_3182)
.L_3182:
        /*0150*/ 	.word	0x00000000
.L_3183:


//--------------------- .nv.info._ZN10layer_norm13ln_bwd_kernelINS_13Kernel_traitsIf13__nv_bfloat16fS2_fjLj512ELj1ELj4ELj1ELj16ENS_18Kernel_traits_baseILj512EfS2_fS2_fjLj128EEEEELb1ELb1ELb1ELb1EEEvNS_9BwdParamsE --------------------------
	.section	.nv.info._ZN10layer_norm13ln_bwd_kernelINS_13Kernel_traitsIf13__nv_bfloat16fS2_fjLj512ELj1ELj4ELj1ELj16ENS_18Kernel_traits_baseILj512EfS2_fS2_fjLj128EEEEELb1ELb1ELb1ELb1EEEvNS_9BwdParamsE,"",@"SHT_CUDA_INFO"
	.sectionflags	@""
	.align	4


	//----- nvinfo : EIATTR_CUDA_API_VERSION
	.align		4
        /*0000*/ 	.byte	0x04, 0x37
        /*0002*/ 	.short	(.L_3185 - .L_3184)
.L_3184:
        /*0004*/ 	.word	0x00000082


	//----- nvinfo : EIATTR_SW2861232_WAR
	.align		4
.L_3185:
        /*0008*/ 	.byte	0x01, 0x35
	.zero		2


	//----- nvinfo : EIATTR_PARAM_CBANK
	.align		4
        /*000c*/ 	.byte	0x04, 0x0a
        /*000e*/ 	.short	(.L_3187 - .L_3186)
	.align		4
.L_3186:
        /*0010*/ 	.word	index@(.nv.constant0._ZN10layer_norm13ln_bwd_kernelINS_13Kernel_traitsIf13__nv_bfloat16fS2_fjLj512ELj1ELj4ELj1ELj16ENS_18Kernel_traits_baseILj512EfS2_fS2_fjLj128EEEEELb1ELb1ELb1ELb1EEEvNS_9BwdParamsE)
        /*0014*/ 	.short	0x0160
        /*0016*/ 	.short	0x0128


	//----- nvinfo : EIATTR_CBANK_PARAM_SIZE
	.align		4
.L_3187:
        /*0018*/ 	.byte	0x03, 0x19
        /*001a*/ 	.short	0x0128


	//----- nvinfo : EIATTR_KPARAM_INFO
	.align		4
        /*001c*/ 	.byte	0x04, 0x17
        /*001e*/ 	.short	(.L_3189 - .L_3188)
.L_3188:
        /*0020*/ 	.word	0x00000000
        /*0024*/ 	.short	0x0000
        /*0026*/ 	.short	0x0000
        /*0028*/ 	.byte	0x00, 0xf0, 0xa1, 0x04


	//----- nvinfo : EIATTR_MAXREG_COUNT
	.align		4
.L_3189:
        /*002c*/ 	.byte	0x03, 0x1b
        /*002e*/ 	.short	0x00ff


	//----- nvinfo : EIATTR_NUM_BARRIERS
	.align		4
        /*0030*/ 	.byte	0x02, 0x4c
        /*0032*/ 	.byte	0x01
	.zero		1


	//----- nvinfo : EIATTR_MERCURY_ISA_VERSION
	.align		4
        /*0034*/ 	.byte	0x03, 0x5f
        /*0036*/ 	.short	0x0000


	//----- nvinfo : EIATTR_COOP_GROUP_MASK_REGIDS
	.align		4
        /*0038*/ 	.byte	0x04, 0x29
        /*003a*/ 	.short	(.L_3191 - .L_3190)


	//   ....[0]....
.L_3190:
        /*003c*/ 	.word	0xffffffff


	//   ....[1]....
        /*0040*/ 	.word	0xffffffff


	//   ....[2]....
        /*0044*/ 	.word	0xffffffff


	//   ....[3]....
        /*0048*/ 	.word	0xffffffff


	//   ....[4]....
        /*004c*/ 	.word	0xffffffff


	//   ....[5]....
        /*0050*/ 	.word	0xffffffff


	//   ....[6]....
        /*0054*/ 	.word	0xffffffff


	//   ....[7]....
        /*0058*/ 	.word	0xffffffff


	//   ....[8]....
        /*005c*/ 	.word	0xffffffff


	//   ....[9]....
        /*0060*/ 	.word	0xffffffff


	//   ....[10]....
        /*0064*/ 	.word	0xffffffff


	//   ....[11]....
        /*0068*/ 	.word	0xffffffff


	//   ....[12]....
        /*006c*/ 	.word	0xffffffff


	//   ....[13]....
        /*0070*/ 	.word	0xffffffff


	//   ....[14]....
        /*0074*/ 	.word	0xffffffff


	//   ....[15]....
        /*0078*/ 	.word	0xffffffff


	//   ....[16]....
        /*007c*/ 	.word	0xffffffff


	//   ....[17]....
        /*0080*/ 	.word	0xffffffff


	//   ....[18]....
        /*0084*/ 	.word	0xffffffff


	//   ....[19]....
        /*0088*/ 	.word	0xffffffff


	//----- nvinfo : EIATTR_COOP_GROUP_INSTR_OFFSETS
	.align		4
.L_3191:
        /*008c*/ 	.byte	0x04, 0x28
        /*008e*/ 	.short	(.L_3193 - .L_3192)


	//   ....[0]....
.L_3192:
        /*0090*/ 	.word	0x000011c0


	//   ....[1]....
        /*0094*/ 	.word	0x000011e0


	//   ....[2]....
        /*0098*/ 	.word	0x00001200


	//   ....[3]....
        /*009c*/ 	.word	0x00001220


	//   ....[4]....
        /*00a0*/ 	.word	0x00001240


	//   ....[5]....
        /*00a4*/ 	.word	0x00001260


	//   ....[6]....
        /*00a8*/ 	.word	0x00001280


	//   ....[7]....
        /*00ac*/ 	.word	0x000012a0


	//   ....[8]....
        /*00b0*/ 	.word	0x000012c0


	//   ....[9]....
        /*00b4*/ 	.word	0x000012e0


	//   ....[10]....
        /*00b8*/ 	.word	0x00003c10


	//   ....[11]....
        /*00bc*/ 	.word	0x00003c90


	//   ....[12]....
        /*00c0*/ 	.word	0x00003d10


	//   ....[13]....
        /*00c4*/ 	.word	0x00003d80


	//   ....[14]....
        /*00c8*/ 	.word	0x00003e00


	//   ....[15]....
        /*00cc*/ 	.word	0x00003e70


	//   ....[16]....
        /*00d0*/ 	.word	0x00003ef0


	//   ....[17]....
        /*00d4*/ 	.word	0x00003f60


	//   ....[18]....
        /*00d8*/ 	.word	0x00003fe0


	//   ....[19]....
        /*00dc*/ 	.word	0x00004050


	//----- nvinfo : EIATTR_EXIT_INSTR_OFFSETS
	.align		4
.L_3193:
        /*00e0*/ 	.byte	0x04, 0x1c
        /*00e2*/ 	.short	(.L_3195 - .L_3194)


	//   ....[0]....
.L_3194:
        /*00e4*/ 	.word	0x00003bb0


	//----- nvinfo : EIATTR_MAX_THREADS
	.align		4
.L_3195:
        /*00e8*/ 	.byte	0x04, 0x05
        /*00ea*/ 	.short	(.L_3197 - .L_3196)
.L_3196:
        /*00ec*/ 	.word	0x00000080
        /*00f0*/ 	.word	0x00000001
        /*00f4*/ 	.word	0x00000001


	//----- nvinfo : EIATTR_CRS_STACK_SIZE
	.align		4
.L_3197:
        /*00f8*/ 	.byte	0x04, 0x1e
        /*00fa*/ 	.short	(.L_3199 - .L_3198)
.L_3198:
        /*00fc*/ 	.word	0x00000000
.L_3199:


//--------------------- .nv.info._ZN10layer_norm13ln_bwd_kernelINS_13Kernel_traitsIf6__halfS2_S2_fjLj512ELj1ELj4ELj1ELj16ENS_18Kernel_traits_baseILj512EfS2_S2_S2_fjLj128EEEEELb0ELb0ELb0ELb0EEEvNS_9BwdParamsE --------------------------
	.section	.nv.info._ZN10layer_norm13ln_bwd_kernelINS_13Kernel_traitsIf6__halfS2_S2_fjLj512ELj1ELj4ELj1ELj16ENS_18Kernel_traits_baseILj512EfS2_S2_S2_fjLj128EEEEELb0ELb0ELb0ELb0EEEvNS_9BwdParamsE,"",@"SHT_CUDA_INFO"
	.sectionflags	@""
	.align	4


	//----- nvinfo : EIATTR_CUDA_API_VERSION
	.align		4
        /*0000*/ 	.byte	0x04, 0x37
        /*0002*/ 	.short	(.L_3201 - .L_3200)
.L_3200:
        /*0004*/ 	.word	0x00000082


	//----- nvinfo : EIATTR_SW2861232_WAR
	.align		4
.L_3201:
        /*0008*/ 	.byte	0x01, 0x35
	.zero		2


	//----- nvinfo : EIATTR_PARAM_CBANK
	.align		4
        /*000c*/ 	.byte	0x04, 0x0a
        /*000e*/ 	.short	(.L_3203 - .L_3202)
	.align		4
.L_3202:
        /*0010*/ 	.word	index@(.nv.constant0._ZN10layer_norm13ln_bwd_kernelINS_13Kernel_traitsIf6__halfS2_S2_fjLj512ELj1ELj4ELj1ELj16ENS_18Kernel_traits_baseILj512EfS2_S2_S2_fjLj128EEEEELb0ELb0ELb0ELb0EEEvNS_9BwdParamsE)
        /*0014*/ 	.short	0x0160
        /*0016*/ 	.short	0x0128


	//----- nvinfo : EIATTR_CBANK_PARAM_SIZE
	.align		4
.L_3203:
        /*0018*/ 	.byte	0x03, 0x19
        /*001a*/ 	.short	0x0128


	//----- nvinfo : EIATTR_KPARAM_INFO
	.align		4
        /*001c*/ 	.byte	0x04, 0x17
        /*001e*/ 	.short	(.L_3205 - .L_3204)
.L_3204:
        /*0020*/ 	.word	0x00000000
        /*0024*/ 	.short	0x0000
        /*0026*/ 	.short	0x0000
        /*0028*/ 	.byte	0x00, 0xf0, 0xa1, 0x04


	//----- nvinfo : EIATTR_MAXREG_COUNT
	.align		4
.L_3205:
        /*002c*/ 	.byte	0x03, 0x1b
        /*002e*/ 	.short	0x00ff


	//----- nvinfo : EIATTR_NUM_BARRIERS
	.align		4
        /*0030*/ 	.byte	0x02, 0x4c
        /*0032*/ 	.byte	0x01
	.zero		1


	//----- nvinfo : EIATTR_MERCURY_ISA_VERSION
	.align		4
        /*0034*/ 	.byte	0x03, 0x5f
        /*0036*/ 	.short	0x0000


	//----- nvinfo : EIATTR_COOP_GROUP_MASK_REGIDS
	.align		4
        /*0038*/ 	.byte	0x04, 0x29
        /*003a*/ 	.short	(.L_3207 - .L_3206)


	//   ....[0]....
.L_3206:
        /*003c*/ 	.word	0xffffffff


	//   ....[1]....
        /*0040*/ 	.word	0xffffffff


	//   ....[2]....
        /*0044*/ 	.word	0xffffffff


	//   ....[3]....
        /*0048*/ 	.word	0xffffffff


	//   ....[4]....
        /*004c*/ 	.word	0xffffffff


	//   ....[5]....
        /*0050*/ 	.word	0xffffffff


	//   ....[6]....
        /*0054*/ 	.word	0xffffffff


	//   ....[7]....
        /*0058*/ 	.word	0xffffffff


	//   ....[8]....
        /*005c*/ 	.word	0xffffffff


	//   ....[9]....
        /*0060*/ 	.word	0xffffffff


	//   ....[10]....
        /*0064*/ 	.word	0xffffffff


	//   ....[11]....
        /*0068*/ 	.word	0xffffffff


	//   ....[12]....
        /*006c*/ 	.word	0xffffffff


	//   ....[13]....
        /*0070*/ 	.word	0xffffffff


	//   ....[14]....
        /*0074*/ 	.word	0xffffffff


	//   ....[15]....
        /*0078*/ 	.word	0xffffffff


	//   ....[16]....
        /*007c*/ 	.word	0xffffffff


	//   ....[17]....
        /*0080*/ 	.word	0xffffffff


	//   ....[18]....
        /*0084*/ 	.word	0xffffffff


	//   ....[19]....
        /*0088*/ 	.word	0xffffffff


	//----- nvinfo : EIATTR_COOP_GROUP_INSTR_OFFSETS
	.align		4
.L_3207:
        /*008c*/ 	.byte	0x04, 0x28
        /*008e*/ 	.short	(.L_3209 - .L_3208)


	//   ....[0]....
.L_3208:
        /*0090*/ 	.word	0x00000f10


	//   ....[1]....
        /*0094*/ 	.word	0x00000f30


	//   ....[2]....
        /*0098*/ 	.word	0x00000f50


	//   ....[3]....
        /*009c*/ 	.word	0x00000f70


	//   ....[4]....
        /*00a0*/ 	.word	0x00000f90


	//   ....[5]....
        /*00a4*/ 	.word	0x00000fb0


	//   ....[6]....
        /*00a8*/ 	.word	0x00000fd0


	//   ....[7]....
        /*00ac*/ 	.word	0x00000ff0


	//   ....[8]....
        /*00b0*/ 	.word	0x00001010


	//   ....[9]....
        /*00b4*/ 	.word	0x00001030


	//   ....[10]....
        /*00b8*/ 	.word	0x00002400


	//   ....[11]....
        /*00bc*/ 	.word	0x00002480


	//   ....[12]....
        /*00c0*/ 	.word	0x00002500


	//   ....[13]....
        /*00c4*/ 	.word	0x00002570


	//   ....[14]....
        /*00c8*/ 	.word	0x000025f0


	//   ....[15]....
        /*00cc*/ 	.word	0x00002660


	//   ....[16]....
        /*00d0*/ 	.word	0x000026e0


	//   ....[17]....
        /*00d4*/ 	.word	0x00002750


	//   ....[18]....
        /*00d8*/ 	.word	0x000027d0


	//   ....[19]....
        /*00dc*/ 	.word	0x00002840


	//----- nvinfo : EIATTR_EXIT_INSTR_OFFSETS
	.align		4
.L_3209:
        /*00e0*/ 	.byte	0x04, 0x1c
        /*00e2*/ 	.short	(.L_3211 - .L_3210)


	//   ....[0]....
.L_3210:
        /*00e4*/ 	.word	0x00002370


	//   ....[1]....
        /*00e8*/ 	.word	0x000023a0


	//----- nvinfo : EIATTR_MAX_THREADS
	.align		4
.L_3211:
        /*00ec*/ 	.byte	0x04, 0x05
        /*00ee*/ 	.short	(.L_3213 - .L_3212)
.L_3212:
        /*00f0*/ 	.word	0x00000080
        /*00f4*/ 	.word	0x00000001
        /*00f8*/ 	.word	0x00000001


	//----- nvinfo : EIATTR_CRS_STACK_SIZE
	.align		4
.L_3213:
        /*00fc*/ 	.byte	0x04, 0x1e
        /*00fe*/ 	.short	(.L_3215 - .L_3214)
.L_3214:
        /*0100*/ 	.word	0x00000000
.L_3215:


//--------------------- .nv.info._ZN10layer_norm13ln_bwd_kernelINS_13Kernel_traitsIf6__halfS2_S2_fjLj512ELj1ELj4ELj1ELj16ENS_18Kernel_traits_baseILj512EfS2_S2_S2_fjLj128EEEEELb0ELb0ELb0ELb1EEEvNS_9BwdParamsE --------------------------
	.section	.nv.info._ZN10layer_norm13ln_bwd_kernelINS_13Kernel_traitsIf6__halfS2_S2_fjLj512ELj1ELj4ELj1ELj16ENS_18Kernel_traits_baseILj512EfS2_S2_S2_fjLj128EEEEELb0ELb0ELb0ELb1EEEvNS_9BwdParamsE,"",@"SHT_CUDA_INFO"
	.sectionflags	@""
	.align	4


	//----- nvinfo : EIATTR_CUDA_API_VERSION
	.align		4
        /*0000*/ 	.byte	0x04, 0x37
        /*0002*/ 	.short	(.L_3217 - .L_3216)
.L_3216:
        /*0004*/ 	.word	0x00000082


	//----- nvinfo : EIATTR_SW2861232_WAR
	.align		4
.L_3217:
        /*0008*/ 	.byte	0x01, 0x35
	.zero		2


	//----- nvinfo : EIATTR_PARAM_CBANK
	.align		4
        /*000c*/ 	.byte	0x04, 0x0a
        /*000e*/ 	.short	(.L_3219 - .L_3218)
	.align		4
.L_3218:
        /*0010*/ 	.word	index@(.nv.constant0._ZN10layer_norm13ln_bwd_kernelINS_13Kernel_traitsIf6__halfS2_S2_fjLj512ELj1ELj4ELj1ELj16ENS_18Kernel_traits_baseILj512EfS2_S2_S2_fjLj128EEEEELb0ELb0ELb0ELb1EEEvNS_9BwdParamsE)
        /*0014*/ 	.short	0x0160
        /*0016*/ 	.short	0x0128


	//----- nvinfo : EIATTR_CBANK_PARAM_SIZE
	.align		4
.L_3219:
        /*0018*/ 	.byte	0x03, 0x19
        /*001a*/ 	.short	0x0128


	//----- nvinfo : EIATTR_KPARAM_INFO
	.align		4
        /*001c*/ 	.byte	0x04, 0x17
        /*001e*/ 	.short	(.L_3221 - .L_3220)
.L_3220:
        /*0020*/ 	.word	0x00000000
        /*0024*/ 	.short	0x0000
        /*0026*/ 	.short	0x0000
        /*0028*/ 	.byte	0x00, 0xf0, 0xa1, 0x04


	//----- nvinfo : EIATTR_MAXREG_COUNT
	.align		4
.L_3221:
        /*002c*/ 	.byte	0x03, 0x1b
        /*002e*/ 	.short	0x00ff


	//----- nvinfo : EIATTR_NUM_BARRIERS
	.align		4
        /*0030*/ 	.byte	0x02, 0x4c
        /*0032*/ 	.byte	0x01
	.zero		1


	//----- nvinfo : EIATTR_MERCURY_ISA_VERSION
	.align		4
        /*0034*/ 	.byte	0x03, 0x5f
        /*0036*/ 	.short	0x0000


	//----- nvinfo : EIATTR_COOP_GROUP_MASK_REGIDS
	.align		4
        /*0038*/ 	.byte	0x04, 0x29
        /*003a*/ 	.short	(.L_3223 - .L_3222)


	//   ....[0]....
.L_3222:
        /*003c*/ 	.word	0xffffffff


	//   ....[1]....
        /*0040*/ 	.word	0xffffffff


	//   ....[2]....
        /*0044*/ 	.word	0xffffffff


	//   ....[3]....
        /*0048*/ 	.word	0xffffffff


	//   ....[4]....
        /*004c*/ 	.word	0xffffffff


	//   ....[5]....
        /*0050*/ 	.word	0xffffffff


	//   ....[6]....
        /*0054*/ 	.word	0xffffffff


	//   ....[7]....
        /*0058*/ 	.word	0xffffffff


	//   ....[8]....
        /*005c*/ 	.word	0xffffffff


	//   ....[9]....
        /*0060*/ 	.word	0xffffffff


	//   ....[10]....
        /*0064*/ 	.word	0xffffffff


	//   ....[11]....
        /*0068*/ 	.word	0xffffffff


	//   ....[12]....
        /*006c*/ 	.word	0xffffffff


	//   ....[13]....
        /*0070*/ 	.word	0xffffffff


	//   ....[14]....
        /*0074*/ 	.word	0xffffffff


	//   ....[15]....
        /*0078*/ 	.word	0xffffffff


	//   ....[16]....
        /*007c*/ 	.word	0xffffffff


	//   ....[17]....
        /*0080*/ 	.word	0xffffffff


	//   ....[18]....
        /*0084*/ 	.word	0xffffffff


	//   ....[19]....
        /*0088*/ 	.word	0xffffffff


	//----- nvinfo : EIATTR_COOP_GROUP_INSTR_OFFSETS
	.align		4
.L_3223:
        /*008c*/ 	.byte	0x04, 0x28
        /*008e*/ 	.short	(.L_3225 - .L_3224)


	//   ....[0]....
.L_3224:
        /*0090*/ 	.word	0x00000ea0


	//   ....[1]....
        /*0094*/ 	.word	0x00000ec0


	//   ....[2]....
        /*0098*/ 	.word	0x00000ee0


	//   ....[3]....
        /*009c*/ 	.word	0x00000f00


	//   ....[4]....
        /*00a0*/ 	.word	0x00000f20


	//   ....[5]....
        /*00a4*/ 	.word	0x00000f40


	//   ....[6]....
        /*00a8*/ 	.word	0x00000f60


	//   ....[7]....
        /*00ac*/ 	.word	0x00000f80


	//   ....[8]....
        /*00b0*/ 	.word	0x00000fa0


	//   ....[9]....
        /*00b4*/ 	.word	0x00000fc0


	//   ....[10]....
        /*00b8*/ 	.word	0x00002290


	//   ....[11]....
        /*00bc*/ 	.word	0x00002310


	//   ....[12]....
        /*00c0*/ 	.word	0x00002390


	//   ....[13]....
        /*00c4*/ 	.word	0x00002400


	//   ....[14]....
        /*00c8*/ 	.word	0x00002480


	//   ....[15]....
        /*00cc*/ 	.word	0x000024f0


	//   ....[16]....
        /*00d0*/ 	.word	0x00002570


	//   ....[17]....
        /*00d4*/ 	.word	0x000025e0


	//   ....[18]....
        /*00d8*/ 	.word	0x00002660


	//   ....[19]....
        /*00dc*/ 	.word	0x000026d0


	//----- nvinfo : EIATTR_EXIT_INSTR_OFFSETS
	.align		4
.L_3225:
        /*00e0*/ 	.byte	0x04, 0x1c
        /*00e2*/ 	.short	(.L_3227 - .L_3226)


	//   ....[0]....
.L_3226:
        /*00e4*/ 	.word	0x00002230


	//----- nvinfo : EIATTR_MAX_THREADS
	.align		4
.L_3227:
        /*00e8*/ 	.byte	0x04, 0x05
        /*00ea*/ 	.short	(.L_3229 - .L_3228)
.L_3228:
        /*00ec*/ 	.word	0x00000080
        /*00f0*/ 	.word	0x00000001
        /*00f4*/ 	.word	0x00000001


	//----- nvinfo : EIATTR_CRS_STACK_SIZE
	.align		4
.L_3229:
        /*00f8*/ 	.byte	0x04, 0x1e
        /*00fa*/ 	.short	(.L_3231 - .L_3230)
.L_3230:
        /*00fc*/ 	.word	0x00000000
.L_3231:


//--------------------- .nv.info._ZN10layer_norm13ln_bwd_kernelINS_13Kernel_traitsIf6__halfS2_S2_fjLj512ELj1ELj4ELj1ELj16ENS_18Kernel_traits_baseILj512EfS2_S2_S2_fjLj128EEEEELb0ELb0ELb1ELb0EEEvNS_9BwdParamsE --------------------------
	.section	.nv.info._ZN10layer_norm13ln_bwd_kernelINS_13Kernel_traitsIf6__halfS2_S2_fjLj512ELj1ELj4ELj1ELj16ENS_18Kernel_traits_baseILj512EfS2_S2_S2_fjLj128EEEEELb0ELb0ELb1ELb0EEEvNS_9BwdParamsE,"",@"SHT_CUDA_INFO"
	.sectionflags	@""
	.align	4


	//----- nvinfo : EIATTR_CUDA_API_VERSION
	.align		4
        /*0000*/ 	.byte	0x04, 0x37
        /*0002*/ 	.short	(.L_3233 - .L_3232)
.L_3232:
        /*0004*/ 	.word	0x00000082


	//----- nvinfo : EIATTR_SW2861232_WAR
	.align		4
.L_3233:
        /*0008*/ 	.byte	0x01, 0x35
	.zero		2


	//----- nvinfo : EIATTR_PARAM_CBANK
	.align		4
        /*000c*/ 	.byte	0x04, 0x0a
        /*000e*/ 	.short	(.L_3235 - .L_3234)
	.align		4
.L_3234:
        /*0010*/ 	.word	index@(.nv.constant0._ZN10layer_norm13ln_bwd_kernelINS_13Kernel_traitsIf6__halfS2_S2_fjLj512ELj1ELj4ELj1ELj16ENS_18Kernel_traits_baseILj512EfS2_S2_S2_fjLj128EEEEELb0ELb0ELb1ELb0EEEvNS_9BwdParamsE)
        /*0014*/ 	.short	0x0160
        /*0016*/ 	.short	0x0128


	//----- nvinfo : EIATTR_CBANK_PARAM_SIZE
	.align		4
.L_3235:
        /*0018*/ 	.byte	0x03, 0x19
        /*001a*/ 	.short	0x0128


	//----- nvinfo : EIATTR_KPARAM_INFO
	.align		4
        /*001c*/ 	.byte	0x04, 0x17
        /*001e*/ 	.short	(.L_3237 - .L_3236)
.L_3236:
        /*0020*/ 	.word	0x00000000
        /*0024*/ 	.short	0x0000
        /*0026*/ 	.short	0x0000
        /*0028*/ 	.byte	0x00, 0xf0, 0xa1, 0x04


	//----- nvinfo : EIATTR_MAXREG_COUNT
	.align		4
.L_3237:
        /*002c*/ 	.byte	0x03, 0x1b
        /*002e*/ 	.short	0x00ff


	//----- nvinfo : EIATTR_NUM_BARRIERS
	.align		4
        /*0030*/ 	.byte	0x02, 0x4c
        /*0032*/ 	.byte	0x01
	.zero		1


	//----- nvinfo : EIATTR_MERCURY_ISA_VERSION
	.align		4
        /*0034*/ 	.byte	0x03, 0x5f
        /*0036*/ 	.short	0x0000


	//----- nvinfo : EIATTR_COOP_GROUP_MASK_REGIDS
	.align		4
        /*0038*/ 	.byte	0x04, 0x29
        /*003a*/ 	.short	(.L_3239 - .L_3238)


	//   ....[0]....
.L_3238:
        /*003c*/ 	.word	0xffffffff


	//   ....[1]....
        /*0040*/ 	.word	0xffffffff


	//   ....[2]....
        /*0044*/ 	.word	0xffffffff


	//   ....[3]....
        /*0048*/ 	.word	0xffffffff


	//   ....[4]....
        /*004c*/ 	.word	0xffffffff


	//   ....[5]....
        /*0050*/ 	.word	0xffffffff


	//   ....[6]....
        /*0054*/ 	.word	0xffffffff


	//   ....[7]....
        /*0058*/ 	.word	0xffffffff


	//   ....[8]....
        /*005c*/ 	.word	0xffffffff


	//   ....[9]....
        /*0060*/ 	.word	0xffffffff


	//   ....[10]....
        /*0064*/ 	.word	0xffffffff


	//   ....[11]....
        /*0068*/ 	.word	0xffffffff


	//   ....[12]....
        /*006c*/ 	.word	0xffffffff


	//   ....[13]....
        /*0070*/ 	.word	0xffffffff


	//   ....[14]....
        /*0074*/ 	.word	0xffffffff


	//   ....[15]....
        /*0078*/ 	.word	0xffffffff


	//   ....[16]....
        /*007c*/ 	.word	0xffffffff


	//   ....[17]....
        /*0080*/ 	.word	0xffffffff


	//   ....[18]....
        /*0084*/ 	.word	0xffffffff


	//   ....[19]....
        /*0088*/ 	.word	0xffffffff


	//----- nvinfo : EIATTR_COOP_GROUP_INSTR_OFFSETS
	.align		4
.L_3239:
        /*008c*/ 	.byte	0x04, 0x28
        /*008e*/ 	.short	(.L_3241 - .L_3240)


	//   ....[0]....
.L_3240:
        /*0090*/ 	.word	0x00001020


	//   ....[1]....
        /*0094*/ 	.word	0x00001040


	//   ....[2]....
        /*0098*/ 	.word	0x00001060


	//   ....[3]....
        /*009c*/ 	.word	0x00001080


	//   ....[4]....
        /*00a0*/ 	.word	0x000010a0


	//   ....[5]....
        /*00a4*/ 	.word	0x000010c0


	//   ....[6]....
        /*00a8*/ 	.word	0x000010e0


	//   ....[7]....
        /*00ac*/ 	.word	0x00001100


	//   ....[8]....
        /*00b0*/ 	.word	0x00001120


	//   ....[9]....
        /*00b4*/ 	.word	0x00001140


	//   ....[10]....
        /*00b8*/ 	.word	0x00002ed0


	//   ....[11]....
        /*00bc*/ 	.word	0x00002f50


	//   ....[12]....
        /*00c0*/ 	.word	0x00002fd0


	//   ....[13]....
        /*00c4*/ 	.word	0x00003040


	//   ....[14]....
        /*00c8*/ 	.word	0x000030c0


	//   ....[15]....
        /*00cc*/ 	.word	0x00003130


	//   ....[16]....
        /*00d0*/ 	.word	0x000031b0


	//   ....[17]....
        /*00d4*/ 	.word	0x00003220


	//   ....[18]....
        /*00d8*/ 	.word	0x000032a0


	//   ....[19]....
        /*00dc*/ 	.word	0x00003310


	//----- nvinfo : EIATTR_EXIT_INSTR_OFFSETS
	.align		4
.L_3241:
        /*00e0*/ 	.byte	0x04, 0x1c
        /*00e2*/ 	.short	(.L_3243 - .L_3242)


	//   ....[0]....
.L_3242:
        /*00e4*/ 	.word	0x00002e40


	//   ....[1]....
        /*00e8*/ 	.word	0x00002e70


	//----- nvinfo : EIATTR_MAX_THREADS
	.align		4
.L_3243:
        /*00ec*/ 	.byte	0x04, 0x05
        /*00ee*/ 	.short	(.L_3245 - .L_3244)
.L_3244:
        /*00f0*/ 	.word	0x00000080
        /*00f4*/ 	.word	0x00000001
        /*00f8*/ 	.word	0x00000001


	//----- nvinfo : EIATTR_CRS_STACK_SIZE
	.align		4
.L_3245:
        /*00fc*/ 	.byte	0x04, 0x1e
        /*00fe*/ 	.short	(.L_3247 - .L_3246)
.L_3246:
        /*0100*/ 	.word	0x00000000
.L_3247:


//--------------------- .nv.info._ZN10layer_norm13ln_bwd_kernelINS_13Kernel_traitsIf6__halfS2_S2_fjLj512ELj1ELj4ELj1ELj16ENS_18Kernel_traits_baseILj512EfS2_S2_S2_fjLj128EEEEELb0ELb0ELb1ELb1EEEvNS_9BwdParamsE --------------------------
	.section	.nv.info._ZN10layer_norm13ln_bwd_kernelINS_13Kernel_traitsIf6__halfS2_S2_fjLj512ELj1ELj4ELj1ELj16ENS_18Kernel_traits_baseILj512EfS2_S2_S2_fjLj128EEEEELb0ELb0ELb1ELb1EEEvNS_9BwdParamsE,"",@"SHT_CUDA_INFO"
	.sectionflags	@""
	.align	4


	//----- nvinfo : EIATTR_CUDA_API_VERSION
	.align		4
        /*0000*/ 	.byte	0x04, 0x37
        /*0002*/ 	.short	(.L_3249 - .L_3248)
.L_3248:
        /*0004*/ 	.word	0x00000082


	//----- nvinfo : EIATTR_SW2861232_WAR
	.align		4
.L_3249:
        /*0008*/ 	.byte	0x01, 0x35
	.zero		2


	//----- nvinfo : EIATTR_PARAM_CBANK
	.align		4
        /*000c*/ 	.byte	0x04, 0x0a
        /*000e*/ 	.short	(.L_3251 - .L_3250)
	.align		4
.L_3250:
        /*0010*/ 	.word	index@(.nv.constant0._ZN10layer_norm13ln_bwd_kernelINS_13Kernel_traitsIf6__halfS2_S2_fjLj512ELj1ELj4ELj1ELj16ENS_18Kernel_traits_baseILj512EfS2_S2_S2_fjLj128EEEEELb0ELb0ELb1ELb1EEEvNS_9BwdParamsE)
        /*0014*/ 	.short	0x0160
        /*0016*/ 	.short	0x0128


	//----- nvinfo : EIATTR_CBANK_PARAM_SIZE
	.align		4
.L_3251:
        /*0018*/ 	.byte	0x03, 0x19
        /*001a*/ 	.short	0x0128


	//----- nvinfo : EIATTR_KPARAM_INFO
	.align		4
        /*001c*/ 	.byte	0x04, 0x17
        /*001e*/ 	.short	(.L_3253 - .L_3252)
.L_3252:
        /*0020*/ 	.word	0x00000000
        /*0024*/ 	.short	0x0000
        /*0026*/ 	.short	0x0000
        /*0028*/ 	.byte	0x00, 0xf0, 0xa1, 0x04


	//----- nvinfo : EIATTR_MAXREG_COUNT
	.align		4
.L_3253:
        /*002c*/ 	.byte	0x03, 0x1b
        /*002e*/ 	.short	0x00ff


	//----- nvinfo : EIATTR_NUM_BARRIERS
	.align		4
        /*0030*/ 	.byte	0x02, 0x4c
        /*0032*/ 	.byte	0x01
	.zero		1


	//----- nvinfo : EIATTR_MERCURY_ISA_VERSION
	.align		4
        /*0034*/ 	.byte	0x03, 0x5f
        /*0036*/ 	.short	0x0000


	//----- nvinfo : EIATTR_COOP_GROUP_MASK_REGIDS
	.align		4
        /*0038*/ 	.byte	0x04, 0x29
        /*003a*/ 	.short	(.L_3255 - .L_3254)


	//   ....[0]....
.L_3254:
        /*003c*/ 	.word	0xffffffff


	//   ....[1]....
        /*0040*/ 	.word	0xffffffff


	//   ....[2]....
        /*0044*/ 	.word	0xffffffff


	//   ....[3]....
        /*0048*/ 	.word	0xffffffff


	//   ....[4]....
        /*004c*/ 	.word	0xffffffff


	//   ....[5]....
        /*0050*/ 	.word	0xffffffff


	//   ....[6]....
        /*0054*/ 	.word	0xffffffff


	//   ....[7]....
        /*0058*/ 	.word	0xffffffff


	//   ....[8]....
        /*005c*/ 	.word	0xffffffff


	//   ....[9]....
        /*0060*/ 	.word	0xffffffff


	//   ....[10]....
        /*0064*/ 	.word	0xffffffff


	//   ....[11]....
        /*0068*/ 	.word	0xffffffff


	//   ....[12]....
        /*006c*/ 	.word	0xffffffff


	//   ....[13]....
        /*0070*/ 	.word	0xffffffff


	//   ....[14]....
        /*0074*/ 	.word	0xffffffff


	//   ....[15]....
        /*0078*/ 	.word	0xffffffff


	//   ....[16]....
        /*007c*/ 	.word	0xffffffff


	//   ....[17]....
        /*0080*/ 	.word	0xffffffff


	//   ....[18]....
        /*0084*/ 	.word	0xffffffff


	//   ....[19]....
        /*0088*/ 	.word	0xffffffff


	//----- nvinfo : EIATTR_COOP_GROUP_INSTR_OFFSETS
	.align		4
.L_3255:
        /*008c*/ 	.byte	0x04, 0x28
        /*008e*/ 	.short	(.L_3257 - .L_3256)


	//   ....[0]....
.L_3256:
        /*0090*/ 	.word	0x00000f80


	//   ....[1]....
        /*0094*/ 	.word	0x00000fa0


	//   ....[2]....
        /*0098*/ 	.word	0x00000fc0


	//   ....[3]....
        /*009c*/ 	.word	0x00000fe0


	//   ....[4]....
        /*00a0*/ 	.word	0x00001000


	//   ....[5]....
        /*00a4*/ 	.word	0x00001020


	//   ....[6]....
        /*00a8*/ 	.word	0x00001040


	//   ....[7]....
        /*00ac*/ 	.word	0x00001060


	//   ....[8]....
        /*00b0*/ 	.word	0x00001080


	//   ....[9]....
        /*00b4*/ 	.word	0x000010a0


	//   ....[10]....
        /*00b8*/ 	.word	0x00002af0


	//   ....[11]....
        /*00bc*/ 	.word	0x00002b70


	//   ....[12]....
        /*00c0*/ 	.word	0x00002bf0


	//   ....[13]....
        /*00c4*/ 	.word	0x00002c60


	//   ....[14]....
        /*00c8*/ 	.word	0x00002ce0


	//   ....[15]....
        /*00cc*/ 	.word	0x00002d50


	//   ....[16]....
        /*00d0*/ 	.word	0x00002dd0


	//   ....[17]....
        /*00d4*/ 	.word	0x00002e40


	//   ....[18]....
        /*00d8*/ 	.word	0x00002ec0


	//   ....[19]....
        /*00dc*/ 	.word	0x00002f30


	//----- nvinfo : EIATTR_EXIT_INSTR_OFFSETS
	.align		4
.L_3257:
        /*00e0*/ 	.byte	0x04, 0x1c
        /*00e2*/ 	.short	(.L_3259 - .L_3258)


	//   ....[0]....
.L_3258:
        /*00e4*/ 	.word	0x00002a90


	//----- nvinfo : EIATTR_MAX_THREADS
	.align		4
.L_3259:
        /*00e8*/ 	.byte	0x04, 0x05
        /*00ea*/ 	.short	(.L_3261 - .L_3260)
.L_3260:
        /*00ec*/ 	.word	0x00000080
        /*00f0*/ 	.word	0x00000001
        /*00f4*/ 	.word	0x00000001


	//----- nvinfo : EIATTR_CRS_STACK_SIZE
	.align		4
.L_3261:
        /*00f8*/ 	.byte	0x04, 0x1e
        /*00fa*/ 	.short	(.L_3263 - .L_3262)
.L_3262:
        /*00fc*/ 	.word	0x00000000
.L_3263:


//--------------------- .nv.info._ZN10layer_norm13ln_bwd_kernelINS_13Kernel_traitsIf6__halfS2_S2_fjLj512ELj1ELj4ELj1ELj16ENS_18Kernel_traits_baseILj512EfS2_S2_S2_fjLj128EEEEELb0ELb1ELb0ELb0EEEvNS_9BwdParamsE --------------------------
	.section	.nv.info._ZN10layer_norm13ln_bwd_kernelINS_13Kernel_traitsIf6__halfS2_S2_fjLj512ELj1ELj4ELj1ELj16ENS_18Kernel_traits_baseILj512EfS2_S2_S2_fjLj128EEEEELb0ELb1ELb0ELb0EEEvNS_9BwdParamsE,"",@"SHT_CUDA_INFO"
	.sectionflags	@""
	.align	4


	//----- nvinfo : EIATTR_CUDA_API_VERSION
	.align		4
        /*0000*/ 	.byte	0x04, 0x37
        /*0002*/ 	.short	(.L_3265 - .L_3264)
.L_3264:
        /*0004*/ 	.word	0x00000082


	//----- nvinfo : EIATTR_SW2861232_WAR
	.align		4
.L_3265:
        /*0008*/ 	.byte	0x01, 0x35
	.zero		2


	//----- nvinfo : EIATTR_PARAM_CBANK
	.align		4
        /*000c*/ 	.byte	0x04, 0x0a
        /*000e*/ 	.short	(.L_3267 - .L_3266)
	.align		4
.L_3266:
        /*0010*/ 	.word	index@(.nv.constant0._ZN10layer_norm13ln_bwd_kernelINS_13Kernel_traitsIf6__halfS2_S2_fjLj512ELj1ELj4ELj1ELj16ENS_18Kernel_traits_baseILj512EfS2_S2_S2_fjLj128EEEEELb0ELb1ELb0ELb0EEEvNS_9BwdParamsE)
        /*0014*/ 	.short	0x0160
        /*0016*/ 	.short	0x0128


	//----- nvinfo : EIATTR_CBANK_PARAM_SIZE
	.align		4
.L_3267:
        /*0018*/ 	.byte	0x03, 0x19
        /*001a*/ 	.short	0x0128


	//----- nvinfo : EIATTR_KPARAM_INFO
	.align		4
        /*001c*/ 	.byte	0x04, 0x17
        /*001e*/ 	.short	(.L_3269 - .L_3268)
.L_3268:
        /*0020*/ 	.word	0x00000000
        /*0024*/ 	.short	0x0000
        /*0026*/ 	.short	0x0000
        /*0028*/ 	.byte	0x00, 0xf0, 0xa1, 0x04


	//----- nvinfo : EIATTR_MAXREG_COUNT
	.align		4
.L_3269:
        /*002c*/ 	.byte	0x03, 0x1b
        /*002e*/ 	.short	0x00ff


	//----- nvinfo : EIATTR_NUM_BARRIERS
	.align		4
        /*0030*/ 	.byte	0x02, 0x4c
        /*0032*/ 	.byte	0x01
	.zero		1


	//----- nvinfo : EIATTR_MERCURY_ISA_VERSION
	.align		4
        /*0034*/ 	.byte	0x03, 0x5f
        /*0036*/ 	.short	0x0000


	//----- nvinfo : EIATTR_COOP_GROUP_MASK_REGIDS
	.align		4
        /*0038*/ 	.byte	0x04, 0x29
        /*003a*/ 	.short	(.L_3271 - .L_3270)


	//   ....[0]....
.L_3270:
        /*003c*/ 	.word	0xffffffff


	//   ....[1]....
        /*0040*/ 	.word	0xffffffff


	//   ....[2]....
        /*0044*/ 	.word	0xffffffff


	//   ....[3]....
        /*0048*/ 	.word	0xffffffff


	//   ....[4]....
        /*004c*/ 	.word	0xffffffff


	//   ....[5]....
        /*0050*/ 	.word	0xffffffff


	//   ....[6]....
        /*0054*/ 	.word	0xffffffff


	//   ....[7]....
        /*0058*/ 	.word	0xffffffff


	//   ....[8]....
        /*005c*/ 	.word	0xffffffff


	//   ....[9]....
        /*0060*/ 	.word	0xffffffff


	//   ....[10]....
        /*0064*/ 	.word	0xffffffff


	//   ....[11]....
        /*0068*/ 	.word	0xffffffff


	//   ....[12]....
        /*006c*/ 	.word	0xffffffff


	//   ....[13]....
        /*0070*/ 	.word	0xffffffff


	//   ....[14]....
        /*0074*/ 	.word	0xffffffff


	//   ....[15]....
        /*0078*/ 	.word	0xffffffff


	//   ....[16]....
        /*007c*/ 	.word	0xffffffff


	//   ....[17]....
        /*0080*/ 	.word	0xffffffff


	//   ....[18]....
        /*0084*/ 	.word	0xffffffff


	//   ....[19]....
        /*0088*/ 	.word	0xffffffff


	//----- nvinfo : EIATTR_COOP_GROUP_INSTR_OFFSETS
	.align		4
.L_3271:
        /*008c*/ 	.byte	0x04, 0x28
        /*008e*/ 	.short	(.L_3273 - .L_3272)


	//   ....[0]....
.L_3272:
        /*0090*/ 	.word	0x00000ff0


	//   ....[1]....
        /*0094*/ 	.word	0x00001010


	//   ....[2]....
        /*0098*/ 	.word	0x00001030


	//   ....[3]....
        /*009c*/ 	.word	0x00001050


	//   ....[4]....
        /*00a0*/ 	.word	0x00001070


	//   ....[5]....
        /*00a4*/ 	.word	0x00001090


	//   ....[6]....
        /*00a8*/ 	.word	0x000010b0


	//   ....[7]....
        /*00ac*/ 	.word	0x000010d0


	//   ....[8]....
        /*00b0*/ 	.word	0x000010f0


	//   ....[9]....
        /*00b4*/ 	.word	0x00001110


	//   ....[10]....
        /*00b8*/ 	.word	0x00002bb0


	//   ....[11]....
        /*00bc*/ 	.word	0x00002c30


	//   ....[12]....
        /*00c0*/ 	.word	0x00002cb0


	//   ....[13]....
        /*00c4*/ 	.word	0x00002d20


	//   ....[14]....
        /*00c8*/ 	.word	0x00002da0


	//   ....[15]....
        /*00cc*/ 	.word	0x00002e10


	//   ....[16]....
        /*00d0*/ 	.word	0x00002e90


	//   ....[17]....
        /*00d4*/ 	.word	0x00002f00


	//   ....[18]....
        /*00d8*/ 	.word	0x00002f80


	//   ....[19]....
        /*00dc*/ 	.word	0x00002ff0


	//----- nvinfo : EIATTR_EXIT_INSTR_OFFSETS
	.align		4
.L_3273:
        /*00e0*/ 	.byte	0x04, 0x1c
        /*00e2*/ 	.short	(.L_3275 - .L_3274)


	//   ....[0]....
.L_3274:
        /*00e4*/ 	.word	0x00002ad0


	//   ....[1]....
        /*00e8*/ 	.word	0x00002b50


	//----- nvinfo : EIATTR_MAX_THREADS
	.align		4
.L_3275:
        /*00ec*/ 	.byte	0x04, 0x05
        /*00ee*/ 	.short	(.L_3277 - .L_3276)
.L_3276:
        /*00f0*/ 	.word	0x00000080
        /*00f4*/ 	.word	0x00000001
        /*00f8*/ 	.word	0x00000001


	//----- nvinfo : EIATTR_CRS_STACK_SIZE
	.align		4
.L_3277:
        /*00fc*/ 	.byte	0x04, 0x1e
        /*00fe*/ 	.short	(.L_3279 - .L_3278)
.L_3278:
        /*0100*/ 	.word	0x00000000
.L_3279:


//--------------------- .nv.info._ZN10layer_norm13ln_bwd_kernelINS_13Kernel_traitsIf6__halfS2_S2_fjLj512ELj1ELj4ELj1ELj16ENS_18Kernel_traits_baseILj512EfS2_S2_S2_fjLj128EEEEELb0ELb1ELb0ELb1EEEvNS_9BwdParamsE --------------------------
	.section	.nv.info._ZN10layer_norm13ln_bwd_kernelINS_13Kernel_traitsIf6__halfS2_S2_fjLj512ELj1ELj4ELj1ELj16ENS_18Kernel_traits_baseILj512EfS2_S2_S2_fjLj128EEEEELb0ELb1ELb0ELb1EEEvNS_9BwdParamsE,"",@"SHT_CUDA_INFO"
	.sectionflags	@""
	.align	4


	//----- nvinfo : EIATTR_CUDA_API_VERSION
	.align		4
        /*0000*/ 	.byte	0x04, 0x37
        /*0002*/ 	.short	(.L_3281 - .L_3280)
.L_3280:
        /*0004*/ 	.word	0x00000082


	//----- nvinfo : EIATTR_SW2861232_WAR
	.align		4
.L_3281:
        /*0008*/ 	.byte	0x01, 0x35
	.zero		2


	//----- nvinfo : EIATTR_PARAM_CBANK
	.align		4
        /*000c*/ 	.byte	0x04, 0x0a
        /*000e*/ 	.short	(.L_3283 - .L_3282)
	.align		4
.L_3282:
        /*0010*/ 	.word	index@(.nv.constant0._ZN10layer_norm13ln_bwd_kernelINS_13Kernel_traitsIf6__halfS2_S2_fjLj512ELj1ELj4ELj1ELj16ENS_18Kernel_traits_baseILj512EfS2_S2_S2_fjLj128EEEEELb0ELb1ELb0ELb1EEEvNS_9BwdParamsE)
        /*0014*/ 	.short	0x0160
        /*0016*/ 	.short	0x0128


	//----- nvinfo : EIATTR_CBANK_PARAM_SIZE
	.align		4
.L_3283:
        /*0018*/ 	.byte	0x03, 0x19
        /*001a*/ 	.short	0x0128


	//----- nvinfo : EIATTR_KPARAM_INFO
	.align		4
        /*001c*/ 	.byte	0x04, 0x17
        /*001e*/ 	.short	(.L_3285 - .L_3284)
.L_3284:
        /*0020*/ 	.word	0x00000000
        /*0024*/ 	.short	0x0000
        /*0026*/ 	.short	0x0000
        /*0028*/ 	.byte	0x00, 0xf0, 0xa1, 0x04


	//----- nvinfo : EIATTR_MAXREG_COUNT
	.align		4
.L_3285:
        /*002c*/ 	.byte	0x03, 0x1b
        /*002e*/ 	.short	0x00ff


	//----- nvinfo : EIATTR_NUM_BARRIERS
	.align		4
        /*0030*/ 	.byte	0x02, 0x4c
        /*0032*/ 	.byte	0x01
	.zero		1


	//----- nvinfo : EIATTR_MERCURY_ISA_VERSION
	.align		4
        /*0034*/ 	.byte	0x03, 0x5f
        /*0036*/ 	.short	0x0000


	//----- nvinfo : EIATTR_COOP_GROUP_MASK_REGIDS
	.align		4
        /*0038*/ 	.byte	0x04, 0x29
        /*003a*/ 	.short	(.L_3287 - .L_3286)


	//   ....[0]....
.L_3286:
        /*003c*/ 	.word	0xffffffff


	//   ....[1]....
        /*0040*/ 	.word	0xffffffff


	//   ....[2]....
        /*0044*/ 	.word	0xffffffff


	//   ....[3]....
        /*0048*/ 	.word	0xffffffff


	//   ....[4]....
        /*004c*/ 	.word	0xffffffff


	//   ....[5]....
        /*0050*/ 	.word	0xffffffff


	//   ....[6]....
        /*0054*/ 	.word	0xffffffff


	//   ....[7]....
        /*0058*/ 	.word	0xffffffff


	//   ....[8]....
        /*005c*/ 	.word	0xffffffff


	//   ....[9]....
        /*0060*/ 	.word	0xffffffff


	//   ....[10]....
        /*0064*/ 	.word	0xffffffff


	//   ....[11]....
        /*0068*/ 	.word	0xffffffff


	//   ....[12]....
        /*006c*/ 	.word	0xffffffff


	//   ....[13]....
        /*0070*/ 	.word	0xffffffff


	//   ....[14]....
        /*0074*/ 	.word	0xffffffff


	//   ....[15]....
        /*0078*/ 	.word	0xffffffff


	//   ....[16]....
        /*007c*/ 	.word	0xffffffff


	//   ....[17]....
        /*0080*/ 	.word	0xffffffff


	//   ....[18]....
        /*0084*/ 	.word	0xffffffff


	//   ....[19]....
        /*0088*/ 	.word	0xffffffff


	//----- nvinfo : EIATTR_COOP_GROUP_INSTR_OFFSETS
	.align		4
.L_3287:
        /*008c*/ 	.byte	0x04, 0x28
        /*008e*/ 	.short	(.L_3289 - .L_3288)


	//   ....[0]....
.L_3288:
        /*0090*/ 	.word	0x00001010


	//   ....[1]....
        /*0094*/ 	.word	0x00001030


	//   ....[2]....
        /*0098*/ 	.word	0x00001050


	//   ....[3]....
        /*009c*/ 	.word	0x00001070


	//   ....[4]....
        /*00a0*/ 	.word	0x00001090


	//   ....[5]....
        /*00a4*/ 	.word	0x000010b0


	//   ....[6]....
        /*00a8*/ 	.word	0x000010d0


	//   ....[7]....
        /*00ac*/ 	.word	0x000010f0


	//   ....[8]....
        /*00b0*/ 	.word	0x00001110


	//   ....[9]....
        /*00b4*/ 	.word	0x00001130


	//   ....[10]....
        /*00b8*/ 	.word	0x00002ad0


	//   ....[11]....
        /*00bc*/ 	.word	0x00002b50


	//   ....[12]....
        /*00c0*/ 	.word	0x00002bd0


	//   ....[13]....
        /*00c4*/ 	.word	0x00002c40


	//   ....[14]....
        /*00c8*/ 	.word	0x00002cc0


	//   ....[15]....
        /*00cc*/ 	.word	0x00002d30


	//   ....[16]....
        /*00d0*/ 	.word	0x00002db0


	//   ....[17]....
        /*00d4*/ 	.word	0x00002e20


	//   ....[18]....
        /*00d8*/ 	.word	0x00002ea0


	//   ....[19]....
        /*00dc*/ 	.word	0x00002f10


	//----- nvinfo : EIATTR_EXIT_INSTR_OFFSETS
	.align		4
.L_3289:
        /*00e0*/ 	.byte	0x04, 0x1c
        /*00e2*/ 	.short	(.L_3291 - .L_3290)


	//   ....[0]....
.L_3290:
        /*00e4*/ 	.word	0x00002a70


	//----- nvinfo : EIATTR_MAX_THREADS
	.align		4
.L_3291:
        /*00e8*/ 	.byte	0x04, 0x05
        /*00ea*/ 	.short	(.L_3293 - .L_3292)
.L_3292:
        /*00ec*/ 	.word	0x00000080
        /*00f0*/ 	.word	0x00000001
        /*00f4*/ 	.word	0x00000001


	//----- nvinfo : EIATTR_CRS_STACK_SIZE
	.align		4
.L_3293:
        /*00f8*/ 	.byte	0x04, 0x1e
        /*00fa*/ 	.short	(.L_3295 - .L_3294)
.L_3294:
        /*00fc*/ 	.word	0x00000000
.L_3295:


//--------------------- .nv.info._ZN10layer_norm13ln_bwd_kernelINS_13Kernel_traitsIf6__halfS2_S2_fjLj512ELj1ELj4ELj1ELj16ENS_18Kernel_traits_baseILj512EfS2_S2_S2_fjLj128EEEEELb0ELb1ELb1ELb0EEEvNS_9BwdParamsE --------------------------
	.section	.nv.info._ZN10layer_norm13ln_bwd_kernelINS_13Kernel_traitsIf6__halfS2_S2_fjLj512ELj1ELj4ELj1ELj16ENS_18Kernel_traits_baseILj512EfS2_S2_S2_fjLj128EEEEELb0ELb1ELb1ELb0EEEvNS_9BwdParamsE,"",@"SHT_CUDA_INFO"
	.sectionflags	@""
	.align	4


	//----- nvinfo : EIATTR_CUDA_API_VERSION
	.align		4
        /*0000*/ 	.byte	0x04, 0x37
        /*0002*/ 	.short	(.L_3297 - .L_3296)
.L_3296:
        /*0004*/ 	.word	0x00000082


	//----- nvinfo : EIATTR_SW2861232_WAR
	.align		4
.L_3297:
        /*0008*/ 	.byte	0x01, 0x35
	.zero		2


	//----- nvinfo : EIATTR_PARAM_CBANK
	.align		4
        /*000c*/ 	.byte	0x04, 0x0a
        /*000e*/ 	.short	(.L_3299 - .L_3298)
	.align		4
.L_3298:
        /*0010*/ 	.word	index@(.nv.constant0._ZN10layer_norm13ln_bwd_kernelINS_13Kernel_traitsIf6__halfS2_S2_fjLj512ELj1ELj4ELj1ELj16ENS_18Kernel_traits_baseILj512EfS2_S2_S2_fjLj128EEEEELb0ELb1ELb1ELb0EEEvNS_9BwdParamsE)
        /*0014*/ 	.short	0x0160
        /*0016*/ 	.short	0x0128


	//----- nvinfo : EIATTR_CBANK_PARAM_SIZE
	.align		4
.L_3299:
        /*0018*/ 	.byte	0x03, 0x19
        /*001a*/ 	.short	0x0128


	//----- nvinfo : EIATTR_KPARAM_INFO
	.align		4
        /*001c*/ 	.byte	0x04, 0x17
        /*001e*/ 	.short	(.L_3301 - .L_3300)
.L_3300:
        /*0020*/ 	.word	0x00000000
        /*0024*/ 	.short	0x0000
        /*0026*/ 	.short	0x0000
        /*0028*/ 	.byte	0x00, 0xf0, 0xa1, 0x04


	//----- nvinfo : EIATTR_MAXREG_COUNT
	.align		4
.L_3301:
        /*002c*/ 	.byte	0x03, 0x1b
        /*002e*/ 	.short	0x00ff


	//----- nvinfo : EIATTR_NUM_BARRIERS
	.align		4
        /*0030*/ 	.byte	0x02, 0x4c
        /*0032*/ 	.byte	0x01
	.zero		1


	//----- nvinfo : EIATTR_MERCURY_ISA_VERSION
	.align		4
        /*0034*/ 	.byte	0x03, 0x5f
        /*0036*/ 	.short	0x0000


	//----- nvinfo : EIATTR_COOP_GROUP_MASK_REGIDS
	.align		4
        /*0038*/ 	.byte	0x04, 0x29
        /*003a*/ 	.short	(.L_3303 - .L_3302)


	//   ....[0]....
.L_3302:
        /*003c*/ 	.word	0xffffffff


	//   ....[1]....
        /*0040*/ 	.word	0xffffffff


	//   ....[2]....
        /*0044*/ 	.word	0xffffffff


	//   ....[3]....
        /*0048*/ 	.word	0xffffffff


	//   ....[4]....
        /*004c*/ 	.word	0xffffffff


	//   ....[5]....
        /*0050*/ 	.word	0xffffffff


	//   ....[6]....
        /*0054*/ 	.word	0xffffffff


	//   ....[7]....
        /*0058*/ 	.word	0xffffffff


	//   ....[8]....
        /*005c*/ 	.word	0xffffffff


	//   ....[9]....
        /*0060*/ 	.word	0xffffffff


	//   ....[10]....
        /*0064*/ 	.word	0xffffffff


	//   ....[11]....
        /*0068*/ 	.word	0xffffffff


	//   ....[12]....
        /*006c*/ 	.word	0xffffffff


	//   ....[13]....
        /*0070*/ 	.word	0xffffffff


	//   ....[14]....
        /*0074*/ 	.word	0xffffffff


	//   ....[15]....
        /*0078*/ 	.word	0xffffffff


	//   ....[16]....
        /*007c*/ 	.word	0xffffffff


	//   ....[17]....
        /*0080*/ 	.word	0xffffffff


	//   ....[18]....
        /*0084*/ 	.word	0xffffffff


	//   ....[19]....
        /*0088*/ 	.word	0xffffffff


	//----- nvinfo : EIATTR_COOP_GROUP_INSTR_OFFSETS
	.align		4
.L_3303:
        /*008c*/ 	.byte	0x04, 0x28
        /*008e*/ 	.short	(.L_3305 - .L_3304)


	//   ....[0]....
.L_3304:
        /*0090*/ 	.word	0x00001100


	//   ....[1]....
        /*0094*/ 	.word	0x00001120


	//   ....[2]....
        /*0098*/ 	.word	0x00001140


	//   ....[3]....
        /*009c*/ 	.word	0x00001160


	//   ....[4]....
        /*00a0*/ 	.word	0x00001180


	//   ....[5]....
        /*00a4*/ 	.word	0x000011a0


	//   ....[6]....
        /*00a8*/ 	.word	0x000011c0


	//   ....[7]....
        /*00ac*/ 	.word	0x000011e0


	//   ....[8]....
        /*00b0*/ 	.word	0x00001200


	//   ....[9]....
        /*00b4*/ 	.word	0x00001220


	//   ....[10]....
        /*00b8*/ 	.word	0x00003900


	//   ....[11]....
        /*00bc*/ 	.word	0x00003980


	//   ....[12]....
        /*00c0*/ 	.word	0x00003a00


	//   ....[13]....
        /*00c4*/ 	.word	0x00003a70


	//   ....[14]....
        /*00c8*/ 	.word	0x00003af0


	//   ....[15]....
        /*00cc*/ 	.word	0x00003b60


	//   ....[16]....
        /*00d0*/ 	.word	0x00003be0


	//   ....[17]....
        /*00d4*/ 	.word	0x00003c50


	//   ....[18]....
        /*00d8*/ 	.word	0x00003cd0


	//   ....[19]....
        /*00dc*/ 	.word	0x00003d40


	//----- nvinfo : EIATTR_EXIT_INSTR_OFFSETS
	.align		4
.L_3305:
        /*00e0*/ 	.byte	0x04, 0x1c
        /*00e2*/ 	.short	(.L_3307 - .L_3306)


	//   ....[0]....
.L_3306:
        /*00e4*/ 	.word	0x00003820


	//   ....[1]....
        /*00e8*/ 	.word	0x000038a0


	//----- nvinfo : EIATTR_MAX_THREADS
	.align		4
.L_3307:
        /*00ec*/ 	.byte	0x04, 0x05
        /*00ee*/ 	.short	(.L_3309 - .L_3308)
.L_3308:
        /*00f0*/ 	.word	0x00000080
        /*00f4*/ 	.word	0x00000001
        /*00f8*/ 	.word	0x00000001


	//----- nvinfo : EIATTR_CRS_STACK_SIZE
	.align		4
.L_3309:
        /*00fc*/ 	.byte	0x04, 0x1e
        /*00fe*/ 	.short	(.L_3311 - .L_3310)
.L_3310:
        /*0100*/ 	.word	0x00000000
.L_3311:


//--------------------- .nv.info._ZN10layer_norm13ln_bwd_kernelINS_13Kernel_traitsIf6__halfS2_S2_fjLj512ELj1ELj4ELj1ELj16ENS_18Kernel_traits_baseILj512EfS2_S2_S2_fjLj128EEEEELb0ELb1ELb1ELb1EEEvNS_9BwdParamsE --------------------------
	.section	.nv.info._ZN10layer_norm13ln_bwd_kernelINS_13Kernel_traitsIf6__halfS2_S2_fjLj512ELj1ELj4ELj1ELj16ENS_18Kernel_traits_baseILj512EfS2_S2_S2_fjLj128EEEEELb0ELb1ELb1ELb1EEEvNS_9BwdParamsE,"",@"SHT_CUDA_INFO"
	.sectionflags	@""
	.align	4


	//----- nvinfo : EIATTR_CUDA_API_VERSION
	.align		4
        /*0000*/ 	.byte	0x04, 0x37
        /*0002*/ 	.short	(.L_3313 - .L_3312)
.L_3312:
        /*0004*/ 	.word	0x00000082


	//----- nvinfo : EIATTR_SW2861232_WAR
	.align		4
.L_3313:
        /*0008*/ 	.byte	0x01, 0x35
	.zero		2


	//----- nvinfo : EIATTR_PARAM_CBANK
	.align		4
        /*000c*/ 	.byte	0x04, 0x0a
        /*000e*/ 	.short	(.L_3315 - .L_3314)
	.align		4
.L_3314:
        /*0010*/ 	.word	index@(.nv.constant0._ZN10layer_norm13ln_bwd_kernelINS_13Kernel_traitsIf6__halfS2_S2_fjLj512ELj1ELj4ELj1ELj16ENS_18Kernel_traits_baseILj512EfS2_S2_S2_fjLj128EEEEELb0ELb1ELb1ELb1EEEvNS_9BwdParamsE)
        /*0014*/ 	.short	0x0160
        /*0016*/ 	.short	0x0128


	//----- nvinfo : EIATTR_CBANK_PARAM_SIZE
	.align		4
.L_3315:
        /*0018*/ 	.byte	0x03, 0x19
        /*001a*/ 	.short	0x0128


	//----- nvinfo : EIATTR_KPARAM_INFO
	.align		4
        /*001c*/ 	.byte	0x04, 0x17
        /*001e*/ 	.short	(.L_3317 - .L_3316)
.L_3316:
        /*0020*/ 	.word	0x00000000
        /*0024*/ 	.short	0x0000
        /*0026*/ 	.short	0x0000
        /*0028*/ 	.byte	0x00, 0xf0, 0xa1, 0x04


	//----- nvinfo : EIATTR_MAXREG_COUNT
	.align		4
.L_3317:
        /*002c*/ 	.byte	0x03, 0x1b
        /*002e*/ 	.short	0x00ff


	//----- nvinfo : EIATTR_NUM_BARRIERS
	.align		4
        /*0030*/ 	.byte	0x02, 0x4c
        /*0032*/ 	.byte	0x01
	.zero		1


	//----- nvinfo : EIATTR_MERCURY_ISA_VERSION
	.align		4
        /*0034*/ 	.byte	0x03, 0x5f
        /*0036*/ 	.short	0x0000


	//----- nvinfo : EIATTR_COOP_GROUP_MASK_REGIDS
	.align		4
        /*0038*/ 	.byte	0x04, 0x29
        /*003a*/ 	.short	(.L_3319 - .L_3318)


	//   ....[0]....
.L_3318:
        /*003c*/ 	.word	0xffffffff


	//   ....[1]....
        /*0040*/ 	.word	0xffffffff


	//   ....[2]....
        /*0044*/ 	.word	0xffffffff


	//   ....[3]....
        /*0048*/ 	.word	0xffffffff


	//   ....[4]....
        /*004c*/ 	.word	0xffffffff


	//   ....[5]....
        /*0050*/ 	.word	0xffffffff


	//   ....[6]....
        /*0054*/ 	.word	0xffffffff


	//   ....[7]....
        /*0058*/ 	.word	0xffffffff


	//   ....[8]....
        /*005c*/ 	.word	0xffffffff


	//   ....[9]....
        /*0060*/ 	.word	0xffffffff


	//   ....[10]....
        /*0064*/ 	.word	0xffffffff


	//   ....[11]....
        /*0068*/ 	.word	0xffffffff


	//   ....[12]....
        /*006c*/ 	.word	0xffffffff


	//   ....[13]....
        /*0070*/ 	.word	0xffffffff


	//   ....[14]....
        /*0074*/ 	.word	0xffffffff


	//   ....[15]....
        /*0078*/ 	.word	0xffffffff


	//   ....[16]....
        /*007c*/ 	.word	0xffffffff


	//   ....[17]....
        /*0080*/ 	.word	0xffffffff


	//   ....[18]....
        /*0084*/ 	.word	0xffffffff


	//   ....[19]....
        /*0088*/ 	.word	0xffffffff


	//----- nvinfo : EIATTR_COOP_GROUP_INSTR_OFFSETS
	.align		4
.L_3319:
        /*008c*/ 	.byte	0x04, 0x28
        /*008e*/ 	.short	(.L_3321 - .L_3320)


	//   ....[0]....
.L_3320:
        /*0090*/ 	.word	0x000010e0


	//   ....[1]....
        /*0094*/ 	.word	0x00001100


	//   ....[2]....
        /*0098*/ 	.word	0x00001120


	//   ....[3]....
        /*009c*/ 	.word	0x00001140


	//   ....[4]....
        /*00a0*/ 	.word	0x00001160


	//   ....[5]....
        /*00a4*/ 	.word	0x00001180


	//   ....[6]....
        /*00a8*/ 	.word	0x000011a0


	//   ....[7]....
        /*00ac*/ 	.word	0x000011c0


	//   ....[8]....
        /*00b0*/ 	.word	0x000011e0


	//   ....[9]....
        /*00b4*/ 	.word	0x00001200


	//   ....[10]....
        /*00b8*/ 	.word	0x00003480


	//   ....[11]....
        /*00bc*/ 	.word	0x00003500


	//   ....[12]....
        /*00c0*/ 	.word	0x00003580


	//   ....[13]....
        /*00c4*/ 	.word	0x000035f0


	//   ....[14]....
        /*00c8*/ 	.word	0x00003670


	//   ....[15]....
        /*00cc*/ 	.word	0x000036e0


	//   ....[16]....
        /*00d0*/ 	.word	0x00003760


	//   ....[17]....
        /*00d4*/ 	.word	0x000037d0


	//   ....[18]....
        /*00d8*/ 	.word	0x00003850


	//   ....[19]....
        /*00dc*/ 	.word	0x000038c0


	//----- nvinfo : EIATTR_EXIT_INSTR_OFFSETS
	.align		4
.L_3321:
        /*00e0*/ 	.byte	0x04, 0x1c
        /*00e2*/ 	.short	(.L_3323 - .L_3322)


	//   ....[0]....
.L_3322:
        /*00e4*/ 	.word	0x00003420


	//----- nvinfo : EIATTR_MAX_THREADS
	.align		4
.L_3323:
        /*00e8*/ 	.byte	0x04, 0x05
        /*00ea*/ 	.short	(.L_3325 - .L_3324)
.L_3324:
        /*00ec*/ 	.word	0x00000080
        /*00f0*/ 	.word	0x00000001
        /*00f4*/ 	.word	0x00000001


	//----- nvinfo : EIATTR_CRS_STACK_SIZE
	.align		4
.L_3325:
        /*00f8*/ 	.byte	0x04, 0x1e
        /*00fa*/ 	.short	(.L_3327 - .L_3326)
.L_3326:
        /*00fc*/ 	.word	0x00000000
.L_3327:


//--------------------- .nv.info._ZN10layer_norm13ln_bwd_kernelINS_13Kernel_traitsIf6__halfS2_S2_fjLj512ELj1ELj4ELj1ELj16ENS_18Kernel_traits_baseILj512EfS2_S2_S2_fjLj128EEEEELb1ELb0ELb0ELb0EEEvNS_9BwdParamsE --------------------------
	.section	.nv.info._ZN10layer_norm13ln_bwd_kernelINS_13Kernel_traitsIf6__halfS2_S2_fjLj512ELj1ELj4ELj1ELj16ENS_18Kernel_traits_baseILj512EfS2_S2_S2_fjLj128EEEEELb1ELb0ELb0ELb0EEEvNS_9BwdParamsE,"",@"SHT_CUDA_INFO"
	.sectionflags	@""
	.align	4


	//----- nvinfo : EIATTR_CUDA_API_VERSION
	.align		4
        /*0000*/ 	.byte	0x04, 0x37
        /*0002*/ 	.short	(.L_3329 - .L_3328)
.L_3328:
        /*0004*/ 	.word	0x00000082


	//----- nvinfo : EIATTR_SW2861232_WAR
	.align		4
.L_3329:
        /*0008*/ 	.byte	0x01, 0x35
	.zero		2


	//----- nvinfo : EIATTR_PARAM_CBANK
	.align		4
        /*000c*/ 	.byte	0x04, 0x0a
        /*000e*/ 	.short	(.L_3331 - .L_3330)
	.align		4
.L_3330:
        /*0010*/ 	.word	index@(.nv.constant0._ZN10layer_norm13ln_bwd_kernelINS_13Kernel_traitsIf6__halfS2_S2_fjLj512ELj1ELj4ELj1ELj16ENS_18Kernel_traits_baseILj512EfS2_S2_S2_fjLj128EEEEELb1ELb0ELb0ELb0EEEvNS_9BwdParamsE)
        /*0014*/ 	.short	0x0160
        /*0016*/ 	.short	0x0128


	//----- nvinfo : EIATTR_CBANK_PARAM_SIZE
	.align		4
.L_3331:
        /*0018*/ 	.byte	0x03, 0x19
        /*001a*/ 	.short	0x0128


	//----- nvinfo : EIATTR_KPARAM_INFO
	.align		4
        /*001c*/ 	.byte	0x04, 0x17
        /*001e*/ 	.short	(.L_3333 - .L_3332)
.L_3332:
        /*0020*/ 	.word	0x00000000
        /*0024*/ 	.short	0x0000
        /*0026*/ 	.short	0x0000
        /*0028*/ 	.byte	0x00, 0xf0, 0xa1, 0x04


	//----- nvinfo : EIATTR_MAXREG_COUNT
	.align		4
.L_3333:
        /*002c*/ 	.byte	0x03, 0x1b
        /*002e*/ 	.short	0x00ff


	//----- nvinfo : EIATTR_NUM_BARRIERS
	.align		4
        /*0030*/ 	.byte	0x02, 0x4c
        /*0032*/ 	.byte	0x01
	.zero		1


	//----- nvinfo : EIATTR_MERCURY_ISA_VERSION
	.align		4
        /*0034*/ 	.byte	0x03, 0x5f
        /*0036*/ 	.short	0x0000


	//----- nvinfo : EIATTR_COOP_GROUP_MASK_REGIDS
	.align		4
        /*0038*/ 	.byte	0x04, 0x29
        /*003a*/ 	.short	(.L_3335 - .L_3334)


	//   ....[0]....
.L_3334:
        /*003c*/ 	.word	0xffffffff


	//   ....[1]....
        /*0040*/ 	.word	0xffffffff


	//   ....[2]....
        /*0044*/ 	.word	0xffffffff


	//   ....[3]....
        /*0048*/ 	.word	0xffffffff


	//   ....[4]....
        /*004c*/ 	.word	0xffffffff


	//   ....[5]....
        /*0050*/ 	.word	0xffffffff


	//   ....[6]....
        /*0054*/ 	.word	0xffffffff


	//   ....[7]....
        /*0058*/ 	.word	0xffffffff


	//   ....[8]....
        /*005c*/ 	.word	0xffffffff


	//   ....[9]....
        /*0060*/ 	.word	0xffffffff


	//   ....[10]....
        /*0064*/ 	.word	0xffffffff


	//   ....[11]....
        /*0068*/ 	.word	0xffffffff


	//   ....[12]....
        /*006c*/ 	.word	0xffffffff


	//   ....[13]....
        /*0070*/ 	.word	0xffffffff


	//   ....[14]....
        /*0074*/ 	.word	0xffffffff


	//   ....[15]....
        /*0078*/ 	.word	0xffffffff


	//   ....[16]....
        /*007c*/ 	.word	0xffffffff


	//   ....[17]....
        /*0080*/ 	.word	0xffffffff


	//   ....[18]....
        /*0084*/ 	.word	0xffffffff


	//   ....[19]....
        /*0088*/ 	.word	0xffffffff


	//----- nvinfo : EIATTR_COOP_GROUP_INSTR_OFFSETS
	.align		4
.L_3335:
        /*008c*/ 	.byte	0x04, 0x28
        /*008e*/ 	.short	(.L_3337 - .L_3336)


	//   ....[0]....
.L_3336:
        /*0090*/ 	.word	0x00000f70


	//   ....[1]....
        /*0094*/ 	.word	0x00000f90


	//   ....[2]....
        /*0098*/ 	.word	0x00000fb0


	//   ....[3]....
        /*009c*/ 	.word	0x00000fd0


	//   ....[4]....
        /*00a0*/ 	.word	0x00000ff0


	//   ....[5]....
        /*00a4*/ 	.word	0x00001010


	//   ....[6]....
        /*00a8*/ 	.word	0x00001030


	//   ....[7]....
        /*00ac*/ 	.word	0x00001050


	//   ....[8]....
        /*00b0*/ 	.word	0x00001070


	//   ....[9]....
        /*00b4*/ 	.word	0x00001090


	//   ....[10]....
        /*00b8*/ 	.word	0x00002780


	//   ....[11]....
        /*00bc*/ 	.word	0x00002800


	//   ....[12]....
        /*00c0*/ 	.word	0x00002880


	//   ....[13]....
        /*00c4*/ 	.word	0x000028f0


	//   ....[14]....
        /*00c8*/ 	.word	0x00002970


	//   ....[15]....
        /*00cc*/ 	.word	0x000029e0


	//   ....[16]....
        /*00d0*/ 	.word	0x00002a60


	//   ....[17]....
        /*00d4*/ 	.word	0x00002ad0


	//   ....[18]....
        /*00d8*/ 	.word	0x00002b50


	//   ....[19]....
        /*00dc*/ 	.word	0x00002bc0


	//----- nvinfo : EIATTR_EXIT_INSTR_OFFSETS
	.align		4
.L_3337:
        /*00e0*/ 	.byte	0x04, 0x1c
        /*00e2*/ 	.short	(.L_3339 - .L_3338)


	//   ....[0]....
.L_3338:
        /*00e4*/ 	.word	0x000026f0


	//   ....[1]....
        /*00e8*/ 	.word	0x00002720


	//----- nvinfo : EIATTR_MAX_THREADS
	.align		4
.L_3339:
        /*00ec*/ 	.byte	0x04, 0x05
        /*00ee*/ 	.short	(.L_3341 - .L_3340)
.L_3340:
        /*00f0*/ 	.word	0x00000080
        /*00f4*/ 	.word	0x00000001
        /*00f8*/ 	.word	0x00000001


	//----- nvinfo : EIATTR_CRS_STACK_SIZE
	.align		4
.L_3341:
        /*00fc*/ 	.byte	0x04, 0x1e
        /*00fe*/ 	.short	(.L_3343 - .L_3342)
.L_3342:
        /*0100*/ 	.word	0x00000000
.L_3343:


//--------------------- .nv.info._ZN10layer_norm13ln_bwd_kernelINS_13Kernel_traitsIf6__halfS2_S2_fjLj512ELj1ELj4ELj1ELj16ENS_18Kernel_traits_baseILj512EfS2_S2_S2_fjLj128EEEEELb1ELb0ELb0ELb1EEEvNS_9BwdParamsE --------------------------
	.section	.nv.info._ZN10layer_norm13ln_bwd_kernelINS_13Kernel_traitsIf6__halfS2_S2_fjLj512ELj1ELj4ELj1ELj16ENS_18Kernel_traits_baseILj512EfS2_S2_S2_fjLj128EEEEELb1ELb0ELb0ELb1EEEvNS_9BwdParamsE,"",@"SHT_CUDA_INFO"
	.sectionflags	@""
	.align	4


	//----- nvinfo : EIATTR_CUDA_API_VERSION
	.align		4
        /*0000*/ 	.byte	0x04, 0x37
        /*0002*/ 	.short	(.L_3345 - .L_3344)
.L_3344:
        /*0004*/ 	.word	0x00000082


	//----- nvinfo : EIATTR_SW2861232_WAR
	.align		4
.L_3345:
        /*0008*/ 	.byte	0x01, 0x35
	.zero		2


	//----- nvinfo : EIATTR_PARAM_CBANK
	.align		4
        /*000c*/ 	.byte	0x04, 0x0a
        /*000e*/ 	.short	(.L_3347 - .L_3346)
	.align		4
.L_3346:
        /*0010*/ 	.word	index@(.nv.constant0._ZN10layer_norm13ln_bwd_kernelINS_13Kernel_traitsIf6__halfS2_S2_fjLj512ELj1ELj4ELj1ELj16ENS_18Kernel_traits_baseILj512EfS2_S2_S2_fjLj128EEEEELb1ELb0ELb0ELb1EEEvNS_9BwdParamsE)
        /*0014*/ 	.short	0x0160
        /*0016*/ 	.short	0x0128


	//----- nvinfo : EIATTR_CBANK_PARAM_SIZE
	.align		4
.L_3347:
        /*0018*/ 	.byte	0x03, 0x19
        /*001a*/ 	.short	0x0128


	//----- nvinfo : EIATTR_KPARAM_INFO
	.align		4
        /*001c*/ 	.byte	0x04, 0x17
        /*001e*/ 	.short	(.L_3349 - .L_3348)
.L_3348:
        /*0020*/ 	.word	0x00000000
        /*0024*/ 	.short	0x0000
        /*0026*/ 	.short	0x0000
        /*0028*/ 	.byte	0x00, 0xf0, 0xa1, 0x04


	//----- nvinfo : EIATTR_MAXREG_COUNT
	.align		4
.L_3349:
        /*002c*/ 	.byte	0x03, 0x1b
        /*002e*/ 	.short	0x00ff


	//----- nvinfo : EIATTR_NUM_BARRIERS
	.align		4
        /*0030*/ 	.byte	0x02, 0x4c
        /*0032*/ 	.byte	0x01
	.zero		1


	//----- nvinfo : EIATTR_MERCURY_ISA_VERSION
	.align		4
        /*0034*/ 	.byte	0x03, 0x5f
        /*0036*/ 	.short	0x0000


	//----- nvinfo : EIATTR_COOP_GROUP_MASK_REGIDS
	.align		4
        /*0038*/ 	.byte	0x04, 0x29
        /*003a*/ 	.short	(.L_3351 - .L_3350)


	//   ....[0]....
.L_3350:
        /*003c*/ 	.word	0xffffffff


	//   ....[1]....
        /*0040*/ 	.word	0xffffffff


	//   ....[2]....
        /*0044*/ 	.word	0xffffffff


	//   ....[3]....
        /*0048*/ 	.word	0xffffffff


	//   ....[4]....
        /*004c*/ 	.word	0xffffffff


	//   ....[5]....
        /*0050*/ 	.word	0xffffffff


	//   ....[6]....
        /*0054*/ 	.word	0xffffffff


	//   ....[7]....
        /*0058*/ 	.word	0xffffffff


	//   ....[8]....
        /*005c*/ 	.word	0xffffffff


	//   ....[9]....
        /*0060*/ 	.word	0xffffffff


	//   ....[10]....
        /*0064*/ 	.word	0xffffffff


	//   ....[11]....
        /*0068*/ 	.word	0xffffffff


	//   ....[12]....
        /*006c*/ 	.word	0xffffffff


	//   ....[13]....
        /*0070*/ 	.word	0xffffffff


	//   ....[14]....
        /*0074*/ 	.word	0xffffffff


	//   ....[15]....
        /*0078*/ 	.word	0xffffffff


	//   ....[16]....
        /*007c*/ 	.word	0xffffffff


	//   ....[17]....
        /*0080*/ 	.word	0xffffffff


	//   ....[18]....
        /*0084*/ 	.word	0xffffffff


	//   ....[19]....
        /*0088*/ 	.word	0xffffffff


	//----- nvinfo : EIATTR_COOP_GROUP_INSTR_OFFSETS
	.align		4
.L_3351:
        /*008c*/ 	.byte	0x04, 0x28
        /*008e*/ 	.short	(.L_3353 - .L_3352)


	//   ....[0]....
.L_3352:
        /*0090*/ 	.word	0x00000f40


	//   ....[1]....
        /*0094*/ 	.word	0x00000f60


	//   ....[2]....
        /*0098*/ 	.word	0x00000f80


	//   ....[3]....
        /*009c*/ 	.word	0x00000fa0


	//   ....[4]....
        /*00a0*/ 	.word	0x00000fc0


	//   ....[5]....
        /*00a4*/ 	.word	0x00000fe0


	//   ....[6]....
        /*00a8*/ 	.word	0x00001000


	//   ....[7]....
        /*00ac*/ 	.word	0x00001020


	//   ....[8]....
        /*00b0*/ 	.word	0x00001040


	//   ....[9]....
        /*00b4*/ 	.word	0x00001060


	//   ....[10]....
        /*00b8*/ 	.word	0x000025a0


	//   ....[11]....
        /*00bc*/ 	.word	0x00002620


	//   ....[12]....
        /*00c0*/ 	.word	0x000026a0


	//   ....[13]....
        /*00c4*/ 	.word	0x00002710


	//   ....[14]....
        /*00c8*/ 	.word	0x00002790


	//   ....[15]....
        /*00cc*/ 	.word	0x00002800


	//   ....[16]....
        /*00d0*/ 	.word	0x00002880


	//   ....[17]....
        /*00d4*/ 	.word	0x000028f0


	//   ....[18]....
        /*00d8*/ 	.word	0x00002970


	//   ....[19]....
        /*00dc*/ 	.word	0x000029e0


	//----- nvinfo : EIATTR_EXIT_INSTR_OFFSETS
	.align		4
.L_3353:
        /*00e0*/ 	.byte	0x04, 0x1c
        /*00e2*/ 	.short	(.L_3355 - .L_3354)


	//   ....[0]....
.L_3354:
        /*00e4*/ 	.word	0x00002540


	//----- nvinfo : EIATTR_MAX_THREADS
	.align		4
.L_3355:
        /*00e8*/ 	.byte	0x04, 0x05
        /*00ea*/ 	.short	(.L_3357 - .L_3356)
.L_3356:
        /*00ec*/ 	.word	0x00000080
        /*00f0*/ 	.word	0x00000001
        /*00f4*/ 	.word	0x00000001


	//----- nvinfo : EIATTR_CRS_STACK_SIZE
	.align		4
.L_3357:
        /*00f8*/ 	.byte	0x04, 0x1e
        /*00fa*/ 	.short	(.L_3359 - .L_3358)
.L_3358:
        /*00fc*/ 	.word	0x00000000
.L_3359:


//--------------------- .nv.info._ZN10layer_norm22ln_bwd_finalize_kernelINS_22Kernel_traits_finalizeILj512Ef6__halfS2_S2_fjLb0ELj1024ELj4ENS_18Kernel_traits_baseILj512EfS2_S2_S2_fjLj1024EEEEELb0ELb0EEEvNS_9BwdParamsE --------------------------
	.section	.nv.info._ZN10layer_norm22ln_bwd_finalize_kernelINS_22Kernel_traits_finalizeILj512Ef6__halfS2_S2_fjLb0ELj1024ELj4ENS_18Kernel_traits_baseILj512EfS2_S2_S2_fjLj1024EEEEELb0ELb0EEEvNS_9BwdParamsE,"",@"SHT_CUDA_INFO"
	.sectionflags	@""
	.align	4


	//----- nvinfo : EIATTR_CUDA_API_VERSION
	.align		4
        /*0000*/ 	.byte	0x04, 0x37
        /*0002*/ 	.short	(.L_3361 - .L_3360)
.L_3360:
        /*0004*/ 	.word	0x00000082


	//----- nvinfo : EIATTR_SW2861232_WAR
	.align		4
.L_3361:
        /*0008*/ 	.byte	0x01, 0x35
	.zero		2


	//----- nvinfo : EIATTR_PARAM_CBANK
	.align		4
        /*000c*/ 	.byte	0x04, 0x0a
        /*000e*/ 	.short	(.L_3363 - .L_3362)
	.align		4
.L_3362:
        /*0010*/ 	.word	index@(.nv.constant0._ZN10layer_norm22ln_bwd_finalize_kernelINS_22Kernel_traits_finalizeILj512Ef6__halfS2_S2_fjLb0ELj1024ELj4ENS_18Kernel_traits_baseILj512EfS2_S2_S2_fjLj1024EEEEELb0ELb0EEEvNS_9BwdParamsE)
        /*0014*/ 	.short	0x0160
        /*0016*/ 	.short	0x0128


	//----- nvinfo : EIATTR_CBANK_PARAM_SIZE
	.align		4
.L_3363:
        /*0018*/ 	.byte	0x03, 0x19
        /*001a*/ 	.short	0x0128


	//----- nvinfo : EIATTR_KPARAM_INFO
	.align		4
        /*001c*/ 	.byte	0x04, 0x17
        /*001e*/ 	.short	(.L_3365 - .L_3364)
.L_3364:
        /*0020*/ 	.word	0x00000000
        /*0024*/ 	.short	0x0000
        /*0026*/ 	.short	0x0000
        /*0028*/ 	.byte	0x00, 0xf0, 0xa1, 0x04


	//----- nvinfo : EIATTR_MAXREG_COUNT
	.align		4
.L_3365:
        /*002c*/ 	.byte	0x03, 0x1b
        /*002e*/ 	.short	0x0040


	//----- nvinfo : EIATTR_NUM_BARRIERS
	.align		4
        /*0030*/ 	.byte	0x02, 0x4c
        /*0032*/ 	.byte	0x01
	.zero		1


	//----- nvinfo : EIATTR_MERCURY_ISA_VERSION
	.align		4
        /*0034*/ 	.byte	0x03, 0x5f
        /*0036*/ 	.short	0x0000


	//----- nvinfo : EIATTR_COOP_GROUP_MASK_REGIDS
	.align		4
        /*0038*/ 	.byte	0x04, 0x29
        /*003a*/ 	.short	(.L_3367 - .L_3366)


	//   ....[0]....
.L_3366:
        /*003c*/ 	.word	0xffffffff


	//   ....[1]....
        /*0040*/ 	.word	0xffffffff


	//   ....[2]....
        /*0044*/ 	.word	0xffffffff


	//   ....[3]....
        /*0048*/ 	.word	0xffffffff


	//   ....[4]....
        /*004c*/ 	.word	0xffffffff


	//   ....[5]....
        /*0050*/ 	.word	0xffffffff


	//   ....[6]....
        /*0054*/ 	.word	0xffffffff


	//   ....[7]....
        /*0058*/ 	.word	0xffffffff


	//   ....[8]....
        /*005c*/ 	.word	0xffffffff


	//   ....[9]....
        /*0060*/ 	.word	0xffffffff


	//   ....[10]....
        /*0064*/ 	.word	0xffffffff


	//   ....[11]....
        /*0068*/ 	.word	0xffffffff


	//   ....[12]....
        /*006c*/ 	.word	0xffffffff


	//   ....[13]....
        /*0070*/ 	.word	0xffffffff


	//   ....[14]....
        /*0074*/ 	.word	0xffffffff


	//   ....[15]....
        /*0078*/ 	.word	0xffffffff


	//   ....[16]....
        /*007c*/ 	.word	0xffffffff


	//   ....[17]....
        /*0080*/ 	.word	0xffffffff


	//   ....[18]....
        /*0084*/ 	.word	0xffffffff


	//   ....[19]....
        /*0088*/ 	.word	0xffffffff


	//----- nvinfo : EIATTR_COOP_GROUP_INSTR_OFFSETS
	.align		4
.L_3367:
        /*008c*/ 	.byte	0x04, 0x28
        /*008e*/ 	.short	(.L_3369 - .L_3368)


	//   ....[0]....
.L_3368:
        /*0090*/ 	.word	0x00000820


	//   ....[1]....
        /*0094*/ 	.word	0x00000850


	//   ....[2]....
        /*0098*/ 	.word	0x00000860


	//   ....[3]....
        /*009c*/ 	.word	0x00000890


	//   ....[4]....
        /*00a0*/ 	.word	0x000008a0


	//   ....[5]....
        /*00a4*/ 	.word	0x000008d0


	//   ....[6]....
        /*00a8*/ 	.word	0x000008f0


	//   ....[7]....
        /*00ac*/ 	.word	0x00000900


	//   ....[8]....
        /*00b0*/ 	.word	0x00000930


	//   ....[9]....
        /*00b4*/ 	.word	0x00000940


	//   ....[10]....
        /*00b8*/ 	.word	0x00000b30


	//   ....[11]....
        /*00bc*/ 	.word	0x00000ba0


	//   ....[12]....
        /*00c0*/ 	.word	0x00000c00


	//   ....[13]....
        /*00c4*/ 	.word	0x00000c60


	//   ....[14]....
        /*00c8*/ 	.word	0x00000cd0


	//   ....[15]....
        /*00cc*/ 	.word	0x00000d40


	//   ....[16]....
        /*00d0*/ 	.word	0x00000da0


	//   ....[17]....
        /*00d4*/ 	.word	0x00000e00


	//   ....[18]....
        /*00d8*/ 	.word	0x00000e60


	//   ....[19]....
        /*00dc*/ 	.word	0x00000ec0


	//----- nvinfo : EIATTR_EXIT_INSTR_OFFSETS
	.align		4
.L_3369:
        /*00e0*/ 	.byte	0x04, 0x1c
        /*00e2*/ 	.short	(.L_3371 - .L_3370)


	//   ....[0]....
.L_3370:
        /*00e4*/ 	.word	0x00000070


	//   ....[1]....
        /*00e8*/ 	.word	0x00000ad0


	//----- nvinfo : EIATTR_MAX_THREADS
	.align		4
.L_3371:
        /*00ec*/ 	.byte	0x04, 0x05
        /*00ee*/ 	.short	(.L_3373 - .L_3372)
.L_3372:
        /*00f0*/ 	.word	0x00000400
        /*00f4*/ 	.word	0x00000001
        /*00f8*/ 	.word	0x00000001


	//----- nvinfo : EIATTR_CRS_STACK_SIZE
	.align		4
.L_3373:
        /*00fc*/ 	.byte	0x04, 0x1e
        /*00fe*/ 	.short	(.L_3375 - .L_3374)
.L_3374:
        /*0100*/ 	.word	0x00000000
.L_3375:


//--------------------- .nv.info._ZN10layer_norm13ln_bwd_kernelINS_13Kernel_traitsIf6__halfS2_S2_fjLj512ELj1ELj4ELj1ELj16ENS_18Kernel_traits_baseILj512EfS2_S2_S2_fjLj128EEEEELb1ELb0ELb1ELb0EEEvNS_9BwdParamsE --------------------------
	.section	.nv.info._ZN10layer_norm13ln_bwd_kernelINS_13Kernel_traitsIf6__halfS2_S2_fjLj512ELj1ELj4ELj1ELj16ENS_18Kernel_traits_baseILj512EfS2_S2_S2_fjLj128EEEEELb1ELb0ELb1ELb0EEEvNS_9BwdParamsE,"",@"SHT_CUDA_INFO"
	.sectionflags	@""
	.align	4


	//----- nvinfo : EIATTR_CUDA_API_VERSION
	.align		4
        /*0000*/ 	.byte	0x04, 0x37
        /*0002*/ 	.short	(.L_3377 - .L_3376)
.L_3376:
        /*0004*/ 	.word	0x00000082


	//----- nvinfo : EIATTR_SW2861232_WAR
	.align		4
.L_3377:
        /*0008*/ 	.byte	0x01, 0x35
	.zero		2


	//----- nvinfo : EIATTR_PARAM_CBANK
	.align		4
        /*000c*/ 	.byte	0x04, 0x0a
        /*000e*/ 	.short	(.L_3379 - .L_3378)
	.align		4
.L_3378:
        /*0010*/ 	.word	index@(.nv.constant0._ZN10layer_norm13ln_bwd_kernelINS_13Kernel_traitsIf6__halfS2_S2_fjLj512ELj1ELj4ELj1ELj16ENS_18Kernel_traits_baseILj512EfS2_S2_S2_fjLj128EEEEELb1ELb0ELb1ELb0EEEvNS_9BwdParamsE)
        /*0014*/ 	.short	0x0160
        /*0016*/ 	.short	0x0128


	//----- nvinfo : EIATTR_CBANK_PARAM_SIZE
	.align		4
.L_3379:
        /*0018*/ 	.byte	0x03, 0x19
        /*001a*/ 	.short	0x0128


	//----- nvinfo : EIATTR_KPARAM_INFO
	.align		4
        /*001c*/ 	.byte	0x04, 0x17
        /*001e*/ 	.short	(.L_3381 - .L_3380)
.L_3380:
        /*0020*/ 	.word	0x00000000
        /*0024*/ 	.short	0x0000
        /*0026*/ 	.short	0x0000
        /*0028*/ 	.byte	0x00, 0xf0, 0xa1, 0x04


	//----- nvinfo : EIATTR_MAXREG_COUNT
	.align		4
.L_3381:
        /*002c*/ 	.byte	0x03, 0x1b
        /*002e*/ 	.short	0x00ff


	//----- nvinfo : EIATTR_NUM_BARRIERS
	.align		4
        /*0030*/ 	.byte	0x02, 0x4c
        /*0032*/ 	.byte	0x01
	.zero		1


	//----- nvinfo : EIATTR_MERCURY_ISA_VERSION
	.align		4
        /*0034*/ 	.byte	0x03, 0x5f
        /*0036*/ 	.short	0x0000


	//----- nvinfo : EIATTR_COOP_GROUP_MASK_REGIDS
	.align		4
        /*0038*/ 	.byte	0x04, 0x29
        /*003a*/ 	.short	(.L_3383 - .L_3382)


	//   ....[0]....
.L_3382:
        /*003c*/ 	.word	0xffffffff


	//   ....[1]....
        /*0040*/ 	.word	0xffffffff


	//   ....[2]....
        /*0044*/ 	.word	0xffffffff


	//   ....[3]....
        /*0048*/ 	.word	0xffffffff


	//   ....[4]....
        /*004c*/ 	.word	0xffffffff


	//   ....[5]....
        /*0050*/ 	.word	0xffffffff


	//   ....[6]....
        /*0054*/ 	.word	0xffffffff


	//   ....[7]....
        /*0058*/ 	.word	0xffffffff


	//   ....[8]....
        /*005c*/ 	.word	0xffffffff


	//   ....[9]....
        /*0060*/ 	.word	0xffffffff


	//   ....[10]....
        /*0064*/ 	.word	0xffffffff


	//   ....[11]....
        /*0068*/ 	.word	0xffffffff


	//   ....[12]....
        /*006c*/ 	.word	0xffffffff


	//   ....[13]....
        /*0070*/ 	.word	0xffffffff


	//   ....[14]....
        /*0074*/ 	.word	0xffffffff


	//   ....[15]....
        /*0078*/ 	.word	0xffffffff


	//   ....[16]....
        /*007c*/ 	.word	0xffffffff


	//   ....[17]....
        /*0080*/ 	.word	0xffffffff


	//   ....[18]....
        /*0084*/ 	.word	0xffffffff


	//   ....[19]....
        /*0088*/ 	.word	0xffffffff


	//----- nvinfo : EIATTR_COOP_GROUP_INSTR_OFFSETS
	.align		4
.L_3383:
        /*008c*/ 	.byte	0x04, 0x28
        /*008e*/ 	.short	(.L_3385 - .L_3384)


	//   ....[0]....
.L_3384:
        /*0090*/ 	.word	0x000011d0


	//   ....[1]....
        /*0094*/ 	.word	0x000011f0


	//   ....[2]....
        /*0098*/ 	.word	0x00001210


	//   ....[3]....
        /*009c*/ 	.word	0x00001230


	//   ....[4]....
        /*00a0*/ 	.word	0x00001250


	//   ....[5]....
        /*00a4*/ 	.word	0x00001270


	//   ....[6]....
        /*00a8*/ 	.word	0x00001290


	//   ....[7]....
        /*00ac*/ 	.word	0x000012b0


	//   ....[8]....
        /*00b0*/ 	.word	0x000012d0


	//   ....[9]....
        /*00b4*/ 	.word	0x000012f0


	//   ....[10]....
        /*00b8*/ 	.word	0x00003560


	//   ....[11]....
        /*00bc*/ 	.word	0x000035e0


	//   ....[12]....
        /*00c0*/ 	.word	0x00003660


	//   ....[13]....
        /*00c4*/ 	.word	0x000036d0


	//   ....[14]....
        /*00c8*/ 	.word	0x00003750


	//   ....[15]....
        /*00cc*/ 	.word	0x000037c0


	//   ....[16]....
        /*00d0*/ 	.word	0x00003840


	//   ....[17]....
        /*00d4*/ 	.word	0x000038b0


	//   ....[18]....
        /*00d8*/ 	.word	0x00003930


	//   ....[19]....
        /*00dc*/ 	.word	0x000039a0


	//----- nvinfo : EIATTR_EXIT_INSTR_OFFSETS
	.align		4
.L_3385:
        /*00e0*/ 	.byte	0x04, 0x1c
        /*00e2*/ 	.short	(.L_3387 - .L_3386)


	//   ....[0]....
.L_3386:
        /*00e4*/ 	.word	0x000034d0


	//   ....[1]....
        /*00e8*/ 	.word	0x00003500


	//----- nvinfo : EIATTR_MAX_THREADS
	.align		4
.L_3387:
        /*00ec*/ 	.byte	0x04, 0x05
        /*00ee*/ 	.short	(.L_3389 - .L_3388)
.L_3388:
        /*00f0*/ 	.word	0x00000080
        /*00f4*/ 	.word	0x00000001
        /*00f8*/ 	.word	0x00000001


	//----- nvinfo : EIATTR_CRS_STACK_SIZE
	.align		4
.L_3389:
        /*00fc*/ 	.byte	0x04, 0x1e
        /*00fe*/ 	.short	(.L_3391 - .L_3390)
.L_3390:
        /*0100*/ 	.word	0x00000000
.L_3391:


//--------------------- .nv.info._ZN10layer_norm22ln_bwd_finalize_kernelINS_22Kernel_traits_finalizeILj512Ef6__halfS2_S2_fjLb0ELj1024ELj4ENS_18Kernel_traits_baseILj512EfS2_S2_S2_fjLj1024EEEEELb0ELb1EEEvNS_9BwdParamsE --------------------------
	.section	.nv.info._ZN10layer_norm22ln_bwd_finalize_kernelINS_22Kernel_traits_finalizeILj512Ef6__halfS2_S2_fjLb0ELj1024ELj4ENS_18Kernel_traits_baseILj512EfS2_S2_S2_fjLj1024EEEEELb0ELb1EEEvNS_9BwdParamsE,"",@"SHT_CUDA_INFO"
	.sectionflags	@""
	.align	4


	//----- nvinfo : EIATTR_CUDA_API_VERSION
	.align		4
        /*0000*/ 	.byte	0x04, 0x37
        /*0002*/ 	.short	(.L_3393 - .L_3392)
.L_3392:
        /*0004*/ 	.word	0x00000082


	//----- nvinfo : EIATTR_SW2861232_WAR
	.align		4
.L_3393:
        /*0008*/ 	.byte	0x01, 0x35
	.zero		2


	//----- nvinfo : EIATTR_PARAM_CBANK
	.align		4
        /*000c*/ 	.byte	0x04, 0x0a
        /*000e*/ 	.short	(.L_3395 - .L_3394)
	.align		4
.L_3394:
        /*0010*/ 	.word	index@(.nv.constant0._ZN10layer_norm22ln_bwd_finalize_kernelINS_22Kernel_traits_finalizeILj512Ef6__halfS2_S2_fjLb0ELj1024ELj4ENS_18Kernel_traits_baseILj512EfS2_S2_S2_fjLj1024EEEEELb0ELb1EEEvNS_9BwdParamsE)
        /*0014*/ 	.short	0x0160
        /*0016*/ 	.short	0x0128


	//----- nvinfo : EIATTR_CBANK_PARAM_SIZE
	.align		4
.L_3395:
        /*0018*/ 	.byte	0x03, 0x19
        /*001a*/ 	.short	0x0128


	//----- nvinfo : EIATTR_KPARAM_INFO
	.align		4
        /*001c*/ 	.byte	0x04, 0x17
        /*001e*/ 	.short	(.L_3397 - .L_3396)
.L_3396:
        /*0020*/ 	.word	0x00000000
        /*0024*/ 	.short	0x0000
        /*0026*/ 	.short	0x0000
        /*0028*/ 	.byte	0x00, 0xf0, 0xa1, 0x04


	//----- nvinfo : EIATTR_MAXREG_COUNT
	.align		4
.L_3397:
        /*002c*/ 	.byte	0x03, 0x1b
        /*002e*/ 	.short	0x0040


	//----- nvinfo : EIATTR_NUM_BARRIERS
	.align		4
        /*0030*/ 	.byte	0x02, 0x4c
        /*0032*/ 	.byte	0x01
	.zero		1


	//----- nvinfo : EIATTR_MERCURY_ISA_VERSION
	.align		4
        /*0034*/ 	.byte	0x03, 0x5f
        /*0036*/ 	.short	0x0000


	//----- nvinfo : EIATTR_COOP_GROUP_MASK_REGIDS
	.align		4
        /*0038*/ 	.byte	0x04, 0x29
        /*003a*/ 	.short	(.L_3399 - .L_3398)


	//   ....[0]....
.L_3398:
        /*003c*/ 	.word	0xffffffff


	//   ....[1]....
        /*0040*/ 	.word	0xffffffff


	//   ....[2]....
        /*0044*/ 	.word	0xffffffff


	//   ....[3]....
        /*0048*/ 	.word	0xffffffff


	//   ....[4]....
        /*004c*/ 	.word	0xffffffff


	//   ....[5]....
        /*0050*/ 	.word	0xffffffff


	//   ....[6]....
        /*0054*/ 	.word	0xffffffff


	//   ....[7]....
        /*0058*/ 	.word	0xffffffff


	//   ....[8]....
        /*005c*/ 	.word	0xffffffff


	//   ....[9]....
        /*0060*/ 	.word	0xffffffff


	//   ....[10]....
        /*0064*/ 	.word	0xffffffff


	//   ....[11]....
        /*0068*/ 	.word	0xffffffff


	//   ....[12]....
        /*006c*/ 	.word	0xffffffff


	//   ....[13]....
        /*0070*/ 	.word	0xffffffff


	//   ....[14]....
        /*0074*/ 	.word	0xffffffff


	//   ....[15]....
        /*0078*/ 	.word	0xffffffff


	//   ....[16]....
        /*007c*/ 	.word	0xffffffff


	//   ....[17]....
        /*0080*/ 	.word	0xffffffff


	//   ....[18]....
        /*0084*/ 	.word	0xffffffff


	//   ....[19]....
        /*0088*/ 	.word	0xffffffff


	//----- nvinfo : EIATTR_COOP_GROUP_INSTR_OFFSETS
	.align		4
.L_3399:
        /*008c*/ 	.byte	0x04, 0x28
        /*008e*/ 	.short	(.L_3401 - .L_3400)


	//   ....[0]....
.L_3400:
        /*0090*/ 	.word	0x000007f0


	//   ....[1]....
        /*0094*/ 	.word	0x00000820


	//   ....[2]....
        /*0098*/ 	.word	0x00000840


	//   ....[3]....
        /*009c*/ 	.word	0x00000850


	//   ....[4]....
        /*00a0*/ 	.word	0x00000880


	//   ....[5]....
        /*00a4*/ 	.word	0x00000890


	//   ....[6]....
        /*00a8*/ 	.word	0x000008c0


	//   ....[7]....
        /*00ac*/ 	.word	0x000008d0


	//   ....[8]....
        /*00b0*/ 	.word	0x00000900


	//   ....[9]....
        /*00b4*/ 	.word	0x00000910


	//   ....[10]....
        /*00b8*/ 	.word	0x00000ab0


	//   ....[11]....
        /*00bc*/ 	.word	0x00000b30


	//   ....[12]....
        /*00c0*/ 	.word	0x00000b90


	//   ....[13]....
        /*00c4*/ 	.word	0x00000bf0


	//   ....[14]....
        /*00c8*/ 	.word	0x00000c60


	//   ....[15]....
        /*00cc*/ 	.word	0x00000cd0


	//   ....[16]....
        /*00d0*/ 	.word	0x00000d30


	//   ....[17]....
        /*00d4*/ 	.word	0x00000d90


	//   ....[18]....
        /*00d8*/ 	.word	0x00000df0


	//   ....[19]....
        /*00dc*/ 	.word	0x00000e50


	//----- nvinfo : EIATTR_EXIT_INSTR_OFFSETS
	.align		4
.L_3401:
        /*00e0*/ 	.byte	0x04, 0x1c
        /*00e2*/ 	.short	(.L_3403 - .L_3402)


	//   ....[0]....
.L_3402:
        /*00e4*/ 	.word	0x00000070


	//   ....[1]....
        /*00e8*/ 	.word	0x00000a50


	//----- nvinfo : EIATTR_MAX_THREADS
	.align		4
.L_3403:
        /*00ec*/ 	.byte	0x04, 0x05
        /*00ee*/ 	.short	(.L_3405 - .L_3404)
.L_3404:
        /*00f0*/ 	.word	0x00000400
        /*00f4*/ 	.word	0x00000001
        /*00f8*/ 	.word	0x00000001


	//----- nvinfo : EIATTR_CRS_STACK_SIZE
	.align		4
.L_3405:
        /*00fc*/ 	.byte	0x04, 0x1e
        /*00fe*/ 	.short	(.L_3407 - .L_3406)
.L_3406:
        /*0100*/ 	.word	0x00000000
.L_3407:


//--------------------- .nv.info._ZN10layer_norm13ln_bwd_kernelINS_13Kernel_traitsIf6__halfS2_S2_fjLj512ELj1ELj4ELj1ELj16ENS_18Kernel_traits_baseILj512EfS2_S2_S2_fjLj128EEEEELb1ELb0ELb1ELb1EEEvNS_9BwdParamsE --------------------------
	.section	.nv.info._ZN10layer_norm13ln_bwd_kernelINS_13Kernel_traitsIf6__halfS2_S2_fjLj512ELj1ELj4ELj1ELj16ENS_18Kernel_traits_baseILj512EfS2_S2_S2_fjLj128EEEEELb1ELb0ELb1ELb1EEEvNS_9BwdParamsE,"",@"SHT_CUDA_INFO"
	.sectionflags	@""
	.align	4


	//----- nvinfo : EIATTR_CUDA_API_VERSION
	.align		4
        /*0000*/ 	.byte	0x04, 0x37
        /*0002*/ 	.short	(.L_3409 - .L_3408)
.L_3408:
        /*0004*/ 	.word	0x00000082


	//----- nvinfo : EIATTR_SW2861232_WAR
	.align		4
.L_3409:
        /*0008*/ 	.byte	0x01, 0x35
	.zero		2


	//----- nvinfo : EIATTR_PARAM_CBANK
	.align		4
        /*000c*/ 	.byte	0x04, 0x0a
        /*000e*/ 	.short	(.L_3411 - .L_3410)
	.align		4
.L_3410:
        /*0010*/ 	.word	index@(.nv.constant0._ZN10layer_norm13ln_bwd_kernelINS_13Kernel_traitsIf6__halfS2_S2_fjLj512ELj1ELj4ELj1ELj16ENS_18Kernel_traits_baseILj512EfS2_S2_S2_fjLj128EEEEELb1ELb0ELb1ELb1EEEvNS_9BwdParamsE)
        /*0014*/ 	.short	0x0160
        /*0016*/ 	.short	0x0128


	//----- nvinfo : EIATTR_CBANK_PARAM_SIZE
	.align		4
.L_3411:
        /*0018*/ 	.byte	0x03, 0x19
        /*001a*/ 	.short	0x0128


	//----- nvinfo : EIATTR_KPARAM_INFO
	.align		4
        /*001c*/ 	.byte	0x04, 0x17
        /*001e*/ 	.short	(.L_3413 - .L_3412)
.L_3412:
        /*0020*/ 	.word	0x00000000
        /*0024*/ 	.short	0x0000
        /*0026*/ 	.short	0x0000
        /*0028*/ 	.byte	0x00, 0xf0, 0xa1, 0x04


	//----- nvinfo : EIATTR_MAXREG_COUNT
	.align		4
.L_3413:
        /*002c*/ 	.byte	0x03, 0x1b
        /*002e*/ 	.short	0x00ff


	//----- nvinfo : EIATTR_NUM_BARRIERS
	.align		4
        /*0030*/ 	.byte	0x02, 0x4c
        /*0032*/ 	.byte	0x01
	.zero		1


	//----- nvinfo : EIATTR_MERCURY_ISA_VERSION
	.align		4
        /*0034*/ 	.byte	0x03, 0x5f
        /*0036*/ 	.short	0x0000


	//----- nvinfo : EIATTR_COOP_GROUP_MASK_REGIDS
	.align		4
        /*0038*/ 	.byte	0x04, 0x29
        /*003a*/ 	.short	(.L_3415 - .L_3414)


	//   ....[0]....
.L_3414:
        /*003c*/ 	.word	0xffffffff


	//   ....[1]....
        /*0040*/ 	.word	0xffffffff


	//   ....[2]....
        /*0044*/ 	.word	0xffffffff


	//   ....[3]....
        /*0048*/ 	.word	0xffffffff


	//   ....[4]....
        /*004c*/ 	.word	0xffffffff


	//   ....[5]....
        /*0050*/ 	.word	0xffffffff


	//   ....[6]....
        /*0054*/ 	.word	0xffffffff


	//   ....[7]....
        /*0058*/ 	.word	0xffffffff


	//   ....[8]....
        /*005c*/ 	.word	0xffffffff


	//   ....[9]....
        /*0060*/ 	.word	0xffffffff


	//   ....[10]....
        /*0064*/ 	.word	0xffffffff


	//   ....[11]....
        /*0068*/ 	.word	0xffffffff


	//   ....[12]....
        /*006c*/ 	.word	0xffffffff


	//   ....[13]....
        /*0070*/ 	.word	0xffffffff


	//   ....[14]....
        /*0074*/ 	.word	0xffffffff


	//   ....[15]....
        /*0078*/ 	.word	0xffffffff


	//   ....[16]....
        /*007c*/ 	.word	0xffffffff


	//   ....[17]....
        /*0080*/ 	.word	0xffffffff


	//   ....[18]....
        /*0084*/ 	.word	0xffffffff


	//   ....[19]....
        /*0088*/ 	.word	0xffffffff


	//----- nvinfo : EIATTR_COOP_GROUP_INSTR_OFFSETS
	.align		4
.L_3415:
        /*008c*/ 	.byte	0x04, 0x28
        /*008e*/ 	.short	(.L_3417 - .L_3416)


	//   ....[0]....
.L_3416:
        /*0090*/ 	.word	0x00001130


	//   ....[1]....
        /*0094*/ 	.word	0x00001150


	//   ....[2]....
        /*0098*/ 	.word	0x00001170


	//   ....[3]....
        /*009c*/ 	.word	0x00001190


	//   ....[4]....
        /*00a0*/ 	.word	0x000011b0


	//   ....[5]....
        /*00a4*/ 	.word	0x000011d0


	//   ....[6]....
        /*00a8*/ 	.word	0x000011f0


	//   ....[7]....
        /*00ac*/ 	.word	0x00001210


	//   ....[8]....
        /*00b0*/ 	.word	0x00001230


	//   ....[9]....
        /*00b4*/ 	.word	0x00001250


	//   ....[10]....
        /*00b8*/ 	.word	0x00003180


	//   ....[11]....
        /*00bc*/ 	.word	0x00003200


	//   ....[12]....
        /*00c0*/ 	.word	0x00003280


	//   ....[13]....
        /*00c4*/ 	.word	0x000032f0


	//   ....[14]....
        /*00c8*/ 	.word	0x00003370


	//   ....[15]....
        /*00cc*/ 	.word	0x000033e0


	//   ....[16]....
        /*00d0*/ 	.word	0x00003460


	//   ....[17]....
        /*00d4*/ 	.word	0x000034d0


	//   ....[18]....
        /*00d8*/ 	.word	0x00003550


	//   ....[19]....
        /*00dc*/ 	.word	0x000035c0


	//----- nvinfo : EIATTR_EXIT_INSTR_OFFSETS
	.align		4
.L_3417:
        /*00e0*/ 	.byte	0x04, 0x1c
        /*00e2*/ 	.short	(.L_3419 - .L_3418)


	//   ....[0]....
.L_3418:
        /*00e4*/ 	.word	0x00003120


	//----- nvinfo : EIATTR_MAX_THREADS
	.align		4
.L_3419:
        /*00e8*/ 	.byte	0x04, 0x05
        /*00ea*/ 	.short	(.L_3421 - .L_3420)
.L_3420:
        /*00ec*/ 	.word	0x00000080
        /*00f0*/ 	.word	0x00000001
        /*00f4*/ 	.word	0x00000001


	//----- nvinfo : EIATTR_CRS_STACK_SIZE
	.align		4
.L_3421:
        /*00f8*/ 	.byte	0x04, 0x1e
        /*00fa*/ 	.short	(.L_3423 - .L_3422)
.L_3422:
        /*00fc*/ 	.word	0x00000000
.L_3423:


//--------------------- .nv.info._ZN10layer_norm13ln_bwd_kernelINS_13Kernel_traitsIf6__halfS2_S2_fjLj512ELj1ELj4ELj1ELj16ENS_18Kernel_traits_baseILj512EfS2_S2_S2_fjLj128EEEEELb1ELb1ELb0ELb0EEEvNS_9BwdParamsE --------------------------
	.section	.nv.info._ZN10layer_norm13ln_bwd_kernelINS_13Kernel_traitsIf6__halfS2_S2_fjLj512ELj1ELj4ELj1ELj16ENS_18Kernel_traits_baseILj512EfS2_S2_S2_fjLj128EEEEELb1ELb1ELb0ELb0EEEvNS_9BwdParamsE,"",@"SHT_CUDA_INFO"
	.sectionflags	@""
	.align	4


	//----- nvinfo : EIATTR_CUDA_API_VERSION
	.align		4
        /*0000*/ 	.byte	0x04, 0x37
        /*0002*/ 	.short	(.L_3425 - .L_3424)
.L_3424:
        /*0004*/ 	.word	0x00000082


	//----- nvinfo : EIATTR_SW2861232_WAR
	.align		4
.L_3425:
        /*0008*/ 	.byte	0x01, 0x35
	.zero		2


	//----- nvinfo : EIATTR_PARAM_CBANK
	.align		4
        /*000c*/ 	.byte	0x04, 0x0a
        /*000e*/ 	.short	(.L_3427 - .L_3426)
	.align		4
.L_3426:
        /*0010*/ 	.word	index@(.nv.constant0._ZN10layer_norm13ln_bwd_kernelINS_13Kernel_traitsIf6__halfS2_S2_fjLj512ELj1ELj4ELj1ELj16ENS_18Kernel_traits_baseILj512EfS2_S2_S2_fjLj128EEEEELb1ELb1ELb0ELb0EEEvNS_9BwdParamsE)
        /*0014*/ 	.short	0x0160
        /*0016*/ 	.short	0x0128


	//----- nvinfo : EIATTR_CBANK_PARAM_SIZE
	.align		4
.L_3427:
        /*0018*/ 	.byte	0x03, 0x19
        /*001a*/ 	.short	0x0128


	//----- nvinfo : EIATTR_KPARAM_INFO
	.align		4
        /*001c*/ 	.byte	0x04, 0x17
        /*001e*/ 	.short	(.L_3429 - .L_3428)
.L_3428:
        /*0020*/ 	.word	0x00000000
        /*0024*/ 	.short	0x0000
        /*0026*/ 	.short	0x0000
        /*0028*/ 	.byte	0x00, 0xf0, 0xa1, 0x04


	//----- nvinfo : EIATTR_MAXREG_COUNT
	.align		4
.L_3429:
        /*002c*/ 	.byte	0x03, 0x1b
        /*002e*/ 	.short	0x00ff


	//----- nvinfo : EIATTR_NUM_BARRIERS
	.align		4
        /*0030*/ 	.byte	0x02, 0x4c
        /*0032*/ 	.byte	0x01
	.zero		1


	//----- nvinfo : EIATTR_MERCURY_ISA_VERSION
	.align		4
        /*0034*/ 	.byte	0x03, 0x5f
        /*0036*/ 	.short	0x0000


	//----- nvinfo : EIATTR_COOP_GROUP_MASK_REGIDS
	.align		4
        /*0038*/ 	.byte	0x04, 0x29
        /*003a*/ 	.short	(.L_3431 - .L_3430)


	//   ....[0]....
.L_3430:
        /*003c*/ 	.word	0xffffffff


	//   ....[1]....
        /*0040*/ 	.word	0xffffffff


	//   ....[2]....
        /*0044*/ 	.word	0xffffffff


	//   ....[3]....
        /*0048*/ 	.word	0xffffffff


	//   ....[4]....
        /*004c*/ 	.word	0xffffffff


	//   ....[5]....
        /*0050*/ 	.word	0xffffffff


	//   ....[6]....
        /*0054*/ 	.word	0xffffffff


	//   ....[7]....
        /*0058*/ 	.word	0xffffffff


	//   ....[8]....
        /*005c*/ 	.word	0xffffffff


	//   ....[9]....
        /*0060*/ 	.word	0xffffffff


	//   ....[10]....
        /*0064*/ 	.word	0xffffffff


	//   ....[11]....
        /*0068*/ 	.word	0xffffffff


	//   ....[12]....
        /*006c*/ 	.word	0xffffffff


	//   ....[13]....
        /*0070*/ 	.word	0xffffffff


	//   ....[14]....
        /*0074*/ 	.word	0xffffffff


	//   ....[15]....
        /*0078*/ 	.word	0xffffffff


	//   ....[16]....
        /*007c*/ 	.word	0xffffffff


	//   ....[17]....
        /*0080*/ 	.word	0xffffffff


	//   ....[18]....
        /*0084*/ 	.word	0xffffffff


	//   ....[19]....
        /*0088*/ 	.word	0xffffffff


	//----- nvinfo : EIATTR_COOP_GROUP_INSTR_OFFSETS
	.align		4
.L_3431:
        /*008c*/ 	.byte	0x04, 0x28
        /*008e*/ 	.short	(.L_3433 - .L_3432)


	//   ....[0]....
.L_3432:
        /*0090*/ 	.word	0x00001050


	//   ....[1]....
        /*0094*/ 	.word	0x00001070


	//   ....[2]....
        /*0098*/ 	.word	0x00001090


	//   ....[3]....
        /*009c*/ 	.word	0x000010b0


	//   ....[4]....
        /*00a0*/ 	.word	0x000010d0


	//   ....[5]....
        /*00a4*/ 	.word	0x000010f0


	//   ....[6]....
        /*00a8*/ 	.word	0x00001110


	//   ....[7]....
        /*00ac*/ 	.word	0x00001130


	//   ....[8]....
        /*00b0*/ 	.word	0x00001150


	//   ....[9]....
        /*00b4*/ 	.word	0x00001170


	//   ....[10]....
        /*00b8*/ 	.word	0x00003110


	//   ....[11]....
        /*00bc*/ 	.word	0x00003190


	//   ....[12]....
        /*00c0*/ 	.word	0x00003210


	//   ....[13]....
        /*00c4*/ 	.word	0x00003280


	//   ....[14]....
        /*00c8*/ 	.word	0x00003300


	//   ....[15]....
        /*00cc*/ 	.word	0x00003370


	//   ....[16]....
        /*00d0*/ 	.word	0x000033f0


	//   ....[17]....
        /*00d4*/ 	.word	0x00003460


	//   ....[18]....
        /*00d8*/ 	.word	0x000034e0


	//   ....[19]....
        /*00dc*/ 	.word	0x00003550


	//----- nvinfo : EIATTR_EXIT_INSTR_OFFSETS
	.align		4
.L_3433:
        /*00e0*/ 	.byte	0x04, 0x1c
        /*00e2*/ 	.short	(.L_3435 - .L_3434)


	//   ....[0]....
.L_3434:
        /*00e4*/ 	.word	0x00003030


	//   ....[1]....
        /*00e8*/ 	.word	0x000030b0


	//----- nvinfo : EIATTR_MAX_THREADS
	.align		4
.L_3435:
        /*00ec*/ 	.byte	0x04, 0x05
        /*00ee*/ 	.short	(.L_3437 - .L_3436)
.L_3436:
        /*00f0*/ 	.word	0x00000080
        /*00f4*/ 	.word	0x00000001
        /*00f8*/ 	.word	0x00000001


	//----- nvinfo : EIATTR_CRS_STACK_SIZE
	.align		4
.L_3437:
        /*00fc*/ 	.byte	0x04, 0x1e
        /*00fe*/ 	.short	(.L_3439 - .L_3438)
.L_3438:
        /*0100*/ 	.word	0x00000000
.L_3439:


//--------------------- .nv.info._ZN10layer_norm13ln_bwd_kernelINS_13Kernel_traitsIf6__halfS2_S2_fjLj512ELj1ELj4ELj1ELj16ENS_18Kernel_traits_baseILj512EfS2_S2_S2_fjLj128EEEEELb1ELb1ELb0ELb1EEEvNS_9BwdParamsE --------------------------
	.section	.nv.info._ZN10layer_norm13ln_bwd_kernelINS_13Kernel_traitsIf6__halfS2_S2_fjLj512ELj1ELj4ELj1ELj16ENS_18Kernel_traits_baseILj512EfS2_S2_S2_fjLj128EEEEELb1ELb1ELb0ELb1EEEvNS_9BwdParamsE,"",@"SHT_CUDA_INFO"
	.sectionflags	@""
	.align	4


	//----- nvinfo : EIATTR_CUDA_API_VERSION
	.align		4
        /*0000*/ 	.byte	0x04, 0x37
        /*0002*/ 	.short	(.L_3441 - .L_3440)
.L_3440:
        /*0004*/ 	.word	0x00000082


	//----- nvinfo : EIATTR_SW2861232_WAR
	.align		4
.L_3441:
        /*0008*/ 	.byte	0x01, 0x35
	.zero		2


	//----- nvinfo : EIATTR_PARAM_CBANK
	.align		4
        /*000c*/ 	.byte	0x04, 0x0a
        /*000e*/ 	.short	(.L_3443 - .L_3442)
	.align		4
.L_3442:
        /*0010*/ 	.word	index@(.nv.constant0._ZN10layer_norm13ln_bwd_kernelINS_13Kernel_traitsIf6__halfS2_S2_fjLj512ELj1ELj4ELj1ELj16ENS_18Kernel_traits_baseILj512EfS2_S2_S2_fjLj128EEEEELb1ELb1ELb0ELb1EEEvNS_9BwdParamsE)
        /*0014*/ 	.short	0x0160
        /*0016*/ 	.short	0x0128


	//----- nvinfo : EIATTR_CBANK_PARAM_SIZE
	.align		4
.L_3443:
        /*0018*/ 	.byte	0x03, 0x19
        /*001a*/ 	.short	0x0128


	//----- nvinfo : EIATTR_KPARAM_INFO
	.align		4
        /*001c*/ 	.byte	0x04, 0x17
        /*001e*/ 	.short	(.L_3445 - .L_3444)
.L_3444:
        /*0020*/ 	.word	0x00000000
        /*0024*/ 	.short	0x0000
        /*0026*/ 	.short	0x0000
        /*0028*/ 	.byte	0x00, 0xf0, 0xa1, 0x04


	//----- nvinfo : EIATTR_MAXREG_COUNT
	.align		4
.L_3445:
        /*002c*/ 	.byte	0x03, 0x1b
        /*002e*/ 	.short	0x00ff


	//----- nvinfo : EIATTR_NUM_BARRIERS
	.align		4
        /*0030*/ 	.byte	0x02, 0x4c
        /*0032*/ 	.byte	0x01
	.zero		1


	//----- nvinfo : EIATTR_MERCURY_ISA_VERSION
	.align		4
        /*0034*/ 	.byte	0x03, 0x5f
        /*0036*/ 	.short	0x0000


	//----- nvinfo : EIATTR_COOP_GROUP_MASK_REGIDS
	.align		4
        /*0038*/ 	.byte	0x04, 0x29
        /*003a*/ 	.short	(.L_3447 - .L_3446)


	//   ....[0]....
.L_3446:
        /*003c*/ 	.word	0xffffffff


	//   ....[1]....
        /*0040*/ 	.word	0xffffffff


	//   ....[2]....
        /*0044*/ 	.word	0xffffffff


	//   ....[3]....
        /*0048*/ 	.word	0xffffffff


	//   ....[4]....
        /*004c*/ 	.word	0xffffffff


	//   ....[5]....
        /*0050*/ 	.word	0xffffffff


	//   ....[6]....
        /*0054*/ 	.word	0xffffffff


	//   ....[7]....
        /*0058*/ 	.word	0xffffffff


	//   ....[8]....
        /*005c*/ 	.word	0xffffffff


	//   ....[9]....
        /*0060*/ 	.word	0xffffffff


	//   ....[10]....
        /*0064*/ 	.word	0xffffffff


	//   ....[11]....
        /*0068*/ 	.word	0xffffffff


	//   ....[12]....
        /*006c*/ 	.word	0xffffffff


	//   ....[13]....
        /*0070*/ 	.word	0xffffffff


	//   ....[14]....
        /*0074*/ 	.word	0xffffffff


	//   ....[15]....
        /*0078*/ 	.word	0xffffffff


	//   ....[16]....
        /*007c*/ 	.word	0xffffffff


	//   ....[17]....
        /*0080*/ 	.word	0xffffffff


	//   ....[18]....
        /*0084*/ 	.word	0xffffffff


	//   ....[19]....
        /*0088*/ 	.word	0xffffffff


	//----- nvinfo : EIATTR_COOP_GROUP_INSTR_OFFSETS
	.align		4
.L_3447:
        /*008c*/ 	.byte	0x04, 0x28
        /*008e*/ 	.short	(.L_3449 - .L_3448)


	//   ....[0]....
.L_3448:
        /*0090*/ 	.word	0x00001040


	//   ....[1]....
        /*0094*/ 	.word	0x00001060


	//   ....[2]....
        /*0098*/ 	.word	0x00001080


	//   ....[3]....
        /*009c*/ 	.word	0x000010a0


	//   ....[4]....
        /*00a0*/ 	.word	0x000010c0


	//   ....[5]....
        /*00a4*/ 	.word	0x000010e0


	//   ....[6]....
        /*00a8*/ 	.word	0x00001100


	//   ....[7]....
        /*00ac*/ 	.word	0x00001120


	//   ....[8]....
        /*00b0*/ 	.word	0x00001140


	//   ....[9]....
        /*00b4*/ 	.word	0x00001160


	//   ....[10]....
        /*00b8*/ 	.word	0x00002f10


	//   ....[11]....
        /*00bc*/ 	.word	0x00002f90


	//   ....[12]....
        /*00c0*/ 	.word	0x00003010


	//   ....[13]....
        /*00c4*/ 	.word	0x00003080


	//   ....[14]....
        /*00c8*/ 	.word	0x00003100


	//   ....[15]....
        /*00cc*/ 	.word	0x00003170


	//   ....[16]....
        /*00d0*/ 	.word	0x000031f0


	//   ....[17]....
        /*00d4*/ 	.word	0x00003260


	//   ....[18]....
        /*00d8*/ 	.word	0x000032e0


	//   ....[19]....
        /*00dc*/ 	.word	0x00003350


	//----- nvinfo : EIATTR_EXIT_INSTR_OFFSETS
	.align		4
.L_3449:
        /*00e0*/ 	.byte	0x04, 0x1c
        /*00e2*/ 	.short	(.L_3451 - .L_3450)


	//   ....[0]....
.L_3450:
        /*00e4*/ 	.word	0x00002eb0


	//----- nvinfo : EIATTR_MAX_THREADS
	.align		4
.L_3451:
        /*00e8*/ 	.byte	0x04, 0x05
        /*00ea*/ 	.short	(.L_3453 - .L_3452)
.L_3452:
        /*00ec*/ 	.word	0x00000080
        /*00f0*/ 	.word	0x00000001
        /*00f4*/ 	.word	0x00000001


	//----- nvinfo : EIATTR_CRS_STACK_SIZE
	.align		4
.L_3453:
        /*00f8*/ 	.byte	0x04, 0x1e
        /*00fa*/ 	.short	(.L_3455 - .L_3454)
.L_3454:
        /*00fc*/ 	.word	0x00000000
.L_3455:


//--------------------- .nv.info._ZN10layer_norm22ln_bwd_finalize_kernelINS_22Kernel_traits_finalizeILj512Ef6__halfS2_S2_fjLb1ELj1024ELj4ENS_18Kernel_traits_baseILj512EfS2_S2_S2_fjLj1024EEEEELb1ELb0EEEvNS_9BwdParamsE --------------------------
	.section	.nv.info._ZN10layer_norm22ln_bwd_finalize_kernelINS_22Kernel_traits_finalizeILj512Ef6__halfS2_S2_fjLb1ELj1024ELj4ENS_18Kernel_traits_baseILj512EfS2_S2_S2_fjLj1024EEEEELb1ELb0EEEvNS_9BwdParamsE,"",@"SHT_CUDA_INFO"
	.sectionflags	@""
	.align	4


	//----- nvinfo : EIATTR_CUDA_API_VERSION
	.align		4
        /*0000*/ 	.byte	0x04, 0x37
        /*0002*/ 	.short	(.L_3457 - .L_3456)
.L_3456:
        /*0004*/ 	.word	0x00000082


	//----- nvinfo : EIATTR_SW2861232_WAR
	.align		4
.L_3457:
        /*0008*/ 	.byte	0x01, 0x35
	.zero		2


	//----- nvinfo : EIATTR_PARAM_CBANK
	.align		4
        /*000c*/ 	.byte	0x04, 0x0a
        /*000e*/ 	.short	(.L_3459 - .L_3458)
	.align		4
.L_3458:
        /*0010*/ 	.word	index@(.nv.constant0._ZN10layer_norm22ln_bwd_finalize_kernelINS_22Kernel_traits_finalizeILj512Ef6__halfS2_S2_fjLb1ELj1024ELj4ENS_18Kernel_traits_baseILj512EfS2_S2_S2_fjLj1024EEEEELb1ELb0EEEvNS_9BwdParamsE)
        /*0014*/ 	.short	0x0160
        /*0016*/ 	.short	0x0128


	//----- nvinfo : EIATTR_CBANK_PARAM_SIZE
	.align		4
.L_3459:
        /*0018*/ 	.byte	0x03, 0x19
        /*001a*/ 	.short	0x0128


	//----- nvinfo : EIATTR_KPARAM_INFO
	.align		4
        /*001c*/ 	.byte	0x04, 0x17
        /*001e*/ 	.short	(.L_3461 - .L_3460)
.L_3460:
        /*0020*/ 	.word	0x00000000
        /*0024*/ 	.short	0x0000
        /*0026*/ 	.short	0x0000
        /*0028*/ 	.byte	0x00, 0xf0, 0xa1, 0x04


	//----- nvinfo : EIATTR_MAXREG_COUNT
	.align		4
.L_3461:
        /*002c*/ 	.byte	0x03, 0x1b
        /*002e*/ 	.short	0x0040


	//----- nvinfo : EIATTR_NUM_BARRIERS
	.align		4
        /*0030*/ 	.byte	0x02, 0x4c
        /*0032*/ 	.byte	0x01
	.zero		1


	//----- nvinfo : EIATTR_MERCURY_ISA_VERSION
	.align		4
        /*0034*/ 	.byte	0x03, 0x5f
        /*0036*/ 	.short	0x0000


	//----- nvinfo : EIATTR_COOP_GROUP_MASK_REGIDS
	.align		4
        /*0038*/ 	.byte	0x04, 0x29
        /*003a*/ 	.short	(.L_3463 - .L_3462)


	//   ....[0]....
.L_3462:
        /*003c*/ 	.word	0xffffffff


	//   ....[1]....
        /*0040*/ 	.word	0xffffffff


	//   ....[2]....
        /*0044*/ 	.word	0xffffffff


	//   ....[3]....
        /*0048*/ 	.word	0xffffffff


	//   ....[4]....
        /*004c*/ 	.word	0xffffffff


	//   ....[5]....
        /*0050*/ 	.word	0xffffffff


	//   ....[6]....
        /*0054*/ 	.word	0xffffffff


	//   ....[7]....
        /*0058*/ 	.word	0xffffffff


	//   ....[8]....
        /*005c*/ 	.word	0xffffffff


	//   ....[9]....
        /*0060*/ 	.word	0xffffffff


	//   ....[10]....
        /*0064*/ 	.word	0xffffffff


	//   ....[11]....
        /*0068*/ 	.word	0xffffffff


	//   ....[12]....
        /*006c*/ 	.word	0xffffffff


	//   ....[13]....
        /*0070*/ 	.word	0xffffffff


	//   ....[14]....
        /*0074*/ 	.word	0xffffffff


	//   ....[15]....
        /*0078*/ 	.word	0xffffffff


	//   ....[16]....
        /*007c*/ 	.word	0xffffffff


	//   ....[17]....
        /*0080*/ 	.word	0xffffffff


	//   ....[18]....
        /*0084*/ 	.word	0xffffffff


	//   ....[19]....
        /*0088*/ 	.word	0xffffffff


	//   ....[20]....
        /*008c*/ 	.word	0xffffffff


	//   ....[21]....
        /*0090*/ 	.word	0xffffffff


	//   ....[22]....
        /*0094*/ 	.word	0xffffffff


	//   ....[23]....
        /*0098*/ 	.word	0xffffffff


	//   ....[24]....
        /*009c*/ 	.word	0xffffffff


	//   ....[25]....
        /*00a0*/ 	.word	0xffffffff


	//   ....[26]....
        /*00a4*/ 	.word	0xffffffff


	//   ....[27]....
        /*00a8*/ 	.word	0xffffffff


	//   ....[28]....
        /*00ac*/ 	.word	0xffffffff


	//   ....[29]....
        /*00b0*/ 	.word	0xffffffff


	//----- nvinfo : EIATTR_COOP_GROUP_INSTR_OFFSETS
	.align		4
.L_3463:
        /*00b4*/ 	.byte	0x04, 0x28
        /*00b6*/ 	.short	(.L_3465 - .L_3464)


	//   ....[0]....
.L_3464:
        /*00b8*/ 	.word	0x000009d0


	//   ....[1]....
        /*00bc*/ 	.word	0x00000a00


	//   ....[2]....
        /*00c0*/ 	.word	0x00000a10


	//   ....[3]....
        /*00c4*/ 	.word	0x00000a30


	//   ....[4]....
        /*00c8*/ 	.word	0x00000a50


	//   ....[5]....
        /*00cc*/ 	.word	0x00000a60


	//   ....[6]....
        /*00d0*/ 	.word	0x00000a90


	//   ....[7]....
        /*00d4*/ 	.word	0x00000ab0


	//   ....[8]....
        /*00d8*/ 	.word	0x00000ac0


	//   ....[9]....
        /*00dc*/ 	.word	0x00000af0


	//   ....[10]....
        /*00e0*/ 	.word	0x00000b10


	//   ....[11]....
        /*00e4*/ 	.word	0x00000b20


	//   ....[12]....
        /*00e8*/ 	.word	0x00000b50


	//   ....[13]....
        /*00ec*/ 	.word	0x00000b70


	//   ....[14]....
        /*00f0*/ 	.word	0x00000b80


	//   ....[15]....
        /*00f4*/ 	.word	0x00000df0


	//   ....[16]....
        /*00f8*/ 	.word	0x00000e50


	//   ....[17]....
        /*00fc*/ 	.word	0x00000eb0


	//   ....[18]....
        /*0100*/ 	.word	0x00000f10


	//   ....[19]....
        /*0104*/ 	.word	0x00000f80


	//   ....[20]....
        /*0108*/ 	.word	0x00000ff0


	//   ....[21]....
        /*010c*/ 	.word	0x00001050


	//   ....[22]....
        /*0110*/ 	.word	0x000010b0


	//   ....[23]....
        /*0114*/ 	.word	0x00001110


	//   ....[24]....
        /*0118*/ 	.word	0x00001180


	//   ....[25]....
        /*011c*/ 	.word	0x000011f0


	//   ....[26]....
        /*0120*/ 	.word	0x00001250


	//   ....[27]....
        /*0124*/ 	.word	0x000012b0


	//   ....[28]....
        /*0128*/ 	.word	0x00001310


	//   ....[29]....
        /*012c*/ 	.word	0x00001370


	//----- nvinfo : EIATTR_EXIT_INSTR_OFFSETS
	.align		4
.L_3465:
        /*0130*/ 	.byte	0x04, 0x1c
        /*0132*/ 	.short	(.L_3467 - .L_3466)


	//   ....[0]....
.L_3466:
        /*0134*/ 	.word	0x00000070


	//   ....[1]....
        /*0138*/ 	.word	0x00000d90


	//----- nvinfo : EIATTR_MAX_THREADS
	.align		4
.L_3467:
        /*013c*/ 	.byte	0x04, 0x05
        /*013e*/ 	.short	(.L_3469 - .L_3468)
.L_3468:
        /*0140*/ 	.word	0x00000400
        /*0144*/ 	.word	0x00000001
        /*0148*/ 	.word	0x00000001


	//----- nvinfo : EIATTR_CRS_STACK_SIZE
	.align		4
.L_3469:
        /*014c*/ 	.byte	0x04, 0x1e
        /*014e*/ 	.short	(.L_3471 - .L_3470)
.L_3470:
        /*0150*/ 	.word	0x00000000
.L_3471:


//--------------------- .nv.info._ZN10layer_norm13ln_bwd_kernelINS_13Kernel_traitsIf6__halfS2_S2_fjLj512ELj1ELj4ELj1ELj16ENS_18Kernel_traits_baseILj512EfS2_S2_S2_fjLj128EEEEELb1ELb1ELb1ELb0EEEvNS_9BwdParamsE --------------------------
	.section	.nv.info._ZN10layer_norm13ln_bwd_kernelINS_13Kernel_traitsIf6__halfS2_S2_fjLj512ELj1ELj4ELj1ELj16ENS_18Kernel_traits_baseILj512EfS2_S2_S2_fjLj128EEEEELb1ELb1ELb1ELb0EEEvNS_9BwdParamsE,"",@"SHT_CUDA_INFO"
	.sectionflags	@""
	.align	4


	//----- nvinfo : EIATTR_CUDA_API_VERSION
	.align		4
        /*0000*/ 	.byte	0x04, 0x37
        /*0002*/ 	.short	(.L_3473 - .L_3472)
.L_3472:
        /*0004*/ 	.word	0x00000082


	//----- nvinfo : EIATTR_SW2861232_WAR
	.align		4
.L_3473:
        /*0008*/ 	.byte	0x01, 0x35
	.zero		2


	//----- nvinfo : EIATTR_PARAM_CBANK
	.align		4
        /*000c*/ 	.byte	0x04, 0x0a
        /*000e*/ 	.short	(.L_3475 - .L_3474)
	.align		4
.L_3474:
        /*0010*/ 	.word	index@(.nv.constant0._ZN10layer_norm13ln_bwd_kernelINS_13Kernel_traitsIf6__halfS2_S2_fjLj512ELj1ELj4ELj1ELj16ENS_18Kernel_traits_baseILj512EfS2_S2_S2_fjLj128EEEEELb1ELb1ELb1ELb0EEEvNS_9BwdParamsE)
        /*0014*/ 	.short	0x0160
        /*0016*/ 	.short	0x0128


	//----- nvinfo : EIATTR_CBANK_PARAM_SIZE
	.align		4
.L_3475:
        /*0018*/ 	.byte	0x03, 0x19
        /*001a*/ 	.short	0x0128


	//----- nvinfo : EIATTR_KPARAM_INFO
	.align		4
        /*001c*/ 	.byte	0x04, 0x17
        /*001e*/ 	.short	(.L_3477 - .L_3476)
.L_3476:
        /*0020*/ 	.word	0x00000000
        /*0024*/ 	.short	0x0000
        /*0026*/ 	.short	0x0000
        /*0028*/ 	.byte	0x00, 0xf0, 0xa1, 0x04


	//----- nvinfo : EIATTR_MAXREG_COUNT
	.align		4
.L_3477:
        /*002c*/ 	.byte	0x03, 0x1b
        /*002e*/ 	.short	0x00ff


	//----- nvinfo : EIATTR_NUM_BARRIERS
	.align		4
        /*0030*/ 	.byte	0x02, 0x4c
        /*0032*/ 	.byte	0x01
	.zero		1


	//----- nvinfo : EIATTR_MERCURY_ISA_VERSION
	.align		4
        /*0034*/ 	.byte	0x03, 0x5f
        /*0036*/ 	.short	0x0000


	//----- nvinfo : EIATTR_COOP_GROUP_MASK_REGIDS
	.align		4
        /*0038*/ 	.byte	0x04, 0x29
        /*003a*/ 	.short	(.L_3479 - .L_3478)


	//   ....[0]....
.L_3478:
        /*003c*/ 	.word	0xffffffff


	//   ....[1]....
        /*0040*/ 	.word	0xffffffff


	//   ....[2]....
        /*0044*/ 	.word	0xffffffff


	//   ....[3]....
        /*0048*/ 	.word	0xffffffff


	//   ....[4]....
        /*004c*/ 	.word	0xffffffff


	//   ....[5]....
        /*0050*/ 	.word	0xffffffff


	//   ....[6]....
        /*0054*/ 	.word	0xffffffff


	//   ....[7]....
        /*0058*/ 	.word	0xffffffff


	//   ....[8]....
        /*005c*/ 	.word	0xffffffff


	//   ....[9]....
        /*0060*/ 	.word	0xffffffff


	//   ....[10]....
        /*0064*/ 	.word	0xffffffff


	//   ....[11]....
        /*0068*/ 	.word	0xffffffff


	//   ....[12]....
        /*006c*/ 	.word	0xffffffff


	//   ....[13]....
        /*0070*/ 	.word	0xffffffff


	//   ....[14]....
        /*0074*/ 	.word	0xffffffff


	//   ....[15]....
        /*0078*/ 	.word	0xffffffff


	//   ....[16]....
        /*007c*/ 	.word	0xffffffff


	//   ....[17]....
        /*0080*/ 	.word	0xffffffff


	//   ....[18]....
        /*0084*/ 	.word	0xffffffff


	//   ....[19]....
        /*0088*/ 	.word	0xffffffff


	//----- nvinfo : EIATTR_COOP_GROUP_INSTR_OFFSETS
	.align		4
.L_3479:
        /*008c*/ 	.byte	0x04, 0x28
        /*008e*/ 	.short	(.L_3481 - .L_3480)


	//   ....[0]....
.L_3480:
        /*0090*/ 	.word	0x000012b0


	//   ....[1]....
        /*0094*/ 	.word	0x000012d0


	//   ....[2]....
        /*0098*/ 	.word	0x000012f0


	//   ....[3]....
        /*009c*/ 	.word	0x00001310


	//   ....[4]....
        /*00a0*/ 	.word	0x00001330


	//   ....[5]....
        /*00a4*/ 	.word	0x00001350


	//   ....[6]....
        /*00a8*/ 	.word	0x00001370


	//   ....[7]....
        /*00ac*/ 	.word	0x00001390


	//   ....[8]....
        /*00b0*/ 	.word	0x000013b0


	//   ....[9]....
        /*00b4*/ 	.word	0x000013d0


	//   ....[10]....
        /*00b8*/ 	.word	0x000042b0


	//   ....[11]....
        /*00bc*/ 	.word	0x00004330


	//   ....[12]....
        /*00c0*/ 	.word	0x000043b0


	//   ....[13]....
        /*00c4*/ 	.word	0x00004420


	//   ....[14]....
        /*00c8*/ 	.word	0x000044a0


	//   ....[15]....
        /*00cc*/ 	.word	0x00004510


	//   ....[16]....
        /*00d0*/ 	.word	0x00004590


	//   ....[17]....
        /*00d4*/ 	.word	0x00004600


	//   ....[18]....
        /*00d8*/ 	.word	0x00004680


	//   ....[19]....
        /*00dc*/ 	.word	0x000046f0


	//----- nvinfo : EIATTR_EXIT_INSTR_OFFSETS
	.align		4
.L_3481:
        /*00e0*/ 	.byte	0x04, 0x1c
        /*00e2*/ 	.short	(.L_3483 - .L_3482)


	//   ....[0]....
.L_3482:
        /*00e4*/ 	.word	0x000041d0


	//   ....[1]....
        /*00e8*/ 	.word	0x00004250


	//----- nvinfo : EIATTR_MAX_THREADS
	.align		4
.L_3483:
        /*00ec*/ 	.byte	0x04, 0x05
        /*00ee*/ 	.short	(.L_3485 - .L_3484)
.L_3484:
        /*00f0*/ 	.word	0x00000080
        /*00f4*/ 	.word	0x00000001
        /*00f8*/ 	.word	0x00000001


	//----- nvinfo : EIATTR_CRS_STACK_SIZE
	.align		4
.L_3485:
        /*00fc*/ 	.byte	0x04, 0x1e
        /*00fe*/ 	.short	(.L_3487 - .L_3486)
.L_3486:
        /*0100*/ 	.word	0x00000000
.L_3487:


//--------------------- .nv.info._ZN10layer_norm22ln_bwd_finalize_kernelINS_22Kernel_traits_finalizeILj512Ef6__halfS2_S2_fjLb1ELj1024ELj4ENS_18Kernel_traits_baseILj512EfS2_S2_S2_fjLj1024EEEEELb1ELb1EEEvNS_9BwdParamsE --------------------------
	.section	.nv.info._ZN10layer_norm22ln_bwd_finalize_kernelINS_22Kernel_traits_finalizeILj512Ef6__halfS2_S2_fjLb1ELj1024ELj4ENS_18Kernel_traits_baseILj512EfS2_S2_S2_fjLj1024EEEEELb1ELb1EEEvNS_9BwdParamsE,"",@"SHT_CUDA_INFO"
	.sectionflags	@""
	.align	4


	//----- nvinfo : EIATTR_CUDA_API_VERSION
	.align		4
        /*0000*/ 	.byte	0x04, 0x37
        /*0002*/ 	.short	(.L_3489 - .L_3488)
.L_3488:
        /*0004*/ 	.word	0x00000082


	//----- nvinfo : EIATTR_SW2861232_WAR
	.align		4
.L_3489:
        /*0008*/ 	.byte	0x01, 0x35
	.zero		2


	//----- nvinfo : EIATTR_PARAM_CBANK
	.align		4
        /*000c*/ 	.byte	0x04, 0x0a
        /*000e*/ 	.short	(.L_3491 - .L_3490)
	.align		4
.L_3490:
        /*0010*/ 	.word	index@(.nv.constant0._ZN10layer_norm22ln_bwd_finalize_kernelINS_22Kernel_traits_finalizeILj512Ef6__halfS2_S2_fjLb1ELj1024ELj4ENS_18Kernel_traits_baseILj512EfS2_S2_S2_fjLj1024EEEEELb1ELb1EEEvNS_9BwdParamsE)
        /*0014*/ 	.short	0x0160
        /*0016*/ 	.short	0x0128


	//----- nvinfo : EIATTR_CBANK_PARAM_SIZE
	.align		4
.L_3491:
        /*0018*/ 	.byte	0x03, 0x19
        /*001a*/ 	.short	0x0128


	//----- nvinfo : EIATTR_KPARAM_INFO
	.align		4
        /*001c*/ 	.byte	0x04, 0x17
        /*001e*/ 	.short	(.L_3493 - .L_3492)
.L_3492:
        /*0020*/ 	.word	0x00000000
        /*0024*/ 	.short	0x0000
        /*0026*/ 	.short	0x0000
        /*0028*/ 	.byte	0x00, 0xf0, 0xa1, 0x04


	//----- nvinfo : EIATTR_MAXREG_COUNT
	.align		4
.L_3493:
        /*002c*/ 	.byte	0x03, 0x1b
        /*002e*/ 	.short	0x0040


	//----- nvinfo : EIATTR_NUM_BARRIERS
	.align		4
        /*0030*/ 	.byte	0x02, 0x4c
        /*0032*/ 	.byte	0x01
	.zero		1


	//----- nvinfo : EIATTR_MERCURY_ISA_VERSION
	.align		4
        /*0034*/ 	.byte	0x03, 0x5f
        /*0036*/ 	.short	0x0000


	//----- nvinfo : EIATTR_COOP_GROUP_MASK_REGIDS
	.align		4
        /*0038*/ 	.byte	0x04, 0x29
        /*003a*/ 	.short	(.L_3495 - .L_3494)


	//   ....[0]....
.L_3494:
        /*003c*/ 	.word	0xffffffff


	//   ....[1]....
        /*0040*/ 	.word	0xffffffff


	//   ....[2]....
        /*0044*/ 	.word	0xffffffff


	//   ....[3]....
        /*0048*/ 	.word	0xffffffff


	//   ....[4]....
        /*004c*/ 	.word	0xffffffff


	//   ....[5]....
        /*0050*/ 	.word	0xffffffff


	//   ....[6]....
        /*0054*/ 	.word	0xffffffff


	//   ....[7]....
        /*0058*/ 	.word	0xffffffff


	//   ....[8]....
        /*005c*/ 	.word	0xffffffff


	//   ....[9]....
        /*0060*/ 	.word	0xffffffff


	//   ....[10]....
        /*0064*/ 	.word	0xffffffff


	//   ....[11]....
        /*0068*/ 	.word	0xffffffff


	//   ....[12]....
        /*006c*/ 	.word	0xffffffff


	//   ....[13]....
        /*0070*/ 	.word	0xffffffff


	//   ....[14]....
        /*0074*/ 	.word	0xffffffff


	//   ....[15]....
        /*0078*/ 	.word	0xffffffff


	//   ....[16]....
        /*007c*/ 	.word	0xffffffff


	//   ....[17]....
        /*0080*/ 	.word	0xffffffff


	//   ....[18]....
        /*0084*/ 	.word	0xffffffff


	//   ....[19]....
        /*0088*/ 	.word	0xffffffff


	//   ....[20]....
        /*008c*/ 	.word	0xffffffff


	//   ....[21]....
        /*0090*/ 	.word	0xffffffff


	//   ....[22]....
        /*0094*/ 	.word	0xffffffff


	//   ....[23]....
        /*0098*/ 	.word	0xffffffff


	//   ....[24]....
        /*009c*/ 	.word	0xffffffff


	//   ....[25]....
        /*00a0*/ 	.word	0xffffffff


	//   ....[26]....
        /*00a4*/ 	.word	0xffffffff


	//   ....[27]....
        /*00a8*/ 	.word	0xffffffff


	//   ....[28]....
        /*00ac*/ 	.word	0xffffffff


	//   ....[29]....
        /*00b0*/ 	.word	0xffffffff


	//----- nvinfo : EIATTR_COOP_GROUP_INSTR_OFFSETS
	.align		4
.L_3495:
        /*00b4*/ 	.byte	0x04, 0x28
        /*00b6*/ 	.short	(.L_3497 - .L_3496)


	//   ....[0]....
.L_3496:
        /*00b8*/ 	.word	0x000009a0


	//   ....[1]....
        /*00bc*/ 	.word	0x000009d0


	//   ....[2]....
        /*00c0*/ 	.word	0x000009e0


	//   ....[3]....
        /*00c4*/ 	.word	0x00000a00


	//   ....[4]....
        /*00c8*/ 	.word	0x00000a20


	//   ....[5]....
        /*00cc*/ 	.word	0x00000a30


	//   ....[6]....
        /*00d0*/ 	.word	0x00000a60


	//   ....[7]....
        /*00d4*/ 	.word	0x00000a80


	//   ....[8]....
        /*00d8*/ 	.word	0x00000a90


	//   ....[9]....
        /*00dc*/ 	.word	0x00000ac0


	//   ....[10]....
        /*00e0*/ 	.word	0x00000ae0


	//   ....[11]....
        /*00e4*/ 	.word	0x00000af0


	//   ....[12]....
        /*00e8*/ 	.word	0x00000b20


	//   ....[13]....
        /*00ec*/ 	.word	0x00000b40


	//   ....[14]....
        /*00f0*/ 	.word	0x00000b50


	//   ....[15]....
        /*00f4*/ 	.word	0x00000da0


	//   ....[16]....
        /*00f8*/ 	.word	0x00000e00


	//   ....[17]....
        /*00fc*/ 	.word	0x00000e60


	//   ....[18]....
        /*0100*/ 	.word	0x00000ec0


	//   ....[19]....
        /*0104*/ 	.word	0x00000f30


	//   ....[20]....
        /*0108*/ 	.word	0x00000fa0


	//   ....[21]....
        /*010c*/ 	.word	0x00001000


	//   ....[22]....
        /*0110*/ 	.word	0x00001060


	//   ....[23]....
        /*0114*/ 	.word	0x000010c0


	//   ....[24]....
        /*0118*/ 	.word	0x00001130


	//   ....[25]....
        /*011c*/ 	.word	0x000011a0


	//   ....[26]....
        /*0120*/ 	.word	0x00001200


	//   ....[27]....
        /*0124*/ 	.word	0x00001260


	//   ....[28]....
        /*0128*/ 	.word	0x000012c0


	//   ....[29]....
        /*012c*/ 	.word	0x00001320


	//----- nvinfo : EIATTR_EXIT_INSTR_OFFSETS
	.align		4
.L_3497:
        /*0130*/ 	.byte	0x04, 0x1c
        /*0132*/ 	.short	(.L_3499 - .L_3498)


	//   ....[0]....
.L_3498:
        /*0134*/ 	.word	0x00000070


	//   ....[1]....
        /*0138*/ 	.word	0x00000d40


	//----- nvinfo : EIATTR_MAX_THREADS
	.align		4
.L_3499:
        /*013c*/ 	.byte	0x04, 0x05
        /*013e*/ 	.short	(.L_3501 - .L_3500)
.L_3500:
        /*0140*/ 	.word	0x00000400
        /*0144*/ 	.word	0x00000001
        /*0148*/ 	.word	0x00000001


	//----- nvinfo : EIATTR_CRS_STACK_SIZE
	.align		4
.L_3501:
        /*014c*/ 	.byte	0x04, 0x1e
        /*014e*/ 	.short	(.L_3503 - .L_3502)
.L_3502:
        /*0150*/ 	.word	0x00000000
.L_3503:


//--------------------- .nv.info._ZN10layer_norm13ln_bwd_kernelINS_13Kernel_traitsIf6__halfS2_S2_fjLj512ELj1ELj4ELj1ELj16ENS_18Kernel_traits_baseILj512EfS2_S2_S2_fjLj128EEEEELb1ELb1ELb1ELb1EEEvNS_9BwdParamsE --------------------------
	.section	.nv.info._ZN10layer_norm13ln_bwd_kernelINS_13Kernel_traitsIf6__halfS2_S2_fjLj512ELj1ELj4ELj1ELj16ENS_18Kernel_traits_baseILj512EfS2_S2_S2_fjLj128EEEEELb1ELb1ELb1ELb1EEEvNS_9BwdParamsE,"",@"SHT_CUDA_INFO"
	.sectionflags	@""
	.align	4


	//----- nvinfo : EIATTR_CUDA_API_VERSION
	.align		4
        /*0000*/ 	.byte	0x04, 0x37
        /*0002*/ 	.short	(.L_3505 - .L_3504)
.L_3504:
        /*0004*/ 	.word	0x00000082


	//----- nvinfo : EIATTR_SW2861232_WAR
	.align		4
.L_3505:
        /*0008*/ 	.byte	0x01, 0x35
	.zero		2


	//----- nvinfo : EIATTR_PARAM_CBANK
	.align		4
        /*000c*/ 	.byte	0x04, 0x0a
        /*000e*/ 	.short	(.L_3507 - .L_3506)
	.align		4
.L_3506:
        /*0010*/ 	.word	index@(.nv.constant0._ZN10layer_norm13ln_bwd_kernelINS_13Kernel_traitsIf6__halfS2_S2_fjLj512ELj1ELj4ELj1ELj16ENS_18Kernel_traits_baseILj512EfS2_S2_S2_fjLj128EEEEELb1ELb1ELb1ELb1EEEvNS_9BwdParamsE)
        /*0014*/ 	.short	0x0160
        /*0016*/ 	.short	0x0128


	//----- nvinfo : EIATTR_CBANK_PARAM_SIZE
	.align		4
.L_3507:
        /*0018*/ 	.byte	0x03, 0x19
        /*001a*/ 	.short	0x0128


	//----- nvinfo : EIATTR_KPARAM_INFO
	.align		4
        /*001c*/ 	.byte	0x04, 0x17
        /*001e*/ 	.short	(.L_3509 - .L_3508)
.L_3508:
        /*0020*/ 	.word	0x00000000
        /*0024*/ 	.short	0x0000
        /*0026*/ 	.short	0x0000
        /*0028*/ 	.byte	0x00, 0xf0, 0xa1, 0x04


	//----- nvinfo : EIATTR_MAXREG_COUNT
	.align		4
.L_3509:
        /*002c*/ 	.byte	0x03, 0x1b
        /*002e*/ 	.short	0x00ff


	//----- nvinfo : EIATTR_NUM_BARRIERS
	.align		4
        /*0030*/ 	.byte	0x02, 0x4c
        /*0032*/ 	.byte	0x01
	.zero		1


	//----- nvinfo : EIATTR_MERCURY_ISA_VERSION
	.align		4
        /*0034*/ 	.byte	0x03, 0x5f
        /*0036*/ 	.short	0x0000


	//----- nvinfo : EIATTR_COOP_GROUP_MASK_REGIDS
	.align		4
        /*0038*/ 	.byte	0x04, 0x29
        /*003a*/ 	.short	(.L_3511 - .L_3510)


	//   ....[0]....
.L_3510:
        /*003c*/ 	.word	0xffffffff


	//   ....[1]....
        /*0040*/ 	.word	0xffffffff


	//   ....[2]....
        /*0044*/ 	.word	0xffffffff


	//   ....[3]....
        /*0048*/ 	.word	0xffffffff


	//   ....[4]....
        /*004c*/ 	.word	0xffffffff


	//   ....[5]....
        /*0050*/ 	.word	0xffffffff


	//   ....[6]....
        /*0054*/ 	.word	0xffffffff


	//   ....[7]....
        /*0058*/ 	.word	0xffffffff


	//   ....[8]....
        /*005c*/ 	.word	0xffffffff


	//   ....[9]....
        /*0060*/ 	.word	0xffffffff


	//   ....[10]....
        /*0064*/ 	.word	0xffffffff


	//   ....[11]....
        /*0068*/ 	.word	0xffffffff


	//   ....[12]....
        /*006c*/ 	.word	0xffffffff


	//   ....[13]....
        /*0070*/ 	.word	0xffffffff


	//   ....[14]....
        /*0074*/ 	.word	0xffffffff


	//   ....[15]....
        /*0078*/ 	.word	0xffffffff


	//   ....[16]....
        /*007c*/ 	.word	0xffffffff


	//   ....[17]....
        /*0080*/ 	.word	0xffffffff


	//   ....[18]....
        /*0084*/ 	.word	0xffffffff


	//   ....[19]....
        /*0088*/ 	.word	0xffffffff


	//----- nvinfo : EIATTR_COOP_GROUP_INSTR_OFFSETS
	.align		4
.L_3511:
        /*008c*/ 	.byte	0x04, 0x28
        /*008e*/ 	.short	(.L_3513 - .L_3512)


	//   ....[0]....
.L_3512:
        /*0090*/ 	.word	0x00001280


	//   ....[1]....
        /*0094*/ 	.word	0x000012a0


	//   ....[2]....
        /*0098*/ 	.word	0x000012c0


	//   ....[3]....
        /*009c*/ 	.word	0x000012e0


	//   ....[4]....
        /*00a0*/ 	.word	0x00001300


	//   ....[5]....
        /*00a4*/ 	.word	0x00001320


	//   ....[6]....
        /*00a8*/ 	.word	0x00001340


	//   ....[7]....
        /*00ac*/ 	.word	0x00001360


	//   ....[8]....
        /*00b0*/ 	.word	0x00001380


	//   ....[9]....
        /*00b4*/ 	.word	0x000013a0


	//   ....[10]....
        /*00b8*/ 	.word	0x00003e20


	//   ....[11]....
        /*00bc*/ 	.word	0x00003ea0


	//   ....[12]....
        /*00c0*/ 	.word	0x00003f20


	//   ....[13]....
        /*00c4*/ 	.word	0x00003f90


	//   ....[14]....
        /*00c8*/ 	.word	0x00004010


	//   ....[15]....
        /*00cc*/ 	.word	0x00004080


	//   ....[16]....
        /*00d0*/ 	.word	0x00004100


	//   ....[17]....
        /*00d4*/ 	.word	0x00004170


	//   ....[18]....
        /*00d8*/ 	.word	0x000041f0


	//   ....[19]....
        /*00dc*/ 	.word	0x00004260


	//----- nvinfo : EIATTR_EXIT_INSTR_OFFSETS
	.align		4
.L_3513:
        /*00e0*/ 	.byte	0x04, 0x1c
        /*00e2*/ 	.short	(.L_3515 - .L_3514)


	//   ....[0]....
.L_3514:
        /*00e4*/ 	.word	0x00003dc0


	//----- nvinfo : EIATTR_MAX_THREADS
	.align		4
.L_3515:
        /*00e8*/ 	.byte	0x04, 0x05
        /*00ea*/ 	.short	(.L_3517 - .L_3516)
.L_3516:
        /*00ec*/ 	.word	0x00000080
        /*00f0*/ 	.word	0x00000001
        /*00f4*/ 	.word	0x00000001


	//----- nvinfo : EIATTR_CRS_STACK_SIZE
	.align		4
.L_3517:
        /*00f8*/ 	.byte	0x04, 0x1e
        /*00fa*/ 	.short	(.L_3519 - .L_3518)
.L_3518:
        /*00fc*/ 	.word	0x00000000
.L_3519:


//--------------------- .nv.info._ZN10layer_norm13ln_bwd_kernelINS_13Kernel_traitsI6__halfS2_fS2_fjLj512ELj1ELj4ELj1ELj16ENS_18Kernel_traits_baseILj512ES2_S2_fS2_fjLj128EEEEELb0ELb0ELb0ELb0EEEvNS_9BwdParamsE --------------------------
	.section	.nv.info._ZN10layer_norm13ln_bwd_kernelINS_13Kernel_traitsI6__halfS2_fS2_fjLj512ELj1ELj4ELj1ELj16ENS_18Kernel_traits_baseILj512ES2_S2_fS2_fjLj128EEEEELb0ELb0ELb0ELb0EEEvNS_9BwdParamsE,"",@"SHT_CUDA_INFO"
	.sectionflags	@""
	.align	4


	//----- nvinfo : EIATTR_CUDA_API_VERSION
	.align		4
        /*0000*/ 	.byte	0x04, 0x37
        /*0002*/ 	.short	(.L_3521 - .L_3520)
.L_3520:
        /*0004*/ 	.word	0x00000082


	//----- nvinfo : EIATTR_SW2861232_WAR
	.align		4
.L_3521:
        /*0008*/ 	.byte	0x01, 0x35
	.zero		2


	//----- nvinfo : EIATTR_PARAM_CBANK
	.align		4
        /*000c*/ 	.byte	0x04, 0x0a
        /*000e*/ 	.short	(.L_3523 - .L_3522)
	.align		4
.L_3522:
        /*0010*/ 	.word	index@(.nv.constant0._ZN10layer_norm13ln_bwd_kernelINS_13Kernel_traitsI6__halfS2_fS2_fjLj512ELj1ELj4ELj1ELj16ENS_18Kernel_traits_baseILj512ES2_S2_fS2_fjLj128EEEEELb0ELb0ELb0ELb0EEEvNS_9BwdParamsE)
        /*0014*/ 	.short	0x0160
        /*0016*/ 	.short	0x0128


	//----- nvinfo : EIATTR_CBANK_PARAM_SIZE
	.align		4
.L_3523:
        /*0018*/ 	.byte	0x03, 0x19
        /*001a*/ 	.short	0x0128


	//----- nvinfo : EIATTR_KPARAM_INFO
	.align		4
        /*001c*/ 	.byte	0x04, 0x17
        /*001e*/ 	.short	(.L_3525 - .L_3524)
.L_3524:
        /*0020*/ 	.word	0x00000000
        /*0024*/ 	.short	0x0000
        /*0026*/ 	.short	0x0000
        /*0028*/ 	.byte	0x00, 0xf0, 0xa1, 0x04


	//----- nvinfo : EIATTR_MAXREG_COUNT
	.align		4
.L_3525:
        /*002c*/ 	.byte	0x03, 0x1b
        /*002e*/ 	.short	0x00ff


	//----- nvinfo : EIATTR_NUM_BARRIERS
	.align		4
        /*0030*/ 	.byte	0x02, 0x4c
        /*0032*/ 	.byte	0x01
	.zero		1


	//----- nvinfo : EIATTR_MERCURY_ISA_VERSION
	.align		4
        /*0034*/ 	.byte	0x03, 0x5f
        /*0036*/ 	.short	0x0000


	//----- nvinfo : EIATTR_COOP_GROUP_MASK_REGIDS
	.align		4
        /*0038*/ 	.byte	0x04, 0x29
        /*003a*/ 	.short	(.L_3527 - .L_3526)


	//   ....[0]....
.L_3526:
        /*003c*/ 	.word	0xffffffff


	//   ....[1]....
        /*0040*/ 	.word	0xffffffff


	//   ....[2]....
        /*0044*/ 	.word	0xffffffff


	//   ....[3]....
        /*0048*/ 	.word	0xffffffff


	//   ....[4]....
        /*004c*/ 	.word	0xffffffff


	//   ....[5]....
        /*0050*/ 	.word	0xffffffff


	//   ....[6]....
        /*0054*/ 	.word	0xffffffff


	//   ....[7]....
        /*0058*/ 	.word	0xffffffff


	//   ....[8]....
        /*005c*/ 	.word	0xffffffff


	//   ....[9]....
        /*0060*/ 	.word	0xffffffff


	//   ....[10]....
        /*0064*/ 	.word	0xffffffff


	//   ....[11]....
        /*0068*/ 	.word	0xffffffff


	//   ....[12]....
        /*006c*/ 	.word	0xffffffff


	//   ....[13]....
        /*0070*/ 	.word	0xffffffff


	//   ....[14]....
        /*0074*/ 	.word	0xffffffff


	//   ....[15]....
        /*0078*/ 	.word	0xffffffff


	//   ....[16]....
        /*007c*/ 	.word	0xffffffff


	//   ....[17]....
        /*0080*/ 	.word	0xffffffff


	//   ....[18]....
        /*0084*/ 	.word	0xffffffff


	//   ....[19]....
        /*0088*/ 	.word	0xffffffff


	//----- nvinfo : EIATTR_COOP_GROUP_INSTR_OFFSETS
	.align		4
.L_3527:
        /*008c*/ 	.byte	0x04, 0x28
        /*008e*/ 	.short	(.L_3529 - .L_3528)


	//   ....[0]....
.L_3528:
        /*0090*/ 	.word	0x00000f30


	//   ....[1]....
        /*0094*/ 	.word	0x00000f50


	//   ....[2]....
        /*0098*/ 	.word	0x00000f70


	//   ....[3]....
        /*009c*/ 	.word	0x00000f90


	//   ....[4]....
        /*00a0*/ 	.word	0x00000fb0


	//   ....[5]....
        /*00a4*/ 	.word	0x00000fd0


	//   ....[6]....
        /*00a8*/ 	.word	0x00000ff0


	//   ....[7]....
        /*00ac*/ 	.word	0x00001010


	//   ....[8]....
        /*00b0*/ 	.word	0x00001030


	//   ....[9]....
        /*00b4*/ 	.word	0x00001050


	//   ....[10]....
        /*00b8*/ 	.word	0x00002220


	//   ....[11]....
        /*00bc*/ 	.word	0x000022a0


	//   ....[12]....
        /*00c0*/ 	.word	0x00002320


	//   ....[13]....
        /*00c4*/ 	.word	0x00002390


	//   ....[14]....
        /*00c8*/ 	.word	0x00002410


	//   ....[15]....
        /*00cc*/ 	.word	0x00002480


	//   ....[16]....
        /*00d0*/ 	.word	0x00002500


	//   ....[17]....
        /*00d4*/ 	.word	0x00002570


	//   ....[18]....
        /*00d8*/ 	.word	0x000025f0


	//   ....[19]....
        /*00dc*/ 	.word	0x00002660


	//----- nvinfo : EIATTR_EXIT_INSTR_OFFSETS
	.align		4
.L_3529:
        /*00e0*/ 	.byte	0x04, 0x1c
        /*00e2*/ 	.short	(.L_3531 - .L_3530)


	//   ....[0]....
.L_3530:
        /*00e4*/ 	.word	0x00002190


	//   ....[1]....
        /*00e8*/ 	.word	0x000021c0


	//----- nvinfo : EIATTR_MAX_THREADS
	.align		4
.L_3531:
        /*00ec*/ 	.byte	0x04, 0x05
        /*00ee*/ 	.short	(.L_3533 - .L_3532)
.L_3532:
        /*00f0*/ 	.word	0x00000080
        /*00f4*/ 	.word	0x00000001
        /*00f8*/ 	.word	0x00000001


	//----- nvinfo : EIATTR_CRS_STACK_SIZE
	.align		4
.L_3533:
        /*00fc*/ 	.byte	0x04, 0x1e
        /*00fe*/ 	.short	(.L_3535 - .L_3534)
.L_3534:
        /*0100*/ 	.word	0x00000000
.L_3535:


//--------------------- .nv.info._ZN10layer_norm13ln_bwd_kernelINS_13Kernel_traitsI6__halfS2_fS2_fjLj512ELj1ELj4ELj1ELj16ENS_18Kernel_traits_baseILj512ES2_S2_fS2_fjLj128EEEEELb0ELb0ELb0ELb1EEEvNS_9BwdParamsE --------------------------
	.section	.nv.info._ZN10layer_norm13ln_bwd_kernelINS_13Kernel_traitsI6__halfS2_fS2_fjLj512ELj1ELj4ELj1ELj16ENS_18Kernel_traits_baseILj512ES2_S2_fS2_fjLj128EEEEELb0ELb0ELb0ELb1EEEvNS_9BwdParamsE,"",@"SHT_CUDA_INFO"
	.sectionflags	@""
	.align	4


	//----- nvinfo : EIATTR_CUDA_API_VERSION
	.align		4
        /*0000*/ 	.byte	0x04, 0x37
        /*0002*/ 	.short	(.L_3537 - .L_3536)
.L_3536:
        /*0004*/ 	.word	0x00000082


	//----- nvinfo : EIATTR_SW2861232_WAR
	.align		4
.L_3537:
        /*0008*/ 	.byte	0x01, 0x35
	.zero		2


	//----- nvinfo : EIATTR_PARAM_CBANK
	.align		4
        /*000c*/ 	.byte	0x04, 0x0a
        /*000e*/ 	.short	(.L_3539 - .L_3538)
	.align		4
.L_3538:
        /*0010*/ 	.word	index@(.nv.constant0._ZN10layer_norm13ln_bwd_kernelINS_13Kernel_traitsI6__halfS2_fS2_fjLj512ELj1ELj4ELj1ELj16ENS_18Kernel_traits_baseILj512ES2_S2_fS2_fjLj128EEEEELb0ELb0ELb0ELb1EEEvNS_9BwdParamsE)
        /*0014*/ 	.short	0x0160
        /*0016*/ 	.short	0x0128


	//----- nvinfo : EIATTR_CBANK_PARAM_SIZE
	.align		4
.L_3539:
        /*0018*/ 	.byte	0x03, 0x19
        /*001a*/ 	.short	0x0128


	//----- nvinfo : EIATTR_KPARAM_INFO
	.align		4
        /*001c*/ 	.byte	0x04, 0x17
        /*001e*/ 	.short	(.L_3541 - .L_3540)
.L_3540:
        /*0020*/ 	.word	0x00000000
        /*0024*/ 	.short	0x0000
        /*0026*/ 	.short	0x0000
        /*0028*/ 	.byte	0x00, 0xf0, 0xa1, 0x04


	//----- nvinfo : EIATTR_MAXREG_COUNT
	.align		4
.L_3541:
        /*002c*/ 	.byte	0x03, 0x1b
        /*002e*/ 	.short	0x00ff


	//----- nvinfo : EIATTR_NUM_BARRIERS
	.align		4
        /*0030*/ 	.byte	0x02, 0x4c
        /*0032*/ 	.byte	0x01
	.zero		1


	//----- nvinfo : EIATTR_MERCURY_ISA_VERSION
	.align		4
        /*0034*/ 	.byte	0x03, 0x5f
        /*0036*/ 	.short	0x0000


	//----- nvinfo : EIATTR_COOP_GROUP_MASK_REGIDS
	.align		4
        /*0038*/ 	.byte	0x04, 0x29
        /*003a*/ 	.short	(.L_3543 - .L_3542)


	//   ....[0]....
.L_3542:
        /*003c*/ 	.word	0xffffffff


	//   ....[1]....
        /*0040*/ 	.word	0xffffffff


	//   ....[2]....
        /*0044*/ 	.word	0xffffffff


	//   ....[3]....
        /*0048*/ 	.word	0xffffffff


	//   ....[4]....
        /*004c*/ 	.word	0xffffffff


	//   ....[5]....
        /*0050*/ 	.word	0xffffffff


	//   ....[6]....
        /*0054*/ 	.word	0xffffffff


	//   ....[7]....
        /*0058*/ 	.word	0xffffffff


	//   ....[8]....
        /*005c*/ 	.word	0xffffffff


	//   ....[9]....
        /*0060*/ 	.word	0xffffffff


	//   ....[10]....
        /*0064*/ 	.word	0xffffffff


	//   ....[11]....
        /*0068*/ 	.word	0xffffffff


	//   ....[12]....
        /*006c*/ 	.word	0xffffffff


	//   ....[13]....
        /*0070*/ 	.word	0xffffffff


	//   ....[14]....
        /*0074*/ 	.word	0xffffffff


	//   ....[15]....
        /*0078*/ 	.word	0xffffffff


	//   ....[16]....
        /*007c*/ 	.word	0xffffffff


	//   ....[17]....
        /*0080*/ 	.word	0xffffffff


	//   ....[18]....
        /*0084*/ 	.word	0xffffffff


	//   ....[19]....
        /*0088*/ 	.word	0xffffffff


	//----- nvinfo : EIATTR_COOP_GROUP_INSTR_OFFSETS
	.align		4
.L_3543:
        /*008c*/ 	.byte	0x04, 0x28
        /*008e*/ 	.short	(.L_3545 - .L_3544)


	//   ....[0]....
.L_3544:
        /*0090*/ 	.word	0x00000ed0


	//   ....[1]....
        /*0094*/ 	.word	0x00000ef0


	//   ....[2]....
        /*0098*/ 	.word	0x00000f10


	//   ....[3]....
        /*009c*/ 	.word	0x00000f30


	//   ....[4]....
        /*00a0*/ 	.word	0x00000f50


	//   ....[5]....
        /*00a4*/ 	.word	0x00000f70


	//   ....[6]....
        /*00a8*/ 	.word	0x00000fa0


	//   ....[7]....
        /*00ac*/ 	.word	0x00000fb0


	//   ....[8]....
        /*00b0*/ 	.word	0x00000fe0


	//   ....[9]....
        /*00b4*/ 	.word	0x00000ff0


	//   ....[10]....
        /*00b8*/ 	.word	0x00002060


	//   ....[11]....
        /*00bc*/ 	.word	0x000020e0


	//   ....[12]....
        /*00c0*/ 	.word	0x00002160


	//   ....[13]....
        /*00c4*/ 	.word	0x000021d0


	//   ....[14]....
        /*00c8*/ 	.word	0x00002250


	//   ....[15]....
        /*00cc*/ 	.word	0x000022c0


	//   ....[16]....
        /*00d0*/ 	.word	0x00002340


	//   ....[17]....
        /*00d4*/ 	.word	0x000023b0


	//   ....[18]....
        /*00d8*/ 	.word	0x00002430


	//   ....[19]....
        /*00dc*/ 	.word	0x000024a0


	//----- nvinfo : EIATTR_EXIT_INSTR_OFFSETS
	.align		4
.L_3545:
        /*00e0*/ 	.byte	0x04, 0x1c
        /*00e2*/ 	.short	(.L_3547 - .L_3546)


	//   ....[0]....
.L_3546:
        /*00e4*/ 	.word	0x00002000


	//----- nvinfo : EIATTR_MAX_THREADS
	.align		4
.L_3547:
        /*00e8*/ 	.byte	0x04, 0x05
        /*00ea*/ 	.short	(.L_3549 - .L_3548)
.L_3548:
        /*00ec*/ 	.word	0x00000080
        /*00f0*/ 	.word	0x00000001
        /*00f4*/ 	.word	0x00000001


	//----- nvinfo : EIATTR_CRS_STACK_SIZE
	.align		4
.L_3549:
        /*00f8*/ 	.byte	0x04, 0x1e
        /*00fa*/ 	.short	(.L_3551 - .L_3550)
.L_3550:
        /*00fc*/ 	.word	0x00000000
.L_3551:


//--------------------- .nv.info._ZN10layer_norm13ln_bwd_kernelINS_13Kernel_traitsI6__halfS2_fS2_fjLj512ELj1ELj4ELj1ELj16ENS_18Kernel_traits_baseILj512ES2_S2_fS2_fjLj128EEEEELb0ELb0ELb1ELb0EEEvNS_9BwdParamsE --------------------------
	.section	.nv.info._ZN10layer_norm13ln_bwd_kernelINS_13Kernel_traitsI6__halfS2_fS2_fjLj512ELj1ELj4ELj1ELj16ENS_18Kernel_traits_baseILj512ES2_S2_fS2_fjLj128EEEEELb0ELb0ELb1ELb0EEEvNS_9BwdParamsE,"",@"SHT_CUDA_INFO"
	.sectionflags	@""
	.align	4


	//----- nvinfo : EIATTR_CUDA_API_VERSION
	.align		4
        /*0000*/ 	.byte	0x04, 0x37
        /*0002*/ 	.short	(.L_3553 - .L_3552)
.L_3552:
        /*0004*/ 	.word	0x00000082


	//----- nvinfo : EIATTR_SW2861232_WAR
	.align		4
.L_3553:
        /*0008*/ 	.byte	0x01, 0x35
	.zero		2


	//----- nvinfo : EIATTR_PARAM_CBANK
	.align		4
        /*000c*/ 	.byte	0x04, 0x0a
        /*000e*/ 	.short	(.L_3555 - .L_3554)
	.align		4
.L_3554:
        /*0010*/ 	.word	index@(.nv.constant0._ZN10layer_norm13ln_bwd_kernelINS_13Kernel_traitsI6__halfS2_fS2_fjLj512ELj1ELj4ELj1ELj16ENS_18Kernel_traits_baseILj512ES2_S2_fS2_fjLj128EEEEELb0ELb0ELb1ELb0EEEvNS_9BwdParamsE)
        /*0014*/ 	.short	0x0160
        /*0016*/ 	.short	0x0128


	//----- nvinfo : EIATTR_CBANK_PARAM_SIZE
	.align		4
.L_3555:
        /*0018*/ 	.byte	0x03, 0x19
        /*001a*/ 	.short	0x0128


	//----- nvinfo : EIATTR_KPARAM_INFO
	.align		4
        /*001c*/ 	.byte	0x04, 0x17
        /*001e*/ 	.short	(.L_3557 - .L_3556)
.L_3556:
        /*0020*/ 	.word	0x00000000
        /*0024*/ 	.short	0x0000
        /*0026*/ 	.short	0x0000
        /*0028*/ 	.byte	0x00, 0xf0, 0xa1, 0x04


	//----- nvinfo : EIATTR_MAXREG_COUNT
	.align		4
.L_3557:
        /*002c*/ 	.byte	0x03, 0x1b
        /*002e*/ 	.short	0x00ff


	//----- nvinfo : EIATTR_NUM_BARRIERS
	.align		4
        /*0030*/ 	.byte	0x02, 0x4c
        /*0032*/ 	.byte	0x01
	.zero		1


	//----- nvinfo : EIATTR_MERCURY_ISA_VERSION
	.align		4
        /*0034*/ 	.byte	0x03, 0x5f
        /*0036*/ 	.short	0x0000


	//----- nvinfo : EIATTR_COOP_GROUP_MASK_REGIDS
	.align		4
        /*0038*/ 	.byte	0x04, 0x29
        /*003a*/ 	.short	(.L_3559 - .L_3558)


	//   ....[0]....
.L_3558:
        /*003c*/ 	.word	0xffffffff


	//   ....[1]....
        /*0040*/ 	.word	0xffffffff


	//   ....[2]....
        /*0044*/ 	.word	0xffffffff


	//   ....[3]....
        /*0048*/ 	.word	0xffffffff


	//   ....[4]....
        /*004c*/ 	.word	0xffffffff


	//   ....[5]....
        /*0050*/ 	.word	0xffffffff


	//   ....[6]....
        /*0054*/ 	.word	0xffffffff


	//   ....[7]....
        /*0058*/ 	.word	0xffffffff


	//   ....[8]....
        /*005c*/ 	.word	0xffffffff


	//   ....[9]....
        /*0060*/ 	.word	0xffffffff


	//   ....[10]....
        /*0064*/ 	.word	0xffffffff


	//   ....[11]....
        /*0068*/ 	.word	0xffffffff


	//   ....[12]....
        /*006c*/ 	.word	0xffffffff


	//   ....[13]....
        /*0070*/ 	.word	0xffffffff


	//   ....[14]....
        /*0074*/ 	.word	0xffffffff


	//   ....[15]....
        /*0078*/ 	.word	0xffffffff


	//   ....[16]....
        /*007c*/ 	.word	0xffffffff


	//   ....[17]....
        /*0080*/ 	.word	0xffffffff


	//   ....[18]....
        /*0084*/ 	.word	0xffffffff


	//   ....[19]....
        /*0088*/ 	.word	0xffffffff


	//----- nvinfo : EIATTR_COOP_GROUP_INSTR_OFFSETS
	.align		4
.L_3559:
        /*008c*/ 	.byte	0x04, 0x28
        /*008e*/ 	.short	(.L_3561 - .L_3560)


	//   ....[0]....
.L_3560:
        /*0090*/ 	.word	0x00001080


	//   ....[1]....
        /*0094*/ 	.word	0x000010a0


	//   ....[2]....
        /*0098*/ 	.word	0x000010c0


	//   ....[3]....
        /*009c*/ 	.word	0x000010e0


	//   ....[4]....
        /*00a0*/ 	.word	0x00001100


	//   ....[5]....
        /*00a4*/ 	.word	0x00001120


	//   ....[6]....
        /*00a8*/ 	.word	0x00001140


	//   ....[7]....
        /*00ac*/ 	.word	0x00001160


	//   ....[8]....
        /*00b0*/ 	.word	0x00001190


	//   ....[9]....
        /*00b4*/ 	.word	0x000011a0


	//   ....[10]....
        /*00b8*/ 	.word	0x00002d90


	//   ....[11]....
        /*00bc*/ 	.word	0x00002e10


	//   ....[12]....
        /*00c0*/ 	.word	0x00002e90


	//   ....[13]....
        /*00c4*/ 	.word	0x00002f00


	//   ....[14]....
        /*00c8*/ 	.word	0x00002f80


	//   ....[15]....
        /*00cc*/ 	.word	0x00002ff0


	//   ....[16]....
        /*00d0*/ 	.word	0x00003070


	//   ....[17]....
        /*00d4*/ 	.word	0x000030e0


	//   ....[18]....
        /*00d8*/ 	.word	0x00003160


	//   ....[19]....
        /*00dc*/ 	.word	0x000031d0


	//----- nvinfo : EIATTR_EXIT_INSTR_OFFSETS
	.align		4
.L_3561:
        /*00e0*/ 	.byte	0x04, 0x1c
        /*00e2*/ 	.short	(.L_3563 - .L_3562)


	//   ....[0]....
.L_3562:
        /*00e4*/ 	.word	0x00002d00


	//   ....[1]....
        /*00e8*/ 	.word	0x00002d30


	//----- nvinfo : EIATTR_MAX_THREADS
	.align		4
.L_3563:
        /*00ec*/ 	.byte	0x04, 0x05
        /*00ee*/ 	.short	(.L_3565 - .L_3564)
.L_3564:
        /*00f0*/ 	.word	0x00000080
        /*00f4*/ 	.word	0x00000001
        /*00f8*/ 	.word	0x00000001


	//----- nvinfo : EIATTR_CRS_STACK_SIZE
	.align		4
.L_3565:
        /*00fc*/ 	.byte	0x04, 0x1e
        /*00fe*/ 	.short	(.L_3567 - .L_3566)
.L_3566:
        /*0100*/ 	.word	0x00000000
.L_3567:


//--------------------- .nv.info._ZN10layer_norm13ln_bwd_kernelINS_13Kernel_traitsI6__halfS2_fS2_fjLj512ELj1ELj4ELj1ELj16ENS_18Kernel_traits_baseILj512ES2_S2_fS2_fjLj128EEEEELb0ELb0ELb1ELb1EEEvNS_9BwdParamsE --------------------------
	.section	.nv.info._ZN10layer_norm13ln_bwd_kernelINS_13Kernel_traitsI6__halfS2_fS2_fjLj512ELj1ELj4ELj1ELj16ENS_18Kernel_traits_baseILj512ES2_S2_fS2_fjLj128EEEEELb0ELb0ELb1ELb1EEEvNS_9BwdParamsE,"",@"SHT_CUDA_INFO"
	.sectionflags	@""
	.align	4


	//----- nvinfo : EIATTR_CUDA_API_VERSION
	.align		4
        /*0000*/ 	.byte	0x04, 0x37
        /*0002*/ 	.short	(.L_3569 - .L_3568)
.L_3568:
        /*0004*/ 	.word	0x00000082


	//----- nvinfo : EIATTR_SW2861232_WAR
	.align		4
.L_3569:
        /*0008*/ 	.byte	0x01, 0x35
	.zero		2


	//----- nvinfo : EIATTR_PARAM_CBANK
	.align		4
        /*000c*/ 	.byte	0x04, 0x0a
        /*000e*/ 	.short	(.L_3571 - .L_3570)
	.align		4
.L_3570:
        /*0010*/ 	.word	index@(.nv.constant0._ZN10layer_norm13ln_bwd_kernelINS_13Kernel_traitsI6__halfS2_fS2_fjLj512ELj1ELj4ELj1ELj16ENS_18Kernel_traits_baseILj512ES2_S2_fS2_fjLj128EEEEELb0ELb0ELb1ELb1EEEvNS_9BwdParamsE)
        /*0014*/ 	.short	0x0160
        /*0016*/ 	.short	0x0128


	//----- nvinfo : EIATTR_CBANK_PARAM_SIZE
	.align		4
.L_3571:
        /*0018*/ 	.byte	0x03, 0x19
        /*001a*/ 	.short	0x0128


	//----- nvinfo : EIATTR_KPARAM_INFO
	.align		4
        /*001c*/ 	.byte	0x04, 0x17
        /*001e*/ 	.short	(.L_3573 - .L_3572)
.L_3572:
        /*0020*/ 	.word	0x00000000
        /*0024*/ 	.short	0x0000
        /*0026*/ 	.short	0x0000
        /*0028*/ 	.byte	0x00, 0xf0, 0xa1, 0x04


	//----- nvinfo : EIATTR_MAXREG_COUNT
	.align		4
.L_3573:
        /*002c*/ 	.byte	0x03, 0x1b
        /*002e*/ 	.short	0x00ff


	//----- nvinfo : EIATTR_NUM_BARRIERS
	.align		4
        /*0030*/ 	.byte	0x02, 0x4c
        /*0032*/ 	.byte	0x01
	.zero		1


	//----- nvinfo : EIATTR_MERCURY_ISA_VERSION
	.align		4
        /*0034*/ 	.byte	0x03, 0x5f
        /*0036*/ 	.short	0x0000


	//----- nvinfo : EIATTR_COOP_GROUP_MASK_REGIDS
	.align		4
        /*0038*/ 	.byte	0x04, 0x29
        /*003a*/ 	.short	(.L_3575 - .L_3574)


	//   ....[0]....
.L_3574:
        /*003c*/ 	.word	0xffffffff


	//   ....[1]....
        /*0040*/ 	.word	0xffffffff


	//   ....[2]....
        /*0044*/ 	.word	0xffffffff


	//   ....[3]....
        /*0048*/ 	.word	0xffffffff


	//   ....[4]....
        /*004c*/ 	.word	0xffffffff


	//   ....[5]....
        /*0050*/ 	.word	0xffffffff


	//   ....[6]....
        /*0054*/ 	.word	0xffffffff


	//   ....[7]....
        /*0058*/ 	.word	0xffffffff


	//   ....[8]....
        /*005c*/ 	.word	0xffffffff


	//   ....[9]....
        /*0060*/ 	.word	0xffffffff


	//   ....[10]....
        /*0064*/ 	.word	0xffffffff


	//   ....[11]....
        /*0068*/ 	.word	0xffffffff


	//   ....[12]....
        /*006c*/ 	.word	0xffffffff


	//   ....[13]....
        /*0070*/ 	.word	0xffffffff


	//   ....[14]....
        /*0074*/ 	.word	0xffffffff


	//   ....[15]....
        /*0078*/ 	.word	0xffffffff


	//   ....[16]....
        /*007c*/ 	.word	0xffffffff


	//   ....[17]....
        /*0080*/ 	.word	0xffffffff


	//   ....[18]....
        /*0084*/ 	.word	0xffffffff


	//   ....[19]....
        /*0088*/ 	.word	0xffffffff


	//----- nvinfo : EIATTR_COOP_GROUP_INSTR_OFFSETS
	.align		4
.L_3575:
        /*008c*/ 	.byte	0x04, 0x28
        /*008e*/ 	.short	(.L_3577 - .L_3576)


	//   ....[0]....
.L_3576:
        /*0090*/ 	.word	0x00000fb0


	//   ....[1]....
        /*0094*/ 	.word	0x00000fd0


	//   ....[2]....
        /*0098*/ 	.word	0x00000ff0


	//   ....[3]....
        /*009c*/ 	.word	0x00001010


	//   ....[4]....
        /*00a0*/ 	.word	0x00001030


	//   ....[5]....
        /*00a4*/ 	.word	0x00001050


	//   ....[6]....
        /*00a8*/ 	.word	0x00001070


	//   ....[7]....
        /*00ac*/ 	.word	0x00001090


	//   ....[8]....
        /*00b0*/ 	.word	0x000010b0


	//   ....[9]....
        /*00b4*/ 	.word	0x000010d0


	//   ....[10]....
        /*00b8*/ 	.word	0x000029e0


	//   ....[11]....
        /*00bc*/ 	.word	0x00002a60


	//   ....[12]....
        /*00c0*/ 	.word	0x00002ae0


	//   ....[13]....
        /*00c4*/ 	.word	0x00002b50


	//   ....[14]....
        /*00c8*/ 	.word	0x00002bd0


	//   ....[15]....
        /*00cc*/ 	.word	0x00002c40


	//   ....[16]....
        /*00d0*/ 	.word	0x00002cc0


	//   ....[17]....
        /*00d4*/ 	.word	0x00002d30


	//   ....[18]....
        /*00d8*/ 	.word	0x00002db0


	//   ....[19]....
        /*00dc*/ 	.word	0x00002e20


	//----- nvinfo : EIATTR_EXIT_INSTR_OFFSETS
	.align		4
.L_3577:
        /*00e0*/ 	.byte	0x04, 0x1c
        /*00e2*/ 	.short	(.L_3579 - .L_3578)


	//   ....[0]....
.L_3578:
        /*00e4*/ 	.word	0x00002980


	//----- nvinfo : EIATTR_MAX_THREADS
	.align		4
.L_3579:
        /*00e8*/ 	.byte	0x04, 0x05
        /*00ea*/ 	.short	(.L_3581 - .L_3580)
.L_3580:
        /*00ec*/ 	.word	0x00000080
        /*00f0*/ 	.word	0x00000001
        /*00f4*/ 	.word	0x00000001


	//----- nvinfo : EIATTR_CRS_STACK_SIZE
	.align		4
.L_3581:
        /*00f8*/ 	.byte	0x04, 0x1e
        /*00fa*/ 	.short	(.L_3583 - .L_3582)
.L_3582:
        /*00fc*/ 	.word	0x00000000
.L_3583:


//--------------------- .nv.info._ZN10layer_norm13ln_bwd_kernelINS_13Kernel_traitsI6__halfS2_fS2_fjLj512ELj1ELj4ELj1ELj16ENS_18Kernel_traits_baseILj512ES2_S2_fS2_fjLj128EEEEELb0ELb1ELb0ELb0EEEvNS_9BwdParamsE --------------------------
	.section	.nv.info._ZN10layer_norm13ln_bwd_kernelINS_13Kernel_traitsI6__halfS2_fS2_fjLj512ELj1ELj4ELj1ELj16ENS_18Kernel_traits_baseILj512ES2_S2_fS2_fjLj128EEEEELb0ELb1ELb0ELb0EEEvNS_9BwdParamsE,"",@"SHT_CUDA_INFO"
	.sectionflags	@""
	.align	4


	//----- nvinfo : EIATTR_CUDA_API_VERSION
	.align		4
        /*0000*/ 	.byte	0x04, 0x37
        /*0002*/ 	.short	(.L_3585 - .L_3584)
.L_3584:
        /*0004*/ 	.word	0x00000082


	//----- nvinfo : EIATTR_SW2861232_WAR
	.align		4
.L_3585:
        /*0008*/ 	.byte	0x01, 0x35
	.zero		2


	//----- nvinfo : EIATTR_PARAM_CBANK
	.align		4
        /*000c*/ 	.byte	0x04, 0x0a
        /*000e*/ 	.short	(.L_3587 - .L_3586)
	.align		4
.L_3586:
        /*0010*/ 	.word	index@(.nv.constant0._ZN10layer_norm13ln_bwd_kernelINS_13Kernel_traitsI6__halfS2_fS2_fjLj512ELj1ELj4ELj1ELj16ENS_18Kernel_traits_baseILj512ES2_S2_fS2_fjLj128EEEEELb0ELb1ELb0ELb0EEEvNS_9BwdParamsE)
        /*0014*/ 	.short	0x0160
        /*0016*/ 	.short	0x0128


	//----- nvinfo : EIATTR_CBANK_PARAM_SIZE
	.align		4
.L_3587:
        /*0018*/ 	.byte	0x03, 0x19
        /*001a*/ 	.short	0x0128


	//----- nvinfo : EIATTR_KPARAM_INFO
	.align		4
        /*001c*/ 	.byte	0x04, 0x17
        /*001e*/ 	.short	(.L_3589 - .L_3588)
.L_3588:
        /*0020*/ 	.word	0x00000000
        /*0024*/ 	.short	0x0000
        /*0026*/ 	.short	0x0000
        /*0028*/ 	.byte	0x00, 0xf0, 0xa1, 0x04


	//----- nvinfo : EIATTR_MAXREG_COUNT
	.align		4
.L_3589:
        /*002c*/ 	.byte	0x03, 0x1b
        /*002e*/ 	.short	0x00ff


	//----- nvinfo : EIATTR_NUM_BARRIERS
	.align		4
        /*0030*/ 	.byte	0x02, 0x4c
        /*0032*/ 	.byte	0x01
	.zero		1


	//----- nvinfo : EIATTR_MERCURY_ISA_VERSION
	.align		4
        /*0034*/ 	.byte	0x03, 0x5f
        /*0036*/ 	.short	0x0000


	//----- nvinfo : EIATTR_COOP_GROUP_MASK_REGIDS
	.align		4
        /*0038*/ 	.byte	0x04, 0x29
        /*003a*/ 	.short	(.L_3591 - .L_3590)


	//   ....[0]....
.L_3590:
        /*003c*/ 	.word	0xffffffff


	//   ....[1]....
        /*0040*/ 	.word	0xffffffff


	//   ....[2]....
        /*0044*/ 	.word	0xffffffff


	//   ....[3]....
        /*0048*/ 	.word	0xffffffff


	//   ....[4]....
        /*004c*/ 	.word	0xffffffff


	//   ....[5]....
        /*0050*/ 	.word	0xffffffff


	//   ....[6]....
        /*0054*/ 	.word	0xffffffff


	//   ....[7]....
        /*0058*/ 	.word	0xffffffff


	//   ....[8]....
        /*005c*/ 	.word	0xffffffff


	//   ....[9]....
        /*0060*/ 	.word	0xffffffff


	//   ....[10]....
        /*0064*/ 	.word	0xffffffff


	//   ....[11]....
        /*0068*/ 	.word	0xffffffff


	//   ....[12]....
        /*006c*/ 	.word	0xffffffff


	//   ....[13]....
        /*0070*/ 	.word	0xffffffff


	//   ....[14]....
        /*0074*/ 	.word	0xffffffff


	//   ....[15]....
        /*0078*/ 	.word	0xffffffff


	//   ....[16]....
        /*007c*/ 	.word	0xffffffff


	//   ....[17]....
        /*0080*/ 	.word	0xffffffff


	//   ....[18]....
        /*0084*/ 	.word	0xffffffff


	//   ....[19]....
        /*0088*/ 	.word	0xffffffff


	//----- nvinfo : EIATTR_COOP_GROUP_INSTR_OFFSETS
	.align		4
.L_3591:
        /*008c*/ 	.byte	0x04, 0x28
        /*008e*/ 	.short	(.L_3593 - .L_3592)


	//   ....[0]....
.L_3592:
        /*0090*/ 	.word	0x000010e0


	//   ....[1]....
        /*0094*/ 	.word	0x00001100


	//   ....[2]....
        /*0098*/ 	.word	0x00001120


	//   ....[3]....
        /*009c*/ 	.word	0x00001140


	//   ....[4]....
        /*00a0*/ 	.word	0x00001160


	//   ....[5]....
        /*00a4*/ 	.word	0x00001180


	//   ....[6]....
        /*00a8*/ 	.word	0x000011a0


	//   ....[7]....
        /*00ac*/ 	.word	0x000011c0


	//   ....[8]....
        /*00b0*/ 	.word	0x000011e0


	//   ....[9]....
        /*00b4*/ 	.word	0x00001200


	//   ....[10]....
        /*00b8*/ 	.word	0x00002b10


	//   ....[11]....
        /*00bc*/ 	.word	0x00002b90


	//   ....[12]....
        /*00c0*/ 	.word	0x00002c10


	//   ....[13]....
        /*00c4*/ 	.word	0x00002c80


	//   ....[14]....
        /*00c8*/ 	.word	0x00002d00


	//   ....[15]....
        /*00cc*/ 	.word	0x00002d70


	//   ....[16]....
        /*00d0*/ 	.word	0x00002df0


	//   ....[17]....
        /*00d4*/ 	.word	0x00002e60


	//   ....[18]....
        /*00d8*/ 	.word	0x00002ee0


	//   ....[19]....
        /*00dc*/ 	.word	0x00002f50


	//----- nvinfo : EIATTR_EXIT_INSTR_OFFSETS
	.align		4
.L_3593:
        /*00e0*/ 	.byte	0x04, 0x1c
        /*00e2*/ 	.short	(.L_3595 - .L_3594)


	//   ....[0]....
.L_3594:
        /*00e4*/ 	.word	0x00002a30


	//   ....[1]....
        /*00e8*/ 	.word	0x00002ab0


	//----- nvinfo : EIATTR_MAX_THREADS
	.align		4
.L_3595:
        /*00ec*/ 	.byte	0x04, 0x05
        /*00ee*/ 	.short	(.L_3597 - .L_3596)
.L_3596:
        /*00f0*/ 	.word	0x00000080
        /*00f4*/ 	.word	0x00000001
        /*00f8*/ 	.word	0x00000001


	//----- nvinfo : EIATTR_CRS_STACK_SIZE
	.align		4
.L_3597:
        /*00fc*/ 	.byte	0x04, 0x1e
        /*00fe*/ 	.short	(.L_3599 - .L_3598)
.L_3598:
        /*0100*/ 	.word	0x00000000
.L_3599:


//--------------------- .nv.info._ZN10layer_norm13ln_bwd_kernelINS_13Kernel_traitsI6__halfS2_fS2_fjLj512ELj1ELj4ELj1ELj16ENS_18Kernel_traits_baseILj512ES2_S2_fS2_fjLj128EEEEELb0ELb1ELb0ELb1EEEvNS_9BwdParamsE --------------------------
	.section	.nv.info._ZN10layer_norm13ln_bwd_kernelINS_13Kernel_traitsI6__halfS2_fS2_fjLj512ELj1ELj4ELj1ELj16ENS_18Kernel_traits_baseILj512ES2_S2_fS2_fjLj128EEEEELb0ELb1ELb0ELb1EEEvNS_9BwdParamsE,"",@"SHT_CUDA_INFO"
	.sectionflags	@""
	.align	4


	//----- nvinfo : EIATTR_CUDA_API_VERSION
	.align		4
        /*0000*/ 	.byte	0x04, 0x37
        /*0002*/ 	.short	(.L_3601 - .L_3600)
.L_3600:
        /*0004*/ 	.word	0x00000082


	//----- nvinfo : EIATTR_SW2861232_WAR
	.align		4
.L_3601:
        /*0008*/ 	.byte	0x01, 0x35
	.zero		2


	//----- nvinfo : EIATTR_PARAM_CBANK
	.align		4
        /*000c*/ 	.byte	0x04, 0x0a
        /*000e*/ 	.short	(.L_3603 - .L_3602)
	.align		4
.L_3602:
        /*0010*/ 	.word	index@(.nv.constant0._ZN10layer_norm13ln_bwd_kernelINS_13Kernel_traitsI6__halfS2_fS2_fjLj512ELj1ELj4ELj1ELj16ENS_18Kernel_traits_baseILj512ES2_S2_fS2_fjLj128EEEEELb0ELb1ELb0ELb1EEEvNS_9BwdParamsE)
        /*0014*/ 	.short	0x0160
        /*0016*/ 	.short	0x0128


	//----- nvinfo : EIATTR_CBANK_PARAM_SIZE
	.align		4
.L_3603:
        /*0018*/ 	.byte	0x03, 0x19
        /*001a*/ 	.short	0x0128


	//----- nvinfo : EIATTR_KPARAM_INFO
	.align		4
        /*001c*/ 	.byte	0x04, 0x17
        /*001e*/ 	.short	(.L_3605 - .L_3604)
.L_3604:
        /*0020*/ 	.word	0x00000000
        /*0024*/ 	.short	0x0000
        /*0026*/ 	.short	0x0000
        /*0028*/ 	.byte	0x00, 0xf0, 0xa1, 0x04


	//----- nvinfo : EIATTR_MAXREG_COUNT
	.align		4
.L_3605:
        /*002c*/ 	.byte	0x03, 0x1b
        /*002e*/ 	.short	0x00ff


	//----- nvinfo : EIATTR_NUM_BARRIERS
	.align		4
        /*0030*/ 	.byte	0x02, 0x4c
        /*0032*/ 	.byte	0x01
	.zero		1


	//----- nvinfo : EIATTR_MERCURY_ISA_VERSION
	.align		4
        /*0034*/ 	.byte	0x03, 0x5f
        /*0036*/ 	.short	0x0000


	//----- nvinfo : EIATTR_COOP_GROUP_MASK_REGIDS
	.align		4
        /*0038*/ 	.byte	0x04, 0x29
        /*003a*/ 	.short	(.L_3607 - .L_3606)


	//   ....[0]....
.L_3606:
        /*003c*/ 	.word	0xffffffff


	//   ....[1]....
        /*0040*/ 	.word	0xffffffff


	//   ....[2]....
        /*0044*/ 	.word	0xffffffff


	//   ....[3]....
        /*0048*/ 	.word	0xffffffff


	//   ....[4]....
        /*004c*/ 	.word	0xffffffff


	//   ....[5]....
        /*0050*/ 	.word	0xffffffff


	//   ....[6]....
        /*0054*/ 	.word	0xffffffff


	//   ....[7]....
        /*0058*/ 	.word	0xffffffff


	//   ....[8]....
        /*005c*/ 	.word	0xffffffff


	//   ....[9]....
        /*0060*/ 	.word	0xffffffff


	//   ....[10]....
        /*0064*/ 	.word	0xffffffff


	//   ....[11]....
        /*0068*/ 	.word	0xffffffff


	//   ....[12]....
        /*006c*/ 	.word	0xffffffff


	//   ....[13]....
        /*0070*/ 	.word	0xffffffff


	//   ....[14]....
        /*0074*/ 	.word	0xffffffff


	//   ....[15]....
        /*0078*/ 	.word	0xffffffff


	//   ....[16]....
        /*007c*/ 	.word	0xffffffff


	//   ....[17]....
        /*0080*/ 	.word	0xffffffff


	//   ....[18]....
        /*0084*/ 	.word	0xffffffff


	//   ....[19]....
        /*0088*/ 	.word	0xffffffff


	//----- nvinfo : EIATTR_COOP_GROUP_INSTR_OFFSETS
	.align		4
.L_3607:
        /*008c*/ 	.byte	0x04, 0x28
        /*008e*/ 	.short	(.L_3609 - .L_3608)


	//   ....[0]....
.L_3608:
        /*0090*/ 	.word	0x00001120


	//   ....[1]....
        /*0094*/ 	.word	0x00001140


	//   ....[2]....
        /*0098*/ 	.word	0x00001160


	//   ....[3]....
        /*009c*/ 	.word	0x00001180


	//   ....[4]....
        /*00a0*/ 	.word	0x000011a0


	//   ....[5]....
        /*00a4*/ 	.word	0x000011c0


	//   ....[6]....
        /*00a8*/ 	.word	0x000011e0


	//   ....[7]....
        /*00ac*/ 	.word	0x00001200


	//   ....[8]....
        /*00b0*/ 	.word	0x00001220


	//   ....[9]....
        /*00b4*/ 	.word	0x00001240


	//   ....[10]....
        /*00b8*/ 	.word	0x000029b0


	//   ....[11]....
        /*00bc*/ 	.word	0x00002a30


	//   ....[12]....
        /*00c0*/ 	.word	0x00002ab0


	//   ....[13]....
        /*00c4*/ 	.word	0x00002b20


	//   ....[14]....
        /*00c8*/ 	.word	0x00002ba0


	//   ....[15]....
        /*00cc*/ 	.word	0x00002c10


	//   ....[16]....
        /*00d0*/ 	.word	0x00002c90


	//   ....[17]....
        /*00d4*/ 	.word	0x00002d00


	//   ....[18]....
        /*00d8*/ 	.word	0x00002d80


	//   ....[19]....
        /*00dc*/ 	.word	0x00002df0


	//----- nvinfo : EIATTR_EXIT_INSTR_OFFSETS
	.align		4
.L_3609:
        /*00e0*/ 	.byte	0x04, 0x1c
        /*00e2*/ 	.short	(.L_3611 - .L_3610)


	//   ....[0]....
.L_3610:
        /*00e4*/ 	.word	0x00002950


	//----- nvinfo : EIATTR_MAX_THREADS
	.align		4
.L_3611:
        /*00e8*/ 	.byte	0x04, 0x05
        /*00ea*/ 	.short	(.L_3613 - .L_3612)
.L_3612:
        /*00ec*/ 	.word	0x00000080
        /*00f0*/ 	.word	0x00000001
        /*00f4*/ 	.word	0x00000001


	//----- nvinfo : EIATTR_CRS_STACK_SIZE
	.align		4
.L_3613:
        /*00f8*/ 	.byte	0x04, 0x1e
        /*00fa*/ 	.short	(.L_3615 - .L_3614)
.L_3614:
        /*00fc*/ 	.word	0x00000000
.L_3615:


//--------------------- .nv.info._ZN10layer_norm13ln_bwd_kernelINS_13Kernel_traitsI6__halfS2_fS2_fjLj512ELj1ELj4ELj1ELj16ENS_18Kernel_traits_baseILj512ES2_S2_fS2_fjLj128EEEEELb0ELb1ELb1ELb0EEEvNS_9BwdParamsE --------------------------
	.section	.nv.info._ZN10layer_norm13ln_bwd_kernelINS_13Kernel_traitsI6__halfS2_fS2_fjLj512ELj1ELj4ELj1ELj16ENS_18Kernel_traits_baseILj512ES2_S2_fS2_fjLj128EEEEELb0ELb1ELb1ELb0EEEvNS_9BwdParamsE,"",@"SHT_CUDA_INFO"
	.sectionflags	@""
	.align	4


	//----- nvinfo : EIATTR_CUDA_API_VERSION
	.align		4
        /*0000*/ 	.byte	0x04, 0x37
        /*0002*/ 	.short	(.L_3617 - .L_3616)
.L_3616:
        /*0004*/ 	.word	0x00000082


	//----- nvinfo : EIATTR_SW2861232_WAR
	.align		4
.L_3617:
        /*0008*/ 	.byte	0x01, 0x35
	.zero		2


	//----- nvinfo : EIATTR_PARAM_CBANK
	.align		4
        /*000c*/ 	.byte	0x04, 0x0a
        /*000e*/ 	.short	(.L_3619 - .L_3618)
	.align		4
.L_3618:
        /*0010*/ 	.word	index@(.nv.constant0._ZN10layer_norm13ln_bwd_kernelINS_13Kernel_traitsI6__halfS2_fS2_fjLj512ELj1ELj4ELj1ELj16ENS_18Kernel_traits_baseILj512ES2_S2_fS2_fjLj128EEEEELb0ELb1ELb1ELb0EEEvNS_9BwdParamsE)
        /*0014*/ 	.short	0x0160
        /*0016*/ 	.short	0x0128


	//----- nvinfo : EIATTR_CBANK_PARAM_SIZE
	.align		4
.L_3619:
        /*0018*/ 	.byte	0x03, 0x19
        /*001a*/ 	.short	0x0128


	//----- nvinfo : EIATTR_KPARAM_INFO
	.align		4
        /*001c*/ 	.byte	0x04, 0x17
        /*001e*/ 	.short	(.L_3621 - .L_3620)
.L_3620:
        /*0020*/ 	.word	0x00000000
        /*0024*/ 	.short	0x0000
        /*0026*/ 	.short	0x0000
        /*0028*/ 	.byte	0x00, 0xf0, 0xa1, 0x04


	//----- nvinfo : EIATTR_MAXREG_COUNT
	.align		4
.L_3621:
        /*002c*/ 	.byte	0x03, 0x1b
        /*002e*/ 	.short	0x00ff


	//----- nvinfo : EIATTR_NUM_BARRIERS
	.align		4
        /*0030*/ 	.byte	0x02, 0x4c
        /*0032*/ 	.byte	0x01
	.zero		1


	//----- nvinfo : EIATTR_MERCURY_ISA_VERSION
	.align		4
        /*0034*/ 	.byte	0x03, 0x5f
        /*0036*/ 	.short	0x0000


	//----- nvinfo : EIATTR_COOP_GROUP_MASK_REGIDS
	.align		4
        /*0038*/ 	.byte	0x04, 0x29
        /*003a*/ 	.short	(.L_3623 - .L_3622)


	//   ....[0]....
.L_3622:
        /*003c*/ 	.word	0xffffffff


	//   ....[1]....
        /*0040*/ 	.word	0xffffffff


	//   ....[2]....
        /*0044*/ 	.word	0xffffffff


	//   ....[3]....
        /*0048*/ 	.word	0xffffffff


	//   ....[4]....
        /*004c*/ 	.word	0xffffffff


	//   ....[5]....
        /*0050*/ 	.word	0xffffffff


	//   ....[6]....
        /*0054*/ 	.word	0xffffffff


	//   ....[7]....
        /*0058*/ 	.word	0xffffffff


	//   ....[8]....
        /*005c*/ 	.word	0xffffffff


	//   ....[9]....
        /*0060*/ 	.word	0xffffffff


	//   ....[10]....
        /*0064*/ 	.word	0xffffffff


	//   ....[11]....
        /*0068*/ 	.word	0xffffffff


	//   ....[12]....
        /*006c*/ 	.word	0xffffffff


	//   ....[13]....
        /*0070*/ 	.word	0xffffffff


	//   ....[14]....
        /*0074*/ 	.word	0xffffffff


	//   ....[15]....
        /*0078*/ 	.word	0xffffffff


	//   ....[16]....
        /*007c*/ 	.word	0xffffffff


	//   ....[17]....
        /*0080*/ 	.word	0xffffffff


	//   ....[18]....
        /*0084*/ 	.word	0xffffffff


	//   ....[19]....
        /*0088*/ 	.word	0xffffffff


	//----- nvinfo : EIATTR_COOP_GROUP_INSTR_OFFSETS
	.align		4
.L_3623:
        /*008c*/ 	.byte	0x04, 0x28
        /*008e*/ 	.short	(.L_3625 - .L_3624)


	//   ....[0]....
.L_3624:
        /*0090*/ 	.word	0x00001260


	//   ....[1]....
        /*0094*/ 	.word	0x00001280


	//   ....[2]....
        /*0098*/ 	.word	0x000012a0


	//   ....[3]....
        /*009c*/ 	.word	0x000012c0


	//   ....[4]....
        /*00a0*/ 	.word	0x000012e0


	//   ....[5]....
        /*00a4*/ 	.word	0x00001300


	//   ....[6]....
        /*00a8*/ 	.word	0x00001320


	//   ....[7]....
        /*00ac*/ 	.word	0x00001340


	//   ....[8]....
        /*00b0*/ 	.word	0x00001360


	//   ....[9]....
        /*00b4*/ 	.word	0x00001380


	//   ....[10]....
        /*00b8*/ 	.word	0x000038e0


	//   ....[11]....
        /*00bc*/ 	.word	0x00003960


	//   ....[12]....
        /*00c0*/ 	.word	0x000039e0


	//   ....[13]....
        /*00c4*/ 	.word	0x00003a50


	//   ....[14]....
        /*00c8*/ 	.word	0x00003ad0


	//   ....[15]....
        /*00cc*/ 	.word	0x00003b40


	//   ....[16]....
        /*00d0*/ 	.word	0x00003bc0


	//   ....[17]....
        /*00d4*/ 	.word	0x00003c30


	//   ....[18]....
        /*00d8*/ 	.word	0x00003cb0


	//   ....[19]....
        /*00dc*/ 	.word	0x00003d20


	//----- nvinfo : EIATTR_EXIT_INSTR_OFFSETS
	.align		4
.L_3625:
        /*00e0*/ 	.byte	0x04, 0x1c
        /*00e2*/ 	.short	(.L_3627 - .L_3626)


	//   ....[0]....
.L_3626:
        /*00e4*/ 	.word	0x00003800


	//   ....[1]....
        /*00e8*/ 	.word	0x00003880


	//----- nvinfo : EIATTR_MAX_THREADS
	.align		4
.L_3627:
        /*00ec*/ 	.byte	0x04, 0x05
        /*00ee*/ 	.short	(.L_3629 - .L_3628)
.L_3628:
        /*00f0*/ 	.word	0x00000080
        /*00f4*/ 	.word	0x00000001
        /*00f8*/ 	.word	0x00000001


	//----- nvinfo : EIATTR_CRS_STACK_SIZE
	.align		4
.L_3629:
        /*00fc*/ 	.byte	0x04, 0x1e
        /*00fe*/ 	.short	(.L_3631 - .L_3630)
.L_3630:
        /*0100*/ 	.word	0x00000000
.L_3631:


//--------------------- .nv.info._ZN10layer_norm13ln_bwd_kernelINS_13Kernel_traitsI6__halfS2_fS2_fjLj512ELj1ELj4ELj1ELj16ENS_18Kernel_traits_baseILj512ES2_S2_fS2_fjLj128EEEEELb0ELb1ELb1ELb1EEEvNS_9BwdParamsE --------------------------
	.section	.nv.info._ZN10layer_norm13ln_bwd_kernelINS_13Kernel_traitsI6__halfS2_fS2_fjLj512ELj1ELj4ELj1ELj16ENS_18Kernel_traits_baseILj512ES2_S2_fS2_fjLj128EEEEELb0ELb1ELb1ELb1EEEvNS_9BwdParamsE,"",@"SHT_CUDA_INFO"
	.sectionflags	@""
	.align	4


	//----- nvinfo : EIATTR_CUDA_API_VERSION
	.align		4
        /*0000*/ 	.byte	0x04, 0x37
        /*0002*/ 	.short	(.L_3633 - .L_3632)
.L_3632:
        /*0004*/ 	.word	0x00000082


	//----- nvinfo : EIATTR_SW2861232_WAR
	.align		4
.L_3633:
        /*0008*/ 	.byte	0x01, 0x35
	.zero		2


	//----- nvinfo : EIATTR_PARAM_CBANK
	.align		4
        /*000c*/ 	.byte	0x04, 0x0a
        /*000e*/ 	.short	(.L_3635 - .L_3634)
	.align		4
.L_3634:
        /*0010*/ 	.word	index@(.nv.constant0._ZN10layer_norm13ln_bwd_kernelINS_13Kernel_traitsI6__halfS2_fS2_fjLj512ELj1ELj4ELj1ELj16ENS_18Kernel_traits_baseILj512ES2_S2_fS2_fjLj128EEEEELb0ELb1ELb1ELb1EEEvNS_9BwdParamsE)
        /*0014*/ 	.short	0x0160
        /*0016*/ 	.short	0x0128


	//----- nvinfo : EIATTR_CBANK_PARAM_SIZE
	.align		4
.L_3635:
        /*0018*/ 	.byte	0x03, 0x19
        /*001a*/ 	.short	0x0128


	//----- nvinfo : EIATTR_KPARAM_INFO
	.align		4
        /*001c*/ 	.byte	0x04, 0x17
        /*001e*/ 	.short	(.L_3637 - .L_3636)
.L_3636:
        /*0020*/ 	.word	0x00000000
        /*0024*/ 	.short	0x0000
        /*0026*/ 	.short	0x0000
        /*0028*/ 	.byte	0x00, 0xf0, 0xa1, 0x04


	//----- nvinfo : EIATTR_MAXREG_COUNT
	.align		4
.L_3637:
        /*002c*/ 	.byte	0x03, 0x1b
        /*002e*/ 	.short	0x00ff


	//----- nvinfo : EIATTR_NUM_BARRIERS
	.align		4
        /*0030*/ 	.byte	0x02, 0x4c
        /*0032*/ 	.byte	0x01
	.zero		1


	//----- nvinfo : EIATTR_MERCURY_ISA_VERSION
	.align		4
        /*0034*/ 	.byte	0x03, 0x5f
        /*0036*/ 	.short	0x0000


	//----- nvinfo : EIATTR_COOP_GROUP_MASK_REGIDS
	.align		4
        /*0038*/ 	.byte	0x04, 0x29
        /*003a*/ 	.short	(.L_3639 - .L_3638)


	//   ....[0]....
.L_3638:
        /*003c*/ 	.word	0xffffffff


	//   ....[1]....
        /*0040*/ 	.word	0xffffffff


	//   ....[2]....
        /*0044*/ 	.word	0xffffffff


	//   ....[3]....
        /*0048*/ 	.word	0xffffffff


	//   ....[4]....
        /*004c*/ 	.word	0xffffffff


	//   ....[5]....
        /*0050*/ 	.word	0xffffffff


	//   ....[6]....
        /*0054*/ 	.word	0xffffffff


	//   ....[7]....
        /*0058*/ 	.word	0xffffffff


	//   ....[8]....
        /*005c*/ 	.word	0xffffffff


	//   ....[9]....
        /*0060*/ 	.word	0xffffffff


	//   ....[10]....
        /*0064*/ 	.word	0xffffffff


	//   ....[11]....
        /*0068*/ 	.word	0xffffffff


	//   ....[12]....
        /*006c*/ 	.word	0xffffffff


	//   ....[13]....
        /*0070*/ 	.word	0xffffffff


	//   ....[14]....
        /*0074*/ 	.word	0xffffffff


	//   ....[15]....
        /*0078*/ 	.word	0xffffffff


	//   ....[16]....
        /*007c*/ 	.word	0xffffffff


	//   ....[17]....
        /*0080*/ 	.word	0xffffffff


	//   ....[18]....
        /*0084*/ 	.word	0xffffffff


	//   ....[19]....
        /*0088*/ 	.word	0xffffffff


	//----- nvinfo : EIATTR_COOP_GROUP_INSTR_OFFSETS
	.align		4
.L_3639:
        /*008c*/ 	.byte	0x04, 0x28
        /*008e*/ 	.short	(.L_3641 - .L_3640)


	//   ....[0]....
.L_3640:
        /*0090*/ 	.word	0x000011c0


	//   ....[1]....
        /*0094*/ 	.word	0x000011e0


	//   ....[2]....
        /*0098*/ 	.word	0x00001200


	//   ....[3]....
        /*009c*/ 	.word	0x00001220


	//   ....[4]....
        /*00a0*/ 	.word	0x00001240


	//   ....[5]....
        /*00a4*/ 	.word	0x00001260


	//   ....[6]....
        /*00a8*/ 	.word	0x00001280


	//   ....[7]....
        /*00ac*/ 	.word	0x000012a0


	//   ....[8]....
        /*00b0*/ 	.word	0x000012c0


	//   ....[9]....
        /*00b4*/ 	.word	0x000012e0


	//   ....[10]....
        /*00b8*/ 	.word	0x00003410


	//   ....[11]....
        /*00bc*/ 	.word	0x00003490


	//   ....[12]....
        /*00c0*/ 	.word	0x00003510


	//   ....[13]....
        /*00c4*/ 	.word	0x00003580


	//   ....[14]....
        /*00c8*/ 	.word	0x00003600


	//   ....[15]....
        /*00cc*/ 	.word	0x00003670


	//   ....[16]....
        /*00d0*/ 	.word	0x000036f0


	//   ....[17]....
        /*00d4*/ 	.word	0x00003760


	//   ....[18]....
        /*00d8*/ 	.word	0x000037e0


	//   ....[19]....
        /*00dc*/ 	.word	0x00003850


	//----- nvinfo : EIATTR_EXIT_INSTR_OFFSETS
	.align		4
.L_3641:
        /*00e0*/ 	.byte	0x04, 0x1c
        /*00e2*/ 	.short	(.L_3643 - .L_3642)


	//   ....[0]....
.L_3642:
        /*00e4*/ 	.word	0x000033b0


	//----- nvinfo : EIATTR_MAX_THREADS
	.align		4
.L_3643:
        /*00e8*/ 	.byte	0x04, 0x05
        /*00ea*/ 	.short	(.L_3645 - .L_3644)
.L_3644:
        /*00ec*/ 	.word	0x00000080
        /*00f0*/ 	.word	0x00000001
        /*00f4*/ 	.word	0x00000001


	//----- nvinfo : EIATTR_CRS_STACK_SIZE
	.align		4
.L_3645:
        /*00f8*/ 	.byte	0x04, 0x1e
        /*00fa*/ 	.short	(.L_3647 - .L_3646)
.L_3646:
        /*00fc*/ 	.word	0x00000000
.L_3647:


//--------------------- .nv.info._ZN10layer_norm13ln_bwd_kernelINS_13Kernel_traitsI6__halfS2_fS2_fjLj512ELj1ELj4ELj1ELj16ENS_18Kernel_traits_baseILj512ES2_S2_fS2_fjLj128EEEEELb1ELb0ELb0ELb0EEEvNS_9BwdParamsE --------------------------
	.section	.nv.info._ZN10layer_norm13ln_bwd_kernelINS_13Kernel_traitsI6__halfS2_fS2_fjLj512ELj1ELj4ELj1ELj16ENS_18Kernel_traits_baseILj512ES2_S2_fS2_fjLj128EEEEELb1ELb0ELb0ELb0EEEvNS_9BwdParamsE,"",@"SHT_CUDA_INFO"
	.sectionflags	@""
	.align	4


	//----- nvinfo : EIATTR_CUDA_API_VERSION
	.align		4
        /*0000*/ 	.byte	0x04, 0x37
        /*0002*/ 	.short	(.L_3649 - .L_3648)
.L_3648:
        /*0004*/ 	.word	0x00000082


	//----- nvinfo : EIATTR_SW2861232_WAR
	.align		4
.L_3649:
        /*0008*/ 	.byte	0x01, 0x35
	.zero		2


	//----- nvinfo : EIATTR_PARAM_CBANK
	.align		4
        /*000c*/ 	.byte	0x04, 0x0a
        /*000e*/ 	.short	(.L_3651 - .L_3650)
	.align		4
.L_3650:
        /*0010*/ 	.word	index@(.nv.constant0._ZN10layer_norm13ln_bwd_kernelINS_13Kernel_traitsI6__halfS2_fS2_fjLj512ELj1ELj4ELj1ELj16ENS_18Kernel_traits_baseILj512ES2_S2_fS2_fjLj128EEEEELb1ELb0ELb0ELb0EEEvNS_9BwdParamsE)
        /*0014*/ 	.short	0x0160
        /*0016*/ 	.short	0x0128


	//----- nvinfo : EIATTR_CBANK_PARAM_SIZE
	.align		4
.L_3651:
        /*0018*/ 	.byte	0x03, 0x19
        /*001a*/ 	.short	0x0128


	//----- nvinfo : EIATTR_KPARAM_INFO
	.align		4
        /*001c*/ 	.byte	0x04, 0x17
        /*001e*/ 	.short	(.L_3653 - .L_3652)
.L_3652:
        /*0020*/ 	.word	0x00000000
        /*0024*/ 	.short	0x0000
        /*0026*/ 	.short	0x0000
        /*0028*/ 	.byte	0x00, 0xf0, 0xa1, 0x04


	//----- nvinfo : EIATTR_MAXREG_COUNT
	.align		4
.L_3653:
        /*002c*/ 	.byte	0x03, 0x1b
        /*002e*/ 	.short	0x00ff


	//----- nvinfo : EIATTR_NUM_BARRIERS
	.align		4
        /*0030*/ 	.byte	0x02, 0x4c
        /*0032*/ 	.byte	0x01
	.zero		1


	//----- nvinfo : EIATTR_MERCURY_ISA_VERSION
	.align		4
        /*0034*/ 	.byte	0x03, 0x5f
        /*0036*/ 	.short	0x0000


	//----- nvinfo : EIATTR_COOP_GROUP_MASK_REGIDS
	.align		4
        /*0038*/ 	.byte	0x04, 0x29
        /*003a*/ 	.short	(.L_3655 - .L_3654)


	//   ....[0]....
.L_3654:
        /*003c*/ 	.word	0xffffffff


	//   ....[1]....
        /*0040*/ 	.word	0xffffffff


	//   ....[2]....
        /*0044*/ 	.word	0xffffffff


	//   ....[3]....
        /*0048*/ 	.word	0xffffffff


	//   ....[4]....
        /*004c*/ 	.word	0xffffffff


	//   ....[5]....
        /*0050*/ 	.word	0xffffffff


	//   ....[6]....
        /*0054*/ 	.word	0xffffffff


	//   ....[7]....
        /*0058*/ 	.word	0xffffffff


	//   ....[8]....
        /*005c*/ 	.word	0xffffffff


	//   ....[9]....
        /*0060*/ 	.word	0xffffffff


	//   ....[10]....
        /*0064*/ 	.word	0xffffffff


	//   ....[11]....
        /*0068*/ 	.word	0xffffffff


	//   ....[12]....
        /*006c*/ 	.word	0xffffffff


	//   ....[13]....
        /*0070*/ 	.word	0xffffffff


	//   ....[14]....
        /*0074*/ 	.word	0xffffffff


	//   ....[15]....
        /*0078*/ 	.word	0xffffffff


	//   ....[16]....
        /*007c*/ 	.word	0xffffffff


	//   ....[17]....
        /*0080*/ 	.word	0xffffffff


	//   ....[18]....
        /*0084*/ 	.word	0xffffffff


	//   ....[19]....
        /*0088*/ 	.word	0xffffffff


	//----- nvinfo : EIATTR_COOP_GROUP_INSTR_OFFSETS
	.align		4
.L_3655:
        /*008c*/ 	.byte	0x04, 0x28
        /*008e*/ 	.short	(.L_3657 - .L_3656)


	//   ....[0]....
.L_3656:
        /*0090*/ 	.word	0x00000f90


	//   ....[1]....
        /*0094*/ 	.word	0x00000fb0


	//   ....[2]....
        /*0098*/ 	.word	0x00000fd0


	//   ....[3]....
        /*009c*/ 	.word	0x00000ff0


	//   ....[4]....
        /*00a0*/ 	.word	0x00001010


	//   ....[5]....
        /*00a4*/ 	.word	0x00001030


	//   ....[6]....
        /*00a8*/ 	.word	0x00001060


	//   ....[7]....
        /*00ac*/ 	.word	0x00001070


	//   ....[8]....
        /*00b0*/ 	.word	0x000010a0


	//   ....[9]....
        /*00b4*/ 	.word	0x000010b0


	//   ....[10]....
        /*00b8*/ 	.word	0x000025a0


	//   ....[11]....
        /*00bc*/ 	.word	0x00002620


	//   ....[12]....
        /*00c0*/ 	.word	0x000026a0


	//   ....[13]....
        /*00c4*/ 	.word	0x00002710


	//   ....[14]....
        /*00c8*/ 	.word	0x00002790


	//   ....[15]....
        /*00cc*/ 	.word	0x00002800


	//   ....[16]....
        /*00d0*/ 	.word	0x00002880


	//   ....[17]....
        /*00d4*/ 	.word	0x000028f0


	//   ....[18]....
        /*00d8*/ 	.word	0x00002970


	//   ....[19]....
        /*00dc*/ 	.word	0x000029e0


	//----- nvinfo : EIATTR_EXIT_INSTR_OFFSETS
	.align		4
.L_3657:
        /*00e0*/ 	.byte	0x04, 0x1c
        /*00e2*/ 	.short	(.L_3659 - .L_3658)


	//   ....[0]....
.L_3658:
        /*00e4*/ 	.word	0x00002510


	//   ....[1]....
        /*00e8*/ 	.word	0x00002540


	//----- nvinfo : EIATTR_MAX_THREADS
	.align		4
.L_3659:
        /*00ec*/ 	.byte	0x04, 0x05
        /*00ee*/ 	.short	(.L_3661 - .L_3660)
.L_3660:
        /*00f0*/ 	.word	0x00000080
        /*00f4*/ 	.word	0x00000001
        /*00f8*/ 	.word	0x00000001


	//----- nvinfo : EIATTR_CRS_STACK_SIZE
	.align		4
.L_3661:
        /*00fc*/ 	.byte	0x04, 0x1e
        /*00fe*/ 	.short	(.L_3663 - .L_3662)
.L_3662:
        /*0100*/ 	.word	0x00000000
.L_3663:


//--------------------- .nv.info._ZN10layer_norm13ln_bwd_kernelINS_13Kernel_traitsI6__halfS2_fS2_fjLj512ELj1ELj4ELj1ELj16ENS_18Kernel_traits_baseILj512ES2_S2_fS2_fjLj128EEEEELb1ELb0ELb0ELb1EEEvNS_9BwdParamsE --------------------------
	.section	.nv.info._ZN10layer_norm13ln_bwd_kernelINS_13Kernel_traitsI6__halfS2_fS2_fjLj512ELj1ELj4ELj1ELj16ENS_18Kernel_traits_baseILj512ES2_S2_fS2_fjLj128EEEEELb1ELb0ELb0ELb1EEEvNS_9BwdParamsE,"",@"SHT_CUDA_INFO"
	.sectionflags	@""
	.align	4


	//----- nvinfo : EIATTR_CUDA_API_VERSION
	.align		4
        /*0000*/ 	.byte	0x04, 0x37
        /*0002*/ 	.short	(.L_3665 - .L_3664)
.L_3664:
        /*0004*/ 	.word	0x00000082


	//----- nvinfo : EIATTR_SW2861232_WAR
	.align		4
.L_3665:
        /*0008*/ 	.byte	0x01, 0x35
	.zero		2


	//----- nvinfo : EIATTR_PARAM_CBANK
	.align		4
        /*000c*/ 	.byte	0x04, 0x0a
        /*000e*/ 	.short	(.L_3667 - .L_3666)
	.align		4
.L_3666:
        /*0010*/ 	.word	index@(.nv.constant0._ZN10layer_norm13ln_bwd_kernelINS_13Kernel_traitsI6__halfS2_fS2_fjLj512ELj1ELj4ELj1ELj16ENS_18Kernel_traits_baseILj512ES2_S2_fS2_fjLj128EEEEELb1ELb0ELb0ELb1EEEvNS_9BwdParamsE)
        /*0014*/ 	.short	0x0160
        /*0016*/ 	.short	0x0128


	//----- nvinfo : EIATTR_CBANK_PARAM_SIZE
	.align		4
.L_3667:
        /*0018*/ 	.byte	0x03, 0x19
        /*001a*/ 	.short	0x0128


	//----- nvinfo : EIATTR_KPARAM_INFO
	.align		4
        /*001c*/ 	.byte	0x04, 0x17
        /*001e*/ 	.short	(.L_3669 - .L_3668)
.L_3668:
        /*0020*/ 	.word	0x00000000
        /*0024*/ 	.short	0x0000
        /*0026*/ 	.short	0x0000
        /*0028*/ 	.byte	0x00, 0xf0, 0xa1, 0x04


	//----- nvinfo : EIATTR_MAXREG_COUNT
	.align		4
.L_3669:
        /*002c*/ 	.byte	0x03, 0x1b
        /*002e*/ 	.short	0x00ff


	//----- nvinfo : EIATTR_NUM_BARRIERS
	.align		4
        /*0030*/ 	.byte	0x02, 0x4c
        /*0032*/ 	.byte	0x01
	.zero		1


	//----- nvinfo : EIATTR_MERCURY_ISA_VERSION
	.align		4
        /*0034*/ 	.byte	0x03, 0x5f
        /*0036*/ 	.short	0x0000


	//----- nvinfo : EIATTR_COOP_GROUP_MASK_REGIDS
	.align		4
        /*0038*/ 	.byte	0x04, 0x29
        /*003a*/ 	.short	(.L_3671 - .L_3670)


	//   ....[0]....
.L_3670:
        /*003c*/ 	.word	0xffffffff


	//   ....[1]....
        /*0040*/ 	.word	0xffffffff


	//   ....[2]....
        /*0044*/ 	.word	0xffffffff


	//   ....[3]....
        /*0048*/ 	.word	0xffffffff


	//   ....[4]....
        /*004c*/ 	.word	0xffffffff


	//   ....[5]....
        /*0050*/ 	.word	0xffffffff


	//   ....[6]....
        /*0054*/ 	.word	0xffffffff


	//   ....[7]....
        /*0058*/ 	.word	0xffffffff


	//   ....[8]....
        /*005c*/ 	.word	0xffffffff


	//   ....[9]....
        /*0060*/ 	.word	0xffffffff


	//   ....[10]....
        /*0064*/ 	.word	0xffffffff


	//   ....[11]....
        /*0068*/ 	.word	0xffffffff


	//   ....[12]....
        /*006c*/ 	.word	0xffffffff


	//   ....[13]....
        /*0070*/ 	.word	0xffffffff


	//   ....[14]....
        /*0074*/ 	.word	0xffffffff


	//   ....[15]....
        /*0078*/ 	.word	0xffffffff


	//   ....[16]....
        /*007c*/ 	.word	0xffffffff


	//   ....[17]....
        /*0080*/ 	.word	0xffffffff


	//   ....[18]....
        /*0084*/ 	.word	0xffffffff


	//   ....[19]....
        /*0088*/ 	.word	0xffffffff


	//----- nvinfo : EIATTR_COOP_GROUP_INSTR_OFFSETS
	.align		4
.L_3671:
        /*008c*/ 	.byte	0x04, 0x28
        /*008e*/ 	.short	(.L_3673 - .L_3672)


	//   ....[0]....
.L_3672:
        /*0090*/ 	.word	0x00000f20


	//   ....[1]....
        /*0094*/ 	.word	0x00000f40


	//   ....[2]....
        /*0098*/ 	.word	0x00000f60


	//   ....[3]....
        /*009c*/ 	.word	0x00000f80


	//   ....[4]....
        /*00a0*/ 	.word	0x00000fa0


	//   ....[5]....
        /*00a4*/ 	.word	0x00000fc0


	//   ....[6]....
        /*00a8*/ 	.word	0x00000fe0


	//   ....[7]....
        /*00ac*/ 	.word	0x00001000


	//   ....[8]....
        /*00b0*/ 	.word	0x00001030


	//   ....[9]....
        /*00b4*/ 	.word	0x00001040


	//   ....[10]....
        /*00b8*/ 	.word	0x000023d0


	//   ....[11]....
        /*00bc*/ 	.word	0x00002450


	//   ....[12]....
        /*00c0*/ 	.word	0x000024d0


	//   ....[13]....
        /*00c4*/ 	.word	0x00002540


	//   ....[14]....
        /*00c8*/ 	.word	0x000025c0


	//   ....[15]....
        /*00cc*/ 	.word	0x00002630


	//   ....[16]....
        /*00d0*/ 	.word	0x000026b0


	//   ....[17]....
        /*00d4*/ 	.word	0x00002720


	//   ....[18]....
        /*00d8*/ 	.word	0x000027a0


	//   ....[19]....
        /*00dc*/ 	.word	0x00002810


	//----- nvinfo : EIATTR_EXIT_INSTR_OFFSETS
	.align		4
.L_3673:
        /*00e0*/ 	.byte	0x04, 0x1c
        /*00e2*/ 	.short	(.L_3675 - .L_3674)


	//   ....[0]....
.L_3674:
        /*00e4*/ 	.word	0x00002370


	//----- nvinfo : EIATTR_MAX_THREADS
	.align		4
.L_3675:
        /*00e8*/ 	.byte	0x04, 0x05
        /*00ea*/ 	.short	(.L_3677 - .L_3676)
.L_3676:
        /*00ec*/ 	.word	0x00000080
        /*00f0*/ 	.word	0x00000001
        /*00f4*/ 	.word	0x00000001


	//----- nvinfo : EIATTR_CRS_STACK_SIZE
	.align		4
.L_3677:
        /*00f8*/ 	.byte	0x04, 0x1e
        /*00fa*/ 	.short	(.L_3679 - .L_3678)
.L_3678:
        /*00fc*/ 	.word	0x00000000
.L_3679:


//--------------------- .nv.info._ZN10layer_norm22ln_bwd_finalize_kernelINS_22Kernel_traits_finalizeILj512E6__halfS2_fS2_fjLb0ELj1024ELj4ENS_18Kernel_traits_baseILj512ES2_S2_fS2_fjLj1024EEEEELb0ELb0EEEvNS_9BwdParamsE --------------------------
	.section	.nv.info._ZN10layer_norm22ln_bwd_finalize_kernelINS_22Kernel_traits_finalizeILj512E6__halfS2_fS2_fjLb0ELj1024ELj4ENS_18Kernel_traits_baseILj512ES2_S2_fS2_fjLj1024EEEEELb0ELb0EEEvNS_9BwdParamsE,"",@"SHT_CUDA_INFO"
	.sectionflags	@""
	.align	4


	//----- nvinfo : EIATTR_CUDA_API_VERSION
	.align		4
        /*0000*/ 	.byte	0x04, 0x37
        /*0002*/ 	.short	(.L_3681 - .L_3680)
.L_3680:
        /*0004*/ 	.word	0x00000082


	//----- nvinfo : EIATTR_SW2861232_WAR
	.align		4
.L_3681:
        /*0008*/ 	.byte	0x01, 0x35
	.zero		2


	//----- nvinfo : EIATTR_PARAM_CBANK
	.align		4
        /*000c*/ 	.byte	0x04, 0x0a
        /*000e*/ 	.short	(.L_3683 - .L_3682)
	.align		4
.L_3682:
        /*0010*/ 	.word	index@(.nv.constant0._ZN10layer_norm22ln_bwd_finalize_kernelINS_22Kernel_traits_finalizeILj512E6__halfS2_fS2_fjLb0ELj1024ELj4ENS_18Kernel_traits_baseILj512ES2_S2_fS2_fjLj1024EEEEELb0ELb0EEEvNS_9BwdParamsE)
        /*0014*/ 	.short	0x0160
        /*0016*/ 	.short	0x0128


	//----- nvinfo : EIATTR_CBANK_PARAM_SIZE
	.align		4
.L_3683:
        /*0018*/ 	.byte	0x03, 0x19
        /*001a*/ 	.short	0x0128


	//----- nvinfo : EIATTR_KPARAM_INFO
	.align		4
        /*001c*/ 	.byte	0x04, 0x17
        /*001e*/ 	.short	(.L_3685 - .L_3684)
.L_3684:
        /*0020*/ 	.word	0x00000000
        /*0024*/ 	.short	0x0000
        /*0026*/ 	.short	0x0000
        /*0028*/ 	.byte	0x00, 0xf0, 0xa1, 0x04


	//----- nvinfo : EIATTR_MAXREG_COUNT
	.align		4
.L_3685:
        /*002c*/ 	.byte	0x03, 0x1b
        /*002e*/ 	.short	0x0040


	//----- nvinfo : EIATTR_NUM_BARRIERS
	.align		4
        /*0030*/ 	.byte	0x02, 0x4c
        /*0032*/ 	.byte	0x01
	.zero		1


	//----- nvinfo : EIATTR_MERCURY_ISA_VERSION
	.align		4
        /*0034*/ 	.byte	0x03, 0x5f
        /*0036*/ 	.short	0x0000


	//----- nvinfo : EIATTR_COOP_GROUP_MASK_REGIDS
	.align		4
        /*0038*/ 	.byte	0x04, 0x29
        /*003a*/ 	.short	(.L_3687 - .L_3686)


	//   ....[0]....
.L_3686:
        /*003c*/ 	.word	0xffffffff


	//   ....[1]....
        /*0040*/ 	.word	0xffffffff


	//   ....[2]....
        /*0044*/ 	.word	0xffffffff


	//   ....[3]....
        /*0048*/ 	.word	0xffffffff


	//   ....[4]....
        /*004c*/ 	.word	0xffffffff


	//   ....[5]....
        /*0050*/ 	.word	0xffffffff


	//   ....[6]....
        /*0054*/ 	.word	0xffffffff


	//   ....[7]....
        /*0058*/ 	.word	0xffffffff


	//   ....[8]....
        /*005c*/ 	.word	0xffffffff


	//   ....[9]....
        /*0060*/ 	.word	0xffffffff


	//   ....[10]....
        /*0064*/ 	.word	0xffffffff


	//   ....[11]....
        /*0068*/ 	.word	0xffffffff


	//   ....[12]....
        /*006c*/ 	.word	0xffffffff


	//   ....[13]....
        /*0070*/ 	.word	0xffffffff


	//   ....[14]....
        /*0074*/ 	.word	0xffffffff


	//   ....[15]....
        /*0078*/ 	.word	0xffffffff


	//   ....[16]....
        /*007c*/ 	.word	0xffffffff


	//   ....[17]....
        /*0080*/ 	.word	0xffffffff


	//   ....[18]....
        /*0084*/ 	.word	0xffffffff


	//   ....[19]....
        /*0088*/ 	.word	0xffffffff


	//----- nvinfo : EIATTR_COOP_GROUP_INSTR_OFFSETS
	.align		4
.L_3687:
        /*008c*/ 	.byte	0x04, 0x28
        /*008e*/ 	.short	(.L_3689 - .L_3688)


	//   ....[0]....
.L_3688:
        /*0090*/ 	.word	0x00000820


	//   ....[1]....
        /*0094*/ 	.word	0x00000850


	//   ....[2]....
        /*0098*/ 	.word	0x00000860


	//   ....[3]....
        /*009c*/ 	.word	0x00000890


	//   ....[4]....
        /*00a0*/ 	.word	0x000008a0


	//   ....[5]....
        /*00a4*/ 	.word	0x000008d0


	//   ....[6]....
        /*00a8*/ 	.word	0x000008f0


	//   ....[7]....
        /*00ac*/ 	.word	0x00000900


	//   ....[8]....
        /*00b0*/ 	.word	0x00000930


	//   ....[9]....
        /*00b4*/ 	.word	0x00000940


	//   ....[10]....
        /*00b8*/ 	.word	0x00000b50


	//   ....[11]....
        /*00bc*/ 	.word	0x00000bc0


	//   ....[12]....
        /*00c0*/ 	.word	0x00000c20


	//   ....[13]....
        /*00c4*/ 	.word	0x00000c80


	//   ....[14]....
        /*00c8*/ 	.word	0x00000cf0


	//   ....[15]....
        /*00cc*/ 	.word	0x00000d60


	//   ....[16]....
        /*00d0*/ 	.word	0x00000dc0


	//   ....[17]....
        /*00d4*/ 	.word	0x00000e20


	//   ....[18]....
        /*00d8*/ 	.word	0x00000e80


	//   ....[19]....
        /*00dc*/ 	.word	0x00000ee0


	//----- nvinfo : EIATTR_EXIT_INSTR_OFFSETS
	.align		4
.L_3689:
        /*00e0*/ 	.byte	0x04, 0x1c
        /*00e2*/ 	.short	(.L_3691 - .L_3690)


	//   ....[0]....
.L_3690:
        /*00e4*/ 	.word	0x00000070


	//   ....[1]....
        /*00e8*/ 	.word	0x00000af0


	//----- nvinfo : EIATTR_MAX_THREADS
	.align		4
.L_3691:
        /*00ec*/ 	.byte	0x04, 0x05
        /*00ee*/ 	.short	(.L_3693 - .L_3692)
.L_3692:
        /*00f0*/ 	.word	0x00000400
        /*00f4*/ 	.word	0x00000001
        /*00f8*/ 	.word	0x00000001


	//----- nvinfo : EIATTR_CRS_STACK_SIZE
	.align		4
.L_3693:
        /*00fc*/ 	.byte	0x04, 0x1e
        /*00fe*/ 	.short	(.L_3695 - .L_3694)
.L_3694:
        /*0100*/ 	.word	0x00000000
.L_3695:


//--------------------- .nv.info._ZN10layer_norm13ln_bwd_kernelINS_13Kernel_traitsI6__halfS2_fS2_fjLj512ELj1ELj4ELj1ELj16ENS_18Kernel_traits_baseILj512ES2_S2_fS2_fjLj128EEEEELb1ELb0ELb1ELb0EEEvNS_9BwdParamsE --------------------------
	.section	.nv.info._ZN10layer_norm13ln_bwd_kernelINS_13Kernel_traitsI6__halfS2_fS2_fjLj512ELj1ELj4ELj1ELj16ENS_18Kernel_traits_baseILj512ES2_S2_fS2_fjLj128EEEEELb1ELb0ELb1ELb0EEEvNS_9BwdParamsE,"",@"SHT_CUDA_INFO"
	.sectionflags	@""
	.align	4


	//----- nvinfo : EIATTR_CUDA_API_VERSION
	.align		4
        /*0000*/ 	.byte	0x04, 0x37
        /*0002*/ 	.short	(.L_3697 - .L_3696)
.L_3696:
        /*0004*/ 	.word	0x00000082


	//----- nvinfo : EIATTR_SW2861232_WAR
	.align		4
.L_3697:
        /*0008*/ 	.byte	0x01, 0x35
	.zero		2


	//----- nvinfo : EIATTR_PARAM_CBANK
	.align		4
        /*000c*/ 	.byte	0x04, 0x0a
        /*000e*/ 	.short	(.L_3699 - .L_3698)
	.align		4
.L_3698:
        /*0010*/ 	.word	index@(.nv.constant0._ZN10layer_norm13ln_bwd_kernelINS_13Kernel_traitsI6__halfS2_fS2_fjLj512ELj1ELj4ELj1ELj16ENS_18Kernel_traits_baseILj512ES2_S2_fS2_fjLj128EEEEELb1ELb0ELb1ELb0EEEvNS_9BwdParamsE)
        /*0014*/ 	.short	0x0160
        /*0016*/ 	.short	0x0128


	//----- nvinfo : EIATTR_CBANK_PARAM_SIZE
	.align		4
.L_3699:
        /*0018*/ 	.byte	0x03, 0x19
        /*001a*/ 	.short	0x0128


	//----- nvinfo : EIATTR_KPARAM_INFO
	.align		4
        /*001c*/ 	.byte	0x04, 0x17
        /*001e*/ 	.short	(.L_3701 - .L_3700)
.L_3700:
        /*0020*/ 	.word	0x00000000
        /*0024*/ 	.short	0x0000
        /*0026*/ 	.short	0x0000
        /*0028*/ 	.byte	0x00, 0xf0, 0xa1, 0x04


	//----- nvinfo : EIATTR_MAXREG_COUNT
	.align		4
.L_3701:
        /*002c*/ 	.byte	0x03, 0x1b
        /*002e*/ 	.short	0x00ff


	//----- nvinfo : EIATTR_NUM_BARRIERS
	.align		4
        /*0030*/ 	.byte	0x02, 0x4c
        /*0032*/ 	.byte	0x01
	.zero		1


	//----- nvinfo : EIATTR_MERCURY_ISA_VERSION
	.align		4
        /*0034*/ 	.byte	0x03, 0x5f
        /*0036*/ 	.short	0x0000


	//----- nvinfo : EIATTR_COOP_GROUP_MASK_REGIDS
	.align		4
        /*0038*/ 	.byte	0x04, 0x29
        /*003a*/ 	.short	(.L_3703 - .L_3702)


	//   ....[0]....
.L_3702:
        /*003c*/ 	.word	0xffffffff


	//   ....[1]....
        /*0040*/ 	.word	0xffffffff


	//   ....[2]....
        /*0044*/ 	.word	0xffffffff


	//   ....[3]....
        /*0048*/ 	.word	0xffffffff


	//   ....[4]....
        /*004c*/ 	.word	0xffffffff


	//   ....[5]....
        /*0050*/ 	.word	0xffffffff


	//   ....[6]....
        /*0054*/ 	.word	0xffffffff


	//   ....[7]....
        /*0058*/ 	.word	0xffffffff


	//   ....[8]....
        /*005c*/ 	.word	0xffffffff


	//   ....[9]....
        /*0060*/ 	.word	0xffffffff


	//   ....[10]....
        /*0064*/ 	.word	0xffffffff


	//   ....[11]....
        /*0068*/ 	.word	0xffffffff


	//   ....[12]....
        /*006c*/ 	.word	0xffffffff


	//   ....[13]....
        /*0070*/ 	.word	0xffffffff


	//   ....[14]....
        /*0074*/ 	.word	0xffffffff


	//   ....[15]....
        /*0078*/ 	.word	0xffffffff


	//   ....[16]....
        /*007c*/ 	.word	0xffffffff


	//   ....[17]....
        /*0080*/ 	.word	0xffffffff


	//   ....[18]....
        /*0084*/ 	.word	0xffffffff


	//   ....[19]....
        /*0088*/ 	.word	0xffffffff


	//----- nvinfo : EIATTR_COOP_GROUP_INSTR_OFFSETS
	.align		4
.L_3703:
        /*008c*/ 	.byte	0x04, 0x28
        /*008e*/ 	.short	(.L_3705 - .L_3704)


	//   ....[0]....
.L_3704:
        /*0090*/ 	.word	0x00001230


	//   ....[1]....
        /*0094*/ 	.word	0x00001250


	//   ....[2]....
        /*0098*/ 	.word	0x00001270


	//   ....[3]....
        /*009c*/ 	.word	0x00001290


	//   ....[4]....
        /*00a0*/ 	.word	0x000012b0


	//   ....[5]....
        /*00a4*/ 	.word	0x000012d0


	//   ....[6]....
        /*00a8*/ 	.word	0x000012f0


	//   ....[7]....
        /*00ac*/ 	.word	0x00001310


	//   ....[8]....
        /*00b0*/ 	.word	0x00001330


	//   ....[9]....
        /*00b4*/ 	.word	0x00001350


	//   ....[10]....
        /*00b8*/ 	.word	0x00003260


	//   ....[11]....
        /*00bc*/ 	.word	0x000032e0


	//   ....[12]....
        /*00c0*/ 	.word	0x00003360


	//   ....[13]....
        /*00c4*/ 	.word	0x000033d0


	//   ....[14]....
        /*00c8*/ 	.word	0x00003450


	//   ....[15]....
        /*00cc*/ 	.word	0x000034c0


	//   ....[16]....
        /*00d0*/ 	.word	0x00003540


	//   ....[17]....
        /*00d4*/ 	.word	0x000035b0


	//   ....[18]....
        /*00d8*/ 	.word	0x00003630


	//   ....[19]....
        /*00dc*/ 	.word	0x000036a0


	//----- nvinfo : EIATTR_EXIT_INSTR_OFFSETS
	.align		4
.L_3705:
        /*00e0*/ 	.byte	0x04, 0x1c
        /*00e2*/ 	.short	(.L_3707 - .L_3706)


	//   ....[0]....
.L_3706:
        /*00e4*/ 	.word	0x000031d0


	//   ....[1]....
        /*00e8*/ 	.word	0x00003200


	//----- nvinfo : EIATTR_MAX_THREADS
	.align		4
.L_3707:
        /*00ec*/ 	.byte	0x04, 0x05
        /*00ee*/ 	.short	(.L_3709 - .L_3708)
.L_3708:
        /*00f0*/ 	.word	0x00000080
        /*00f4*/ 	.word	0x00000001
        /*00f8*/ 	.word	0x00000001


	//----- nvinfo : EIATTR_CRS_STACK_SIZE
	.align		4
.L_3709:
        /*00fc*/ 	.byte	0x04, 0x1e
        /*00fe*/ 	.short	(.L_3711 - .L_3710)
.L_3710:
        /*0100*/ 	.word	0x00000000
.L_3711:


//--------------------- .nv.info._ZN10layer_norm22ln_bwd_finalize_kernelINS_22Kernel_traits_finalizeILj512E6__halfS2_fS2_fjLb0ELj1024ELj4ENS_18Kernel_traits_baseILj512ES2_S2_fS2_fjLj1024EEEEELb0ELb1EEEvNS_9BwdParamsE --------------------------
	.section	.nv.info._ZN10layer_norm22ln_bwd_finalize_kernelINS_22Kernel_traits_finalizeILj512E6__halfS2_fS2_fjLb0ELj1024ELj4ENS_18Kernel_traits_baseILj512ES2_S2_fS2_fjLj1024EEEEELb0ELb1EEEvNS_9BwdParamsE,"",@"SHT_CUDA_INFO"
	.sectionflags	@""
	.align	4


	//----- nvinfo : EIATTR_CUDA_API_VERSION
	.align		4
        /*0000*/ 	.byte	0x04, 0x37
        /*0002*/ 	.short	(.L_3713 - .L_3712)
.L_3712:
        /*0004*/ 	.word	0x00000082


	//----- nvinfo : EIATTR_SW2861232_WAR
	.align		4
.L_3713:
        /*0008*/ 	.byte	0x01, 0x35
	.zero		2


	//----- nvinfo : EIATTR_PARAM_CBANK
	.align		4
        /*000c*/ 	.byte	0x04, 0x0a
        /*000e*/ 	.short	(.L_3715 - .L_3714)
	.align		4
.L_3714:
        /*0010*/ 	.word	index@(.nv.constant0._ZN10layer_norm22ln_bwd_finalize_kernelINS_22Kernel_traits_finalizeILj512E6__halfS2_fS2_fjLb0ELj1024ELj4ENS_18Kernel_traits_baseILj512ES2_S2_fS2_fjLj1024EEEEELb0ELb1EEEvNS_9BwdParamsE)
        /*0014*/ 	.short	0x0160
        /*0016*/ 	.short	0x0128


	//----- nvinfo : EIATTR_CBANK_PARAM_SIZE
	.align		4
.L_3715:
        /*0018*/ 	.byte	0x03, 0x19
        /*001a*/ 	.short	0x0128


	//----- nvinfo : EIATTR_KPARAM_INFO
	.align		4
        /*001c*/ 	.byte	0x04, 0x17
        /*001e*/ 	.short	(.L_3717 - .L_3716)
.L_3716:
        /*0020*/ 	.word	0x00000000
        /*0024*/ 	.short	0x0000
        /*0026*/ 	.short	0x0000
        /*0028*/ 	.byte	0x00, 0xf0, 0xa1, 0x04


	//----- nvinfo : EIATTR_MAXREG_COUNT
	.align		4
.L_3717:
        /*002c*/ 	.byte	0x03, 0x1b
        /*002e*/ 	.short	0x0040


	//----- nvinfo : EIATTR_NUM_BARRIERS
	.align		4
        /*0030*/ 	.byte	0x02, 0x4c
        /*0032*/ 	.byte	0x01
	.zero		1


	//----- nvinfo : EIATTR_MERCURY_ISA_VERSION
	.align		4
        /*0034*/ 	.byte	0x03, 0x5f
        /*0036*/ 	.short	0x0000


	//----- nvinfo : EIATTR_COOP_GROUP_MASK_REGIDS
	.align		4
        /*0038*/ 	.byte	0x04, 0x29
        /*003a*/ 	.short	(.L_3719 - .L_3718)


	//   ....[0]....
.L_3718:
        /*003c*/ 	.word	0xffffffff


	//   ....[1]....
        /*0040*/ 	.word	0xffffffff


	//   ....[2]....
        /*0044*/ 	.word	0xffffffff


	//   ....[3]....
        /*0048*/ 	.word	0xffffffff


	//   ....[4]....
        /*004c*/ 	.word	0xffffffff


	//   ....[5]....
        /*0050*/ 	.word	0xffffffff


	//   ....[6]....
        /*0054*/ 	.word	0xffffffff


	//   ....[7]....
        /*0058*/ 	.word	0xffffffff


	//   ....[8]....
        /*005c*/ 	.word	0xffffffff


	//   ....[9]....
        /*0060*/ 	.word	0xffffffff


	//   ....[10]....
        /*0064*/ 	.word	0xffffffff


	//   ....[11]....
        /*0068*/ 	.word	0xffffffff


	//   ....[12]....
        /*006c*/ 	.word	0xffffffff


	//   ....[13]....
        /*0070*/ 	.word	0xffffffff


	//   ....[14]....
        /*0074*/ 	.word	0xffffffff


	//   ....[15]....
        /*0078*/ 	.word	0xffffffff


	//   ....[16]....
        /*007c*/ 	.word	0xffffffff


	//   ....[17]....
        /*0080*/ 	.word	0xffffffff


	//   ....[18]....
        /*0084*/ 	.word	0xffffffff


	//   ....[19]....
        /*0088*/ 	.word	0xffffffff


	//----- nvinfo : EIATTR_COOP_GROUP_INSTR_OFFSETS
	.align		4
.L_3719:
        /*008c*/ 	.byte	0x04, 0x28
        /*008e*/ 	.short	(.L_3721 - .L_3720)


	//   ....[0]....
.L_3720:
        /*0090*/ 	.word	0x000007f0


	//   ....[1]....
        /*0094*/ 	.word	0x00000820


	//   ....[2]....
        /*0098*/ 	.word	0x00000840


	//   ....[3]....
        /*009c*/ 	.word	0x00000850


	//   ....[4]....
        /*00a0*/ 	.word	0x00000880


	//   ....[5]....
        /*00a4*/ 	.word	0x00000890


	//   ....[6]....
        /*00a8*/ 	.word	0x000008c0


	//   ....[7]....
        /*00ac*/ 	.word	0x000008d0


	//   ....[8]....
        /*00b0*/ 	.word	0x00000900


	//   ....[9]....
        /*00b4*/ 	.word	0x00000910


	//   ....[10]....
        /*00b8*/ 	.word	0x00000b00


	//   ....[11]....
        /*00bc*/ 	.word	0x00000b80


	//   ....[12]....
        /*00c0*/ 	.word	0x00000be0


	//   ....[13]....
        /*00c4*/ 	.word	0x00000c40


	//   ....[14]....
        /*00c8*/ 	.word	0x00000cb0


	//   ....[15]....
        /*00cc*/ 	.word	0x00000d20


	//   ....[16]....
        /*00d0*/ 	.word	0x00000d80


	//   ....[17]....
        /*00d4*/ 	.word	0x00000de0


	//   ....[18]....
        /*00d8*/ 	.word	0x00000e40


	//   ....[19]....
        /*00dc*/ 	.word	0x00000ea0


	//----- nvinfo : EIATTR_EXIT_INSTR_OFFSETS
	.align		4
.L_3721:
        /*00e0*/ 	.byte	0x04, 0x1c
        /*00e2*/ 	.short	(.L_3723 - .L_3722)


	//   ....[0]....
.L_3722:
        /*00e4*/ 	.word	0x00000070


	//   ....[1]....
        /*00e8*/ 	.word	0x00000aa0


	//----- nvinfo : EIATTR_MAX_THREADS
	.align		4
.L_3723:
        /*00ec*/ 	.byte	0x04, 0x05
        /*00ee*/ 	.short	(.L_3725 - .L_3724)
.L_3724:
        /*00f0*/ 	.word	0x00000400
        /*00f4*/ 	.word	0x00000001
        /*00f8*/ 	.word	0x00000001


	//----- nvinfo : EIATTR_CRS_STACK_SIZE
	.align		4
.L_3725:
        /*00fc*/ 	.byte	0x04, 0x1e
        /*00fe*/ 	.short	(.L_3727 - .L_3726)
.L_3726:
        /*0100*/ 	.word	0x00000000
.L_3727:


//--------------------- .nv.info._ZN10layer_norm13ln_bwd_kernelINS_13Kernel_traitsI6__halfS2_fS2_fjLj512ELj1ELj4ELj1ELj16ENS_18Kernel_traits_baseILj512ES2_S2_fS2_fjLj128EEEEELb1ELb0ELb1ELb1EEEvNS_9BwdParamsE --------------------------
	.section	.nv.info._ZN10layer_norm13ln_bwd_kernelINS_13Kernel_traitsI6__halfS2_fS2_fjLj512ELj1ELj4ELj1ELj16ENS_18Kernel_traits_baseILj512ES2_S2_fS2_fjLj128EEEEELb1ELb0ELb1ELb1EEEvNS_9BwdParamsE,"",@"SHT_CUDA_INFO"
	.sectionflags	@""
	.align	4


	//----- nvinfo : EIATTR_CUDA_API_VERSION
	.align		4
        /*0000*/ 	.byte	0x04, 0x37
        /*0002*/ 	.short	(.L_3729 - .L_3728)
.L_3728:
        /*0004*/ 	.word	0x00000082


	//----- nvinfo : EIATTR_SW2861232_WAR
	.align		4
.L_3729:
        /*0008*/ 	.byte	0x01, 0x35
	.zero		2


	//----- nvinfo : EIATTR_PARAM_CBANK
	.align		4
        /*000c*/ 	.byte	0x04, 0x0a
        /*000e*/ 	.short	(.L_3731 - .L_3730)
	.align		4
.L_3730:
        /*0010*/ 	.word	index@(.nv.constant0._ZN10layer_norm13ln_bwd_kernelINS_13Kernel_traitsI6__halfS2_fS2_fjLj512ELj1ELj4ELj1ELj16ENS_18Kernel_traits_baseILj512ES2_S2_fS2_fjLj128EEEEELb1ELb0ELb1ELb1EEEvNS_9BwdParamsE)
        /*0014*/ 	.short	0x0160
        /*0016*/ 	.short	0x0128


	//----- nvinfo : EIATTR_CBANK_PARAM_SIZE
	.align		4
.L_3731:
        /*0018*/ 	.byte	0x03, 0x19
        /*001a*/ 	.short	0x0128


	//----- nvinfo : EIATTR_KPARAM_INFO
	.align		4
        /*001c*/ 	.byte	0x04, 0x17
        /*001e*/ 	.short	(.L_3733 - .L_3732)
.L_3732:
        /*0020*/ 	.word	0x00000000
        /*0024*/ 	.short	0x0000
        /*0026*/ 	.short	0x0000
        /*0028*/ 	.byte	0x00, 0xf0, 0xa1, 0x04


	//----- nvinfo : EIATTR_MAXREG_COUNT
	.align		4
.L_3733:
        /*002c*/ 	.byte	0x03, 0x1b
        /*002e*/ 	.short	0x00ff


	//----- nvinfo : EIATTR_NUM_BARRIERS
	.align		4
        /*0030*/ 	.byte	0x02, 0x4c
        /*0032*/ 	.byte	0x01
	.zero		1


	//----- nvinfo : EIATTR_MERCURY_ISA_VERSION
	.align		4
        /*0034*/ 	.byte	0x03, 0x5f
        /*0036*/ 	.short	0x0000


	//----- nvinfo : EIATTR_COOP_GROUP_MASK_REGIDS
	.align		4
        /*0038*/ 	.byte	0x04, 0x29
        /*003a*/ 	.short	(.L_3735 - .L_3734)


	//   ....[0]....
.L_3734:
        /*003c*/ 	.word	0xffffffff


	//   ....[1]....
        /*0040*/ 	.word	0xffffffff


	//   ....[2]....
        /*0044*/ 	.word	0xffffffff


	//   ....[3]....
        /*0048*/ 	.word	0xffffffff


	//   ....[4]....
        /*004c*/ 	.word	0xffffffff


	//   ....[5]....
        /*0050*/ 	.word	0xffffffff


	//   ....[6]....
        /*0054*/ 	.word	0xffffffff


	//   ....[7]....
        /*0058*/ 	.word	0xffffffff


	//   ....[8]....
        /*005c*/ 	.word	0xffffffff


	//   ....[9]....
        /*0060*/ 	.word	0xffffffff


	//   ....[10]....
        /*0064*/ 	.word	0xffffffff


	//   ....[11]....
        /*0068*/ 	.word	0xffffffff


	//   ....[12]....
        /*006c*/ 	.word	0xffffffff


	//   ....[13]....
        /*0070*/ 	.word	0xffffffff


	//   ....[14]....
        /*0074*/ 	.word	0xffffffff


	//   ....[15]....
        /*0078*/ 	.word	0xffffffff


	//   ....[16]....
        /*007c*/ 	.word	0xffffffff


	//   ....[17]....
        /*0080*/ 	.word	0xffffffff


	//   ....[18]....
        /*0084*/ 	.word	0xffffffff


	//   ....[19]....
        /*0088*/ 	.word	0xffffffff


	//----- nvinfo : EIATTR_COOP_GROUP_INSTR_OFFSETS
	.align		4
.L_3735:
        /*008c*/ 	.byte	0x04, 0x28
        /*008e*/ 	.short	(.L_3737 - .L_3736)


	//   ....[0]....
.L_3736:
        /*0090*/ 	.word	0x00001180


	//   ....[1]....
        /*0094*/ 	.word	0x000011a0


	//   ....[2]....
        /*0098*/ 	.word	0x000011c0


	//   ....[3]....
        /*009c*/ 	.word	0x000011e0


	//   ....[4]....
        /*00a0*/ 	.word	0x00001200


	//   ....[5]....
        /*00a4*/ 	.word	0x00001220


	//   ....[6]....
        /*00a8*/ 	.word	0x00001240


	//   ....[7]....
        /*00ac*/ 	.word	0x00001260


	//   ....[8]....
        /*00b0*/ 	.word	0x00001280


	//   ....[9]....
        /*00b4*/ 	.word	0x000012a0


	//   ....[10]....
        /*00b8*/ 	.word	0x00002ed0


	//   ....[11]....
        /*00bc*/ 	.word	0x00002f50


	//   ....[12]....
        /*00c0*/ 	.word	0x00002fd0


	//   ....[13]....
        /*00c4*/ 	.word	0x00003040


	//   ....[14]....
        /*00c8*/ 	.word	0x000030c0


	//   ....[15]....
        /*00cc*/ 	.word	0x00003130


	//   ....[16]....
        /*00d0*/ 	.word	0x000031b0


	//   ....[17]....
        /*00d4*/ 	.word	0x00003220


	//   ....[18]....
        /*00d8*/ 	.word	0x000032a0


	//   ....[19]....
        /*00dc*/ 	.word	0x00003310


	//----- nvinfo : EIATTR_EXIT_INSTR_OFFSETS
	.align		4
.L_3737:
        /*00e0*/ 	.byte	0x04, 0x1c
        /*00e2*/ 	.short	(.L_3739 - .L_3738)


	//   ....[0]....
.L_3738:
        /*00e4*/ 	.word	0x00002e70


	//----- nvinfo : EIATTR_MAX_THREADS
	.align		4
.L_3739:
        /*00e8*/ 	.byte	0x04, 0x05
        /*00ea*/ 	.short	(.L_3741 - .L_3740)
.L_3740:
        /*00ec*/ 	.word	0x00000080
        /*00f0*/ 	.word	0x00000001
        /*00f4*/ 	.word	0x00000001


	//----- nvinfo : EIATTR_CRS_STACK_SIZE
	.align		4
.L_3741:
        /*00f8*/ 	.byte	0x04, 0x1e
        /*00fa*/ 	.short	(.L_3743 - .L_3742)
.L_3742:
        /*00fc*/ 	.word	0x00000000
.L_3743:


//--------------------- .nv.info._ZN10layer_norm13ln_bwd_kernelINS_13Kernel_traitsI6__halfS2_fS2_fjLj512ELj1ELj4ELj1ELj16ENS_18Kernel_traits_baseILj512ES2_S2_fS2_fjLj128EEEEELb1ELb1ELb0ELb0EEEvNS_9BwdParamsE --------------------------
	.section	.nv.info._ZN10layer_norm13ln_bwd_kernelINS_13Kernel_traitsI6__halfS2_fS2_fjLj512ELj1ELj4ELj1ELj16ENS_18Kernel_traits_baseILj512ES2_S2_fS2_fjLj128EEEEELb1ELb1ELb0ELb0EEEvNS_9BwdParamsE,"",@"SHT_CUDA_INFO"
	.sectionflags	@""
	.align	4


	//----- nvinfo : EIATTR_CUDA_API_VERSION
	.align		4
        /*0000*/ 	.byte	0x04, 0x37
        /*0002*/ 	.short	(.L_3745 - .L_3744)
.L_3744:
        /*0004*/ 	.word	0x00000082


	//----- nvinfo : EIATTR_SW2861232_WAR
	.align		4
.L_3745:
        /*0008*/ 	.byte	0x01, 0x35
	.zero		2


	//----- nvinfo : EIATTR_PARAM_CBANK
	.align		4
        /*000c*/ 	.byte	0x04, 0x0a
        /*000e*/ 	.short	(.L_3747 - .L_3746)
	.align		4
.L_3746:
        /*0010*/ 	.word	index@(.nv.constant0._ZN10layer_norm13ln_bwd_kernelINS_13Kernel_traitsI6__halfS2_fS2_fjLj512ELj1ELj4ELj1ELj16ENS_18Kernel_traits_baseILj512ES2_S2_fS2_fjLj128EEEEELb1ELb1ELb0ELb0EEEvNS_9BwdParamsE)
        /*0014*/ 	.short	0x0160
        /*0016*/ 	.short	0x0128


	//----- nvinfo : EIATTR_CBANK_PARAM_SIZE
	.align		4
.L_3747:
        /*0018*/ 	.byte	0x03, 0x19
        /*001a*/ 	.short	0x0128


	//----- nvinfo : EIATTR_KPARAM_INFO
	.align		4
        /*001c*/ 	.byte	0x04, 0x17
        /*001e*/ 	.short	(.L_3749 - .L_3748)
.L_3748:
        /*0020*/ 	.word	0x00000000
        /*0024*/ 	.short	0x0000
        /*0026*/ 	.short	0x0000
        /*0028*/ 	.byte	0x00, 0xf0, 0xa1, 0x04


	//----- nvinfo : EIATTR_MAXREG_COUNT
	.align		4
.L_3749:
        /*002c*/ 	.byte	0x03, 0x1b
        /*002e*/ 	.short	0x00ff


	//----- nvinfo : EIATTR_NUM_BARRIERS
	.align		4
        /*0030*/ 	.byte	0x02, 0x4c
        /*0032*/ 	.byte	0x01
	.zero		1


	//----- nvinfo : EIATTR_MERCURY_ISA_VERSION
	.align		4
        /*0034*/ 	.byte	0x03, 0x5f
        /*0036*/ 	.short	0x0000


	//----- nvinfo : EIATTR_COOP_GROUP_MASK_REGIDS
	.align		4
        /*0038*/ 	.byte	0x04, 0x29
        /*003a*/ 	.short	(.L_3751 - .L_3750)


	//   ....[0]....
.L_3750:
        /*003c*/ 	.word	0xffffffff


	//   ....[1]....
        /*0040*/ 	.word	0xffffffff


	//   ....[2]....
        /*0044*/ 	.word	0xffffffff


	//   ....[3]....
        /*0048*/ 	.word	0xffffffff


	//   ....[4]....
        /*004c*/ 	.word	0xffffffff


	//   ....[5]....
        /*0050*/ 	.word	0xffffffff


	//   ....[6]....
        /*0054*/ 	.word	0xffffffff


	//   ....[7]....
        /*0058*/ 	.word	0xffffffff


	//   ....[8]....
        /*005c*/ 	.word	0xffffffff


	//   ....[9]....
        /*0060*/ 	.word	0xffffffff


	//   ....[10]....
        /*0064*/ 	.word	0xffffffff


	//   ....[11]....
        /*0068*/ 	.word	0xffffffff


	//   ....[12]....
        /*006c*/ 	.word	0xffffffff


	//   ....[13]....
        /*0070*/ 	.word	0xffffffff


	//   ....[14]....
        /*0074*/ 	.word	0xffffffff


	//   ....[15]....
        /*0078*/ 	.word	0xffffffff


	//   ....[16]....
        /*007c*/ 	.word	0xffffffff


	//   ....[17]....
        /*0080*/ 	.word	0xffffffff


	//   ....[18]....
        /*0084*/ 	.word	0xffffffff


	//   ....[19]....
        /*0088*/ 	.word	0xffffffff


	//----- nvinfo : EIATTR_COOP_GROUP_INSTR_OFFSETS
	.align		4
.L_3751:
        /*008c*/ 	.byte	0x04, 0x28
        /*008e*/ 	.short	(.L_3753 - .L_3752)


	//   ....[0]....
.L_3752:
        /*0090*/ 	.word	0x00001140


	//   ....[1]....
        /*0094*/ 	.word	0x00001160


	//   ....[2]....
        /*0098*/ 	.word	0x00001180


	//   ....[3]....
        /*009c*/ 	.word	0x000011a0


	//   ....[4]....
        /*00a0*/ 	.word	0x000011c0


	//   ....[5]....
        /*00a4*/ 	.word	0x000011e0


	//   ....[6]....
        /*00a8*/ 	.word	0x00001200


	//   ....[7]....
        /*00ac*/ 	.word	0x00001220


	//   ....[8]....
        /*00b0*/ 	.word	0x00001240


	//   ....[9]....
        /*00b4*/ 	.word	0x00001260


	//   ....[10]....
        /*00b8*/ 	.word	0x00003090


	//   ....[11]....
        /*00bc*/ 	.word	0x00003110


	//   ....[12]....
        /*00c0*/ 	.word	0x00003190


	//   ....[13]....
        /*00c4*/ 	.word	0x00003200


	//   ....[14]....
        /*00c8*/ 	.word	0x00003280


	//   ....[15]....
        /*00cc*/ 	.word	0x000032f0


	//   ....[16]....
        /*00d0*/ 	.word	0x00003370


	//   ....[17]....
        /*00d4*/ 	.word	0x000033e0


	//   ....[18]....
        /*00d8*/ 	.word	0x00003460


	//   ....[19]....
        /*00dc*/ 	.word	0x000034d0


	//----- nvinfo : EIATTR_EXIT_INSTR_OFFSETS
	.align		4
.L_3753:
        /*00e0*/ 	.byte	0x04, 0x1c
        /*00e2*/ 	.short	(.L_3755 - .L_3754)


	//   ....[0]....
.L_3754:
        /*00e4*/ 	.word	0x00002fb0


	//   ....[1]....
        /*00e8*/ 	.word	0x00003030


	//----- nvinfo : EIATTR_MAX_THREADS
	.align		4
.L_3755:
        /*00ec*/ 	.byte	0x04, 0x05
        /*00ee*/ 	.short	(.L_3757 - .L_3756)
.L_3756:
        /*00f0*/ 	.word	0x00000080
        /*00f4*/ 	.word	0x00000001
        /*00f8*/ 	.word	0x00000001


	//----- nvinfo : EIATTR_CRS_STACK_SIZE
	.align		4
.L_3757:
        /*00fc*/ 	.byte	0x04, 0x1e
        /*00fe*/ 	.short	(.L_3759 - .L_3758)
.L_3758:
        /*0100*/ 	.word	0x00000000
.L_3759:


//--------------------- .nv.info._ZN10layer_norm13ln_bwd_kernelINS_13Kernel_traitsI6__halfS2_fS2_fjLj512ELj1ELj4ELj1ELj16ENS_18Kernel_traits_baseILj512ES2_S2_fS2_fjLj128EEEEELb1ELb1ELb0ELb1EEEvNS_9BwdParamsE --------------------------
	.section	.nv.info._ZN10layer_norm13ln_bwd_kernelINS_13Kernel_traitsI6__halfS2_fS2_fjLj512ELj1ELj4ELj1ELj16ENS_18Kernel_traits_baseILj512ES2_S2_fS2_fjLj128EEEEELb1ELb1ELb0ELb1EEEvNS_9BwdParamsE,"",@"SHT_CUDA_INFO"
	.sectionflags	@""
	.align	4


	//----- nvinfo : EIATTR_CUDA_API_VERSION
	.align		4
        /*0000*/ 	.byte	0x04, 0x37
        /*0002*/ 	.short	(.L_3761 - .L_3760)
.L_3760:
        /*0004*/ 	.word	0x00000082


	//----- nvinfo : EIATTR_SW2861232_WAR
	.align		4
.L_3761:
        /*0008*/ 	.byte	0x01, 0x35
	.zero		2


	//----- nvinfo : EIATTR_PARAM_CBANK
	.align		4
        /*000c*/ 	.byte	0x04, 0x0a
        /*000e*/ 	.short	(.L_3763 - .L_3762)
	.align		4
.L_3762:
        /*0010*/ 	.word	index@(.nv.constant0._ZN10layer_norm13ln_bwd_kernelINS_13Kernel_traitsI6__halfS2_fS2_fjLj512ELj1ELj4ELj1ELj16ENS_18Kernel_traits_baseILj512ES2_S2_fS2_fjLj128EEEEELb1ELb1ELb0ELb1EEEvNS_9BwdParamsE)
        /*0014*/ 	.short	0x0160
        /*0016*/ 	.short	0x0128


	//----- nvinfo : EIATTR_CBANK_PARAM_SIZE
	.align		4
.L_3763:
        /*0018*/ 	.byte	0x03, 0x19
        /*001a*/ 	.short	0x0128


	//----- nvinfo : EIATTR_KPARAM_INFO
	.align		4
        /*001c*/ 	.byte	0x04, 0x17
        /*001e*/ 	.short	(.L_3765 - .L_3764)
.L_3764:
        /*0020*/ 	.word	0x00000000
        /*0024*/ 	.short	0x0000
        /*0026*/ 	.short	0x0000
        /*0028*/ 	.byte	0x00, 0xf0, 0xa1, 0x04


	//----- nvinfo : EIATTR_MAXREG_COUNT
	.align		4
.L_3765:
        /*002c*/ 	.byte	0x03, 0x1b
        /*002e*/ 	.short	0x00ff


	//----- nvinfo : EIATTR_NUM_BARRIERS
	.align		4
        /*0030*/ 	.byte	0x02, 0x4c
        /*0032*/ 	.byte	0x01
	.zero		1


	//----- nvinfo : EIATTR_MERCURY_ISA_VERSION
	.align		4
        /*0034*/ 	.byte	0x03, 0x5f
        /*0036*/ 	.short	0x0000


	//----- nvinfo : EIATTR_COOP_GROUP_MASK_REGIDS
	.align		4
        /*0038*/ 	.byte	0x04, 0x29
        /*003a*/ 	.short	(.L_3767 - .L_3766)


	//   ....[0]....
.L_3766:
        /*003c*/ 	.word	0xffffffff


	//   ....[1]....
        /*0040*/ 	.word	0xffffffff


	//   ....[2]....
        /*0044*/ 	.word	0xffffffff


	//   ....[3]....
        /*0048*/ 	.word	0xffffffff


	//   ....[4]....
        /*004c*/ 	.word	0xffffffff


	//   ....[5]....
        /*0050*/ 	.word	0xffffffff


	//   ....[6]....
        /*0054*/ 	.word	0xffffffff


	//   ....[7]....
        /*0058*/ 	.word	0xffffffff


	//   ....[8]....
        /*005c*/ 	.word	0xffffffff


	//   ....[9]....
        /*0060*/ 	.word	0xffffffff


	//   ....[10]....
        /*0064*/ 	.word	0xffffffff


	//   ....[11]....
        /*0068*/ 	.word	0xffffffff


	//   ....[12]....
        /*006c*/ 	.word	0xffffffff


	//   ....[13]....
        /*0070*/ 	.word	0xffffffff


	//   ....[14]....
        /*0074*/ 	.word	0xffffffff


	//   ....[15]....
        /*0078*/ 	.word	0xffffffff


	//   ....[16]....
        /*007c*/ 	.word	0xffffffff


	//   ....[17]....
        /*0080*/ 	.word	0xffffffff


	//   ....[18]....
        /*0084*/ 	.word	0xffffffff


	//   ....[19]....
        /*0088*/ 	.word	0xffffffff


	//----- nvinfo : EIATTR_COOP_GROUP_INSTR_OFFSETS
	.align		4
.L_3767:
        /*008c*/ 	.byte	0x04, 0x28
        /*008e*/ 	.short	(.L_3769 - .L_3768)


	//   ....[0]....
.L_3768:
        /*0090*/ 	.word	0x00001060


	//   ....[1]....
        /*0094*/ 	.word	0x00001080


	//   ....[2]....
        /*0098*/ 	.word	0x000010a0


	//   ....[3]....
        /*009c*/ 	.word	0x000010c0


	//   ....[4]....
        /*00a0*/ 	.word	0x000010e0


	//   ....[5]....
        /*00a4*/ 	.word	0x00001100


	//   ....[6]....
        /*00a8*/ 	.word	0x00001120


	//   ....[7]....
        /*00ac*/ 	.word	0x00001140


	//   ....[8]....
        /*00b0*/ 	.word	0x00001160


	//   ....[9]....
        /*00b4*/ 	.word	0x00001180


	//   ....[10]....
        /*00b8*/ 	.word	0x00002ef0


	//   ....[11]....
        /*00bc*/ 	.word	0x00002f70


	//   ....[12]....
        /*00c0*/ 	.word	0x00002ff0


	//   ....[13]....
        /*00c4*/ 	.word	0x00003060


	//   ....[14]....
        /*00c8*/ 	.word	0x000030e0


	//   ....[15]....
        /*00cc*/ 	.word	0x00003150


	//   ....[16]....
        /*00d0*/ 	.word	0x000031d0


	//   ....[17]....
        /*00d4*/ 	.word	0x00003240


	//   ....[18]....
        /*00d8*/ 	.word	0x000032c0


	//   ....[19]....
        /*00dc*/ 	.word	0x00003330


	//----- nvinfo : EIATTR_EXIT_INSTR_OFFSETS
	.align		4
.L_3769:
        /*00e0*/ 	.byte	0x04, 0x1c
        /*00e2*/ 	.short	(.L_3771 - .L_3770)


	//   ....[0]....
.L_3770:
        /*00e4*/ 	.word	0x00002e90


	//----- nvinfo : EIATTR_MAX_THREADS
	.align		4
.L_3771:
        /*00e8*/ 	.byte	0x04, 0x05
        /*00ea*/ 	.short	(.L_3773 - .L_3772)
.L_3772:
        /*00ec*/ 	.word	0x00000080
        /*00f0*/ 	.word	0x00000001
        /*00f4*/ 	.word	0x00000001


	//----- nvinfo : EIATTR_CRS_STACK_SIZE
	.align		4
.L_3773:
        /*00f8*/ 	.byte	0x04, 0x1e
        /*00fa*/ 	.short	(.L_3775 - .L_3774)
.L_3774:
        /*00fc*/ 	.word	0x00000000
.L_3775:


//--------------------- .nv.info._ZN10layer_norm22ln_bwd_finalize_kernelINS_22Kernel_traits_finalizeILj512E6__halfS2_fS2_fjLb1ELj1024ELj4ENS_18Kernel_traits_baseILj512ES2_S2_fS2_fjLj1024EEEEELb1ELb0EEEvNS_9BwdParamsE --------------------------
	.section	.nv.info._ZN10layer_norm22ln_bwd_finalize_kernelINS_22Kernel_traits_finalizeILj512E6__halfS2_fS2_fjLb1ELj1024ELj4ENS_18Kernel_traits_baseILj512ES2_S2_fS2_fjLj1024EEEEELb1ELb0EEEvNS_9BwdParamsE,"",@"SHT_CUDA_INFO"
	.sectionflags	@""
	.align	4


	//----- nvinfo : EIATTR_CUDA_API_VERSION
	.align		4
        /*0000*/ 	.byte	0x04, 0x37
        /*0002*/ 	.short	(.L_3777 - .L_3776)
.L_3776:
        /*0004*/ 	.word	0x00000082


	//----- nvinfo : EIATTR_SW2861232_WAR
	.align		4
.L_3777:
        /*0008*/ 	.byte	0x01, 0x35
	.zero		2


	//----- nvinfo : EIATTR_PARAM_CBANK
	.align		4
        /*000c*/ 	.byte	0x04, 0x0a
        /*000e*/ 	.short	(.L_3779 - .L_3778)
	.align		4
.L_3778:
        /*0010*/ 	.word	index@(.nv.constant0._ZN10layer_norm22ln_bwd_finalize_kernelINS_22Kernel_traits_finalizeILj512E6__halfS2_fS2_fjLb1ELj1024ELj4ENS_18Kernel_traits_baseILj512ES2_S2_fS2_fjLj1024EEEEELb1ELb0EEEvNS_9BwdParamsE)
        /*0014*/ 	.short	0x0160
        /*0016*/ 	.short	0x0128


	//----- nvinfo : EIATTR_CBANK_PARAM_SIZE
	.align		4
.L_3779:
        /*0018*/ 	.byte	0x03, 0x19
        /*001a*/ 	.short	0x0128


	//----- nvinfo : EIATTR_KPARAM_INFO
	.align		4
        /*001c*/ 	.byte	0x04, 0x17
        /*001e*/ 	.short	(.L_3781 - .L_3780)
.L_3780:
        /*0020*/ 	.word	0x00000000
        /*0024*/ 	.short	0x0000
        /*0026*/ 	.short	0x0000
        /*0028*/ 	.byte	0x00, 0xf0, 0xa1, 0x04


	//----- nvinfo : EIATTR_MAXREG_COUNT
	.align		4
.L_3781:
        /*002c*/ 	.byte	0x03, 0x1b
        /*002e*/ 	.short	0x0040


	//----- nvinfo : EIATTR_NUM_BARRIERS
	.align		4
        /*0030*/ 	.byte	0x02, 0x4c
        /*0032*/ 	.byte	0x01
	.zero		1


	//----- nvinfo : EIATTR_MERCURY_ISA_VERSION
	.align		4
        /*0034*/ 	.byte	0x03, 0x5f
        /*0036*/ 	.short	0x0000


	//----- nvinfo : EIATTR_COOP_GROUP_MASK_REGIDS
	.align		4
        /*0038*/ 	.byte	0x04, 0x29
        /*003a*/ 	.short	(.L_3783 - .L_3782)


	//   ....[0]....
.L_3782:
        /*003c*/ 	.word	0xffffffff


	//   ....[1]....
        /*0040*/ 	.word	0xffffffff


	//   ....[2]....
        /*0044*/ 	.word	0xffffffff


	//   ....[3]....
        /*0048*/ 	.word	0xffffffff


	//   ....[4]....
        /*004c*/ 	.word	0xffffffff


	//   ....[5]....
        /*0050*/ 	.word	0xffffffff


	//   ....[6]....
        /*0054*/ 	.word	0xffffffff


	//   ....[7]....
        /*0058*/ 	.word	0xffffffff


	//   ....[8]....
        /*005c*/ 	.word	0xffffffff


	//   ....[9]....
        /*0060*/ 	.word	0xffffffff


	//   ....[10]....
        /*0064*/ 	.word	0xffffffff


	//   ....[11]....
        /*0068*/ 	.word	0xffffffff


	//   ....[12]....
        /*006c*/ 	.word	0xffffffff


	//   ....[13]....
        /*0070*/ 	.word	0xffffffff


	//   ....[14]....
        /*0074*/ 	.word	0xffffffff


	//   ....[15]....
        /*0078*/ 	.word	0xffffffff


	//   ....[16]....
        /*007c*/ 	.word	0xffffffff


	//   ....[17]....
        /*0080*/ 	.word	0xffffffff


	//   ....[18]....
        /*0084*/ 	.word	0xffffffff


	//   ....[19]....
        /*0088*/ 	.word	0xffffffff


	//   ....[20]....
        /*008c*/ 	.word	0xffffffff


	//   ....[21]....
        /*0090*/ 	.word	0xffffffff


	//   ....[22]....
        /*0094*/ 	.word	0xffffffff


	//   ....[23]....
        /*0098*/ 	.word	0xffffffff


	//   ....[24]....
        /*009c*/ 	.word	0xffffffff


	//   ....[25]....
        /*00a0*/ 	.word	0xffffffff


	//   ....[26]....
        /*00a4*/ 	.word	0xffffffff


	//   ....[27]....
        /*00a8*/ 	.word	0xffffffff


	//   ....[28]....
        /*00ac*/ 	.word	0xffffffff


	//   ....[29]....
        /*00b0*/ 	.word	0xffffffff


	//----- nvinfo : EIATTR_COOP_GROUP_INSTR_OFFSETS
	.align		4
.L_3783:
        /*00b4*/ 	.byte	0x04, 0x28
        /*00b6*/ 	.short	(.L_3785 - .L_3784)


	//   ....[0]....
.L_3784:
        /*00b8*/ 	.word	0x000009d0


	//   ....[1]....
        /*00bc*/ 	.word	0x00000a00


	//   ....[2]....
        /*00c0*/ 	.word	0x00000a10


	//   ....[3]....
        /*00c4*/ 	.word	0x00000a30


	//   ....[4]....
        /*00c8*/ 	.word	0x00000a50


	//   ....[5]....
        /*00cc*/ 	.word	0x00000a60


	//   ....[6]....
        /*00d0*/ 	.word	0x00000a90


	//   ....[7]....
        /*00d4*/ 	.word	0x00000ab0


	//   ....[8]....
        /*00d8*/ 	.word	0x00000ac0


	//   ....[9]....
        /*00dc*/ 	.word	0x00000af0


	//   ....[10]....
        /*00e0*/ 	.word	0x00000b10


	//   ....[11]....
        /*00e4*/ 	.word	0x00000b20


	//   ....[12]....
        /*00e8*/ 	.word	0x00000b50


	//   ....[13]....
        /*00ec*/ 	.word	0x00000b70


	//   ....[14]....
        /*00f0*/ 	.word	0x00000b80


	//   ....[15]....
        /*00f4*/ 	.word	0x00000e20


	//   ....[16]....
        /*00f8*/ 	.word	0x00000e80


	//   ....[17]....
        /*00fc*/ 	.word	0x00000ee0


	//   ....[18]....
        /*0100*/ 	.word	0x00000f40


	//   ....[19]....
        /*0104*/ 	.word	0x00000fb0


	//   ....[20]....
        /*0108*/ 	.word	0x00001020


	//   ....[21]....
        /*010c*/ 	.word	0x00001080


	//   ....[22]....
        /*0110*/ 	.word	0x000010e0


	//   ....[23]....
        /*0114*/ 	.word	0x00001140


	//   ....[24]....
        /*0118*/ 	.word	0x000011b0


	//   ....[25]....
        /*011c*/ 	.word	0x00001220


	//   ....[26]....
        /*0120*/ 	.word	0x00001280


	//   ....[27]....
        /*0124*/ 	.word	0x000012e0


	//   ....[28]....
        /*0128*/ 	.word	0x00001340


	//   ....[29]....
        /*012c*/ 	.word	0x000013a0


	//----- nvinfo : EIATTR_EXIT_INSTR_OFFSETS
	.align		4
.L_3785:
        /*0130*/ 	.byte	0x04, 0x1c
        /*0132*/ 	.short	(.L_3787 - .L_3786)


	//   ....[0]....
.L_3786:
        /*0134*/ 	.word	0x00000070


	//   ....[1]....
        /*0138*/ 	.word	0x00000dc0


	//----- nvinfo : EIATTR_MAX_THREADS
	.align		4
.L_3787:
        /*013c*/ 	.byte	0x04, 0x05
        /*013e*/ 	.short	(.L_3789 - .L_3788)
.L_3788:
        /*0140*/ 	.word	0x00000400
        /*0144*/ 	.word	0x00000001
        /*0148*/ 	.word	0x00000001


	//----- nvinfo : EIATTR_CRS_STACK_SIZE
	.align		4
.L_3789:
        /*014c*/ 	.byte	0x04, 0x1e
        /*014e*/ 	.short	(.L_3791 - .L_3790)
.L_3790:
        /*0150*/ 	.word	0x00000000
.L_3791:


//--------------------- .nv.info._ZN10layer_norm13ln_bwd_kernelINS_13Kernel_traitsI6__halfS2_fS2_fjLj512ELj1ELj4ELj1ELj16ENS_18Kernel_traits_baseILj512ES2_S2_fS2_fjLj128EEEEELb1ELb1ELb1ELb0EEEvNS_9BwdParamsE --------------------------
	.section	.nv.info._ZN10layer_norm13ln_bwd_kernelINS_13Kernel_traitsI6__halfS2_fS2_fjLj512ELj1ELj4ELj1ELj16ENS_18Kernel_traits_baseILj512ES2_S2_fS2_fjLj128EEEEELb1ELb1ELb1ELb0EEEvNS_9BwdParamsE,"",@"SHT_CUDA_INFO"
	.sectionflags	@""
	.align	4


	//----- nvinfo : EIATTR_CUDA_API_VERSION
	.align		4
        /*0000*/ 	.byte	0x04, 0x37
        /*0002*/ 	.short	(.L_3793 - .L_3792)
.L_3792:
        /*0004*/ 	.word	0x00000082


	//----- nvinfo : EIATTR_SW2861232_WAR
	.align		4
.L_3793:
        /*0008*/ 	.byte	0x01, 0x35
	.zero		2


	//----- nvinfo : EIATTR_PARAM_CBANK
	.align		4
        /*000c*/ 	.byte	0x04, 0x0a
        /*000e*/ 	.short	(.L_3795 - .L_3794)
	.align		4
.L_3794:
        /*0010*/ 	.word	index@(.nv.constant0._ZN10layer_norm13ln_bwd_kernelINS_13Kernel_traitsI6__halfS2_fS2_fjLj512ELj1ELj4ELj1ELj16ENS_18Kernel_traits_baseILj512ES2_S2_fS2_fjLj128EEEEELb1ELb1ELb1ELb0EEEvNS_9BwdParamsE)
        /*0014*/ 	.short	0x0160
        /*0016*/ 	.short	0x0128


	//----- nvinfo : EIATTR_CBANK_PARAM_SIZE
	.align		4
.L_3795:
        /*0018*/ 	.byte	0x03, 0x19
        /*001a*/ 	.short	0x0128


	//----- nvinfo : EIATTR_KPARAM_INFO
	.align		4
        /*001c*/ 	.byte	0x04, 0x17
        /*001e*/ 	.short	(.L_3797 - .L_3796)
.L_3796:
        /*0020*/ 	.word	0x00000000
        /*0024*/ 	.short	0x0000
        /*0026*/ 	.short	0x0000
        /*0028*/ 	.byte	0x00, 0xf0, 0xa1, 0x04


	//----- nvinfo : EIATTR_MAXREG_COUNT
	.align		4
.L_3797:
        /*002c*/ 	.byte	0x03, 0x1b
        /*002e*/ 	.short	0x00ff


	//----- nvinfo : EIATTR_NUM_BARRIERS
	.align		4
        /*0030*/ 	.byte	0x02, 0x4c
        /*0032*/ 	.byte	0x01
	.zero		1


	//----- nvinfo : EIATTR_MERCURY_ISA_VERSION
	.align		4
        /*0034*/ 	.byte	0x03, 0x5f
        /*0036*/ 	.short	0x0000


	//----- nvinfo : EIATTR_COOP_GROUP_MASK_REGIDS
	.align		4
        /*0038*/ 	.byte	0x04, 0x29
        /*003a*/ 	.short	(.L_3799 - .L_3798)


	//   ....[0]....
.L_3798:
        /*003c*/ 	.word	0xffffffff


	//   ....[1]....
        /*0040*/ 	.word	0xffffffff


	//   ....[2]....
        /*0044*/ 	.word	0xffffffff


	//   ....[3]....
        /*0048*/ 	.word	0xffffffff


	//   ....[4]....
        /*004c*/ 	.word	0xffffffff


	//   ....[5]....
        /*0050*/ 	.word	0xffffffff


	//   ....[6]....
        /*0054*/ 	.word	0xffffffff


	//   ....[7]....
        /*0058*/ 	.word	0xffffffff


	//   ....[8]....
        /*005c*/ 	.word	0xffffffff


	//   ....[9]....
        /*0060*/ 	.word	0xffffffff


	//   ....[10]....
        /*0064*/ 	.word	0xffffffff


	//   ....[11]....
        /*0068*/ 	.word	0xffffffff


	//   ....[12]....
        /*006c*/ 	.word	0xffffffff


	//   ....[13]....
        /*0070*/ 	.word	0xffffffff


	//   ....[14]....
        /*0074*/ 	.word	0xffffffff


	//   ....[15]....
        /*0078*/ 	.word	0xffffffff


	//   ....[16]....
        /*007c*/ 	.word	0xffffffff


	//   ....[17]....
        /*0080*/ 	.word	0xffffffff


	//   ....[18]....
        /*0084*/ 	.word	0xffffffff


	//   ....[19]....
        /*0088*/ 	.word	0xffffffff


	//----- nvinfo : EIATTR_COOP_GROUP_INSTR_OFFSETS
	.align		4
.L_3799:
        /*008c*/ 	.byte	0x04, 0x28
        /*008e*/ 	.short	(.L_3801 - .L_3800)


	//   ....[0]....
.L_3800:
        /*0090*/ 	.word	0x00001420


	//   ....[1]....
        /*0094*/ 	.word	0x00001440


	//   ....[2]....
        /*0098*/ 	.word	0x00001460


	//   ....[3]....
        /*009c*/ 	.word	0x00001480


	//   ....[4]....
        /*00a0*/ 	.word	0x000014a0


	//   ....[5]....
        /*00a4*/ 	.word	0x000014c0


	//   ....[6]....
        /*00a8*/ 	.word	0x000014e0


	//   ....[7]....
        /*00ac*/ 	.word	0x00001500


	//   ....[8]....
        /*00b0*/ 	.word	0x00001520


	//   ....[9]....
        /*00b4*/ 	.word	0x00001540


	//   ....[10]....
        /*00b8*/ 	.word	0x000042a0


	//   ....[11]....
        /*00bc*/ 	.word	0x00004320


	//   ....[12]....
        /*00c0*/ 	.word	0x000043a0


	//   ....[13]....
        /*00c4*/ 	.word	0x00004410


	//   ....[14]....
        /*00c8*/ 	.word	0x00004490


	//   ....[15]....
        /*00cc*/ 	.word	0x00004500


	//   ....[16]....
        /*00d0*/ 	.word	0x00004580


	//   ....[17]....
        /*00d4*/ 	.word	0x000045f0


	//   ....[18]....
        /*00d8*/ 	.word	0x00004670


	//   ....[19]....
        /*00dc*/ 	.word	0x000046e0


	//----- nvinfo : EIATTR_EXIT_INSTR_OFFSETS
	.align		4
.L_3801:
        /*00e0*/ 	.byte	0x04, 0x1c
        /*00e2*/ 	.short	(.L_3803 - .L_3802)


	//   ....[0]....
.L_3802:
        /*00e4*/ 	.word	0x000041c0


	//   ....[1]....
        /*00e8*/ 	.word	0x00004240


	//----- nvinfo : EIATTR_MAX_THREADS
	.align		4
.L_3803:
        /*00ec*/ 	.byte	0x04, 0x05
        /*00ee*/ 	.short	(.L_3805 - .L_3804)
.L_3804:
        /*00f0*/ 	.word	0x00000080
        /*00f4*/ 	.word	0x00000001
        /*00f8*/ 	.word	0x00000001


	//----- nvinfo : EIATTR_CRS_STACK_SIZE
	.align		4
.L_3805:
        /*00fc*/ 	.byte	0x04, 0x1e
        /*00fe*/ 	.short	(.L_3807 - .L_3806)
.L_3806:
        /*0100*/ 	.word	0x00000000
.L_3807:


//--------------------- .nv.info._ZN10layer_norm22ln_bwd_finalize_kernelINS_22Kernel_traits_finalizeILj512E6__halfS2_fS2_fjLb1ELj1024ELj4ENS_18Kernel_traits_baseILj512ES2_S2_fS2_fjLj1024EEEEELb1ELb1EEEvNS_9BwdParamsE --------------------------
	.section	.nv.info._ZN10layer_norm22ln_bwd_finalize_kernelINS_22Kernel_traits_finalizeILj512E6__halfS2_fS2_fjLb1ELj1024ELj4ENS_18Kernel_traits_baseILj512ES2_S2_fS2_fjLj1024EEEEELb1ELb1EEEvNS_9BwdParamsE,"",@"SHT_CUDA_INFO"
	.sectionflags	@""
	.align	4


	//----- nvinfo : EIATTR_CUDA_API_VERSION
	.align		4
        /*0000*/ 	.byte	0x04, 0x37
        /*0002*/ 	.short	(.L_3809 - .L_3808)
.L_3808:
        /*0004*/ 	.word	0x00000082


	//----- nvinfo : EIATTR_SW2861232_WAR
	.align		4
.L_3809:
        /*0008*/ 	.byte	0x01, 0x35
	.zero		2


	//----- nvinfo : EIATTR_PARAM_CBANK
	.align		4
        /*000c*/ 	.byte	0x04, 0x0a
        /*000e*/ 	.short	(.L_3811 - .L_3810)
	.align		4
.L_3810:
        /*0010*/ 	.word	index@(.nv.constant0._ZN10layer_norm22ln_bwd_finalize_kernelINS_22Kernel_traits_finalizeILj512E6__halfS2_fS2_fjLb1ELj1024ELj4ENS_18Kernel_traits_baseILj512ES2_S2_fS2_fjLj1024EEEEELb1ELb1EEEvNS_9BwdParamsE)
        /*0014*/ 	.short	0x0160
        /*0016*/ 	.short	0x0128


	//----- nvinfo : EIATTR_CBANK_PARAM_SIZE
	.align		4
.L_3811:
        /*0018*/ 	.byte	0x03, 0x19
        /*001a*/ 	.short	0x0128


	//----- nvinfo : EIATTR_KPARAM_INFO
	.align		4
        /*001c*/ 	.byte	0x04, 0x17
        /*001e*/ 	.short	(.L_3813 - .L_3812)
.L_3812:
        /*0020*/ 	.word	0x00000000
        /*0024*/ 	.short	0x0000
        /*0026*/ 	.short	0x0000
        /*0028*/ 	.byte	0x00, 0xf0, 0xa1, 0x04


	//----- nvinfo : EIATTR_MAXREG_COUNT
	.align		4
.L_3813:
        /*002c*/ 	.byte	0x03, 0x1b
        /*002e*/ 	.short	0x0040


	//----- nvinfo : EIATTR_NUM_BARRIERS
	.align		4
        /*0030*/ 	.byte	0x02, 0x4c
        /*0032*/ 	.byte	0x01
	.zero		1


	//----- nvinfo : EIATTR_MERCURY_ISA_VERSION
	.align		4
        /*0034*/ 	.byte	0x03, 0x5f
        /*0036*/ 	.short	0x0000


	//----- nvinfo : EIATTR_COOP_GROUP_MASK_REGIDS
	.align		4
        /*0038*/ 	.byte	0x04, 0x29
        /*003a*/ 	.short	(.L_3815 - .L_3814)


	//   ....[0]....
.L_3814:
        /*003c*/ 	.word	0xffffffff


	//   ....[1]....
        /*0040*/ 	.word	0xffffffff


	//   ....[2]....
        /*0044*/ 	.word	0xffffffff


	//   ....[3]....
        /*0048*/ 	.word	0xffffffff


	//   ....[4]....
        /*004c*/ 	.word	0xffffffff


	//   ....[5]....
        /*0050*/ 	.word	0xffffffff


	//   ....[6]....
        /*0054*/ 	.word	0xffffffff


	//   ....[7]....
        /*0058*/ 	.word	0xffffffff


	//   ....[8]....
        /*005c*/ 	.word	0xffffffff


	//   ....[9]....
        /*0060*/ 	.word	0xffffffff


	//   ....[10]....
        /*0064*/ 	.word	0xffffffff


	//   ....[11]....
        /*0068*/ 	.word	0xffffffff


	//   ....[12]....
        /*006c*/ 	.word	0xffffffff


	//   ....[13]....
        /*0070*/ 	.word	0xffffffff


	//   ....[14]....
        /*0074*/ 	.word	0xffffffff


	//   ....[15]....
        /*0078*/ 	.word	0xffffffff


	//   ....[16]....
        /*007c*/ 	.word	0xffffffff


	//   ....[17]....
        /*0080*/ 	.word	0xffffffff


	//   ....[18]....
        /*0084*/ 	.word	0xffffffff


	//   ....[19]....
        /*0088*/ 	.word	0xffffffff


	//   ....[20]....
        /*008c*/ 	.word	0xffffffff


	//   ....[21]....
        /*0090*/ 	.word	0xffffffff


	//   ....[22]....
        /*0094*/ 	.word	0xffffffff


	//   ....[23]....
        /*0098*/ 	.word	0xffffffff


	//   ....[24]....
        /*009c*/ 	.word	0xffffffff


	//   ....[25]....
        /*00a0*/ 	.word	0xffffffff


	//   ....[26]....
        /*00a4*/ 	.word	0xffffffff


	//   ....[27]....
        /*00a8*/ 	.word	0xffffffff


	//   ....[28]....
        /*00ac*/ 	.word	0xffffffff


	//   ....[29]....
        /*00b0*/ 	.word	0xffffffff


	//----- nvinfo : EIATTR_COOP_GROUP_INSTR_OFFSETS
	.align		4
.L_3815:
        /*00b4*/ 	.byte	0x04, 0x28
        /*00b6*/ 	.short	(.L_3817 - .L_3816)


	//   ....[0]....
.L_3816:
        /*00b8*/ 	.word	0x000009a0


	//   ....[1]....
        /*00bc*/ 	.word	0x000009d0


	//   ....[2]....
        /*00c0*/ 	.word	0x000009e0


	//   ....[3]....
        /*00c4*/ 	.word	0x00000a00


	//   ....[4]....
        /*00c8*/ 	.word	0x00000a20


	//   ....[5]....
        /*00cc*/ 	.word	0x00000a30


	//   ....[6]....
        /*00d0*/ 	.word	0x00000a60


	//   ....[7]....
        /*00d4*/ 	.word	0x00000a80


	//   ....[8]....
        /*00d8*/ 	.word	0x00000a90


	//   ....[9]....
        /*00dc*/ 	.word	0x00000ac0


	//   ....[10]....
        /*00e0*/ 	.word	0x00000ae0


	//   ....[11]....
        /*00e4*/ 	.word	0x00000af0


	//   ....[12]....
        /*00e8*/ 	.word	0x00000b20


	//   ....[13]....
        /*00ec*/ 	.word	0x00000b40


	//   ....[14]....
        /*00f0*/ 	.word	0x00000b50


	//   ....[15]....
        /*00f4*/ 	.word	0x00000dd0


	//   ....[16]....
        /*00f8*/ 	.word	0x00000e30


	//   ....[17]....
        /*00fc*/ 	.word	0x00000e90


	//   ....[18]....
        /*0100*/ 	.word	0x00000ef0


	//   ....[19]....
        /*0104*/ 	.word	0x00000f60


	//   ....[20]....
        /*0108*/ 	.word	0x00000fd0


	//   ....[21]....
        /*010c*/ 	.word	0x00001030


	//   ....[22]....
        /*0110*/ 	.word	0x00001090


	//   ....[23]....
        /*0114*/ 	.word	0x000010f0


	//   ....[24]....
        /*0118*/ 	.word	0x00001160


	//   ....[25]....
        /*011c*/ 	.word	0x000011d0


	//   ....[26]....
        /*0120*/ 	.word	0x00001230


	//   ....[27]....
        /*0124*/ 	.word	0x00001290


	//   ....[28]....
        /*0128*/ 	.word	0x000012f0


	//   ....[29]....
        /*012c*/ 	.word	0x00001350


	//----- nvinfo : EIATTR_EXIT_INSTR_OFFSETS
	.align		4
.L_3817:
        /*0130*/ 	.byte	0x04, 0x1c
        /*0132*/ 	.short	(.L_3819 - .L_3818)


	//   ....[0]....
.L_3818:
        /*0134*/ 	.word	0x00000070


	//   ....[1]....
        /*0138*/ 	.word	0x00000d70


	//----- nvinfo : EIATTR_MAX_THREADS
	.align		4
.L_3819:
        /*013c*/ 	.byte	0x04, 0x05
        /*013e*/ 	.short	(.L_3821 - .L_3820)
.L_3820:
        /*0140*/ 	.word	0x00000400
        /*0144*/ 	.word	0x00000001
        /*0148*/ 	.word	0x00000001


	//----- nvinfo : EIATTR_CRS_STACK_SIZE
	.align		4
.L_3821:
        /*014c*/ 	.byte	0x04, 0x1e
        /*014e*/ 	.short	(.L_3823 - .L_3822)
.L_3822:
        /*0150*/ 	.word	0x00000000
.L_3823:


//--------------------- .nv.info._ZN10layer_norm13ln_bwd_kernelINS_13Kernel_traitsI6__halfS2_fS2_fjLj512ELj1ELj4ELj1ELj16ENS_18Kernel_traits_baseILj512ES2_S2_fS2_fjLj128EEEEELb1ELb1ELb1ELb1EEEvNS_9BwdParamsE --------------------------
	.section	.nv.info._ZN10layer_norm13ln_bwd_kernelINS_13Kernel_traitsI6__halfS2_fS2_fjLj512ELj1ELj4ELj1ELj16ENS_18Kernel_traits_baseILj512ES2_S2_fS2_fjLj128EEEEELb1ELb1ELb1ELb1EEEvNS_9BwdParamsE,"",@"SHT_CUDA_INFO"
	.sectionflags	@""
	.align	4


	//----- nvinfo : EIATTR_CUDA_API_VERSION
	.align		4
        /*0000*/ 	.byte	0x04, 0x37
        /*0002*/ 	.short	(.L_3825 - .L_3824)
.L_3824:
        /*0004*/ 	.word	0x00000082


	//----- nvinfo : EIATTR_SW2861232_WAR
	.align		4
.L_3825:
        /*0008*/ 	.byte	0x01, 0x35
	.zero		2


	//----- nvinfo : EIATTR_PARAM_CBANK
	.align		4
        /*000c*/ 	.byte	0x04, 0x0a
        /*000e*/ 	.short	(.L_3827 - .L_3826)
	.align		4
.L_3826:
        /*0010*/ 	.word	index@(.nv.constant0._ZN10layer_norm13ln_bwd_kernelINS_13Kernel_traitsI6__halfS2_fS2_fjLj512ELj1ELj4ELj1ELj16ENS_18Kernel_traits_baseILj512ES2_S2_fS2_fjLj128EEEEELb1ELb1ELb1ELb1EEEvNS_9BwdParamsE)
        /*0014*/ 	.short	0x0160
        /*0016*/ 	.short	0x0128


	//----- nvinfo : EIATTR_CBANK_PARAM_SIZE
	.align		4
.L_3827:
        /*0018*/ 	.byte	0x03, 0x19
        /*001a*/ 	.short	0x0128


	//----- nvinfo : EIATTR_KPARAM_INFO
	.align		4
        /*001c*/ 	.byte	0x04, 0x17
        /*001e*/ 	.short	(.L_3829 - .L_3828)
.L_3828:
        /*0020*/ 	.word	0x00000000
        /*0024*/ 	.short	0x0000
        /*0026*/ 	.short	0x0000
        /*0028*/ 	.byte	0x00, 0xf0, 0xa1, 0x04


	//----- nvinfo : EIATTR_MAXREG_COUNT
	.align		4
.L_3829:
        /*002c*/ 	.byte	0x03, 0x1b
        /*002e*/ 	.short	0x00ff


	//----- nvinfo : EIATTR_NUM_BARRIERS
	.align		4
        /*0030*/ 	.byte	0x02, 0x4c
        /*0032*/ 	.byte	0x01
	.zero		1


	//----- nvinfo : EIATTR_MERCURY_ISA_VERSION
	.align		4
        /*0034*/ 	.byte	0x03, 0x5f
        /*0036*/ 	.short	0x0000


	//----- nvinfo : EIATTR_COOP_GROUP_MASK_REGIDS
	.align		4
        /*0038*/ 	.byte	0x04, 0x29
        /*003a*/ 	.short	(.L_3831 - .L_3830)


	//   ....[0]....
.L_3830:
        /*003c*/ 	.word	0xffffffff


	//   ....[1]....
        /*0040*/ 	.word	0xffffffff


	//   ....[2]....
        /*0044*/ 	.word	0xffffffff


	//   ....[3]....
        /*0048*/ 	.word	0xffffffff


	//   ....[4]....
        /*004c*/ 	.word	0xffffffff


	//   ....[5]....
        /*0050*/ 	.word	0xffffffff


	//   ....[6]....
        /*0054*/ 	.word	0xffffffff


	//   ....[7]....
        /*0058*/ 	.word	0xffffffff


	//   ....[8]....
        /*005c*/ 	.word	0xffffffff


	//   ....[9]....
        /*0060*/ 	.word	0xffffffff


	//   ....[10]....
        /*0064*/ 	.word	0xffffffff


	//   ....[11]....
        /*0068*/ 	.word	0xffffffff


	//   ....[12]....
        /*006c*/ 	.word	0xffffffff


	//   ....[13]....
        /*0070*/ 	.word	0xffffffff


	//   ....[14]....
        /*0074*/ 	.word	0xffffffff


	//   ....[15]....
        /*0078*/ 	.word	0xffffffff


	//   ....[16]....
        /*007c*/ 	.word	0xffffffff


	//   ....[17]....
        /*0080*/ 	.word	0xffffffff


	//   ....[18]....
        /*0084*/ 	.word	0xffffffff


	//   ....[19]....
        /*0088*/ 	.word	0xffffffff


	//----- nvinfo : EIATTR_COOP_GROUP_INSTR_OFFSETS
	.align		4
.L_3831:
        /*008c*/ 	.byte	0x04, 0x28
        /*008e*/ 	.short	(.L_3833 - .L_3832)


	//   ....[0]....
.L_3832:
        /*0090*/ 	.word	0x000012b0


	//   ....[1]....
        /*0094*/ 	.word	0x000012d0


	//   ....[2]....
        /*0098*/ 	.word	0x000012f0


	//   ....[3]....
        /*009c*/ 	.word	0x00001310


	//   ....[4]....
        /*00a0*/ 	.word	0x00001330


	//   ....[5]....
        /*00a4*/ 	.word	0x00001350


	//   ....[6]....
        /*00a8*/ 	.word	0x00001370


	//   ....[7]....
        /*00ac*/ 	.word	0x00001390


	//   ....[8]....
        /*00b0*/ 	.word	0x000013b0


	//   ....[9]....
        /*00b4*/ 	.word	0x000013d0


	//   ....[10]....
        /*00b8*/ 	.word	0x00003d90


	//   ....[11]....
        /*00bc*/ 	.word	0x00003e10


	//   ....[12]....
        /*00c0*/ 	.word	0x00003e90


	//   ....[13]....
        /*00c4*/ 	.word	0x00003f00


	//   ....[14]....
        /*00c8*/ 	.word	0x00003f80


	//   ....[15]....
        /*00cc*/ 	.word	0x00003ff0


	//   ....[16]....
        /*00d0*/ 	.word	0x00004070


	//   ....[17]....
        /*00d4*/ 	.word	0x000040e0


	//   ....[18]....
        /*00d8*/ 	.word	0x00004160


	//   ....[19]....
        /*00dc*/ 	.word	0x000041d0


	//----- nvinfo : EIATTR_EXIT_INSTR_OFFSETS
	.align		4
.L_3833:
        /*00e0*/ 	.byte	0x04, 0x1c
        /*00e2*/ 	.short	(.L_3835 - .L_3834)


	//   ....[0]....
.L_3834:
        /*00e4*/ 	.word	0x00003d30


	//----- nvinfo : EIATTR_MAX_THREADS
	.align		4
.L_3835:
        /*00e8*/ 	.byte	0x04, 0x05
        /*00ea*/ 	.short	(.L_3837 - .L_3836)
.L_3836:
        /*00ec*/ 	.word	0x00000080
        /*00f0*/ 	.word	0x00000001
        /*00f4*/ 	.word	0x00000001


	//----- nvinfo : EIATTR_CRS_STACK_SIZE
	.align		4
.L_3837:
        /*00f8*/ 	.byte	0x04, 0x1e
        /*00fa*/ 	.short	(.L_3839 - .L_3838)
.L_3838:
        /*00fc*/ 	.word	0x00000000
.L_3839:


//--------------------- .nv.info._ZN10layer_norm13ln_bwd_kernelINS_13Kernel_traitsIf6__halffS2_fjLj512ELj1ELj4ELj1ELj16ENS_18Kernel_traits_baseILj512EfS2_fS2_fjLj128EEEEELb0ELb0ELb0ELb0EEEvNS_9BwdParamsE --------------------------
	.section	.nv.info._ZN10layer_norm13ln_bwd_kernelINS_13Kernel_traitsIf6__halffS2_fjLj512ELj1ELj4ELj1ELj16ENS_18Kernel_traits_baseILj512EfS2_fS2_fjLj128EEEEELb0ELb0ELb0ELb0EEEvNS_9BwdParamsE,"",@"SHT_CUDA_INFO"
	.sectionflags	@""
	.align	4


	//----- nvinfo : EIATTR_CUDA_API_VERSION
	.align		4
        /*0000*/ 	.byte	0x04, 0x37
        /*0002*/ 	.short	(.L_3841 - .L_3840)
.L_3840:
        /*0004*/ 	.word	0x00000082


	//----- nvinfo : EIATTR_SW2861232_WAR
	.align		4
.L_3841:
        /*0008*/ 	.byte	0x01, 0x35
	.zero		2


	//----- nvinfo : EIATTR_PARAM_CBANK
	.align		4
        /*000c*/ 	.byte	0x04, 0x0a
        /*000e*/ 	.short	(.L_3843 - .L_3842)
	.align		4
.L_3842:
        /*0010*/ 	.word	index@(.nv.constant0._ZN10layer_norm13ln_bwd_kernelINS_13Kernel_traitsIf6__halffS2_fjLj512ELj1ELj4ELj1ELj16ENS_18Kernel_traits_baseILj512EfS2_fS2_fjLj128EEEEELb0ELb0ELb0ELb0EEEvNS_9BwdParamsE)
        /*0014*/ 	.short	0x0160
        /*0016*/ 	.short	0x0128


	//----- nvinfo : EIATTR_CBANK_PARAM_SIZE
	.align		4
.L_3843:
        /*0018*/ 	.byte	0x03, 0x19
        /*001a*/ 	.short	0x0128


	//----- nvinfo : EIATTR_KPARAM_INFO
	.align		4
        /*001c*/ 	.byte	0x04, 0x17
        /*001e*/ 	.short	(.L_3845 - .L_3844)
.L_3844:
        /*0020*/ 	.word	0x00000000
        /*0024*/ 	.short	0x0000
        /*0026*/ 	.short	0x0000
        /*0028*/ 	.byte	0x00, 0xf0, 0xa1, 0x04


	//----- nvinfo : EIATTR_MAXREG_COUNT
	.align		4
.L_3845:
        /*002c*/ 	.byte	0x03, 0x1b
        /*002e*/ 	.short	0x00ff


	//----- nvinfo : EIATTR_NUM_BARRIERS
	.align		4
        /*0030*/ 	.byte	0x02, 0x4c
        /*0032*/ 	.byte	0x01
	.zero		1


	//----- nvinfo : EIATTR_MERCURY_ISA_VERSION
	.align		4
        /*0034*/ 	.byte	0x03, 0x5f
        /*0036*/ 	.short	0x0000


	//----- nvinfo : EIATTR_COOP_GROUP_MASK_REGIDS
	.align		4
        /*0038*/ 	.byte	0x04, 0x29
        /*003a*/ 	.short	(.L_3847 - .L_3846)


	//   ....[0]....
.L_3846:
        /*003c*/ 	.word	0xffffffff


	//   ....[1]....
        /*0040*/ 	.word	0xffffffff


	//   ....[2]....
        /*0044*/ 	.word	0xffffffff


	//   ....[3]....
        /*0048*/ 	.word	0xffffffff


	//   ....[4]....
        /*004c*/ 	.word	0xffffffff


	//   ....[5]....
        /*0050*/ 	.word	0xffffffff


	//   ....[6]....
        /*0054*/ 	.word	0xffffffff


	//   ....[7]....
        /*0058*/ 	.word	0xffffffff


	//   ....[8]....
        /*005c*/ 	.word	0xffffffff


	//   ....[9]....
        /*0060*/ 	.word	0xffffffff


	//   ....[10]....
        /*0064*/ 	.word	0xffffffff


	//   ....[11]....
        /*0068*/ 	.word	0xffffffff


	//   ....[12]....
        /*006c*/ 	.word	0xffffffff


	//   ....[13]....
        /*0070*/ 	.word	0xffffffff


	//   ....[14]....
        /*0074*/ 	.word	0xffffffff


	//   ....[15]....
        /*0078*/ 	.word	0xffffffff


	//   ....[16]....
        /*007c*/ 	.word	0xffffffff


	//   ....[17]....
        /*0080*/ 	.word	0xffffffff


	//   ....[18]....
        /*0084*/ 	.word	0xffffffff


	//   ....[19]....
        /*0088*/ 	.word	0xffffffff


	//----- nvinfo : EIATTR_COOP_GROUP_INSTR_OFFSETS
	.align		4
.L_3847:
        /*008c*/ 	.byte	0x04, 0x28
        /*008e*/ 	.short	(.L_3849 - .L_3848)


	//   ....[0]....
.L_3848:
        /*0090*/ 	.word	0x00000e40


	//   ....[1]....
        /*0094*/ 	.word	0x00000e60


	//   ....[2]....
        /*0098*/ 	.word	0x00000e80


	//   ....[3]....
        /*009c*/ 	.word	0x00000ea0


	//   ....[4]....
        /*00a0*/ 	.word	0x00000ec0


	//   ....[5]....
        /*00a4*/ 	.word	0x00000ee0


	//   ....[6]....
        /*00a8*/ 	.word	0x00000f10


	//   ....[7]....
        /*00ac*/ 	.word	0x00000f20


	//   ....[8]....
        /*00b0*/ 	.word	0x00000f50


	//   ....[9]....
        /*00b4*/ 	.word	0x00000f60


	//   ....[10]....
        /*00b8*/ 	.word	0x00002130


	//   ....[11]....
        /*00bc*/ 	.word	0x000021b0


	//   ....[12]....
        /*00c0*/ 	.word	0x00002230


	//   ....[13]....
        /*00c4*/ 	.word	0x000022a0


	//   ....[14]....
        /*00c8*/ 	.word	0x00002320


	//   ....[15]....
        /*00cc*/ 	.word	0x00002390


	//   ....[16]....
        /*00d0*/ 	.word	0x00002410


	//   ....[17]....
        /*00d4*/ 	.word	0x00002480


	//   ....[18]....
        /*00d8*/ 	.word	0x00002500


	//   ....[19]....
        /*00dc*/ 	.word	0x00002570


	//----- nvinfo : EIATTR_EXIT_INSTR_OFFSETS
	.align		4
.L_3849:
        /*00e0*/ 	.byte	0x04, 0x1c
        /*00e2*/ 	.short	(.L_3851 - .L_3850)


	//   ....[0]....
.L_3850:
        /*00e4*/ 	.word	0x000020a0


	//   ....[1]....
        /*00e8*/ 	.word	0x000020d0


	//----- nvinfo : EIATTR_MAX_THREADS
	.align		4
.L_3851:
        /*00ec*/ 	.byte	0x04, 0x05
        /*00ee*/ 	.short	(.L_3853 - .L_3852)
.L_3852:
        /*00f0*/ 	.word	0x00000080
        /*00f4*/ 	.word	0x00000001
        /*00f8*/ 	.word	0x00000001


	//----- nvinfo : EIATTR_CRS_STACK_SIZE
	.align		4
.L_3853:
        /*00fc*/ 	.byte	0x04, 0x1e
        /*00fe*/ 	.short	(.L_3855 - .L_3854)
.L_3854:
        /*0100*/ 	.word	0x00000000
.L_3855:


//--------------------- .nv.info._ZN10layer_norm13ln_bwd_kernelINS_13Kernel_traitsIf6__halffS2_fjLj512ELj1ELj4ELj1ELj16ENS_18Kernel_traits_baseILj512EfS2_fS2_fjLj128EEEEELb0ELb0ELb0ELb1EEEvNS_9BwdParamsE --------------------------
	.section	.nv.info._ZN10layer_norm13ln_bwd_kernelINS_13Kernel_traitsIf6__halffS2_fjLj512ELj1ELj4ELj1ELj16ENS_18Kernel_traits_baseILj512EfS2_fS2_fjLj128EEEEELb0ELb0ELb0ELb1EEEvNS_9BwdParamsE,"",@"SHT_CUDA_INFO"
	.sectionflags	@""
	.align	4


	//----- nvinfo : EIATTR_CUDA_API_VERSION
	.align		4
        /*0000*/ 	.byte	0x04, 0x37
        /*0002*/ 	.short	(.L_3857 - .L_3856)
.L_3856:
        /*0004*/ 	.word	0x00000082


	//----- nvinfo : EIATTR_SW2861232_WAR
	.align		4
.L_3857:
        /*0008*/ 	.byte	0x01, 0x35
	.zero		2


	//----- nvinfo : EIATTR_PARAM_CBANK
	.align		4
        /*000c*/ 	.byte	0x04, 0x0a
        /*000e*/ 	.short	(.L_3859 - .L_3858)
	.align		4
.L_3858:
        /*0010*/ 	.word	index@(.nv.constant0._ZN10layer_norm13ln_bwd_kernelINS_13Kernel_traitsIf6__halffS2_fjLj512ELj1ELj4ELj1ELj16ENS_18Kernel_traits_baseILj512EfS2_fS2_fjLj128EEEEELb0ELb0ELb0ELb1EEEvNS_9BwdParamsE)
        /*0014*/ 	.short	0x0160
        /*0016*/ 	.short	0x0128


	//----- nvinfo : EIATTR_CBANK_PARAM_SIZE
	.align		4
.L_3859:
        /*0018*/ 	.byte	0x03, 0x19
        /*001a*/ 	.short	0x0128


	//----- nvinfo : EIATTR_KPARAM_INFO
	.align		4
        /*001c*/ 	.byte	0x04, 0x17
        /*001e*/ 	.short	(.L_3861 - .L_3860)
.L_3860:
        /*0020*/ 	.word	0x00000000
        /*0024*/ 	.short	0x0000
        /*0026*/ 	.short	0x0000
        /*0028*/ 	.byte	0x00, 0xf0, 0xa1, 0x04


	//----- nvinfo : EIATTR_MAXREG_COUNT
	.align		4
.L_3861:
        /*002c*/ 	.byte	0x03, 0x1b
        /*002e*/ 	.short	0x00ff


	//----- nvinfo : EIATTR_NUM_BARRIERS
	.align		4
        /*0030*/ 	.byte	0x02, 0x4c
        /*0032*/ 	.byte	0x01
	.zero		1


	//----- nvinfo : EIATTR_MERCURY_ISA_VERSION
	.align		4
        /*0034*/ 	.byte	0x03, 0x5f
        /*0036*/ 	.short	0x0000


	//----- nvinfo : EIATTR_COOP_GROUP_MASK_REGIDS
	.align		4
        /*0038*/ 	.byte	0x04, 0x29
        /*003a*/ 	.short	(.L_3863 - .L_3862)


	//   ....[0]....
.L_3862:
        /*003c*/ 	.word	0xffffffff


	//   ....[1]....
        /*0040*/ 	.word	0xffffffff


	//   ....[2]....
        /*0044*/ 	.word	0xffffffff


	//   ....[3]....
        /*0048*/ 	.word	0xffffffff


	//   ....[4]....
        /*004c*/ 	.word	0xffffffff


	//   ....[5]....
        /*0050*/ 	.word	0xffffffff


	//   ....[6]....
        /*0054*/ 	.word	0xffffffff


	//   ....[7]....
        /*0058*/ 	.word	0xffffffff


	//   ....[8]....
        /*005c*/ 	.word	0xffffffff


	//   ....[9]....
        /*0060*/ 	.word	0xffffffff


	//   ....[10]....
        /*0064*/ 	.word	0xffffffff


	//   ....[11]....
        /*0068*/ 	.word	0xffffffff


	//   ....[12]....
        /*006c*/ 	.word	0xffffffff


	//   ....[13]....
        /*0070*/ 	.word	0xffffffff


	//   ....[14]....
        /*0074*/ 	.word	0xffffffff


	//   ....[15]....
        /*0078*/ 	.word	0xffffffff


	//   ....[16]....
        /*007c*/ 	.word	0xffffffff


	//   ....[17]....
        /*0080*/ 	.word	0xffffffff


	//   ....[18]....
        /*0084*/ 	.word	0xffffffff


	//   ....[19]....
        /*0088*/ 	.word	0xffffffff


	//----- nvinfo : EIATTR_COOP_GROUP_INSTR_OFFSETS
	.align		4
.L_3863:
        /*008c*/ 	.byte	0x04, 0x28
        /*008e*/ 	.short	(.L_3865 - .L_3864)


	//   ....[0]....
.L_3864:
        /*0090*/ 	.word	0x00000df0


	//   ....[1]....
        /*0094*/ 	.word	0x00000e10


	//   ....[2]....
        /*0098*/ 	.word	0x00000e30


	//   ....[3]....
        /*009c*/ 	.word	0x00000e50


	//   ....[4]....
        /*00a0*/ 	.word	0x00000e70


	//   ....[5]....
        /*00a4*/ 	.word	0x00000e90


	//   ....[6]....
        /*00a8*/ 	.word	0x00000ec0


	//   ....[7]....
        /*00ac*/ 	.word	0x00000ed0


	//   ....[8]....
        /*00b0*/ 	.word	0x00000f00


	//   ....[9]....
        /*00b4*/ 	.word	0x00000f10


	//   ....[10]....
        /*00b8*/ 	.word	0x00002010


	//   ....[11]....
        /*00bc*/ 	.word	0x00002090


	//   ....[12]....
        /*00c0*/ 	.word	0x00002110


	//   ....[13]....
        /*00c4*/ 	.word	0x00002180


	//   ....[14]....
        /*00c8*/ 	.word	0x00002200


	//   ....[15]....
        /*00cc*/ 	.word	0x00002270


	//   ....[16]....
        /*00d0*/ 	.word	0x000022f0


	//   ....[17]....
        /*00d4*/ 	.word	0x00002360


	//   ....[18]....
        /*00d8*/ 	.word	0x000023e0


	//   ....[19]....
        /*00dc*/ 	.word	0x00002450


	//----- nvinfo : EIATTR_EXIT_INSTR_OFFSETS
	.align		4
.L_3865:
        /*00e0*/ 	.byte	0x04, 0x1c
        /*00e2*/ 	.short	(.L_3867 - .L_3866)


	//   ....[0]....
.L_3866:
        /*00e4*/ 	.word	0x00001fb0


	//----- nvinfo : EIATTR_MAX_THREADS
	.align		4
.L_3867:
        /*00e8*/ 	.byte	0x04, 0x05
        /*00ea*/ 	.short	(.L_3869 - .L_3868)
.L_3868:
        /*00ec*/ 	.word	0x00000080
        /*00f0*/ 	.word	0x00000001
        /*00f4*/ 	.word	0x00000001


	//----- nvinfo : EIATTR_CRS_STACK_SIZE
	.align		4
.L_3869:
        /*00f8*/ 	.byte	0x04, 0x1e
        /*00fa*/ 	.short	(.L_3871 - .L_3870)
.L_3870:
        /*00fc*/ 	.word	0x00000000
.L_3871:


//--------------------- .nv.info._ZN10layer_norm13ln_bwd_kernelINS_13Kernel_traitsIf6__halffS2_fjLj512ELj1ELj4ELj1ELj16ENS_18Kernel_traits_baseILj512EfS2_fS2_fjLj128EEEEELb0ELb0ELb1ELb0EEEvNS_9BwdParamsE --------------------------
	.section	.nv.info._ZN10layer_norm13ln_bwd_kernelINS_13Kernel_traitsIf6__halffS2_fjLj512ELj1ELj4ELj1ELj16ENS_18Kernel_traits_baseILj512EfS2_fS2_fjLj128EEEEELb0ELb0ELb1ELb0EEEvNS_9BwdParamsE,"",@"SHT_CUDA_INFO"
	.sectionflags	@""
	.align	4


	//----- nvinfo : EIATTR_CUDA_API_VERSION
	.align		4
        /*0000*/ 	.byte	0x04, 0x37
        /*0002*/ 	.short	(.L_3873 - .L_3872)
.L_3872:
        /*0004*/ 	.word	0x00000082


	//----- nvinfo : EIATTR_SW2861232_WAR
	.align		4
.L_3873:
        /*0008*/ 	.byte	0x01, 0x35
	.zero		2


	//----- nvinfo : EIATTR_PARAM_CBANK
	.align		4
        /*000c*/ 	.byte	0x04, 0x0a
        /*000e*/ 	.short	(.L_3875 - .L_3874)
	.align		4
.L_3874:
        /*0010*/ 	.word	index@(.nv.constant0._ZN10layer_norm13ln_bwd_kernelINS_13Kernel_traitsIf6__halffS2_fjLj512ELj1ELj4ELj1ELj16ENS_18Kernel_traits_baseILj512EfS2_fS2_fjLj128EEEEELb0ELb0ELb1ELb0EEEvNS_9BwdParamsE)
        /*0014*/ 	.short	0x0160
        /*0016*/ 	.short	0x0128


	//----- nvinfo : EIATTR_CBANK_PARAM_SIZE
	.align		4
.L_3875:
        /*0018*/ 	.byte	0x03, 0x19
        /*001a*/ 	.short	0x0128


	//----- nvinfo : EIATTR_KPARAM_INFO
	.align		4
        /*001c*/ 	.byte	0x04, 0x17
        /*001e*/ 	.short	(.L_3877 - .L_3876)
.L_3876:
        /*0020*/ 	.word	0x00000000
        /*0024*/ 	.short	0x0000
        /*0026*/ 	.short	0x0000
        /*0028*/ 	.byte	0x00, 0xf0, 0xa1, 0x04


	//----- nvinfo : EIATTR_MAXREG_COUNT
	.align		4
.L_3877:
        /*002c*/ 	.byte	0x03, 0x1b
        /*002e*/ 	.short	0x00ff


	//----- nvinfo : EIATTR_NUM_BARRIERS
	.align		4
        /*0030*/ 	.byte	0x02, 0x4c
        /*0032*/ 	.byte	0x01
	.zero		1


	//----- nvinfo : EIATTR_MERCURY_ISA_VERSION
	.align		4
        /*0034*/ 	.byte	0x03, 0x5f
        /*0036*/ 	.short	0x0000


	//----- nvinfo : EIATTR_COOP_GROUP_MASK_REGIDS
	.align		4
        /*0038*/ 	.byte	0x04, 0x29
        /*003a*/ 	.short	(.L_3879 - .L_3878)


	//   ....[0]....
.L_3878:
        /*003c*/ 	.word	0xffffffff


	//   ....[1]....
        /*0040*/ 	.word	0xffffffff


	//   ....[2]....
        /*0044*/ 	.word	0xffffffff


	//   ....[3]....
        /*0048*/ 	.word	0xffffffff


	//   ....[4]....
        /*004c*/ 	.word	0xffffffff


	//   ....[5]....
        /*0050*/ 	.word	0xffffffff


	//   ....[6]....
        /*0054*/ 	.word	0xffffffff


	//   ....[7]....
        /*0058*/ 	.word	0xffffffff


	//   ....[8]....
        /*005c*/ 	.word	0xffffffff


	//   ....[9]....
        /*0060*/ 	.word	0xffffffff


	//   ....[10]....
        /*0064*/ 	.word	0xffffffff


	//   ....[11]....
        /*0068*/ 	.word	0xffffffff


	//   ....[12]....
        /*006c*/ 	.word	0xffffffff


	//   ....[13]....
        /*0070*/ 	.word	0xffffffff


	//   ....[14]....
        /*0074*/ 	.word	0xffffffff


	//   ....[15]....
        /*0078*/ 	.word	0xffffffff


	//   ....[16]....
        /*007c*/ 	.word	0xffffffff


	//   ....[17]....
        /*0080*/ 	.word	0xffffffff


	//   ....[18]....
        /*0084*/ 	.word	0xffffffff


	//   ....[19]....
        /*0088*/ 	.word	0xffffffff


	//----- nvinfo : EIATTR_COOP_GROUP_INSTR_OFFSETS
	.align		4
.L_3879:
        /*008c*/ 	.byte	0x04, 0x28
        /*008e*/ 	.short	(.L_3881 - .L_3880)


	//   ....[0]....
.L_3880:
        /*0090*/ 	.word	0x00000f80


	//   ....[1]....
        /*0094*/ 	.word	0x00000fa0


	//   ....[2]....
        /*0098*/ 	.word	0x00000fc0


	//   ....[3]....
        /*009c*/ 	.word	0x00000fe0


	//   ....[4]....
        /*00a0*/ 	.word	0x00001000


	//   ....[5]....
        /*00a4*/ 	.word	0x00001020


	//   ....[6]....
        /*00a8*/ 	.word	0x00001040


	//   ....[7]....
        /*00ac*/ 	.word	0x00001060


	//   ....[8]....
        /*00b0*/ 	.word	0x00001080


	//   ....[9]....
        /*00b4*/ 	.word	0x000010a0


	//   ....[10]....
        /*00b8*/ 	.word	0x00002c90


	//   ....[11]....
        /*00bc*/ 	.word	0x00002d10


	//   ....[12]....
        /*00c0*/ 	.word	0x00002d90


	//   ....[13]....
        /*00c4*/ 	.word	0x00002e00


	//   ....[14]....
        /*00c8*/ 	.word	0x00002e80


	//   ....[15]....
        /*00cc*/ 	.word	0x00002ef0


	//   ....[16]....
        /*00d0*/ 	.word	0x00002f70


	//   ....[17]....
        /*00d4*/ 	.word	0x00002fe0


	//   ....[18]....
        /*00d8*/ 	.word	0x00003060


	//   ....[19]....
        /*00dc*/ 	.word	0x000030d0


	//----- nvinfo : EIATTR_EXIT_INSTR_OFFSETS
	.align		4
.L_3881:
        /*00e0*/ 	.byte	0x04, 0x1c
        /*00e2*/ 	.short	(.L_3883 - .L_3882)


	//   ....[0]....
.L_3882:
        /*00e4*/ 	.word	0x00002c00


	//   ....[1]....
        /*00e8*/ 	.word	0x00002c30


	//----- nvinfo : EIATTR_MAX_THREADS
	.align		4
.L_3883:
        /*00ec*/ 	.byte	0x04, 0x05
        /*00ee*/ 	.short	(.L_3885 - .L_3884)
.L_3884:
        /*00f0*/ 	.word	0x00000080
        /*00f4*/ 	.word	0x00000001
        /*00f8*/ 	.word	0x00000001


	//----- nvinfo : EIATTR_CRS_STACK_SIZE
	.align		4
.L_3885:
        /*00fc*/ 	.byte	0x04, 0x1e
        /*00fe*/ 	.short	(.L_3887 - .L_3886)
.L_3886:
        /*0100*/ 	.word	0x00000000
.L_3887:


//--------------------- .nv.info._ZN10layer_norm13ln_bwd_kernelINS_13Kernel_traitsIf6__halffS2_fjLj512ELj1ELj4ELj1ELj16ENS_18Kernel_traits_baseILj512EfS2_fS2_fjLj128EEEEELb0ELb0ELb1ELb1EEEvNS_9BwdParamsE --------------------------
	.section	.nv.info._ZN10layer_norm13ln_bwd_kernelINS_13Kernel_traitsIf6__halffS2_fjLj512ELj1ELj4ELj1ELj16ENS_18Kernel_traits_baseILj512EfS2_fS2_fjLj128EEEEELb0ELb0ELb1ELb1EEEvNS_9BwdParamsE,"",@"SHT_CUDA_INFO"
	.sectionflags	@""
	.align	4


	//----- nvinfo : EIATTR_CUDA_API_VERSION
	.align		4
        /*0000*/ 	.byte	0x04, 0x37
        /*0002*/ 	.short	(.L_3889 - .L_3888)
.L_3888:
        /*0004*/ 	.word	0x00000082


	//----- nvinfo : EIATTR_SW2861232_WAR
	.align		4
.L_3889:
        /*0008*/ 	.byte	0x01, 0x35
	.zero		2


	//----- nvinfo : EIATTR_PARAM_CBANK
	.align		4
        /*000c*/ 	.byte	0x04, 0x0a
        /*000e*/ 	.short	(.L_3891 - .L_3890)
	.align		4
.L_3890:
        /*0010*/ 	.word	index@(.nv.constant0._ZN10layer_norm13ln_bwd_kernelINS_13Kernel_traitsIf6__halffS2_fjLj512ELj1ELj4ELj1ELj16ENS_18Kernel_traits_baseILj512EfS2_fS2_fjLj128EEEEELb0ELb0ELb1ELb1EEEvNS_9BwdParamsE)
        /*0014*/ 	.short	0x0160
        /*0016*/ 	.short	0x0128


	//----- nvinfo : EIATTR_CBANK_PARAM_SIZE
	.align		4
.L_3891:
        /*0018*/ 	.byte	0x03, 0x19
        /*001a*/ 	.short	0x0128


	//----- nvinfo : EIATTR_KPARAM_INFO
	.align		4
        /*001c*/ 	.byte	0x04, 0x17
        /*001e*/ 	.short	(.L_3893 - .L_3892)
.L_3892:
        /*0020*/ 	.word	0x00000000
        /*0024*/ 	.short	0x0000
        /*0026*/ 	.short	0x0000
        /*0028*/ 	.byte	0x00, 0xf0, 0xa1, 0x04


	//----- nvinfo : EIATTR_MAXREG_COUNT
	.align		4
.L_3893:
        /*002c*/ 	.byte	0x03, 0x1b
        /*002e*/ 	.short	0x00ff


	//----- nvinfo : EIATTR_NUM_BARRIERS
	.align		4
        /*0030*/ 	.byte	0x02, 0x4c
        /*0032*/ 	.byte	0x01
	.zero		1


	//----- nvinfo : EIATTR_MERCURY_ISA_VERSION
	.align		4
        /*0034*/ 	.byte	0x03, 0x5f
        /*0036*/ 	.short	0x0000


	//----- nvinfo : EIATTR_COOP_GROUP_MASK_REGIDS
	.align		4
        /*0038*/ 	.byte	0x04, 0x29
        /*003a*/ 	.short	(.L_3895 - .L_3894)


	//   ....[0]....
.L_3894:
        /*003c*/ 	.word	0xffffffff


	//   ....[1]....
        /*0040*/ 	.word	0xffffffff


	//   ....[2]....
        /*0044*/ 	.word	0xffffffff


	//   ....[3]....
        /*0048*/ 	.word	0xffffffff


	//   ....[4]....
        /*004c*/ 	.word	0xffffffff


	//   ....[5]....
        /*0050*/ 	.word	0xffffffff


	//   ....[6]....
        /*0054*/ 	.word	0xffffffff


	//   ....[7]....
        /*0058*/ 	.word	0xffffffff


	//   ....[8]....
        /*005c*/ 	.word	0xffffffff


	//   ....[9]....
        /*0060*/ 	.word	0xffffffff


	//   ....[10]....
        /*0064*/ 	.word	0xffffffff


	//   ....[11]....
        /*0068*/ 	.word	0xffffffff


	//   ....[12]....
        /*006c*/ 	.word	0xffffffff


	//   ....[13]....
        /*0070*/ 	.word	0xffffffff


	//   ....[14]....
        /*0074*/ 	.word	0xffffffff


	//   ....[15]....
        /*0078*/ 	.word	0xffffffff


	//   ....[16]....
        /*007c*/ 	.word	0xffffffff


	//   ....[17]....
        /*0080*/ 	.word	0xffffffff


	//   ....[18]....
        /*0084*/ 	.word	0xffffffff


	//   ....[19]....
        /*0088*/ 	.word	0xffffffff


	//----- nvinfo : EIATTR_COOP_GROUP_INSTR_OFFSETS
	.align		4
.L_3895:
        /*008c*/ 	.byte	0x04, 0x28
        /*008e*/ 	.short	(.L_3897 - .L_3896)


	//   ....[0]....
.L_3896:
        /*0090*/ 	.word	0x00000ed0


	//   ....[1]....
        /*0094*/ 	.word	0x00000ef0


	//   ....[2]....
        /*0098*/ 	.word	0x00000f10


	//   ....[3]....
        /*009c*/ 	.word	0x00000f30


	//   ....[4]....
        /*00a0*/ 	.word	0x00000f50


	//   ....[5]....
        /*00a4*/ 	.word	0x00000f70


	//   ....[6]....
        /*00a8*/ 	.word	0x00000f90


	//   ....[7]....
        /*00ac*/ 	.word	0x00000fb0


	//   ....[8]....
        /*00b0*/ 	.word	0x00000fd0


	//   ....[9]....
        /*00b4*/ 	.word	0x00000ff0


	//   ....[10]....
        /*00b8*/ 	.word	0x00002900


	//   ....[11]....
        /*00bc*/ 	.word	0x00002980


	//   ....[12]....
        /*00c0*/ 	.word	0x00002a00


	//   ....[13]....
        /*00c4*/ 	.word	0x00002a70


	//   ....[14]....
        /*00c8*/ 	.word	0x00002af0


	//   ....[15]....
        /*00cc*/ 	.word	0x00002b60


	//   ....[16]....
        /*00d0*/ 	.word	0x00002be0


	//   ....[17]....
        /*00d4*/ 	.word	0x00002c50


	//   ....[18]....
        /*00d8*/ 	.word	0x00002cd0


	//   ....[19]....
        /*00dc*/ 	.word	0x00002d40


	//----- nvinfo : EIATTR_EXIT_INSTR_OFFSETS
	.align		4
.L_3897:
        /*00e0*/ 	.byte	0x04, 0x1c
        /*00e2*/ 	.short	(.L_3899 - .L_3898)


	//   ....[0]....
.L_3898:
        /*00e4*/ 	.word	0x000028a0


	//----- nvinfo : EIATTR_MAX_THREADS
	.align		4
.L_3899:
        /*00e8*/ 	.byte	0x04, 0x05
        /*00ea*/ 	.short	(.L_3901 - .L_3900)
.L_3900:
        /*00ec*/ 	.word	0x00000080
        /*00f0*/ 	.word	0x00000001
        /*00f4*/ 	.word	0x00000001


	//----- nvinfo : EIATTR_CRS_STACK_SIZE
	.align		4
.L_3901:
        /*00f8*/ 	.byte	0x04, 0x1e
        /*00fa*/ 	.short	(.L_3903 - .L_3902)
.L_3902:
        /*00fc*/ 	.word	0x00000000
.L_3903:


//--------------------- .nv.info._ZN10layer_norm13ln_bwd_kernelINS_13Kernel_traitsIf6__halffS2_fjLj512ELj1ELj4ELj1ELj16ENS_18Kernel_traits_baseILj512EfS2_fS2_fjLj128EEEEELb0ELb1ELb0ELb0EEEvNS_9BwdParamsE --------------------------
	.section	.nv.info._ZN10layer_norm13ln_bwd_kernelINS_13Kernel_traitsIf6__halffS2_fjLj512ELj1ELj4ELj1ELj16ENS_18Kernel_traits_baseILj512EfS2_fS2_fjLj128EEEEELb0ELb1ELb0ELb0EEEvNS_9BwdParamsE,"",@"SHT_CUDA_INFO"
	.sectionflags	@""
	.align	4


	//----- nvinfo : EIATTR_CUDA_API_VERSION
	.align		4
        /*0000*/ 	.byte	0x04, 0x37
        /*0002*/ 	.short	(.L_3905 - .L_3904)
.L_3904:
        /*0004*/ 	.word	0x00000082


	//----- nvinfo : EIATTR_SW2861232_WAR
	.align		4
.L_3905:
        /*0008*/ 	.byte	0x01, 0x35
	.zero		2


	//----- nvinfo : EIATTR_PARAM_CBANK
	.align		4
        /*000c*/ 	.byte	0x04, 0x0a
        /*000e*/ 	.short	(.L_3907 - .L_3906)
	.align		4
.L_3906:
        /*0010*/ 	.word	index@(.nv.constant0._ZN10layer_norm13ln_bwd_kernelINS_13Kernel_traitsIf6__halffS2_fjLj512ELj1ELj4ELj1ELj16ENS_18Kernel_traits_baseILj512EfS2_fS2_fjLj128EEEEELb0ELb1ELb0ELb0EEEvNS_9BwdParamsE)
        /*0014*/ 	.short	0x0160
        /*0016*/ 	.short	0x0128


	//----- nvinfo : EIATTR_CBANK_PARAM_SIZE
	.align		4
.L_3907:
        /*0018*/ 	.byte	0x03, 0x19
        /*001a*/ 	.short	0x0128


	//----- nvinfo : EIATTR_KPARAM_INFO
	.align		4
        /*001c*/ 	.byte	0x04, 0x17
        /*001e*/ 	.short	(.L_3909 - .L_3908)
.L_3908:
        /*0020*/ 	.word	0x00000000
        /*0024*/ 	.short	0x0000
        /*0026*/ 	.short	0x0000
        /*0028*/ 	.byte	0x00, 0xf0, 0xa1, 0x04


	//----- nvinfo : EIATTR_MAXREG_COUNT
	.align		4
.L_3909:
        /*002c*/ 	.byte	0x03, 0x1b
        /*002e*/ 	.short	0x00ff


	//----- nvinfo : EIATTR_NUM_BARRIERS
	.align		4
        /*0030*/ 	.byte	0x02, 0x4c
        /*0032*/ 	.byte	0x01
	.zero		1


	//----- nvinfo : EIATTR_MERCURY_ISA_VERSION
	.align		4
        /*0034*/ 	.byte	0x03, 0x5f
        /*0036*/ 	.short	0x0000


	//----- nvinfo : EIATTR_COOP_GROUP_MASK_REGIDS
	.align		4
        /*0038*/ 	.byte	0x04, 0x29
        /*003a*/ 	.short	(.L_3911 - .L_3910)


	//   ....[0]....
.L_3910:
        /*003c*/ 	.word	0xffffffff


	//   ....[1]....
        /*0040*/ 	.word	0xffffffff


	//   ....[2]....
        /*0044*/ 	.word	0xffffffff


	//   ....[3]....
        /*0048*/ 	.word	0xffffffff


	//   ....[4]....
        /*004c*/ 	.word	0xffffffff


	//   ....[5]....
        /*0050*/ 	.word	0xffffffff


	//   ....[6]....
        /*0054*/ 	.word	0xffffffff


	//   ....[7]....
        /*0058*/ 	.word	0xffffffff


	//   ....[8]....
        /*005c*/ 	.word	0xffffffff


	//   ....[9]....
        /*0060*/ 	.word	0xffffffff


	//   ....[10]....
        /*0064*/ 	.word	0xffffffff


	//   ....[11]....
        /*0068*/ 	.word	0xffffffff


	//   ....[12]....
        /*006c*/ 	.word	0xffffffff


	//   ....[13]....
        /*0070*/ 	.word	0xffffffff


	//   ....[14]....
        /*0074*/ 	.word	0xffffffff


	//   ....[15]....
        /*0078*/ 	.word	0xffffffff


	//   ....[16]....
        /*007c*/ 	.word	0xffffffff


	//   ....[17]....
        /*0080*/ 	.word	0xffffffff


	//   ....[18]....
        /*0084*/ 	.word	0xffffffff


	//   ....[19]....
        /*0088*/ 	.word	0xffffffff


	//----- nvinfo : EIATTR_COOP_GROUP_INSTR_OFFSETS
	.align		4
.L_3911:
        /*008c*/ 	.byte	0x04, 0x28
        /*008e*/ 	.short	(.L_3913 - .L_3912)


	//   ....[0]....
.L_3912:
        /*0090*/ 	.word	0x00000f20


	//   ....[1]....
        /*0094*/ 	.word	0x00000f40


	//   ....[2]....
        /*0098*/ 	.word	0x00000f60


	//   ....[3]....
        /*009c*/ 	.word	0x00000f80


	//   ....[4]....
        /*00a0*/ 	.word	0x00000fa0


	//   ....[5]....
        /*00a4*/ 	.word	0x00000fc0


	//   ....[6]....
        /*00a8*/ 	.word	0x00000fe0


	//   ....[7]....
        /*00ac*/ 	.word	0x00001000


	//   ....[8]....
        /*00b0*/ 	.word	0x00001020


	//   ....[9]....
        /*00b4*/ 	.word	0x00001040


	//   ....[10]....
        /*00b8*/ 	.word	0x00002950


	//   ....[11]....
        /*00bc*/ 	.word	0x000029d0


	//   ....[12]....
        /*00c0*/ 	.word	0x00002a50


	//   ....[13]....
        /*00c4*/ 	.word	0x00002ac0


	//   ....[14]....
        /*00c8*/ 	.word	0x00002b40


	//   ....[15]....
        /*00cc*/ 	.word	0x00002bb0


	//   ....[16]....
        /*00d0*/ 	.word	0x00002c30


	//   ....[17]....
        /*00d4*/ 	.word	0x00002ca0


	//   ....[18]....
        /*00d8*/ 	.word	0x00002d20


	//   ....[19]....
        /*00dc*/ 	.word	0x00002d90


	//----- nvinfo : EIATTR_EXIT_INSTR_OFFSETS
	.align		4
.L_3913:
        /*00e0*/ 	.byte	0x04, 0x1c
        /*00e2*/ 	.short	(.L_3915 - .L_3914)


	//   ....[0]....
.L_3914:
        /*00e4*/ 	.word	0x00002870


	//   ....[1]....
        /*00e8*/ 	.word	0x000028f0


	//----- nvinfo : EIATTR_MAX_THREADS
	.align		4
.L_3915:
        /*00ec*/ 	.byte	0x04, 0x05
        /*00ee*/ 	.short	(.L_3917 - .L_3916)
.L_3916:
        /*00f0*/ 	.word	0x00000080
        /*00f4*/ 	.word	0x00000001
        /*00f8*/ 	.word	0x00000001


	//----- nvinfo : EIATTR_CRS_STACK_SIZE
	.align		4
.L_3917:
        /*00fc*/ 	.byte	0x04, 0x1e
        /*00fe*/ 	.short	(.L_3919 - .L_3918)
.L_3918:
        /*0100*/ 	.word	0x00000000
.L_3919:


//--------------------- .nv.info._ZN10layer_norm13ln_bwd_kernelINS_13Kernel_traitsIf6__halffS2_fjLj512ELj1ELj4ELj1ELj16ENS_18Kernel_traits_baseILj512EfS2_fS2_fjLj128EEEEELb0ELb1ELb0ELb1EEEvNS_9BwdParamsE --------------------------
	.section	.nv.info._ZN10layer_norm13ln_bwd_kernelINS_13Kernel_traitsIf6__halffS2_fjLj512ELj1ELj4ELj1ELj16ENS_18Kernel_traits_baseILj512EfS2_fS2_fjLj128EEEEELb0ELb1ELb0ELb1EEEvNS_9BwdParamsE,"",@"SHT_CUDA_INFO"
	.sectionflags	@""
	.align	4


	//----- nvinfo : EIATTR_CUDA_API_VERSION
	.align		4
        /*0000*/ 	.byte	0x04, 0x37
        /*0002*/ 	.short	(.L_3921 - .L_3920)
.L_3920:
        /*0004*/ 	.word	0x00000082


	//----- nvinfo : EIATTR_SW2861232_WAR
	.align		4
.L_3921:
        /*0008*/ 	.byte	0x01, 0x35
	.zero		2


	//----- nvinfo : EIATTR_PARAM_CBANK
	.align		4
        /*000c*/ 	.byte	0x04, 0x0a
        /*000e*/ 	.short	(.L_3923 - .L_3922)
	.align		4
.L_3922:
        /*0010*/ 	.word	index@(.nv.constant0._ZN10layer_norm13ln_bwd_kernelINS_13Kernel_traitsIf6__halffS2_fjLj512ELj1ELj4ELj1ELj16ENS_18Kernel_traits_baseILj512EfS2_fS2_fjLj128EEEEELb0ELb1ELb0ELb1EEEvNS_9BwdParamsE)
        /*0014*/ 	.short	0x0160
        /*0016*/ 	.short	0x0128


	//----- nvinfo : EIATTR_CBANK_PARAM_SIZE
	.align		4
.L_3923:
        /*0018*/ 	.byte	0x03, 0x19
        /*001a*/ 	.short	0x0128


	//----- nvinfo : EIATTR_KPARAM_INFO
	.align		4
        /*001c*/ 	.byte	0x04, 0x17
        /*001e*/ 	.short	(.L_3925 - .L_3924)
.L_3924:
        /*0020*/ 	.word	0x00000000
        /*0024*/ 	.short	0x0000
        /*0026*/ 	.short	0x0000
        /*0028*/ 	.byte	0x00, 0xf0, 0xa1, 0x04


	//----- nvinfo : EIATTR_MAXREG_COUNT
	.align		4
.L_3925:
        /*002c*/ 	.byte	0x03, 0x1b
        /*002e*/ 	.short	0x00ff


	//----- nvinfo : EIATTR_NUM_BARRIERS
	.align		4
        /*0030*/ 	.byte	0x02, 0x4c
        /*0032*/ 	.byte	0x01
	.zero		1


	//----- nvinfo : EIATTR_MERCURY_ISA_VERSION
	.align		4
        /*0034*/ 	.byte	0x03, 0x5f
        /*0036*/ 	.short	0x0000


	//----- nvinfo : EIATTR_COOP_GROUP_MASK_REGIDS
	.align		4
        /*0038*/ 	.byte	0x04, 0x29
        /*003a*/ 	.short	(.L_3927 - .L_3926)


	//   ....[0]....
.L_3926:
        /*003c*/ 	.word	0xffffffff


	//   ....[1]....
        /*0040*/ 	.word	0xffffffff


	//   ....[2]....
        /*0044*/ 	.word	0xffffffff


	//   ....[3]....
        /*0048*/ 	.word	0xffffffff


	//   ....[4]....
        /*004c*/ 	.word	0xffffffff


	//   ....[5]....
        /*0050*/ 	.word	0xffffffff


	//   ....[6]....
        /*0054*/ 	.word	0xffffffff


	//   ....[7]....
        /*0058*/ 	.word	0xffffffff


	//   ....[8]....
        /*005c*/ 	.word	0xffffffff


	//   ....[9]....
        /*0060*/ 	.word	0xffffffff


	//   ....[10]....
        /*0064*/ 	.word	0xffffffff


	//   ....[11]....
        /*0068*/ 	.word	0xffffffff


	//   ....[12]....
        /*006c*/ 	.word	0xffffffff


	//   ....[13]....
        /*0070*/ 	.word	0xffffffff


	//   ....[14]....
        /*0074*/ 	.word	0xffffffff


	//   ....[15]....
        /*0078*/ 	.word	0xffffffff


	//   ....[16]....
        /*007c*/ 	.word	0xffffffff


	//   ....[17]....
        /*0080*/ 	.word	0xffffffff


	//   ....[18]....
        /*0084*/ 	.word	0xffffffff


	//   ....[19]....
        /*0088*/ 	.word	0xffffffff


	//----- nvinfo : EIATTR_COOP_GROUP_INSTR_OFFSETS
	.align		4
.L_3927:
        /*008c*/ 	.byte	0x04, 0x28
        /*008e*/ 	.short	(.L_3929 - .L_3928)


	//   ....[0]....
.L_3928:
        /*0090*/ 	.word	0x00000f70


	//   ....[1]....
        /*0094*/ 	.word	0x00000f90


	//   ....[2]....
        /*0098*/ 	.word	0x00000fb0


	//   ....[3]....
        /*009c*/ 	.word	0x00000fd0


	//   ....[4]....
        /*00a0*/ 	.word	0x00000ff0


	//   ....[5]....
        /*00a4*/ 	.word	0x00001010


	//   ....[6]....
        /*00a8*/ 	.word	0x00001030


	//   ....[7]....
        /*00ac*/ 	.word	0x00001050


	//   ....[8]....
        /*00b0*/ 	.word	0x00001070


	//   ....[9]....
        /*00b4*/ 	.word	0x00001090


	//   ....[10]....
        /*00b8*/ 	.word	0x00002830


	//   ....[11]....
        /*00bc*/ 	.word	0x000028b0


	//   ....[12]....
        /*00c0*/ 	.word	0x00002930


	//   ....[13]....
        /*00c4*/ 	.word	0x000029a0


	//   ....[14]....
        /*00c8*/ 	.word	0x00002a20


	//   ....[15]....
        /*00cc*/ 	.word	0x00002a90


	//   ....[16]....
        /*00d0*/ 	.word	0x00002b10


	//   ....[17]....
        /*00d4*/ 	.word	0x00002b80


	//   ....[18]....
        /*00d8*/ 	.word	0x00002c00


	//   ....[19]....
        /*00dc*/ 	.word	0x00002c70


	//----- nvinfo : EIATTR_EXIT_INSTR_OFFSETS
	.align		4
.L_3929:
        /*00e0*/ 	.byte	0x04, 0x1c
        /*00e2*/ 	.short	(.L_3931 - .L_3930)


	//   ....[0]....
.L_3930:
        /*00e4*/ 	.word	0x000027d0


	//----- nvinfo : EIATTR_MAX_THREADS
	.align		4
.L_3931:
        /*00e8*/ 	.byte	0x04, 0x05
        /*00ea*/ 	.short	(.L_3933 - .L_3932)
.L_3932:
        /*00ec*/ 	.word	0x00000080
        /*00f0*/ 	.word	0x00000001
        /*00f4*/ 	.word	0x00000001


	//----- nvinfo : EIATTR_CRS_STACK_SIZE
	.align		4
.L_3933:
        /*00f8*/ 	.byte	0x04, 0x1e
        /*00fa*/ 	.short	(.L_3935 - .L_3934)
.L_3934:
        /*00fc*/ 	.word	0x00000000
.L_3935:


//--------------------- .nv.info._ZN10layer_norm13ln_bwd_kernelINS_13Kernel_traitsIf6__halffS2_fjLj512ELj1ELj4ELj1ELj16ENS_18Kernel_traits_baseILj512EfS2_fS2_fjLj128EEEEELb0ELb1ELb1ELb0EEEvNS_9BwdParamsE --------------------------
	.section	.nv.info._ZN10layer_norm13ln_bwd_kernelINS_13Kernel_traitsIf6__halffS2_fjLj512ELj1ELj4ELj1ELj16ENS_18Kernel_traits_baseILj512EfS2_fS2_fjLj128EEEEELb0ELb1ELb1ELb0EEEvNS_9BwdParamsE,"",@"SHT_CUDA_INFO"
	.sectionflags	@""
	.align	4


	//----- nvinfo : EIATTR_CUDA_API_VERSION
	.align		4
        /*0000*/ 	.byte	0x04, 0x37
        /*0002*/ 	.short	(.L_3937 - .L_3936)
.L_3936:
        /*0004*/ 	.word	0x00000082


	//----- nvinfo : EIATTR_SW2861232_WAR
	.align		4
.L_3937:
        /*0008*/ 	.byte	0x01, 0x35
	.zero		2


	//----- nvinfo : EIATTR_PARAM_CBANK
	.align		4
        /*000c*/ 	.byte	0x04, 0x0a
        /*000e*/ 	.short	(.L_3939 - .L_3938)
	.align		4
.L_3938:
        /*0010*/ 	.word	index@(.nv.constant0._ZN10layer_norm13ln_bwd_kernelINS_13Kernel_traitsIf6__halffS2_fjLj512ELj1ELj4ELj1ELj16ENS_18Kernel_traits_baseILj512EfS2_fS2_fjLj128EEEEELb0ELb1ELb1ELb0EEEvNS_9BwdParamsE)
        /*0014*/ 	.short	0x0160
        /*0016*/ 	.short	0x0128


	//----- nvinfo : EIATTR_CBANK_PARAM_SIZE
	.align		4
.L_3939:
        /*0018*/ 	.byte	0x03, 0x19
        /*001a*/ 	.short	0x0128


	//----- nvinfo : EIATTR_KPARAM_INFO
	.align		4
        /*001c*/ 	.byte	0x04, 0x17
        /*001e*/ 	.short	(.L_3941 - .L_3940)
.L_3940:
        /*0020*/ 	.word	0x00000000
        /*0024*/ 	.short	0x0000
        /*0026*/ 	.short	0x0000
        /*0028*/ 	.byte	0x00, 0xf0, 0xa1, 0x04


	//----- nvinfo : EIATTR_MAXREG_COUNT
	.align		4
.L_3941:
        /*002c*/ 	.byte	0x03, 0x1b
        /*002e*/ 	.short	0x00ff


	//----- nvinfo : EIATTR_NUM_BARRIERS
	.align		4
        /*0030*/ 	.byte	0x02, 0x4c
        /*0032*/ 	.byte	0x01
	.zero		1


	//----- nvinfo : EIATTR_MERCURY_ISA_VERSION
	.align		4
        /*0034*/ 	.byte	0x03, 0x5f
        /*0036*/ 	.short	0x0000


	//----- nvinfo : EIATTR_COOP_GROUP_MASK_REGIDS
	.align		4
        /*0038*/ 	.byte	0x04, 0x29
        /*003a*/ 	.short	(.L_3943 - .L_3942)


	//   ....[0]....
.L_3942:
        /*003c*/ 	.word	0xffffffff


	//   ....[1]....
        /*0040*/ 	.word	0xffffffff


	//   ....[2]....
        /*0044*/ 	.word	0xffffffff


	//   ....[3]....
        /*0048*/ 	.word	0xffffffff


	//   ....[4]....
        /*004c*/ 	.word	0xffffffff


	//   ....[5]....
        /*0050*/ 	.word	0xffffffff


	//   ....[6]....
        /*0054*/ 	.word	0xffffffff


	//   ....[7]....
        /*0058*/ 	.word	0xffffffff


	//   ....[8]....
        /*005c*/ 	.word	0xffffffff


	//   ....[9]....
        /*0060*/ 	.word	0xffffffff


	//   ....[10]....
        /*0064*/ 	.word	0xffffffff


	//   ....[11]....
        /*0068*/ 	.word	0xffffffff


	//   ....[12]....
        /*006c*/ 	.word	0xffffffff


	//   ....[13]....
        /*0070*/ 	.word	0xffffffff


	//   ....[14]....
        /*0074*/ 	.word	0xffffffff


	//   ....[15]....
        /*0078*/ 	.word	0xffffffff


	//   ....[16]....
        /*007c*/ 	.word	0xffffffff


	//   ....[17]....
        /*0080*/ 	.word	0xffffffff


	//   ....[18]....
        /*0084*/ 	.word	0xffffffff


	//   ....[19]....
        /*0088*/ 	.word	0xffffffff


	//----- nvinfo : EIATTR_COOP_GROUP_INSTR_OFFSETS
	.align		4
.L_3943:
        /*008c*/ 	.byte	0x04, 0x28
        /*008e*/ 	.short	(.L_3945 - .L_3944)


	//   ....[0]....
.L_3944:
        /*0090*/ 	.word	0x000010a0


	//   ....[1]....
        /*0094*/ 	.word	0x000010c0


	//   ....[2]....
        /*0098*/ 	.word	0x000010e0


	//   ....[3]....
        /*009c*/ 	.word	0x00001100


	//   ....[4]....
        /*00a0*/ 	.word	0x00001120


	//   ....[5]....
        /*00a4*/ 	.word	0x00001140


	//   ....[6]....
        /*00a8*/ 	.word	0x00001160


	//   ....[7]....
        /*00ac*/ 	.word	0x00001180


	//   ....[8]....
        /*00b0*/ 	.word	0x000011a0


	//   ....[9]....
        /*00b4*/ 	.word	0x000011c0


	//   ....[10]....
        /*00b8*/ 	.word	0x00003720


	//   ....[11]....
        /*00bc*/ 	.word	0x000037a0


	//   ....[12]....
        /*00c0*/ 	.word	0x00003820


	//   ....[13]....
        /*00c4*/ 	.word	0x00003890


	//   ....[14]....
        /*00c8*/ 	.word	0x00003910


	//   ....[15]....
        /*00cc*/ 	.word	0x00003980


	//   ....[16]....
        /*00d0*/ 	.word	0x00003a00


	//   ....[17]....
        /*00d4*/ 	.word	0x00003a70


	//   ....[18]....
        /*00d8*/ 	.word	0x00003af0


	//   ....[19]....
        /*00dc*/ 	.word	0x00003b60


	//----- nvinfo : EIATTR_EXIT_INSTR_OFFSETS
	.align		4
.L_3945:
        /*00e0*/ 	.byte	0x04, 0x1c
        /*00e2*/ 	.short	(.L_3947 - .L_3946)


	//   ....[0]....
.L_3946:
        /*00e4*/ 	.word	0x00003640


	//   ....[1]....
        /*00e8*/ 	.word	0x000036c0


	//----- nvinfo : EIATTR_MAX_THREADS
	.align		4
.L_3947:
        /*00ec*/ 	.byte	0x04, 0x05
        /*00ee*/ 	.short	(.L_3949 - .L_3948)
.L_3948:
        /*00f0*/ 	.word	0x00000080
        /*00f4*/ 	.word	0x00000001
        /*00f8*/ 	.word	0x00000001


	//----- nvinfo : EIATTR_CRS_STACK_SIZE
	.align		4
.L_3949:
        /*00fc*/ 	.byte	0x04, 0x1e
        /*00fe*/ 	.short	(.L_3951 - .L_3950)
.L_3950:
        /*0100*/ 	.word	0x00000000
.L_3951:


//--------------------- .nv.info._ZN10layer_norm13ln_bwd_kernelINS_13Kernel_traitsIf6__halffS2_fjLj512ELj1ELj4ELj1ELj16ENS_18Kernel_traits_baseILj512EfS2_fS2_fjLj128EEEEELb0ELb1ELb1ELb1EEEvNS_9BwdParamsE --------------------------
	.section	.nv.info._ZN10layer_norm13ln_bwd_kernelINS_13Kernel_traitsIf6__halffS2_fjLj512ELj1ELj4ELj1ELj16ENS_18Kernel_traits_baseILj512EfS2_fS2_fjLj128EEEEELb0ELb1ELb1ELb1EEEvNS_9BwdParamsE,"",@"SHT_CUDA_INFO"
	.sectionflags	@""
	.align	4


	//----- nvinfo : EIATTR_CUDA_API_VERSION
	.align		4
        /*0000*/ 	.byte	0x04, 0x37
        /*0002*/ 	.short	(.L_3953 - .L_3952)
.L_3952:
        /*0004*/ 	.word	0x00000082


	//----- nvinfo : EIATTR_SW2861232_WAR
	.align		4
.L_3953:
        /*0008*/ 	.byte	0x01, 0x35
	.zero		2


	//----- nvinfo : EIATTR_PARAM_CBANK
	.align		4
        /*000c*/ 	.byte	0x04, 0x0a
        /*000e*/ 	.short	(.L_3955 - .L_3954)
	.align		4
.L_3954:
        /*0010*/ 	.word	index@(.nv.constant0._ZN10layer_norm13ln_bwd_kernelINS_13Kernel_traitsIf6__halffS2_fjLj512ELj1ELj4ELj1ELj16ENS_18Kernel_traits_baseILj512EfS2_fS2_fjLj128EEEEELb0ELb1ELb1ELb1EEEvNS_9BwdParamsE)
        /*0014*/ 	.short	0x0160
        /*0016*/ 	.short	0x0128


	//----- nvinfo : EIATTR_CBANK_PARAM_SIZE
	.align		4
.L_3955:
        /*0018*/ 	.byte	0x03, 0x19
        /*001a*/ 	.short	0x0128


	//----- nvinfo : EIATTR_KPARAM_INFO
	.align		4
        /*001c*/ 	.byte	0x04, 0x17
        /*001e*/ 	.short	(.L_3957 - .L_3956)
.L_3956:
        /*0020*/ 	.word	0x00000000
        /*0024*/ 	.short	0x0000
        /*0026*/ 	.short	0x0000
        /*0028*/ 	.byte	0x00, 0xf0, 0xa1, 0x04


	//----- nvinfo : EIATTR_MAXREG_COUNT
	.align		4
.L_3957:
        /*002c*/ 	.byte	0x03, 0x1b
        /*002e*/ 	.short	0x00ff


	//----- nvinfo : EIATTR_NUM_BARRIERS
	.align		4
        /*0030*/ 	.byte	0x02, 0x4c
        /*0032*/ 	.byte	0x01
	.zero		1


	//----- nvinfo : EIATTR_MERCURY_ISA_VERSION
	.align		4
        /*0034*/ 	.byte	0x03, 0x5f
        /*0036*/ 	.short	0x0000


	//----- nvinfo : EIATTR_COOP_GROUP_MASK_REGIDS
	.align		4
        /*0038*/ 	.byte	0x04, 0x29
        /*003a*/ 	.short	(.L_3959 - .L_3958)


	//   ....[0]....
.L_3958:
        /*003c*/ 	.word	0xffffffff


	//   ....[1]....
        /*0040*/ 	.word	0xffffffff


	//   ....[2]....
        /*0044*/ 	.word	0xffffffff


	//   ....[3]....
        /*0048*/ 	.word	0xffffffff


	//   ....[4]....
        /*004c*/ 	.word	0xffffffff


	//   ....[5]....
        /*0050*/ 	.word	0xffffffff


	//   ....[6]....
        /*0054*/ 	.word	0xffffffff


	//   ....[7]....
        /*0058*/ 	.word	0xffffffff


	//   ....[8]....
        /*005c*/ 	.word	0xffffffff


	//   ....[9]....
        /*0060*/ 	.word	0xffffffff


	//   ....[10]....
        /*0064*/ 	.word	0xffffffff


	//   ....[11]....
        /*0068*/ 	.word	0xffffffff


	//   ....[12]....
        /*006c*/ 	.word	0xffffffff


	//   ....[13]....
        /*0070*/ 	.word	0xffffffff


	//   ....[14]....
        /*0074*/ 	.word	0xffffffff


	//   ....[15]....
        /*0078*/ 	.word	0xffffffff


	//   ....[16]....
        /*007c*/ 	.word	0xffffffff


	//   ....[17]....
        /*0080*/ 	.word	0xffffffff


	//   ....[18]....
        /*0084*/ 	.word	0xffffffff


	//   ....[19]....
        /*0088*/ 	.word	0xffffffff


	//----- nvinfo : EIATTR_COOP_GROUP_INSTR_OFFSETS
	.align		4
.L_3959:
        /*008c*/ 	.byte	0x04, 0x28
        /*008e*/ 	.short	(.L_3961 - .L_3960)


	//   ....[0]....
.L_3960:
        /*0090*/ 	.word	0x00001020


	//   ....[1]....
        /*0094*/ 	.word	0x00001040


	//   ....[2]....
        /*0098*/ 	.word	0x00001060


	//   ....[3]....
        /*009c*/ 	.word	0x00001080


	//   ....[4]....
        /*00a0*/ 	.word	0x000010a0


	//   ....[5]....
        /*00a4*/ 	.word	0x000010c0


	//   ....[6]....
        /*00a8*/ 	.word	0x000010e0


	//   ....[7]....
        /*00ac*/ 	.word	0x00001100


	//   ....[8]....
        /*00b0*/ 	.word	0x00001120


	//   ....[9]....
        /*00b4*/ 	.word	0x00001140


	//   ....[10]....
        /*00b8*/ 	.word	0x00003240


	//   ....[11]....
        /*00bc*/ 	.word	0x000032c0


	//   ....[12]....
        /*00c0*/ 	.word	0x00003340


	//   ....[13]....
        /*00c4*/ 	.word	0x000033b0


	//   ....[14]....
        /*00c8*/ 	.word	0x00003430


	//   ....[15]....
        /*00cc*/ 	.word	0x000034a0


	//   ....[16]....
        /*00d0*/ 	.word	0x00003520


	//   ....[17]....
        /*00d4*/ 	.word	0x00003590


	//   ....[18]....
        /*00d8*/ 	.word	0x00003610


	//   ....[19]....
        /*00dc*/ 	.word	0x00003680


	//----- nvinfo : EIATTR_EXIT_INSTR_OFFSETS
	.align		4
.L_3961:
        /*00e0*/ 	.byte	0x04, 0x1c
        /*00e2*/ 	.short	(.L_3963 - .L_3962)


	//   ....[0]....
.L_3962:
        /*00e4*/ 	.word	0x000031e0


	//----- nvinfo : EIATTR_MAX_THREADS
	.align		4
.L_3963:
        /*00e8*/ 	.byte	0x04, 0x05
        /*00ea*/ 	.short	(.L_3965 - .L_3964)
.L_3964:
        /*00ec*/ 	.word	0x00000080
        /*00f0*/ 	.word	0x00000001
        /*00f4*/ 	.word	0x00000001


	//----- nvinfo : EIATTR_CRS_STACK_SIZE
	.align		4
.L_3965:
        /*00f8*/ 	.byte	0x04, 0x1e
        /*00fa*/ 	.short	(.L_3967 - .L_3966)
.L_3966:
        /*00fc*/ 	.word	0x00000000
.L_3967:


//--------------------- .nv.info._ZN10layer_norm13ln_bwd_kernelINS_13Kernel_traitsIf6__halffS2_fjLj512ELj1ELj4ELj1ELj16ENS_18Kernel_traits_baseILj512EfS2_fS2_fjLj128EEEEELb1ELb0ELb0ELb0EEEvNS_9BwdParamsE --------------------------
	.section	.nv.info._ZN10layer_norm13ln_bwd_kernelINS_13Kernel_traitsIf6__halffS2_fjLj512ELj1ELj4ELj1ELj16ENS_18Kernel_traits_baseILj512EfS2_fS2_fjLj128EEEEELb1ELb0ELb0ELb0EEEvNS_9BwdParamsE,"",@"SHT_CUDA_INFO"
	.sectionflags	@""
	.align	4


	//----- nvinfo : EIATTR_CUDA_API_VERSION
	.align		4
        /*0000*/ 	.byte	0x04, 0x37
        /*0002*/ 	.short	(.L_3969 - .L_3968)
.L_3968:
        /*0004*/ 	.word	0x00000082


	//----- nvinfo : EIATTR_SW2861232_WAR
	.align		4
.L_3969:
        /*0008*/ 	.byte	0x01, 0x35
	.zero		2


	//----- nvinfo : EIATTR_PARAM_CBANK
	.align		4
        /*000c*/ 	.byte	0x04, 0x0a
        /*000e*/ 	.short	(.L_3971 - .L_3970)
	.align		4
.L_3970:
        /*0010*/ 	.word	index@(.nv.constant0._ZN10layer_norm13ln_bwd_kernelINS_13Kernel_traitsIf6__halffS2_fjLj512ELj1ELj4ELj1ELj16ENS_18Kernel_traits_baseILj512EfS2_fS2_fjLj128EEEEELb1ELb0ELb0ELb0EEEvNS_9BwdParamsE)
        /*0014*/ 	.short	0x0160
        /*0016*/ 	.short	0x0128


	//----- nvinfo : EIATTR_CBANK_PARAM_SIZE
	.align		4
.L_3971:
        /*0018*/ 	.byte	0x03, 0x19
        /*001a*/ 	.short	0x0128


	//----- nvinfo : EIATTR_KPARAM_INFO
	.align		4
        /*001c*/ 	.byte	0x04, 0x17
        /*001e*/ 	.short	(.L_3973 - .L_3972)
.L_3972:
        /*0020*/ 	.word	0x00000000
        /*0024*/ 	.short	0x0000
        /*0026*/ 	.short	0x0000
        /*0028*/ 	.byte	0x00, 0xf0, 0xa1, 0x04


	//----- nvinfo : EIATTR_MAXREG_COUNT
	.align		4
.L_3973:
        /*002c*/ 	.byte	0x03, 0x1b
        /*002e*/ 	.short	0x00ff


	//----- nvinfo : EIATTR_NUM_BARRIERS
	.align		4
        /*0030*/ 	.byte	0x02, 0x4c
        /*0032*/ 	.byte	0x01
	.zero		1


	//----- nvinfo : EIATTR_MERCURY_ISA_VERSION
	.align		4
        /*0034*/ 	.byte	0x03, 0x5f
        /*0036*/ 	.short	0x0000


	//----- nvinfo : EIATTR_COOP_GROUP_MASK_REGIDS
	.align		4
        /*0038*/ 	.byte	0x04, 0x29
        /*003a*/ 	.short	(.L_3975 - .L_3974)


	//   ....[0]....
.L_3974:
        /*003c*/ 	.word	0xffffffff


	//   ....[1]....
        /*0040*/ 	.word	0xffffffff


	//   ....[2]....
        /*0044*/ 	.word	0xffffffff


	//   ....[3]....
        /*0048*/ 	.word	0xffffffff


	//   ....[4]....
        /*004c*/ 	.word	0xffffffff


	//   ....[5]....
        /*0050*/ 	.word	0xffffffff


	//   ....[6]....
        /*0054*/ 	.word	0xffffffff


	//   ....[7]....
        /*0058*/ 	.word	0xffffffff


	//   ....[8]....
        /*005c*/ 	.word	0xffffffff


	//   ....[9]....
        /*0060*/ 	.word	0xffffffff


	//   ....[10]....
        /*0064*/ 	.word	0xffffffff


	//   ....[11]....
        /*0068*/ 	.word	0xffffffff


	//   ....[12]....
        /*006c*/ 	.word	0xffffffff


	//   ....[13]....
        /*0070*/ 	.word	0xffffffff


	//   ....[14]....
        /*0074*/ 	.word	0xffffffff


	//   ....[15]....
        /*0078*/ 	.word	0xffffffff


	//   ....[16]....
        /*007c*/ 	.word	0xffffffff


	//   ....[17]....
        /*0080*/ 	.word	0xffffffff


	//   ....[18]....
        /*0084*/ 	.word	0xffffffff


	//   ....[19]....
        /*0088*/ 	.word	0xffffffff


	//----- nvinfo : EIATTR_COOP_GROUP_INSTR_OFFSETS
	.align		4
.L_3975:
        /*008c*/ 	.byte	0x04, 0x28
        /*008e*/ 	.short	(.L_3977 - .L_3976)


	//   ....[0]....
.L_3976:
        /*0090*/ 	.word	0x00000ea0


	//   ....[1]....
        /*0094*/ 	.word	0x00000ec0


	//   ....[2]....
        /*0098*/ 	.word	0x00000ee0


	//   ....[3]....
        /*009c*/ 	.word	0x00000f00


	//   ....[4]....
        /*00a0*/ 	.word	0x00000f20


	//   ....[5]....
        /*00a4*/ 	.word	0x00000f40


	//   ....[6]....
        /*00a8*/ 	.word	0x00000f60


	//   ....[7]....
        /*00ac*/ 	.word	0x00000f80


	//   ....[8]....
        /*00b0*/ 	.word	0x00000fa0


	//   ....[9]....
        /*00b4*/ 	.word	0x00000fc0


	//   ....[10]....
        /*00b8*/ 	.word	0x000024b0


	//   ....[11]....
        /*00bc*/ 	.word	0x00002530


	//   ....[12]....
        /*00c0*/ 	.word	0x000025b0


	//   ....[13]....
        /*00c4*/ 	.word	0x00002620


	//   ....[14]....
        /*00c8*/ 	.word	0x000026a0


	//   ....[15]....
        /*00cc*/ 	.word	0x00002710


	//   ....[16]....
        /*00d0*/ 	.word	0x00002790


	//   ....[17]....
        /*00d4*/ 	.word	0x00002800


	//   ....[18]....
        /*00d8*/ 	.word	0x00002880


	//   ....[19]....
        /*00dc*/ 	.word	0x000028f0


	//----- nvinfo : EIATTR_EXIT_INSTR_OFFSETS
	.align		4
.L_3977:
        /*00e0*/ 	.byte	0x04, 0x1c
        /*00e2*/ 	.short	(.L_3979 - .L_3978)


	//   ....[0]....
.L_3978:
        /*00e4*/ 	.word	0x00002420


	//   ....[1]....
        /*00e8*/ 	.word	0x00002450


	//----- nvinfo : EIATTR_MAX_THREADS
	.align		4
.L_3979:
        /*00ec*/ 	.byte	0x04, 0x05
        /*00ee*/ 	.short	(.L_3981 - .L_3980)
.L_3980:
        /*00f0*/ 	.word	0x00000080
        /*00f4*/ 	.word	0x00000001
        /*00f8*/ 	.word	0x00000001


	//----- nvinfo : EIATTR_CRS_STACK_SIZE
	.align		4
.L_3981:
        /*00fc*/ 	.byte	0x04, 0x1e
        /*00fe*/ 	.short	(.L_3983 - .L_3982)
.L_3982:
        /*0100*/ 	.word	0x00000000
.L_3983:


//--------------------- .nv.info._ZN10layer_norm13ln_bwd_kernelINS_13Kernel_traitsIf6__halffS2_fjLj512ELj1ELj4ELj1ELj16ENS_18Kernel_traits_baseILj512EfS2_fS2_fjLj128EEEEELb1ELb0ELb0ELb1EEEvNS_9BwdParamsE --------------------------
	.section	.nv.info._ZN10layer_norm13ln_bwd_kernelINS_13Kernel_traitsIf6__halffS2_fjLj512ELj1ELj4ELj1ELj16ENS_18Kernel_traits_baseILj512EfS2_fS2_fjLj128EEEEELb1ELb0ELb0ELb1EEEvNS_9BwdParamsE,"",@"SHT_CUDA_INFO"
	.sectionflags	@""
	.align	4


	//----- nvinfo : EIATTR_CUDA_API_VERSION
	.align		4
        /*0000*/ 	.byte	0x04, 0x37
        /*0002*/ 	.short	(.L_3985 - .L_3984)
.L_3984:
        /*0004*/ 	.word	0x00000082


	//----- nvinfo : EIATTR_SW2861232_WAR
	.align		4
.L_3985:
        /*0008*/ 	.byte	0x01, 0x35
	.zero		2


	//----- nvinfo : EIATTR_PARAM_CBANK
	.align		4
        /*000c*/ 	.byte	0x04, 0x0a
        /*000e*/ 	.short	(.L_3987 - .L_3986)
	.align		4
.L_3986:
        /*0010*/ 	.word	index@(.nv.constant0._ZN10layer_norm13ln_bwd_kernelINS_13Kernel_traitsIf6__halffS2_fjLj512ELj1ELj4ELj1ELj16ENS_18Kernel_traits_baseILj512EfS2_fS2_fjLj128EEEEELb1ELb0ELb0ELb1EEEvNS_9BwdParamsE)
        /*0014*/ 	.short	0x0160
        /*0016*/ 	.short	0x0128


	//----- nvinfo : EIATTR_CBANK_PARAM_SIZE
	.align		4
.L_3987:
        /*0018*/ 	.byte	0x03, 0x19
        /*001a*/ 	.short	0x0128


	//----- nvinfo : EIATTR_KPARAM_INFO
	.align		4
        /*001c*/ 	.byte	0x04, 0x17
        /*001e*/ 	.short	(.L_3989 - .L_3988)
.L_3988:
        /*0020*/ 	.word	0x00000000
        /*0024*/ 	.short	0x0000
        /*0026*/ 	.short	0x0000
        /*0028*/ 	.byte	0x00, 0xf0, 0xa1, 0x04


	//----- nvinfo : EIATTR_MAXREG_COUNT
	.align		4
.L_3989:
        /*002c*/ 	.byte	0x03, 0x1b
        /*002e*/ 	.short	0x00ff


	//----- nvinfo : EIATTR_NUM_BARRIERS
	.align		4
        /*0030*/ 	.byte	0x02, 0x4c
        /*0032*/ 	.byte	0x01
	.zero		1


	//----- nvinfo : EIATTR_MERCURY_ISA_VERSION
	.align		4
        /*0034*/ 	.byte	0x03, 0x5f
        /*0036*/ 	.short	0x0000


	//----- nvinfo : EIATTR_COOP_GROUP_MASK_REGIDS
	.align		4
        /*0038*/ 	.byte	0x04, 0x29
        /*003a*/ 	.short	(.L_3991 - .L_3990)


	//   ....[0]....
.L_3990:
        /*003c*/ 	.word	0xffffffff


	//   ....[1]....
        /*0040*/ 	.word	0xffffffff


	//   ....[2]....
        /*0044*/ 	.word	0xffffffff


	//   ....[3]....
        /*0048*/ 	.word	0xffffffff


	//   ....[4]....
        /*004c*/ 	.word	0xffffffff


	//   ....[5]....
        /*0050*/ 	.word	0xffffffff


	//   ....[6]....
        /*0054*/ 	.word	0xffffffff


	//   ....[7]....
        /*0058*/ 	.word	0xffffffff


	//   ....[8]....
        /*005c*/ 	.word	0xffffffff


	//   ....[9]....
        /*0060*/ 	.word	0xffffffff


	//   ....[10]....
        /*0064*/ 	.word	0xffffffff


	//   ....[11]....
        /*0068*/ 	.word	0xffffffff


	//   ....[12]....
        /*006c*/ 	.word	0xffffffff


	//   ....[13]....
        /*0070*/ 	.word	0xffffffff


	//   ....[14]....
        /*0074*/ 	.word	0xffffffff


	//   ....[15]....
        /*0078*/ 	.word	0xffffffff


	//   ....[16]....
        /*007c*/ 	.word	0xffffffff


	//   ....[17]....
        /*0080*/ 	.word	0xffffffff


	//   ....[18]....
        /*0084*/ 	.word	0xffffffff


	//   ....[19]....
        /*0088*/ 	.word	0xffffffff


	//----- nvinfo : EIATTR_COOP_GROUP_INSTR_OFFSETS
	.align		4
.L_3991:
        /*008c*/ 	.byte	0x04, 0x28
        /*008e*/ 	.short	(.L_3993 - .L_3992)


	//   ....[0]....
.L_3992:
        /*0090*/ 	.word	0x00000e40


	//   ....[1]....
        /*0094*/ 	.word	0x00000e60


	//   ....[2]....
        /*0098*/ 	.word	0x00000e80


	//   ....[3]....
        /*009c*/ 	.word	0x00000ea0


	//   ....[4]....
        /*00a0*/ 	.word	0x00000ec0


	//   ....[5]....
        /*00a4*/ 	.word	0x00000ee0


	//   ....[6]....
        /*00a8*/ 	.word	0x00000f00


	//   ....[7]....
        /*00ac*/ 	.word	0x00000f20


	//   ....[8]....
        /*00b0*/ 	.word	0x00000f50


	//   ....[9]....
        /*00b4*/ 	.word	0x00000f60


	//   ....[10]....
        /*00b8*/ 	.word	0x000022e0


	//   ....[11]....
        /*00bc*/ 	.word	0x00002360


	//   ....[12]....
        /*00c0*/ 	.word	0x000023e0


	//   ....[13]....
        /*00c4*/ 	.word	0x00002450


	//   ....[14]....
        /*00c8*/ 	.word	0x000024d0


	//   ....[15]....
        /*00cc*/ 	.word	0x00002540


	//   ....[16]....
        /*00d0*/ 	.word	0x000025c0


	//   ....[17]....
        /*00d4*/ 	.word	0x00002630


	//   ....[18]....
        /*00d8*/ 	.word	0x000026b0


	//   ....[19]....
        /*00dc*/ 	.word	0x00002720


	//----- nvinfo : EIATTR_EXIT_INSTR_OFFSETS
	.align		4
.L_3993:
        /*00e0*/ 	.byte	0x04, 0x1c
        /*00e2*/ 	.short	(.L_3995 - .L_3994)


	//   ....[0]....
.L_3994:
        /*00e4*/ 	.word	0x00002280


	//----- nvinfo : EIATTR_MAX_THREADS
	.align		4
.L_3995:
        /*00e8*/ 	.byte	0x04, 0x05
        /*00ea*/ 	.short	(.L_3997 - .L_3996)
.L_3996:
        /*00ec*/ 	.word	0x00000080
        /*00f0*/ 	.word	0x00000001
        /*00f4*/ 	.word	0x00000001


	//----- nvinfo : EIATTR_CRS_STACK_SIZE
	.align		4
.L_3997:
        /*00f8*/ 	.byte	0x04, 0x1e
        /*00fa*/ 	.short	(.L_3999 - .L_3998)
.L_3998:
        /*00fc*/ 	.word	0x00000000
.L_3999:


//--------------------- .nv.info._ZN10layer_norm22ln_bwd_finalize_kernelINS_22Kernel_traits_finalizeILj512Ef6__halffS2_fjLb0ELj1024ELj4ENS_18Kernel_traits_baseILj512EfS2_fS2_fjLj1024EEEEELb0ELb0EEEvNS_9BwdParamsE --------------------------
	.section	.nv.info._ZN10layer_norm22ln_bwd_finalize_kernelINS_22Kernel_traits_finalizeILj512Ef6__halffS2_fjLb0ELj1024ELj4ENS_18Kernel_traits_baseILj512EfS2_fS2_fjLj1024EEEEELb0ELb0EEEvNS_9BwdParamsE,"",@"SHT_CUDA_INFO"
	.sectionflags	@""
	.align	4


	//----- nvinfo : EIATTR_CUDA_API_VERSION
	.align		4
        /*0000*/ 	.byte	0x04, 0x37
        /*0002*/ 	.short	(.L_4001 - .L_4000)
.L_4000:
        /*0004*/ 	.word	0x00000082


	//----- nvinfo : EIATTR_SW2861232_WAR
	.align		4
.L_4001:
        /*0008*/ 	.byte	0x01, 0x35
	.zero		2


	//----- nvinfo : EIATTR_PARAM_CBANK
	.align		4
        /*000c*/ 	.byte	0x04, 0x0a
        /*000e*/ 	.short	(.L_4003 - .L_4002)
	.align		4
.L_4002:
        /*0010*/ 	.word	index@(.nv.constant0._ZN10layer_norm22ln_bwd_finalize_kernelINS_22Kernel_traits_finalizeILj512Ef6__halffS2_fjLb0ELj1024ELj4ENS_18Kernel_traits_baseILj512EfS2_fS2_fjLj1024EEEEELb0ELb0EEEvNS_9BwdParamsE)
        /*0014*/ 	.short	0x0160
        /*0016*/ 	.short	0x0128


	//----- nvinfo : EIATTR_CBANK_PARAM_SIZE
	.align		4
.L_4003:
        /*0018*/ 	.byte	0x03, 0x19
        /*001a*/ 	.short	0x0128


	//----- nvinfo : EIATTR_KPARAM_INFO
	.align		4
        /*001c*/ 	.byte	0x04, 0x17
        /*001e*/ 	.short	(.L_4005 - .L_4004)
.L_4004:
        /*0020*/ 	.word	0x00000000
        /*0024*/ 	.short	0x0000
        /*0026*/ 	.short	0x0000
        /*0028*/ 	.byte	0x00, 0xf0, 0xa1, 0x04


	//----- nvinfo : EIATTR_MAXREG_COUNT
	.align		4
.L_4005:
        /*002c*/ 	.byte	0x03, 0x1b
        /*002e*/ 	.short	0x0040


	//----- nvinfo : EIATTR_NUM_BARRIERS
	.align		4
        /*0030*/ 	.byte	0x02, 0x4c
        /*0032*/ 	.byte	0x01
	.zero		1


	//----- nvinfo : EIATTR_MERCURY_ISA_VERSION
	.align		4
        /*0034*/ 	.byte	0x03, 0x5f
        /*0036*/ 	.short	0x0000


	//----- nvinfo : EIATTR_COOP_GROUP_MASK_REGIDS
	.align		4
        /*0038*/ 	.byte	0x04, 0x29
        /*003a*/ 	.short	(.L_4007 - .L_4006)


	//   ....[0]....
.L_4006:
        /*003c*/ 	.word	0xffffffff


	//   ....[1]....
        /*0040*/ 	.word	0xffffffff


	//   ....[2]....
        /*0044*/ 	.word	0xffffffff


	//   ....[3]....
        /*0048*/ 	.word	0xffffffff


	//   ....[4]....
        /*004c*/ 	.word	0xffffffff


	//   ....[5]....
        /*0050*/ 	.word	0xffffffff


	//   ....[6]....
        /*0054*/ 	.word	0xffffffff


	//   ....[7]....
        /*0058*/ 	.word	0xffffffff


	//   ....[8]....
        /*005c*/ 	.word	0xffffffff


	//   ....[9]....
        /*0060*/ 	.word	0xffffffff


	//   ....[10]....
        /*0064*/ 	.word	0xffffffff


	//   ....[11]....
        /*0068*/ 	.word	0xffffffff


	//   ....[12]....
        /*006c*/ 	.word	0xffffffff


	//   ....[13]....
        /*0070*/ 	.word	0xffffffff


	//   ....[14]....
        /*0074*/ 	.word	0xffffffff


	//   ....[15]....
        /*0078*/ 	.word	0xffffffff


	//   ....[16]....
        /*007c*/ 	.word	0xffffffff


	//   ....[17]....
        /*0080*/ 	.word	0xffffffff


	//   ....[18]....
        /*0084*/ 	.word	0xffffffff


	//   ....[19]....
        /*0088*/ 	.word	0xffffffff


	//----- nvinfo : EIATTR_COOP_GROUP_INSTR_OFFSETS
	.align		4
.L_4007:
        /*008c*/ 	.byte	0x04, 0x28
        /*008e*/ 	.short	(.L_4009 - .L_4008)


	//   ....[0]....
.L_4008:
        /*0090*/ 	.word	0x00000820


	//   ....[1]....
        /*0094*/ 	.word	0x00000850


	//   ....[2]....
        /*0098*/ 	.word	0x00000860


	//   ....[3]....
        /*009c*/ 	.word	0x00000890


	//   ....[4]....
        /*00a0*/ 	.word	0x000008a0


	//   ....[5]....
        /*00a4*/ 	.word	0x000008d0


	//   ....[6]....
        /*00a8*/ 	.word	0x000008f0


	//   ....[7]....
        /*00ac*/ 	.word	0x00000900


	//   ....[8]....
        /*00b0*/ 	.word	0x00000930


	//   ....[9]....
        /*00b4*/ 	.word	0x00000940


	//   ....[10]....
        /*00b8*/ 	.word	0x00000b30


	//   ....[11]....
        /*00bc*/ 	.word	0x00000ba0


	//   ....[12]....
        /*00c0*/ 	.word	0x00000c00


	//   ....[13]....
        /*00c4*/ 	.word	0x00000c60


	//   ....[14]....
        /*00c8*/ 	.word	0x00000cd0


	//   ....[15]....
        /*00cc*/ 	.word	0x00000d40


	//   ....[16]....
        /*00d0*/ 	.word	0x00000da0


	//   ....[17]....
        /*00d4*/ 	.word	0x00000e00


	//   ....[18]....
        /*00d8*/ 	.word	0x00000e60


	//   ....[19]....
        /*00dc*/ 	.word	0x00000ec0


	//----- nvinfo : EIATTR_EXIT_INSTR_OFFSETS
	.align		4
.L_4009:
        /*00e0*/ 	.byte	0x04, 0x1c
        /*00e2*/ 	.short	(.L_4011 - .L_4010)


	//   ....[0]....
.L_4010:
        /*00e4*/ 	.word	0x00000070


	//   ....[1]....
        /*00e8*/ 	.word	0x00000ad0


	//----- nvinfo : EIATTR_MAX_THREADS
	.align		4
.L_4011:
        /*00ec*/ 	.byte	0x04, 0x05
        /*00ee*/ 	.short	(.L_4013 - .L_4012)
.L_4012:
        /*00f0*/ 	.word	0x00000400
        /*00f4*/ 	.word	0x00000001
        /*00f8*/ 	.word	0x00000001


	//----- nvinfo : EIATTR_CRS_STACK_SIZE
	.align		4
.L_4013:
        /*00fc*/ 	.byte	0x04, 0x1e
        /*00fe*/ 	.short	(.L_4015 - .L_4014)
.L_4014:
        /*0100*/ 	.word	0x00000000
.L_4015:


//--------------------- .nv.info._ZN10layer_norm13ln_bwd_kernelINS_13Kernel_traitsIf6__halffS2_fjLj512ELj1ELj4ELj1ELj16ENS_18Kernel_traits_baseILj512EfS2_fS2_fjLj128EEEEELb1ELb0ELb1ELb0EEEvNS_9BwdParamsE --------------------------
	.section	.nv.info._ZN10layer_norm13ln_bwd_kernelINS_13Kernel_traitsIf6__halffS2_fjLj512ELj1ELj4ELj1ELj16ENS_18Kernel_traits_baseILj512EfS2_fS2_fjLj128EEEEELb1ELb0ELb1ELb0EEEvNS_9BwdParamsE,"",@"SHT_CUDA_INFO"
	.sectionflags	@""
	.align	4


	//----- nvinfo : EIATTR_CUDA_API_VERSION
	.align		4
        /*0000*/ 	.byte	0x04, 0x37
        /*0002*/ 	.short	(.L_4017 - .L_4016)
.L_4016:
        /*0004*/ 	.word	0x00000082


	//----- nvinfo : EIATTR_SW2861232_WAR
	.align		4
.L_4017:
        /*0008*/ 	.byte	0x01, 0x35
	.zero		2


	//----- nvinfo : EIATTR_PARAM_CBANK
	.align		4
        /*000c*/ 	.byte	0x04, 0x0a
        /*000e*/ 	.short	(.L_4019 - .L_4018)
	.align		4
.L_4018:
        /*0010*/ 	.word	index@(.nv.constant0._ZN10layer_norm13ln_bwd_kernelINS_13Kernel_traitsIf6__halffS2_fjLj512ELj1ELj4ELj1ELj16ENS_18Kernel_traits_baseILj512EfS2_fS2_fjLj128EEEEELb1ELb0ELb1ELb0EEEvNS_9BwdParamsE)
        /*0014*/ 	.short	0x0160
        /*0016*/ 	.short	0x0128


	//----- nvinfo : EIATTR_CBANK_PARAM_SIZE
	.align		4
.L_4019:
        /*0018*/ 	.byte	0x03, 0x19
        /*001a*/ 	.short	0x0128


	//----- nvinfo : EIATTR_KPARAM_INFO
	.align		4
        /*001c*/ 	.byte	0x04, 0x17
        /*001e*/ 	.short	(.L_4021 - .L_4020)
.L_4020:
        /*0020*/ 	.word	0x00000000
        /*0024*/ 	.short	0x0000
        /*0026*/ 	.short	0x0000
        /*0028*/ 	.byte	0x00, 0xf0, 0xa1, 0x04


	//----- nvinfo : EIATTR_MAXREG_COUNT
	.align		4
.L_4021:
        /*002c*/ 	.byte	0x03, 0x1b
        /*002e*/ 	.short	0x00ff


	//----- nvinfo : EIATTR_NUM_BARRIERS
	.align		4
        /*0030*/ 	.byte	0x02, 0x4c
        /*0032*/ 	.byte	0x01
	.zero		1


	//----- nvinfo : EIATTR_MERCURY_ISA_VERSION
	.align		4
        /*0034*/ 	.byte	0x03, 0x5f
        /*0036*/ 	.short	0x0000


	//----- nvinfo : EIATTR_COOP_GROUP_MASK_REGIDS
	.align		4
        /*0038*/ 	.byte	0x04, 0x29
        /*003a*/ 	.short	(.L_4023 - .L_4022)


	//   ....[0]....
.L_4022:
        /*003c*/ 	.word	0xffffffff


	//   ....[1]....
        /*0040*/ 	.word	0xffffffff


	//   ....[2]....
        /*0044*/ 	.word	0xffffffff


	//   ....[3]....
        /*0048*/ 	.word	0xffffffff


	//   ....[4]....
        /*004c*/ 	.word	0xffffffff


	//   ....[5]....
        /*0050*/ 	.word	0xffffffff


	//   ....[6]....
        /*0054*/ 	.word	0xffffffff


	//   ....[7]....
        /*0058*/ 	.word	0xffffffff


	//   ....[8]....
        /*005c*/ 	.word	0xffffffff


	//   ....[9]....
        /*0060*/ 	.word	0xffffffff


	//   ....[10]....
        /*0064*/ 	.word	0xffffffff


	//   ....[11]....
        /*0068*/ 	.word	0xffffffff


	//   ....[12]....
        /*006c*/ 	.word	0xffffffff


	//   ....[13]....
        /*0070*/ 	.word	0xffffffff


	//   ....[14]....
        /*0074*/ 	.word	0xffffffff


	//   ....[15]....
        /*0078*/ 	.word	0xffffffff


	//   ....[16]....
        /*007c*/ 	.word	0xffffffff


	//   ....[17]....
        /*0080*/ 	.word	0xffffffff


	//   ....[18]....
        /*0084*/ 	.word	0xffffffff


	//   ....[19]....
        /*0088*/ 	.word	0xffffffff


	//----- nvinfo : EIATTR_COOP_GROUP_INSTR_OFFSETS
	.align		4
.L_4023:
        /*008c*/ 	.byte	0x04, 0x28
        /*008e*/ 	.short	(.L_4025 - .L_4024)


	//   ....[0]....
.L_4024:
        /*0090*/ 	.word	0x00001150


	//   ....[1]....
        /*0094*/ 	.word	0x00001170


	//   ....[2]....
        /*0098*/ 	.word	0x00001190


	//   ....[3]....
        /*009c*/ 	.word	0x000011b0


	//   ....[4]....
        /*00a0*/ 	.word	0x000011d0


	//   ....[5]....
        /*00a4*/ 	.word	0x000011f0


	//   ....[6]....
        /*00a8*/ 	.word	0x00001210


	//   ....[7]....
        /*00ac*/ 	.word	0x00001230


	//   ....[8]....
        /*00b0*/ 	.word	0x00001250


	//   ....[9]....
        /*00b4*/ 	.word	0x00001270


	//   ....[10]....
        /*00b8*/ 	.word	0x00003180


	//   ....[11]....
        /*00bc*/ 	.word	0x00003200


	//   ....[12]....
        /*00c0*/ 	.word	0x00003280


	//   ....[13]....
        /*00c4*/ 	.word	0x000032f0


	//   ....[14]....
        /*00c8*/ 	.word	0x00003370


	//   ....[15]....
        /*00cc*/ 	.word	0x000033e0


	//   ....[16]....
        /*00d0*/ 	.word	0x00003460


	//   ....[17]....
        /*00d4*/ 	.word	0x000034d0


	//   ....[18]....
        /*00d8*/ 	.word	0x00003550


	//   ....[19]....
        /*00dc*/ 	.word	0x000035c0


	//----- nvinfo : EIATTR_EXIT_INSTR_OFFSETS
	.align		4
.L_4025:
        /*00e0*/ 	.byte	0x04, 0x1c
        /*00e2*/ 	.short	(.L_4027 - .L_4026)


	//   ....[0]....
.L_4026:
        /*00e4*/ 	.word	0x000030f0


	//   ....[1]....
        /*00e8*/ 	.word	0x00003120


	//----- nvinfo : EIATTR_MAX_THREADS
	.align		4
.L_4027:
        /*00ec*/ 	.byte	0x04, 0x05
        /*00ee*/ 	.short	(.L_4029 - .L_4028)
.L_4028:
        /*00f0*/ 	.word	0x00000080
        /*00f4*/ 	.word	0x00000001
        /*00f8*/ 	.word	0x00000001


	//----- nvinfo : EIATTR_CRS_STACK_SIZE
	.align		4
.L_4029:
        /*00fc*/ 	.byte	0x04, 0x1e
        /*00fe*/ 	.short	(.L_4031 - .L_4030)
.L_4030:
        /*0100*/ 	.word	0x00000000
.L_4031:


//--------------------- .nv.info._ZN10layer_norm22ln_bwd_finalize_kernelINS_22Kernel_traits_finalizeILj512Ef6__halffS2_fjLb0ELj1024ELj4ENS_18Kernel_traits_baseILj512EfS2_fS2_fjLj1024EEEEELb0ELb1EEEvNS_9BwdParamsE --------------------------
	.section	.nv.info._ZN10layer_norm22ln_bwd_finalize_kernelINS_22Kernel_traits_finalizeILj512Ef6__halffS2_fjLb0ELj1024ELj4ENS_18Kernel_traits_baseILj512EfS2_fS2_fjLj1024EEEEELb0ELb1EEEvNS_9BwdParamsE,"",@"SHT_CUDA_INFO"
	.sectionflags	@""
	.align	4


	//----- nvinfo : EIATTR_CUDA_API_VERSION
	.align		4
        /*0000*/ 	.byte	0x04, 0x37
        /*0002*/ 	.short	(.L_4033 - .L_4032)
.L_4032:
        /*0004*/ 	.word	0x00000082


	//----- nvinfo : EIATTR_SW2861232_WAR
	.align		4
.L_4033:
        /*0008*/ 	.byte	0x01, 0x35
	.zero		2


	//----- nvinfo : EIATTR_PARAM_CBANK
	.align		4
        /*000c*/ 	.byte	0x04, 0x0a
        /*000e*/ 	.short	(.L_4035 - .L_4034)
	.align		4
.L_4034:
        /*0010*/ 	.word	index@(.nv.constant0._ZN10layer_norm22ln_bwd_finalize_kernelINS_22Kernel_traits_finalizeILj512Ef6__halffS2_fjLb0ELj1024ELj4ENS_18Kernel_traits_baseILj512EfS2_fS2_fjLj1024EEEEELb0ELb1EEEvNS_9BwdParamsE)
        /*0014*/ 	.short	0x0160
        /*0016*/ 	.short	0x0128


	//----- nvinfo : EIATTR_CBANK_PARAM_SIZE
	.align		4
.L_4035:
        /*0018*/ 	.byte	0x03, 0x19
        /*001a*/ 	.short	0x0128


	//----- nvinfo : EIATTR_KPARAM_INFO
	.align		4
        /*001c*/ 	.byte	0x04, 0x17
        /*001e*/ 	.short	(.L_4037 - .L_4036)
.L_4036:
        /*0020*/ 	.word	0x00000000
        /*0024*/ 	.short	0x0000
        /*0026*/ 	.short	0x0000
        /*0028*/ 	.byte	0x00, 0xf0, 0xa1, 0x04


	//----- nvinfo : EIATTR_MAXREG_COUNT
	.align		4
.L_4037:
        /*002c*/ 	.byte	0x03, 0x1b
        /*002e*/ 	.short	0x0040


	//----- nvinfo : EIATTR_NUM_BARRIERS
	.align		4
        /*0030*/ 	.byte	0x02, 0x4c
        /*0032*/ 	.byte	0x01
	.zero		1


	//----- nvinfo : EIATTR_MERCURY_ISA_VERSION
	.align		4
        /*0034*/ 	.byte	0x03, 0x5f
        /*0036*/ 	.short	0x0000


	//----- nvinfo : EIATTR_COOP_GROUP_MASK_REGIDS
	.align		4
        /*0038*/ 	.byte	0x04, 0x29
        /*003a*/ 	.short	(.L_4039 - .L_4038)


	//   ....[0]....
.L_4038:
        /*003c*/ 	.word	0xffffffff


	//   ....[1]....
        /*0040*/ 	.word	0xffffffff


	//   ....[2]....
        /*0044*/ 	.word	0xffffffff


	//   ....[3]....
        /*0048*/ 	.word	0xffffffff


	//   ....[4]....
        /*004c*/ 	.word	0xffffffff


	//   ....[5]....
        /*0050*/ 	.word	0xffffffff


	//   ....[6]....
        /*0054*/ 	.word	0xffffffff


	//   ....[7]....
        /*0058*/ 	.word	0xffffffff


	//   ....[8]....
        /*005c*/ 	.word	0xffffffff


	//   ....[9]....
        /*0060*/ 	.word	0xffffffff


	//   ....[10]....
        /*0064*/ 	.word	0xffffffff


	//   ....[11]....
        /*0068*/ 	.word	0xffffffff


	//   ....[12]....
        /*006c*/ 	.word	0xffffffff


	//   ....[13]....
        /*0070*/ 	.word	0xffffffff


	//   ....[14]....
        /*0074*/ 	.word	0xffffffff


	//   ....[15]....
        /*0078*/ 	.word	0xffffffff


	//   ....[16]....
        /*007c*/ 	.word	0xffffffff


	//   ....[17]....
        /*0080*/ 	.word	0xffffffff


	//   ....[18]....
        /*0084*/ 	.word	0xffffffff


	//   ....[19]....
        /*0088*/ 	.word	0xffffffff


	//----- nvinfo : EIATTR_COOP_GROUP_INSTR_OFFSETS
	.align		4
.L_4039:
        /*008c*/ 	.byte	0x04, 0x28
        /*008e*/ 	.short	(.L_4041 - .L_4040)


	//   ....[0]....
.L_4040:
        /*0090*/ 	.word	0x000007f0


	//   ....[1]....
        /*0094*/ 	.word	0x00000820


	//   ....[2]....
        /*0098*/ 	.word	0x00000840


	//   ....[3]....
        /*009c*/ 	.word	0x00000850


	//   ....[4]....
        /*00a0*/ 	.word	0x00000880


	//   ....[5]....
        /*00a4*/ 	.word	0x00000890


	//   ....[6]....
        /*00a8*/ 	.word	0x000008c0


	//   ....[7]....
        /*00ac*/ 	.word	0x000008d0


	//   ....[8]....
        /*00b0*/ 	.word	0x00000900


	//   ....[9]....
        /*00b4*/ 	.word	0x00000910


	//   ....[10]....
        /*00b8*/ 	.word	0x00000ab0


	//   ....[11]....
        /*00bc*/ 	.word	0x00000b30


	//   ....[12]....
        /*00c0*/ 	.word	0x00000b90


	//   ....[13]....
        /*00c4*/ 	.word	0x00000bf0


	//   ....[14]....
        /*00c8*/ 	.word	0x00000c60


	//   ....[15]....
        /*00cc*/ 	.word	0x00000cd0


	//   ....[16]....
        /*00d0*/ 	.word	0x00000d30


	//   ....[17]....
        /*00d4*/ 	.word	0x00000d90


	//   ....[18]....
        /*00d8*/ 	.word	0x00000df0


	//   ....[19]....
        /*00dc*/ 	.word	0x00000e50


	//----- nvinfo : EIATTR_EXIT_INSTR_OFFSETS
	.align		4
.L_4041:
        /*00e0*/ 	.byte	0x04, 0x1c
        /*00e2*/ 	.short	(.L_4043 - .L_4042)


	//   ....[0]....
.L_4042:
        /*00e4*/ 	.word	0x00000070


	//   ....[1]....
        /*00e8*/ 	.word	0x00000a50


	//----- nvinfo : EIATTR_MAX_THREADS
	.align		4
.L_4043:
        /*00ec*/ 	.byte	0x04, 0x05
        /*00ee*/ 	.short	(.L_4045 - .L_4044)
.L_4044:
        /*00f0*/ 	.word	0x00000400
        /*00f4*/ 	.word	0x00000001
        /*00f8*/ 	.word	0x00000001


	//----- nvinfo : EIATTR_CRS_STACK_SIZE
	.align		4
.L_4045:
        /*00fc*/ 	.byte	0x04, 0x1e
        /*00fe*/ 	.short	(.L_4047 - .L_4046)
.L_4046:
        /*0100*/ 	.word	0x00000000
.L_4047:


//--------------------- .nv.info._ZN10layer_norm13ln_bwd_kernelINS_13Kernel_traitsIf6__halffS2_fjLj512ELj1ELj4ELj1ELj16ENS_18Kernel_traits_baseILj512EfS2_fS2_fjLj128EEEEELb1ELb0ELb1ELb1EEEvNS_9BwdParamsE --------------------------
	.section	.nv.info._ZN10layer_norm13ln_bwd_kernelINS_13Kernel_traitsIf6__halffS2_fjLj512ELj1ELj4ELj1ELj16ENS_18Kernel_traits_baseILj512EfS2_fS2_fjLj128EEEEELb1ELb0ELb1ELb1EEEvNS_9BwdParamsE,"",@"SHT_CUDA_INFO"
	.sectionflags	@""
	.align	4


	//----- nvinfo : EIATTR_CUDA_API_VERSION
	.align		4
        /*0000*/ 	.byte	0x04, 0x37
        /*0002*/ 	.short	(.L_4049 - .L_4048)
.L_4048:
        /*0004*/ 	.word	0x00000082


	//----- nvinfo : EIATTR_SW2861232_WAR
	.align		4
.L_4049:
        /*0008*/ 	.byte	0x01, 0x35
	.zero		2


	//----- nvinfo : EIATTR_PARAM_CBANK
	.align		4
        /*000c*/ 	.byte	0x04, 0x0a
        /*000e*/ 	.short	(.L_4051 - .L_4050)
	.align		4
.L_4050:
        /*0010*/ 	.word	index@(.nv.constant0._ZN10layer_norm13ln_bwd_kernelINS_13Kernel_traitsIf6__halffS2_fjLj512ELj1ELj4ELj1ELj16ENS_18Kernel_traits_baseILj512EfS2_fS2_fjLj128EEEEELb1ELb0ELb1ELb1EEEvNS_9BwdParamsE)
        /*0014*/ 	.short	0x0160
        /*0016*/ 	.short	0x0128


	//----- nvinfo : EIATTR_CBANK_PARAM_SIZE
	.align		4
.L_4051:
        /*0018*/ 	.byte	0x03, 0x19
        /*001a*/ 	.short	0x0128


	//----- nvinfo : EIATTR_KPARAM_INFO
	.align		4
        /*001c*/ 	.byte	0x04, 0x17
        /*001e*/ 	.short	(.L_4053 - .L_4052)
.L_4052:
        /*0020*/ 	.word	0x00000000
        /*0024*/ 	.short	0x0000
        /*0026*/ 	.short	0x0000
        /*0028*/ 	.byte	0x00, 0xf0, 0xa1, 0x04


	//----- nvinfo : EIATTR_MAXREG_COUNT
	.align		4
.L_4053:
        /*002c*/ 	.byte	0x03, 0x1b
        /*002e*/ 	.short	0x00ff


	//----- nvinfo : EIATTR_NUM_BARRIERS
	.align		4
        /*0030*/ 	.byte	0x02, 0x4c
        /*0032*/ 	.byte	0x01
	.zero		1


	//----- nvinfo : EIATTR_MERCURY_ISA_VERSION
	.align		4
        /*0034*/ 	.byte	0x03, 0x5f
        /*0036*/ 	.short	0x0000


	//----- nvinfo : EIATTR_COOP_GROUP_MASK_REGIDS
	.align		4
        /*0038*/ 	.byte	0x04, 0x29
        /*003a*/ 	.short	(.L_4055 - .L_4054)


	//   ....[0]....
.L_4054:
        /*003c*/ 	.word	0xffffffff


	//   ....[1]....
        /*0040*/ 	.word	0xffffffff


	//   ....[2]....
        /*0044*/ 	.word	0xffffffff


	//   ....[3]....
        /*0048*/ 	.word	0xffffffff


	//   ....[4]....
        /*004c*/ 	.word	0xffffffff


	//   ....[5]....
        /*0050*/ 	.word	0xffffffff


	//   ....[6]....
        /*0054*/ 	.word	0xffffffff


	//   ....[7]....
        /*0058*/ 	.word	0xffffffff


	//   ....[8]....
        /*005c*/ 	.word	0xffffffff


	//   ....[9]....
        /*0060*/ 	.word	0xffffffff


	//   ....[10]....
        /*0064*/ 	.word	0xffffffff


	//   ....[11]....
        /*0068*/ 	.word	0xffffffff


	//   ....[12]....
        /*006c*/ 	.word	0xffffffff


	//   ....[13]....
        /*0070*/ 	.word	0xffffffff


	//   ....[14]....
        /*0074*/ 	.word	0xffffffff


	//   ....[15]....
        /*0078*/ 	.word	0xffffffff


	//   ....[16]....
        /*007c*/ 	.word	0xffffffff


	//   ....[17]....
        /*0080*/ 	.word	0xffffffff


	//   ....[18]....
        /*0084*/ 	.word	0xffffffff


	//   ....[19]....
        /*0088*/ 	.word	0xffffffff


	//----- nvinfo : EIATTR_COOP_GROUP_INSTR_OFFSETS
	.align		4
.L_4055:
        /*008c*/ 	.byte	0x04, 0x28
        /*008e*/ 	.short	(.L_4057 - .L_4056)


	//   ....[0]....
.L_4056:
        /*0090*/ 	.word	0x00001090


	//   ....[1]....
        /*0094*/ 	.word	0x000010b0


	//   ....[2]....
        /*0098*/ 	.word	0x000010d0


	//   ....[3]....
        /*009c*/ 	.word	0x000010f0


	//   ....[4]....
        /*00a0*/ 	.word	0x00001110


	//   ....[5]....
        /*00a4*/ 	.word	0x00001130


	//   ....[6]....
        /*00a8*/ 	.word	0x00001150


	//   ....[7]....
        /*00ac*/ 	.word	0x00001170


	//   ....[8]....
        /*00b0*/ 	.word	0x00001190


	//   ....[9]....
        /*00b4*/ 	.word	0x000011b0


	//   ....[10]....
        /*00b8*/ 	.word	0x00002de0


	//   ....[11]....
        /*00bc*/ 	.word	0x00002e60


	//   ....[12]....
        /*00c0*/ 	.word	0x00002ee0


	//   ....[13]....
        /*00c4*/ 	.word	0x00002f50


	//   ....[14]....
        /*00c8*/ 	.word	0x00002fd0


	//   ....[15]....
        /*00cc*/ 	.word	0x00003040


	//   ....[16]....
        /*00d0*/ 	.word	0x000030c0


	//   ....[17]....
        /*00d4*/ 	.word	0x00003130


	//   ....[18]....
        /*00d8*/ 	.word	0x000031b0


	//   ....[19]....
        /*00dc*/ 	.word	0x00003220


	//----- nvinfo : EIATTR_EXIT_INSTR_OFFSETS
	.align		4
.L_4057:
        /*00e0*/ 	.byte	0x04, 0x1c
        /*00e2*/ 	.short	(.L_4059 - .L_4058)


	//   ....[0]....
.L_4058:
        /*00e4*/ 	.word	0x00002d80


	//----- nvinfo : EIATTR_MAX_THREADS
	.align		4
.L_4059:
        /*00e8*/ 	.byte	0x04, 0x05
        /*00ea*/ 	.short	(.L_4061 - .L_4060)
.L_4060:
        /*00ec*/ 	.word	0x00000080
        /*00f0*/ 	.word	0x00000001
        /*00f4*/ 	.word	0x00000001


	//----- nvinfo : EIATTR_CRS_STACK_SIZE
	.align		4
.L_4061:
        /*00f8*/ 	.byte	0x04, 0x1e
        /*00fa*/ 	.short	(.L_4063 - .L_4062)
.L_4062:
        /*00fc*/ 	.word	0x00000000
.L_4063:


//--------------------- .nv.info._ZN10layer_norm13ln_bwd_kernelINS_13Kernel_traitsIf6__halffS2_fjLj512ELj1ELj4ELj1ELj16ENS_18Kernel_traits_baseILj512EfS2_fS2_fjLj128EEEEELb1ELb1ELb0ELb0EEEvNS_9BwdParamsE --------------------------
	.section	.nv.info._ZN10layer_norm13ln_bwd_kernelINS_13Kernel_traitsIf6__halffS2_fjLj512ELj1ELj4ELj1ELj16ENS_18Kernel_traits_baseILj512EfS2_fS2_fjLj128EEEEELb1ELb1ELb0ELb0EEEvNS_9BwdParamsE,"",@"SHT_CUDA_INFO"
	.sectionflags	@""
	.align	4


	//----- nvinfo : EIATTR_CUDA_API_VERSION
	.align		4
        /*0000*/ 	.byte	0x04, 0x37
        /*0002*/ 	.short	(.L_4065 - .L_4064)
.L_4064:
        /*0004*/ 	.word	0x00000082


	//----- nvinfo : EIATTR_SW2861232_WAR
	.align		4
.L_4065:
        /*0008*/ 	.byte	0x01, 0x35
	.zero		2


	//----- nvinfo : EIATTR_PARAM_CBANK
	.align		4
        /*000c*/ 	.byte	0x04, 0x0a
        /*000e*/ 	.short	(.L_4067 - .L_4066)
	.align		4
.L_4066:
        /*0010*/ 	.word	index@(.nv.constant0._ZN10layer_norm13ln_bwd_kernelINS_13Kernel_traitsIf6__halffS2_fjLj512ELj1ELj4ELj1ELj16ENS_18Kernel_traits_baseILj512EfS2_fS2_fjLj128EEEEELb1ELb1ELb0ELb0EEEvNS_9BwdParamsE)
        /*0014*/ 	.short	0x0160
        /*0016*/ 	.short	0x0128


	//----- nvinfo : EIATTR_CBANK_PARAM_SIZE
	.align		4
.L_4067:
        /*0018*/ 	.byte	0x03, 0x19
        /*001a*/ 	.short	0x0128


	//----- nvinfo : EIATTR_KPARAM_INFO
	.align		4
        /*001c*/ 	.byte	0x04, 0x17
        /*001e*/ 	.short	(.L_4069 - .L_4068)
.L_4068:
        /*0020*/ 	.word	0x00000000
        /*0024*/ 	.short	0x0000
        /*0026*/ 	.short	0x0000
        /*0028*/ 	.byte	0x00, 0xf0, 0xa1, 0x04


	//----- nvinfo : EIATTR_MAXREG_COUNT
	.align		4
.L_4069:
        /*002c*/ 	.byte	0x03, 0x1b
        /*002e*/ 	.short	0x00ff


	//----- nvinfo : EIATTR_NUM_BARRIERS
	.align		4
        /*0030*/ 	.byte	0x02, 0x4c
        /*0032*/ 	.byte	0x01
	.zero		1


	//----- nvinfo : EIATTR_MERCURY_ISA_VERSION
	.align		4
        /*0034*/ 	.byte	0x03, 0x5f
        /*0036*/ 	.short	0x0000


	//----- nvinfo : EIATTR_COOP_GROUP_MASK_REGIDS
	.align		4
        /*0038*/ 	.byte	0x04, 0x29
        /*003a*/ 	.short	(.L_4071 - .L_4070)


	//   ....[0]....
.L_4070:
        /*003c*/ 	.word	0xffffffff


	//   ....[1]....
        /*0040*/ 	.word	0xffffffff


	//   ....[2]....
        /*0044*/ 	.word	0xffffffff


	//   ....[3]....
        /*0048*/ 	.word	0xffffffff


	//   ....[4]....
        /*004c*/ 	.word	0xffffffff


	//   ....[5]....
        /*0050*/ 	.word	0xffffffff


	//   ....[6]....
        /*0054*/ 	.word	0xffffffff


	//   ....[7]....
        /*0058*/ 	.word	0xffffffff


	//   ....[8]....
        /*005c*/ 	.word	0xffffffff


	//   ....[9]....
        /*0060*/ 	.word	0xffffffff


	//   ....[10]....
        /*0064*/ 	.word	0xffffffff


	//   ....[11]....
        /*0068*/ 	.word	0xffffffff


	//   ....[12]....
        /*006c*/ 	.word	0xffffffff


	//   ....[13]....
        /*0070*/ 	.word	0xffffffff


	//   ....[14]....
        /*0074*/ 	.word	0xffffffff


	//   ....[15]....
        /*0078*/ 	.word	0xffffffff


	//   ....[16]....
        /*007c*/ 	.word	0xffffffff


	//   ....[17]....
        /*0080*/ 	.word	0xffffffff


	//   ....[18]....
        /*0084*/ 	.word	0xffffffff


	//   ....[19]....
        /*0088*/ 	.word	0xffffffff


	//----- nvinfo : EIATTR_COOP_GROUP_INSTR_OFFSETS
	.align		4
.L_4071:
        /*008c*/ 	.byte	0x04, 0x28
        /*008e*/ 	.short	(.L_4073 - .L_4072)


	//   ....[0]....
.L_4072:
        /*0090*/ 	.word	0x00000f80


	//   ....[1]....
        /*0094*/ 	.word	0x00000fa0


	//   ....[2]....
        /*0098*/ 	.word	0x00000fc0


	//   ....[3]....
        /*009c*/ 	.word	0x00000fe0


	//   ....[4]....
        /*00a0*/ 	.word	0x00001000


	//   ....[5]....
        /*00a4*/ 	.word	0x00001020


	//   ....[6]....
        /*00a8*/ 	.word	0x00001040


	//   ....[7]....
        /*00ac*/ 	.word	0x00001060


	//   ....[8]....
        /*00b0*/ 	.word	0x00001080


	//   ....[9]....
        /*00b4*/ 	.word	0x000010a0


	//   ....[10]....
        /*00b8*/ 	.word	0x00002ed0


	//   ....[11]....
        /*00bc*/ 	.word	0x00002f50


	//   ....[12]....
        /*00c0*/ 	.word	0x00002fd0


	//   ....[13]....
        /*00c4*/ 	.word	0x00003040


	//   ....[14]....
        /*00c8*/ 	.word	0x000030c0


	//   ....[15]....
        /*00cc*/ 	.word	0x00003130


	//   ....[16]....
        /*00d0*/ 	.word	0x000031b0


	//   ....[17]....
        /*00d4*/ 	.word	0x00003220


	//   ....[18]....
        /*00d8*/ 	.word	0x000032a0


	//   ....[19]....
        /*00dc*/ 	.word	0x00003310


	//----- nvinfo : EIATTR_EXIT_INSTR_OFFSETS
	.align		4
.L_4073:
        /*00e0*/ 	.byte	0x04, 0x1c
        /*00e2*/ 	.short	(.L_4075 - .L_4074)


	//   ....[0]....
.L_4074:
        /*00e4*/ 	.word	0x00002df0


	//   ....[1]....
        /*00e8*/ 	.word	0x00002e70


	//----- nvinfo : EIATTR_MAX_THREADS
	.align		4
.L_4075:
        /*00ec*/ 	.byte	0x04, 0x05
        /*00ee*/ 	.short	(.L_4077 - .L_4076)
.L_4076:
        /*00f0*/ 	.word	0x00000080
        /*00f4*/ 	.word	0x00000001
        /*00f8*/ 	.word	0x00000001


	//----- nvinfo : EIATTR_CRS_STACK_SIZE
	.align		4
.L_4077:
        /*00fc*/ 	.byte	0x04, 0x1e
        /*00fe*/ 	.short	(.L_4079 - .L_4078)
.L_4078:
        /*0100*/ 	.word	0x00000000
.L_4079:


//--------------------- .nv.info._ZN10layer_norm13ln_bwd_kernelINS_13Kernel_traitsIf6__halffS2_fjLj512ELj1ELj4ELj1ELj16ENS_18Kernel_traits_baseILj512EfS2_fS2_fjLj128EEEEELb1ELb1ELb0ELb1EEEvNS_9BwdParamsE --------------------------
	.section	.nv.info._ZN10layer_norm13ln_bwd_kernelINS_13Kernel_traitsIf6__halffS2_fjLj512ELj1ELj4ELj1ELj16ENS_18Kernel_traits_baseILj512EfS2_fS2_fjLj128EEEEELb1ELb1ELb0ELb1EEEvNS_9BwdParamsE,"",@"SHT_CUDA_INFO"
	.sectionflags	@""
	.align	4


	//----- nvinfo : EIATTR_CUDA_API_VERSION
	.align		4
        /*0000*/ 	.byte	0x04, 0x37
        /*0002*/ 	.short	(.L_4081 - .L_4080)
.L_4080:
        /*0004*/ 	.word	0x00000082


	//----- nvinfo : EIATTR_SW2861232_WAR
	.align		4
.L_4081:
        /*0008*/ 	.byte	0x01, 0x35
	.zero		2


	//----- nvinfo : EIATTR_PARAM_CBANK
	.align		4
        /*000c*/ 	.byte	0x04, 0x0a
        /*000e*/ 	.short	(.L_4083 - .L_4082)
	.align		4
.L_4082:
        /*0010*/ 	.word	index@(.nv.constant0._ZN10layer_norm13ln_bwd_kernelINS_13Kernel_traitsIf6__halffS2_fjLj512ELj1ELj4ELj1ELj16ENS_18Kernel_traits_baseILj512EfS2_fS2_fjLj128EEEEELb1ELb1ELb0ELb1EEEvNS_9BwdParamsE)
        /*0014*/ 	.short	0x0160
        /*0016*/ 	.short	0x0128


	//----- nvinfo : EIATTR_CBANK_PARAM_SIZE
	.align		4
.L_4083:
        /*0018*/ 	.byte	0x03, 0x19
        /*001a*/ 	.short	0x0128


	//----- nvinfo : EIATTR_KPARAM_INFO
	.align		4
        /*001c*/ 	.byte	0x04, 0x17
        /*001e*/ 	.short	(.L_4085 - .L_4084)
.L_4084:
        /*0020*/ 	.word	0x00000000
        /*0024*/ 	.short	0x0000
        /*0026*/ 	.short	0x0000
        /*0028*/ 	.byte	0x00, 0xf0, 0xa1, 0x04


	//----- nvinfo : EIATTR_MAXREG_COUNT
	.align		4
.L_4085:
        /*002c*/ 	.byte	0x03, 0x1b
        /*002e*/ 	.short	0x00ff


	//----- nvinfo : EIATTR_NUM_BARRIERS
	.align		4
        /*0030*/ 	.byte	0x02, 0x4c
        /*0032*/ 	.byte	0x01
	.zero		1


	//----- nvinfo : EIATTR_MERCURY_ISA_VERSION
	.align		4
        /*0034*/ 	.byte	0x03, 0x5f
        /*0036*/ 	.short	0x0000


	//----- nvinfo : EIATTR_COOP_GROUP_MASK_REGIDS
	.align		4
        /*0038*/ 	.byte	0x04, 0x29
        /*003a*/ 	.short	(.L_4087 - .L_4086)


	//   ....[0]....
.L_4086:
        /*003c*/ 	.word	0xffffffff


	//   ....[1]....
        /*0040*/ 	.word	0xffffffff


	//   ....[2]....
        /*0044*/ 	.word	0xffffffff


	//   ....[3]....
        /*0048*/ 	.word	0xffffffff


	//   ....[4]....
        /*004c*/ 	.word	0xffffffff


	//   ....[5]....
        /*0050*/ 	.word	0xffffffff


	//   ....[6]....
        /*0054*/ 	.word	0xffffffff


	//   ....[7]....
        /*0058*/ 	.word	0xffffffff


	//   ....[8]....
        /*005c*/ 	.word	0xffffffff


	//   ....[9]....
        /*0060*/ 	.word	0xffffffff


	//   ....[10]....
        /*0064*/ 	.word	0xffffffff


	//   ....[11]....
        /*0068*/ 	.word	0xffffffff


	//   ....[12]....
        /*006c*/ 	.word	0xffffffff


	//   ....[13]....
        /*0070*/ 	.word	0xffffffff


	//   ....[14]....
        /*0074*/ 	.word	0xffffffff


	//   ....[15]....
        /*0078*/ 	.word	0xffffffff


	//   ....[16]....
        /*007c*/ 	.word	0xffffffff


	//   ....[17]....
        /*0080*/ 	.word	0xffffffff


	//   ....[18]....
        /*0084*/ 	.word	0xffffffff


	//   ....[19]....
        /*0088*/ 	.word	0xffffffff


	//----- nvinfo : EIATTR_COOP_GROUP_INSTR_OFFSETS
	.align		4
.L_4087:
        /*008c*/ 	.byte	0x04, 0x28
        /*008e*/ 	.short	(.L_4089 - .L_4088)


	//   ....[0]....
.L_4088:
        /*0090*/ 	.word	0x00000fd0


	//   ....[1]....
        /*0094*/ 	.word	0x00000ff0


	//   ....[2]....
        /*0098*/ 	.word	0x00001010


	//   ....[3]....
        /*009c*/ 	.word	0x00001030


	//   ....[4]....
        /*00a0*/ 	.word	0x00001050


	//   ....[5]....
        /*00a4*/ 	.word	0x00001070


	//   ....[6]....
        /*00a8*/ 	.word	0x00001090


	//   ....[7]....
        /*00ac*/ 	.word	0x000010b0


	//   ....[8]....
        /*00b0*/ 	.word	0x000010d0


	//   ....[9]....
        /*00b4*/ 	.word	0x000010f0


	//   ....[10]....
        /*00b8*/ 	.word	0x00002db0


	//   ....[11]....
        /*00bc*/ 	.word	0x00002e30


	//   ....[12]....
        /*00c0*/ 	.word	0x00002eb0


	//   ....[13]....
        /*00c4*/ 	.word	0x00002f20


	//   ....[14]....
        /*00c8*/ 	.word	0x00002fa0


	//   ....[15]....
        /*00cc*/ 	.word	0x00003010


	//   ....[16]....
        /*00d0*/ 	.word	0x00003090


	//   ....[17]....
        /*00d4*/ 	.word	0x00003100


	//   ....[18]....
        /*00d8*/ 	.word	0x00003180


	//   ....[19]....
        /*00dc*/ 	.word	0x000031f0


	//----- nvinfo : EIATTR_EXIT_INSTR_OFFSETS
	.align		4
.L_4089:
        /*00e0*/ 	.byte	0x04, 0x1c
        /*00e2*/ 	.short	(.L_4091 - .L_4090)


	//   ....[0]....
.L_4090:
        /*00e4*/ 	.word	0x00002d50


	//----- nvinfo : EIATTR_MAX_THREADS
	.align		4
.L_4091:
        /*00e8*/ 	.byte	0x04, 0x05
        /*00ea*/ 	.short	(.L_4093 - .L_4092)
.L_4092:
        /*00ec*/ 	.word	0x00000080
        /*00f0*/ 	.word	0x00000001
        /*00f4*/ 	.word	0x00000001


	//----- nvinfo : EIATTR_CRS_STACK_SIZE
	.align		4
.L_4093:
        /*00f8*/ 	.byte	0x04, 0x1e
        /*00fa*/ 	.short	(.L_4095 - .L_4094)
.L_4094:
        /*00fc*/ 	.word	0x00000000
.L_4095:


//--------------------- .nv.info._ZN10layer_norm22ln_bwd_finalize_kernelINS_22Kernel_traits_finalizeILj512Ef6__halffS2_fjLb1ELj1024ELj4ENS_18Kernel_traits_baseILj512EfS2_fS2_fjLj1024EEEEELb1ELb0EEEvNS_9BwdParamsE --------------------------
	.section	.nv.info._ZN10layer_norm22ln_bwd_finalize_kernelINS_22Kernel_traits_finalizeILj512Ef6__halffS2_fjLb1ELj1024ELj4ENS_18Kernel_traits_baseILj512EfS2_fS2_fjLj1024EEEEELb1ELb0EEEvNS_9BwdParamsE,"",@"SHT_CUDA_INFO"
	.sectionflags	@""
	.align	4


	//----- nvinfo : EIATTR_CUDA_API_VERSION
	.align		4
        /*0000*/ 	.byte	0x04, 0x37
        /*0002*/ 	.short	(.L_4097 - .L_4096)
.L_4096:
        /*0004*/ 	.word	0x00000082


	//----- nvinfo : EIATTR_SW2861232_WAR
	.align		4
.L_4097:
        /*0008*/ 	.byte	0x01, 0x35
	.zero		2


	//----- nvinfo : EIATTR_PARAM_CBANK
	.align		4
        /*000c*/ 	.byte	0x04, 0x0a
        /*000e*/ 	.short	(.L_4099 - .L_4098)
	.align		4
.L_4098:
        /*0010*/ 	.word	index@(.nv.constant0._ZN10layer_norm22ln_bwd_finalize_kernelINS_22Kernel_traits_finalizeILj512Ef6__halffS2_fjLb1ELj1024ELj4ENS_18Kernel_traits_baseILj512EfS2_fS2_fjLj1024EEEEELb1ELb0EEEvNS_9BwdParamsE)
        /*0014*/ 	.short	0x0160
        /*0016*/ 	.short	0x0128


	//----- nvinfo : EIATTR_CBANK_PARAM_SIZE
	.align		4
.L_4099:
        /*0018*/ 	.byte	0x03, 0x19
        /*001a*/ 	.short	0x0128


	//----- nvinfo : EIATTR_KPARAM_INFO
	.align		4
        /*001c*/ 	.byte	0x04, 0x17
        /*001e*/ 	.short	(.L_4101 - .L_4100)
.L_4100:
        /*0020*/ 	.word	0x00000000
        /*0024*/ 	.short	0x0000
        /*0026*/ 	.short	0x0000
        /*0028*/ 	.byte	0x00, 0xf0, 0xa1, 0x04


	//----- nvinfo : EIATTR_MAXREG_COUNT
	.align		4
.L_4101:
        /*002c*/ 	.byte	0x03, 0x1b
        /*002e*/ 	.short	0x0040


	//----- nvinfo : EIATTR_NUM_BARRIERS
	.align		4
        /*0030*/ 	.byte	0x02, 0x4c
        /*0032*/ 	.byte	0x01
	.zero		1


	//----- nvinfo : EIATTR_MERCURY_ISA_VERSION
	.align		4
        /*0034*/ 	.byte	0x03, 0x5f
        /*0036*/ 	.short	0x0000


	//----- nvinfo : EIATTR_COOP_GROUP_MASK_REGIDS
	.align		4
        /*0038*/ 	.byte	0x04, 0x29
        /*003a*/ 	.short	(.L_4103 - .L_4102)


	//   ....[0]....
.L_4102:
        /*003c*/ 	.word	0xffffffff


	//   ....[1]....
        /*0040*/ 	.word	0xffffffff


	//   ....[2]....
        /*0044*/ 	.word	0xffffffff


	//   ....[3]....
        /*0048*/ 	.word	0xffffffff


	//   ....[4]....
        /*004c*/ 	.word	0xffffffff


	//   ....[5]....
        /*0050*/ 	.word	0xffffffff


	//   ....[6]....
        /*0054*/ 	.word	0xffffffff


	//   ....[7]....
        /*0058*/ 	.word	0xffffffff


	//   ....[8]....
        /*005c*/ 	.word	0xffffffff


	//   ....[9]....
        /*0060*/ 	.word	0xffffffff


	//   ....[10]....
        /*0064*/ 	.word	0xffffffff


	//   ....[11]....
        /*0068*/ 	.word	0xffffffff


	//   ....[12]....
        /*006c*/ 	.word	0xffffffff


	//   ....[13]....
        /*0070*/ 	.word	0xffffffff


	//   ....[14]....
        /*0074*/ 	.word	0xffffffff


	//   ....[15]....
        /*0078*/ 	.word	0xffffffff


	//   ....[16]....
        /*007c*/ 	.word	0xffffffff


	//   ....[17]....
        /*0080*/ 	.word	0xffffffff


	//   ....[18]....
        /*0084*/ 	.word	0xffffffff


	//   ....[19]....
        /*0088*/ 	.word	0xffffffff


	//   ....[20]....
        /*008c*/ 	.word	0xffffffff


	//   ....[21]....
        /*0090*/ 	.word	0xffffffff


	//   ....[22]....
        /*0094*/ 	.word	0xffffffff


	//   ....[23]....
        /*0098*/ 	.word	0xffffffff


	//   ....[24]....
        /*009c*/ 	.word	0xffffffff


	//   ....[25]....
        /*00a0*/ 	.word	0xffffffff


	//   ....[26]....
        /*00a4*/ 	.word	0xffffffff


	//   ....[27]....
        /*00a8*/ 	.word	0xffffffff


	//   ....[28]....
        /*00ac*/ 	.word	0xffffffff


	//   ....[29]....
        /*00b0*/ 	.word	0xffffffff


	//----- nvinfo : EIATTR_COOP_GROUP_INSTR_OFFSETS
	.align		4
.L_4103:
        /*00b4*/ 	.byte	0x04, 0x28
        /*00b6*/ 	.short	(.L_4105 - .L_4104)


	//   ....[0]....
.L_4104:
        /*00b8*/ 	.word	0x000009d0


	//   ....[1]....
        /*00bc*/ 	.word	0x00000a00


	//   ....[2]....
        /*00c0*/ 	.word	0x00000a10


	//   ....[3]....
        /*00c4*/ 	.word	0x00000a30


	//   ....[4]....
        /*00c8*/ 	.word	0x00000a50


	//   ....[5]....
        /*00cc*/ 	.word	0x00000a60


	//   ....[6]....
        /*00d0*/ 	.word	0x00000a90


	//   ....[7]....
        /*00d4*/ 	.word	0x00000ab0


	//   ....[8]....
        /*00d8*/ 	.word	0x00000ac0


	//   ....[9]....
        /*00dc*/ 	.word	0x00000af0


	//   ....[10]....
        /*00e0*/ 	.word	0x00000b10


	//   ....[11]....
        /*00e4*/ 	.word	0x00000b20


	//   ....[12]....
        /*00e8*/ 	.word	0x00000b50


	//   ....[13]....
        /*00ec*/ 	.word	0x00000b70


	//   ....[14]....
        /*00f0*/ 	.word	0x00000b80


	//   ....[15]....
        /*00f4*/ 	.word	0x00000df0


	//   ....[16]....
        /*00f8*/ 	.word	0x00000e50


	//   ....[17]....
        /*00fc*/ 	.word	0x00000eb0


	//   ....[18]....
        /*0100*/ 	.word	0x00000f10


	//   ....[19]....
        /*0104*/ 	.word	0x00000f80


	//   ....[20]....
        /*0108*/ 	.word	0x00000ff0


	//   ....[21]....
        /*010c*/ 	.word	0x00001050


	//   ....[22]....
        /*0110*/ 	.word	0x000010b0


	//   ....[23]....
        /*0114*/ 	.word	0x00001110


	//   ....[24]....
        /*0118*/ 	.word	0x00001180


	//   ....[25]....
        /*011c*/ 	.word	0x000011f0


	//   ....[26]....
        /*0120*/ 	.word	0x00001250


	//   ....[27]....
        /*0124*/ 	.word	0x000012b0


	//   ....[28]....
        /*0128*/ 	.word	0x00001310


	//   ....[29]....
        /*012c*/ 	.word	0x00001370


	//----- nvinfo : EIATTR_EXIT_INSTR_OFFSETS
	.align		4
.L_4105:
        /*0130*/ 	.byte	0x04, 0x1c
        /*0132*/ 	.short	(.L_4107 - .L_4106)


	//   ....[0]....
.L_4106:
        /*0134*/ 	.word	0x00000070


	//   ....[1]....
        /*0138*/ 	.word	0x00000d90


	//----- nvinfo : EIATTR_MAX_THREADS
	.align		4
.L_4107:
        /*013c*/ 	.byte	0x04, 0x05
        /*013e*/ 	.short	(.L_4109 - .L_4108)
.L_4108:
        /*0140*/ 	.word	0x00000400
        /*0144*/ 	.word	0x00000001
        /*0148*/ 	.word	0x00000001


	//----- nvinfo : EIATTR_CRS_STACK_SIZE
	.align		4
.L_4109:
        /*014c*/ 	.byte	0x04, 0x1e
        /*014e*/ 	.short	(.L_4111 - .L_4110)
.L_4110:
        /*0150*/ 	.word	0x00000000
.L_4111:


//--------------------- .nv.info._ZN10layer_norm13ln_bwd_kernelINS_13Kernel_traitsIf6__halffS2_fjLj512ELj1ELj4ELj1ELj16ENS_18Kernel_traits_baseILj512EfS2_fS2_fjLj128EEEEELb1ELb1ELb1ELb0EEEvNS_9BwdParamsE --------------------------
	.section	.nv.info._ZN10layer_norm13ln_bwd_kernelINS_13Kernel_traitsIf6__halffS2_fjLj512ELj1ELj4ELj1ELj16ENS_18Kernel_traits_baseILj512EfS2_fS2_fjLj128EEEEELb1ELb1ELb1ELb0EEEvNS_9BwdParamsE,"",@"SHT_CUDA_INFO"
	.sectionflags	@""
	.align	4


	//----- nvinfo : EIATTR_CUDA_API_VERSION
	.align		4
        /*0000*/ 	.byte	0x04, 0x37
        /*0002*/ 	.short	(.L_4113 - .L_4112)
.L_4112:
        /*0004*/ 	.word	0x00000082


	//----- nvinfo : EIATTR_SW2861232_WAR
	.align		4
.L_4113:
        /*0008*/ 	.byte	0x01, 0x35
	.zero		2


	//----- nvinfo : EIATTR_PARAM_CBANK
	.align		4
        /*000c*/ 	.byte	0x04, 0x0a
        /*000e*/ 	.short	(.L_4115 - .L_4114)
	.align		4
.L_4114:
        /*0010*/ 	.word	index@(.nv.constant0._ZN10layer_norm13ln_bwd_kernelINS_13Kernel_traitsIf6__halffS2_fjLj512ELj1ELj4ELj1ELj16ENS_18Kernel_traits_baseILj512EfS2_fS2_fjLj128EEEEELb1ELb1ELb1ELb0EEEvNS_9BwdParamsE)
        /*0014*/ 	.short	0x0160
        /*0016*/ 	.short	0x0128


	//----- nvinfo : EIATTR_CBANK_PARAM_SIZE
	.align		4
.L_4115:
        /*0018*/ 	.byte	0x03, 0x19
        /*001a*/ 	.short	0x0128


	//----- nvinfo : EIATTR_KPARAM_INFO
	.align		4
        /*001c*/ 	.byte	0x04, 0x17
        /*001e*/ 	.short	(.L_4117 - .L_4116)
.L_4116:
        /*0020*/ 	.word	0x00000000
        /*0024*/ 	.short	0x0000
        /*0026*/ 	.short	0x0000
        /*0028*/ 	.byte	0x00, 0xf0, 0xa1, 0x04


	//----- nvinfo : EIATTR_MAXREG_COUNT
	.align		4
.L_4117:
        /*002c*/ 	.byte	0x03, 0x1b
        /*002e*/ 	.short	0x00ff


	//----- nvinfo : EIATTR_NUM_BARRIERS
	.align		4
        /*0030*/ 	.byte	0x02, 0x4c
        /*0032*/ 	.byte	0x01
	.zero		1


	//----- nvinfo : EIATTR_MERCURY_ISA_VERSION
	.align		4
        /*0034*/ 	.byte	0x03, 0x5f
        /*0036*/ 	.short	0x0000


	//----- nvinfo : EIATTR_COOP_GROUP_MASK_REGIDS
	.align		4
        /*0038*/ 	.byte	0x04, 0x29
        /*003a*/ 	.short	(.L_4119 - .L_4118)


	//   ....[0]....
.L_4118:
        /*003c*/ 	.word	0xffffffff


	//   ....[1]....
        /*0040*/ 	.word	0xffffffff


	//   ....[2]....
        /*0044*/ 	.word	0xffffffff


	//   ....[3]....
        /*0048*/ 	.word	0xffffffff


	//   ....[4]....
        /*004c*/ 	.word	0xffffffff


	//   ....[5]....
        /*0050*/ 	.word	0xffffffff


	//   ....[6]....
        /*0054*/ 	.word	0xffffffff


	//   ....[7]....
        /*0058*/ 	.word	0xffffffff


	//   ....[8]....
        /*005c*/ 	.word	0xffffffff


	//   ....[9]....
        /*0060*/ 	.word	0xffffffff


	//   ....[10]....
        /*0064*/ 	.word	0xffffffff


	//   ....[11]....
        /*0068*/ 	.word	0xffffffff


	//   ....[12]....
        /*006c*/ 	.word	0xffffffff


	//   ....[13]....
        /*0070*/ 	.word	0xffffffff


	//   ....[14]....
        /*0074*/ 	.word	0xffffffff


	//   ....[15]....
        /*0078*/ 	.word	0xffffffff


	//   ....[16]....
        /*007c*/ 	.word	0xffffffff


	//   ....[17]....
        /*0080*/ 	.word	0xffffffff


	//   ....[18]....
        /*0084*/ 	.word	0xffffffff


	//   ....[19]....
        /*0088*/ 	.word	0xffffffff


	//----- nvinfo : EIATTR_COOP_GROUP_INSTR_OFFSETS
	.align		4
.L_4119:
        /*008c*/ 	.byte	0x04, 0x28
        /*008e*/ 	.short	(.L_4121 - .L_4120)


	//   ....[0]....
.L_4120:
        /*0090*/ 	.word	0x00001230


	//   ....[1]....
        /*0094*/ 	.word	0x00001250


	//   ....[2]....
        /*0098*/ 	.word	0x00001270


	//   ....[3]....
        /*009c*/ 	.word	0x00001290


	//   ....[4]....
        /*00a0*/ 	.word	0x000012b0


	//   ....[5]....
        /*00a4*/ 	.word	0x000012d0


	//   ....[6]....
        /*00a8*/ 	.word	0x000012f0


	//   ....[7]....
        /*00ac*/ 	.word	0x00001310


	//   ....[8]....
        /*00b0*/ 	.word	0x00001330


	//   ....[9]....
        /*00b4*/ 	.word	0x00001350


	//   ....[10]....
        /*00b8*/ 	.word	0x00004090


	//   ....[11]....
        /*00bc*/ 	.word	0x00004110


	//   ....[12]....
        /*00c0*/ 	.word	0x00004190


	//   ....[13]....
        /*00c4*/ 	.word	0x00004200


	//   ....[14]....
        /*00c8*/ 	.word	0x00004280


	//   ....[15]....
        /*00cc*/ 	.word	0x000042f0


	//   ....[16]....
        /*00d0*/ 	.word	0x00004370


	//   ....[17]....
        /*00d4*/ 	.word	0x000043e0


	//   ....[18]....
        /*00d8*/ 	.word	0x00004460


	//   ....[19]....
        /*00dc*/ 	.word	0x000044d0


	//----- nvinfo : EIATTR_EXIT_INSTR_OFFSETS
	.align		4
.L_4121:
        /*00e0*/ 	.byte	0x04, 0x1c
        /*00e2*/ 	.short	(.L_4123 - .L_4122)


	//   ....[0]....
.L_4122:
        /*00e4*/ 	.word	0x00003fb0


	//   ....[1]....
        /*00e8*/ 	.word	0x00004030


	//----- nvinfo : EIATTR_MAX_THREADS
	.align		4
.L_4123:
        /*00ec*/ 	.byte	0x04, 0x05
        /*00ee*/ 	.short	(.L_4125 - .L_4124)
.L_4124:
        /*00f0*/ 	.word	0x00000080
        /*00f4*/ 	.word	0x00000001
        /*00f8*/ 	.word	0x00000001


	//----- nvinfo : EIATTR_CRS_STACK_SIZE
	.align		4
.L_4125:
        /*00fc*/ 	.byte	0x04, 0x1e
        /*00fe*/ 	.short	(.L_4127 - .L_4126)
.L_4126:
        /*0100*/ 	.word	0x00000000
.L_4127:


//--------------------- .nv.info._ZN10layer_norm22ln_bwd_finalize_kernelINS_22Kernel_traits_finalizeILj512Ef6__halffS2_fjLb1ELj1024ELj4ENS_18Kernel_traits_baseILj512EfS2_fS2_fjLj1024EEEEELb1ELb1EEEvNS_9BwdParamsE --------------------------
	.section	.nv.info._ZN10layer_norm22ln_bwd_finalize_kernelINS_22Kernel_traits_finalizeILj512Ef6__halffS2_fjLb1ELj1024ELj4ENS_18Kernel_traits_baseILj512EfS2_fS2_fjLj1024EEEEELb1ELb1EEEvNS_9BwdParamsE,"",@"SHT_CUDA_INFO"
	.sectionflags	@""
	.align	4


	//----- nvinfo : EIATTR_CUDA_API_VERSION
	.align		4
        /*0000*/ 	.byte	0x04, 0x37
        /*0002*/ 	.short	(.L_4129 - .L_4128)
.L_4128:
        /*0004*/ 	.word	0x00000082


	//----- nvinfo : EIATTR_SW2861232_WAR
	.align		4
.L_4129:
        /*0008*/ 	.byte	0x01, 0x35
	.zero		2


	//----- nvinfo : EIATTR_PARAM_CBANK
	.align		4
        /*000c*/ 	.byte	0x04, 0x0a
        /*000e*/ 	.short	(.L_4131 - .L_4130)
	.align		4
.L_4130:
        /*0010*/ 	.word	index@(.nv.constant0._ZN10layer_norm22ln_bwd_finalize_kernelINS_22Kernel_traits_finalizeILj512Ef6__halffS2_fjLb1ELj1024ELj4ENS_18Kernel_traits_baseILj512EfS2_fS2_fjLj1024EEEEELb1ELb1EEEvNS_9BwdParamsE)
        /*0014*/ 	.short	0x0160
        /*0016*/ 	.short	0x0128


	//----- nvinfo : EIATTR_CBANK_PARAM_SIZE
	.align		4
.L_4131:
        /*0018*/ 	.byte	0x03, 0x19
        /*001a*/ 	.short	0x0128


	//----- nvinfo : EIATTR_KPARAM_INFO
	.align		4
        /*001c*/ 	.byte	0x04, 0x17
        /*001e*/ 	.short	(.L_4133 - .L_4132)
.L_4132:
        /*0020*/ 	.word	0x00000000
        /*0024*/ 	.short	0x0000
        /*0026*/ 	.short	0x0000
        /*0028*/ 	.byte	0x00, 0xf0, 0xa1, 0x04


	//----- nvinfo : EIATTR_MAXREG_COUNT
	.align		4
.L_4133:
        /*002c*/ 	.byte	0x03, 0x1b
        /*002e*/ 	.short	0x0040


	//----- nvinfo : EIATTR_NUM_BARRIERS
	.align		4
        /*0030*/ 	.byte	0x02, 0x4c
        /*0032*/ 	.byte	0x01
	.zero		1


	//----- nvinfo : EIATTR_MERCURY_ISA_VERSION
	.align		4
        /*0034*/ 	.byte	0x03, 0x5f
        /*0036*/ 	.short	0x0000


	//----- nvinfo : EIATTR_COOP_GROUP_MASK_REGIDS
	.align		4
        /*0038*/ 	.byte	0x04, 0x29
        /*003a*/ 	.short	(.L_4135 - .L_4134)


	//   ....[0]....
.L_4134:
        /*003c*/ 	.word	0xffffffff


	//   ....[1]....
        /*0040*/ 	.word	0xffffffff


	//   ....[2]....
        /*0044*/ 	.word	0xffffffff


	//   ....[3]....
        /*0048*/ 	.word	0xffffffff


	//   ....[4]....
        /*004c*/ 	.word	0xffffffff


	//   ....[5]....
        /*0050*/ 	.word	0xffffffff


	//   ....[6]....
        /*0054*/ 	.word	0xffffffff


	//   ....[7]....
        /*0058*/ 	.word	0xffffffff


	//   ....[8]....
        /*005c*/ 	.word	0xffffffff


	//   ....[9]....
        /*0060*/ 	.word	0xffffffff


	//   ....[10]....
        /*0064*/ 	.word	0xffffffff


	//   ....[11]....
        /*0068*/ 	.word	0xffffffff


	//   ....[12]....
        /*006c*/ 	.word	0xffffffff


	//   ....[13]....
        /*0070*/ 	.word	0xffffffff


	//   ....[14]....
        /*0074*/ 	.word	0xffffffff


	//   ....[15]....
        /*0078*/ 	.word	0xffffffff


	//   ....[16]....
        /*007c*/ 	.word	0xffffffff


	//   ....[17]....
        /*0080*/ 	.word	0xffffffff


	//   ....[18]....
        /*0084*/ 	.word	0xffffffff


	//   ....[19]....
        /*0088*/ 	.word	0xffffffff


	//   ....[20]....
        /*008c*/ 	.word	0xffffffff


	//   ....[21]....
        /*0090*/ 	.word	0xffffffff


	//   ....[22]....
        /*0094*/ 	.word	0xffffffff


	//   ....[23]....
        /*0098*/ 	.word	0xffffffff


	//   ....[24]....
        /*009c*/ 	.word	0xffffffff


	//   ....[25]....
        /*00a0*/ 	.word	0xffffffff


	//   ....[26]....
        /*00a4*/ 	.word	0xffffffff


	//   ....[27]....
        /*00a8*/ 	.word	0xffffffff


	//   ....[28]....
        /*00ac*/ 	.word	0xffffffff


	//   ....[29]....
        /*00b0*/ 	.word	0xffffffff


	//----- nvinfo : EIATTR_COOP_GROUP_INSTR_OFFSETS
	.align		4
.L_4135:
        /*00b4*/ 	.byte	0x04, 0x28
        /*00b6*/ 	.short	(.L_4137 - .L_4136)


	//   ....[0]....
.L_4136:
        /*00b8*/ 	.word	0x000009a0


	//   ....[1]....
        /*00bc*/ 	.word	0x000009d0


	//   ....[2]....
        /*00c0*/ 	.word	0x000009e0


	//   ....[3]....
        /*00c4*/ 	.word	0x00000a00


	//   ....[4]....
        /*00c8*/ 	.word	0x00000a20


	//   ....[5]....
        /*00cc*/ 	.word	0x00000a30


	//   ....[6]....
        /*00d0*/ 	.word	0x00000a60


	//   ....[7]....
        /*00d4*/ 	.word	0x00000a80


	//   ....[8]....
        /*00d8*/ 	.word	0x00000a90


	//   ....[9]....
        /*00dc*/ 	.word	0x00000ac0


	//   ....[10]....
        /*00e0*/ 	.word	0x00000ae0


	//   ....[11]....
        /*00e4*/ 	.word	0x00000af0


	//   ....[12]....
        /*00e8*/ 	.word	0x00000b20


	//   ....[13]....
        /*00ec*/ 	.word	0x00000b40


	//   ....[14]....
        /*00f0*/ 	.word	0x00000b50


	//   ....[15]....
        /*00f4*/ 	.word	0x00000da0


	//   ....[16]....
        /*00f8*/ 	.word	0x00000e00


	//   ....[17]....
        /*00fc*/ 	.word	0x00000e60


	//   ....[18]....
        /*0100*/ 	.word	0x00000ec0


	//   ....[19]....
        /*0104*/ 	.word	0x00000f30


	//   ....[20]....
        /*0108*/ 	.word	0x00000fa0


	//   ....[21]....
        /*010c*/ 	.word	0x00001000


	//   ....[22]....
        /*0110*/ 	.word	0x00001060


	//   ....[23]....
        /*0114*/ 	.word	0x000010c0


	//   ....[24]....
        /*0118*/ 	.word	0x00001130


	//   ....[25]....
        /*011c*/ 	.word	0x000011a0


	//   ....[26]....
        /*0120*/ 	.word	0x00001200


	//   ....[27]....
        /*0124*/ 	.word	0x00001260


	//   ....[28]....
        /*0128*/ 	.word	0x000012c0


	//   ....[29]....
        /*012c*/ 	.word	0x00001320


	//----- nvinfo : EIATTR_EXIT_INSTR_OFFSETS
	.align		4
.L_4137:
        /*0130*/ 	.byte	0x04, 0x1c
        /*0132*/ 	.short	(.L_4139 - .L_4138)


	//   ....[0]....
.L_4138:
        /*0134*/ 	.word	0x00000070


	//   ....[1]....
        /*0138*/ 	.word	0x00000d40


	//----- nvinfo : EIATTR_MAX_THREADS
	.align		4
.L_4139:
        /*013c*/ 	.byte	0x04, 0x05
        /*013e*/ 	.short	(.L_4141 - .L_4140)
.L_4140:
        /*0140*/ 	.word	0x00000400
        /*0144*/ 	.word	0x00000001
        /*0148*/ 	.word	0x00000001


	//----- nvinfo : EIATTR_CRS_STACK_SIZE
	.align		4
.L_4141:
        /*014c*/ 	.byte	0x04, 0x1e
        /*014e*/ 	.short	(.L_4143 - .L_4142)
.L_4142:
        /*0150*/ 	.word	0x00000000
.L_4143:


//--------------------- .nv.info._ZN10layer_norm13ln_bwd_kernelINS_13Kernel_traitsIf6__halffS2_fjLj512ELj1ELj4ELj1ELj16ENS_18Kernel_traits_baseILj512EfS2_fS2_fjLj128EEEEELb1ELb1ELb1ELb1EEEvNS_9BwdParamsE --------------------------
	.section	.nv.info._ZN10layer_norm13ln_bwd_kernelINS_13Kernel_traitsIf6__halffS2_fjLj512ELj1ELj4ELj1ELj16ENS_18Kernel_traits_baseILj512EfS2_fS2_fjLj128EEEEELb1ELb1ELb1ELb1EEEvNS_9BwdParamsE,"",@"SHT_CUDA_INFO"
	.sectionflags	@""
	.align	4


	//----- nvinfo : EIATTR_CUDA_API_VERSION
	.align		4
        /*0000*/ 	.byte	0x04, 0x37
        /*0002*/ 	.short	(.L_4145 - .L_4144)
.L_4144:
        /*0004*/ 	.word	0x00000082


	//----- nvinfo : EIATTR_SW2861232_WAR
	.align		4
.L_4145:
        /*0008*/ 	.byte	0x01, 0x35
	.zero		2


	//----- nvinfo : EIATTR_PARAM_CBANK
	.align		4
        /*000c*/ 	.byte	0x04, 0x0a
        /*000e*/ 	.short	(.L_4147 - .L_4146)
	.align		4
.L_4146:
        /*0010*/ 	.word	index@(.nv.constant0._ZN10layer_norm13ln_bwd_kernelINS_13Kernel_traitsIf6__halffS2_fjLj512ELj1ELj4ELj1ELj16ENS_18Kernel_traits_baseILj512EfS2_fS2_fjLj128EEEEELb1ELb1ELb1ELb1EEEvNS_9BwdParamsE)
        /*0014*/ 	.short	0x0160
        /*0016*/ 	.short	0x0128


	//----- nvinfo : EIATTR_CBANK_PARAM_SIZE
	.align		4
.L_4147:
        /*0018*/ 	.byte	0x03, 0x19
        /*001a*/ 	.short	0x0128


	//----- nvinfo : EIATTR_KPARAM_INFO
	.align		4
        /*001c*/ 	.byte	0x04, 0x17
        /*001e*/ 	.short	(.L_4149 - .L_4148)
.L_4148:
        /*0020*/ 	.word	0x00000000
        /*0024*/ 	.short	0x0000
        /*0026*/ 	.short	0x0000
        /*0028*/ 	.byte	0x00, 0xf0, 0xa1, 0x04


	//----- nvinfo : EIATTR_MAXREG_COUNT
	.align		4
.L_4149:
        /*002c*/ 	.byte	0x03, 0x1b
        /*002e*/ 	.short	0x00ff


	//----- nvinfo : EIATTR_NUM_BARRIERS
	.align		4
        /*0030*/ 	.byte	0x02, 0x4c
        /*0032*/ 	.byte	0x01
	.zero		1


	//----- nvinfo : EIATTR_MERCURY_ISA_VERSION
	.align		4
        /*0034*/ 	.byte	0x03, 0x5f
        /*0036*/ 	.short	0x0000


	//----- nvinfo : EIATTR_COOP_GROUP_MASK_REGIDS
	.align		4
        /*0038*/ 	.byte	0x04, 0x29
        /*003a*/ 	.short	(.L_4151 - .L_4150)


	//   ....[0]....
.L_4150:
        /*003c*/ 	.word	0xffffffff


	//   ....[1]....
        /*0040*/ 	.word	0xffffffff


	//   ....[2]....
        /*0044*/ 	.word	0xffffffff


	//   ....[3]....
        /*0048*/ 	.word	0xffffffff


	//   ....[4]....
        /*004c*/ 	.word	0xffffffff


	//   ....[5]....
        /*0050*/ 	.word	0xffffffff


	//   ....[6]....
        /*0054*/ 	.word	0xffffffff


	//   ....[7]....
        /*0058*/ 	.word	0xffffffff


	//   ....[8]....
        /*005c*/ 	.word	0xffffffff


	//   ....[9]....
        /*0060*/ 	.word	0xffffffff


	//   ....[10]....
        /*0064*/ 	.word	0xffffffff


	//   ....[11]....
        /*0068*/ 	.word	0xffffffff


	//   ....[12]....
        /*006c*/ 	.word	0xffffffff


	//   ....[13]....
        /*0070*/ 	.word	0xffffffff


	//   ....[14]....
        /*0074*/ 	.word	0xffffffff


	//   ....[15]....
        /*0078*/ 	.word	0xffffffff


	//   ....[16]....
        /*007c*/ 	.word	0xffffffff


	//   ....[17]....
        /*0080*/ 	.word	0xffffffff


	//   ....[18]....
        /*0084*/ 	.word	0xffffffff


	//   ....[19]....
        /*0088*/ 	.word	0xffffffff


	//----- nvinfo : EIATTR_COOP_GROUP_INSTR_OFFSETS
	.align		4
.L_4151:
        /*008c*/ 	.byte	0x04, 0x28
        /*008e*/ 	.short	(.L_4153 - .L_4152)


	//   ....[0]....
.L_4152:
        /*0090*/ 	.word	0x000011c0


	//   ....[1]....
        /*0094*/ 	.word	0x000011e0


	//   ....[2]....
        /*0098*/ 	.word	0x00001200


	//   ....[3]....
        /*009c*/ 	.word	0x00001220


	//   ....[4]....
        /*00a0*/ 	.word	0x00001240


	//   ....[5]....
        /*00a4*/ 	.word	0x00001260


	//   ....[6]....
        /*00a8*/ 	.word	0x00001280


	//   ....[7]....
        /*00ac*/ 	.word	0x000012a0


	//   ....[8]....
        /*00b0*/ 	.word	0x000012c0


	//   ....[9]....
        /*00b4*/ 	.word	0x000012e0


	//   ....[10]....
        /*00b8*/ 	.word	0x00003c10


	//   ....[11]....
        /*00bc*/ 	.word	0x00003c90


	//   ....[12]....
        /*00c0*/ 	.word	0x00003d10


	//   ....[13]....
        /*00c4*/ 	.word	0x00003d80


	//   ....[14]....
        /*00c8*/ 	.word	0x00003e00


	//   ....[15]....
        /*00cc*/ 	.word	0x00003e70


	//   ....[16]....
        /*00d0*/ 	.word	0x00003ef0


	//   ....[17]....
        /*00d4*/ 	.word	0x00003f60


	//   ....[18]....
        /*00d8*/ 	.word	0x00003fe0


	//   ....[19]....
        /*00dc*/ 	.word	0x00004050


	//----- nvinfo : EIATTR_EXIT_INSTR_OFFSETS
	.align		4
.L_4153:
        /*00e0*/ 	.byte	0x04, 0x1c
        /*00e2*/ 	.short	(.L_4155 - .L_4154)


	//   ....[0]....
.L_4154:
        /*00e4*/ 	.word	0x00003bb0


	//----- nvinfo : EIATTR_MAX_THREADS
	.align		4
.L_4155:
        /*00e8*/ 	.byte	0x04, 0x05
        /*00ea*/ 	.short	(.L_4157 - .L_4156)
.L_4156:
        /*00ec*/ 	.word	0x00000080
        /*00f0*/ 	.word	0x00000001
        /*00f4*/ 	.word	0x00000001


	//----- nvinfo : EIATTR_CRS_STACK_SIZE
	.align		4
.L_4157:
        /*00f8*/ 	.byte	0x04, 0x1e
        /*00fa*/ 	.short	(.L_4159 - .L_4158)
.L_4158:
        /*00fc*/ 	.word	0x00000000
.L_4159:


//--------------------- .nv.info._ZN10layer_norm13ln_bwd_kernelINS_13Kernel_traitsI6__halfffffjLj512ELj1ELj4ELj1ELj16ENS_18Kernel_traits_baseILj512ES2_ffffjLj128EEEEELb0ELb0ELb0ELb0EEEvNS_9BwdParamsE --------------------------
	.section	.nv.info._ZN10layer_norm13ln_bwd_kernelINS_13Kernel_traitsI6__halfffffjLj512ELj1ELj4ELj1ELj16ENS_18Kernel_traits_baseILj512ES2_ffffjLj128EEEEELb0ELb0ELb0ELb0EEEvNS_9BwdParamsE,"",@"SHT_CUDA_INFO"
	.sectionflags	@""
	.align	4


	//----- nvinfo : EIATTR_CUDA_API_VERSION
	.align		4
        /*0000*/ 	.byte	0x04, 0x37
        /*0002*/ 	.short	(.L_4161 - .L_4160)
.L_4160:
        /*0004*/ 	.word	0x00000082


	//----- nvinfo : EIATTR_SW2861232_WAR
	.align		4
.L_4161:
        /*0008*/ 	.byte	0x01, 0x35
	.zero		2


	//----- nvinfo : EIATTR_PARAM_CBANK
	.align		4
        /*000c*/ 	.byte	0x04, 0x0a
        /*000e*/ 	.short	(.L_4163 - .L_4162)
	.align		4
.L_4162:
        /*0010*/ 	.word	index@(.nv.constant0._ZN10layer_norm13ln_bwd_kernelINS_13Kernel_traitsI6__halfffffjLj512ELj1ELj4ELj1ELj16ENS_18Kernel_traits_baseILj512ES2_ffffjLj128EEEEELb0ELb0ELb0ELb0EEEvNS_9BwdParamsE)
        /*0014*/ 	.short	0x0160
        /*0016*/ 	.short	0x0128


	//----- nvinfo : EIATTR_CBANK_PARAM_SIZE
	.align		4
.L_4163:
        /*0018*/ 	.byte	0x03, 0x19
        /*001a*/ 	.short	0x0128


	//----- nvinfo : EIATTR_KPARAM_INFO
	.align		4
        /*001c*/ 	.byte	0x04, 0x17
        /*001e*/ 	.short	(.L_4165 - .L_4164)
.L_4164:
        /*0020*/ 	.word	0x00000000
        /*0024*/ 	.short	0x0000
        /*0026*/ 	.short	0x0000
        /*0028*/ 	.byte	0x00, 0xf0, 0xa1, 0x04


	//----- nvinfo : EIATTR_MAXREG_COUNT
	.align		4
.L_4165:
        /*002c*/ 	.byte	0x03, 0x1b
        /*002e*/ 	.short	0x00ff


	//----- nvinfo : EIATTR_NUM_BARRIERS
	.align		4
        /*0030*/ 	.byte	0x02, 0x4c
        /*0032*/ 	.byte	0x01
	.zero		1


	//----- nvinfo : EIATTR_MERCURY_ISA_VERSION
	.align		4
        /*0034*/ 	.byte	0x03, 0x5f
        /*0036*/ 	.short	0x0000


	//----- nvinfo : EIATTR_COOP_GROUP_MASK_REGIDS
	.align		4
        /*0038*/ 	.byte	0x04, 0x29
        /*003a*/ 	.short	(.L_4167 - .L_4166)


	//   ....[0]....
.L_4166:
        /*003c*/ 	.word	0xffffffff


	//   ....[1]....
        /*0040*/ 	.word	0xffffffff


	//   ....[2]....
        /*0044*/ 	.word	0xffffffff


	//   ....[3]....
        /*0048*/ 	.word	0xffffffff


	//   ....[4]....
        /*004c*/ 	.word	0xffffffff


	//   ....[5]....
        /*0050*/ 	.word	0xffffffff


	//   ....[6]....
        /*0054*/ 	.word	0xffffffff


	//   ....[7]....
        /*0058*/ 	.word	0xffffffff


	//   ....[8]....
        /*005c*/ 	.word	0xffffffff


	//   ....[9]....
        /*0060*/ 	.word	0xffffffff


	//   ....[10]....
        /*0064*/ 	.word	0xffffffff


	//   ....[11]....
        /*0068*/ 	.word	0xffffffff


	//   ....[12]....
        /*006c*/ 	.word	0xffffffff


	//   ....[13]....
        /*0070*/ 	.word	0xffffffff


	//   ....[14]....
        /*0074*/ 	.word	0xffffffff


	//   ....[15]....
        /*0078*/ 	.word	0xffffffff


	//   ....[16]....
        /*007c*/ 	.word	0xffffffff


	//   ....[17]....
        /*0080*/ 	.word	0xffffffff


	//   ....[18]....
        /*0084*/ 	.word	0xffffffff


	//   ....[19]....
        /*0088*/ 	.word	0xffffffff


	//----- nvinfo : EIATTR_COOP_GROUP_INSTR_OFFSETS
	.align		4
.L_4167:
        /*008c*/ 	.byte	0x04, 0x28
        /*008e*/ 	.short	(.L_4169 - .L_4168)


	//   ....[0]....
.L_4168:
        /*0090*/ 	.word	0x00001140


	//   ....[1]....
        /*0094*/ 	.word	0x00001160


	//   ....[2]....
        /*0098*/ 	.word	0x00001180


	//   ....[3]....
        /*009c*/ 	.word	0x000011a0


	//   ....[4]....
        /*00a0*/ 	.word	0x000011c0


	//   ....[5]....
        /*00a4*/ 	.word	0x000011e0


	//   ....[6]....
        /*00a8*/ 	.word	0x00001200


	//   ....[7]....
        /*00ac*/ 	.word	0x00001220


	//   ....[8]....
        /*00b0*/ 	.word	0x00001240


	//   ....[9]....
        /*00b4*/ 	.word	0x00001260


	//   ....[10]....
        /*00b8*/ 	.word	0x00002500


	//   ....[11]....
        /*00bc*/ 	.word	0x00002580


	//   ....[12]....
        /*00c0*/ 	.word	0x00002600


	//   ....[13]....
        /*00c4*/ 	.word	0x00002670


	//   ....[14]....
        /*00c8*/ 	.word	0x000026f0


	//   ....[15]....
        /*00cc*/ 	.word	0x00002760


	//   ....[16]....
        /*00d0*/ 	.word	0x000027e0


	//   ....[17]....
        /*00d4*/ 	.word	0x00002850


	//   ....[18]....
        /*00d8*/ 	.word	0x000028d0


	//   ....[19]....
        /*00dc*/ 	.word	0x00002940


	//----- nvinfo : EIATTR_EXIT_INSTR_OFFSETS
	.align		4
.L_4169:
        /*00e0*/ 	.byte	0x04, 0x1c
        /*00e2*/ 	.short	(.L_4171 - .L_4170)


	//   ....[0]....
.L_4170:
        /*00e4*/ 	.word	0x00002470


	//   ....[1]....
        /*00e8*/ 	.word	0x000024a0


	//----- nvinfo : EIATTR_MAX_THREADS
	.align		4
.L_4171:
        /*00ec*/ 	.byte	0x04, 0x05
        /*00ee*/ 	.short	(.L_4173 - .L_4172)
.L_4172:
        /*00f0*/ 	.word	0x00000080
        /*00f4*/ 	.word	0x00000001
        /*00f8*/ 	.word	0x00000001


	//----- nvinfo : EIATTR_CRS_STACK_SIZE
	.align		4
.L_4173:
        /*00fc*/ 	.byte	0x04, 0x1e
        /*00fe*/ 	.short	(.L_4175 - .L_4174)
.L_4174:
        /*0100*/ 	.word	0x00000000
.L_4175:


//--------------------- .nv.info._ZN10layer_norm13ln_bwd_kernelINS_13Kernel_traitsI6__halfffffjLj512ELj1ELj4ELj1ELj16ENS_18Kernel_traits_baseILj512ES2_ffffjLj128EEEEELb0ELb0ELb0ELb1EEEvNS_9BwdParamsE --------------------------
	.section	.nv.info._ZN10layer_norm13ln_bwd_kernelINS_13Kernel_traitsI6__halfffffjLj512ELj1ELj4ELj1ELj16ENS_18Kernel_traits_baseILj512ES2_ffffjLj128EEEEELb0ELb0ELb0ELb1EEEvNS_9BwdParamsE,"",@"SHT_CUDA_INFO"
	.sectionflags	@""
	.align	4


	//----- nvinfo : EIATTR_CUDA_API_VERSION
	.align		4
        /*0000*/ 	.byte	0x04, 0x37
        /*0002*/ 	.short	(.L_4177 - .L_4176)
.L_4176:
        /*0004*/ 	.word	0x00000082


	//----- nvinfo : EIATTR_SW2861232_WAR
	.align		4
.L_4177:
        /*0008*/ 	.byte	0x01, 0x35
	.zero		2


	//----- nvinfo : EIATTR_PARAM_CBANK
	.align		4
        /*000c*/ 	.byte	0x04, 0x0a
        /*000e*/ 	.short	(.L_4179 - .L_4178)
	.align		4
.L_4178:
        /*0010*/ 	.word	index@(.nv.constant0._ZN10layer_norm13ln_bwd_kernelINS_13Kernel_traitsI6__halfffffjLj512ELj1ELj4ELj1ELj16ENS_18Kernel_traits_baseILj512ES2_ffffjLj128EEEEELb0ELb0ELb0ELb1EEEvNS_9BwdParamsE)
        /*0014*/ 	.short	0x0160
        /*0016*/ 	.short	0x0128


	//----- nvinfo : EIATTR_CBANK_PARAM_SIZE
	.align		4
.L_4179:
        /*0018*/ 	.byte	0x03, 0x19
        /*001a*/ 	.short	0x0128


	//----- nvinfo : EIATTR_KPARAM_INFO
	.align		4
        /*001c*/ 	.byte	0x04, 0x17
        /*001e*/ 	.short	(.L_4181 - .L_4180)
.L_4180:
        /*0020*/ 	.word	0x00000000
        /*0024*/ 	.short	0x0000
        /*0026*/ 	.short	0x0000
        /*0028*/ 	.byte	0x00, 0xf0, 0xa1, 0x04


	//----- nvinfo : EIATTR_MAXREG_COUNT
	.align		4
.L_4181:
        /*002c*/ 	.byte	0x03, 0x1b
        /*002e*/ 	.short	0x00ff


	//----- nvinfo : EIATTR_NUM_BARRIERS
	.align		4
        /*0030*/ 	.byte	0x02, 0x4c
        /*0032*/ 	.byte	0x01
	.zero		1


	//----- nvinfo : EIATTR_MERCURY_ISA_VERSION
	.align		4
        /*0034*/ 	.byte	0x03, 0x5f
        /*0036*/ 	.short	0x0000


	//----- nvinfo : EIATTR_COOP_GROUP_MASK_REGIDS
	.align		4
        /*0038*/ 	.byte	0x04, 0x29
        /*003a*/ 	.short	(.L_4183 - .L_4182)


	//   ....[0]....
.L_4182:
        /*003c*/ 	.word	0xffffffff


	//   ....[1]....
        /*0040*/ 	.word	0xffffffff


	//   ....[2]....
        /*0044*/ 	.word	0xffffffff


	//   ....[3]....
        /*0048*/ 	.word	0xffffffff


	//   ....[4]....
        /*004c*/ 	.word	0xffffffff


	//   ....[5]....
        /*0050*/ 	.word	0xffffffff


	//   ....[6]....
        /*0054*/ 	.word	0xffffffff


	//   ....[7]....
        /*0058*/ 	.word	0xffffffff


	//   ....[8]....
        /*005c*/ 	.word	0xffffffff


	//   ....[9]....
        /*0060*/ 	.word	0xffffffff


	//   ....[10]....
        /*0064*/ 	.word	0xffffffff


	//   ....[11]....
        /*0068*/ 	.word	0xffffffff


	//   ....[12]....
        /*006c*/ 	.word	0xffffffff


	//   ....[13]....
        /*0070*/ 	.word	0xffffffff


	//   ....[14]....
        /*0074*/ 	.word	0xffffffff


	//   ....[15]....
        /*0078*/ 	.word	0xffffffff


	//   ....[16]....
        /*007c*/ 	.word	0xffffffff


	//   ....[17]....
        /*0080*/ 	.word	0xffffffff


	//   ....[18]....
        /*0084*/ 	.word	0xffffffff


	//   ....[19]....
        /*0088*/ 	.word	0xffffffff


	//----- nvinfo : EIATTR_COOP_GROUP_INSTR_OFFSETS
	.align		4
.L_4183:
        /*008c*/ 	.byte	0x04, 0x28
        /*008e*/ 	.short	(.L_4185 - .L_4184)


	//   ....[0]....
.L_4184:
        /*0090*/ 	.word	0x00000ee0


	//   ....[1]....
        /*0094*/ 	.word	0x00000f00


	//   ....[2]....
        /*0098*/ 	.word	0x00000f20


	//   ....[3]....
        /*009c*/ 	.word	0x00000f40


	//   ....[4]....
        /*00a0*/ 	.word	0x00000f60


	//   ....[5]....
        /*00a4*/ 	.word	0x00000f80


	//   ....[6]....
        /*00a8*/ 	.word	0x00000fa0


	//   ....[7]....
        /*00ac*/ 	.word	0x00000fc0


	//   ....[8]....
        /*00b0*/ 	.word	0x00000fe0


	//   ....[9]....
        /*00b4*/ 	.word	0x00001000


	//   ....[10]....
        /*00b8*/ 	.word	0x00002080


	//   ....[11]....
        /*00bc*/ 	.word	0x00002100


	//   ....[12]....
        /*00c0*/ 	.word	0x00002180


	//   ....[13]....
        /*00c4*/ 	.word	0x000021f0


	//   ....[14]....
        /*00c8*/ 	.word	0x00002270


	//   ....[15]....
        /*00cc*/ 	.word	0x000022e0


	//   ....[16]....
        /*00d0*/ 	.word	0x00002360


	//   ....[17]....
        /*00d4*/ 	.word	0x000023d0


	//   ....[18]....
        /*00d8*/ 	.word	0x00002450


	//   ....[19]....
        /*00dc*/ 	.word	0x000024c0


	//----- nvinfo : EIATTR_EXIT_INSTR_OFFSETS
	.align		4
.L_4185:
        /*00e0*/ 	.byte	0x04, 0x1c
        /*00e2*/ 	.short	(.L_4187 - .L_4186)


	//   ....[0]....
.L_4186:
        /*00e4*/ 	.word	0x00002020


	//----- nvinfo : EIATTR_MAX_THREADS
	.align		4
.L_4187:
        /*00e8*/ 	.byte	0x04, 0x05
        /*00ea*/ 	.short	(.L_4189 - .L_4188)
.L_4188:
        /*00ec*/ 	.word	0x00000080
        /*00f0*/ 	.word	0x00000001
        /*00f4*/ 	.word	0x00000001


	//----- nvinfo : EIATTR_CRS_STACK_SIZE
	.align		4
.L_4189:
        /*00f8*/ 	.byte	0x04, 0x1e
        /*00fa*/ 	.short	(.L_4191 - .L_4190)
.L_4190:
        /*00fc*/ 	.word	0x00000000
.L_4191:


//--------------------- .nv.info._ZN10layer_norm13ln_bwd_kernelINS_13Kernel_traitsI6__halfffffjLj512ELj1ELj4ELj1ELj16ENS_18Kernel_traits_baseILj512ES2_ffffjLj128EEEEELb0ELb0ELb1ELb0EEEvNS_9BwdParamsE --------------------------
	.section	.nv.info._ZN10layer_norm13ln_bwd_kernelINS_13Kernel_traitsI6__halfffffjLj512ELj1ELj4ELj1ELj16ENS_18Kernel_traits_baseILj512ES2_ffffjLj128EEEEELb0ELb0ELb1ELb0EEEvNS_9BwdParamsE,"",@"SHT_CUDA_INFO"
	.sectionflags	@""
	.align	4


	//----- nvinfo : EIATTR_CUDA_API_VERSION
	.align		4
        /*0000*/ 	.byte	0x04, 0x37
        /*0002*/ 	.short	(.L_4193 - .L_4192)
.L_4192:
        /*0004*/ 	.word	0x00000082


	//----- nvinfo : EIATTR_SW2861232_WAR
	.align		4
.L_4193:
        /*0008*/ 	.byte	0x01, 0x35
	.zero		2


	//----- nvinfo : EIATTR_PARAM_CBANK
	.align		4
        /*000c*/ 	.byte	0x04, 0x0a
        /*000e*/ 	.short	(.L_4195 - .L_4194)
	.align		4
.L_4194:
        /*0010*/ 	.word	index@(.nv.constant0._ZN10layer_norm13ln_bwd_kernelINS_13Kernel_traitsI6__halfffffjLj512ELj1ELj4ELj1ELj16ENS_18Kernel_traits_baseILj512ES2_ffffjLj128EEEEELb0ELb0ELb1ELb0EEEvNS_9BwdParamsE)
        /*0014*/ 	.short	0x0160
        /*0016*/ 	.short	0x0128


	//----- nvinfo : EIATTR_CBANK_PARAM_SIZE
	.align		4
.L_4195:
        /*0018*/ 	.byte	0x03, 0x19
        /*001a*/ 	.short	0x0128


	//----- nvinfo : EIATTR_KPARAM_INFO
	.align		4
        /*001c*/ 	.byte	0x04, 0x17
        /*001e*/ 	.short	(.L_4197 - .L_4196)
.L_4196:
        /*0020*/ 	.word	0x00000000
        /*0024*/ 	.short	0x0000
        /*0026*/ 	.short	0x0000
        /*0028*/ 	.byte	0x00, 0xf0, 0xa1, 0x04


	//----- nvinfo : EIATTR_MAXREG_COUNT
	.align		4
.L_4197:
        /*002c*/ 	.byte	0x03, 0x1b
        /*002e*/ 	.short	0x00ff


	//----- nvinfo : EIATTR_NUM_BARRIERS
	.align		4
        /*0030*/ 	.byte	0x02, 0x4c
        /*0032*/ 	.byte	0x01
	.zero		1


	//----- nvinfo : EIATTR_MERCURY_ISA_VERSION
	.align		4
        /*0034*/ 	.byte	0x03, 0x5f
        /*0036*/ 	.short	0x0000


	//----- nvinfo : EIATTR_COOP_GROUP_MASK_REGIDS
	.align		4
        /*0038*/ 	.byte	0x04, 0x29
        /*003a*/ 	.short	(.L_4199 - .L_4198)


	//   ....[0]....
.L_4198:
        /*003c*/ 	.word	0xffffffff


	//   ....[1]....
        /*0040*/ 	.word	0xffffffff


	//   ....[2]....
        /*0044*/ 	.word	0xffffffff


	//   ....[3]....
        /*0048*/ 	.word	0xffffffff


	//   ....[4]....
        /*004c*/ 	.word	0xffffffff


	//   ....[5]....
        /*0050*/ 	.word	0xffffffff


	//   ....[6]....
        /*0054*/ 	.word	0xffffffff


	//   ....[7]....
        /*0058*/ 	.word	0xffffffff


	//   ....[8]....
        /*005c*/ 	.word	0xffffffff


	//   ....[9]....
        /*0060*/ 	.word	0xffffffff


	//   ....[10]....
        /*0064*/ 	.word	0xffffffff


	//   ....[11]....
        /*0068*/ 	.word	0xffffffff


	//   ....[12]....
        /*006c*/ 	.word	0xffffffff


	//   ....[13]....
        /*0070*/ 	.word	0xffffffff


	//   ....[14]....
        /*0074*/ 	.word	0xffffffff


	//   ....[15]....
        /*0078*/ 	.word	0xffffffff


	//   ....[16]....
        /*007c*/ 	.word	0xffffffff


	//   ....[17]....
        /*0080*/ 	.word	0xffffffff


	//   ....[18]....
        /*0084*/ 	.word	0xffffffff


	//   ....[19]....
        /*0088*/ 	.word	0xffffffff


	//----- nvinfo : EIATTR_COOP_GROUP_INSTR_OFFSETS
	.align		4
.L_4199:
        /*008c*/ 	.byte	0x04, 0x28
        /*008e*/ 	.short	(.L_4201 - .L_4200)


	//   ....[0]....
.L_4200:
        /*0090*/ 	.word	0x00001370


	//   ....[1]....
        /*0094*/ 	.word	0x00001390


	//   ....[2]....
        /*0098*/ 	.word	0x000013b0


	//   ....[3]....
        /*009c*/ 	.word	0x000013d0


	//   ....[4]....
        /*00a0*/ 	.word	0x000013f0


	//   ....[5]....
        /*00a4*/ 	.word	0x00001410


	//   ....[6]....
        /*00a8*/ 	.word	0x00001440


	//   ....[7]....
        /*00ac*/ 	.word	0x00001450


	//   ....[8]....
        /*00b0*/ 	.word	0x00001480


	//   ....[9]....
        /*00b4*/ 	.word	0x00001490


	//   ....[10]....
        /*00b8*/ 	.word	0x000031b0


	//   ....[11]....
        /*00bc*/ 	.word	0x00003230


	//   ....[12]....
        /*00c0*/ 	.word	0x000032b0


	//   ....[13]....
        /*00c4*/ 	.word	0x00003320


	//   ....[14]....
        /*00c8*/ 	.word	0x000033a0


	//   ....[15]....
        /*00cc*/ 	.word	0x00003410


	//   ....[16]....
        /*00d0*/ 	.word	0x00003490


	//   ....[17]....
        /*00d4*/ 	.word	0x00003500


	//   ....[18]....
        /*00d8*/ 	.word	0x00003580


	//   ....[19]....
        /*00dc*/ 	.word	0x000035f0


	//----- nvinfo : EIATTR_EXIT_INSTR_OFFSETS
	.align		4
.L_4201:
        /*00e0*/ 	.byte	0x04, 0x1c
        /*00e2*/ 	.short	(.L_4203 - .L_4202)


	//   ....[0]....
.L_4202:
        /*00e4*/ 	.word	0x00003120


	//   ....[1]....
        /*00e8*/ 	.word	0x00003150


	//----- nvinfo : EIATTR_MAX_THREADS
	.align		4
.L_4203:
        /*00ec*/ 	.byte	0x04, 0x05
        /*00ee*/ 	.short	(.L_4205 - .L_4204)
.L_4204:
        /*00f0*/ 	.word	0x00000080
        /*00f4*/ 	.word	0x00000001
        /*00f8*/ 	.word	0x00000001


	//----- nvinfo : EIATTR_CRS_STACK_SIZE
	.align		4
.L_4205:
        /*00fc*/ 	.byte	0x04, 0x1e
        /*00fe*/ 	.short	(.L_4207 - .L_4206)
.L_4206:
        /*0100*/ 	.word	0x00000000
.L_4207:


//--------------------- .nv.info._ZN10layer_norm13ln_bwd_kernelINS_13Kernel_traitsI6__halfffffjLj512ELj1ELj4ELj1ELj16ENS_18Kernel_traits_baseILj512ES2_ffffjLj128EEEEELb0ELb0ELb1ELb1EEEvNS_9BwdParamsE --------------------------
	.section	.nv.info._ZN10layer_norm13ln_bwd_kernelINS_13Kernel_traitsI6__halfffffjLj512ELj1ELj4ELj1ELj16ENS_18Kernel_traits_baseILj512ES2_ffffjLj128EEEEELb0ELb0ELb1ELb1EEEvNS_9BwdParamsE,"",@"SHT_CUDA_INFO"
	.sectionflags	@""
	.align	4


	//----- nvinfo : EIATTR_CUDA_API_VERSION
	.align		4
        /*0000*/ 	.byte	0x04, 0x37
        /*0002*/ 	.short	(.L_4209 - .L_4208)
.L_4208:
        /*0004*/ 	.word	0x00000082


	//----- nvinfo : EIATTR_SW2861232_WAR
	.align		4
.L_4209:
        /*0008*/ 	.byte	0x01, 0x35
	.zero		2


	//----- nvinfo : EIATTR_PARAM_CBANK
	.align		4
        /*000c*/ 	.byte	0x04, 0x0a
        /*000e*/ 	.short	(.L_4211 - .L_4210)
	.align		4
.L_4210:
        /*0010*/ 	.word	index@(.nv.constant0._ZN10layer_norm13ln_bwd_kernelINS_13Kernel_traitsI6__halfffffjLj512ELj1ELj4ELj1ELj16ENS_18Kernel_traits_baseILj512ES2_ffffjLj128EEEEELb0ELb0ELb1ELb1EEEvNS_9BwdParamsE)
        /*0014*/ 	.short	0x0160
        /*0016*/ 	.short	0x0128


	//----- nvinfo : EIATTR_CBANK_PARAM_SIZE
	.align		4
.L_4211:
        /*0018*/ 	.byte	0x03, 0x19
        /*001a*/ 	.short	0x0128


	//----- nvinfo : EIATTR_KPARAM_INFO
	.align		4
        /*001c*/ 	.byte	0x04, 0x17
        /*001e*/ 	.short	(.L_4213 - .L_4212)
.L_4212:
        /*0020*/ 	.word	0x00000000
        /*0024*/ 	.short	0x0000
        /*0026*/ 	.short	0x0000
        /*0028*/ 	.byte	0x00, 0xf0, 0xa1, 0x04


	//----- nvinfo : EIATTR_MAXREG_COUNT
	.align		4
.L_4213:
        /*002c*/ 	.byte	0x03, 0x1b
        /*002e*/ 	.short	0x00ff


	//----- nvinfo : EIATTR_NUM_BARRIERS
	.align		4
        /*0030*/ 	.byte	0x02, 0x4c
        /*0032*/ 	.byte	0x01
	.zero		1


	//----- nvinfo : EIATTR_MERCURY_ISA_VERSION
	.align		4
        /*0034*/ 	.byte	0x03, 0x5f
        /*0036*/ 	.short	0x0000


	//----- nvinfo : EIATTR_COOP_GROUP_MASK_REGIDS
	.align		4
        /*0038*/ 	.byte	0x04, 0x29
        /*003a*/ 	.short	(.L_4215 - .L_4214)


	//   ....[0]....
.L_4214:
        /*003c*/ 	.word	0xffffffff


	//   ....[1]....
        /*0040*/ 	.word	0xffffffff


	//   ....[2]....
        /*0044*/ 	.word	0xffffffff


	//   ....[3]....
        /*0048*/ 	.word	0xffffffff


	//   ....[4]....
        /*004c*/ 	.word	0xffffffff


	//   ....[5]....
        /*0050*/ 	.word	0xffffffff


	//   ....[6]....
        /*0054*/ 	.word	0xffffffff


	//   ....[7]....
        /*0058*/ 	.word	0xffffffff


	//   ....[8]....
        /*005c*/ 	.word	0xffffffff


	//   ....[9]....
        /*0060*/ 	.word	0xffffffff


	//   ....[10]....
        /*0064*/ 	.word	0xffffffff


	//   ....[11]....
        /*0068*/ 	.word	0xffffffff


	//   ....[12]....
        /*006c*/ 	.word	0xffffffff


	//   ....[13]....
        /*0070*/ 	.word	0xffffffff


	//   ....[14]....
        /*0074*/ 	.word	0xffffffff


	//   ....[15]....
        /*0078*/ 	.word	0xffffffff


	//   ....[16]....
        /*007c*/ 	.word	0xffffffff


	//   ....[17]....
        /*0080*/ 	.word	0xffffffff


	//   ....[18]....
        /*0084*/ 	.word	0xffffffff


	//   ....[19]....
        /*0088*/ 	.word	0xffffffff


	//----- nvinfo : EIATTR_COOP_GROUP_INSTR_OFFSETS
	.align		4
.L_4215:
        /*008c*/ 	.byte	0x04, 0x28
        /*008e*/ 	.short	(.L_4217 - .L_4216)


	//   ....[0]....
.L_4216:
        /*0090*/ 	.word	0x00001000


	//   ....[1]....
        /*0094*/ 	.word	0x00001020


	//   ....[2]....
        /*0098*/ 	.word	0x00001040


	//   ....[3]....
        /*009c*/ 	.word	0x00001060


	//   ....[4]....
        /*00a0*/ 	.word	0x00001080


	//   ....[5]....
        /*00a4*/ 	.word	0x000010a0


	//   ....[6]....
        /*00a8*/ 	.word	0x000010c0


	//   ....[7]....
        /*00ac*/ 	.word	0x000010e0


	//   ....[8]....
        /*00b0*/ 	.word	0x00001110


	//   ....[9]....
        /*00b4*/ 	.word	0x00001120


	//   ....[10]....
        /*00b8*/ 	.word	0x00002ad0


	//   ....[11]....
        /*00bc*/ 	.word	0x00002b50


	//   ....[12]....
        /*00c0*/ 	.word	0x00002bd0


	//   ....[13]....
        /*00c4*/ 	.word	0x00002c40


	//   ....[14]....
        /*00c8*/ 	.word	0x00002cc0


	//   ....[15]....
        /*00cc*/ 	.word	0x00002d30


	//   ....[16]....
        /*00d0*/ 	.word	0x00002db0


	//   ....[17]....
        /*00d4*/ 	.word	0x00002e20


	//   ....[18]....
        /*00d8*/ 	.word	0x00002ea0


	//   ....[19]....
        /*00dc*/ 	.word	0x00002f10


	//----- nvinfo : EIATTR_EXIT_INSTR_OFFSETS
	.align		4
.L_4217:
        /*00e0*/ 	.byte	0x04, 0x1c
        /*00e2*/ 	.short	(.L_4219 - .L_4218)


	//   ....[0]....
.L_4218:
        /*00e4*/ 	.word	0x00002a70


	//----- nvinfo : EIATTR_MAX_THREADS
	.align		4
.L_4219:
        /*00e8*/ 	.byte	0x04, 0x05
        /*00ea*/ 	.short	(.L_4221 - .L_4220)
.L_4220:
        /*00ec*/ 	.word	0x00000080
        /*00f0*/ 	.word	0x00000001
        /*00f4*/ 	.word	0x00000001


	//----- nvinfo : EIATTR_CRS_STACK_SIZE
	.align		4
.L_4221:
        /*00f8*/ 	.byte	0x04, 0x1e
        /*00fa*/ 	.short	(.L_4223 - .L_4222)
.L_4222:
        /*00fc*/ 	.word	0x00000000
.L_4223:


//--------------------- .nv.info._ZN10layer_norm13ln_bwd_kernelINS_13Kernel_traitsI6__halfffffjLj512ELj1ELj4ELj1ELj16ENS_18Kernel_traits_baseILj512ES2_ffffjLj128EEEEELb0ELb1ELb0ELb0EEEvNS_9BwdParamsE --------------------------
	.section	.nv.info._ZN10layer_norm13ln_bwd_kernelINS_13Kernel_traitsI6__halfffffjLj512ELj1ELj4ELj1ELj16ENS_18Kernel_traits_baseILj512ES2_ffffjLj128EEEEELb0ELb1ELb0ELb0EEEvNS_9BwdParamsE,"",@"SHT_CUDA_INFO"
	.sectionflags	@""
	.align	4


	//----- nvinfo : EIATTR_CUDA_API_VERSION
	.align		4
        /*0000*/ 	.byte	0x04, 0x37
        /*0002*/ 	.short	(.L_4225 - .L_4224)
.L_4224:
        /*0004*/ 	.word	0x00000082


	//----- nvinfo : EIATTR_SW2861232_WAR
	.align		4
.L_4225:
        /*0008*/ 	.byte	0x01, 0x35
	.zero		2


	//----- nvinfo : EIATTR_PARAM_CBANK
	.align		4
        /*000c*/ 	.byte	0x04, 0x0a
        /*000e*/ 	.short	(.L_4227 - .L_4226)
	.align		4
.L_4226:
        /*0010*/ 	.word	index@(.nv.constant0._ZN10layer_norm13ln_bwd_kernelINS_13Kernel_traitsI6__halfffffjLj512ELj1ELj4ELj1ELj16ENS_18Kernel_traits_baseILj512ES2_ffffjLj128EEEEELb0ELb1ELb0ELb0EEEvNS_9BwdParamsE)
        /*0014*/ 	.short	0x0160
        /*0016*/ 	.short	0x0128


	//----- nvinfo : EIATTR_CBANK_PARAM_SIZE
	.align		4
.L_4227:
        /*0018*/ 	.byte	0x03, 0x19
        /*001a*/ 	.short	0x0128


	//----- nvinfo : EIATTR_KPARAM_INFO
	.align		4
        /*001c*/ 	.byte	0x04, 0x17
        /*001e*/ 	.short	(.L_4229 - .L_4228)
.L_4228:
        /*0020*/ 	.word	0x00000000
        /*0024*/ 	.short	0x0000
        /*0026*/ 	.short	0x0000
        /*0028*/ 	.byte	0x00, 0xf0, 0xa1, 0x04


	//----- nvinfo : EIATTR_MAXREG_COUNT
	.align		4
.L_4229:
        /*002c*/ 	.byte	0x03, 0x1b
        /*002e*/ 	.short	0x00ff


	//----- nvinfo : EIATTR_NUM_BARRIERS
	.align		4
        /*0030*/ 	.byte	0x02, 0x4c
        /*0032*/ 	.byte	0x01
	.zero		1


	//----- nvinfo : EIATTR_MERCURY_ISA_VERSION
	.align		4
        /*0034*/ 	.byte	0x03, 0x5f
        /*0036*/ 	.short	0x0000


	//----- nvinfo : EIATTR_COOP_GROUP_MASK_REGIDS
	.align		4
        /*0038*/ 	.byte	0x04, 0x29
        /*003a*/ 	.short	(.L_4231 - .L_4230)


	//   ....[0]....
.L_4230:
        /*003c*/ 	.word	0xffffffff


	//   ....[1]....
        /*0040*/ 	.word	0xffffffff


	//   ....[2]....
        /*0044*/ 	.word	0xffffffff


	//   ....[3]....
        /*0048*/ 	.word	0xffffffff


	//   ....[4]....
        /*004c*/ 	.word	0xffffffff


	//   ....[5]....
        /*0050*/ 	.word	0xffffffff


	//   ....[6]....
        /*0054*/ 	.word	0xffffffff


	//   ....[7]....
        /*0058*/ 	.word	0xffffffff


	//   ....[8]....
        /*005c*/ 	.word	0xffffffff


	//   ....[9]....
        /*0060*/ 	.word	0xffffffff


	//   ....[10]....
        /*0064*/ 	.word	0xffffffff


	//   ....[11]....
        /*0068*/ 	.word	0xffffffff


	//   ....[12]....
        /*006c*/ 	.word	0xffffffff


	//   ....[13]....
        /*0070*/ 	.word	0xffffffff


	//   ....[14]....
        /*0074*/ 	.word	0xffffffff


	//   ....[15]....
        /*0078*/ 	.word	0xffffffff


	//   ....[16]....
        /*007c*/ 	.word	0xffffffff


	//   ....[17]....
        /*0080*/ 	.word	0xffffffff


	//   ....[18]....
        /*0084*/ 	.word	0xffffffff


	//   ....[19]....
        /*0088*/ 	.word	0xffffffff


	//----- nvinfo : EIATTR_COOP_GROUP_INSTR_OFFSETS
	.align		4
.L_4231:
        /*008c*/ 	.byte	0x04, 0x28
        /*008e*/ 	.short	(.L_4233 - .L_4232)


	//   ....[0]....
.L_4232:
        /*0090*/ 	.word	0x00001460


	//   ....[1]....
        /*0094*/ 	.word	0x00001480


	//   ....[2]....
        /*0098*/ 	.word	0x000014a0


	//   ....[3]....
        /*009c*/ 	.word	0x000014c0


	//   ....[4]....
        /*00a0*/ 	.word	0x000014e0


	//   ....[5]....
        /*00a4*/ 	.word	0x00001500


	//   ....[6]....
        /*00a8*/ 	.word	0x00001520


	//   ....[7]....
        /*00ac*/ 	.word	0x00001540


	//   ....[8]....
        /*00b0*/ 	.word	0x00001560


	//   ....[9]....
        /*00b4*/ 	.word	0x00001580


	//   ....[10]....
        /*00b8*/ 	.word	0x00002f30


	//   ....[11]....
        /*00bc*/ 	.word	0x00002fb0


	//   ....[12]....
        /*00c0*/ 	.word	0x00003030


	//   ....[13]....
        /*00c4*/ 	.word	0x000030a0


	//   ....[14]....
        /*00c8*/ 	.word	0x00003120


	//   ....[15]....
        /*00cc*/ 	.word	0x00003190


	//   ....[16]....
        /*00d0*/ 	.word	0x00003210


	//   ....[17]....
        /*00d4*/ 	.word	0x00003280


	//   ....[18]....
        /*00d8*/ 	.word	0x00003300


	//   ....[19]....
        /*00dc*/ 	.word	0x00003370


	//----- nvinfo : EIATTR_EXIT_INSTR_OFFSETS
	.align		4
.L_4233:
        /*00e0*/ 	.byte	0x04, 0x1c
        /*00e2*/ 	.short	(.L_4235 - .L_4234)


	//   ....[0]....
.L_4234:
        /*00e4*/ 	.word	0x00002e50


	//   ....[1]....
        /*00e8*/ 	.word	0x00002ed0


	//----- nvinfo : EIATTR_MAX_THREADS
	.align		4
.L_4235:
        /*00ec*/ 	.byte	0x04, 0x05
        /*00ee*/ 	.short	(.L_4237 - .L_4236)
.L_4236:
        /*00f0*/ 	.word	0x00000080
        /*00f4*/ 	.word	0x00000001
        /*00f8*/ 	.word	0x00000001


	//----- nvinfo : EIATTR_CRS_STACK_SIZE
	.align		4
.L_4237:
        /*00fc*/ 	.byte	0x04, 0x1e
        /*00fe*/ 	.short	(.L_4239 - .L_4238)
.L_4238:
        /*0100*/ 	.word	0x00000000
.L_4239:


//--------------------- .nv.info._ZN10layer_norm13ln_bwd_kernelINS_13Kernel_traitsI6__halfffffjLj512ELj1ELj4ELj1ELj16ENS_18Kernel_traits_baseILj512ES2_ffffjLj128EEEEELb0ELb1ELb0ELb1EEEvNS_9BwdParamsE --------------------------
	.section	.nv.info._ZN10layer_norm13ln_bwd_kernelINS_13Kernel_traitsI6__halfffffjLj512ELj1ELj4ELj1ELj16ENS_18Kernel_traits_baseILj512ES2_ffffjLj128EEEEELb0ELb1ELb0ELb1EEEvNS_9BwdParamsE,"",@"SHT_CUDA_INFO"
	.sectionflags	@""
	.align	4


	//----- nvinfo : EIATTR_CUDA_API_VERSION
	.align		4
        /*0000*/ 	.byte	0x04, 0x37
        /*0002*/ 	.short	(.L_4241 - .L_4240)
.L_4240:
        /*0004*/ 	.word	0x00000082


	//----- nvinfo : EIATTR_SW2861232_WAR
	.align		4
.L_4241:
        /*0008*/ 	.byte	0x01, 0x35
	.zero		2


	//----- nvinfo : EIATTR_PARAM_CBANK
	.align		4
        /*000c*/ 	.byte	0x04, 0x0a
        /*000e*/ 	.short	(.L_4243 - .L_4242)
	.align		4
.L_4242:
        /*0010*/ 	.word	index@(.nv.constant0._ZN10layer_norm13ln_bwd_kernelINS_13Kernel_traitsI6__halfffffjLj512ELj1ELj4ELj1ELj16ENS_18Kernel_traits_baseILj512ES2_ffffjLj128EEEEELb0ELb1ELb0ELb1EEEvNS_9BwdParamsE)
        /*0014*/ 	.short	0x0160
        /*0016*/ 	.short	0x0128


	//----- nvinfo : EIATTR_CBANK_PARAM_SIZE
	.align		4
.L_4243:
        /*0018*/ 	.byte	0x03, 0x19
        /*001a*/ 	.short	0x0128


	//----- nvinfo : EIATTR_KPARAM_INFO
	.align		4
        /*001c*/ 	.byte	0x04, 0x17
        /*001e*/ 	.short	(.L_4245 - .L_4244)
.L_4244:
        /*0020*/ 	.word	0x00000000
        /*0024*/ 	.short	0x0000
        /*0026*/ 	.short	0x0000
        /*0028*/ 	.byte	0x00, 0xf0, 0xa1, 0x04


	//----- nvinfo : EIATTR_MAXREG_COUNT
	.align		4
.L_4245:
        /*002c*/ 	.byte	0x03, 0x1b
        /*002e*/ 	.short	0x00ff


	//----- nvinfo : EIATTR_NUM_BARRIERS
	.align		4
        /*0030*/ 	.byte	0x02, 0x4c
        /*0032*/ 	.byte	0x01
	.zero		1


	//----- nvinfo : EIATTR_MERCURY_ISA_VERSION
	.align		4
        /*0034*/ 	.byte	0x03, 0x5f
        /*0036*/ 	.short	0x0000


	//----- nvinfo : EIATTR_COOP_GROUP_MASK_REGIDS
	.align		4
        /*0038*/ 	.byte	0x04, 0x29
        /*003a*/ 	.short	(.L_4247 - .L_4246)


	//   ....[0]....
.L_4246:
        /*003c*/ 	.word	0xffffffff


	//   ....[1]....
        /*0040*/ 	.word	0xffffffff


	//   ....[2]....
        /*0044*/ 	.word	0xffffffff


	//   ....[3]....
        /*0048*/ 	.word	0xffffffff


	//   ....[4]....
        /*004c*/ 	.word	0xffffffff


	//   ....[5]....
        /*0050*/ 	.word	0xffffffff


	//   ....[6]....
        /*0054*/ 	.word	0xffffffff


	//   ....[7]....
        /*0058*/ 	.word	0xffffffff


	//   ....[8]....
        /*005c*/ 	.word	0xffffffff


	//   ....[9]....
        /*0060*/ 	.word	0xffffffff


	//   ....[10]....
        /*0064*/ 	.word	0xffffffff


	//   ....[11]....
        /*0068*/ 	.word	0xffffffff


	//   ....[12]....
        /*006c*/ 	.word	0xffffffff


	//   ....[13]....
        /*0070*/ 	.word	0xffffffff


	//   ....[14]....
        /*0074*/ 	.word	0xffffffff


	//   ....[15]....
        /*0078*/ 	.word	0xffffffff


	//   ....[16]....
        /*007c*/ 	.word	0xffffffff


	//   ....[17]....
        /*0080*/ 	.word	0xffffffff


	//   ....[18]....
        /*0084*/ 	.word	0xffffffff


	//   ....[19]....
        /*0088*/ 	.word	0xffffffff


	//----- nvinfo : EIATTR_COOP_GROUP_INSTR_OFFSETS
	.align		4
.L_4247:
        /*008c*/ 	.byte	0x04, 0x28
        /*008e*/ 	.short	(.L_4249 - .L_4248)


	//   ....[0]....
.L_4248:
        /*0090*/ 	.word	0x00001290


	//   ....[1]....
        /*0094*/ 	.word	0x000012b0


	//   ....[2]....
        /*0098*/ 	.word	0x000012d0


	//   ....[3]....
        /*009c*/ 	.word	0x000012f0


	//   ....[4]....
        /*00a0*/ 	.word	0x00001310


	//   ....[5]....
        /*00a4*/ 	.word	0x00001330


	//   ....[6]....
        /*00a8*/ 	.word	0x00001350


	//   ....[7]....
        /*00ac*/ 	.word	0x00001370


	//   ....[8]....
        /*00b0*/ 	.word	0x00001390


	//   ....[9]....
        /*00b4*/ 	.word	0x000013b0


	//   ....[10]....
        /*00b8*/ 	.word	0x00002a80


	//   ....[11]....
        /*00bc*/ 	.word	0x00002b00


	//   ....[12]....
        /*00c0*/ 	.word	0x00002b80


	//   ....[13]....
        /*00c4*/ 	.word	0x00002bf0


	//   ....[14]....
        /*00c8*/ 	.word	0x00002c70


	//   ....[15]....
        /*00cc*/ 	.word	0x00002ce0


	//   ....[16]....
        /*00d0*/ 	.word	0x00002d60


	//   ....[17]....
        /*00d4*/ 	.word	0x00002dd0


	//   ....[18]....
        /*00d8*/ 	.word	0x00002e50


	//   ....[19]....
        /*00dc*/ 	.word	0x00002ec0


	//----- nvinfo : EIATTR_EXIT_INSTR_OFFSETS
	.align		4
.L_4249:
        /*00e0*/ 	.byte	0x04, 0x1c
        /*00e2*/ 	.short	(.L_4251 - .L_4250)


	//   ....[0]....
.L_4250:
        /*00e4*/ 	.word	0x00002a20


	//----- nvinfo : EIATTR_MAX_THREADS
	.align		4
.L_4251:
        /*00e8*/ 	.byte	0x04, 0x05
        /*00ea*/ 	.short	(.L_4253 - .L_4252)
.L_4252:
        /*00ec*/ 	.word	0x00000080
        /*00f0*/ 	.word	0x00000001
        /*00f4*/ 	.word	0x00000001


	//----- nvinfo : EIATTR_CRS_STACK_SIZE
	.align		4
.L_4253:
        /*00f8*/ 	.byte	0x04, 0x1e
        /*00fa*/ 	.short	(.L_4255 - .L_4254)
.L_4254:
        /*00fc*/ 	.word	0x00000000
.L_4255:


//--------------------- .nv.info._ZN10layer_norm13ln_bwd_kernelINS_13Kernel_traitsI6__halfffffjLj512ELj1ELj4ELj1ELj16ENS_18Kernel_traits_baseILj512ES2_ffffjLj128EEEEELb0ELb1ELb1ELb0EEEvNS_9BwdParamsE --------------------------
	.section	.nv.info._ZN10layer_norm13ln_bwd_kernelINS_13Kernel_traitsI6__halfffffjLj512ELj1ELj4ELj1ELj16ENS_18Kernel_traits_baseILj512ES2_ffffjLj128EEEEELb0ELb1ELb1ELb0EEEvNS_9BwdParamsE,"",@"SHT_CUDA_INFO"
	.sectionflags	@""
	.align	4


	//----- nvinfo : EIATTR_CUDA_API_VERSION
	.align		4
        /*0000*/ 	.byte	0x04, 0x37
        /*0002*/ 	.short	(.L_4257 - .L_4256)
.L_4256:
        /*0004*/ 	.word	0x00000082


	//----- nvinfo : EIATTR_SW2861232_WAR
	.align		4
.L_4257:
        /*0008*/ 	.byte	0x01, 0x35
	.zero		2


	//----- nvinfo : EIATTR_PARAM_CBANK
	.align		4
        /*000c*/ 	.byte	0x04, 0x0a
        /*000e*/ 	.short	(.L_4259 - .L_4258)
	.align		4
.L_4258:
        /*0010*/ 	.word	index@(.nv.constant0._ZN10layer_norm13ln_bwd_kernelINS_13Kernel_traitsI6__halfffffjLj512ELj1ELj4ELj1ELj16ENS_18Kernel_traits_baseILj512ES2_ffffjLj128EEEEELb0ELb1ELb1ELb0EEEvNS_9BwdParamsE)
        /*0014*/ 	.short	0x0160
        /*0016*/ 	.short	0x0128


	//----- nvinfo : EIATTR_CBANK_PARAM_SIZE
	.align		4
.L_4259:
        /*0018*/ 	.byte	0x03, 0x19
        /*001a*/ 	.short	0x0128


	//----- nvinfo : EIATTR_KPARAM_INFO
	.align		4
        /*001c*/ 	.byte	0x04, 0x17
        /*001e*/ 	.short	(.L_4261 - .L_4260)
.L_4260:
        /*0020*/ 	.word	0x00000000
        /*0024*/ 	.short	0x0000
        /*0026*/ 	.short	0x0000
        /*0028*/ 	.byte	0x00, 0xf0, 0xa1, 0x04


	//----- nvinfo : EIATTR_MAXREG_COUNT
	.align		4
.L_4261:
        /*002c*/ 	.byte	0x03, 0x1b
        /*002e*/ 	.short	0x00ff


	//----- nvinfo : EIATTR_NUM_BARRIERS
	.align		4
        /*0030*/ 	.byte	0x02, 0x4c
        /*0032*/ 	.byte	0x01
	.zero		1


	//----- nvinfo : EIATTR_MERCURY_ISA_VERSION
	.align		4
        /*0034*/ 	.byte	0x03, 0x5f
        /*0036*/ 	.short	0x0000


	//----- nvinfo : EIATTR_COOP_GROUP_MASK_REGIDS
	.align		4
        /*0038*/ 	.byte	0x04, 0x29
        /*003a*/ 	.short	(.L_4263 - .L_4262)


	//   ....[0]....
.L_4262:
        /*003c*/ 	.word	0xffffffff


	//   ....[1]....
        /*0040*/ 	.word	0xffffffff


	//   ....[2]....
        /*0044*/ 	.word	0xffffffff


	//   ....[3]....
        /*0048*/ 	.word	0xffffffff


	//   ....[4]....
        /*004c*/ 	.word	0xffffffff


	//   ....[5]....
        /*0050*/ 	.word	0xffffffff


	//   ....[6]....
        /*0054*/ 	.word	0xffffffff


	//   ....[7]....
        /*0058*/ 	.word	0xffffffff


	//   ....[8]....
        /*005c*/ 	.word	0xffffffff


	//   ....[9]....
        /*0060*/ 	.word	0xffffffff


	//   ....[10]....
        /*0064*/ 	.word	0xffffffff


	//   ....[11]....
        /*0068*/ 	.word	0xffffffff


	//   ....[12]....
        /*006c*/ 	.word	0xffffffff


	//   ....[13]....
        /*0070*/ 	.word	0xffffffff


	//   ....[14]....
        /*0074*/ 	.word	0xffffffff


	//   ....[15]....
        /*0078*/ 	.word	0xffffffff


	//   ....[16]....
        /*007c*/ 	.word	0xffffffff


	//   ....[17]....
        /*0080*/ 	.word	0xffffffff


	//   ....[18]....
        /*0084*/ 	.word	0xffffffff


	//   ....[19]....
        /*0088*/ 	.word	0xffffffff


	//----- nvinfo : EIATTR_COOP_GROUP_INSTR_OFFSETS
	.align		4
.L_4263:
        /*008c*/ 	.byte	0x04, 0x28
        /*008e*/ 	.short	(.L_4265 - .L_4264)


	//   ....[0]....
.L_4264:
        /*0090*/ 	.word	0x00001680


	//   ....[1]....
        /*0094*/ 	.word	0x000016a0


	//   ....[2]....
        /*0098*/ 	.word	0x000016c0


	//   ....[3]....
        /*009c*/ 	.word	0x000016e0


	//   ....[4]....
        /*00a0*/ 	.word	0x00001700


	//   ....[5]....
        /*00a4*/ 	.word	0x00001720


	//   ....[6]....
        /*00a8*/ 	.word	0x00001740


	//   ....[7]....
        /*00ac*/ 	.word	0x00001760


	//   ....[8]....
        /*00b0*/ 	.word	0x00001780


	//   ....[9]....
        /*00b4*/ 	.word	0x000017a0


	//   ....[10]....
        /*00b8*/ 	.word	0x00003a80


	//   ....[11]....
        /*00bc*/ 	.word	0x00003b00


	//   ....[12]....
        /*00c0*/ 	.word	0x00003b80


	//   ....[13]....
        /*00c4*/ 	.word	0x00003bf0


	//   ....[14]....
        /*00c8*/ 	.word	0x00003c70


	//   ....[15]....
        /*00cc*/ 	.word	0x00003ce0


	//   ....[16]....
        /*00d0*/ 	.word	0x00003d60


	//   ....[17]....
        /*00d4*/ 	.word	0x00003dd0


	//   ....[18]....
        /*00d8*/ 	.word	0x00003e50


	//   ....[19]....
        /*00dc*/ 	.word	0x00003ec0


	//----- nvinfo : EIATTR_EXIT_INSTR_OFFSETS
	.align		4
.L_4265:
        /*00e0*/ 	.byte	0x04, 0x1c
        /*00e2*/ 	.short	(.L_4267 - .L_4266)


	//   ....[0]....
.L_4266:
        /*00e4*/ 	.word	0x000039a0


	//   ....[1]....
        /*00e8*/ 	.word	0x00003a20


	//----- nvinfo : EIATTR_MAX_THREADS
	.align		4
.L_4267:
        /*00ec*/ 	.byte	0x04, 0x05
        /*00ee*/ 	.short	(.L_4269 - .L_4268)
.L_4268:
        /*00f0*/ 	.word	0x00000080
        /*00f4*/ 	.word	0x00000001
        /*00f8*/ 	.word	0x00000001


	//----- nvinfo : EIATTR_CRS_STACK_SIZE
	.align		4
.L_4269:
        /*00fc*/ 	.byte	0x04, 0x1e
        /*00fe*/ 	.short	(.L_4271 - .L_4270)
.L_4270:
        /*0100*/ 	.word	0x00000000
.L_4271:


//--------------------- .nv.info._ZN10layer_norm13ln_bwd_kernelINS_13Kernel_traitsI6__halfffffjLj512ELj1ELj4ELj1ELj16ENS_18Kernel_traits_baseILj512ES2_ffffjLj128EEEEELb0ELb1ELb1ELb1EEEvNS_9BwdParamsE --------------------------
	.section	.nv.info._ZN10layer_norm13ln_bwd_kernelINS_13Kernel_traitsI6__halfffffjLj512ELj1ELj4ELj1ELj16ENS_18Kernel_traits_baseILj512ES2_ffffjLj128EEEEELb0ELb1ELb1ELb1EEEvNS_9BwdParamsE,"",@"SHT_CUDA_INFO"
	.sectionflags	@""
	.align	4


	//----- nvinfo : EIATTR_CUDA_API_VERSION
	.align		4
        /*0000*/ 	.byte	0x04, 0x37
        /*0002*/ 	.short	(.L_4273 - .L_4272)
.L_4272:
        /*0004*/ 	.word	0x00000082


	//----- nvinfo : EIATTR_SW2861232_WAR
	.align		4
.L_4273:
        /*0008*/ 	.byte	0x01, 0x35
	.zero		2


	//----- nvinfo : EIATTR_PARAM_CBANK
	.align		4
        /*000c*/ 	.byte	0x04, 0x0a
        /*000e*/ 	.short	(.L_4275 - .L_4274)
	.align		4
.L_4274:
        /*0010*/ 	.word	index@(.nv.constant0._ZN10layer_norm13ln_bwd_kernelINS_13Kernel_traitsI6__halfffffjLj512ELj1ELj4ELj1ELj16ENS_18Kernel_traits_baseILj512ES2_ffffjLj128EEEEELb0ELb1ELb1ELb1EEEvNS_9BwdParamsE)
        /*0014*/ 	.short	0x0160
        /*0016*/ 	.short	0x0128


	//----- nvinfo : EIATTR_CBANK_PARAM_SIZE
	.align		4
.L_4275:
        /*0018*/ 	.byte	0x03, 0x19
        /*001a*/ 	.short	0x0128


	//----- nvinfo : EIATTR_KPARAM_INFO
	.align		4
        /*001c*/ 	.byte	0x04, 0x17
        /*001e*/ 	.short	(.L_4277 - .L_4276)
.L_4276:
        /*0020*/ 	.word	0x00000000
        /*0024*/ 	.short	0x0000
        /*0026*/ 	.short	0x0000
        /*0028*/ 	.byte	0x00, 0xf0, 0xa1, 0x04


	//----- nvinfo : EIATTR_MAXREG_COUNT
	.align		4
.L_4277:
        /*002c*/ 	.byte	0x03, 0x1b
        /*002e*/ 	.short	0x00ff


	//----- nvinfo : EIATTR_NUM_BARRIERS
	.align		4
        /*0030*/ 	.byte	0x02, 0x4c
        /*0032*/ 	.byte	0x01
	.zero		1


	//----- nvinfo : EIATTR_MERCURY_ISA_VERSION
	.align		4
        /*0034*/ 	.byte	0x03, 0x5f
        /*0036*/ 	.short	0x0000


	//----- nvinfo : EIATTR_COOP_GROUP_MASK_REGIDS
	.align		4
        /*0038*/ 	.byte	0x04, 0x29
        /*003a*/ 	.short	(.L_4279 - .L_4278)


	//   ....[0]....
.L_4278:
        /*003c*/ 	.word	0xffffffff


	//   ....[1]....
        /*0040*/ 	.word	0xffffffff


	//   ....[2]....
        /*0044*/ 	.word	0xffffffff


	//   ....[3]....
        /*0048*/ 	.word	0xffffffff


	//   ....[4]....
        /*004c*/ 	.word	0xffffffff


	//   ....[5]....
        /*0050*/ 	.word	0xffffffff


	//   ....[6]....
        /*0054*/ 	.word	0xffffffff


	//   ....[7]....
        /*0058*/ 	.word	0xffffffff


	//   ....[8]....
        /*005c*/ 	.word	0xffffffff


	//   ....[9]....
        /*0060*/ 	.word	0xffffffff


	//   ....[10]....
        /*0064*/ 	.word	0xffffffff


	//   ....[11]....
        /*0068*/ 	.word	0xffffffff


	//   ....[12]....
        /*006c*/ 	.word	0xffffffff


	//   ....[13]....
        /*0070*/ 	.word	0xffffffff


	//   ....[14]....
        /*0074*/ 	.word	0xffffffff


	//   ....[15]....
        /*0078*/ 	.word	0xffffffff


	//   ....[16]....
        /*007c*/ 	.word	0xffffffff


	//   ....[17]....
        /*0080*/ 	.word	0xffffffff


	//   ....[18]....
        /*0084*/ 	.word	0xffffffff


	//   ....[19]....
        /*0088*/ 	.word	0xffffffff


	//----- nvinfo : EIATTR_COOP_GROUP_INSTR_OFFSETS
	.align		4
.L_4279:
        /*008c*/ 	.byte	0x04, 0x28
        /*008e*/ 	.short	(.L_4281 - .L_4280)


	//   ....[0]....
.L_4280:
        /*0090*/ 	.word	0x000012e0


	//   ....[1]....
        /*0094*/ 	.word	0x00001300


	//   ....[2]....
        /*0098*/ 	.word	0x00001320


	//   ....[3]....
        /*009c*/ 	.word	0x00001340


	//   ....[4]....
        /*00a0*/ 	.word	0x00001360


	//   ....[5]....
        /*00a4*/ 	.word	0x00001380


	//   ....[6]....
        /*00a8*/ 	.word	0x000013a0


	//   ....[7]....
        /*00ac*/ 	.word	0x000013c0


	//   ....[8]....
        /*00b0*/ 	.word	0x000013e0


	//   ....[9]....
        /*00b4*/ 	.word	0x00001400


	//   ....[10]....
        /*00b8*/ 	.word	0x00003140


	//   ....[11]....
        /*00bc*/ 	.word	0x000031c0


	//   ....[12]....
        /*00c0*/ 	.word	0x00003240


	//   ....[13]....
        /*00c4*/ 	.word	0x000032b0


	//   ....[14]....
        /*00c8*/ 	.word	0x00003330


	//   ....[15]....
        /*00cc*/ 	.word	0x000033a0


	//   ....[16]....
        /*00d0*/ 	.word	0x00003420


	//   ....[17]....
        /*00d4*/ 	.word	0x00003490


	//   ....[18]....
        /*00d8*/ 	.word	0x00003510


	//   ....[19]....
        /*00dc*/ 	.word	0x00003580


	//----- nvinfo : EIATTR_EXIT_INSTR_OFFSETS
	.align		4
.L_4281:
        /*00e0*/ 	.byte	0x04, 0x1c
        /*00e2*/ 	.short	(.L_4283 - .L_4282)


	//   ....[0]....
.L_4282:
        /*00e4*/ 	.word	0x000030e0


	//----- nvinfo : EIATTR_MAX_THREADS
	.align		4
.L_4283:
        /*00e8*/ 	.byte	0x04, 0x05
        /*00ea*/ 	.short	(.L_4285 - .L_4284)
.L_4284:
        /*00ec*/ 	.word	0x00000080
        /*00f0*/ 	.word	0x00000001
        /*00f4*/ 	.word	0x00000001


	//----- nvinfo : EIATTR_CRS_STACK_SIZE
	.align		4
.L_4285:
        /*00f8*/ 	.byte	0x04, 0x1e
        /*00fa*/ 	.short	(.L_4287 - .L_4286)
.L_4286:
        /*00fc*/ 	.word	0x00000000
.L_4287:


//--------------------- .nv.info._ZN10layer_norm13ln_bwd_kernelINS_13Kernel_traitsI6__halfffffjLj512ELj1ELj4ELj1ELj16ENS_18Kernel_traits_baseILj512ES2_ffffjLj128EEEEELb1ELb0ELb0ELb0EEEvNS_9BwdParamsE --------------------------
	.section	.nv.info._ZN10layer_norm13ln_bwd_kernelINS_13Kernel_traitsI6__halfffffjLj512ELj1ELj4ELj1ELj16ENS_18Kernel_traits_baseILj512ES2_ffffjLj128EEEEELb1ELb0ELb0ELb0EEEvNS_9BwdParamsE,"",@"SHT_CUDA_INFO"
	.sectionflags	@""
	.align	4


	//----- nvinfo : EIATTR_CUDA_API_VERSION
	.align		4
        /*0000*/ 	.byte	0x04, 0x37
        /*0002*/ 	.short	(.L_4289 - .L_4288)
.L_4288:
        /*0004*/ 	.word	0x00000082


	//----- nvinfo : EIATTR_SW2861232_WAR
	.align		4
.L_4289:
        /*0008*/ 	.byte	0x01, 0x35
	.zero		2


	//----- nvinfo : EIATTR_PARAM_CBANK
	.align		4
        /*000c*/ 	.byte	0x04, 0x0a
        /*000e*/ 	.short	(.L_4291 - .L_4290)
	.align		4
.L_4290:
        /*0010*/ 	.word	index@(.nv.constant0._ZN10layer_norm13ln_bwd_kernelINS_13Kernel_traitsI6__halfffffjLj512ELj1ELj4ELj1ELj16ENS_18Kernel_traits_baseILj512ES2_ffffjLj128EEEEELb1ELb0ELb0ELb0EEEvNS_9BwdParamsE)
        /*0014*/ 	.short	0x0160
        /*0016*/ 	.short	0x0128


	//----- nvinfo : EIATTR_CBANK_PARAM_SIZE
	.align		4
.L_4291:
        /*0018*/ 	.byte	0x03, 0x19
        /*001a*/ 	.short	0x0128


	//----- nvinfo : EIATTR_KPARAM_INFO
	.align		4
        /*001c*/ 	.byte	0x04, 0x17
        /*001e*/ 	.short	(.L_4293 - .L_4292)
.L_4292:
        /*0020*/ 	.word	0x00000000
        /*0024*/ 	.short	0x0000
        /*0026*/ 	.short	0x0000
        /*0028*/ 	.byte	0x00, 0xf0, 0xa1, 0x04


	//----- nvinfo : EIATTR_MAXREG_COUNT
	.align		4
.L_4293:
        /*002c*/ 	.byte	0x03, 0x1b
        /*002e*/ 	.short	0x00ff


	//----- nvinfo : EIATTR_NUM_BARRIERS
	.align		4
        /*0030*/ 	.byte	0x02, 0x4c
        /*0032*/ 	.byte	0x01
	.zero		1


	//----- nvinfo : EIATTR_MERCURY_ISA_VERSION
	.align		4
        /*0034*/ 	.byte	0x03, 0x5f
        /*0036*/ 	.short	0x0000


	//----- nvinfo : EIATTR_COOP_GROUP_MASK_REGIDS
	.align		4
        /*0038*/ 	.byte	0x04, 0x29
        /*003a*/ 	.short	(.L_4295 - .L_4294)


	//   ....[0]....
.L_4294:
        /*003c*/ 	.word	0xffffffff


	//   ....[1]....
        /*0040*/ 	.word	0xffffffff


	//   ....[2]....
        /*0044*/ 	.word	0xffffffff


	//   ....[3]....
        /*0048*/ 	.word	0xffffffff


	//   ....[4]....
        /*004c*/ 	.word	0xffffffff


	//   ....[5]....
        /*0050*/ 	.word	0xffffffff


	//   ....[6]....
        /*0054*/ 	.word	0xffffffff


	//   ....[7]....
        /*0058*/ 	.word	0xffffffff


	//   ....[8]....
        /*005c*/ 	.word	0xffffffff


	//   ....[9]....
        /*0060*/ 	.word	0xffffffff


	//   ....[10]....
        /*0064*/ 	.word	0xffffffff


	//   ....[11]....
        /*0068*/ 	.word	0xffffffff


	//   ....[12]....
        /*006c*/ 	.word	0xffffffff


	//   ....[13]....
        /*0070*/ 	.word	0xffffffff


	//   ....[14]....
        /*0074*/ 	.word	0xffffffff


	//   ....[15]....
        /*0078*/ 	.word	0xffffffff


	//   ....[16]....
        /*007c*/ 	.word	0xffffffff


	//   ....[17]....
        /*0080*/ 	.word	0xffffffff


	//   ....[18]....
        /*0084*/ 	.word	0xffffffff


	//   ....[19]....
        /*0088*/ 	.word	0xffffffff


	//----- nvinfo : EIATTR_COOP_GROUP_INSTR_OFFSETS
	.align		4
.L_4295:
        /*008c*/ 	.byte	0x04, 0x28
        /*008e*/ 	.short	(.L_4297 - .L_4296)


	//   ....[0]....
.L_4296:
        /*0090*/ 	.word	0x00001220


	//   ....[1]....
        /*0094*/ 	.word	0x00001240


	//   ....[2]....
        /*0098*/ 	.word	0x00001260


	//   ....[3]....
        /*009c*/ 	.word	0x00001280


	//   ....[4]....
        /*00a0*/ 	.word	0x000012a0


	//   ....[5]....
        /*00a4*/ 	.word	0x000012c0


	//   ....[6]....
        /*00a8*/ 	.word	0x000012e0


	//   ....[7]....
        /*00ac*/ 	.word	0x00001300


	//   ....[8]....
        /*00b0*/ 	.word	0x00001320


	//   ....[9]....
        /*00b4*/ 	.word	0x00001340


	//   ....[10]....
        /*00b8*/ 	.word	0x000028e0


	//   ....[11]....
        /*00bc*/ 	.word	0x00002960


	//   ....[12]....
        /*00c0*/ 	.word	0x000029e0


	//   ....[13]....
        /*00c4*/ 	.word	0x00002a50


	//   ....[14]....
        /*00c8*/ 	.word	0x00002ad0


	//   ....[15]....
        /*00cc*/ 	.word	0x00002b40


	//   ....[16]....
        /*00d0*/ 	.word	0x00002bc0


	//   ....[17]....
        /*00d4*/ 	.word	0x00002c30


	//   ....[18]....
        /*00d8*/ 	.word	0x00002cb0


	//   ....[19]....
        /*00dc*/ 	.word	0x00002d20


	//----- nvinfo : EIATTR_EXIT_INSTR_OFFSETS
	.align		4
.L_4297:
        /*00e0*/ 	.byte	0x04, 0x1c
        /*00e2*/ 	.short	(.L_4299 - .L_4298)


	//   ....[0]....
.L_4298:
        /*00e4*/ 	.word	0x00002850


	//   ....[1]....
        /*00e8*/ 	.word	0x00002880


	//----- nvinfo : EIATTR_MAX_THREADS
	.align		4
.L_4299:
        /*00ec*/ 	.byte	0x04, 0x05
        /*00ee*/ 	.short	(.L_4301 - .L_4300)
.L_4300:
        /*00f0*/ 	.word	0x00000080
        /*00f4*/ 	.word	0x00000001
        /*00f8*/ 	.word	0x00000001


	//----- nvinfo : EIATTR_CRS_STACK_SIZE
	.align		4
.L_4301:
        /*00fc*/ 	.byte	0x04, 0x1e
        /*00fe*/ 	.short	(.L_4303 - .L_4302)
.L_4302:
        /*0100*/ 	.word	0x00000000
.L_4303:


//--------------------- .nv.info._ZN10layer_norm13ln_bwd_kernelINS_13Kernel_traitsI6__halfffffjLj512ELj1ELj4ELj1ELj16ENS_18Kernel_traits_baseILj512ES2_ffffjLj128EEEEELb1ELb0ELb0ELb1EEEvNS_9BwdParamsE --------------------------
	.section	.nv.info._ZN10layer_norm13ln_bwd_kernelINS_13Kernel_traitsI6__halfffffjLj512ELj1ELj4ELj1ELj16ENS_18Kernel_traits_baseILj512ES2_ffffjLj128EEEEELb1ELb0ELb0ELb1EEEvNS_9BwdParamsE,"",@"SHT_CUDA_INFO"
	.sectionflags	@""
	.align	4


	//----- nvinfo : EIATTR_CUDA_API_VERSION
	.align		4
        /*0000*/ 	.byte	0x04, 0x37
        /*0002*/ 	.short	(.L_4305 - .L_4304)
.L_4304:
        /*0004*/ 	.word	0x00000082


	//----- nvinfo : EIATTR_SW2861232_WAR
	.align		4
.L_4305:
        /*0008*/ 	.byte	0x01, 0x35
	.zero		2


	//----- nvinfo : EIATTR_PARAM_CBANK
	.align		4
        /*000c*/ 	.byte	0x04, 0x0a
        /*000e*/ 	.short	(.L_4307 - .L_4306)
	.align		4
.L_4306:
        /*0010*/ 	.word	index@(.nv.constant0._ZN10layer_norm13ln_bwd_kernelINS_13Kernel_traitsI6__halfffffjLj512ELj1ELj4ELj1ELj16ENS_18Kernel_traits_baseILj512ES2_ffffjLj128EEEEELb1ELb0ELb0ELb1EEEvNS_9BwdParamsE)
        /*0014*/ 	.short	0x0160
        /*0016*/ 	.short	0x0128


	//----- nvinfo : EIATTR_CBANK_PARAM_SIZE
	.align		4
.L_4307:
        /*0018*/ 	.byte	0x03, 0x19
        /*001a*/ 	.short	0x0128


	//----- nvinfo : EIATTR_KPARAM_INFO
	.align		4
        /*001c*/ 	.byte	0x04, 0x17
        /*001e*/ 	.short	(.L_4309 - .L_4308)
.L_4308:
        /*0020*/ 	.word	0x00000000
        /*0024*/ 	.short	0x0000
        /*0026*/ 	.short	0x0000
        /*0028*/ 	.byte	0x00, 0xf0, 0xa1, 0x04


	//----- nvinfo : EIATTR_MAXREG_COUNT
	.align		4
.L_4309:
        /*002c*/ 	.byte	0x03, 0x1b
        /*002e*/ 	.short	0x00ff


	//----- nvinfo : EIATTR_NUM_BARRIERS
	.align		4
        /*0030*/ 	.byte	0x02, 0x4c
        /*0032*/ 	.byte	0x01
	.zero		1


	//----- nvinfo : EIATTR_MERCURY_ISA_VERSION
	.align		4
        /*0034*/ 	.byte	0x03, 0x5f
        /*0036*/ 	.short	0x0000


	//----- nvinfo : EIATTR_COOP_GROUP_MASK_REGIDS
	.align		4
        /*0038*/ 	.byte	0x04, 0x29
        /*003a*/ 	.short	(.L_4311 - .L_4310)


	//   ....[0]....
.L_4310:
        /*003c*/ 	.word	0xffffffff


	//   ....[1]....
        /*0040*/ 	.word	0xffffffff


	//   ....[2]....
        /*0044*/ 	.word	0xffffffff


	//   ....[3]....
        /*0048*/ 	.word	0xffffffff


	//   ....[4]....
        /*004c*/ 	.word	0xffffffff


	//   ....[5]....
        /*0050*/ 	.word	0xffffffff


	//   ....[6]....
        /*0054*/ 	.word	0xffffffff


	//   ....[7]....
        /*0058*/ 	.word	0xffffffff


	//   ....[8]....
        /*005c*/ 	.word	0xffffffff


	//   ....[9]....
        /*0060*/ 	.word	0xffffffff


	//   ....[10]....
        /*0064*/ 	.word	0xffffffff


	//   ....[11]....
        /*0068*/ 	.word	0xffffffff


	//   ....[12]....
        /*006c*/ 	.word	0xffffffff


	//   ....[13]....
        /*0070*/ 	.word	0xffffffff


	//   ....[14]....
        /*0074*/ 	.word	0xffffffff


	//   ....[15]....
        /*0078*/ 	.word	0xffffffff


	//   ....[16]....
        /*007c*/ 	.word	0xffffffff


	//   ....[17]....
        /*0080*/ 	.word	0xffffffff


	//   ....[18]....
        /*0084*/ 	.word	0xffffffff


	//   ....[19]....
        /*0088*/ 	.word	0xffffffff


	//----- nvinfo : EIATTR_COOP_GROUP_INSTR_OFFSETS
	.align		4
.L_4311:
        /*008c*/ 	.byte	0x04, 0x28
        /*008e*/ 	.short	(.L_4313 - .L_4312)


	//   ....[0]....
.L_4312:
        /*0090*/ 	.word	0x00000f70


	//   ....[1]....
        /*0094*/ 	.word	0x00000f90


	//   ....[2]....
        /*0098*/ 	.word	0x00000fb0


	//   ....[3]....
        /*009c*/ 	.word	0x00000fd0


	//   ....[4]....
        /*00a0*/ 	.word	0x00000ff0


	//   ....[5]....
        /*00a4*/ 	.word	0x00001010


	//   ....[6]....
        /*00a8*/ 	.word	0x00001030


	//   ....[7]....
        /*00ac*/ 	.word	0x00001050


	//   ....[8]....
        /*00b0*/ 	.word	0x00001070


	//   ....[9]....
        /*00b4*/ 	.word	0x00001090


	//   ....[10]....
        /*00b8*/ 	.word	0x00002410


	//   ....[11]....
        /*00bc*/ 	.word	0x00002490


	//   ....[12]....
        /*00c0*/ 	.word	0x00002510


	//   ....[13]....
        /*00c4*/ 	.word	0x00002580


	//   ....[14]....
        /*00c8*/ 	.word	0x00002600


	//   ....[15]....
        /*00cc*/ 	.word	0x00002670


	//   ....[16]....
        /*00d0*/ 	.word	0x000026f0


	//   ....[17]....
        /*00d4*/ 	.word	0x00002760


	//   ....[18]....
        /*00d8*/ 	.word	0x000027e0


	//   ....[19]....
        /*00dc*/ 	.word	0x00002850


	//----- nvinfo : EIATTR_EXIT_INSTR_OFFSETS
	.align		4
.L_4313:
        /*00e0*/ 	.byte	0x04, 0x1c
        /*00e2*/ 	.short	(.L_4315 - .L_4314)


	//   ....[0]....
.L_4314:
        /*00e4*/ 	.word	0x000023b0


	//----- nvinfo : EIATTR_MAX_THREADS
	.align		4
.L_4315:
        /*00e8*/ 	.byte	0x04, 0x05
        /*00ea*/ 	.short	(.L_4317 - .L_4316)
.L_4316:
        /*00ec*/ 	.word	0x00000080
        /*00f0*/ 	.word	0x00000001
        /*00f4*/ 	.word	0x00000001


	//----- nvinfo : EIATTR_CRS_STACK_SIZE
	.align		4
.L_4317:
        /*00f8*/ 	.byte	0x04, 0x1e
        /*00fa*/ 	.short	(.L_4319 - .L_4318)
.L_4318:
        /*00fc*/ 	.word	0x00000000
.L_4319:


//--------------------- .nv.info._ZN10layer_norm22ln_bwd_finalize_kernelINS_22Kernel_traits_finalizeILj512E6__halfffffjLb0ELj1024ELj4ENS_18Kernel_traits_baseILj512ES2_ffffjLj1024EEEEELb0ELb0EEEvNS_9BwdParamsE --------------------------
	.section	.nv.info._ZN10layer_norm22ln_bwd_finalize_kernelINS_22Kernel_traits_finalizeILj512E6__halfffffjLb0ELj1024ELj4ENS_18Kernel_traits_baseILj512ES2_ffffjLj1024EEEEELb0ELb0EEEvNS_9BwdParamsE,"",@"SHT_CUDA_INFO"
	.sectionflags	@""
	.align	4


	//----- nvinfo : EIATTR_CUDA_API_VERSION
	.align		4
        /*0000*/ 	.byte	0x04, 0x37
        /*0002*/ 	.short	(.L_4321 - .L_4320)
.L_4320:
        /*0004*/ 	.word	0x00000082


	//----- nvinfo : EIATTR_SW2861232_WAR
	.align		4
.L_4321:
        /*0008*/ 	.byte	0x01, 0x35
	.zero		2


	//----- nvinfo : EIATTR_PARAM_CBANK
	.align		4
        /*000c*/ 	.byte	0x04, 0x0a
        /*000e*/ 	.short	(.L_4323 - .L_4322)
	.align		4
.L_4322:
        /*0010*/ 	.word	index@(.nv.constant0._ZN10layer_norm22ln_bwd_finalize_kernelINS_22Kernel_traits_finalizeILj512E6__halfffffjLb0ELj1024ELj4ENS_18Kernel_traits_baseILj512ES2_ffffjLj1024EEEEELb0ELb0EEEvNS_9BwdParamsE)
        /*0014*/ 	.short	0x0160
        /*0016*/ 	.short	0x0128


	//----- nvinfo : EIATTR_CBANK_PARAM_SIZE
	.align		4
.L_4323:
        /*0018*/ 	.byte	0x03, 0x19
        /*001a*/ 	.short	0x0128


	//----- nvinfo : EIATTR_KPARAM_INFO
	.align		4
        /*001c*/ 	.byte	0x04, 0x17
        /*001e*/ 	.short	(.L_4325 - .L_4324)
.L_4324:
        /*0020*/ 	.word	0x00000000
        /*0024*/ 	.short	0x0000
        /*0026*/ 	.short	0x0000
        /*0028*/ 	.byte	0x00, 0xf0, 0xa1, 0x04


	//----- nvinfo : EIATTR_MAXREG_COUNT
	.align		4
.L_4325:
        /*002c*/ 	.byte	0x03, 0x1b
        /*002e*/ 	.short	0x0040


	//----- nvinfo : EIATTR_NUM_BARRIERS
	.align		4
        /*0030*/ 	.byte	0x02, 0x4c
        /*0032*/ 	.byte	0x01
	.zero		1


	//----- nvinfo : EIATTR_MERCURY_ISA_VERSION
	.align		4
        /*0034*/ 	.byte	0x03, 0x5f
        /*0036*/ 	.short	0x0000


	//----- nvinfo : EIATTR_COOP_GROUP_MASK_REGIDS
	.align		4
        /*0038*/ 	.byte	0x04, 0x29
        /*003a*/ 	.short	(.L_4327 - .L_4326)


	//   ....[0]....
.L_4326:
        /*003c*/ 	.word	0xffffffff


	//   ....[1]....
        /*0040*/ 	.word	0xffffffff


	//   ....[2]....
        /*0044*/ 	.word	0xffffffff


	//   ....[3]....
        /*0048*/ 	.word	0xffffffff


	//   ....[4]....
        /*004c*/ 	.word	0xffffffff


	//   ....[5]....
        /*0050*/ 	.word	0xffffffff


	//   ....[6]....
        /*0054*/ 	.word	0xffffffff


	//   ....[7]....
        /*0058*/ 	.word	0xffffffff


	//   ....[8]....
        /*005c*/ 	.word	0xffffffff


	//   ....[9]....
        /*0060*/ 	.word	0xffffffff


	//   ....[10]....
        /*0064*/ 	.word	0xffffffff


	//   ....[11]....
        /*0068*/ 	.word	0xffffffff


	//   ....[12]....
        /*006c*/ 	.word	0xffffffff


	//   ....[13]....
        /*0070*/ 	.word	0xffffffff


	//   ....[14]....
        /*0074*/ 	.word	0xffffffff


	//   ....[15]....
        /*0078*/ 	.word	0xffffffff


	//   ....[16]....
        /*007c*/ 	.word	0xffffffff


	//   ....[17]....
        /*0080*/ 	.word	0xffffffff


	//   ....[18]....
        /*0084*/ 	.word	0xffffffff


	//   ....[19]....
        /*0088*/ 	.word	0xffffffff


	//----- nvinfo : EIATTR_COOP_GROUP_INSTR_OFFSETS
	.align		4
.L_4327:
        /*008c*/ 	.byte	0x04, 0x28
        /*008e*/ 	.short	(.L_4329 - .L_4328)


	//   ....[0]....
.L_4328:
        /*0090*/ 	.word	0x00000820


	//   ....[1]....
        /*0094*/ 	.word	0x00000850


	//   ....[2]....
        /*0098*/ 	.word	0x00000860


	//   ....[3]....
        /*009c*/ 	.word	0x00000890


	//   ....[4]....
        /*00a0*/ 	.word	0x000008a0


	//   ....[5]....
        /*00a4*/ 	.word	0x000008d0


	//   ....[6]....
        /*00a8*/ 	.word	0x000008f0


	//   ....[7]....
        /*00ac*/ 	.word	0x00000900


	//   ....[8]....
        /*00b0*/ 	.word	0x00000930


	//   ....[9]....
        /*00b4*/ 	.word	0x00000940


	//   ....[10]....
        /*00b8*/ 	.word	0x00000b50


	//   ....[11]....
        /*00bc*/ 	.word	0x00000bc0


	//   ....[12]....
        /*00c0*/ 	.word	0x00000c20


	//   ....[13]....
        /*00c4*/ 	.word	0x00000c80


	//   ....[14]....
        /*00c8*/ 	.word	0x00000cf0


	//   ....[15]....
        /*00cc*/ 	.word	0x00000d60


	//   ....[16]....
        /*00d0*/ 	.word	0x00000dc0


	//   ....[17]....
        /*00d4*/ 	.word	0x00000e20


	//   ....[18]....
        /*00d8*/ 	.word	0x00000e80


	//   ....[19]....
        /*00dc*/ 	.word	0x00000ee0


	//----- nvinfo : EIATTR_EXIT_INSTR_OFFSETS
	.align		4
.L_4329:
        /*00e0*/ 	.byte	0x04, 0x1c
        /*00e2*/ 	.short	(.L_4331 - .L_4330)


	//   ....[0]....
.L_4330:
        /*00e4*/ 	.word	0x00000070


	//   ....[1]....
        /*00e8*/ 	.word	0x00000af0


	//----- nvinfo : EIATTR_MAX_THREADS
	.align		4
.L_4331:
        /*00ec*/ 	.byte	0x04, 0x05
        /*00ee*/ 	.short	(.L_4333 - .L_4332)
.L_4332:
        /*00f0*/ 	.word	0x00000400
        /*00f4*/ 	.word	0x00000001
        /*00f8*/ 	.word	0x00000001


	//----- nvinfo : EIATTR_CRS_STACK_SIZE
	.align		4
.L_4333:
        /*00fc*/ 	.byte	0x04, 0x1e
        /*00fe*/ 	.short	(.L_4335 - .L_4334)
.L_4334:
        /*0100*/ 	.word	0x00000000
.L_4335:


//--------------------- .nv.info._ZN10layer_norm13ln_bwd_kernelINS_13Kernel_traitsI6__halfffffjLj512ELj1ELj4ELj1ELj16ENS_18Kernel_traits_baseILj512ES2_ffffjLj128EEEEELb1ELb0ELb1ELb0EEEvNS_9BwdParamsE --------------------------
	.section	.nv.info._ZN10layer_norm13ln_bwd_kernelINS_13Kernel_traitsI6__halfffffjLj512ELj1ELj4ELj1ELj16ENS_18Kernel_traits_baseILj512ES2_ffffjLj128EEEEELb1ELb0ELb1ELb0EEEvNS_9BwdParamsE,"",@"SHT_CUDA_INFO"
	.sectionflags	@""
	.align	4


	//----- nvinfo : EIATTR_CUDA_API_VERSION
	.align		4
        /*0000*/ 	.byte	0x04, 0x37
        /*0002*/ 	.short	(.L_4337 - .L_4336)
.L_4336:
        /*0004*/ 	.word	0x00000082


	//----- nvinfo : EIATTR_SW2861232_WAR
	.align		4
.L_4337:
        /*0008*/ 	.byte	0x01, 0x35
	.zero		2


	//----- nvinfo : EIATTR_PARAM_CBANK
	.align		4
        /*000c*/ 	.byte	0x04, 0x0a
        /*000e*/ 	.short	(.L_4339 - .L_4338)
	.align		4
.L_4338:
        /*0010*/ 	.word	index@(.nv.constant0._ZN10layer_norm13ln_bwd_kernelINS_13Kernel_traitsI6__halfffffjLj512ELj1ELj4ELj1ELj16ENS_18Kernel_traits_baseILj512ES2_ffffjLj128EEEEELb1ELb0ELb1ELb0EEEvNS_9BwdParamsE)
        /*0014*/ 	.short	0x0160
        /*0016*/ 	.short	0x0128


	//----- nvinfo : EIATTR_CBANK_PARAM_SIZE
	.align		4
.L_4339:
        /*0018*/ 	.byte	0x03, 0x19
        /*001a*/ 	.short	0x0128


	//----- nvinfo : EIATTR_KPARAM_INFO
	.align		4
        /*001c*/ 	.byte	0x04, 0x17
        /*001e*/ 	.short	(.L_4341 - .L_4340)
.L_4340:
        /*0020*/ 	.word	0x00000000
        /*0024*/ 	.short	0x0000
        /*0026*/ 	.short	0x0000
        /*0028*/ 	.byte	0x00, 0xf0, 0xa1, 0x04


	//----- nvinfo : EIATTR_MAXREG_COUNT
	.align		4
.L_4341:
        /*002c*/ 	.byte	0x03, 0x1b
        /*002e*/ 	.short	0x00ff


	//----- nvinfo : EIATTR_NUM_BARRIERS
	.align		4
        /*0030*/ 	.byte	0x02, 0x4c
        /*0032*/ 	.byte	0x01
	.zero		1


	//----- nvinfo : EIATTR_MERCURY_ISA_VERSION
	.align		4
        /*0034*/ 	.byte	0x03, 0x5f
        /*0036*/ 	.short	0x0000


	//----- nvinfo : EIATTR_COOP_GROUP_MASK_REGIDS
	.align		4
        /*0038*/ 	.byte	0x04, 0x29
        /*003a*/ 	.short	(.L_4343 - .L_4342)


	//   ....[0]....
.L_4342:
        /*003c*/ 	.word	0xffffffff


	//   ....[1]....
        /*0040*/ 	.word	0xffffffff


	//   ....[2]....
        /*0044*/ 	.word	0xffffffff


	//   ....[3]....
        /*0048*/ 	.word	0xffffffff


	//   ....[4]....
        /*004c*/ 	.word	0xffffffff


	//   ....[5]....
        /*0050*/ 	.word	0xffffffff


	//   ....[6]....
        /*0054*/ 	.word	0xffffffff


	//   ....[7]....
        /*0058*/ 	.word	0xffffffff


	//   ....[8]....
        /*005c*/ 	.word	0xffffffff


	//   ....[9]....
        /*0060*/ 	.word	0xffffffff


	//   ....[10]....
        /*0064*/ 	.word	0xffffffff


	//   ....[11]....
        /*0068*/ 	.word	0xffffffff


	//   ....[12]....
        /*006c*/ 	.word	0xffffffff


	//   ....[13]....
        /*0070*/ 	.word	0xffffffff


	//   ....[14]....
        /*0074*/ 	.word	0xffffffff


	//   ....[15]....
        /*0078*/ 	.word	0xffffffff


	//   ....[16]....
        /*007c*/ 	.word	0xffffffff


	//   ....[17]....
        /*0080*/ 	.word	0xffffffff


	//   ....[18]....
        /*0084*/ 	.word	0xffffffff


	//   ....[19]....
        /*0088*/ 	.word	0xffffffff


	//----- nvinfo : EIATTR_COOP_GROUP_INSTR_OFFSETS
	.align		4
.L_4343:
        /*008c*/ 	.byte	0x04, 0x28
        /*008e*/ 	.short	(.L_4345 - .L_4344)


	//   ....[0]....
.L_4344:
        /*0090*/ 	.word	0x00001570


	//   ....[1]....
        /*0094*/ 	.word	0x00001590


	//   ....[2]....
        /*0098*/ 	.word	0x000015b0


	//   ....[3]....
        /*009c*/ 	.word	0x000015d0


	//   ....[4]....
        /*00a0*/ 	.word	0x000015f0


	//   ....[5]....
        /*00a4*/ 	.word	0x00001610


	//   ....[6]....
        /*00a8*/ 	.word	0x00001630


	//   ....[7]....
        /*00ac*/ 	.word	0x00001650


	//   ....[8]....
        /*00b0*/ 	.word	0x00001670


	//   ....[9]....
        /*00b4*/ 	.word	0x00001690


	//   ....[10]....
        /*00b8*/ 	.word	0x00003590


	//   ....[11]....
        /*00bc*/ 	.word	0x00003610


	//   ....[12]....
        /*00c0*/ 	.word	0x00003690


	//   ....[13]....
        /*00c4*/ 	.word	0x00003700


	//   ....[14]....
        /*00c8*/ 	.word	0x00003780


	//   ....[15]....
        /*00cc*/ 	.word	0x000037f0


	//   ....[16]....
        /*00d0*/ 	.word	0x00003870


	//   ....[17]....
        /*00d4*/ 	.word	0x000038e0


	//   ....[18]....
        /*00d8*/ 	.word	0x00003960


	//   ....[19]....
        /*00dc*/ 	.word	0x000039d0


	//----- nvinfo : EIATTR_EXIT_INSTR_OFFSETS
	.align		4
.L_4345:
        /*00e0*/ 	.byte	0x04, 0x1c
        /*00e2*/ 	.short	(.L_4347 - .L_4346)


	//   ....[0]....
.L_4346:
        /*00e4*/ 	.word	0x00003500


	//   ....[1]....
        /*00e8*/ 	.word	0x00003530


	//----- nvinfo : EIATTR_MAX_THREADS
	.align		4
.L_4347:
        /*00ec*/ 	.byte	0x04, 0x05
        /*00ee*/ 	.short	(.L_4349 - .L_4348)
.L_4348:
        /*00f0*/ 	.word	0x00000080
        /*00f4*/ 	.word	0x00000001
        /*00f8*/ 	.word	0x00000001


	//----- nvinfo : EIATTR_CRS_STACK_SIZE
	.align		4
.L_4349:
        /*00fc*/ 	.byte	0x04, 0x1e
        /*00fe*/ 	.short	(.L_4351 - .L_4350)
.L_4350:
        /*0100*/ 	.word	0x00000000
.L_4351:


//--------------------- .nv.info._ZN10layer_norm22ln_bwd_finalize_kernelINS_22Kernel_traits_finalizeILj512E6__halfffffjLb0ELj1024ELj4ENS_18Kernel_traits_baseILj512ES2_ffffjLj1024EEEEELb0ELb1EEEvNS_9BwdParamsE --------------------------
	.section	.nv.info._ZN10layer_norm22ln_bwd_finalize_kernelINS_22Kernel_traits_finalizeILj512E6__halfffffjLb0ELj1024ELj4ENS_18Kernel_traits_baseILj512ES2_ffffjLj1024EEEEELb0ELb1EEEvNS_9BwdParamsE,"",@"SHT_CUDA_INFO"
	.sectionflags	@""
	.align	4


	//----- nvinfo : EIATTR_CUDA_API_VERSION
	.align		4
        /*0000*/ 	.byte	0x04, 0x37
        /*0002*/ 	.short	(.L_4353 - .L_4352)
.L_4352:
        /*0004*/ 	.word	0x00000082


	//----- nvinfo : EIATTR_SW2861232_WAR
	.align		4
.L_4353:
        /*0008*/ 	.byte	0x01, 0x35
	.zero		2


	//----- nvinfo : EIATTR_PARAM_CBANK
	.align		4
        /*000c*/ 	.byte	0x04, 0x0a
        /*000e*/ 	.short	(.L_4355 - .L_4354)
	.align		4
.L_4354:
        /*0010*/ 	.word	index@(.nv.constant0._ZN10layer_norm22ln_bwd_finalize_kernelINS_22Kernel_traits_finalizeILj512E6__halfffffjLb0ELj1024ELj4ENS_18Kernel_traits_baseILj512ES2_ffffjLj1024EEEEELb0ELb1EEEvNS_9BwdParamsE)
        /*0014*/ 	.short	0x0160
        /*0016*/ 	.short	0x0128


	//----- nvinfo : EIATTR_CBANK_PARAM_SIZE
	.align		4
.L_4355:
        /*0018*/ 	.byte	0x03, 0x19
        /*001a*/ 	.short	0x0128


	//----- nvinfo : EIATTR_KPARAM_INFO
	.align		4
        /*001c*/ 	.byte	0x04, 0x17
        /*001e*/ 	.short	(.L_4357 - .L_4356)
.L_4356:
        /*0020*/ 	.word	0x00000000
        /*0024*/ 	.short	0x0000
        /*0026*/ 	.short	0x0000
        /*0028*/ 	.byte	0x00, 0xf0, 0xa1, 0x04


	//----- nvinfo : EIATTR_MAXREG_COUNT
	.align		4
.L_4357:
        /*002c*/ 	.byte	0x03, 0x1b
        /*002e*/ 	.short	0x0040


	//----- nvinfo : EIATTR_NUM_BARRIERS
	.align		4
        /*0030*/ 	.byte	0x02, 0x4c
        /*0032*/ 	.byte	0x01
	.zero		1


	//----- nvinfo : EIATTR_MERCURY_ISA_VERSION
	.align		4
        /*0034*/ 	.byte	0x03, 0x5f
        /*0036*/ 	.short	0x0000


	//----- nvinfo : EIATTR_COOP_GROUP_MASK_REGIDS
	.align		4
        /*0038*/ 	.byte	0x04, 0x29
        /*003a*/ 	.short	(.L_4359 - .L_4358)


	//   ....[0]....
.L_4358:
        /*003c*/ 	.word	0xffffffff


	//   ....[1]....
        /*0040*/ 	.word	0xffffffff


	//   ....[2]....
        /*0044*/ 	.word	0xffffffff


	//   ....[3]....
        /*0048*/ 	.word	0xffffffff


	//   ....[4]....
        /*004c*/ 	.word	0xffffffff


	//   ....[5]....
        /*0050*/ 	.word	0xffffffff


	//   ....[6]....
        /*0054*/ 	.word	0xffffffff


	//   ....[7]....
        /*0058*/ 	.word	0xffffffff


	//   ....[8]....
        /*005c*/ 	.word	0xffffffff


	//   ....[9]....
        /*0060*/ 	.word	0xffffffff


	//   ....[10]....
        /*0064*/ 	.word	0xffffffff


	//   ....[11]....
        /*0068*/ 	.word	0xffffffff


	//   ....[12]....
        /*006c*/ 	.word	0xffffffff


	//   ....[13]....
        /*0070*/ 	.word	0xffffffff


	//   ....[14]....
        /*0074*/ 	.word	0xffffffff


	//   ....[15]....
        /*0078*/ 	.word	0xffffffff


	//   ....[16]....
        /*007c*/ 	.word	0xffffffff


	//   ....[17]....
        /*0080*/ 	.word	0xffffffff


	//   ....[18]....
        /*0084*/ 	.word	0xffffffff


	//   ....[19]....
        /*0088*/ 	.word	0xffffffff


	//----- nvinfo : EIATTR_COOP_GROUP_INSTR_OFFSETS
	.align		4
.L_4359:
        /*008c*/ 	.byte	0x04, 0x28
        /*008e*/ 	.short	(.L_4361 - .L_4360)


	//   ....[0]....
.L_4360:
        /*0090*/ 	.word	0x000007f0


	//   ....[1]....
        /*0094*/ 	.word	0x00000820


	//   ....[2]....
        /*0098*/ 	.word	0x00000840


	//   ....[3]....
        /*009c*/ 	.word	0x00000850


	//   ....[4]....
        /*00a0*/ 	.word	0x00000880


	//   ....[5]....
        /*00a4*/ 	.word	0x00000890


	//   ....[6]....
        /*00a8*/ 	.word	0x000008c0


	//   ....[7]....
        /*00ac*/ 	.word	0x000008d0


	//   ....[8]....
        /*00b0*/ 	.word	0x00000900


	//   ....[9]....
        /*00b4*/ 	.word	0x00000910


	//   ....[10]....
        /*00b8*/ 	.word	0x00000b00


	//   ....[11]....
        /*00bc*/ 	.word	0x00000b80


	//   ....[12]....
        /*00c0*/ 	.word	0x00000be0


	//   ....[13]....
        /*00c4*/ 	.word	0x00000c40


	//   ....[14]....
        /*00c8*/ 	.word	0x00000cb0


	//   ....[15]....
        /*00cc*/ 	.word	0x00000d20


	//   ....[16]....
        /*00d0*/ 	.word	0x00000d80


	//   ....[17]....
        /*00d4*/ 	.word	0x00000de0


	//   ....[18]....
        /*00d8*/ 	.word	0x00000e40


	//   ....[19]....
        /*00dc*/ 	.word	0x00000ea0


	//----- nvinfo : EIATTR_EXIT_INSTR_OFFSETS
	.align		4
.L_4361:
        /*00e0*/ 	.byte	0x04, 0x1c
        /*00e2*/ 	.short	(.L_4363 - .L_4362)


	//   ....[0]....
.L_4362:
        /*00e4*/ 	.word	0x00000070


	//   ....[1]....
        /*00e8*/ 	.word	0x00000aa0


	//----- nvinfo : EIATTR_MAX_THREADS
	.align		4
.L_4363:
        /*00ec*/ 	.byte	0x04, 0x05
        /*00ee*/ 	.short	(.L_4365 - .L_4364)
.L_4364:
        /*00f0*/ 	.word	0x00000400
        /*00f4*/ 	.word	0x00000001
        /*00f8*/ 	.word	0x00000001


	//----- nvinfo : EIATTR_CRS_STACK_SIZE
	.align		4
.L_4365:
        /*00fc*/ 	.byte	0x04, 0x1e
        /*00fe*/ 	.short	(.L_4367 - .L_4366)
.L_4366:
        /*0100*/ 	.word	0x00000000
.L_4367:


//--------------------- .nv.info._ZN10layer_norm13ln_bwd_kernelINS_13Kernel_traitsI6__halfffffjLj512ELj1ELj4ELj1ELj16ENS_18Kernel_traits_baseILj512ES2_ffffjLj128EEEEELb1ELb0ELb1ELb1EEEvNS_9BwdParamsE --------------------------
	.section	.nv.info._ZN10layer_norm13ln_bwd_kernelINS_13Kernel_traitsI6__halfffffjLj512ELj1ELj4ELj1ELj16ENS_18Kernel_traits_baseILj512ES2_ffffjLj128EEEEELb1ELb0ELb1ELb1EEEvNS_9BwdParamsE,"",@"SHT_CUDA_INFO"
	.sectionflags	@""
	.align	4


	//----- nvinfo : EIATTR_CUDA_API_VERSION
	.align		4
        /*0000*/ 	.byte	0x04, 0x37
        /*0002*/ 	.short	(.L_4369 - .L_4368)
.L_4368:
        /*0004*/ 	.word	0x00000082


	//----- nvinfo : EIATTR_SW2861232_WAR
	.align		4
.L_4369:
        /*0008*/ 	.byte	0x01, 0x35
	.zero		2


	//----- nvinfo : EIATTR_PARAM_CBANK
	.align		4
        /*000c*/ 	.byte	0x04, 0x0a
        /*000e*/ 	.short	(.L_4371 - .L_4370)
	.align		4
.L_4370:
        /*0010*/ 	.word	index@(.nv.constant0._ZN10layer_norm13ln_bwd_kernelINS_13Kernel_traitsI6__halfffffjLj512ELj1ELj4ELj1ELj16ENS_18Kernel_traits_baseILj512ES2_ffffjLj128EEEEELb1ELb0ELb1ELb1EEEvNS_9BwdParamsE)
        /*0014*/ 	.short	0x0160
        /*0016*/ 	.short	0x0128


	//----- nvinfo : EIATTR_CBANK_PARAM_SIZE
	.align		4
.L_4371:
        /*0018*/ 	.byte	0x03, 0x19
        /*001a*/ 	.short	0x0128


	//----- nvinfo : EIATTR_KPARAM_INFO
	.align		4
        /*001c*/ 	.byte	0x04, 0x17
        /*001e*/ 	.short	(.L_4373 - .L_4372)
.L_4372:
        /*0020*/ 	.word	0x00000000
        /*0024*/ 	.short	0x0000
        /*0026*/ 	.short	0x0000
        /*0028*/ 	.byte	0x00, 0xf0, 0xa1, 0x04


	//----- nvinfo : EIATTR_MAXREG_COUNT
	.align		4
.L_4373:
        /*002c*/ 	.byte	0x03, 0x1b
        /*002e*/ 	.short	0x00ff


	//----- nvinfo : EIATTR_NUM_BARRIERS
	.align		4
        /*0030*/ 	.byte	0x02, 0x4c
        /*0032*/ 	.byte	0x01
	.zero		1


	//----- nvinfo : EIATTR_MERCURY_ISA_VERSION
	.align		4
        /*0034*/ 	.byte	0x03, 0x5f
        /*0036*/ 	.short	0x0000


	//----- nvinfo : EIATTR_COOP_GROUP_MASK_REGIDS
	.align		4
        /*0038*/ 	.byte	0x04, 0x29
        /*003a*/ 	.short	(.L_4375 - .L_4374)


	//   ....[0]....
.L_4374:
        /*003c*/ 	.word	0xffffffff


	//   ....[1]....
        /*0040*/ 	.word	0xffffffff


	//   ....[2]....
        /*0044*/ 	.word	0xffffffff


	//   ....[3]....
        /*0048*/ 	.word	0xffffffff


	//   ....[4]....
        /*004c*/ 	.word	0xffffffff


	//   ....[5]....
        /*0050*/ 	.word	0xffffffff


	//   ....[6]....
        /*0054*/ 	.word	0xffffffff


	//   ....[7]....
        /*0058*/ 	.word	0xffffffff


	//   ....[8]....
        /*005c*/ 	.word	0xffffffff


	//   ....[9]....
        /*0060*/ 	.word	0xffffffff


	//   ....[10]....
        /*0064*/ 	.word	0xffffffff


	//   ....[11]....
        /*0068*/ 	.word	0xffffffff


	//   ....[12]....
        /*006c*/ 	.word	0xffffffff


	//   ....[13]....
        /*0070*/ 	.word	0xffffffff


	//   ....[14]....
        /*0074*/ 	.word	0xffffffff


	//   ....[15]....
        /*0078*/ 	.word	0xffffffff


	//   ....[16]....
        /*007c*/ 	.word	0xffffffff


	//   ....[17]....
        /*0080*/ 	.word	0xffffffff


	//   ....[18]....
        /*0084*/ 	.word	0xffffffff


	//   ....[19]....
        /*0088*/ 	.word	0xffffffff


	//----- nvinfo : EIATTR_COOP_GROUP_INSTR_OFFSETS
	.align		4
.L_4375:
        /*008c*/ 	.byte	0x04, 0x28
        /*008e*/ 	.short	(.L_4377 - .L_4376)


	//   ....[0]....
.L_4376:
        /*0090*/ 	.word	0x00001220


	//   ....[1]....
        /*0094*/ 	.word	0x00001240


	//   ....[2]....
        /*0098*/ 	.word	0x00001260


	//   ....[3]....
        /*009c*/ 	.word	0x00001280


	//   ....[4]....
        /*00a0*/ 	.word	0x000012a0


	//   ....[5]....
        /*00a4*/ 	.word	0x000012c0


	//   ....[6]....
        /*00a8*/ 	.word	0x000012e0


	//   ....[7]....
        /*00ac*/ 	.word	0x00001300


	//   ....[8]....
        /*00b0*/ 	.word	0x00001330


	//   ....[9]....
        /*00b4*/ 	.word	0x00001340


	//   ....[10]....
        /*00b8*/ 	.word	0x00002e00


	//   ....[11]....
        /*00bc*/ 	.word	0x00002e80


	//   ....[12]....
        /*00c0*/ 	.word	0x00002f00


	//   ....[13]....
        /*00c4*/ 	.word	0x00002f70


	//   ....[14]....
        /*00c8*/ 	.word	0x00002ff0


	//   ....[15]....
        /*00cc*/ 	.word	0x00003060


	//   ....[16]....
        /*00d0*/ 	.word	0x000030e0


	//   ....[17]....
        /*00d4*/ 	.word	0x00003150


	//   ....[18]....
        /*00d8*/ 	.word	0x000031d0


	//   ....[19]....
        /*00dc*/ 	.word	0x00003240


	//----- nvinfo : EIATTR_EXIT_INSTR_OFFSETS
	.align		4
.L_4377:
        /*00e0*/ 	.byte	0x04, 0x1c
        /*00e2*/ 	.short	(.L_4379 - .L_4378)


	//   ....[0]....
.L_4378:
        /*00e4*/ 	.word	0x00002da0


	//----- nvinfo : EIATTR_MAX_THREADS
	.align		4
.L_4379:
        /*00e8*/ 	.byte	0x04, 0x05
        /*00ea*/ 	.short	(.L_4381 - .L_4380)
.L_4380:
        /*00ec*/ 	.word	0x00000080
        /*00f0*/ 	.word	0x00000001
        /*00f4*/ 	.word	0x00000001


	//----- nvinfo : EIATTR_CRS_STACK_SIZE
	.align		4
.L_4381:
        /*00f8*/ 	.byte	0x04, 0x1e
        /*00fa*/ 	.short	(.L_4383 - .L_4382)
.L_4382:
        /*00fc*/ 	.word	0x00000000
.L_4383:


//--------------------- .nv.info._ZN10layer_norm13ln_bwd_kernelINS_13Kernel_traitsI6__halfffffjLj512ELj1ELj4ELj1ELj16ENS_18Kernel_traits_baseILj512ES2_ffffjLj128EEEEELb1ELb1ELb0ELb0EEEvNS_9BwdParamsE --------------------------
	.section	.nv.info._ZN10layer_norm13ln_bwd_kernelINS_13Kernel_traitsI6__halfffffjLj512ELj1ELj4ELj1ELj16ENS_18Kernel_traits_baseILj512ES2_ffffjLj128EEEEELb1ELb1ELb0ELb0EEEvNS_9BwdParamsE,"",@"SHT_CUDA_INFO"
	.sectionflags	@""
	.align	4


	//----- nvinfo : EIATTR_CUDA_API_VERSION
	.align		4
        /*0000*/ 	.byte	0x04, 0x37
        /*0002*/ 	.short	(.L_4385 - .L_4384)
.L_4384:
        /*0004*/ 	.word	0x00000082


	//----- nvinfo : EIATTR_SW2861232_WAR
	.align		4
.L_4385:
        /*0008*/ 	.byte	0x01, 0x35
	.zero		2


	//----- nvinfo : EIATTR_PARAM_CBANK
	.align		4
        /*000c*/ 	.byte	0x04, 0x0a
        /*000e*/ 	.short	(.L_4387 - .L_4386)
	.align		4
.L_4386:
        /*0010*/ 	.word	index@(.nv.constant0._ZN10layer_norm13ln_bwd_kernelINS_13Kernel_traitsI6__halfffffjLj512ELj1ELj4ELj1ELj16ENS_18Kernel_traits_baseILj512ES2_ffffjLj128EEEEELb1ELb1ELb0ELb0EEEvNS_9BwdParamsE)
        /*0014*/ 	.short	0x0160
        /*0016*/ 	.short	0x0128


	//----- nvinfo : EIATTR_CBANK_PARAM_SIZE
	.align		4
.L_4387:
        /*0018*/ 	.byte	0x03, 0x19
        /*001a*/ 	.short	0x0128


	//----- nvinfo : EIATTR_KPARAM_INFO
	.align		4
        /*001c*/ 	.byte	0x04, 0x17
        /*001e*/ 	.short	(.L_4389 - .L_4388)
.L_4388:
        /*0020*/ 	.word	0x00000000
        /*0024*/ 	.short	0x0000
        /*0026*/ 	.short	0x0000
        /*0028*/ 	.byte	0x00, 0xf0, 0xa1, 0x04


	//----- nvinfo : EIATTR_MAXREG_COUNT
	.align		4
.L_4389:
        /*002c*/ 	.byte	0x03, 0x1b
        /*002e*/ 	.short	0x00ff


	//----- nvinfo : EIATTR_NUM_BARRIERS
	.align		4
        /*0030*/ 	.byte	0x02, 0x4c
        /*0032*/ 	.byte	0x01
	.zero		1


	//----- nvinfo : EIATTR_MERCURY_ISA_VERSION
	.align		4
        /*0034*/ 	.byte	0x03, 0x5f
        /*0036*/ 	.short	0x0000


	//----- nvinfo : EIATTR_COOP_GROUP_MASK_REGIDS
	.align		4
        /*0038*/ 	.byte	0x04, 0x29
        /*003a*/ 	.short	(.L_4391 - .L_4390)


	//   ....[0]....
.L_4390:
        /*003c*/ 	.word	0xffffffff


	//   ....[1]....
        /*0040*/ 	.word	0xffffffff


	//   ....[2]....
        /*0044*/ 	.word	0xffffffff


	//   ....[3]....
        /*0048*/ 	.word	0xffffffff


	//   ....[4]....
        /*004c*/ 	.word	0xffffffff


	//   ....[5]....
        /*0050*/ 	.word	0xffffffff


	//   ....[6]....
        /*0054*/ 	.word	0xffffffff


	//   ....[7]....
        /*0058*/ 	.word	0xffffffff


	//   ....[8]....
        /*005c*/ 	.word	0xffffffff


	//   ....[9]....
        /*0060*/ 	.word	0xffffffff


	//   ....[10]....
        /*0064*/ 	.word	0xffffffff


	//   ....[11]....
        /*0068*/ 	.word	0xffffffff


	//   ....[12]....
        /*006c*/ 	.word	0xffffffff


	//   ....[13]....
        /*0070*/ 	.word	0xffffffff


	//   ....[14]....
        /*0074*/ 	.word	0xffffffff


	//   ....[15]....
        /*0078*/ 	.word	0xffffffff


	//   ....[16]....
        /*007c*/ 	.word	0xffffffff


	//   ....[17]....
        /*0080*/ 	.word	0xffffffff


	//   ....[18]....
        /*0084*/ 	.word	0xffffffff


	//   ....[19]....
        /*0088*/ 	.word	0xffffffff


	//----- nvinfo : EIATTR_COOP_GROUP_INSTR_OFFSETS
	.align		4
.L_4391:
        /*008c*/ 	.byte	0x04, 0x28
        /*008e*/ 	.short	(.L_4393 - .L_4392)


	//   ....[0]....
.L_4392:
        /*0090*/ 	.word	0x00001520


	//   ....[1]....
        /*0094*/ 	.word	0x00001540


	//   ....[2]....
        /*0098*/ 	.word	0x00001560


	//   ....[3]....
        /*009c*/ 	.word	0x00001580


	//   ....[4]....
        /*00a0*/ 	.word	0x000015a0


	//   ....[5]....
        /*00a4*/ 	.word	0x000015c0


	//   ....[6]....
        /*00a8*/ 	.word	0x000015e0


	//   ....[7]....
        /*00ac*/ 	.word	0x00001600


	//   ....[8]....
        /*00b0*/ 	.word	0x00001620


	//   ....[9]....
        /*00b4*/ 	.word	0x00001640


	//   ....[10]....
        /*00b8*/ 	.word	0x000034b0


	//   ....[11]....
        /*00bc*/ 	.word	0x00003530


	//   ....[12]....
        /*00c0*/ 	.word	0x000035b0


	//   ....[13]....
        /*00c4*/ 	.word	0x00003620


	//   ....[14]....
        /*00c8*/ 	.word	0x000036a0


	//   ....[15]....
        /*00cc*/ 	.word	0x00003710


	//   ....[16]....
        /*00d0*/ 	.word	0x00003790


	//   ....[17]....
        /*00d4*/ 	.word	0x00003800


	//   ....[18]....
        /*00d8*/ 	.word	0x00003880


	//   ....[19]....
        /*00dc*/ 	.word	0x000038f0


	//----- nvinfo : EIATTR_EXIT_INSTR_OFFSETS
	.align		4
.L_4393:
        /*00e0*/ 	.byte	0x04, 0x1c
        /*00e2*/ 	.short	(.L_4395 - .L_4394)


	//   ....[0]....
.L_4394:
        /*00e4*/ 	.word	0x000033d0


	//   ....[1]....
        /*00e8*/ 	.word	0x00003450


	//----- nvinfo : EIATTR_MAX_THREADS
	.align		4
.L_4395:
        /*00ec*/ 	.byte	0x04, 0x05
        /*00ee*/ 	.short	(.L_4397 - .L_4396)
.L_4396:
        /*00f0*/ 	.word	0x00000080
        /*00f4*/ 	.word	0x00000001
        /*00f8*/ 	.word	0x00000001


	//----- nvinfo : EIATTR_CRS_STACK_SIZE
	.align		4
.L_4397:
        /*00fc*/ 	.byte	0x04, 0x1e
        /*00fe*/ 	.short	(.L_4399 - .L_4398)
.L_4398:
        /*0100*/ 	.word	0x00000000
.L_4399:


//--------------------- .nv.info._ZN10layer_norm13ln_bwd_kernelINS_13Kernel_traitsI6__halfffffjLj512ELj1ELj4ELj1ELj16ENS_18Kernel_traits_baseILj512ES2_ffffjLj128EEEEELb1ELb1ELb0ELb1EEEvNS_9BwdParamsE --------------------------
	.section	.nv.info._ZN10layer_norm13ln_bwd_kernelINS_13Kernel_traitsI6__halfffffjLj512ELj1ELj4ELj1ELj16ENS_18Kernel_traits_baseILj512ES2_ffffjLj128EEEEELb1ELb1ELb0ELb1EEEvNS_9BwdParamsE,"",@"SHT_CUDA_INFO"
	.sectionflags	@""
	.align	4


	//----- nvinfo : EIATTR_CUDA_API_VERSION
	.align		4
        /*0000*/ 	.byte	0x04, 0x37
        /*0002*/ 	.short	(.L_4401 - .L_4400)
.L_4400:
        /*0004*/ 	.word	0x00000082


	//----- nvinfo : EIATTR_SW2861232_WAR
	.align		4
.L_4401:
        /*0008*/ 	.byte	0x01, 0x35
	.zero		2


	//----- nvinfo : EIATTR_PARAM_CBANK
	.align		4
        /*000c*/ 	.byte	0x04, 0x0a
        /*000e*/ 	.short	(.L_4403 - .L_4402)
	.align		4
.L_4402:
        /*0010*/ 	.word	index@(.nv.constant0._ZN10layer_norm13ln_bwd_kernelINS_13Kernel_traitsI6__halfffffjLj512ELj1ELj4ELj1ELj16ENS_18Kernel_traits_baseILj512ES2_ffffjLj128EEEEELb1ELb1ELb0ELb1EEEvNS_9BwdParamsE)
        /*0014*/ 	.short	0x0160
        /*0016*/ 	.short	0x0128


	//----- nvinfo : EIATTR_CBANK_PARAM_SIZE
	.align		4
.L_4403:
        /*0018*/ 	.byte	0x03, 0x19
        /*001a*/ 	.short	0x0128


	//----- nvinfo : EIATTR_KPARAM_INFO
	.align		4
        /*001c*/ 	.byte	0x04, 0x17
        /*001e*/ 	.short	(.L_4405 - .L_4404)
.L_4404:
        /*0020*/ 	.word	0x00000000
        /*0024*/ 	.short	0x0000
        /*0026*/ 	.short	0x0000
        /*0028*/ 	.byte	0x00, 0xf0, 0xa1, 0x04


	//----- nvinfo : EIATTR_MAXREG_COUNT
	.align		4
.L_4405:
        /*002c*/ 	.byte	0x03, 0x1b
        /*002e*/ 	.short	0x00ff


	//----- nvinfo : EIATTR_NUM_BARRIERS
	.align		4
        /*0030*/ 	.byte	0x02, 0x4c
        /*0032*/ 	.byte	0x01
	.zero		1


	//----- nvinfo : EIATTR_MERCURY_ISA_VERSION
	.align		4
        /*0034*/ 	.byte	0x03, 0x5f
        /*0036*/ 	.short	0x0000


	//----- nvinfo : EIATTR_COOP_GROUP_MASK_REGIDS
	.align		4
        /*0038*/ 	.byte	0x04, 0x29
        /*003a*/ 	.short	(.L_4407 - .L_4406)


	//   ....[0]....
.L_4406:
        /*003c*/ 	.word	0xffffffff


	//   ....[1]....
        /*0040*/ 	.word	0xffffffff


	//   ....[2]....
        /*0044*/ 	.word	0xffffffff


	//   ....[3]....
        /*0048*/ 	.word	0xffffffff


	//   ....[4]....
        /*004c*/ 	.word	0xffffffff


	//   ....[5]....
        /*0050*/ 	.word	0xffffffff


	//   ....[6]....
        /*0054*/ 	.word	0xffffffff


	//   ....[7]....
        /*0058*/ 	.word	0xffffffff


	//   ....[8]....
        /*005c*/ 	.word	0xffffffff


	//   ....[9]....
        /*0060*/ 	.word	0xffffffff


	//   ....[10]....
        /*0064*/ 	.word	0xffffffff


	//   ....[11]....
        /*0068*/ 	.word	0xffffffff


	//   ....[12]....
        /*006c*/ 	.word	0xffffffff


	//   ....[13]....
        /*0070*/ 	.word	0xffffffff


	//   ....[14]....
        /*0074*/ 	.word	0xffffffff


	//   ....[15]....
        /*0078*/ 	.word	0xffffffff


	//   ....[16]....
        /*007c*/ 	.word	0xffffffff


	//   ....[17]....
        /*0080*/ 	.word	0xffffffff


	//   ....[18]....
        /*0084*/ 	.word	0xffffffff


	//   ....[19]....
        /*0088*/ 	.word	0xffffffff


	//----- nvinfo : EIATTR_COOP_GROUP_INSTR_OFFSETS
	.align		4
.L_4407:
        /*008c*/ 	.byte	0x04, 0x28
        /*008e*/ 	.short	(.L_4409 - .L_4408)


	//   ....[0]....
.L_4408:
        /*0090*/ 	.word	0x00001250


	//   ....[1]....
        /*0094*/ 	.word	0x00001270


	//   ....[2]....
        /*0098*/ 	.word	0x00001290


	//   ....[3]....
        /*009c*/ 	.word	0x000012b0


	//   ....[4]....
        /*00a0*/ 	.word	0x000012d0


	//   ....[5]....
        /*00a4*/ 	.word	0x000012f0


	//   ....[6]....
        /*00a8*/ 	.word	0x00001310


	//   ....[7]....
        /*00ac*/ 	.word	0x00001330


	//   ....[8]....
        /*00b0*/ 	.word	0x00001350


	//   ....[9]....
        /*00b4*/ 	.word	0x00001370


	//   ....[10]....
        /*00b8*/ 	.word	0x00002e70


	//   ....[11]....
        /*00bc*/ 	.word	0x00002ef0


	//   ....[12]....
        /*00c0*/ 	.word	0x00002f70


	//   ....[13]....
        /*00c4*/ 	.word	0x00002fe0


	//   ....[14]....
        /*00c8*/ 	.word	0x00003060


	//   ....[15]....
        /*00cc*/ 	.word	0x000030d0


	//   ....[16]....
        /*00d0*/ 	.word	0x00003150


	//   ....[17]....
        /*00d4*/ 	.word	0x000031c0


	//   ....[18]....
        /*00d8*/ 	.word	0x00003240


	//   ....[19]....
        /*00dc*/ 	.word	0x000032b0


	//----- nvinfo : EIATTR_EXIT_INSTR_OFFSETS
	.align		4
.L_4409:
        /*00e0*/ 	.byte	0x04, 0x1c
        /*00e2*/ 	.short	(.L_4411 - .L_4410)


	//   ....[0]....
.L_4410:
        /*00e4*/ 	.word	0x00002e10


	//----- nvinfo : EIATTR_MAX_THREADS
	.align		4
.L_4411:
        /*00e8*/ 	.byte	0x04, 0x05
        /*00ea*/ 	.short	(.L_4413 - .L_4412)
.L_4412:
        /*00ec*/ 	.word	0x00000080
        /*00f0*/ 	.word	0x00000001
        /*00f4*/ 	.word	0x00000001


	//----- nvinfo : EIATTR_CRS_STACK_SIZE
	.align		4
.L_4413:
        /*00f8*/ 	.byte	0x04, 0x1e
        /*00fa*/ 	.short	(.L_4415 - .L_4414)
.L_4414:
        /*00fc*/ 	.word	0x00000000
.L_4415:


//--------------------- .nv.info._ZN10layer_norm22ln_bwd_finalize_kernelINS_22Kernel_traits_finalizeILj512E6__halfffffjLb1ELj1024ELj4ENS_18Kernel_traits_baseILj512ES2_ffffjLj1024EEEEELb1ELb0EEEvNS_9BwdParamsE --------------------------
	.section	.nv.info._ZN10layer_norm22ln_bwd_finalize_kernelINS_22Kernel_traits_finalizeILj512E6__halfffffjLb1ELj1024ELj4ENS_18Kernel_traits_baseILj512ES2_ffffjLj1024EEEEELb1ELb0EEEvNS_9BwdParamsE,"",@"SHT_CUDA_INFO"
	.sectionflags	@""
	.align	4


	//----- nvinfo : EIATTR_CUDA_API_VERSION
	.align		4
        /*0000*/ 	.byte	0x04, 0x37
        /*0002*/ 	.short	(.L_4417 - .L_4416)
.L_4416:
        /*0004*/ 	.word	0x00000082


	//----- nvinfo : EIATTR_SW2861232_WAR
	.align		4
.L_4417:
        /*0008*/ 	.byte	0x01, 0x35
	.zero		2


	//----- nvinfo : EIATTR_PARAM_CBANK
	.align		4
        /*000c*/ 	.byte	0x04, 0x0a
        /*000e*/ 	.short	(.L_4419 - .L_4418)
	.align		4
.L_4418:
        /*0010*/ 	.word	index@(.nv.constant0._ZN10layer_norm22ln_bwd_finalize_kernelINS_22Kernel_traits_finalizeILj512E6__halfffffjLb1ELj1024ELj4ENS_18Kernel_traits_baseILj512ES2_ffffjLj1024EEEEELb1ELb0EEEvNS_9BwdParamsE)
        /*0014*/ 	.short	0x0160
        /*0016*/ 	.short	0x0128


	//----- nvinfo : EIATTR_CBANK_PARAM_SIZE
	.align		4
.L_4419:
        /*0018*/ 	.byte	0x03, 0x19
        /*001a*/ 	.short	0x0128


	//----- nvinfo : EIATTR_KPARAM_INFO
	.align		4
        /*001c*/ 	.byte	0x04, 0x17
        /*001e*/ 	.short	(.L_4421 - .L_4420)
.L_4420:
        /*0020*/ 	.word	0x00000000
        /*0024*/ 	.short	0x0000
        /*0026*/ 	.short	0x0000
        /*0028*/ 	.byte	0x00, 0xf0, 0xa1, 0x04


	//----- nvinfo : EIATTR_MAXREG_COUNT
	.align		4
.L_4421:
        /*002c*/ 	.byte	0x03, 0x1b
        /*002e*/ 	.short	0x0040


	//----- nvinfo : EIATTR_NUM_BARRIERS
	.align		4
        /*0030*/ 	.byte	0x02, 0x4c
        /*0032*/ 	.byte	0x01
	.zero		1


	//----- nvinfo : EIATTR_MERCURY_ISA_VERSION
	.align		4
        /*0034*/ 	.byte	0x03, 0x5f
        /*0036*/ 	.short	0x0000


	//----- nvinfo : EIATTR_COOP_GROUP_MASK_REGIDS
	.align		4
        /*0038*/ 	.byte	0x04, 0x29
        /*003a*/ 	.short	(.L_4423 - .L_4422)


	//   ....[0]....
.L_4422:
        /*003c*/ 	.word	0xffffffff


	//   ....[1]....
        /*0040*/ 	.word	0xffffffff


	//   ....[2]....
        /*0044*/ 	.word	0xffffffff


	//   ....[3]....
        /*0048*/ 	.word	0xffffffff


	//   ....[4]....
        /*004c*/ 	.word	0xffffffff


	//   ....[5]....
        /*0050*/ 	.word	0xffffffff


	//   ....[6]....
        /*0054*/ 	.word	0xffffffff


	//   ....[7]....
        /*0058*/ 	.word	0xffffffff


	//   ....[8]....
        /*005c*/ 	.word	0xffffffff


	//   ....[9]....
        /*0060*/ 	.word	0xffffffff


	//   ....[10]....
        /*0064*/ 	.word	0xffffffff


	//   ....[11]....
        /*0068*/ 	.word	0xffffffff


	//   ....[12]....
        /*006c*/ 	.word	0xffffffff


	//   ....[13]....
        /*0070*/ 	.word	0xffffffff


	//   ....[14]....
        /*0074*/ 	.word	0xffffffff


	//   ....[15]....
        /*0078*/ 	.word	0xffffffff


	//   ....[16]....
        /*007c*/ 	.word	0xffffffff


	//   ....[17]....
        /*0080*/ 	.word	0xffffffff


	//   ....[18]....
        /*0084*/ 	.word	0xffffffff


	//   ....[19]....
        /*0088*/ 	.word	0xffffffff


	//   ....[20]....
        /*008c*/ 	.word	0xffffffff


	//   ....[21]....
        /*0090*/ 	.word	0xffffffff


	//   ....[22]....
        /*0094*/ 	.word	0xffffffff


	//   ....[23]....
        /*0098*/ 	.word	0xffffffff


	//   ....[24]....
        /*009c*/ 	.word	0xffffffff


	//   ....[25]....
        /*00a0*/ 	.word	0xffffffff


	//   ....[26]....
        /*00a4*/ 	.word	0xffffffff


	//   ....[27]....
        /*00a8*/ 	.word	0xffffffff


	//   ....[28]....
        /*00ac*/ 	.word	0xffffffff


	//   ....[29]....
        /*00b0*/ 	.word	0xffffffff


	//----- nvinfo : EIATTR_COOP_GROUP_INSTR_OFFSETS
	.align		4
.L_4423:
        /*00b4*/ 	.byte	0x04, 0x28
        /*00b6*/ 	.short	(.L_4425 - .L_4424)


	//   ....[0]....
.L_4424:
        /*00b8*/ 	.word	0x000009d0


	//   ....[1]....
        /*00bc*/ 	.word	0x00000a00


	//   ....[2]....
        /*00c0*/ 	.word	0x00000a10


	//   ....[3]....
        /*00c4*/ 	.word	0x00000a30


	//   ....[4]....
        /*00c8*/ 	.word	0x00000a50


	//   ....[5]....
        /*00cc*/ 	.word	0x00000a60


	//   ....[6]....
        /*00d0*/ 	.word	0x00000a90


	//   ....[7]....
        /*00d4*/ 	.word	0x00000ab0


	//   ....[8]....
        /*00d8*/ 	.word	0x00000ac0


	//   ....[9]....
        /*00dc*/ 	.word	0x00000af0


	//   ....[10]....
        /*00e0*/ 	.word	0x00000b10


	//   ....[11]....
        /*00e4*/ 	.word	0x00000b20


	//   ....[12]....
        /*00e8*/ 	.word	0x00000b50


	//   ....[13]....
        /*00ec*/ 	.word	0x00000b70


	//   ....[14]....
        /*00f0*/ 	.word	0x00000b80


	//   ....[15]....
        /*00f4*/ 	.word	0x00000e20


	//   ....[16]....
        /*00f8*/ 	.word	0x00000e80


	//   ....[17]....
        /*00fc*/ 	.word	0x00000ee0


	//   ....[18]....
        /*0100*/ 	.word	0x00000f40


	//   ....[19]....
        /*0104*/ 	.word	0x00000fb0


	//   ....[20]....
        /*0108*/ 	.word	0x00001020


	//   ....[21]....
        /*010c*/ 	.word	0x00001080


	//   ....[22]....
        /*0110*/ 	.word	0x000010e0


	//   ....[23]....
        /*0114*/ 	.word	0x00001140


	//   ....[24]....
        /*0118*/ 	.word	0x000011b0


	//   ....[25]....
        /*011c*/ 	.word	0x00001220


	//   ....[26]....
        /*0120*/ 	.word	0x00001280


	//   ....[27]....
        /*0124*/ 	.word	0x000012e0


	//   ....[28]....
        /*0128*/ 	.word	0x00001340


	//   ....[29]....
        /*012c*/ 	.word	0x000013a0


	//----- nvinfo : EIATTR_EXIT_INSTR_OFFSETS
	.align		4
.L_4425:
        /*0130*/ 	.byte	0x04, 0x1c
        /*0132*/ 	.short	(.L_4427 - .L_4426)


	//   ....[0]....
.L_4426:
        /*0134*/ 	.word	0x00000070


	//   ....[1]....
        /*0138*/ 	.word	0x00000dc0


	//----- nvinfo : EIATTR_MAX_THREADS
	.align		4
.L_4427:
        /*013c*/ 	.byte	0x04, 0x05
        /*013e*/ 	.short	(.L_4429 - .L_4428)
.L_4428:
        /*0140*/ 	.word	0x00000400
        /*0144*/ 	.word	0x00000001
        /*0148*/ 	.word	0x00000001


	//----- nvinfo : EIATTR_CRS_STACK_SIZE
	.align		4
.L_4429:
        /*014c*/ 	.byte	0x04, 0x1e
        /*014e*/ 	.short	(.L_4431 - .L_4430)
.L_4430:
        /*0150*/ 	.word	0x00000000
.L_4431:


//--------------------- .nv.info._ZN10layer_norm13ln_bwd_kernelINS_13Kernel_traitsI6__halfffffjLj512ELj1ELj4ELj1ELj16ENS_18Kernel_traits_baseILj512ES2_ffffjLj128EEEEELb1ELb1ELb1ELb0EEEvNS_9BwdParamsE --------------------------
	.section	.nv.info._ZN10layer_norm13ln_bwd_kernelINS_13Kernel_traitsI6__halfffffjLj512ELj1ELj4ELj1ELj16ENS_18Kernel_traits_baseILj512ES2_ffffjLj128EEEEELb1ELb1ELb1ELb0EEEvNS_9BwdParamsE,"",@"SHT_CUDA_INFO"
	.sectionflags	@""
	.align	4


	//----- nvinfo : EIATTR_CUDA_API_VERSION
	.align		4
        /*0000*/ 	.byte	0x04, 0x37
        /*0002*/ 	.short	(.L_4433 - .L_4432)
.L_4432:
        /*0004*/ 	.word	0x00000082


	//----- nvinfo : EIATTR_SW2861232_WAR
	.align		4
.L_4433:
        /*0008*/ 	.byte	0x01, 0x35
	.zero		2


	//----- nvinfo : EIATTR_PARAM_CBANK
	.align		4
        /*000c*/ 	.byte	0x04, 0x0a
        /*000e*/ 	.short	(.L_4435 - .L_4434)
	.align		4
.L_4434:
        /*0010*/ 	.word	index@(.nv.constant0._ZN10layer_norm13ln_bwd_kernelINS_13Kernel_traitsI6__halfffffjLj512ELj1ELj4ELj1ELj16ENS_18Kernel_traits_baseILj512ES2_ffffjLj128EEEEELb1ELb1ELb1ELb0EEEvNS_9BwdParamsE)
        /*0014*/ 	.short	0x0160
        /*0016*/ 	.short	0x0128


	//----- nvinfo : EIATTR_CBANK_PARAM_SIZE
	.align		4
.L_4435:
        /*0018*/ 	.byte	0x03, 0x19
        /*001a*/ 	.short	0x0128


	//----- nvinfo : EIATTR_KPARAM_INFO
	.align		4
        /*001c*/ 	.byte	0x04, 0x17
        /*001e*/ 	.short	(.L_4437 - .L_4436)
.L_4436:
        /*0020*/ 	.word	0x00000000
        /*0024*/ 	.short	0x0000
        /*0026*/ 	.short	0x0000
        /*0028*/ 	.byte	0x00, 0xf0, 0xa1, 0x04


	//----- nvinfo : EIATTR_MAXREG_COUNT
	.align		4
.L_4437:
        /*002c*/ 	.byte	0x03, 0x1b
        /*002e*/ 	.short	0x00ff


	//----- nvinfo : EIATTR_NUM_BARRIERS
	.align		4
        /*0030*/ 	.byte	0x02, 0x4c
        /*0032*/ 	.byte	0x01
	.zero		1


	//----- nvinfo : EIATTR_MERCURY_ISA_VERSION
	.align		4
        /*0034*/ 	.byte	0x03, 0x5f
        /*0036*/ 	.short	0x0000


	//----- nvinfo : EIATTR_COOP_GROUP_MASK_REGIDS
	.align		4
        /*0038*/ 	.byte	0x04, 0x29
        /*003a*/ 	.short	(.L_4439 - .L_4438)


	//   ....[0]....
.L_4438:
        /*003c*/ 	.word	0xffffffff


	//   ....[1]....
        /*0040*/ 	.word	0xffffffff


	//   ....[2]....
        /*0044*/ 	.word	0xffffffff


	//   ....[3]....
        /*0048*/ 	.word	0xffffffff


	//   ....[4]....
        /*004c*/ 	.word	0xffffffff


	//   ....[5]....
        /*0050*/ 	.word	0xffffffff


	//   ....[6]....
        /*0054*/ 	.word	0xffffffff


	//   ....[7]....
        /*0058*/ 	.word	0xffffffff


	//   ....[8]....
        /*005c*/ 	.word	0xffffffff


	//   ....[9]....
        /*0060*/ 	.word	0xffffffff


	//   ....[10]....
        /*0064*/ 	.word	0xffffffff


	//   ....[11]....
        /*0068*/ 	.word	0xffffffff


	//   ....[12]....
        /*006c*/ 	.word	0xffffffff


	//   ....[13]....
        /*0070*/ 	.word	0xffffffff


	//   ....[14]....
        /*0074*/ 	.word	0xffffffff


	//   ....[15]....
        /*0078*/ 	.word	0xffffffff


	//   ....[16]....
        /*007c*/ 	.word	0xffffffff


	//   ....[17]....
        /*0080*/ 	.word	0xffffffff


	//   ....[18]....
        /*0084*/ 	.word	0xffffffff


	//   ....[19]....
        /*0088*/ 	.word	0xffffffff


	//----- nvinfo : EIATTR_COOP_GROUP_INSTR_OFFSETS
	.align		4
.L_4439:
        /*008c*/ 	.byte	0x04, 0x28
        /*008e*/ 	.short	(.L_4441 - .L_4440)


	//   ....[0]....
.L_4440:
        /*0090*/ 	.word	0x00001920


	//   ....[1]....
        /*0094*/ 	.word	0x00001940


	//   ....[2]....
        /*0098*/ 	.word	0x00001960


	//   ....[3]....
        /*009c*/ 	.word	0x00001980


	//   ....[4]....
        /*00a0*/ 	.word	0x000019a0


	//   ....[5]....
        /*00a4*/ 	.word	0x000019c0


	//   ....[6]....
        /*00a8*/ 	.word	0x000019e0


	//   ....[7]....
        /*00ac*/ 	.word	0x00001a00


	//   ....[8]....
        /*00b0*/ 	.word	0x00001a20


	//   ....[9]....
        /*00b4*/ 	.word	0x00001a40


	//   ....[10]....
        /*00b8*/ 	.word	0x000045e0


	//   ....[11]....
        /*00bc*/ 	.word	0x00004660


	//   ....[12]....
        /*00c0*/ 	.word	0x000046e0


	//   ....[13]....
        /*00c4*/ 	.word	0x00004750


	//   ....[14]....
        /*00c8*/ 	.word	0x000047d0


	//   ....[15]....
        /*00cc*/ 	.word	0x00004840


	//   ....[16]....
        /*00d0*/ 	.word	0x000048c0


	//   ....[17]....
        /*00d4*/ 	.word	0x00004930


	//   ....[18]....
        /*00d8*/ 	.word	0x000049b0


	//   ....[19]....
        /*00dc*/ 	.word	0x00004a20


	//----- nvinfo : EIATTR_EXIT_INSTR_OFFSETS
	.align		4
.L_4441:
        /*00e0*/ 	.byte	0x04, 0x1c
        /*00e2*/ 	.short	(.L_4443 - .L_4442)


	//   ....[0]....
.L_4442:
        /*00e4*/ 	.word	0x00004500


	//   ....[1]....
        /*00e8*/ 	.word	0x00004580


	//----- nvinfo : EIATTR_MAX_THREADS
	.align		4
.L_4443:
        /*00ec*/ 	.byte	0x04, 0x05
        /*00ee*/ 	.short	(.L_4445 - .L_4444)
.L_4444:
        /*00f0*/ 	.word	0x00000080
        /*00f4*/ 	.word	0x00000001
        /*00f8*/ 	.word	0x00000001


	//----- nvinfo : EIATTR_CRS_STACK_SIZE
	.align		4
.L_4445:
        /*00fc*/ 	.byte	0x04, 0x1e
        /*00fe*/ 	.short	(.L_4447 - .L_4446)
.L_4446:
        /*0100*/ 	.word	0x00000000
.L_4447:


//--------------------- .nv.info._ZN10layer_norm22ln_bwd_finalize_kernelINS_22Kernel_traits_finalizeILj512E6__halfffffjLb1ELj1024ELj4ENS_18Kernel_traits_baseILj512ES2_ffffjLj1024EEEEELb1ELb1EEEvNS_9BwdParamsE --------------------------
	.section	.nv.info._ZN10layer_norm22ln_bwd_finalize_kernelINS_22Kernel_traits_finalizeILj512E6__halfffffjLb1ELj1024ELj4ENS_18Kernel_traits_baseILj512ES2_ffffjLj1024EEEEELb1ELb1EEEvNS_9BwdParamsE,"",@"SHT_CUDA_INFO"
	.sectionflags	@""
	.align	4


	//----- nvinfo : EIATTR_CUDA_API_VERSION
	.align		4
        /*0000*/ 	.byte	0x04, 0x37
        /*0002*/ 	.short	(.L_4449 - .L_4448)
.L_4448:
        /*0004*/ 	.word	0x00000082


	//----- nvinfo : EIATTR_SW2861232_WAR
	.align		4
.L_4449:
        /*0008*/ 	.byte	0x01, 0x35
	.zero		2


	//----- nvinfo : EIATTR_PARAM_CBANK
	.align		4
        /*000c*/ 	.byte	0x04, 0x0a
        /*000e*/ 	.short	(.L_4451 - .L_4450)
	.align		4
.L_4450:
        /*0010*/ 	.word	index@(.nv.constant0._ZN10layer_norm22ln_bwd_finalize_kernelINS_22Kernel_traits_finalizeILj512E6__halfffffjLb1ELj1024ELj4ENS_18Kernel_traits_baseILj512ES2_ffffjLj1024EEEEELb1ELb1EEEvNS_9BwdParamsE)
        /*0014*/ 	.short	0x0160
        /*0016*/ 	.short	0x0128


	//----- nvinfo : EIATTR_CBANK_PARAM_SIZE
	.align		4
.L_4451:
        /*0018*/ 	.byte	0x03, 0x19
        /*001a*/ 	.short	0x0128


	//----- nvinfo : EIATTR_KPARAM_INFO
	.align		4
        /*001c*/ 	.byte	0x04, 0x17
        /*001e*/ 	.short	(.L_4453 - .L_4452)
.L_4452:
        /*0020*/ 	.word	0x00000000
        /*0024*/ 	.short	0x0000
        /*0026*/ 	.short	0x0000
        /*0028*/ 	.byte	0x00, 0xf0, 0xa1, 0x04


	//----- nvinfo : EIATTR_MAXREG_COUNT
	.align		4
.L_4453:
        /*002c*/ 	.byte	0x03, 0x1b
        /*002e*/ 	.short	0x0040


	//----- nvinfo : EIATTR_NUM_BARRIERS
	.align		4
        /*0030*/ 	.byte	0x02, 0x4c
        /*0032*/ 	.byte	0x01
	.zero		1


	//----- nvinfo : EIATTR_MERCURY_ISA_VERSION
	.align		4
        /*0034*/ 	.byte	0x03, 0x5f
        /*0036*/ 	.short	0x0000


	//----- nvinfo : EIATTR_COOP_GROUP_MASK_REGIDS
	.align		4
        /*0038*/ 	.byte	0x04, 0x29
        /*003a*/ 	.short	(.L_4455 - .L_4454)


	//   ....[0]....
.L_4454:
        /*003c*/ 	.word	0xffffffff


	//   ....[1]....
        /*0040*/ 	.word	0xffffffff


	//   ....[2]....
        /*0044*/ 	.word	0xffffffff


	//   ....[3]....
        /*0048*/ 	.word	0xffffffff


	//   ....[4]....
        /*004c*/ 	.word	0xffffffff


	//   ....[5]....
        /*0050*/ 	.word	0xffffffff


	//   ....[6]....
        /*0054*/ 	.word	0xffffffff


	//   ....[7]....
        /*0058*/ 	.word	0xffffffff


	//   ....[8]....
        /*005c*/ 	.word	0xffffffff


	//   ....[9]....
        /*0060*/ 	.word	0xffffffff


	//   ....[10]....
        /*0064*/ 	.word	0xffffffff


	//   ....[11]....
        /*0068*/ 	.word	0xffffffff


	//   ....[12]....
        /*006c*/ 	.word	0xffffffff


	//   ....[13]....
        /*0070*/ 	.word	0xffffffff


	//   ....[14]....
        /*0074*/ 	.word	0xffffffff


	//   ....[15]....
        /*0078*/ 	.word	0xffffffff


	//   ....[16]....
        /*007c*/ 	.word	0xffffffff


	//   ....[17]....
        /*0080*/ 	.word	0xffffffff


	//   ....[18]....
        /*0084*/ 	.word	0xffffffff


	//   ....[19]....
        /*0088*/ 	.word	0xffffffff


	//   ....[20]....
        /*008c*/ 	.word	0xffffffff


	//   ....[21]....
        /*0090*/ 	.word	0xffffffff


	//   ....[22]....
        /*0094*/ 	.word	0xffffffff


	//   ....[23]....
        /*0098*/ 	.word	0xffffffff


	//   ....[24]....
        /*009c*/ 	.word	0xffffffff


	//   ....[25]....
        /*00a0*/ 	.word	0xffffffff


	//   ....[26]....
        /*00a4*/ 	.word	0xffffffff


	//   ....[27]....
        /*00a8*/ 	.word	0xffffffff


	//   ....[28]....
        /*00ac*/ 	.word	0xffffffff


	//   ....[29]....
        /*00b0*/ 	.word	0xffffffff


	//----- nvinfo : EIATTR_COOP_GROUP_INSTR_OFFSETS
	.align		4
.L_4455:
        /*00b4*/ 	.byte	0x04, 0x28
        /*00b6*/ 	.short	(.L_4457 - .L_4456)


	//   ....[0]....
.L_4456:
        /*00b8*/ 	.word	0x000009a0


	//   ....[1]....
        /*00bc*/ 	.word	0x000009d0


	//   ....[2]....
        /*00c0*/ 	.word	0x000009e0


	//   ....[3]....
        /*00c4*/ 	.word	0x00000a00


	//   ....[4]....
        /*00c8*/ 	.word	0x00000a20


	//   ....[5]....
        /*00cc*/ 	.word	0x00000a30


	//   ....[6]....
        /*00d0*/ 	.word	0x00000a60


	//   ....[7]....
        /*00d4*/ 	.word	0x00000a80


	//   ....[8]....
        /*00d8*/ 	.word	0x00000a90


	//   ....[9]....
        /*00dc*/ 	.word	0x00000ac0


	//   ....[10]....
        /*00e0*/ 	.word	0x00000ae0


	//   ....[11]....
        /*00e4*/ 	.word	0x00000af0


	//   ....[12]....
        /*00e8*/ 	.word	0x00000b20


	//   ....[13]....
        /*00ec*/ 	.word	0x00000b40


	//   ....[14]....
        /*00f0*/ 	.word	0x00000b50


	//   ....[15]....
        /*00f4*/ 	.word	0x00000dd0


	//   ....[16]....
        /*00f8*/ 	.word	0x00000e30


	//   ....[17]....
        /*00fc*/ 	.word	0x00000e90


	//   ....[18]....
        /*0100*/ 	.word	0x00000ef0


	//   ....[19]....
        /*0104*/ 	.word	0x00000f60


	//   ....[20]....
        /*0108*/ 	.word	0x00000fd0


	//   ....[21]....
        /*010c*/ 	.word	0x00001030


	//   ....[22]....
        /*0110*/ 	.word	0x00001090


	//   ....[23]....
        /*0114*/ 	.word	0x000010f0


	//   ....[24]....
        /*0118*/ 	.word	0x00001160


	//   ....[25]....
        /*011c*/ 	.word	0x000011d0


	//   ....[26]....
        /*0120*/ 	.word	0x00001230


	//   ....[27]....
        /*0124*/ 	.word	0x00001290


	//   ....[28]....
        /*0128*/ 	.word	0x000012f0


	//   ....[29]....
        /*012c*/ 	.word	0x00001350


	//----- nvinfo : EIATTR_EXIT_INSTR_OFFSETS
	.align		4
.L_4457:
        /*0130*/ 	.byte	0x04, 0x1c
        /*0132*/ 	.short	(.L_4459 - .L_4458)


	//   ....[0]....
.L_4458:
        /*0134*/ 	.word	0x00000070


	//   ....[1]....
        /*0138*/ 	.word	0x00000d70


	//----- nvinfo : EIATTR_MAX_THREADS
	.align		4
.L_4459:
        /*013c*/ 	.byte	0x04, 0x05
        /*013e*/ 	.short	(.L_4461 - .L_4460)
.L_4460:
        /*0140*/ 	.word	0x00000400
        /*0144*/ 	.word	0x00000001
        /*0148*/ 	.word	0x00000001


	//----- nvinfo : EIATTR_CRS_STACK_SIZE
	.align		4
.L_4461:
        /*014c*/ 	.byte	0x04, 0x1e
        /*014e*/ 	.short	(.L_4463 - .L_4462)
.L_4462:
        /*0150*/ 	.word	0x00000000
.L_4463:


//--------------------- .nv.info._ZN10layer_norm13ln_bwd_kernelINS_13Kernel_traitsI6__halfffffjLj512ELj1ELj4ELj1ELj16ENS_18Kernel_traits_baseILj512ES2_ffffjLj128EEEEELb1ELb1ELb1ELb1EEEvNS_9BwdParamsE --------------------------
	.section	.nv.info._ZN10layer_norm13ln_bwd_kernelINS_13Kernel_traitsI6__halfffffjLj512ELj1ELj4ELj1ELj16ENS_18Kernel_traits_baseILj512ES2_ffffjLj128EEEEELb1ELb1ELb1ELb1EEEvNS_9BwdParamsE,"",@"SHT_CUDA_INFO"
	.sectionflags	@""
	.align	4


	//----- nvinfo : EIATTR_CUDA_API_VERSION
	.align		4
        /*0000*/ 	.byte	0x04, 0x37
        /*0002*/ 	.short	(.L_4465 - .L_4464)
.L_4464:
        /*0004*/ 	.word	0x00000082


	//----- nvinfo : EIATTR_SW2861232_WAR
	.align		4
.L_4465:
        /*0008*/ 	.byte	0x01, 0x35
	.zero		2


	//----- nvinfo : EIATTR_PARAM_CBANK
	.align		4
        /*000c*/ 	.byte	0x04, 0x0a
        /*000e*/ 	.short	(.L_4467 - .L_4466)
	.align		4
.L_4466:
        /*0010*/ 	.word	index@(.nv.constant0._ZN10layer_norm13ln_bwd_kernelINS_13Kernel_traitsI6__halfffffjLj512ELj1ELj4ELj1ELj16ENS_18Kernel_traits_baseILj512ES2_ffffjLj128EEEEELb1ELb1ELb1ELb1EEEvNS_9BwdParamsE)
        /*0014*/ 	.short	0x0160
        /*0016*/ 	.short	0x0128


	//----- nvinfo : EIATTR_CBANK_PARAM_SIZE
	.align		4
.L_4467:
        /*0018*/ 	.byte	0x03, 0x19
        /*001a*/ 	.short	0x0128


	//----- nvinfo : EIATTR_KPARAM_INFO
	.align		4
        /*001c*/ 	.byte	0x04, 0x17
        /*001e*/ 	.short	(.L_4469 - .L_4468)
.L_4468:
        /*0020*/ 	.word	0x00000000
        /*0024*/ 	.short	0x0000
        /*0026*/ 	.short	0x0000
        /*0028*/ 	.byte	0x00, 0xf0, 0xa1, 0x04


	//----- nvinfo : EIATTR_MAXREG_COUNT
	.align		4
.L_4469:
        /*002c*/ 	.byte	0x03, 0x1b
        /*002e*/ 	.short	0x00ff


	//----- nvinfo : EIATTR_NUM_BARRIERS
	.align		4
        /*0030*/ 	.byte	0x02, 0x4c
        /*0032*/ 	.byte	0x01
	.zero		1


	//----- nvinfo : EIATTR_MERCURY_ISA_VERSION
	.align		4
        /*0034*/ 	.byte	0x03, 0x5f
        /*0036*/ 	.short	0x0000


	//----- nvinfo : EIATTR_COOP_GROUP_MASK_REGIDS
	.align		4
        /*0038*/ 	.byte	0x04, 0x29
        /*003a*/ 	.short	(.L_4471 - .L_4470)


	//   ....[0]....
.L_4470:
        /*003c*/ 	.word	0xffffffff


	//   ....[1]....
        /*0040*/ 	.word	0xffffffff


	//   ....[2]....
        /*0044*/ 	.word	0xffffffff


	//   ....[3]....
        /*0048*/ 	.word	0xffffffff


	//   ....[4]....
        /*004c*/ 	.word	0xffffffff


	//   ....[5]....
        /*0050*/ 	.word	0xffffffff


	//   ....[6]....
        /*0054*/ 	.word	0xffffffff


	//   ....[7]....
        /*0058*/ 	.word	0xffffffff


	//   ....[8]....
        /*005c*/ 	.word	0xffffffff


	//   ....[9]....
        /*0060*/ 	.word	0xffffffff


	//   ....[10]....
        /*0064*/ 	.word	0xffffffff


	//   ....[11]....
        /*0068*/ 	.word	0xffffffff


	//   ....[12]....
        /*006c*/ 	.word	0xffffffff


	//   ....[13]....
        /*0070*/ 	.word	0xffffffff


	//   ....[14]....
        /*0074*/ 	.word	0xffffffff


	//   ....[15]....
        /*0078*/ 	.word	0xffffffff


	//   ....[16]....
        /*007c*/ 	.word	0xffffffff


	//   ....[17]....
        /*0080*/ 	.word	0xffffffff


	//   ....[18]....
        /*0084*/ 	.word	0xffffffff


	//   ....[19]....
        /*0088*/ 	.word	0xffffffff


	//----- nvinfo : EIATTR_COOP_GROUP_INSTR_OFFSETS
	.align		4
.L_4471:
        /*008c*/ 	.byte	0x04, 0x28
        /*008e*/ 	.short	(.L_4473 - .L_4472)


	//   ....[0]....
.L_4472:
        /*0090*/ 	.word	0x00001510


	//   ....[1]....
        /*0094*/ 	.word	0x00001530


	//   ....[2]....
        /*0098*/ 	.word	0x00001550


	//   ....[3]....
        /*009c*/ 	.word	0x00001570


	//   ....[4]....
        /*00a0*/ 	.word	0x00001590


	//   ....[5]....
        /*00a4*/ 	.word	0x000015b0


	//   ....[6]....
        /*00a8*/ 	.word	0x000015d0


	//   ....[7]....
        /*00ac*/ 	.word	0x000015f0


	//   ....[8]....
        /*00b0*/ 	.word	0x00001610


	//   ....[9]....
        /*00b4*/ 	.word	0x00001630


	//   ....[10]....
        /*00b8*/ 	.word	0x00003c10


	//   ....[11]....
        /*00bc*/ 	.word	0x00003c90


	//   ....[12]....
        /*00c0*/ 	.word	0x00003d10


	//   ....[13]....
        /*00c4*/ 	.word	0x00003d80


	//   ....[14]....
        /*00c8*/ 	.word	0x00003e00


	//   ....[15]....
        /*00cc*/ 	.word	0x00003e70


	//   ....[16]....
        /*00d0*/ 	.word	0x00003ef0


	//   ....[17]....
        /*00d4*/ 	.word	0x00003f60


	//   ....[18]....
        /*00d8*/ 	.word	0x00003fe0


	//   ....[19]....
        /*00dc*/ 	.word	0x00004050


	//----- nvinfo : EIATTR_EXIT_INSTR_OFFSETS
	.align		4
.L_4473:
        /*00e0*/ 	.byte	0x04, 0x1c
        /*00e2*/ 	.short	(.L_4475 - .L_4474)


	//   ....[0]....
.L_4474:
        /*00e4*/ 	.word	0x00003bb0


	//----- nvinfo : EIATTR_MAX_THREADS
	.align		4
.L_4475:
        /*00e8*/ 	.byte	0x04, 0x05
        /*00ea*/ 	.short	(.L_4477 - .L_4476)
.L_4476:
        /*00ec*/ 	.word	0x00000080
        /*00f0*/ 	.word	0x00000001
        /*00f4*/ 	.word	0x00000001


	//----- nvinfo : EIATTR_CRS_STACK_SIZE
	.align		4
.L_4477:
        /*00f8*/ 	.byte	0x04, 0x1e
        /*00fa*/ 	.short	(.L_4479 - .L_4478)
.L_4478:
        /*00fc*/ 	.word	0x00000000
.L_4479:


//--------------------- .nv.info._ZN10layer_norm13ln_bwd_kernelINS_13Kernel_traitsIfffffjLj512ELj1ELj4ELj1ELj16ENS_18Kernel_traits_baseILj512EfffffjLj128EEEEELb0ELb0ELb0ELb0EEEvNS_9BwdParamsE --------------------------
	.section	.nv.info._ZN10layer_norm13ln_bwd_kernelINS_13Kernel_traitsIfffffjLj512ELj1ELj4ELj1ELj16ENS_18Kernel_traits_baseILj512EfffffjLj128EEEEELb0ELb0ELb0ELb0EEEvNS_9BwdParamsE,"",@"SHT_CUDA_INFO"
	.sectionflags	@""
	.align	4


	//----- nvinfo : EIATTR_CUDA_API_VERSION
	.align		4
        /*0000*/ 	.byte	0x04, 0x37
        /*0002*/ 	.short	(.L_4481 - .L_4480)
.L_4480:
        /*0004*/ 	.word	0x00000082


	//----- nvinfo : EIATTR_SW2861232_WAR
	.align		4
.L_4481:
        /*0008*/ 	.byte	0x01, 0x35
	.zero		2


	//----- nvinfo : EIATTR_PARAM_CBANK
	.align		4
        /*000c*/ 	.byte	0x04, 0x0a
        /*000e*/ 	.short	(.L_4483 - .L_4482)
	.align		4
.L_4482:
        /*0010*/ 	.word	index@(.nv.constant0._ZN10layer_norm13ln_bwd_kernelINS_13Kernel_traitsIfffffjLj512ELj1ELj4ELj1ELj16ENS_18Kernel_traits_baseILj512EfffffjLj128EEEEELb0ELb0ELb0ELb0EEEvNS_9BwdParamsE)
        /*0014*/ 	.short	0x0160
        /*0016*/ 	.short	0x0128


	//----- nvinfo : EIATTR_CBANK_PARAM_SIZE
	.align		4
.L_4483:
        /*0018*/ 	.byte	0x03, 0x19
        /*001a*/ 	.short	0x0128


	//----- nvinfo : EIATTR_KPARAM_INFO
	.align		4
        /*001c*/ 	.byte	0x04, 0x17
        /*001e*/ 	.short	(.L_4485 - .L_4484)
.L_4484:
        /*0020*/ 	.word	0x00000000
        /*0024*/ 	.short	0x0000
        /*0026*/ 	.short	0x0000
        /*0028*/ 	.byte	0x00, 0xf0, 0xa1, 0x04


	//----- nvinfo : EIATTR_MAXREG_COUNT
	.align		4
.L_4485:
        /*002c*/ 	.byte	0x03, 0x1b
        /*002e*/ 	.short	0x00ff


	//----- nvinfo : EIATTR_NUM_BARRIERS
	.align		4
        /*0030*/ 	.byte	0x02, 0x4c
        /*0032*/ 	.byte	0x01
	.zero		1


	//----- nvinfo : EIATTR_MERCURY_ISA_VERSION
	.align		4
        /*0034*/ 	.byte	0x03, 0x5f
        /*0036*/ 	.short	0x0000


	//----- nvinfo : EIATTR_COOP_GROUP_MASK_REGIDS
	.align		4
        /*0038*/ 	.byte	0x04, 0x29
        /*003a*/ 	.short	(.L_4487 - .L_4486)


	//   ....[0]....
.L_4486:
        /*003c*/ 	.word	0xffffffff


	//   ....[1]....
        /*0040*/ 	.word	0xffffffff


	//   ....[2]....
        /*0044*/ 	.word	0xffffffff


	//   ....[3]....
        /*0048*/ 	.word	0xffffffff


	//   ....[4]....
        /*004c*/ 	.word	0xffffffff


	//   ....[5]....
        /*0050*/ 	.word	0xffffffff


	//   ....[6]....
        /*0054*/ 	.word	0xffffffff


	//   ....[7]....
        /*0058*/ 	.word	0xffffffff


	//   ....[8]....
        /*005c*/ 	.word	0xffffffff


	//   ....[9]....
        /*0060*/ 	.word	0xffffffff


	//   ....[10]....
        /*0064*/ 	.word	0xffffffff


	//   ....[11]....
        /*0068*/ 	.word	0xffffffff


	//   ....[12]....
        /*006c*/ 	.word	0xffffffff


	//   ....[13]....
        /*0070*/ 	.word	0xffffffff


	//   ....[14]....
        /*0074*/ 	.word	0xffffffff


	//   ....[15]....
        /*0078*/ 	.word	0xffffffff


	//   ....[16]....
        /*007c*/ 	.word	0xffffffff


	//   ....[17]....
        /*0080*/ 	.word	0xffffffff


	//   ....[18]....
        /*0084*/ 	.word	0xffffffff


	//   ....[19]....
        /*0088*/ 	.word	0xffffffff


	//----- nvinfo : EIATTR_COOP_GROUP_INSTR_OFFSETS
	.align		4
.L_4487:
        /*008c*/ 	.byte	0x04, 0x28
        /*008e*/ 	.short	(.L_4489 - .L_4488)


	//   ....[0]....
.L_4488:
        /*0090*/ 	.word	0x00000f60


	//   ....[1]....
        /*0094*/ 	.word	0x00000f80


	//   ....[2]....
        /*0098*/ 	.word	0x00000fa0


	//   ....[3]....
        /*009c*/ 	.word	0x00000fc0


	//   ....[4]....
        /*00a0*/ 	.word	0x00000fe0


	//   ....[5]....
        /*00a4*/ 	.word	0x00001000


	//   ....[6]....
        /*00a8*/ 	.word	0x00001020


	//   ....[7]....
        /*00ac*/ 	.word	0x00001040


	//   ....[8]....
        /*00b0*/ 	.word	0x00001060


	//   ....[9]....
        /*00b4*/ 	.word	0x00001080


	//   ....[10]....
        /*00b8*/ 	.word	0x00002320


	//   ....[11]....
        /*00bc*/ 	.word	0x000023a0


	//   ....[12]....
        /*00c0*/ 	.word	0x00002420


	//   ....[13]....
        /*00c4*/ 	.word	0x00002490


	//   ....[14]....
        /*00c8*/ 	.word	0x00002510


	//   ....[15]....
        /*00cc*/ 	.word	0x00002580


	//   ....[16]....
        /*00d0*/ 	.word	0x00002600


	//   ....[17]....
        /*00d4*/ 	.word	0x00002670


	//   ....[18]....
        /*00d8*/ 	.word	0x000026f0


	//   ....[19]....
        /*00dc*/ 	.word	0x00002760


	//----- nvinfo : EIATTR_EXIT_INSTR_OFFSETS
	.align		4
.L_4489:
        /*00e0*/ 	.byte	0x04, 0x1c
        /*00e2*/ 	.short	(.L_4491 - .L_4490)


	//   ....[0]....
.L_4490:
        /*00e4*/ 	.word	0x00002290


	//   ....[1]....
        /*00e8*/ 	.word	0x000022c0


	//----- nvinfo : EIATTR_MAX_THREADS
	.align		4
.L_4491:
        /*00ec*/ 	.byte	0x04, 0x05
        /*00ee*/ 	.short	(.L_4493 - .L_4492)
.L_4492:
        /*00f0*/ 	.word	0x00000080
        /*00f4*/ 	.word	0x00000001
        /*00f8*/ 	.word	0x00000001


	//----- nvinfo : EIATTR_CRS_STACK_SIZE
	.align		4
.L_4493:
        /*00fc*/ 	.byte	0x04, 0x1e
        /*00fe*/ 	.short	(.L_4495 - .L_4494)
.L_4494:
        /*0100*/ 	.word	0x00000000
.L_4495:


//--------------------- .nv.info._ZN10layer_norm13ln_bwd_kernelINS_13Kernel_traitsIfffffjLj512ELj1ELj4ELj1ELj16ENS_18Kernel_traits_baseILj512EfffffjLj128EEEEELb0ELb0ELb0ELb1EEEvNS_9BwdParamsE --------------------------
	.section	.nv.info._ZN10layer_norm13ln_bwd_kernelINS_13Kernel_traitsIfffffjLj512ELj1ELj4ELj1ELj16ENS_18Kernel_traits_baseILj512EfffffjLj128EEEEELb0ELb0ELb0ELb1EEEvNS_9BwdParamsE,"",@"SHT_CUDA_INFO"
	.sectionflags	@""
	.align	4


	//----- nvinfo : EIATTR_CUDA_API_VERSION
	.align		4
        /*0000*/ 	.byte	0x04, 0x37
        /*0002*/ 	.short	(.L_4497 - .L_4496)
.L_4496:
        /*0004*/ 	.word	0x00000082


	//----- nvinfo : EIATTR_SW2861232_WAR
	.align		4
.L_4497:
        /*0008*/ 	.byte	0x01, 0x35
	.zero		2


	//----- nvinfo : EIATTR_PARAM_CBANK
	.align		4
        /*000c*/ 	.byte	0x04, 0x0a
        /*000e*/ 	.short	(.L_4499 - .L_4498)
	.align		4
.L_4498:
        /*0010*/ 	.word	index@(.nv.constant0._ZN10layer_norm13ln_bwd_kernelINS_13Kernel_traitsIfffffjLj512ELj1ELj4ELj1ELj16ENS_18Kernel_traits_baseILj512EfffffjLj128EEEEELb0ELb0ELb0ELb1EEEvNS_9BwdParamsE)
        /*0014*/ 	.short	0x0160
        /*0016*/ 	.short	0x0128


	//----- nvinfo : EIATTR_CBANK_PARAM_SIZE
	.align		4
.L_4499:
        /*0018*/ 	.byte	0x03, 0x19
        /*001a*/ 	.short	0x0128


	//----- nvinfo : EIATTR_KPARAM_INFO
	.align		4
        /*001c*/ 	.byte	0x04, 0x17
        /*001e*/ 	.short	(.L_4501 - .L_4500)
.L_4500:
        /*0020*/ 	.word	0x00000000
        /*0024*/ 	.short	0x0000
        /*0026*/ 	.short	0x0000
        /*0028*/ 	.byte	0x00, 0xf0, 0xa1, 0x04


	//----- nvinfo : EIATTR_MAXREG_COUNT
	.align		4
.L_4501:
        /*002c*/ 	.byte	0x03, 0x1b
        /*002e*/ 	.short	0x00ff


	//----- nvinfo : EIATTR_NUM_BARRIERS
	.align		4
        /*0030*/ 	.byte	0x02, 0x4c
        /*0032*/ 	.byte	0x01
	.zero		1


	//----- nvinfo : EIATTR_MERCURY_ISA_VERSION
	.align		4
        /*0034*/ 	.byte	0x03, 0x5f
        /*0036*/ 	.short	0x0000


	//----- nvinfo : EIATTR_COOP_GROUP_MASK_REGIDS
	.align		4
        /*0038*/ 	.byte	0x04, 0x29
        /*003a*/ 	.short	(.L_4503 - .L_4502)


	//   ....[0]....
.L_4502:
        /*003c*/ 	.word	0xffffffff


	//   ....[1]....
        /*0040*/ 	.word	0xffffffff


	//   ....[2]....
        /*0044*/ 	.word	0xffffffff


	//   ....[3]....
        /*0048*/ 	.word	0xffffffff


	//   ....[4]....
        /*004c*/ 	.word	0xffffffff


	//   ....[5]....
        /*0050*/ 	.word	0xffffffff


	//   ....[6]....
        /*0054*/ 	.word	0xffffffff


	//   ....[7]....
        /*0058*/ 	.word	0xffffffff


	//   ....[8]....
        /*005c*/ 	.word	0xffffffff


	//   ....[9]....
        /*0060*/ 	.word	0xffffffff


	//   ....[10]....
        /*0064*/ 	.word	0xffffffff


	//   ....[11]....
        /*0068*/ 	.word	0xffffffff


	//   ....[12]....
        /*006c*/ 	.word	0xffffffff


	//   ....[13]....
        /*0070*/ 	.word	0xffffffff


	//   ....[14]....
        /*0074*/ 	.word	0xffffffff


	//   ....[15]....
        /*0078*/ 	.word	0xffffffff


	//   ....[16]....
        /*007c*/ 	.word	0xffffffff


	//   ....[17]....
        /*0080*/ 	.word	0xffffffff


	//   ....[18]....
        /*0084*/ 	.word	0xffffffff


	//   ....[19]....
        /*0088*/ 	.word	0xffffffff


	//----- nvinfo : EIATTR_COOP_GROUP_INSTR_OFFSETS
	.align		4
.L_4503:
        /*008c*/ 	.byte	0x04, 0x28
        /*008e*/ 	.short	(.L_4505 - .L_4504)


	//   ....[0]....
.L_4504:
        /*0090*/ 	.word	0x00000d70


	//   ....[1]....
        /*0094*/ 	.word	0x00000d90


	//   ....[2]....
        /*0098*/ 	.word	0x00000db0


	//   ....[3]....
        /*009c*/ 	.word	0x00000dd0


	//   ....[4]....
        /*00a0*/ 	.word	0x00000df0


	//   ....[5]....
        /*00a4*/ 	.word	0x00000e10


	//   ....[6]....
        /*00a8*/ 	.word	0x00000e30


	//   ....[7]....
        /*00ac*/ 	.word	0x00000e50


	//   ....[8]....
        /*00b0*/ 	.word	0x00000e70


	//   ....[9]....
        /*00b4*/ 	.word	0x00000e90


	//   ....[10]....
        /*00b8*/ 	.word	0x00001f50


	//   ....[11]....
        /*00bc*/ 	.word	0x00001fd0


	//   ....[12]....
        /*00c0*/ 	.word	0x00002050


	//   ....[13]....
        /*00c4*/ 	.word	0x000020c0


	//   ....[14]....
        /*00c8*/ 	.word	0x00002140


	//   ....[15]....
        /*00cc*/ 	.word	0x000021b0


	//   ....[16]....
        /*00d0*/ 	.word	0x00002230


	//   ....[17]....
        /*00d4*/ 	.word	0x000022a0


	//   ....[18]....
        /*00d8*/ 	.word	0x00002320


	//   ....[19]....
        /*00dc*/ 	.word	0x00002390


	//----- nvinfo : EIATTR_EXIT_INSTR_OFFSETS
	.align		4
.L_4505:
        /*00e0*/ 	.byte	0x04, 0x1c
        /*00e2*/ 	.short	(.L_4507 - .L_4506)


	//   ....[0]....
.L_4506:
        /*00e4*/ 	.word	0x00001ef0


	//----- nvinfo : EIATTR_MAX_THREADS
	.align		4
.L_4507:
        /*00e8*/ 	.byte	0x04, 0x05
        /*00ea*/ 	.short	(.L_4509 - .L_4508)
.L_4508:
        /*00ec*/ 	.word	0x00000080
        /*00f0*/ 	.word	0x00000001
        /*00f4*/ 	.word	0x00000001


	//----- nvinfo : EIATTR_CRS_STACK_SIZE
	.align		4
.L_4509:
        /*00f8*/ 	.byte	0x04, 0x1e
        /*00fa*/ 	.short	(.L_4511 - .L_4510)
.L_4510:
        /*00fc*/ 	.word	0x00000000
.L_4511:


//--------------------- .nv.info._ZN10layer_norm13ln_bwd_kernelINS_13Kernel_traitsIfffffjLj512ELj1ELj4ELj1ELj16ENS_18Kernel_traits_baseILj512EfffffjLj128EEEEELb0ELb0ELb1ELb0EEEvNS_9BwdParamsE --------------------------
	.section	.nv.info._ZN10layer_norm13ln_bwd_kernelINS_13Kernel_traitsIfffffjLj512ELj1ELj4ELj1ELj16ENS_18Kernel_traits_baseILj512EfffffjLj128EEEEELb0ELb0ELb1ELb0EEEvNS_9BwdParamsE,"",@"SHT_CUDA_INFO"
	.sectionflags	@""
	.align	4


	//----- nvinfo : EIATTR_CUDA_API_VERSION
	.align		4
        /*0000*/ 	.byte	0x04, 0x37
        /*0002*/ 	.short	(.L_4513 - .L_4512)
.L_4512:
        /*0004*/ 	.word	0x00000082


	//----- nvinfo : EIATTR_SW2861232_WAR
	.align		4
.L_4513:
        /*0008*/ 	.byte	0x01, 0x35
	.zero		2


	//----- nvinfo : EIATTR_PARAM_CBANK
	.align		4
        /*000c*/ 	.byte	0x04, 0x0a
        /*000e*/ 	.short	(.L_4515 - .L_4514)
	.align		4
.L_4514:
        /*0010*/ 	.word	index@(.nv.constant0._ZN10layer_norm13ln_bwd_kernelINS_13Kernel_traitsIfffffjLj512ELj1ELj4ELj1ELj16ENS_18Kernel_traits_baseILj512EfffffjLj128EEEEELb0ELb0ELb1ELb0EEEvNS_9BwdParamsE)
        /*0014*/ 	.short	0x0160
        /*0016*/ 	.short	0x0128


	//----- nvinfo : EIATTR_CBANK_PARAM_SIZE
	.align		4
.L_4515:
        /*0018*/ 	.byte	0x03, 0x19
        /*001a*/ 	.short	0x0128


	//----- nvinfo : EIATTR_KPARAM_INFO
	.align		4
        /*001c*/ 	.byte	0x04, 0x17
        /*001e*/ 	.short	(.L_4517 - .L_4516)
.L_4516:
        /*0020*/ 	.word	0x00000000
        /*0024*/ 	.short	0x0000
        /*0026*/ 	.short	0x0000
        /*0028*/ 	.byte	0x00, 0xf0, 0xa1, 0x04


	//----- nvinfo : EIATTR_MAXREG_COUNT
	.align		4
.L_4517:
        /*002c*/ 	.byte	0x03, 0x1b
        /*002e*/ 	.short	0x00ff


	//----- nvinfo : EIATTR_NUM_BARRIERS
	.align		4
        /*0030*/ 	.byte	0x02, 0x4c
        /*0032*/ 	.byte	0x01
	.zero		1


	//----- nvinfo : EIATTR_MERCURY_ISA_VERSION
	.align		4
        /*0034*/ 	.byte	0x03, 0x5f
        /*0036*/ 	.short	0x0000


	//----- nvinfo : EIATTR_COOP_GROUP_MASK_REGIDS
	.align		4
        /*0038*/ 	.byte	0x04, 0x29
        /*003a*/ 	.short	(.L_4519 - .L_4518)


	//   ....[0]....
.L_4518:
        /*003c*/ 	.word	0xffffffff


	//   ....[1]....
        /*0040*/ 	.word	0xffffffff


	//   ....[2]....
        /*0044*/ 	.word	0xffffffff


	//   ....[3]....
        /*0048*/ 	.word	0xffffffff


	//   ....[4]....
        /*004c*/ 	.word	0xffffffff


	//   ....[5]....
        /*0050*/ 	.word	0xffffffff


	//   ....[6]....
        /*0054*/ 	.word	0xffffffff


	//   ....[7]....
        /*0058*/ 	.word	0xffffffff


	//   ....[8]....
        /*005c*/ 	.word	0xffffffff


	//   ....[9]....
        /*0060*/ 	.word	0xffffffff


	//   ....[10]....
        /*0064*/ 	.word	0xffffffff


	//   ....[11]....
        /*0068*/ 	.word	0xffffffff


	//   ....[12]....
        /*006c*/ 	.word	0xffffffff


	//   ....[13]....
        /*0070*/ 	.word	0xffffffff


	//   ....[14]....
        /*0074*/ 	.word	0xffffffff


	//   ....[15]....
        /*0078*/ 	.word	0xffffffff


	//   ....[16]....
        /*007c*/ 	.word	0xffffffff


	//   ....[17]....
        /*0080*/ 	.word	0xffffffff


	//   ....[18]....
        /*0084*/ 	.word	0xffffffff


	//   ....[19]....
        /*0088*/ 	.word	0xffffffff


	//----- nvinfo : EIATTR_COOP_GROUP_INSTR_OFFSETS
	.align		4
.L_4519:
        /*008c*/ 	.byte	0x04, 0x28
        /*008e*/ 	.short	(.L_4521 - .L_4520)


	//   ....[0]....
.L_4520:
        /*0090*/ 	.word	0x00001190


	//   ....[1]....
        /*0094*/ 	.word	0x000011b0


	//   ....[2]....
        /*0098*/ 	.word	0x000011d0


	//   ....[3]....
        /*009c*/ 	.word	0x000011f0


	//   ....[4]....
        /*00a0*/ 	.word	0x00001210


	//   ....[5]....
        /*00a4*/ 	.word	0x00001230


	//   ....[6]....
        /*00a8*/ 	.word	0x00001250


	//   ....[7]....
        /*00ac*/ 	.word	0x00001270


	//   ....[8]....
        /*00b0*/ 	.word	0x00001290


	//   ....[9]....
        /*00b4*/ 	.word	0x000012b0


	//   ....[10]....
        /*00b8*/ 	.word	0x00002fa0


	//   ....[11]....
        /*00bc*/ 	.word	0x00003020


	//   ....[12]....
        /*00c0*/ 	.word	0x000030a0


	//   ....[13]....
        /*00c4*/ 	.word	0x00003110


	//   ....[14]....
        /*00c8*/ 	.word	0x00003190


	//   ....[15]....
        /*00cc*/ 	.word	0x00003200


	//   ....[16]....
        /*00d0*/ 	.word	0x00003280


	//   ....[17]....
        /*00d4*/ 	.word	0x000032f0


	//   ....[18]....
        /*00d8*/ 	.word	0x00003370


	//   ....[19]....
        /*00dc*/ 	.word	0x000033e0


	//----- nvinfo : EIATTR_EXIT_INSTR_OFFSETS
	.align		4
.L_4521:
        /*00e0*/ 	.byte	0x04, 0x1c
        /*00e2*/ 	.short	(.L_4523 - .L_4522)


	//   ....[0]....
.L_4522:
        /*00e4*/ 	.word	0x00002f10


	//   ....[1]....
        /*00e8*/ 	.word	0x00002f40


	//----- nvinfo : EIATTR_MAX_THREADS
	.align		4
.L_4523:
        /*00ec*/ 	.byte	0x04, 0x05
        /*00ee*/ 	.short	(.L_4525 - .L_4524)
.L_4524:
        /*00f0*/ 	.word	0x00000080
        /*00f4*/ 	.word	0x00000001
        /*00f8*/ 	.word	0x00000001


	//----- nvinfo : EIATTR_CRS_STACK_SIZE
	.align		4
.L_4525:
        /*00fc*/ 	.byte	0x04, 0x1e
        /*00fe*/ 	.short	(.L_4527 - .L_4526)
.L_4526:
        /*0100*/ 	.word	0x00000000
.L_4527:


//--------------------- .nv.info._ZN10layer_norm13ln_bwd_kernelINS_13Kernel_traitsIfffffjLj512ELj1ELj4ELj1ELj16ENS_18Kernel_traits_baseILj512EfffffjLj128EEEEELb0ELb0ELb1ELb1EEEvNS_9BwdParamsE --------------------------
	.section	.nv.info._ZN10layer_norm13ln_bwd_kernelINS_13Kernel_traitsIfffffjLj512ELj1ELj4ELj1ELj16ENS_18Kernel_traits_baseILj512EfffffjLj128EEEEELb0ELb0ELb1ELb1EEEvNS_9BwdParamsE,"",@"SHT_CUDA_INFO"
	.sectionflags	@""
	.align	4


	//----- nvinfo : EIATTR_CUDA_API_VERSION
	.align		4
        /*0000*/ 	.byte	0x04, 0x37
        /*0002*/ 	.short	(.L_4529 - .L_4528)
.L_4528:
        /*0004*/ 	.word	0x00000082


	//----- nvinfo : EIATTR_SW2861232_WAR
	.align		4
.L_4529:
        /*0008*/ 	.byte	0x01, 0x35
	.zero		2


	//----- nvinfo : EIATTR_PARAM_CBANK
	.align		4
        /*000c*/ 	.byte	0x04, 0x0a
        /*000e*/ 	.short	(.L_4531 - .L_4530)
	.align		4
.L_4530:
        /*0010*/ 	.word	index@(.nv.constant0._ZN10layer_norm13ln_bwd_kernelINS_13Kernel_traitsIfffffjLj512ELj1ELj4ELj1ELj16ENS_18Kernel_traits_baseILj512EfffffjLj128EEEEELb0ELb0ELb1ELb1EEEvNS_9BwdParamsE)
        /*0014*/ 	.short	0x0160
        /*0016*/ 	.short	0x0128


	//----- nvinfo : EIATTR_CBANK_PARAM_SIZE
	.align		4
.L_4531:
        /*0018*/ 	.byte	0x03, 0x19
        /*001a*/ 	.short	0x0128


	//----- nvinfo : EIATTR_KPARAM_INFO
	.align		4
        /*001c*/ 	.byte	0x04, 0x17
        /*001e*/ 	.short	(.L_4533 - .L_4532)
.L_4532:
        /*0020*/ 	.word	0x00000000
        /*0024*/ 	.short	0x0000
        /*0026*/ 	.short	0x0000
        /*0028*/ 	.byte	0x00, 0xf0, 0xa1, 0x04


	//----- nvinfo : EIATTR_MAXREG_COUNT
	.align		4
.L_4533:
        /*002c*/ 	.byte	0x03, 0x1b
        /*002e*/ 	.short	0x00ff


	//----- nvinfo : EIATTR_NUM_BARRIERS
	.align		4
        /*0030*/ 	.byte	0x02, 0x4c
        /*0032*/ 	.byte	0x01
	.zero		1


	//----- nvinfo : EIATTR_MERCURY_ISA_VERSION
	.align		4
        /*0034*/ 	.byte	0x03, 0x5f
        /*0036*/ 	.short	0x0000


	//----- nvinfo : EIATTR_COOP_GROUP_MASK_REGIDS
	.align		4
        /*0038*/ 	.byte	0x04, 0x29
        /*003a*/ 	.short	(.L_4535 - .L_4534)


	//   ....[0]....
.L_4534:
        /*003c*/ 	.word	0xffffffff


	//   ....[1]....
        /*0040*/ 	.word	0xffffffff


	//   ....[2]....
        /*0044*/ 	.word	0xffffffff


	//   ....[3]....
        /*0048*/ 	.word	0xffffffff


	//   ....[4]....
        /*004c*/ 	.word	0xffffffff


	//   ....[5]....
        /*0050*/ 	.word	0xffffffff


	//   ....[6]....
        /*0054*/ 	.word	0xffffffff


	//   ....[7]....
        /*0058*/ 	.word	0xffffffff


	//   ....[8]....
        /*005c*/ 	.word	0xffffffff


	//   ....[9]....
        /*0060*/ 	.word	0xffffffff


	//   ....[10]....
        /*0064*/ 	.word	0xffffffff


	//   ....[11]....
        /*0068*/ 	.word	0xffffffff


	//   ....[12]....
        /*006c*/ 	.word	0xffffffff


	//   ....[13]....
        /*0070*/ 	.word	0xffffffff


	//   ....[14]....
        /*0074*/ 	.word	0xffffffff


	//   ....[15]....
        /*0078*/ 	.word	0xffffffff


	//   ....[16]....
        /*007c*/ 	.word	0xffffffff


	//   ....[17]....
        /*0080*/ 	.word	0xffffffff


	//   ....[18]....
        /*0084*/ 	.word	0xffffffff


	//   ....[19]....
        /*0088*/ 	.word	0xffffffff


	//----- nvinfo : EIATTR_COOP_GROUP_INSTR_OFFSETS
	.align		4
.L_4535:
        /*008c*/ 	.byte	0x04, 0x28
        /*008e*/ 	.short	(.L_4537 - .L_4536)


	//   ....[0]....
.L_4536:
        /*0090*/ 	.word	0x00000e80


	//   ....[1]....
        /*0094*/ 	.word	0x00000ea0


	//   ....[2]....
        /*0098*/ 	.word	0x00000ec0


	//   ....[3]....
        /*009c*/ 	.word	0x00000ee0


	//   ....[4]....
        /*00a0*/ 	.word	0x00000f00


	//   ....[5]....
        /*00a4*/ 	.word	0x00000f20


	//   ....[6]....
        /*00a8*/ 	.word	0x00000f40


	//   ....[7]....
        /*00ac*/ 	.word	0x00000f60


	//   ....[8]....
        /*00b0*/ 	.word	0x00000f80


	//   ....[9]....
        /*00b4*/ 	.word	0x00000fa0


	//   ....[10]....
        /*00b8*/ 	.word	0x00002940


	//   ....[11]....
        /*00bc*/ 	.word	0x000029c0


	//   ....[12]....
        /*00c0*/ 	.word	0x00002a40


	//   ....[13]....
        /*00c4*/ 	.word	0x00002ab0


	//   ....[14]....
        /*00c8*/ 	.word	0x00002b30


	//   ....[15]....
        /*00cc*/ 	.word	0x00002ba0


	//   ....[16]....
        /*00d0*/ 	.word	0x00002c20


	//   ....[17]....
        /*00d4*/ 	.word	0x00002c90


	//   ....[18]....
        /*00d8*/ 	.word	0x00002d10


	//   ....[19]....
        /*00dc*/ 	.word	0x00002d80


	//----- nvinfo : EIATTR_EXIT_INSTR_OFFSETS
	.align		4
.L_4537:
        /*00e0*/ 	.byte	0x04, 0x1c
        /*00e2*/ 	.short	(.L_4539 - .L_4538)


	//   ....[0]....
.L_4538:
        /*00e4*/ 	.word	0x000028e0


	//----- nvinfo : EIATTR_MAX_THREADS
	.align		4
.L_4539:
        /*00e8*/ 	.byte	0x04, 0x05
        /*00ea*/ 	.short	(.L_4541 - .L_4540)
.L_4540:
        /*00ec*/ 	.word	0x00000080
        /*00f0*/ 	.word	0x00000001
        /*00f4*/ 	.word	0x00000001


	//----- nvinfo : EIATTR_CRS_STACK_SIZE
	.align		4
.L_4541:
        /*00f8*/ 	.byte	0x04, 0x1e
        /*00fa*/ 	.short	(.L_4543 - .L_4542)
.L_4542:
        /*00fc*/ 	.word	0x00000000
.L_4543:


//--------------------- .nv.info._ZN10layer_norm13ln_bwd_kernelINS_13Kernel_traitsIfffffjLj512ELj1ELj4ELj1ELj16ENS_18Kernel_traits_baseILj512EfffffjLj128EEEEELb0ELb1ELb0ELb0EEEvNS_9BwdParamsE --------------------------
	.section	.nv.info._ZN10layer_norm13ln_bwd_kernelINS_13Kernel_traitsIfffffjLj512ELj1ELj4ELj1ELj16ENS_18Kernel_traits_baseILj512EfffffjLj128EEEEELb0ELb1ELb0ELb0EEEvNS_9BwdParamsE,"",@"SHT_CUDA_INFO"
	.sectionflags	@""
	.align	4


	//----- nvinfo : EIATTR_CUDA_API_VERSION
	.align		4
        /*0000*/ 	.byte	0x04, 0x37
        /*0002*/ 	.short	(.L_4545 - .L_4544)
.L_4544:
        /*0004*/ 	.word	0x00000082


	//----- nvinfo : EIATTR_SW2861232_WAR
	.align		4
.L_4545:
        /*0008*/ 	.byte	0x01, 0x35
	.zero		2


	//----- nvinfo : EIATTR_PARAM_CBANK
	.align		4
        /*000c*/ 	.byte	0x04, 0x0a
        /*000e*/ 	.short	(.L_4547 - .L_4546)
	.align		4
.L_4546:
        /*0010*/ 	.word	index@(.nv.constant0._ZN10layer_norm13ln_bwd_kernelINS_13Kernel_traitsIfffffjLj512ELj1ELj4ELj1ELj16ENS_18Kernel_traits_baseILj512EfffffjLj128EEEEELb0ELb1ELb0ELb0EEEvNS_9BwdParamsE)
        /*0014*/ 	.short	0x0160
        /*0016*/ 	.short	0x0128


	//----- nvinfo : EIATTR_CBANK_PARAM_SIZE
	.align		4
.L_4547:
        /*0018*/ 	.byte	0x03, 0x19
        /*001a*/ 	.short	0x0128


	//----- nvinfo : EIATTR_KPARAM_INFO
	.align		4
        /*001c*/ 	.byte	0x04, 0x17
        /*001e*/ 	.short	(.L_4549 - .L_4548)
.L_4548:
        /*0020*/ 	.word	0x00000000
        /*0024*/ 	.short	0x0000
        /*0026*/ 	.short	0x0000
        /*0028*/ 	.byte	0x00, 0xf0, 0xa1, 0x04


	//----- nvinfo : EIATTR_MAXREG_COUNT
	.align		4
.L_4549:
        /*002c*/ 	.byte	0x03, 0x1b
        /*002e*/ 	.short	0x00ff


	//----- nvinfo : EIATTR_NUM_BARRIERS
	.align		4
        /*0030*/ 	.byte	0x02, 0x4c
        /*0032*/ 	.byte	0x01
	.zero		1


	//----- nvinfo : EIATTR_MERCURY_ISA_VERSION
	.align		4
        /*0034*/ 	.byte	0x03, 0x5f
        /*0036*/ 	.short	0x0000


	//----- nvinfo : EIATTR_COOP_GROUP_MASK_REGIDS
	.align		4
        /*0038*/ 	.byte	0x04, 0x29
        /*003a*/ 	.short	(.L_4551 - .L_4550)


	//   ....[0]....
.L_4550:
        /*003c*/ 	.word	0xffffffff


	//   ....[1]....
        /*0040*/ 	.word	0xffffffff


	//   ....[2]....
        /*0044*/ 	.word	0xffffffff


	//   ....[3]....
        /*0048*/ 	.word	0xffffffff


	//   ....[4]....
        /*004c*/ 	.word	0xffffffff


	//   ....[5]....
        /*0050*/ 	.word	0xffffffff


	//   ....[6]....
        /*0054*/ 	.word	0xffffffff


	//   ....[7]....
        /*0058*/ 	.word	0xffffffff


	//   ....[8]....
        /*005c*/ 	.word	0xffffffff


	//   ....[9]....
        /*0060*/ 	.word	0xffffffff


	//   ....[10]....
        /*0064*/ 	.word	0xffffffff


	//   ....[11]....
        /*0068*/ 	.word	0xffffffff


	//   ....[12]....
        /*006c*/ 	.word	0xffffffff


	//   ....[13]....
        /*0070*/ 	.word	0xffffffff


	//   ....[14]....
        /*0074*/ 	.word	0xffffffff


	//   ....[15]....
        /*0078*/ 	.word	0xffffffff


	//   ....[16]....
        /*007c*/ 	.word	0xffffffff


	//   ....[17]....
        /*0080*/ 	.word	0xffffffff


	//   ....[18]....
        /*0084*/ 	.word	0xffffffff


	//   ....[19]....
        /*0088*/ 	.word	0xffffffff


	//----- nvinfo : EIATTR_COOP_GROUP_INSTR_OFFSETS
	.align		4
.L_4551:
        /*008c*/ 	.byte	0x04, 0x28
        /*008e*/ 	.short	(.L_4553 - .L_4552)


	//   ....[0]....
.L_4552:
        /*0090*/ 	.word	0x00001060


	//   ....[1]....
        /*0094*/ 	.word	0x00001080


	//   ....[2]....
        /*0098*/ 	.word	0x000010a0


	//   ....[3]....
        /*009c*/ 	.word	0x000010c0


	//   ....[4]....
        /*00a0*/ 	.word	0x000010e0


	//   ....[5]....
        /*00a4*/ 	.word	0x00001100


	//   ....[6]....
        /*00a8*/ 	.word	0x00001120


	//   ....[7]....
        /*00ac*/ 	.word	0x00001140


	//   ....[8]....
        /*00b0*/ 	.word	0x00001160


	//   ....[9]....
        /*00b4*/ 	.word	0x00001180


	//   ....[10]....
        /*00b8*/ 	.word	0x00002b30


	//   ....[11]....
        /*00bc*/ 	.word	0x00002bb0


	//   ....[12]....
        /*00c0*/ 	.word	0x00002c30


	//   ....[13]....
        /*00c4*/ 	.word	0x00002ca0


	//   ....[14]....
        /*00c8*/ 	.word	0x00002d20


	//   ....[15]....
        /*00cc*/ 	.word	0x00002d90


	//   ....[16]....
        /*00d0*/ 	.word	0x00002e10


	//   ....[17]....
        /*00d4*/ 	.word	0x00002e80


	//   ....[18]....
        /*00d8*/ 	.word	0x00002f00


	//   ....[19]....
        /*00dc*/ 	.word	0x00002f70


	//----- nvinfo : EIATTR_EXIT_INSTR_OFFSETS
	.align		4
.L_4553:
        /*00e0*/ 	.byte	0x04, 0x1c
        /*00e2*/ 	.short	(.L_4555 - .L_4554)


	//   ....[0]....
.L_4554:
        /*00e4*/ 	.word	0x00002a50


	//   ....[1]....
        /*00e8*/ 	.word	0x00002ad0


	//----- nvinfo : EIATTR_MAX_THREADS
	.align		4
.L_4555:
        /*00ec*/ 	.byte	0x04, 0x05
        /*00ee*/ 	.short	(.L_4557 - .L_4556)
.L_4556:
        /*00f0*/ 	.word	0x00000080
        /*00f4*/ 	.word	0x00000001
        /*00f8*/ 	.word	0x00000001


	//----- nvinfo : EIATTR_CRS_STACK_SIZE
	.align		4
.L_4557:
        /*00fc*/ 	.byte	0x04, 0x1e
        /*00fe*/ 	.short	(.L_4559 - .L_4558)
.L_4558:
        /*0100*/ 	.word	0x00000000
.L_4559:


//--------------------- .nv.info._ZN10layer_norm13ln_bwd_kernelINS_13Kernel_traitsIfffffjLj512ELj1ELj4ELj1ELj16ENS_18Kernel_traits_baseILj512EfffffjLj128EEEEELb0ELb1ELb0ELb1EEEvNS_9BwdParamsE --------------------------
	.section	.nv.info._ZN10layer_norm13ln_bwd_kernelINS_13Kernel_traitsIfffffjLj512ELj1ELj4ELj1ELj16ENS_18Kernel_traits_baseILj512EfffffjLj128EEEEELb0ELb1ELb0ELb1EEEvNS_9BwdParamsE,"",@"SHT_CUDA_INFO"
	.sectionflags	@""
	.align	4


	//----- nvinfo : EIATTR_CUDA_API_VERSION
	.align		4
        /*0000*/ 	.byte	0x04, 0x37
        /*0002*/ 	.short	(.L_4561 - .L_4560)
.L_4560:
        /*0004*/ 	.word	0x00000082


	//----- nvinfo : EIATTR_SW2861232_WAR
	.align		4
.L_4561:
        /*0008*/ 	.byte	0x01, 0x35
	.zero		2


	//----- nvinfo : EIATTR_PARAM_CBANK
	.align		4
        /*000c*/ 	.byte	0x04, 0x0a
        /*000e*/ 	.short	(.L_4563 - .L_4562)
	.align		4
.L_4562:
        /*0010*/ 	.word	index@(.nv.constant0._ZN10layer_norm13ln_bwd_kernelINS_13Kernel_traitsIfffffjLj512ELj1ELj4ELj1ELj16ENS_18Kernel_traits_baseILj512EfffffjLj128EEEEELb0ELb1ELb0ELb1EEEvNS_9BwdParamsE)
        /*0014*/ 	.short	0x0160
        /*0016*/ 	.short	0x0128


	//----- nvinfo : EIATTR_CBANK_PARAM_SIZE
	.align		4
.L_4563:
        /*0018*/ 	.byte	0x03, 0x19
        /*001a*/ 	.short	0x0128


	//----- nvinfo : EIATTR_KPARAM_INFO
	.align		4
        /*001c*/ 	.byte	0x04, 0x17
        /*001e*/ 	.short	(.L_4565 - .L_4564)
.L_4564:
        /*0020*/ 	.word	0x00000000
        /*0024*/ 	.short	0x0000
        /*0026*/ 	.short	0x0000
        /*0028*/ 	.byte	0x00, 0xf0, 0xa1, 0x04


	//----- nvinfo : EIATTR_MAXREG_COUNT
	.align		4
.L_4565:
        /*002c*/ 	.byte	0x03, 0x1b
        /*002e*/ 	.short	0x00ff


	//----- nvinfo : EIATTR_NUM_BARRIERS
	.align		4
        /*0030*/ 	.byte	0x02, 0x4c
        /*0032*/ 	.byte	0x01
	.zero		1


	//----- nvinfo : EIATTR_MERCURY_ISA_VERSION
	.align		4
        /*0034*/ 	.byte	0x03, 0x5f
        /*0036*/ 	.short	0x0000


	//----- nvinfo : EIATTR_COOP_GROUP_MASK_REGIDS
	.align		4
        /*0038*/ 	.byte	0x04, 0x29
        /*003a*/ 	.short	(.L_4567 - .L_4566)


	//   ....[0]....
.L_4566:
        /*003c*/ 	.word	0xffffffff


	//   ....[1]....
        /*0040*/ 	.word	0xffffffff


	//   ....[2]....
        /*0044*/ 	.word	0xffffffff


	//   ....[3]....
        /*0048*/ 	.word	0xffffffff


	//   ....[4]....
        /*004c*/ 	.word	0xffffffff


	//   ....[5]....
        /*0050*/ 	.word	0xffffffff


	//   ....[6]....
        /*0054*/ 	.word	0xffffffff


	//   ....[7]....
        /*0058*/ 	.word	0xffffffff


	//   ....[8]....
        /*005c*/ 	.word	0xffffffff


	//   ....[9]....
        /*0060*/ 	.word	0xffffffff


	//   ....[10]....
        /*0064*/ 	.word	0xffffffff


	//   ....[11]....
        /*0068*/ 	.word	0xffffffff


	//   ....[12]....
        /*006c*/ 	.word	0xffffffff


	//   ....[13]....
        /*0070*/ 	.word	0xffffffff


	//   ....[14]....
        /*0074*/ 	.word	0xffffffff


	//   ....[15]....
        /*0078*/ 	.word	0xffffffff


	//   ....[16]....
        /*007c*/ 	.word	0xffffffff


	//   ....[17]....
        /*0080*/ 	.word	0xffffffff


	//   ....[18]....
        /*0084*/ 	.word	0xffffffff


	//   ....[19]....
        /*0088*/ 	.word	0xffffffff


	//----- nvinfo : EIATTR_COOP_GROUP_INSTR_OFFSETS
	.align		4
.L_4567:
        /*008c*/ 	.byte	0x04, 0x28
        /*008e*/ 	.short	(.L_4569 - .L_4568)


	//   ....[0]....
.L_4568:
        /*0090*/ 	.word	0x00000fa0


	//   ....[1]....
        /*0094*/ 	.word	0x00000fc0


	//   ....[2]....
        /*0098*/ 	.word	0x00000fe0


	//   ....[3]....
        /*009c*/ 	.word	0x00001000


	//   ....[4]....
        /*00a0*/ 	.word	0x00001020


	//   ....[5]....
        /*00a4*/ 	.word	0x00001040


	//   ....[6]....
        /*00a8*/ 	.word	0x00001060


	//   ....[7]....
        /*00ac*/ 	.word	0x00001080


	//   ....[8]....
        /*00b0*/ 	.word	0x000010a0


	//   ....[9]....
        /*00b4*/ 	.word	0x000010c0


	//   ....[10]....
        /*00b8*/ 	.word	0x000027f0


	//   ....[11]....
        /*00bc*/ 	.word	0x00002870


	//   ....[12]....
        /*00c0*/ 	.word	0x000028f0


	//   ....[13]....
        /*00c4*/ 	.word	0x00002960


	//   ....[14]....
        /*00c8*/ 	.word	0x000029e0


	//   ....[15]....
        /*00cc*/ 	.word	0x00002a50


	//   ....[16]....
        /*00d0*/ 	.word	0x00002ad0


	//   ....[17]....
        /*00d4*/ 	.word	0x00002b40


	//   ....[18]....
        /*00d8*/ 	.word	0x00002bc0


	//   ....[19]....
        /*00dc*/ 	.word	0x00002c30


	//----- nvinfo : EIATTR_EXIT_INSTR_OFFSETS
	.align		4
.L_4569:
        /*00e0*/ 	.byte	0x04, 0x1c
        /*00e2*/ 	.short	(.L_4571 - .L_4570)


	//   ....[0]....
.L_4570:
        /*00e4*/ 	.word	0x00002790


	//----- nvinfo : EIATTR_MAX_THREADS
	.align		4
.L_4571:
        /*00e8*/ 	.byte	0x04, 0x05
        /*00ea*/ 	.short	(.L_4573 - .L_4572)
.L_4572:
        /*00ec*/ 	.word	0x00000080
        /*00f0*/ 	.word	0x00000001
        /*00f4*/ 	.word	0x00000001


	//----- nvinfo : EIATTR_CRS_STACK_SIZE
	.align		4
.L_4573:
        /*00f8*/ 	.byte	0x04, 0x1e
        /*00fa*/ 	.short	(.L_4575 - .L_4574)
.L_4574:
        /*00fc*/ 	.word	0x00000000
.L_4575:


//--------------------- .nv.info._ZN10layer_norm13ln_bwd_kernelINS_13Kernel_traitsIfffffjLj512ELj1ELj4ELj1ELj16ENS_18Kernel_traits_baseILj512EfffffjLj128EEEEELb0ELb1ELb1ELb0EEEvNS_9BwdParamsE --------------------------
	.section	.nv.info._ZN10layer_norm13ln_bwd_kernelINS_13Kernel_traitsIfffffjLj512ELj1ELj4ELj1ELj16ENS_18Kernel_traits_baseILj512EfffffjLj128EEEEELb0ELb1ELb1ELb0EEEvNS_9BwdParamsE,"",@"SHT_CUDA_INFO"
	.sectionflags	@""
	.align	4


	//----- nvinfo : EIATTR_CUDA_API_VERSION
	.align		4
        /*0000*/ 	.byte	0x04, 0x37
        /*0002*/ 	.short	(.L_4577 - .L_4576)
.L_4576:
        /*0004*/ 	.word	0x00000082


	//----- nvinfo : EIATTR_SW2861232_WAR
	.align		4
.L_4577:
        /*0008*/ 	.byte	0x01, 0x35
	.zero		2


	//----- nvinfo : EIATTR_PARAM_CBANK
	.align		4
        /*000c*/ 	.byte	0x04, 0x0a
        /*000e*/ 	.short	(.L_4579 - .L_4578)
	.align		4
.L_4578:
        /*0010*/ 	.word	index@(.nv.constant0._ZN10layer_norm13ln_bwd_kernelINS_13Kernel_traitsIfffffjLj512ELj1ELj4ELj1ELj16ENS_18Kernel_traits_baseILj512EfffffjLj128EEEEELb0ELb1ELb1ELb0EEEvNS_9BwdParamsE)
        /*0014*/ 	.short	0x0160
        /*0016*/ 	.short	0x0128


	//----- nvinfo : EIATTR_CBANK_PARAM_SIZE
	.align		4
.L_4579:
        /*0018*/ 	.byte	0x03, 0x19
        /*001a*/ 	.short	0x0128


	//----- nvinfo : EIATTR_KPARAM_INFO
	.align		4
        /*001c*/ 	.byte	0x04, 0x17
        /*001e*/ 	.short	(.L_4581 - .L_4580)
.L_4580:
        /*0020*/ 	.word	0x00000000
        /*0024*/ 	.short	0x0000
        /*0026*/ 	.short	0x0000
        /*0028*/ 	.byte	0x00, 0xf0, 0xa1, 0x04


	//----- nvinfo : EIATTR_MAXREG_COUNT
	.align		4
.L_4581:
        /*002c*/ 	.byte	0x03, 0x1b
        /*002e*/ 	.short	0x00ff


	//----- nvinfo : EIATTR_NUM_BARRIERS
	.align		4
        /*0030*/ 	.byte	0x02, 0x4c
        /*0032*/ 	.byte	0x01
	.zero		1


	//----- nvinfo : EIATTR_MERCURY_ISA_VERSION
	.align		4
        /*0034*/ 	.byte	0x03, 0x5f
        /*0036*/ 	.short	0x0000


	//----- nvinfo : EIATTR_COOP_GROUP_MASK_REGIDS
	.align		4
        /*0038*/ 	.byte	0x04, 0x29
        /*003a*/ 	.short	(.L_4583 - .L_4582)


	//   ....[0]....
.L_4582:
        /*003c*/ 	.word	0xffffffff


	//   ....[1]....
        /*0040*/ 	.word	0xffffffff


	//   ....[2]....
        /*0044*/ 	.word	0xffffffff


	//   ....[3]....
        /*0048*/ 	.word	0xffffffff


	//   ....[4]....
        /*004c*/ 	.word	0xffffffff


	//   ....[5]....
        /*0050*/ 	.word	0xffffffff


	//   ....[6]....
        /*0054*/ 	.word	0xffffffff


	//   ....[7]....
        /*0058*/ 	.word	0xffffffff


	//   ....[8]....
        /*005c*/ 	.word	0xffffffff


	//   ....[9]....
        /*0060*/ 	.word	0xffffffff


	//   ....[10]....
        /*0064*/ 	.word	0xffffffff


	//   ....[11]....
        /*0068*/ 	.word	0xffffffff


	//   ....[12]....
        /*006c*/ 	.word	0xffffffff


	//   ....[13]....
        /*0070*/ 	.word	0xffffffff


	//   ....[14]....
        /*0074*/ 	.word	0xffffffff


	//   ....[15]....
        /*0078*/ 	.word	0xffffffff


	//   ....[16]....
        /*007c*/ 	.word	0xffffffff


	//   ....[17]....
        /*0080*/ 	.word	0xffffffff


	//   ....[18]....
        /*0084*/ 	.word	0xffffffff


	//   ....[19]....
        /*0088*/ 	.word	0xffffffff


	//----- nvinfo : EIATTR_COOP_GROUP_INSTR_OFFSETS
	.align		4
.L_4583:
        /*008c*/ 	.byte	0x04, 0x28
        /*008e*/ 	.short	(.L_4585 - .L_4584)


	//   ....[0]....
.L_4584:
        /*0090*/ 	.word	0x00001280


	//   ....[1]....
        /*0094*/ 	.word	0x000012a0


	//   ....[2]....
        /*0098*/ 	.word	0x000012c0


	//   ....[3]....
        /*009c*/ 	.word	0x000012e0


	//   ....[4]....
        /*00a0*/ 	.word	0x00001300


	//   ....[5]....
        /*00a4*/ 	.word	0x00001320


	//   ....[6]....
        /*00a8*/ 	.word	0x00001340


	//   ....[7]....
        /*00ac*/ 	.word	0x00001360


	//   ....[8]....
        /*00b0*/ 	.word	0x00001380


	//   ....[9]....
        /*00b4*/ 	.word	0x000013a0


	//   ....[10]....
        /*00b8*/ 	.word	0x00003680


	//   ....[11]....
        /*00bc*/ 	.word	0x00003700


	//   ....[12]....
        /*00c0*/ 	.word	0x00003780


	//   ....[13]....
        /*00c4*/ 	.word	0x000037f0


	//   ....[14]....
        /*00c8*/ 	.word	0x00003870


	//   ....[15]....
        /*00cc*/ 	.word	0x000038e0


	//   ....[16]....
        /*00d0*/ 	.word	0x00003960


	//   ....[17]....
        /*00d4*/ 	.word	0x000039d0


	//   ....[18]....
        /*00d8*/ 	.word	0x00003a50


	//   ....[19]....
        /*00dc*/ 	.word	0x00003ac0


	//----- nvinfo : EIATTR_EXIT_INSTR_OFFSETS
	.align		4
.L_4585:
        /*00e0*/ 	.byte	0x04, 0x1c
        /*00e2*/ 	.short	(.L_4587 - .L_4586)


	//   ....[0]....
.L_4586:
        /*00e4*/ 	.word	0x000035a0


	//   ....[1]....
        /*00e8*/ 	.word	0x00003620


	//----- nvinfo : EIATTR_MAX_THREADS
	.align		4
.L_4587:
        /*00ec*/ 	.byte	0x04, 0x05
        /*00ee*/ 	.short	(.L_4589 - .L_4588)
.L_4588:
        /*00f0*/ 	.word	0x00000080
        /*00f4*/ 	.word	0x00000001
        /*00f8*/ 	.word	0x00000001


	//----- nvinfo : EIATTR_CRS_STACK_SIZE
	.align		4
.L_4589:
        /*00fc*/ 	.byte	0x04, 0x1e
        /*00fe*/ 	.short	(.L_4591 - .L_4590)
.L_4590:
        /*0100*/ 	.word	0x00000000
.L_4591:


//--------------------- .nv.info._ZN10layer_norm13ln_bwd_kernelINS_13Kernel_traitsIfffffjLj512ELj1ELj4ELj1ELj16ENS_18Kernel_traits_baseILj512EfffffjLj128EEEEELb0ELb1ELb1ELb1EEEvNS_9BwdParamsE --------------------------
	.section	.nv.info._ZN10layer_norm13ln_bwd_kernelINS_13Kernel_traitsIfffffjLj512ELj1ELj4ELj1ELj16ENS_18Kernel_traits_baseILj512EfffffjLj128EEEEELb0ELb1ELb1ELb1EEEvNS_9BwdParamsE,"",@"SHT_CUDA_INFO"
	.sectionflags	@""
	.align	4


	//----- nvinfo : EIATTR_CUDA_API_VERSION
	.align		4
        /*0000*/ 	.byte	0x04, 0x37
        /*0002*/ 	.short	(.L_4593 - .L_4592)
.L_4592:
        /*0004*/ 	.word	0x00000082


	//----- nvinfo : EIATTR_SW2861232_WAR
	.align		4
.L_4593:
        /*0008*/ 	.byte	0x01, 0x35
	.zero		2


	//----- nvinfo : EIATTR_PARAM_CBANK
	.align		4
        /*000c*/ 	.byte	0x04, 0x0a
        /*000e*/ 	.short	(.L_4595 - .L_4594)
	.align		4
.L_4594:
        /*0010*/ 	.word	index@(.nv.constant0._ZN10layer_norm13ln_bwd_kernelINS_13Kernel_traitsIfffffjLj512ELj1ELj4ELj1ELj16ENS_18Kernel_traits_baseILj512EfffffjLj128EEEEELb0ELb1ELb1ELb1EEEvNS_9BwdParamsE)
        /*0014*/ 	.short	0x0160
        /*0016*/ 	.short	0x0128


	//----- nvinfo : EIATTR_CBANK_PARAM_SIZE
	.align		4
.L_4595:
        /*0018*/ 	.byte	0x03, 0x19
        /*001a*/ 	.short	0x0128


	//----- nvinfo : EIATTR_KPARAM_INFO
	.align		4
        /*001c*/ 	.byte	0x04, 0x17
        /*001e*/ 	.short	(.L_4597 - .L_4596)
.L_4596:
        /*0020*/ 	.word	0x00000000
        /*0024*/ 	.short	0x0000
        /*0026*/ 	.short	0x0000
        /*0028*/ 	.byte	0x00, 0xf0, 0xa1, 0x04


	//----- nvinfo : EIATTR_MAXREG_COUNT
	.align		4
.L_4597:
        /*002c*/ 	.byte	0x03, 0x1b
        /*002e*/ 	.short	0x00ff


	//----- nvinfo : EIATTR_NUM_BARRIERS
	.align		4
        /*0030*/ 	.byte	0x02, 0x4c
        /*0032*/ 	.byte	0x01
	.zero		1


	//----- nvinfo : EIATTR_MERCURY_ISA_VERSION
	.align		4
        /*0034*/ 	.byte	0x03, 0x5f
        /*0036*/ 	.short	0x0000


	//----- nvinfo : EIATTR_COOP_GROUP_MASK_REGIDS
	.align		4
        /*0038*/ 	.byte	0x04, 0x29
        /*003a*/ 	.short	(.L_4599 - .L_4598)


	//   ....[0]....
.L_4598:
        /*003c*/ 	.word	0xffffffff


	//   ....[1]....
        /*0040*/ 	.word	0xffffffff


	//   ....[2]....
        /*0044*/ 	.word	0xffffffff


	//   ....[3]....
        /*0048*/ 	.word	0xffffffff


	//   ....[4]....
        /*004c*/ 	.word	0xffffffff


	//   ....[5]....
        /*0050*/ 	.word	0xffffffff


	//   ....[6]....
        /*0054*/ 	.word	0xffffffff


	//   ....[7]....
        /*0058*/ 	.word	0xffffffff


	//   ....[8]....
        /*005c*/ 	.word	0xffffffff


	//   ....[9]....
        /*0060*/ 	.word	0xffffffff


	//   ....[10]....
        /*0064*/ 	.word	0xffffffff


	//   ....[11]....
        /*0068*/ 	.word	0xffffffff


	//   ....[12]....
        /*006c*/ 	.word	0xffffffff


	//   ....[13]....
        /*0070*/ 	.word	0xffffffff


	//   ....[14]....
        /*0074*/ 	.word	0xffffffff


	//   ....[15]....
        /*0078*/ 	.word	0xffffffff


	//   ....[16]....
        /*007c*/ 	.word	0xffffffff


	//   ....[17]....
        /*0080*/ 	.word	0xffffffff


	//   ....[18]....
        /*0084*/ 	.word	0xffffffff


	//   ....[19]....
        /*0088*/ 	.word	0xffffffff


	//----- nvinfo : EIATTR_COOP_GROUP_INSTR_OFFSETS
	.align		4
.L_4599:
        /*008c*/ 	.byte	0x04, 0x28
        /*008e*/ 	.short	(.L_4601 - .L_4600)


	//   ....[0]....
.L_4600:
        /*0090*/ 	.word	0x00000fe0


	//   ....[1]....
        /*0094*/ 	.word	0x00001000


	//   ....[2]....
        /*0098*/ 	.word	0x00001020


	//   ....[3]....
        /*009c*/ 	.word	0x00001040


	//   ....[4]....
        /*00a0*/ 	.word	0x00001060


	//   ....[5]....
        /*00a4*/ 	.word	0x00001080


	//   ....[6]....
        /*00a8*/ 	.word	0x000010a0


	//   ....[7]....
        /*00ac*/ 	.word	0x000010c0


	//   ....[8]....
        /*00b0*/ 	.word	0x000010e0


	//   ....[9]....
        /*00b4*/ 	.word	0x00001100


	//   ....[10]....
        /*00b8*/ 	.word	0x00002e40


	//   ....[11]....
        /*00bc*/ 	.word	0x00002ec0


	//   ....[12]....
        /*00c0*/ 	.word	0x00002f40


	//   ....[13]....
        /*00c4*/ 	.word	0x00002fb0


	//   ....[14]....
        /*00c8*/ 	.word	0x00003030


	//   ....[15]....
        /*00cc*/ 	.word	0x000030a0


	//   ....[16]....
        /*00d0*/ 	.word	0x00003120


	//   ....[17]....
        /*00d4*/ 	.word	0x00003190


	//   ....[18]....
        /*00d8*/ 	.word	0x00003210


	//   ....[19]....
        /*00dc*/ 	.word	0x00003280


	//----- nvinfo : EIATTR_EXIT_INSTR_OFFSETS
	.align		4
.L_4601:
        /*00e0*/ 	.byte	0x04, 0x1c
        /*00e2*/ 	.short	(.L_4603 - .L_4602)


	//   ....[0]....
.L_4602:
        /*00e4*/ 	.word	0x00002de0


	//----- nvinfo : EIATTR_MAX_THREADS
	.align		4
.L_4603:
        /*00e8*/ 	.byte	0x04, 0x05
        /*00ea*/ 	.short	(.L_4605 - .L_4604)
.L_4604:
        /*00ec*/ 	.word	0x00000080
        /*00f0*/ 	.word	0x00000001
        /*00f4*/ 	.word	0x00000001


	//----- nvinfo : EIATTR_CRS_STACK_SIZE
	.align		4
.L_4605:
        /*00f8*/ 	.byte	0x04, 0x1e
        /*00fa*/ 	.short	(.L_4607 - .L_4606)
.L_4606:
        /*00fc*/ 	.word	0x00000000
.L_4607:


//--------------------- .nv.info._ZN10layer_norm13ln_bwd_kernelINS_13Kernel_traitsIfffffjLj512ELj1ELj4ELj1ELj16ENS_18Kernel_traits_baseILj512EfffffjLj128EEEEELb1ELb0ELb0ELb0EEEvNS_9BwdParamsE --------------------------
	.section	.nv.info._ZN10layer_norm13ln_bwd_kernelINS_13Kernel_traitsIfffffjLj512ELj1ELj4ELj1ELj16ENS_18Kernel_traits_baseILj512EfffffjLj128EEEEELb1ELb0ELb0ELb0EEEvNS_9BwdParamsE,"",@"SHT_CUDA_INFO"
	.sectionflags	@""
	.align	4


	//----- nvinfo : EIATTR_CUDA_API_VERSION
	.align		4
        /*0000*/ 	.byte	0x04, 0x37
        /*0002*/ 	.short	(.L_4609 - .L_4608)
.L_4608:
        /*0004*/ 	.word	0x00000082


	//----- nvinfo : EIATTR_SW2861232_WAR
	.align		4
.L_4609:
        /*0008*/ 	.byte	0x01, 0x35
	.zero		2


	//----- nvinfo : EIATTR_PARAM_CBANK
	.align		4
        /*000c*/ 	.byte	0x04, 0x0a
        /*000e*/ 	.short	(.L_4611 - .L_4610)
	.align		4
.L_4610:
        /*0010*/ 	.word	index@(.nv.constant0._ZN10layer_norm13ln_bwd_kernelINS_13Kernel_traitsIfffffjLj512ELj1ELj4ELj1ELj16ENS_18Kernel_traits_baseILj512EfffffjLj128EEEEELb1ELb0ELb0ELb0EEEvNS_9BwdParamsE)
        /*0014*/ 	.short	0x0160
        /*0016*/ 	.short	0x0128


	//----- nvinfo : EIATTR_CBANK_PARAM_SIZE
	.align		4
.L_4611:
        /*0018*/ 	.byte	0x03, 0x19
        /*001a*/ 	.short	0x0128


	//----- nvinfo : EIATTR_KPARAM_INFO
	.align		4
        /*001c*/ 	.byte	0x04, 0x17
        /*001e*/ 	.short	(.L_4613 - .L_4612)
.L_4612:
        /*0020*/ 	.word	0x00000000
        /*0024*/ 	.short	0x0000
        /*0026*/ 	.short	0x0000
        /*0028*/ 	.byte	0x00, 0xf0, 0xa1, 0x04


	//----- nvinfo : EIATTR_MAXREG_COUNT
	.align		4
.L_4613:
        /*002c*/ 	.byte	0x03, 0x1b
        /*002e*/ 	.short	0x00ff


	//----- nvinfo : EIATTR_NUM_BARRIERS
	.align		4
        /*0030*/ 	.byte	0x02, 0x4c
        /*0032*/ 	.byte	0x01
	.zero		1


	//----- nvinfo : EIATTR_MERCURY_ISA_VERSION
	.align		4
        /*0034*/ 	.byte	0x03, 0x5f
        /*0036*/ 	.short	0x0000


	//----- nvinfo : EIATTR_COOP_GROUP_MASK_REGIDS
	.align		4
        /*0038*/ 	.byte	0x04, 0x29
        /*003a*/ 	.short	(.L_4615 - .L_4614)


	//   ....[0]....
.L_4614:
        /*003c*/ 	.word	0xffffffff


	//   ....[1]....
        /*0040*/ 	.word	0xffffffff


	//   ....[2]....
        /*0044*/ 	.word	0xffffffff


	//   ....[3]....
        /*0048*/ 	.word	0xffffffff


	//   ....[4]....
        /*004c*/ 	.word	0xffffffff


	//   ....[5]....
        /*0050*/ 	.word	0xffffffff


	//   ....[6]....
        /*0054*/ 	.word	0xffffffff


	//   ....[7]....
        /*0058*/ 	.word	0xffffffff


	//   ....[8]....
        /*005c*/ 	.word	0xffffffff


	//   ....[9]....
        /*0060*/ 	.word	0xffffffff


	//   ....[10]....
        /*0064*/ 	.word	0xffffffff


	//   ....[11]....
        /*0068*/ 	.word	0xffffffff


	//   ....[12]....
        /*006c*/ 	.word	0xffffffff


	//   ....[13]....
        /*0070*/ 	.word	0xffffffff


	//   ....[14]....
        /*0074*/ 	.word	0xffffffff


	//   ....[15]....
        /*0078*/ 	.word	0xffffffff


	//   ....[16]....
        /*007c*/ 	.word	0xffffffff


	//   ....[17]....
        /*0080*/ 	.word	0xffffffff


	//   ....[18]....
        /*0084*/ 	.word	0xffffffff


	//   ....[19]....
        /*0088*/ 	.word	0xffffffff


	//----- nvinfo : EIATTR_COOP_GROUP_INSTR_OFFSETS
	.align		4
.L_4615:
        /*008c*/ 	.byte	0x04, 0x28
        /*008e*/ 	.short	(.L_4617 - .L_4616)


	//   ....[0]....
.L_4616:
        /*0090*/ 	.word	0x00001030


	//   ....[1]....
        /*0094*/ 	.word	0x00001050


	//   ....[2]....
        /*0098*/ 	.word	0x00001070


	//   ....[3]....
        /*009c*/ 	.word	0x00001090


	//   ....[4]....
        /*00a0*/ 	.word	0x000010b0


	//   ....[5]....
        /*00a4*/ 	.word	0x000010d0


	//   ....[6]....
        /*00a8*/ 	.word	0x000010f0


	//   ....[7]....
        /*00ac*/ 	.word	0x00001110


	//   ....[8]....
        /*00b0*/ 	.word	0x00001130


	//   ....[9]....
        /*00b4*/ 	.word	0x00001150


	//   ....[10]....
        /*00b8*/ 	.word	0x000026f0


	//   ....[11]....
        /*00bc*/ 	.word	0x00002770


	//   ....[12]....
        /*00c0*/ 	.word	0x000027f0


	//   ....[13]....
        /*00c4*/ 	.word	0x00002860


	//   ....[14]....
        /*00c8*/ 	.word	0x000028e0


	//   ....[15]....
        /*00cc*/ 	.word	0x00002950


	//   ....[16]....
        /*00d0*/ 	.word	0x000029d0


	//   ....[17]....
        /*00d4*/ 	.word	0x00002a40


	//   ....[18]....
        /*00d8*/ 	.word	0x00002ac0


	//   ....[19]....
        /*00dc*/ 	.word	0x00002b30


	//----- nvinfo : EIATTR_EXIT_INSTR_OFFSETS
	.align		4
.L_4617:
        /*00e0*/ 	.byte	0x04, 0x1c
        /*00e2*/ 	.short	(.L_4619 - .L_4618)


	//   ....[0]....
.L_4618:
        /*00e4*/ 	.word	0x00002660


	//   ....[1]....
        /*00e8*/ 	.word	0x00002690


	//----- nvinfo : EIATTR_MAX_THREADS
	.align		4
.L_4619:
        /*00ec*/ 	.byte	0x04, 0x05
        /*00ee*/ 	.short	(.L_4621 - .L_4620)
.L_4620:
        /*00f0*/ 	.word	0x00000080
        /*00f4*/ 	.word	0x00000001
        /*00f8*/ 	.word	0x00000001


	//----- nvinfo : EIATTR_CRS_STACK_SIZE
	.align		4
.L_4621:
        /*00fc*/ 	.byte	0x04, 0x1e
        /*00fe*/ 	.short	(.L_4623 - .L_4622)
.L_4622:
        /*0100*/ 	.word	0x00000000
.L_4623:


//--------------------- .nv.info._ZN10layer_norm13ln_bwd_kernelINS_13Kernel_traitsIfffffjLj512ELj1ELj4ELj1ELj16ENS_18Kernel_traits_baseILj512EfffffjLj128EEEEELb1ELb0ELb0ELb1EEEvNS_9BwdParamsE --------------------------
	.section	.nv.info._ZN10layer_norm13ln_bwd_kernelINS_13Kernel_traitsIfffffjLj512ELj1ELj4ELj1ELj16ENS_18Kernel_traits_baseILj512EfffffjLj128EEEEELb1ELb0ELb0ELb1EEEvNS_9BwdParamsE,"",@"SHT_CUDA_INFO"
	.sectionflags	@""
	.align	4


	//----- nvinfo : EIATTR_CUDA_API_VERSION
	.align		4
        /*0000*/ 	.byte	0x04, 0x37
        /*0002*/ 	.short	(.L_4625 - .L_4624)
.L_4624:
        /*0004*/ 	.word	0x00000082


	//----- nvinfo : EIATTR_SW2861232_WAR
	.align		4
.L_4625:
        /*0008*/ 	.byte	0x01, 0x35
	.zero		2


	//----- nvinfo : EIATTR_PARAM_CBANK
	.align		4
        /*000c*/ 	.byte	0x04, 0x0a
        /*000e*/ 	.short	(.L_4627 - .L_4626)
	.align		4
.L_4626:
        /*0010*/ 	.word	index@(.nv.constant0._ZN10layer_norm13ln_bwd_kernelINS_13Kernel_traitsIfffffjLj512ELj1ELj4ELj1ELj16ENS_18Kernel_traits_baseILj512EfffffjLj128EEEEELb1ELb0ELb0ELb1EEEvNS_9BwdParamsE)
        /*0014*/ 	.short	0x0160
        /*0016*/ 	.short	0x0128


	//----- nvinfo : EIATTR_CBANK_PARAM_SIZE
	.align		4
.L_4627:
        /*0018*/ 	.byte	0x03, 0x19
        /*001a*/ 	.short	0x0128


	//----- nvinfo : EIATTR_KPARAM_INFO
	.align		4
        /*001c*/ 	.byte	0x04, 0x17
        /*001e*/ 	.short	(.L_4629 - .L_4628)
.L_4628:
        /*0020*/ 	.word	0x00000000
        /*0024*/ 	.short	0x0000
        /*0026*/ 	.short	0x0000
        /*0028*/ 	.byte	0x00, 0xf0, 0xa1, 0x04


	//----- nvinfo : EIATTR_MAXREG_COUNT
	.align		4
.L_4629:
        /*002c*/ 	.byte	0x03, 0x1b
        /*002e*/ 	.short	0x00ff


	//----- nvinfo : EIATTR_NUM_BARRIERS
	.align		4
        /*0030*/ 	.byte	0x02, 0x4c
        /*0032*/ 	.byte	0x01
	.zero		1


	//----- nvinfo : EIATTR_MERCURY_ISA_VERSION
	.align		4
        /*0034*/ 	.byte	0x03, 0x5f
        /*0036*/ 	.short	0x0000


	//----- nvinfo : EIATTR_COOP_GROUP_MASK_REGIDS
	.align		4
        /*0038*/ 	.byte	0x04, 0x29
        /*003a*/ 	.short	(.L_4631 - .L_4630)


	//   ....[0]....
.L_4630:
        /*003c*/ 	.word	0xffffffff


	//   ....[1]....
        /*0040*/ 	.word	0xffffffff


	//   ....[2]....
        /*0044*/ 	.word	0xffffffff


	//   ....[3]....
        /*0048*/ 	.word	0xffffffff


	//   ....[4]....
        /*004c*/ 	.word	0xffffffff


	//   ....[5]....
        /*0050*/ 	.word	0xffffffff


	//   ....[6]....
        /*0054*/ 	.word	0xffffffff


	//   ....[7]....
        /*0058*/ 	.word	0xffffffff


	//   ....[8]....
        /*005c*/ 	.word	0xffffffff


	//   ....[9]....
        /*0060*/ 	.word	0xffffffff


	//   ....[10]....
        /*0064*/ 	.word	0xffffffff


	//   ....[11]....
        /*0068*/ 	.word	0xffffffff


	//   ....[12]....
        /*006c*/ 	.word	0xffffffff


	//   ....[13]....
        /*0070*/ 	.word	0xffffffff


	//   ....[14]....
        /*0074*/ 	.word	0xffffffff


	//   ....[15]....
        /*0078*/ 	.word	0xffffffff


	//   ....[16]....
        /*007c*/ 	.word	0xffffffff


	//   ....[17]....
        /*0080*/ 	.word	0xffffffff


	//   ....[18]....
        /*0084*/ 	.word	0xffffffff


	//   ....[19]....
        /*0088*/ 	.word	0xffffffff


	//----- nvinfo : EIATTR_COOP_GROUP_INSTR_OFFSETS
	.align		4
.L_4631:
        /*008c*/ 	.byte	0x04, 0x28
        /*008e*/ 	.short	(.L_4633 - .L_4632)


	//   ....[0]....
.L_4632:
        /*0090*/ 	.word	0x00000df0


	//   ....[1]....
        /*0094*/ 	.word	0x00000e10


	//   ....[2]....
        /*0098*/ 	.word	0x00000e30


	//   ....[3]....
        /*009c*/ 	.word	0x00000e50


	//   ....[4]....
        /*00a0*/ 	.word	0x00000e70


	//   ....[5]....
        /*00a4*/ 	.word	0x00000e90


	//   ....[6]....
        /*00a8*/ 	.word	0x00000eb0


	//   ....[7]....
        /*00ac*/ 	.word	0x00000ed0


	//   ....[8]....
        /*00b0*/ 	.word	0x00000ef0


	//   ....[9]....
        /*00b4*/ 	.word	0x00000f10


	//   ....[10]....
        /*00b8*/ 	.word	0x000022d0


	//   ....[11]....
        /*00bc*/ 	.word	0x00002350


	//   ....[12]....
        /*00c0*/ 	.word	0x000023d0


	//   ....[13]....
        /*00c4*/ 	.word	0x00002440


	//   ....[14]....
        /*00c8*/ 	.word	0x000024c0


	//   ....[15]....
        /*00cc*/ 	.word	0x00002530


	//   ....[16]....
        /*00d0*/ 	.word	0x000025b0


	//   ....[17]....
        /*00d4*/ 	.word	0x00002620


	//   ....[18]....
        /*00d8*/ 	.word	0x000026a0


	//   ....[19]....
        /*00dc*/ 	.word	0x00002710


	//----- nvinfo : EIATTR_EXIT_INSTR_OFFSETS
	.align		4
.L_4633:
        /*00e0*/ 	.byte	0x04, 0x1c
        /*00e2*/ 	.short	(.L_4635 - .L_4634)


	//   ....[0]....
.L_4634:
        /*00e4*/ 	.word	0x00002270


	//----- nvinfo : EIATTR_MAX_THREADS
	.align		4
.L_4635:
        /*00e8*/ 	.byte	0x04, 0x05
        /*00ea*/ 	.short	(.L_4637 - .L_4636)
.L_4636:
        /*00ec*/ 	.word	0x00000080
        /*00f0*/ 	.word	0x00000001
        /*00f4*/ 	.word	0x00000001


	//----- nvinfo : EIATTR_CRS_STACK_SIZE
	.align		4
.L_4637:
        /*00f8*/ 	.byte	0x04, 0x1e
        /*00fa*/ 	.short	(.L_4639 - .L_4638)
.L_4638:
        /*00fc*/ 	.word	0x00000000
.L_4639:


//--------------------- .nv.info._ZN10layer_norm22ln_bwd_finalize_kernelINS_22Kernel_traits_finalizeILj512EfffffjLb0ELj1024ELj4ENS_18Kernel_traits_baseILj512EfffffjLj1024EEEEELb0ELb0EEEvNS_9BwdParamsE --------------------------
	.section	.nv.info._ZN10layer_norm22ln_bwd_finalize_kernelINS_22Kernel_traits_finalizeILj512EfffffjLb0ELj1024ELj4ENS_18Kernel_traits_baseILj512EfffffjLj1024EEEEELb0ELb0EEEvNS_9BwdParamsE,"",@"SHT_CUDA_INFO"
	.sectionflags	@""
	.align	4


	//----- nvinfo : EIATTR_CUDA_API_VERSION
	.align		4
        /*0000*/ 	.byte	0x04, 0x37
        /*0002*/ 	.short	(.L_4641 - .L_4640)
.L_4640:
        /*0004*/ 	.word	0x00000082


	//----- nvinfo : EIATTR_SW2861232_WAR
	.align		4
.L_4641:
        /*0008*/ 	.byte	0x01, 0x35
	.zero		2


	//----- nvinfo : EIATTR_PARAM_CBANK
	.align		4
        /*000c*/ 	.byte	0x04, 0x0a
        /*000e*/ 	.short	(.L_4643 - .L_4642)
	.align		4
.L_4642:
        /*0010*/ 	.word	index@(.nv.constant0._ZN10layer_norm22ln_bwd_finalize_kernelINS_22Kernel_traits_finalizeILj512EfffffjLb0ELj1024ELj4ENS_18Kernel_traits_baseILj512EfffffjLj1024EEEEELb0ELb0EEEvNS_9BwdParamsE)
        /*0014*/ 	.short	0x0160
        /*0016*/ 	.short	0x0128


	//----- nvinfo : EIATTR_CBANK_PARAM_SIZE
	.align		4
.L_4643:
        /*0018*/ 	.byte	0x03, 0x19
        /*001a*/ 	.short	0x0128


	//----- nvinfo : EIATTR_KPARAM_INFO
	.align		4
        /*001c*/ 	.byte	0x04, 0x17
        /*001e*/ 	.short	(.L_4645 - .L_4644)
.L_4644:
        /*0020*/ 	.word	0x00000000
        /*0024*/ 	.short	0x0000
        /*0026*/ 	.short	0x0000
        /*0028*/ 	.byte	0x00, 0xf0, 0xa1, 0x04


	//----- nvinfo : EIATTR_MAXREG_COUNT
	.align		4
.L_4645:
        /*002c*/ 	.byte	0x03, 0x1b
        /*002e*/ 	.short	0x0040


	//----- nvinfo : EIATTR_NUM_BARRIERS
	.align		4
        /*0030*/ 	.byte	0x02, 0x4c
        /*0032*/ 	.byte	0x01
	.zero		1


	//----- nvinfo : EIATTR_MERCURY_ISA_VERSION
	.align		4
        /*0034*/ 	.byte	0x03, 0x5f
        /*0036*/ 	.short	0x0000


	//----- nvinfo : EIATTR_COOP_GROUP_MASK_REGIDS
	.align		4
        /*0038*/ 	.byte	0x04, 0x29
        /*003a*/ 	.short	(.L_4647 - .L_4646)


	//   ....[0]....
.L_4646:
        /*003c*/ 	.word	0xffffffff


	//   ....[1]....
        /*0040*/ 	.word	0xffffffff


	//   ....[2]....
        /*0044*/ 	.word	0xffffffff


	//   ....[3]....
        /*0048*/ 	.word	0xffffffff


	//   ....[4]....
        /*004c*/ 	.word	0xffffffff


	//   ....[5]....
        /*0050*/ 	.word	0xffffffff


	//   ....[6]....
        /*0054*/ 	.word	0xffffffff


	//   ....[7]....
        /*0058*/ 	.word	0xffffffff


	//   ....[8]....
        /*005c*/ 	.word	0xffffffff


	//   ....[9]....
        /*0060*/ 	.word	0xffffffff


	//   ....[10]....
        /*0064*/ 	.word	0xffffffff


	//   ....[11]....
        /*0068*/ 	.word	0xffffffff


	//   ....[12]....
        /*006c*/ 	.word	0xffffffff


	//   ....[13]....
        /*0070*/ 	.word	0xffffffff


	//   ....[14]....
        /*0074*/ 	.word	0xffffffff


	//   ....[15]....
        /*0078*/ 	.word	0xffffffff


	//   ....[16]....
        /*007c*/ 	.word	0xffffffff


	//   ....[17]....
        /*0080*/ 	.word	0xffffffff


	//   ....[18]....
        /*0084*/ 	.word	0xffffffff


	//   ....[19]....
        /*0088*/ 	.word	0xffffffff


	//----- nvinfo : EIATTR_COOP_GROUP_INSTR_OFFSETS
	.align		4
.L_4647:
        /*008c*/ 	.byte	0x04, 0x28
        /*008e*/ 	.short	(.L_4649 - .L_4648)


	//   ....[0]....
.L_4648:
        /*0090*/ 	.word	0x00000820


	//   ....[1]....
        /*0094*/ 	.word	0x00000850


	//   ....[2]....
        /*0098*/ 	.word	0x00000860


	//   ....[3]....
        /*009c*/ 	.word	0x00000890


	//   ....[4]....
        /*00a0*/ 	.word	0x000008a0


	//   ....[5]....
        /*00a4*/ 	.word	0x000008d0


	//   ....[6]....
        /*00a8*/ 	.word	0x000008f0


	//   ....[7]....
        /*00ac*/ 	.word	0x00000900


	//   ....[8]....
        /*00b0*/ 	.word	0x00000930


	//   ....[9]....
        /*00b4*/ 	.word	0x00000940


	//   ....[10]....
        /*00b8*/ 	.word	0x00000b30


	//   ....[11]....
        /*00bc*/ 	.word	0x00000ba0


	//   ....[12]....
        /*00c0*/ 	.word	0x00000c00


	//   ....[13]....
        /*00c4*/ 	.word	0x00000c60


	//   ....[14]....
        /*00c8*/ 	.word	0x00000cd0


	//   ....[15]....
        /*00cc*/ 	.word	0x00000d40


	//   ....[16]....
        /*00d0*/ 	.word	0x00000da0


	//   ....[17]....
        /*00d4*/ 	.word	0x00000e00


	//   ....[18]....
        /*00d8*/ 	.word	0x00000e60


	//   ....[19]....
        /*00dc*/ 	.word	0x00000ec0


	//----- nvinfo : EIATTR_EXIT_INSTR_OFFSETS
	.align		4
.L_4649:
        /*00e0*/ 	.byte	0x04, 0x1c
        /*00e2*/ 	.short	(.L_4651 - .L_4650)


	//   ....[0]....
.L_4650:
        /*00e4*/ 	.word	0x00000070


	//   ....[1]....
        /*00e8*/ 	.word	0x00000ad0


	//----- nvinfo : EIATTR_MAX_THREADS
	.align		4
.L_4651:
        /*00ec*/ 	.byte	0x04, 0x05
        /*00ee*/ 	.short	(.L_4653 - .L_4652)
.L_4652:
        /*00f0*/ 	.word	0x00000400
        /*00f4*/ 	.word	0x00000001
        /*00f8*/ 	.word	0x00000001


	//----- nvinfo : EIATTR_CRS_STACK_SIZE
	.align		4
.L_4653:
        /*00fc*/ 	.byte	0x04, 0x1e
        /*00fe*/ 	.short	(.L_4655 - .L_4654)
.L_4654:
        /*0100*/ 	.word	0x00000000
.L_4655:


//--------------------- .nv.info._ZN10layer_norm13ln_bwd_kernelINS_13Kernel_traitsIfffffjLj512ELj1ELj4ELj1ELj16ENS_18Kernel_traits_baseILj512EfffffjLj128EEEEELb1ELb0ELb1ELb0EEEvNS_9BwdParamsE --------------------------
	.section	.nv.info._ZN10layer_norm13ln_bwd_kernelINS_13Kernel_traitsIfffffjLj512ELj1ELj4ELj1ELj16ENS_18Kernel_traits_baseILj512EfffffjLj128EEEEELb1ELb0ELb1ELb0EEEvNS_9BwdParamsE,"",@"SHT_CUDA_INFO"
	.sectionflags	@""
	.align	4


	//----- nvinfo : EIATTR_CUDA_API_VERSION
	.align		4
        /*0000*/ 	.byte	0x04, 0x37
        /*0002*/ 	.short	(.L_4657 - .L_4656)
.L_4656:
        /*0004*/ 	.word	0x00000082


	//----- nvinfo : EIATTR_SW2861232_WAR
	.align		4
.L_4657:
        /*0008*/ 	.byte	0x01, 0x35
	.zero		2


	//----- nvinfo : EIATTR_PARAM_CBANK
	.align		4
        /*000c*/ 	.byte	0x04, 0x0a
        /*000e*/ 	.short	(.L_4659 - .L_4658)
	.align		4
.L_4658:
        /*0010*/ 	.word	index@(.nv.constant0._ZN10layer_norm13ln_bwd_kernelINS_13Kernel_traitsIfffffjLj512ELj1ELj4ELj1ELj16ENS_18Kernel_traits_baseILj512EfffffjLj128EEEEELb1ELb0ELb1ELb0EEEvNS_9BwdParamsE)
        /*0014*/ 	.short	0x0160
        /*0016*/ 	.short	0x0128


	//----- nvinfo : EIATTR_CBANK_PARAM_SIZE
	.align		4
.L_4659:
        /*0018*/ 	.byte	0x03, 0x19
        /*001a*/ 	.short	0x0128


	//----- nvinfo : EIATTR_KPARAM_INFO
	.align		4
        /*001c*/ 	.byte	0x04, 0x17
        /*001e*/ 	.short	(.L_4661 - .L_4660)
.L_4660:
        /*0020*/ 	.word	0x00000000
        /*0024*/ 	.short	0x0000
        /*0026*/ 	.short	0x0000
        /*0028*/ 	.byte	0x00, 0xf0, 0xa1, 0x04


	//----- nvinfo : EIATTR_MAXREG_COUNT
	.align		4
.L_4661:
        /*002c*/ 	.byte	0x03, 0x1b
        /*002e*/ 	.short	0x00ff


	//----- nvinfo : EIATTR_NUM_BARRIERS
	.align		4
        /*0030*/ 	.byte	0x02, 0x4c
        /*0032*/ 	.byte	0x01
	.zero		1


	//----- nvinfo : EIATTR_MERCURY_ISA_VERSION
	.align		4
        /*0034*/ 	.byte	0x03, 0x5f
        /*0036*/ 	.short	0x0000


	//----- nvinfo : EIATTR_COOP_GROUP_MASK_REGIDS
	.align		4
        /*0038*/ 	.byte	0x04, 0x29
        /*003a*/ 	.short	(.L_4663 - .L_4662)


	//   ....[0]....
.L_4662:
        /*003c*/ 	.word	0xffffffff


	//   ....[1]....
        /*0040*/ 	.word	0xffffffff


	//   ....[2]....
        /*0044*/ 	.word	0xffffffff


	//   ....[3]....
        /*0048*/ 	.word	0xffffffff


	//   ....[4]....
        /*004c*/ 	.word	0xffffffff


	//   ....[5]....
        /*0050*/ 	.word	0xffffffff


	//   ....[6]....
        /*0054*/ 	.word	0xffffffff


	//   ....[7]....
        /*0058*/ 	.word	0xffffffff


	//   ....[8]....
        /*005c*/ 	.word	0xffffffff


	//   ....[9]....
        /*0060*/ 	.word	0xffffffff


	//   ....[10]....
        /*0064*/ 	.word	0xffffffff


	//   ....[11]....
        /*0068*/ 	.word	0xffffffff


	//   ....[12]....
        /*006c*/ 	.word	0xffffffff


	//   ....[13]....
        /*0070*/ 	.word	0xffffffff


	//   ....[14]....
        /*0074*/ 	.word	0xffffffff


	//   ....[15]....
        /*0078*/ 	.word	0xffffffff


	//   ....[16]....
        /*007c*/ 	.word	0xffffffff


	//   ....[17]....
        /*0080*/ 	.word	0xffffffff


	//   ....[18]....
        /*0084*/ 	.word	0xffffffff


	//   ....[19]....
        /*0088*/ 	.word	0xffffffff


	//----- nvinfo : EIATTR_COOP_GROUP_INSTR_OFFSETS
	.align		4
.L_4663:
        /*008c*/ 	.byte	0x04, 0x28
        /*008e*/ 	.short	(.L_4665 - .L_4664)


	//   ....[0]....
.L_4664:
        /*0090*/ 	.word	0x00001370


	//   ....[1]....
        /*0094*/ 	.word	0x00001390


	//   ....[2]....
        /*0098*/ 	.word	0x000013b0


	//   ....[3]....
        /*009c*/ 	.word	0x000013d0


	//   ....[4]....
        /*00a0*/ 	.word	0x000013f0


	//   ....[5]....
        /*00a4*/ 	.word	0x00001410


	//   ....[6]....
        /*00a8*/ 	.word	0x00001430


	//   ....[7]....
        /*00ac*/ 	.word	0x00001450


	//   ....[8]....
        /*00b0*/ 	.word	0x00001470


	//   ....[9]....
        /*00b4*/ 	.word	0x00001490


	//   ....[10]....
        /*00b8*/ 	.word	0x00003390


	//   ....[11]....
        /*00bc*/ 	.word	0x00003410


	//   ....[12]....
        /*00c0*/ 	.word	0x00003490


	//   ....[13]....
        /*00c4*/ 	.word	0x00003500


	//   ....[14]....
        /*00c8*/ 	.word	0x00003580


	//   ....[15]....
        /*00cc*/ 	.word	0x000035f0


	//   ....[16]....
        /*00d0*/ 	.word	0x00003670


	//   ....[17]....
        /*00d4*/ 	.word	0x000036e0


	//   ....[18]....
        /*00d8*/ 	.word	0x00003760


	//   ....[19]....
        /*00dc*/ 	.word	0x000037d0


	//----- nvinfo : EIATTR_EXIT_INSTR_OFFSETS
	.align		4
.L_4665:
        /*00e0*/ 	.byte	0x04, 0x1c
        /*00e2*/ 	.short	(.L_4667 - .L_4666)


	//   ....[0]....
.L_4666:
        /*00e4*/ 	.word	0x00003300


	//   ....[1]....
        /*00e8*/ 	.word	0x00003330


	//----- nvinfo : EIATTR_MAX_THREADS
	.align		4
.L_4667:
        /*00ec*/ 	.byte	0x04, 0x05
        /*00ee*/ 	.short	(.L_4669 - .L_4668)
.L_4668:
        /*00f0*/ 	.word	0x00000080
        /*00f4*/ 	.word	0x00000001
        /*00f8*/ 	.word	0x00000001


	//----- nvinfo : EIATTR_CRS_STACK_SIZE
	.align		4
.L_4669:
        /*00fc*/ 	.byte	0x04, 0x1e
        /*00fe*/ 	.short	(.L_4671 - .L_4670)
.L_4670:
        /*0100*/ 	.word	0x00000000
.L_4671:


//--------------------- .nv.info._ZN10layer_norm22ln_bwd_finalize_kernelINS_22Kernel_traits_finalizeILj512EfffffjLb0ELj1024ELj4ENS_18Kernel_traits_baseILj512EfffffjLj1024EEEEELb0ELb1EEEvNS_9BwdParamsE --------------------------
	.section	.nv.info._ZN10layer_norm22ln_bwd_finalize_kernelINS_22Kernel_traits_finalizeILj512EfffffjLb0ELj1024ELj4ENS_18Kernel_traits_baseILj512EfffffjLj1024EEEEELb0ELb1EEEvNS_9BwdParamsE,"",@"SHT_CUDA_INFO"
	.sectionflags	@""
	.align	4


	//----- nvinfo : EIATTR_CUDA_API_VERSION
	.align		4
        /*0000*/ 	.byte	0x04, 0x37
        /*0002*/ 	.short	(.L_4673 - .L_4672)
.L_4672:
        /*0004*/ 	.word	0x00000082


	//----- nvinfo : EIATTR_SW2861232_WAR
	.align		4
.L_4673:
        /*0008*/ 	.byte	0x01, 0x35
	.zero		2


	//----- nvinfo : EIATTR_PARAM_CBANK
	.align		4
        /*000c*/ 	.byte	0x04, 0x0a
        /*000e*/ 	.short	(.L_4675 - .L_4674)
	.align		4
.L_4674:
        /*0010*/ 	.word	index@(.nv.constant0._ZN10layer_norm22ln_bwd_finalize_kernelINS_22Kernel_traits_finalizeILj512EfffffjLb0ELj1024ELj4ENS_18Kernel_traits_baseILj512EfffffjLj1024EEEEELb0ELb1EEEvNS_9BwdParamsE)
        /*0014*/ 	.short	0x0160
        /*0016*/ 	.short	0x0128


	//----- nvinfo : EIATTR_CBANK_PARAM_SIZE
	.align		4
.L_4675:
        /*0018*/ 	.byte	0x03, 0x19
        /*001a*/ 	.short	0x0128


	//----- nvinfo : EIATTR_KPARAM_INFO
	.align		4
        /*001c*/ 	.byte	0x04, 0x17
        /*001e*/ 	.short	(.L_4677 - .L_4676)
.L_4676:
        /*0020*/ 	.word	0x00000000
        /*0024*/ 	.short	0x0000
        /*0026*/ 	.short	0x0000
        /*0028*/ 	.byte	0x00, 0xf0, 0xa1, 0x04


	//----- nvinfo : EIATTR_MAXREG_COUNT
	.align		4
.L_4677:
        /*002c*/ 	.byte	0x03, 0x1b
        /*002e*/ 	.short	0x0040


	//----- nvinfo : EIATTR_NUM_BARRIERS
	.align		4
        /*0030*/ 	.byte	0x02, 0x4c
        /*0032*/ 	.byte	0x01
	.zero		1


	//----- nvinfo : EIATTR_MERCURY_ISA_VERSION
	.align		4
        /*0034*/ 	.byte	0x03, 0x5f
        /*0036*/ 	.short	0x0000


	//----- nvinfo : EIATTR_COOP_GROUP_MASK_REGIDS
	.align		4
        /*0038*/ 	.byte	0x04, 0x29
        /*003a*/ 	.short	(.L_4679 - .L_4678)


	//   ....[0]....
.L_4678:
        /*003c*/ 	.word	0xffffffff


	//   ....[1]....
        /*0040*/ 	.word	0xffffffff


	//   ....[2]....
        /*0044*/ 	.word	0xffffffff


	//   ....[3]....
        /*0048*/ 	.word	0xffffffff


	//   ....[4]....
        /*004c*/ 	.word	0xffffffff


	//   ....[5]....
        /*0050*/ 	.word	0xffffffff


	//   ....[6]....
        /*0054*/ 	.word	0xffffffff


	//   ....[7]....
        /*0058*/ 	.word	0xffffffff


	//   ....[8]....
        /*005c*/ 	.word	0xffffffff


	//   ....[9]....
        /*0060*/ 	.word	0xffffffff


	//   ....[10]....
        /*0064*/ 	.word	0xffffffff


	//   ....[11]....
        /*0068*/ 	.word	0xffffffff


	//   ....[12]....
        /*006c*/ 	.word	0xffffffff


	//   ....[13]....
        /*0070*/ 	.word	0xffffffff


	//   ....[14]....
        /*0074*/ 	.word	0xffffffff


	//   ....[15]....
        /*0078*/ 	.word	0xffffffff


	//   ....[16]....
        /*007c*/ 	.word	0xffffffff


	//   ....[17]....
        /*0080*/ 	.word	0xffffffff


	//   ....[18]....
        /*0084*/ 	.word	0xffffffff


	//   ....[19]....
        /*0088*/ 	.word	0xffffffff


	//----- nvinfo : EIATTR_COOP_GROUP_INSTR_OFFSETS
	.align		4
.L_4679:
        /*008c*/ 	.byte	0x04, 0x28
        /*008e*/ 	.short	(.L_4681 - .L_4680)


	//   ....[0]....
.L_4680:
        /*0090*/ 	.word	0x000007f0


	//   ....[1]....
        /*0094*/ 	.word	0x00000820


	//   ....[2]....
        /*0098*/ 	.word	0x00000840


	//   ....[3]....
        /*009c*/ 	.word	0x00000850


	//   ....[4]....
        /*00a0*/ 	.word	0x00000880


	//   ....[5]....
        /*00a4*/ 	.word	0x00000890


	//   ....[6]....
        /*00a8*/ 	.word	0x000008c0


	//   ....[7]....
        /*00ac*/ 	.word	0x000008d0


	//   ....[8]....
        /*00b0*/ 	.word	0x00000900


	//   ....[9]....
        /*00b4*/ 	.word	0x00000910


	//   ....[10]....
        /*00b8*/ 	.word	0x00000ab0


	//   ....[11]....
        /*00bc*/ 	.word	0x00000b30


	//   ....[12]....
        /*00c0*/ 	.word	0x00000b90


	//   ....[13]....
        /*00c4*/ 	.word	0x00000bf0


	//   ....[14]....
        /*00c8*/ 	.word	0x00000c60


	//   ....[15]....
        /*00cc*/ 	.word	0x00000cd0


	//   ....[16]....
        /*00d0*/ 	.word	0x00000d30


	//   ....[17]....
        /*00d4*/ 	.word	0x00000d90


	//   ....[18]....
        /*00d8*/ 	.word	0x00000df0


	//   ....[19]....
        /*00dc*/ 	.word	0x00000e50


	//----- nvinfo : EIATTR_EXIT_INSTR_OFFSETS
	.align		4
.L_4681:
        /*00e0*/ 	.byte	0x04, 0x1c
        /*00e2*/ 	.short	(.L_4683 - .L_4682)


	//   ....[0]....
.L_4682:
        /*00e4*/ 	.word	0x00000070


	//   ....[1]....
        /*00e8*/ 	.word	0x00000a50


	//----- nvinfo : EIATTR_MAX_THREADS
	.align		4
.L_4683:
        /*00ec*/ 	.byte	0x04, 0x05
        /*00ee*/ 	.short	(.L_4685 - .L_4684)
.L_4684:
        /*00f0*/ 	.word	0x00000400
        /*00f4*/ 	.word	0x00000001
        /*00f8*/ 	.word	0x00000001


	//----- nvinfo : EIATTR_CRS_STACK_SIZE
	.align		4
.L_4685:
        /*00fc*/ 	.byte	0x04, 0x1e
        /*00fe*/ 	.short	(.L_4687 - .L_4686)
.L_4686:
        /*0100*/ 	.word	0x00000000
.L_4687:


//--------------------- .nv.info._ZN10layer_norm13ln_bwd_kernelINS_13Kernel_traitsIfffffjLj512ELj1ELj4ELj1ELj16ENS_18Kernel_traits_baseILj512EfffffjLj128EEEEELb1ELb0ELb1ELb1EEEvNS_9BwdParamsE --------------------------
	.section	.nv.info._ZN10layer_norm13ln_bwd_kernelINS_13Kernel_traitsIfffffjLj512ELj1ELj4ELj1ELj16ENS_18Kernel_traits_baseILj512EfffffjLj128EEEEELb1ELb0ELb1ELb1EEEvNS_9BwdParamsE,"",@"SHT_CUDA_INFO"
	.sectionflags	@""
	.align	4


	//----- nvinfo : EIATTR_CUDA_API_VERSION
	.align		4
        /*0000*/ 	.byte	0x04, 0x37
        /*0002*/ 	.short	(.L_4689 - .L_4688)
.L_4688:
        /*0004*/ 	.word	0x00000082


	//----- nvinfo : EIATTR_SW2861232_WAR
	.align		4
.L_4689:
        /*0008*/ 	.byte	0x01, 0x35
	.zero		2


	//----- nvinfo : EIATTR_PARAM_CBANK
	.align		4
        /*000c*/ 	.byte	0x04, 0x0a
        /*000e*/ 	.short	(.L_4691 - .L_4690)
	.align		4
.L_4690:
        /*0010*/ 	.word	index@(.nv.constant0._ZN10layer_norm13ln_bwd_kernelINS_13Kernel_traitsIfffffjLj512ELj1ELj4ELj1ELj16ENS_18Kernel_traits_baseILj512EfffffjLj128EEEEELb1ELb0ELb1ELb1EEEvNS_9BwdParamsE)
        /*0014*/ 	.short	0x0160
        /*0016*/ 	.short	0x0128


	//----- nvinfo : EIATTR_CBANK_PARAM_SIZE
	.align		4
.L_4691:
        /*0018*/ 	.byte	0x03, 0x19
        /*001a*/ 	.short	0x0128


	//----- nvinfo : EIATTR_KPARAM_INFO
	.align		4
        /*001c*/ 	.byte	0x04, 0x17
        /*001e*/ 	.short	(.L_4693 - .L_4692)
.L_4692:
        /*0020*/ 	.word	0x00000000
        /*0024*/ 	.short	0x0000
        /*0026*/ 	.short	0x0000
        /*0028*/ 	.byte	0x00, 0xf0, 0xa1, 0x04


	//----- nvinfo : EIATTR_MAXREG_COUNT
	.align		4
.L_4693:
        /*002c*/ 	.byte	0x03, 0x1b
        /*002e*/ 	.short	0x00ff


	//----- nvinfo : EIATTR_NUM_BARRIERS
	.align		4
        /*0030*/ 	.byte	0x02, 0x4c
        /*0032*/ 	.byte	0x01
	.zero		1


	//----- nvinfo : EIATTR_MERCURY_ISA_VERSION
	.align		4
        /*0034*/ 	.byte	0x03, 0x5f
        /*0036*/ 	.short	0x0000


	//----- nvinfo : EIATTR_COOP_GROUP_MASK_REGIDS
	.align		4
        /*0038*/ 	.byte	0x04, 0x29
        /*003a*/ 	.short	(.L_4695 - .L_4694)


	//   ....[0]....
.L_4694:
        /*003c*/ 	.word	0xffffffff


	//   ....[1]....
        /*0040*/ 	.word	0xffffffff


	//   ....[2]....
        /*0044*/ 	.word	0xffffffff


	//   ....[3]....
        /*0048*/ 	.word	0xffffffff


	//   ....[4]....
        /*004c*/ 	.word	0xffffffff


	//   ....[5]....
        /*0050*/ 	.word	0xffffffff


	//   ....[6]....
        /*0054*/ 	.word	0xffffffff


	//   ....[7]....
        /*0058*/ 	.word	0xffffffff


	//   ....[8]....
        /*005c*/ 	.word	0xffffffff


	//   ....[9]....
        /*0060*/ 	.word	0xffffffff


	//   ....[10]....
        /*0064*/ 	.word	0xffffffff


	//   ....[11]....
        /*0068*/ 	.word	0xffffffff


	//   ....[12]....
        /*006c*/ 	.word	0xffffffff


	//   ....[13]....
        /*0070*/ 	.word	0xffffffff


	//   ....[14]....
        /*0074*/ 	.word	0xffffffff


	//   ....[15]....
        /*0078*/ 	.word	0xffffffff


	//   ....[16]....
        /*007c*/ 	.word	0xffffffff


	//   ....[17]....
        /*0080*/ 	.word	0xffffffff


	//   ....[18]....
        /*0084*/ 	.word	0xffffffff


	//   ....[19]....
        /*0088*/ 	.word	0xffffffff


	//----- nvinfo : EIATTR_COOP_GROUP_INSTR_OFFSETS
	.align		4
.L_4695:
        /*008c*/ 	.byte	0x04, 0x28
        /*008e*/ 	.short	(.L_4697 - .L_4696)


	//   ....[0]....
.L_4696:
        /*0090*/ 	.word	0x000010a0


	//   ....[1]....
        /*0094*/ 	.word	0x000010c0


	//   ....[2]....
        /*0098*/ 	.word	0x000010e0


	//   ....[3]....
        /*009c*/ 	.word	0x00001100


	//   ....[4]....
        /*00a0*/ 	.word	0x00001120


	//   ....[5]....
        /*00a4*/ 	.word	0x00001140


	//   ....[6]....
        /*00a8*/ 	.word	0x00001160


	//   ....[7]....
        /*00ac*/ 	.word	0x00001180


	//   ....[8]....
        /*00b0*/ 	.word	0x000011b0


	//   ....[9]....
        /*00b4*/ 	.word	0x000011c0


	//   ....[10]....
        /*00b8*/ 	.word	0x00002c80


	//   ....[11]....
        /*00bc*/ 	.word	0x00002d00


	//   ....[12]....
        /*00c0*/ 	.word	0x00002d80


	//   ....[13]....
        /*00c4*/ 	.word	0x00002df0


	//   ....[14]....
        /*00c8*/ 	.word	0x00002e70


	//   ....[15]....
        /*00cc*/ 	.word	0x00002ee0


	//   ....[16]....
        /*00d0*/ 	.word	0x00002f60


	//   ....[17]....
        /*00d4*/ 	.word	0x00002fd0


	//   ....[18]....
        /*00d8*/ 	.word	0x00003050


	//   ....[19]....
        /*00dc*/ 	.word	0x000030c0


	//----- nvinfo : EIATTR_EXIT_INSTR_OFFSETS
	.align		4
.L_4697:
        /*00e0*/ 	.byte	0x04, 0x1c
        /*00e2*/ 	.short	(.L_4699 - .L_4698)


	//   ....[0]....
.L_4698:
        /*00e4*/ 	.word	0x00002c20


	//----- nvinfo : EIATTR_MAX_THREADS
	.align		4
.L_4699:
        /*00e8*/ 	.byte	0x04, 0x05
        /*00ea*/ 	.short	(.L_4701 - .L_4700)
.L_4700:
        /*00ec*/ 	.word	0x00000080
        /*00f0*/ 	.word	0x00000001
        /*00f4*/ 	.word	0x00000001


	//----- nvinfo : EIATTR_CRS_STACK_SIZE
	.align		4
.L_4701:
        /*00f8*/ 	.byte	0x04, 0x1e
        /*00fa*/ 	.short	(.L_4703 - .L_4702)
.L_4702:
        /*00fc*/ 	.word	0x00000000
.L_4703:


//--------------------- .nv.info._ZN10layer_norm13ln_bwd_kernelINS_13Kernel_traitsIfffffjLj512ELj1ELj4ELj1ELj16ENS_18Kernel_traits_baseILj512EfffffjLj128EEEEELb1ELb1ELb0ELb0EEEvNS_9BwdParamsE --------------------------
	.section	.nv.info._ZN10layer_norm13ln_bwd_kernelINS_13Kernel_traitsIfffffjLj512ELj1ELj4ELj1ELj16ENS_18Kernel_traits_baseILj512EfffffjLj128EEEEELb1ELb1ELb0ELb0EEEvNS_9BwdParamsE,"",@"SHT_CUDA_INFO"
	.sectionflags	@""
	.align	4


	//----- nvinfo : EIATTR_CUDA_API_VERSION
	.align		4
        /*0000*/ 	.byte	0x04, 0x37
        /*0002*/ 	.short	(.L_4705 - .L_4704)
.L_4704:
        /*0004*/ 	.word	0x00000082


	//----- nvinfo : EIATTR_SW2861232_WAR
	.align		4
.L_4705:
        /*0008*/ 	.byte	0x01, 0x35
	.zero		2


	//----- nvinfo : EIATTR_PARAM_CBANK
	.align		4
        /*000c*/ 	.byte	0x04, 0x0a
        /*000e*/ 	.short	(.L_4707 - .L_4706)
	.align		4
.L_4706:
        /*0010*/ 	.word	index@(.nv.constant0._ZN10layer_norm13ln_bwd_kernelINS_13Kernel_traitsIfffffjLj512ELj1ELj4ELj1ELj16ENS_18Kernel_traits_baseILj512EfffffjLj128EEEEELb1ELb1ELb0ELb0EEEvNS_9BwdParamsE)
        /*0014*/ 	.short	0x0160
        /*0016*/ 	.short	0x0128


	//----- nvinfo : EIATTR_CBANK_PARAM_SIZE
	.align		4
.L_4707:
        /*0018*/ 	.byte	0x03, 0x19
        /*001a*/ 	.short	0x0128


	//----- nvinfo : EIATTR_KPARAM_INFO
	.align		4
        /*001c*/ 	.byte	0x04, 0x17
        /*001e*/ 	.short	(.L_4709 - .L_4708)
.L_4708:
        /*0020*/ 	.word	0x00000000
        /*0024*/ 	.short	0x0000
        /*0026*/ 	.short	0x0000
        /*0028*/ 	.byte	0x00, 0xf0, 0xa1, 0x04


	//----- nvinfo : EIATTR_MAXREG_COUNT
	.align		4
.L_4709:
        /*002c*/ 	.byte	0x03, 0x1b
        /*002e*/ 	.short	0x00ff


	//----- nvinfo : EIATTR_NUM_BARRIERS
	.align		4
        /*0030*/ 	.byte	0x02, 0x4c
        /*0032*/ 	.byte	0x01
	.zero		1


	//----- nvinfo : EIATTR_MERCURY_ISA_VERSION
	.align		4
        /*0034*/ 	.byte	0x03, 0x5f
        /*0036*/ 	.short	0x0000


	//----- nvinfo : EIATTR_COOP_GROUP_MASK_REGIDS
	.align		4
        /*0038*/ 	.byte	0x04, 0x29
        /*003a*/ 	.short	(.L_4711 - .L_4710)


	//   ....[0]....
.L_4710:
        /*003c*/ 	.word	0xffffffff


	//   ....[1]....
        /*0040*/ 	.word	0xffffffff


	//   ....[2]....
        /*0044*/ 	.word	0xffffffff


	//   ....[3]....
        /*0048*/ 	.word	0xffffffff


	//   ....[4]....
        /*004c*/ 	.word	0xffffffff


	//   ....[5]....
        /*0050*/ 	.word	0xffffffff


	//   ....[6]....
        /*0054*/ 	.word	0xffffffff


	//   ....[7]....
        /*0058*/ 	.word	0xffffffff


	//   ....[8]....
        /*005c*/ 	.word	0xffffffff


	//   ....[9]....
        /*0060*/ 	.word	0xffffffff


	//   ....[10]....
        /*0064*/ 	.word	0xffffffff


	//   ....[11]....
        /*0068*/ 	.word	0xffffffff


	//   ....[12]....
        /*006c*/ 	.word	0xffffffff


	//   ....[13]....
        /*0070*/ 	.word	0xffffffff


	//   ....[14]....
        /*0074*/ 	.word	0xffffffff


	//   ....[15]....
        /*0078*/ 	.word	0xffffffff


	//   ....[16]....
        /*007c*/ 	.word	0xffffffff


	//   ....[17]....
        /*0080*/ 	.word	0xffffffff


	//   ....[18]....
        /*0084*/ 	.word	0xffffffff


	//   ....[19]....
        /*0088*/ 	.word	0xffffffff


	//----- nvinfo : EIATTR_COOP_GROUP_INSTR_OFFSETS
	.align		4
.L_4711:
        /*008c*/ 	.byte	0x04, 0x28
        /*008e*/ 	.short	(.L_4713 - .L_4712)


	//   ....[0]....
.L_4712:
        /*0090*/ 	.word	0x00001120


	//   ....[1]....
        /*0094*/ 	.word	0x00001140


	//   ....[2]....
        /*0098*/ 	.word	0x00001160


	//   ....[3]....
        /*009c*/ 	.word	0x00001180


	//   ....[4]....
        /*00a0*/ 	.word	0x000011a0


	//   ....[5]....
        /*00a4*/ 	.word	0x000011c0


	//   ....[6]....
        /*00a8*/ 	.word	0x000011e0


	//   ....[7]....
        /*00ac*/ 	.word	0x00001200


	//   ....[8]....
        /*00b0*/ 	.word	0x00001220


	//   ....[9]....
        /*00b4*/ 	.word	0x00001240


	//   ....[10]....
        /*00b8*/ 	.word	0x000030f0


	//   ....[11]....
        /*00bc*/ 	.word	0x00003170


	//   ....[12]....
        /*00c0*/ 	.word	0x000031f0


	//   ....[13]....
        /*00c4*/ 	.word	0x00003260


	//   ....[14]....
        /*00c8*/ 	.word	0x000032e0


	//   ....[15]....
        /*00cc*/ 	.word	0x00003350


	//   ....[16]....
        /*00d0*/ 	.word	0x000033d0


	//   ....[17]....
        /*00d4*/ 	.word	0x00003440


	//   ....[18]....
        /*00d8*/ 	.word	0x000034c0


	//   ....[19]....
        /*00dc*/ 	.word	0x00003530


	//----- nvinfo : EIATTR_EXIT_INSTR_OFFSETS
	.align		4
.L_4713:
        /*00e0*/ 	.byte	0x04, 0x1c
        /*00e2*/ 	.short	(.L_4715 - .L_4714)


	//   ....[0]....
.L_4714:
        /*00e4*/ 	.word	0x00003010


	//   ....[1]....
        /*00e8*/ 	.word	0x00003090


	//----- nvinfo : EIATTR_MAX_THREADS
	.align		4
.L_4715:
        /*00ec*/ 	.byte	0x04, 0x05
        /*00ee*/ 	.short	(.L_4717 - .L_4716)
.L_4716:
        /*00f0*/ 	.word	0x00000080
        /*00f4*/ 	.word	0x00000001
        /*00f8*/ 	.word	0x00000001


	//----- nvinfo : EIATTR_CRS_STACK_SIZE
	.align		4
.L_4717:
        /*00fc*/ 	.byte	0x04, 0x1e
        /*00fe*/ 	.short	(.L_4719 - .L_4718)
.L_4718:
        /*0100*/ 	.word	0x00000000
.L_4719:


//--------------------- .nv.info._ZN10layer_norm13ln_bwd_kernelINS_13Kernel_traitsIfffffjLj512ELj1ELj4ELj1ELj16ENS_18Kernel_traits_baseILj512EfffffjLj128EEEEELb1ELb1ELb0ELb1EEEvNS_9BwdParamsE --------------------------
	.section	.nv.info._ZN10layer_norm13ln_bwd_kernelINS_13Kernel_traitsIfffffjLj512ELj1ELj4ELj1ELj16ENS_18Kernel_traits_baseILj512EfffffjLj128EEEEELb1ELb1ELb0ELb1EEEvNS_9BwdParamsE,"",@"SHT_CUDA_INFO"
	.sectionflags	@""
	.align	4


	//----- nvinfo : EIATTR_CUDA_API_VERSION
	.align		4
        /*0000*/ 	.byte	0x04, 0x37
        /*0002*/ 	.short	(.L_4721 - .L_4720)
.L_4720:
        /*0004*/ 	.word	0x00000082


	//----- nvinfo : EIATTR_SW2861232_WAR
	.align		4
.L_4721:
        /*0008*/ 	.byte	0x01, 0x35
	.zero		2


	//----- nvinfo : EIATTR_PARAM_CBANK
	.align		4
        /*000c*/ 	.byte	0x04, 0x0a
        /*000e*/ 	.short	(.L_4723 - .L_4722)
	.align		4
.L_4722:
        /*0010*/ 	.word	index@(.nv.constant0._ZN10layer_norm13ln_bwd_kernelINS_13Kernel_traitsIfffffjLj512ELj1ELj4ELj1ELj16ENS_18Kernel_traits_baseILj512EfffffjLj128EEEEELb1ELb1ELb0ELb1EEEvNS_9BwdParamsE)
        /*0014*/ 	.short	0x0160
        /*0016*/ 	.short	0x0128


	//----- nvinfo : EIATTR_CBANK_PARAM_SIZE
	.align		4
.L_4723:
        /*0018*/ 	.byte	0x03, 0x19
        /*001a*/ 	.short	0x0128


	//----- nvinfo : EIATTR_KPARAM_INFO
	.align		4
        /*001c*/ 	.byte	0x04, 0x17
        /*001e*/ 	.short	(.L_4725 - .L_4724)
.L_4724:
        /*0020*/ 	.word	0x00000000
        /*0024*/ 	.short	0x0000
        /*0026*/ 	.short	0x0000
        /*0028*/ 	.byte	0x00, 0xf0, 0xa1, 0x04


	//----- nvinfo : EIATTR_MAXREG_COUNT
	.align		4
.L_4725:
        /*002c*/ 	.byte	0x03, 0x1b
        /*002e*/ 	.short	0x00ff


	//----- nvinfo : EIATTR_NUM_BARRIERS
	.align		4
        /*0030*/ 	.byte	0x02, 0x4c
        /*0032*/ 	.byte	0x01
	.zero		1


	//----- nvinfo : EIATTR_MERCURY_ISA_VERSION
	.align		4
        /*0034*/ 	.byte	0x03, 0x5f
        /*0036*/ 	.short	0x0000


	//----- nvinfo : EIATTR_COOP_GROUP_MASK_REGIDS
	.align		4
        /*0038*/ 	.byte	0x04, 0x29
        /*003a*/ 	.short	(.L_4727 - .L_4726)


	//   ....[0]....
.L_4726:
        /*003c*/ 	.word	0xffffffff


	//   ....[1]....
        /*0040*/ 	.word	0xffffffff


	//   ....[2]....
        /*0044*/ 	.word	0xffffffff


	//   ....[3]....
        /*0048*/ 	.word	0xffffffff


	//   ....[4]....
        /*004c*/ 	.word	0xffffffff


	//   ....[5]....
        /*0050*/ 	.word	0xffffffff


	//   ....[6]....
        /*0054*/ 	.word	0xffffffff


	//   ....[7]....
        /*0058*/ 	.word	0xffffffff


	//   ....[8]....
        /*005c*/ 	.word	0xffffffff


	//   ....[9]....
        /*0060*/ 	.word	0xffffffff


	//   ....[10]....
        /*0064*/ 	.word	0xffffffff


	//   ....[11]....
        /*0068*/ 	.word	0xffffffff


	//   ....[12]....
        /*006c*/ 	.word	0xffffffff


	//   ....[13]....
        /*0070*/ 	.word	0xffffffff


	//   ....[14]....
        /*0074*/ 	.word	0xffffffff


	//   ....[15]....
        /*0078*/ 	.word	0xffffffff


	//   ....[16]....
        /*007c*/ 	.word	0xffffffff


	//   ....[17]....
        /*0080*/ 	.word	0xffffffff


	//   ....[18]....
        /*0084*/ 	.word	0xffffffff


	//   ....[19]....
        /*0088*/ 	.word	0xffffffff


	//----- nvinfo : EIATTR_COOP_GROUP_INSTR_OFFSETS
	.align		4
.L_4727:
        /*008c*/ 	.byte	0x04, 0x28
        /*008e*/ 	.short	(.L_4729 - .L_4728)


	//   ....[0]....
.L_4728:
        /*0090*/ 	.word	0x00001060


	//   ....[1]....
        /*0094*/ 	.word	0x00001080


	//   ....[2]....
        /*0098*/ 	.word	0x000010a0


	//   ....[3]....
        /*009c*/ 	.word	0x000010c0


	//   ....[4]....
        /*00a0*/ 	.word	0x000010e0


	//   ....[5]....
        /*00a4*/ 	.word	0x00001100


	//   ....[6]....
        /*00a8*/ 	.word	0x00001120


	//   ....[7]....
        /*00ac*/ 	.word	0x00001140


	//   ....[8]....
        /*00b0*/ 	.word	0x00001170


	//   ....[9]....
        /*00b4*/ 	.word	0x00001180


	//   ....[10]....
        /*00b8*/ 	.word	0x00002db0


	//   ....[11]....
        /*00bc*/ 	.word	0x00002e30


	//   ....[12]....
        /*00c0*/ 	.word	0x00002eb0


	//   ....[13]....
        /*00c4*/ 	.word	0x00002f20


	//   ....[14]....
        /*00c8*/ 	.word	0x00002fa0


	//   ....[15]....
        /*00cc*/ 	.word	0x00003010


	//   ....[16]....
        /*00d0*/ 	.word	0x00003090


	//   ....[17]....
        /*00d4*/ 	.word	0x00003100


	//   ....[18]....
        /*00d8*/ 	.word	0x00003180


	//   ....[19]....
        /*00dc*/ 	.word	0x000031f0


	//----- nvinfo : EIATTR_EXIT_INSTR_OFFSETS
	.align		4
.L_4729:
        /*00e0*/ 	.byte	0x04, 0x1c
        /*00e2*/ 	.short	(.L_4731 - .L_4730)


	//   ....[0]....
.L_4730:
        /*00e4*/ 	.word	0x00002d50


	//----- nvinfo : EIATTR_MAX_THREADS
	.align		4
.L_4731:
        /*00e8*/ 	.byte	0x04, 0x05
        /*00ea*/ 	.short	(.L_4733 - .L_4732)
.L_4732:
        /*00ec*/ 	.word	0x00000080
        /*00f0*/ 	.word	0x00000001
        /*00f4*/ 	.word	0x00000001


	//----- nvinfo : EIATTR_CRS_STACK_SIZE
	.align		4
.L_4733:
        /*00f8*/ 	.byte	0x04, 0x1e
        /*00fa*/ 	.short	(.L_4735 - .L_4734)
.L_4734:
        /*00fc*/ 	.word	0x00000000
.L_4735:


//--------------------- .nv.info._ZN10layer_norm22ln_bwd_finalize_kernelINS_22Kernel_traits_finalizeILj512EfffffjLb1ELj1024ELj4ENS_18Kernel_traits_baseILj512EfffffjLj1024EEEEELb1ELb0EEEvNS_9BwdParamsE --------------------------
	.section	.nv.info._ZN10layer_norm22ln_bwd_finalize_kernelINS_22Kernel_traits_finalizeILj512EfffffjLb1ELj1024ELj4ENS_18Kernel_traits_baseILj512EfffffjLj1024EEEEELb1ELb0EEEvNS_9BwdParamsE,"",@"SHT_CUDA_INFO"
	.sectionflags	@""
	.align	4


	//----- nvinfo : EIATTR_CUDA_API_VERSION
	.align		4
        /*0000*/ 	.byte	0x04, 0x37
        /*0002*/ 	.short	(.L_4737 - .L_4736)
.L_4736:
        /*0004*/ 	.word	0x00000082


	//----- nvinfo : EIATTR_SW2861232_WAR
	.align		4
.L_4737:
        /*0008*/ 	.byte	0x01, 0x35
	.zero		2


	//----- nvinfo : EIATTR_PARAM_CBANK
	.align		4
        /*000c*/ 	.byte	0x04, 0x0a
        /*000e*/ 	.short	(.L_4739 - .L_4738)
	.align		4
.L_4738:
        /*0010*/ 	.word	index@(.nv.constant0._ZN10layer_norm22ln_bwd_finalize_kernelINS_22Kernel_traits_finalizeILj512EfffffjLb1ELj1024ELj4ENS_18Kernel_traits_baseILj512EfffffjLj1024EEEEELb1ELb0EEEvNS_9BwdParamsE)
        /*0014*/ 	.short	0x0160
        /*0016*/ 	.short	0x0128


	//----- nvinfo : EIATTR_CBANK_PARAM_SIZE
	.align		4
.L_4739:
        /*0018*/ 	.byte	0x03, 0x19
        /*001a*/ 	.short	0x0128


	//----- nvinfo : EIATTR_KPARAM_INFO
	.align		4
        /*001c*/ 	.byte	0x04, 0x17
        /*001e*/ 	.short	(.L_4741 - .L_4740)
.L_4740:
        /*0020*/ 	.word	0x00000000
        /*0024*/ 	.short	0x0000
        /*0026*/ 	.short	0x0000
        /*0028*/ 	.byte	0x00, 0xf0, 0xa1, 0x04


	//----- nvinfo : EIATTR_MAXREG_COUNT
	.align		4
.L_4741:
        /*002c*/ 	.byte	0x03, 0x1b
        /*002e*/ 	.short	0x0040


	//----- nvinfo : EIATTR_NUM_BARRIERS
	.align		4
        /*0030*/ 	.byte	0x02, 0x4c
        /*0032*/ 	.byte	0x01
	.zero		1


	//----- nvinfo : EIATTR_MERCURY_ISA_VERSION
	.align		4
        /*0034*/ 	.byte	0x03, 0x5f
        /*0036*/ 	.short	0x0000


	//----- nvinfo : EIATTR_COOP_GROUP_MASK_REGIDS
	.align		4
        /*0038*/ 	.byte	0x04, 0x29
        /*003a*/ 	.short	(.L_4743 - .L_4742)


	//   ....[0]....
.L_4742:
        /*003c*/ 	.word	0xffffffff


	//   ....[1]....
        /*0040*/ 	.word	0xffffffff


	//   ....[2]....
        /*0044*/ 	.word	0xffffffff


	//   ....[3]....
        /*0048*/ 	.word	0xffffffff


	//   ....[4]....
        /*004c*/ 	.word	0xffffffff


	//   ....[5]....
        /*0050*/ 	.word	0xffffffff


	//   ....[6]....
        /*0054*/ 	.word	0xffffffff


	//   ....[7]....
        /*0058*/ 	.word	0xffffffff


	//   ....[8]....
        /*005c*/ 	.word	0xffffffff


	//   ....[9]....
        /*0060*/ 	.word	0xffffffff


	//   ....[10]....
        /*0064*/ 	.word	0xffffffff


	//   ....[11]....
        /*0068*/ 	.word	0xffffffff


	//   ....[12]....
        /*006c*/ 	.word	0xffffffff


	//   ....[13]....
        /*0070*/ 	.word	0xffffffff


	//   ....[14]....
        /*0074*/ 	.word	0xffffffff


	//   ....[15]....
        /*0078*/ 	.word	0xffffffff


	//   ....[16]....
        /*007c*/ 	.word	0xffffffff


	//   ....[17]....
        /*0080*/ 	.word	0xffffffff


	//   ....[18]....
        /*0084*/ 	.word	0xffffffff


	//   ....[19]....
        /*0088*/ 	.word	0xffffffff


	//   ....[20]....
        /*008c*/ 	.word	0xffffffff


	//   ....[21]....
        /*0090*/ 	.word	0xffffffff


	//   ....[22]....
        /*0094*/ 	.word	0xffffffff


	//   ....[23]....
        /*0098*/ 	.word	0xffffffff


	//   ....[24]....
        /*009c*/ 	.word	0xffffffff


	//   ....[25]....
        /*00a0*/ 	.word	0xffffffff


	//   ....[26]....
        /*00a4*/ 	.word	0xffffffff


	//   ....[27]....
        /*00a8*/ 	.word	0xffffffff


	//   ....[28]....
        /*00ac*/ 	.word	0xffffffff


	//   ....[29]....
        /*00b0*/ 	.word	0xffffffff


	//----- nvinfo : EIATTR_COOP_GROUP_INSTR_OFFSETS
	.align		4
.L_4743:
        /*00b4*/ 	.byte	0x04, 0x28
        /*00b6*/ 	.short	(.L_4745 - .L_4744)


	//   ....[0]....
.L_4744:
        /*00b8*/ 	.word	0x000009d0


	//   ....[1]....
        /*00bc*/ 	.word	0x00000a00


	//   ....[2]....
        /*00c0*/ 	.word	0x00000a10


	//   ....[3]....
        /*00c4*/ 	.word	0x00000a30


	//   ....[4]....
        /*00c8*/ 	.word	0x00000a50


	//   ....[5]....
        /*00cc*/ 	.word	0x00000a60


	//   ....[6]....
        /*00d0*/ 	.word	0x00000a90


	//   ....[7]....
        /*00d4*/ 	.word	0x00000ab0


	//   ....[8]....
        /*00d8*/ 	.word	0x00000ac0


	//   ....[9]....
        /*00dc*/ 	.word	0x00000af0


	//   ....[10]....
        /*00e0*/ 	.word	0x00000b10


	//   ....[11]....
        /*00e4*/ 	.word	0x00000b20


	//   ....[12]....
        /*00e8*/ 	.word	0x00000b50


	//   ....[13]....
        /*00ec*/ 	.word	0x00000b70


	//   ....[14]....
        /*00f0*/ 	.word	0x00000b80


	//   ....[15]....
        /*00f4*/ 	.word	0x00000df0


	//   ....[16]....
        /*00f8*/ 	.word	0x00000e50


	//   ....[17]....
        /*00fc*/ 	.word	0x00000eb0


	//   ....[18]....
        /*0100*/ 	.word	0x00000f10


	//   ....[19]....
        /*0104*/ 	.word	0x00000f80


	//   ....[20]....
        /*0108*/ 	.word	0x00000ff0


	//   ....[21]....
        /*010c*/ 	.word	0x00001050


	//   ....[22]....
        /*0110*/ 	.word	0x000010b0


	//   ....[23]....
        /*0114*/ 	.word	0x00001110


	//   ....[24]....
        /*0118*/ 	.word	0x00001180


	//   ....[25]....
        /*011c*/ 	.word	0x000011f0


	//   ....[26]....
        /*0120*/ 	.word	0x00001250


	//   ....[27]....
        /*0124*/ 	.word	0x000012b0


	//   ....[28]....
        /*0128*/ 	.word	0x00001310


	//   ....[29]....
        /*012c*/ 	.word	0x00001370


	//----- nvinfo : EIATTR_EXIT_INSTR_OFFSETS
	.align		4
.L_4745:
        /*0130*/ 	.byte	0x04, 0x1c
        /*0132*/ 	.short	(.L_4747 - .L_4746)


	//   ....[0]....
.L_4746:
        /*0134*/ 	.word	0x00000070


	//   ....[1]....
        /*0138*/ 	.word	0x00000d90


	//----- nvinfo : EIATTR_MAX_THREADS
	.align		4
.L_4747:
        /*013c*/ 	.byte	0x04, 0x05
        /*013e*/ 	.short	(.L_4749 - .L_4748)
.L_4748:
        /*0140*/ 	.word	0x00000400
        /*0144*/ 	.word	0x00000001
        /*0148*/ 	.word	0x00000001


	//----- nvinfo : EIATTR_CRS_STACK_SIZE
	.align		4
.L_4749:
        /*014c*/ 	.byte	0x04, 0x1e
        /*014e*/ 	.short	(.L_4751 - .L_4750)
.L_4750:
        /*0150*/ 	.word	0x00000000
.L_4751:


//--------------------- .nv.info._ZN10layer_norm13ln_bwd_kernelINS_13Kernel_traitsIfffffjLj512ELj1ELj4ELj1ELj16ENS_18Kernel_traits_baseILj512EfffffjLj128EEEEELb1ELb1ELb1ELb0EEEvNS_9BwdParamsE --------------------------
	.section	.nv.info._ZN10layer_norm13ln_bwd_kernelINS_13Kernel_traitsIfffffjLj512ELj1ELj4ELj1ELj16ENS_18Kernel_traits_baseILj512EfffffjLj128EEEEELb1ELb1ELb1ELb0EEEvNS_9BwdParamsE,"",@"SHT_CUDA_INFO"
	.sectionflags	@""
	.align	4


	//----- nvinfo : EIATTR_CUDA_API_VERSION
	.align		4
        /*0000*/ 	.byte	0x04, 0x37
        /*0002*/ 	.short	(.L_4753 - .L_4752)
.L_4752:
        /*0004*/ 	.word	0x00000082


	//----- nvinfo : EIATTR_SW2861232_WAR
	.align		4
.L_4753:
        /*0008*/ 	.byte	0x01, 0x35
	.zero		2


	//----- nvinfo : EIATTR_PARAM_CBANK
	.align		4
        /*000c*/ 	.byte	0x04, 0x0a
        /*000e*/ 	.short	(.L_4755 - .L_4754)
	.align		4
.L_4754:
        /*0010*/ 	.word	index@(.nv.constant0._ZN10layer_norm13ln_bwd_kernelINS_13Kernel_traitsIfffffjLj512ELj1ELj4ELj1ELj16ENS_18Kernel_traits_baseILj512EfffffjLj128EEEEELb1ELb1ELb1ELb0EEEvNS_9BwdParamsE)
        /*0014*/ 	.short	0x0160
        /*0016*/ 	.short	0x0128


	//----- nvinfo : EIATTR_CBANK_PARAM_SIZE
	.align		4
.L_4755:
        /*0018*/ 	.byte	0x03, 0x19
        /*001a*/ 	.short	0x0128


	//----- nvinfo : EIATTR_KPARAM_INFO
	.align		4
        /*001c*/ 	.byte	0x04, 0x17
        /*001e*/ 	.short	(.L_4757 - .L_4756)
.L_4756:
        /*0020*/ 	.word	0x00000000
        /*0024*/ 	.short	0x0000
        /*0026*/ 	.short	0x0000
        /*0028*/ 	.byte	0x00, 0xf0, 0xa1, 0x04


	//----- nvinfo : EIATTR_MAXREG_COUNT
	.align		4
.L_4757:
        /*002c*/ 	.byte	0x03, 0x1b
        /*002e*/ 	.short	0x00ff


	//----- nvinfo : EIATTR_NUM_BARRIERS
	.align		4
        /*0030*/ 	.byte	0x02, 0x4c
        /*0032*/ 	.byte	0x01
	.zero		1


	//----- nvinfo : EIATTR_MERCURY_ISA_VERSION
	.align		4
        /*0034*/ 	.byte	0x03, 0x5f
        /*0036*/ 	.short	0x0000


	//----- nvinfo : EIATTR_COOP_GROUP_MASK_REGIDS
	.align		4
        /*0038*/ 	.byte	0x04, 0x29
        /*003a*/ 	.short	(.L_4759 - .L_4758)


	//   ....[0]....
.L_4758:
        /*003c*/ 	.word	0xffffffff


	//   ....[1]....
        /*0040*/ 	.word	0xffffffff


	//   ....[2]....
        /*0044*/ 	.word	0xffffffff


	//   ....[3]....
        /*0048*/ 	.word	0xffffffff


	//   ....[4]....
        /*004c*/ 	.word	0xffffffff


	//   ....[5]....
        /*0050*/ 	.word	0xffffffff


	//   ....[6]....
        /*0054*/ 	.word	0xffffffff


	//   ....[7]....
        /*0058*/ 	.word	0xffffffff


	//   ....[8]....
        /*005c*/ 	.word	0xffffffff


	//   ....[9]....
        /*0060*/ 	.word	0xffffffff


	//   ....[10]....
        /*0064*/ 	.word	0xffffffff


	//   ....[11]....
        /*0068*/ 	.word	0xffffffff


	//   ....[12]....
        /*006c*/ 	.word	0xffffffff


	//   ....[13]....
        /*0070*/ 	.word	0xffffffff


	//   ....[14]....
        /*0074*/ 	.word	0xffffffff


	//   ....[15]....
        /*0078*/ 	.word	0xffffffff


	//   ....[16]....
        /*007c*/ 	.word	0xffffffff


	//   ....[17]....
        /*0080*/ 	.word	0xffffffff


	//   ....[18]....
        /*0084*/ 	.word	0xffffffff


	//   ....[19]....
        /*0088*/ 	.word	0xffffffff


	//----- nvinfo : EIATTR_COOP_GROUP_INSTR_OFFSETS
	.align		4
.L_4759:
        /*008c*/ 	.byte	0x04, 0x28
        /*008e*/ 	.short	(.L_4761 - .L_4760)


	//   ....[0]....
.L_4760:
        /*0090*/ 	.word	0x000014d0


	//   ....[1]....
        /*0094*/ 	.word	0x000014f0


	//   ....[2]....
        /*0098*/ 	.word	0x00001510


	//   ....[3]....
        /*009c*/ 	.word	0x00001530


	//   ....[4]....
        /*00a0*/ 	.word	0x00001550


	//   ....[5]....
        /*00a4*/ 	.word	0x00001570


	//   ....[6]....
        /*00a8*/ 	.word	0x00001590


	//   ....[7]....
        /*00ac*/ 	.word	0x000015b0


	//   ....[8]....
        /*00b0*/ 	.word	0x000015d0


	//   ....[9]....
        /*00b4*/ 	.word	0x000015f0


	//   ....[10]....
        /*00b8*/ 	.word	0x00003eb0


	//   ....[11]....
        /*00bc*/ 	.word	0x00003f30


	//   ....[12]....
        /*00c0*/ 	.word	0x00003fb0


	//   ....[13]....
        /*00c4*/ 	.word	0x00004020


	//   ....[14]....
        /*00c8*/ 	.word	0x000040a0


	//   ....[15]....
        /*00cc*/ 	.word	0x00004110


	//   ....[16]....
        /*00d0*/ 	.word	0x00004190


	//   ....[17]....
        /*00d4*/ 	.word	0x00004200


	//   ....[18]....
        /*00d8*/ 	.word	0x00004280


	//   ....[19]....
        /*00dc*/ 	.word	0x000042f0


	//----- nvinfo : EIATTR_EXIT_INSTR_OFFSETS
	.align		4
.L_4761:
        /*00e0*/ 	.byte	0x04, 0x1c
        /*00e2*/ 	.short	(.L_4763 - .L_4762)


	//   ....[0]....
.L_4762:
        /*00e4*/ 	.word	0x00003dd0


	//   ....[1]....
        /*00e8*/ 	.word	0x00003e50


	//----- nvinfo : EIATTR_MAX_THREADS
	.align		4
.L_4763:
        /*00ec*/ 	.byte	0x04, 0x05
        /*00ee*/ 	.short	(.L_4765 - .L_4764)
.L_4764:
        /*00f0*/ 	.word	0x00000080
        /*00f4*/ 	.word	0x00000001
        /*00f8*/ 	.word	0x00000001


	//----- nvinfo : EIATTR_CRS_STACK_SIZE
	.align		4
.L_4765:
        /*00fc*/ 	.byte	0x04, 0x1e
        /*00fe*/ 	.short	(.L_4767 - .L_4766)
.L_4766:
        /*0100*/ 	.word	0x00000000
.L_4767:


//--------------------- .nv.info._ZN10layer_norm22ln_bwd_finalize_kernelINS_22Kernel_traits_finalizeILj512EfffffjLb1ELj1024ELj4ENS_18Kernel_traits_baseILj512EfffffjLj1024EEEEELb1ELb1EEEvNS_9BwdParamsE --------------------------
	.section	.nv.info._ZN10layer_norm22ln_bwd_finalize_kernelINS_22Kernel_traits_finalizeILj512EfffffjLb1ELj1024ELj4ENS_18Kernel_traits_baseILj512EfffffjLj1024EEEEELb1ELb1EEEvNS_9BwdParamsE,"",@"SHT_CUDA_INFO"
	.sectionflags	@""
	.align	4


	//----- nvinfo : EIATTR_CUDA_API_VERSION
	.align		4
        /*0000*/ 	.byte	0x04, 0x37
        /*0002*/ 	.short	(.L_4769 - .L_4768)
.L_4768:
        /*0004*/ 	.word	0x00000082


	//----- nvinfo : EIATTR_SW2861232_WAR
	.align		4
.L_4769:
        /*0008*/ 	.byte	0x01, 0x35
	.zero		2


	//----- nvinfo : EIATTR_PARAM_CBANK
	.align		4
        /*000c*/ 	.byte	0x04, 0x0a
        /*000e*/ 	.short	(.L_4771 - .L_4770)
	.align		4
.L_4770:
        /*0010*/ 	.word	index@(.nv.constant0._ZN10layer_norm22ln_bwd_finalize_kernelINS_22Kernel_traits_finalizeILj512EfffffjLb1ELj1024ELj4ENS_18Kernel_traits_baseILj512EfffffjLj1024EEEEELb1ELb1EEEvNS_9BwdParamsE)
        /*0014*/ 	.short	0x0160
        /*0016*/ 	.short	0x0128


	//----- nvinfo : EIATTR_CBANK_PARAM_SIZE
	.align		4
.L_4771:
        /*0018*/ 	.byte	0x03, 0x19
        /*001a*/ 	.short	0x0128


	//----- nvinfo : EIATTR_KPARAM_INFO
	.align		4
        /*001c*/ 	.byte	0x04, 0x17
        /*001e*/ 	.short	(.L_4773 - .L_4772)
.L_4772:
        /*0020*/ 	.word	0x00000000
        /*0024*/ 	.short	0x0000
        /*0026*/ 	.short	0x0000
        /*0028*/ 	.byte	0x00, 0xf0, 0xa1, 0x04


	//----- nvinfo : EIATTR_MAXREG_COUNT
	.align		4
.L_4773:
        /*002c*/ 	.byte	0x03, 0x1b
        /*002e*/ 	.short	0x0040


	//----- nvinfo : EIATTR_NUM_BARRIERS
	.align		4
        /*0030*/ 	.byte	0x02, 0x4c
        /*0032*/ 	.byte	0x01
	.zero		1


	//----- nvinfo : EIATTR_MERCURY_ISA_VERSION
	.align		4
        /*0034*/ 	.byte	0x03, 0x5f
        /*0036*/ 	.short	0x0000


	//----- nvinfo : EIATTR_COOP_GROUP_MASK_REGIDS
	.align		4
        /*0038*/ 	.byte	0x04, 0x29
        /*003a*/ 	.short	(.L_4775 - .L_4774)


	//   ....[0]....
.L_4774:
        /*003c*/ 	.word	0xffffffff


	//   ....[1]....
        /*0040*/ 	.word	0xffffffff


	//   ....[2]....
        /*0044*/ 	.word	0xffffffff


	//   ....[3]....
        /*0048*/ 	.word	0xffffffff


	//   ....[4]....
        /*004c*/ 	.word	0xffffffff


	//   ....[5]....
        /*0050*/ 	.word	0xffffffff


	//   ....[6]....
        /*0054*/ 	.word	0xffffffff


	//   ....[7]....
        /*0058*/ 	.word	0xffffffff


	//   ....[8]....
        /*005c*/ 	.word	0xffffffff


	//   ....[9]....
        /*0060*/ 	.word	0xffffffff


	//   ....[10]....
        /*0064*/ 	.word	0xffffffff


	//   ....[11]....
        /*0068*/ 	.word	0xffffffff


	//   ....[12]....
        /*006c*/ 	.word	0xffffffff


	//   ....[13]....
        /*0070*/ 	.word	0xffffffff


	//   ....[14]....
        /*0074*/ 	.word	0xffffffff


	//   ....[15]....
        /*0078*/ 	.word	0xffffffff


	//   ....[16]....
        /*007c*/ 	.word	0xffffffff


	//   ....[17]....
        /*0080*/ 	.word	0xffffffff


	//   ....[18]....
        /*0084*/ 	.word	0xffffffff


	//   ....[19]....
        /*0088*/ 	.word	0xffffffff


	//   ....[20]....
        /*008c*/ 	.word	0xffffffff


	//   ....[21]....
        /*0090*/ 	.word	0xffffffff


	//   ....[22]....
        /*0094*/ 	.word	0xffffffff


	//   ....[23]....
        /*0098*/ 	.word	0xffffffff


	//   ....[24]....
        /*009c*/ 	.word	0xffffffff


	//   ....[25]....
        /*00a0*/ 	.word	0xffffffff


	//   ....[26]....
        /*00a4*/ 	.word	0xffffffff


	//   ....[27]....
        /*00a8*/ 	.word	0xffffffff


	//   ....[28]....
        /*00ac*/ 	.word	0xffffffff


	//   ....[29]....
        /*00b0*/ 	.word	0xffffffff


	//----- nvinfo : EIATTR_COOP_GROUP_INSTR_OFFSETS
	.align		4
.L_4775:
        /*00b4*/ 	.byte	0x04, 0x28
        /*00b6*/ 	.short	(.L_4777 - .L_4776)


	//   ....[0]....
.L_4776:
        /*00b8*/ 	.word	0x000009a0


	//   ....[1]....
        /*00bc*/ 	.word	0x000009d0


	//   ....[2]....
        /*00c0*/ 	.word	0x000009e0


	//   ....[3]....
        /*00c4*/ 	.word	0x00000a00


	//   ....[4]....
        /*00c8*/ 	.word	0x00000a20


	//   ....[5]....
        /*00cc*/ 	.word	0x00000a30


	//   ....[6]....
        /*00d0*/ 	.word	0x00000a60


	//   ....[7]....
        /*00d4*/ 	.word	0x00000a80


	//   ....[8]....
        /*00d8*/ 	.word	0x00000a90


	//   ....[9]....
        /*00dc*/ 	.word	0x00000ac0


	//   ....[10]....
        /*00e0*/ 	.word	0x00000ae0


	//   ....[11]....
        /*00e4*/ 	.word	0x00000af0


	//   ....[12]....
        /*00e8*/ 	.word	0x00000b20


	//   ....[13]....
        /*00ec*/ 	.word	0x00000b40


	//   ....[14]....
        /*00f0*/ 	.word	0x00000b50


	//   ....[15]....
        /*00f4*/ 	.word	0x00000da0


	//   ....[16]....
        /*00f8*/ 	.word	0x00000e00


	//   ....[17]....
        /*00fc*/ 	.word	0x00000e60


	//   ....[18]....
        /*0100*/ 	.word	0x00000ec0


	//   ....[19]....
        /*0104*/ 	.word	0x00000f30


	//   ....[20]....
        /*0108*/ 	.word	0x00000fa0


	//   ....[21]....
        /*010c*/ 	.word	0x00001000


	//   ....[22]....
        /*0110*/ 	.word	0x00001060


	//   ....[23]....
        /*0114*/ 	.word	0x000010c0


	//   ....[24]....
        /*0118*/ 	.word	0x00001130


	//   ....[25]....
        /*011c*/ 	.word	0x000011a0


	//   ....[26]....
        /*0120*/ 	.word	0x00001200


	//   ....[27]....
        /*0124*/ 	.word	0x00001260


	//   ....[28]....
        /*0128*/ 	.word	0x000012c0


	//   ....[29]....
        /*012c*/ 	.word	0x00001320


	//----- nvinfo : EIATTR_EXIT_INSTR_OFFSETS
	.align		4
.L_4777:
        /*0130*/ 	.byte	0x04, 0x1c
        /*0132*/ 	.short	(.L_4779 - .L_4778)


	//   ....[0]....
.L_4778:
        /*0134*/ 	.word	0x00000070


	//   ....[1]....
        /*0138*/ 	.word	0x00000d40


	//----- nvinfo : EIATTR_MAX_THREADS
	.align		4
.L_4779:
        /*013c*/ 	.byte	0x04, 0x05
        /*013e*/ 	.short	(.L_4781 - .L_4780)
.L_4780:
        /*0140*/ 	.word	0x00000400
        /*0144*/ 	.word	0x00000001
        /*0148*/ 	.word	0x00000001


	//----- nvinfo : EIATTR_CRS_STACK_SIZE
	.align		4
.L_4781:
        /*014c*/ 	.byte	0x04, 0x1e
        /*014e*/ 	.short	(.L_4783 - .L_4782)
.L_4782:
        /*0150*/ 	.word	0x00000000
.L_4783:


//--------------------- .nv.info._ZN10layer_norm13ln_bwd_kernelINS_13Kernel_traitsIfffffjLj512ELj1ELj4ELj1ELj16ENS_18Kernel_traits_baseILj512EfffffjLj128EEEEELb1ELb1ELb1ELb1EEEvNS_9BwdParamsE --------------------------
	.section	.nv.info._ZN10layer_norm13ln_bwd_kernelINS_13Kernel_traitsIfffffjLj512ELj1ELj4ELj1ELj16ENS_18Kernel_traits_baseILj512EfffffjLj128EEEEELb1ELb1ELb1ELb1EEEvNS_9BwdParamsE,"",@"SHT_CUDA_INFO"
	.sectionflags	@""
	.align	4


	//----- nvinfo : EIATTR_CUDA_API_VERSION
	.align		4
        /*0000*/ 	.byte	0x04, 0x37
        /*0002*/ 	.short	(.L_4785 - .L_4784)
.L_4784:
        /*0004*/ 	.word	0x00000082


	//----- nvinfo : EIATTR_SW2861232_WAR
	.align		4
.L_4785:
        /*0008*/ 	.byte	0x01, 0x35
	.zero		2


	//----- nvinfo : EIATTR_PARAM_CBANK
	.align		4
        /*000c*/ 	.byte	0x04, 0x0a
        /*000e*/ 	.short	(.L_4787 - .L_4786)
	.align		4
.L_4786:
        /*0010*/ 	.word	index@(.nv.constant0._ZN10layer_norm13ln_bwd_kernelINS_13Kernel_traitsIfffffjLj512ELj1ELj4ELj1ELj16ENS_18Kernel_traits_baseILj512EfffffjLj128EEEEELb1ELb1ELb1ELb1EEEvNS_9BwdParamsE)
        /*0014*/ 	.short	0x0160
        /*0016*/ 	.short	0x0128


	//----- nvinfo : EIATTR_CBANK_PARAM_SIZE
	.align		4
.L_4787:
        /*0018*/ 	.byte	0x03, 0x19
        /*001a*/ 	.short	0x0128


	//----- nvinfo : EIATTR_KPARAM_INFO
	.align		4
        /*001c*/ 	.byte	0x04, 0x17
        /*001e*/ 	.short	(.L_4789 - .L_4788)
.L_4788:
        /*0020*/ 	.word	0x00000000
        /*0024*/ 	.short	0x0000
        /*0026*/ 	.short	0x0000
        /*0028*/ 	.byte	0x00, 0xf0, 0xa1, 0x04


	//----- nvinfo : EIATTR_MAXREG_COUNT
	.align		4
.L_4789:
        /*002c*/ 	.byte	0x03, 0x1b
        /*002e*/ 	.short	0x00ff


	//----- nvinfo : EIATTR_NUM_BARRIERS
	.align		4
        /*0030*/ 	.byte	0x02, 0x4c
        /*0032*/ 	.byte	0x01
	.zero		1


	//----- nvinfo : EIATTR_MERCURY_ISA_VERSION
	.align		4
        /*0034*/ 	.byte	0x03, 0x5f
        /*0036*/ 	.short	0x0000


	//----- nvinfo : EIATTR_COOP_GROUP_MASK_REGIDS
	.align		4
        /*0038*/ 	.byte	0x04, 0x29
        /*003a*/ 	.short	(.L_4791 - .L_4790)


	//   ....[0]....
.L_4790:
        /*003c*/ 	.word	0xffffffff


	//   ....[1]....
        /*0040*/ 	.word	0xffffffff


	//   ....[2]....
        /*0044*/ 	.word	0xffffffff


	//   ....[3]....
        /*0048*/ 	.word	0xffffffff


	//   ....[4]....
        /*004c*/ 	.word	0xffffffff


	//   ....[5]....
        /*0050*/ 	.word	0xffffffff


	//   ....[6]....
        /*0054*/ 	.word	0xffffffff


	//   ....[7]....
        /*0058*/ 	.word	0xffffffff


	//   ....[8]....
        /*005c*/ 	.word	0xffffffff


	//   ....[9]....
        /*0060*/ 	.word	0xffffffff


	//   ....[10]....
        /*0064*/ 	.word	0xffffffff


	//   ....[11]....
        /*0068*/ 	.word	0xffffffff


	//   ....[12]....
        /*006c*/ 	.word	0xffffffff


	//   ....[13]....
        /*0070*/ 	.word	0xffffffff


	//   ....[14]....
        /*0074*/ 	.word	0xffffffff


	//   ....[15]....
        /*0078*/ 	.word	0xffffffff


	//   ....[16]....
        /*007c*/ 	.word	0xffffffff


	//   ....[17]....
        /*0080*/ 	.word	0xffffffff


	//   ....[18]....
        /*0084*/ 	.word	0xffffffff


	//   ....[19]....
        /*0088*/ 	.word	0xffffffff


	//----- nvinfo : EIATTR_COOP_GROUP_INSTR_OFFSETS
	.align		4
.L_4791:
        /*008c*/ 	.byte	0x04, 0x28
        /*008e*/ 	.short	(.L_4793 - .L_4792)


	//   ....[0]....
.L_4792:
        /*0090*/ 	.word	0x000011f0


	//   ....[1]....
        /*0094*/ 	.word	0x00001210


	//   ....[2]....
        /*0098*/ 	.word	0x00001230


	//   ....[3]....
        /*009c*/ 	.word	0x00001250


	//   ....[4]....
        /*00a0*/ 	.word	0x00001270


	//   ....[5]....
        /*00a4*/ 	.word	0x00001290


	//   ....[6]....
        /*00a8*/ 	.word	0x000012b0


	//   ....[7]....
        /*00ac*/ 	.word	0x000012d0


	//   ....[8]....
        /*00b0*/ 	.word	0x000012f0


	//   ....[9]....
        /*00b4*/ 	.word	0x00001310


	//   ....[10]....
        /*00b8*/ 	.word	0x00003590


	//   ....[11]....
        /*00bc*/ 	.word	0x00003610


	//   ....[12]....
        /*00c0*/ 	.word	0x00003690


	//   ....[13]....
        /*00c4*/ 	.word	0x00003700


	//   ....[14]....
        /*00c8*/ 	.word	0x00003780


	//   ....[15]....
        /*00cc*/ 	.word	0x000037f0


	//   ....[16]....
        /*00d0*/ 	.word	0x00003870


	//   ....[17]....
        /*00d4*/ 	.word	0x000038e0


	//   ....[18]....
        /*00d8*/ 	.word	0x00003960


	//   ....[19]....
        /*00dc*/ 	.word	0x000039d0


	//----- nvinfo : EIATTR_EXIT_INSTR_OFFSETS
	.align		4
.L_4793:
        /*00e0*/ 	.byte	0x04, 0x1c
        /*00e2*/ 	.short	(.L_4795 - .L_4794)


	//   ....[0]....
.L_4794:
        /*00e4*/ 	.word	0x00003530


	//----- nvinfo : EIATTR_MAX_THREADS
	.align		4
.L_4795:
        /*00e8*/ 	.byte	0x04, 0x05
        /*00ea*/ 	.short	(.L_4797 - .L_4796)
.L_4796:
        /*00ec*/ 	.word	0x00000080
        /*00f0*/ 	.word	0x00000001
        /*00f4*/ 	.word	0x00000001


	//----- nvinfo : EIATTR_CRS_STACK_SIZE
	.align		4
.L_4797:
        /*00f8*/ 	.byte	0x04, 0x1e
        /*00fa*/ 	.short	(.L_4799 - .L_4798)
.L_4798:
        /*00fc*/ 	.word	0x00000000
.L_4799:


//--------------------- .nv.callgraph             --------------------------
	.section	.nv.callgraph,"",@"SHT_CUDA_CALLGRAPH"
	.align	4
	.sectionentsize	8
	.align		4
        /*0000*/ 	.word	0x00000000
	.align		4
        /*0004*/ 	.word	0xffffffff
	.align		4
        /*0008*/ 	.word	0x00000000
	.align		4
        /*000c*/ 	.word	0xfffffffe
	.align		4
        /*0010*/ 	.word	0x00000000
	.align		4
        /*0014*/ 	.word	0xfffffffd
	.align		4
        /*0018*/ 	.word	0x00000000
	.align		4
        /*001c*/ 	.word	0xfffffffc


//--------------------- .nv.rel.action            --------------------------
	.section	.nv.rel.action,"",@"SHT_CUDA_RELOCINFO"
	.align	8
	.sectionentsize	8
        /*0000*/ 	.byte	0x73, 0x00, 0x00, 0x00, 0x00, 0x00, 0x00, 0x00, 0x00, 0x00, 0x00, 0x11, 0x25, 0x00, 0x05, 0x36


//--------------------- .nv.constant0._ZN10layer_norm13ln_bwd_kernelINS_13Kernel_traitsI13__nv_bfloat16S2_S2_S2_fjLj512ELj1ELj4ELj1ELj16ENS_18Kernel_traits_baseILj512ES2_S2_S2_S2_fjLj128EEEEELb0ELb0ELb0ELb0EEEvNS_9BwdParamsE --------------------------
	.section	.nv.constant0._ZN10layer_norm13ln_bwd_kernelINS_13Kernel_traitsI13__nv_bfloat16S2_S2_S2_fjLj512ELj1ELj4ELj1ELj16ENS_18Kernel_traits_baseILj512ES2_S2_S2_S2_fjLj128EEEEELb0ELb0ELb0ELb0EEEvNS_9BwdParamsE,"a",@progbits
	.sectionflags	@""
	.align	4
.nv.constant0._ZN10layer_norm13ln_bwd_kernelINS_13Kernel_traitsI13__nv_bfloat16S2_S2_S2_fjLj512ELj1ELj4ELj1ELj16ENS_18Kernel_traits_baseILj512ES2_S2_S2_S2_fjLj128EEEEELb0ELb0ELb0ELb0EEEvNS_9BwdParamsE:
	.zero		648


//--------------------- .nv.constant0._ZN10layer_norm13ln_bwd_kernelINS_13Kernel_traitsI13__nv_bfloat16S2_S2_S2_fjLj512ELj1ELj4ELj1ELj16ENS_18Kernel_traits_baseILj512ES2_S2_S2_S2_fjLj128EEEEELb0ELb0ELb0ELb1EEEvNS_9BwdParamsE --------------------------
	.section	.nv.constant0._ZN10layer_norm13ln_bwd_kernelINS_13Kernel_traitsI13__nv_bfloat16S2_S2_S2_fjLj512ELj1ELj4ELj1ELj16ENS_18Kernel_traits_baseILj512ES2_S2_S2_S2_fjLj128EEEEELb0ELb0ELb0ELb1EEEvNS_9BwdParamsE,"a",@progbits
	.sectionflags	@""
	.align	4
.nv.constant0._ZN10layer_norm13ln_bwd_kernelINS_13Kernel_traitsI13__nv_bfloat16S2_S2_S2_fjLj512ELj1ELj4ELj1ELj16ENS_18Kernel_traits_baseILj512ES2_S2_S2_S2_fjLj128EEEEELb0ELb0ELb0ELb1EEEvNS_9BwdParamsE:
	.zero		648


//--------------------- .nv.constant0._ZN10layer_norm13ln_bwd_kernelINS_13Kernel_traitsI13__nv_bfloat16S2_S2_S2_fjLj512ELj1ELj4ELj1ELj16ENS_18Kernel_traits_baseILj512ES2_S2_S2_S2_fjLj128EEEEELb0ELb0ELb1ELb0EEEvNS_9BwdParamsE --------------------------
	.section	.nv.constant0._ZN10layer_norm13ln_bwd_kernelINS_13Kernel_traitsI13__nv_bfloat16S2_S2_S2_fjLj512ELj1ELj4ELj1ELj16ENS_18Kernel_traits_baseILj512ES2_S2_S2_S2_fjLj128EEEEELb0ELb0ELb1ELb0EEEvNS_9BwdParamsE,"a",@progbits
	.sectionflags	@""
	.align	4
.nv.constant0._ZN10layer_norm13ln_bwd_kernelINS_13Kernel_traitsI13__nv_bfloat16S2_S2_S2_fjLj512ELj1ELj4ELj1ELj16ENS_18Kernel_traits_baseILj512ES2_S2_S2_S2_fjLj128EEEEELb0ELb0ELb1ELb0EEEvNS_9BwdParamsE:
	.zero		648


//--------------------- .nv.constant0._ZN10layer_norm13ln_bwd_kernelINS_13Kernel_traitsI13__nv_bfloat16S2_S2_S2_fjLj512ELj1ELj4ELj1ELj16ENS_18Kernel_traits_baseILj512ES2_S2_S2_S2_fjLj128EEEEELb0ELb0ELb1ELb1EEEvNS_9BwdParamsE --------------------------
	.section	.nv.constant0._ZN10layer_norm13ln_bwd_kernelINS_13Kernel_traitsI13__nv_bfloat16S2_S2_S2_fjLj512ELj1ELj4ELj1ELj16ENS_18Kernel_traits_baseILj512ES2_S2_S2_S2_fjLj128EEEEELb0ELb0ELb1ELb1EEEvNS_9BwdParamsE,"a",@progbits
	.sectionflags	@""
	.align	4
.nv.constant0._ZN10layer_norm13ln_bwd_kernelINS_13Kernel_traitsI13__nv_bfloat16S2_S2_S2_fjLj512ELj1ELj4ELj1ELj16ENS_18Kernel_traits_baseILj512ES2_S2_S2_S2_fjLj128EEEEELb0ELb0ELb1ELb1EEEvNS_9BwdParamsE:
	.zero		648


//--------------------- .nv.constant0._ZN10layer_norm13ln_bwd_kernelINS_13Kernel_traitsI13__nv_bfloat16S2_S2_S2_fjLj512ELj1ELj4ELj1ELj16ENS_18Kernel_traits_baseILj512ES2_S2_S2_S2_fjLj128EEEEELb0ELb1ELb0ELb0EEEvNS_9BwdParamsE --------------------------
	.section	.nv.constant0._ZN10layer_norm13ln_bwd_kernelINS_13Kernel_traitsI13__nv_bfloat16S2_S2_S2_fjLj512ELj1ELj4ELj1ELj16ENS_18Kernel_traits_baseILj512ES2_S2_S2_S2_fjLj128EEEEELb0ELb1ELb0ELb0EEEvNS_9BwdParamsE,"a",@progbits
	.sectionflags	@""
	.align	4
.nv.constant0._ZN10layer_norm13ln_bwd_kernelINS_13Kernel_traitsI13__nv_bfloat16S2_S2_S2_fjLj512ELj1ELj4ELj1ELj16ENS_18Kernel_traits_baseILj512ES2_S2_S2_S2_fjLj128EEEEELb0ELb1ELb0ELb0EEEvNS_9BwdParamsE:
	.zero		648


//--------------------- .nv.constant0._ZN10layer_norm13ln_bwd_kernelINS_13Kernel_traitsI13__nv_bfloat16S2_S2_S2_fjLj512ELj1ELj4ELj1ELj16ENS_18Kernel_traits_baseILj512ES2_S2_S2_S2_fjLj128EEEEELb0ELb1ELb0ELb1EEEvNS_9BwdParamsE --------------------------
	.section	.nv.constant0._ZN10layer_norm13ln_bwd_kernelINS_13Kernel_traitsI13__nv_bfloat16S2_S2_S2_fjLj512ELj1ELj4ELj1ELj16ENS_18Kernel_traits_baseILj512ES2_S2_S2_S2_fjLj128EEEEELb0ELb1ELb0ELb1EEEvNS_9BwdParamsE,"a",@progbits
	.sectionflags	@""
	.align	4
.nv.constant0._ZN10layer_norm13ln_bwd_kernelINS_13Kernel_traitsI13__nv_bfloat16S2_S2_S2_fjLj512ELj1ELj4ELj1ELj16ENS_18Kernel_traits_baseILj512ES2_S2_S2_S2_fjLj128EEEEELb0ELb1ELb0ELb1EEEvNS_9BwdParamsE:
	.zero		648


//--------------------- .nv.constant0._ZN10layer_norm13ln_bwd_kernelINS_13Kernel_traitsI13__nv_bfloat16S2_S2_S2_fjLj512ELj1ELj4ELj1ELj16ENS_18Kernel_traits_baseILj512ES2_S2_S2_S2_fjLj128EEEEELb0ELb1ELb1ELb0EEEvNS_9BwdParamsE --------------------------
	.section	.nv.constant0._ZN10layer_norm13ln_bwd_kernelINS_13Kernel_traitsI13__nv_bfloat16S2_S2_S2_fjLj512ELj1ELj4ELj1ELj16ENS_18Kernel_traits_baseILj512ES2_S2_S2_S2_fjLj128EEEEELb0ELb1ELb1ELb0EEEvNS_9BwdParamsE,"a",@progbits
	.sectionflags	@""
	.align	4
.nv.constant0._ZN10layer_norm13ln_bwd_kernelINS_13Kernel_traitsI13__nv_bfloat16S2_S2_S2_fjLj512ELj1ELj4ELj1ELj16ENS_18Kernel_traits_baseILj512ES2_S2_S2_S2_fjLj128EEEEELb0ELb1ELb1ELb0EEEvNS_9BwdParamsE:
	.zero		648


//--------------------- .nv.constant0._ZN10layer_norm13ln_bwd_kernelINS_13Kernel_traitsI13__nv_bfloat16S2_S2_S2_fjLj512ELj1ELj4ELj1ELj16ENS_18Kernel_traits_baseILj512ES2_S2_S2_S2_fjLj128EEEEELb0ELb1ELb1ELb1EEEvNS_9BwdParamsE --------------------------
	.section	.nv.constant0._ZN10layer_norm13ln_bwd_kernelINS_13Kernel_traitsI13__nv_bfloat16S2_S2_S2_fjLj512ELj1ELj4ELj1ELj16ENS_18Kernel_traits_baseILj512ES2_S2_S2_S2_fjLj128EEEEELb0ELb1ELb1ELb1EEEvNS_9BwdParamsE,"a",@progbits
	.sectionflags	@""
	.align	4
.nv.constant0._ZN10layer_norm13ln_bwd_kernelINS_13Kernel_traitsI13__nv_bfloat16S2_S2_S2_fjLj512ELj1ELj4ELj1ELj16ENS_18Kernel_traits_baseILj512ES2_S2_S2_S2_fjLj128EEEEELb0ELb1ELb1ELb1EEEvNS_9BwdParamsE:
	.zero		648


//--------------------- .nv.constant0._ZN10layer_norm13ln_bwd_kernelINS_13Kernel_traitsI13__nv_bfloat16S2_S2_S2_fjLj512ELj1ELj4ELj1ELj16ENS_18Kernel_traits_baseILj512ES2_S2_S2_S2_fjLj128EEEEELb1ELb0ELb0ELb0EEEvNS_9BwdParamsE --------------------------
	.section	.nv.constant0._ZN10layer_norm13ln_bwd_kernelINS_13Kernel_traitsI13__nv_bfloat16S2_S2_S2_fjLj512ELj1ELj4ELj1ELj16ENS_18Kernel_traits_baseILj512ES2_S2_S2_S2_fjLj128EEEEELb1ELb0ELb0ELb0EEEvNS_9BwdParamsE,"a",@progbits
	.sectionflags	@""
	.align	4
.nv.constant0._ZN10layer_norm13ln_bwd_kernelINS_13Kernel_traitsI13__nv_bfloat16S2_S2_S2_fjLj512ELj1ELj4ELj1ELj16ENS_18Kernel_traits_baseILj512ES2_S2_S2_S2_fjLj128EEEEELb1ELb0ELb0ELb0EEEvNS_9BwdParamsE:
	.zero		648


//--------------------- .nv.constant0._ZN10layer_norm13ln_bwd_kernelINS_13Kernel_traitsI13__nv_bfloat16S2_S2_S2_fjLj512ELj1ELj4ELj1ELj16ENS_18Kernel_traits_baseILj512ES2_S2_S2_S2_fjLj128EEEEELb1ELb0ELb0ELb1EEEvNS_9BwdParamsE --------------------------
	.section	.nv.constant0._ZN10layer_norm13ln_bwd_kernelINS_13Kernel_traitsI13__nv_bfloat16S2_S2_S2_fjLj512ELj1ELj4ELj1ELj16ENS_18Kernel_traits_baseILj512ES2_S2_S2_S2_fjLj128EEEEELb1ELb0ELb0ELb1EEEvNS_9BwdParamsE,"a",@progbits
	.sectionflags	@""
	.align	4
.nv.constant0._ZN10layer_norm13ln_bwd_kernelINS_13Kernel_traitsI13__nv_bfloat16S2_S2_S2_fjLj512ELj1ELj4ELj1ELj16ENS_18Kernel_traits_baseILj512ES2_S2_S2_S2_fjLj128EEEEELb1ELb0ELb0ELb1EEEvNS_9BwdParamsE:
	.zero		648


//--------------------- .nv.constant0._ZN10layer_norm22ln_bwd_finalize_kernelINS_22Kernel_traits_finalizeILj512E13__nv_bfloat16S2_S2_S2_fjLb0ELj1024ELj4ENS_18Kernel_traits_baseILj512ES2_S2_S2_S2_fjLj1024EEEEELb0ELb0EEEvNS_9BwdParamsE --------------------------
	.section	.nv.constant0._ZN10layer_norm22ln_bwd_finalize_kernelINS_22Kernel_traits_finalizeILj512E13__nv_bfloat16S2_S2_S2_fjLb0ELj1024ELj4ENS_18Kernel_traits_baseILj512ES2_S2_S2_S2_fjLj1024EEEEELb0ELb0EEEvNS_9BwdParamsE,"a",@progbits
	.sectionflags	@""
	.align	4
.nv.constant0._ZN10layer_norm22ln_bwd_finalize_kernelINS_22Kernel_traits_finalizeILj512E13__nv_bfloat16S2_S2_S2_fjLb0ELj1024ELj4ENS_18Kernel_traits_baseILj512ES2_S2_S2_S2_fjLj1024EEEEELb0ELb0EEEvNS_9BwdParamsE:
	.zero		648


//--------------------- .nv.constant0._ZN10layer_norm13ln_bwd_kernelINS_13Kernel_traitsI13__nv_bfloat16S2_S2_S2_fjLj512ELj1ELj4ELj1ELj16ENS_18Kernel_traits_baseILj512ES2_S2_S2_S2_fjLj128EEEEELb1ELb0ELb1ELb0EEEvNS_9BwdParamsE --------------------------
	.section	.nv.constant0._ZN10layer_norm13ln_bwd_kernelINS_13Kernel_traitsI13__nv_bfloat16S2_S2_S2_fjLj512ELj1ELj4ELj1ELj16ENS_18Kernel_traits_baseILj512ES2_S2_S2_S2_fjLj128EEEEELb1ELb0ELb1ELb0EEEvNS_9BwdParamsE,"a",@progbits
	.sectionflags	@""
	.align	4
.nv.constant0._ZN10layer_norm13ln_bwd_kernelINS_13Kernel_traitsI13__nv_bfloat16S2_S2_S2_fjLj512ELj1ELj4ELj1ELj16ENS_18Kernel_traits_baseILj512ES2_S2_S2_S2_fjLj128EEEEELb1ELb0ELb1ELb0EEEvNS_9BwdParamsE:
	.zero		648


//--------------------- .nv.constant0._ZN10layer_norm22ln_bwd_finalize_kernelINS_22Kernel_traits_finalizeILj512E13__nv_bfloat16S2_S2_S2_fjLb0ELj1024ELj4ENS_18Kernel_traits_baseILj512ES2_S2_S2_S2_fjLj1024EEEEELb0ELb1EEEvNS_9BwdParamsE --------------------------
	.section	.nv.constant0._ZN10layer_norm22ln_bwd_finalize_kernelINS_22Kernel_traits_finalizeILj512E13__nv_bfloat16S2_S2_S2_fjLb0ELj1024ELj4ENS_18Kernel_traits_baseILj512ES2_S2_S2_S2_fjLj1024EEEEELb0ELb1EEEvNS_9BwdParamsE,"a",@progbits
	.sectionflags	@""
	.align	4
.nv.constant0._ZN10layer_norm22ln_bwd_finalize_kernelINS_22Kernel_traits_finalizeILj512E13__nv_bfloat16S2_S2_S2_fjLb0ELj1024ELj4ENS_18Kernel_traits_baseILj512ES2_S2_S2_S2_fjLj1024EEEEELb0ELb1EEEvNS_9BwdParamsE:
	.zero		648


//--------------------- .nv.constant0._ZN10layer_norm13ln_bwd_kernelINS_13Kernel_traitsI13__nv_bfloat16S2_S2_S2_fjLj512ELj1ELj4ELj1ELj16ENS_18Kernel_traits_baseILj512ES2_S2_S2_S2_fjLj128EEEEELb1ELb0ELb1ELb1EEEvNS_9BwdParamsE --------------------------
	.section	.nv.constant0._ZN10layer_norm13ln_bwd_kernelINS_13Kernel_traitsI13__nv_bfloat16S2_S2_S2_fjLj512ELj1ELj4ELj1ELj16ENS_18Kernel_traits_baseILj512ES2_S2_S2_S2_fjLj128EEEEELb1ELb0ELb1ELb1EEEvNS_9BwdParamsE,"a",@progbits
	.sectionflags	@""
	.align	4
.nv.constant0._ZN10layer_norm13ln_bwd_kernelINS_13Kernel_traitsI13__nv_bfloat16S2_S2_S2_fjLj512ELj1ELj4ELj1ELj16ENS_18Kernel_traits_baseILj512ES2_S2_S2_S2_fjLj128EEEEELb1ELb0ELb1ELb1EEEvNS_9BwdParamsE:
	.zero		648


//--------------------- .nv.constant0._ZN10layer_norm13ln_bwd_kernelINS_13Kernel_traitsI13__nv_bfloat16S2_S2_S2_fjLj512ELj1ELj4ELj1ELj16ENS_18Kernel_traits_baseILj512ES2_S2_S2_S2_fjLj128EEEEELb1ELb1ELb0ELb0EEEvNS_9BwdParamsE --------------------------
	.section	.nv.constant0._ZN10layer_norm13ln_bwd_kernelINS_13Kernel_traitsI13__nv_bfloat16S2_S2_S2_fjLj512ELj1ELj4ELj1ELj16ENS_18Kernel_traits_baseILj512ES2_S2_S2_S2_fjLj128EEEEELb1ELb1ELb0ELb0EEEvNS_9BwdParamsE,"a",@progbits
	.sectionflags	@""
	.align	4
.nv.constant0._ZN10layer_norm13ln_bwd_kernelINS_13Kernel_traitsI13__nv_bfloat16S2_S2_S2_fjLj512ELj1ELj4ELj1ELj16ENS_18Kernel_traits_baseILj512ES2_S2_S2_S2_fjLj128EEEEELb1ELb1ELb0ELb0EEEvNS_9BwdParamsE:
	.zero		648


//--------------------- .nv.constant0._ZN10layer_norm13ln_bwd_kernelINS_13Kernel_traitsI13__nv_bfloat16S2_S2_S2_fjLj512ELj1ELj4ELj1ELj16ENS_18Kernel_traits_baseILj512ES2_S2_S2_S2_fjLj128EEEEELb1ELb1ELb0ELb1EEEvNS_9BwdParamsE --------------------------
	.section	.nv.constant0._ZN10layer_norm13ln_bwd_kernelINS_13Kernel_traitsI13__nv_bfloat16S2_S2_S2_fjLj512ELj1ELj4ELj1ELj16ENS_18Kernel_traits_baseILj512ES2_S2_S2_S2_fjLj128EEEEELb1ELb1ELb0ELb1EEEvNS_9BwdParamsE,"a",@progbits
	.sectionflags	@""
	.align	4
.nv.constant0._ZN10layer_norm13ln_bwd_kernelINS_13Kernel_traitsI13__nv_bfloat16S2_S2_S2_fjLj512ELj1ELj4ELj1ELj16ENS_18Kernel_traits_baseILj512ES2_S2_S2_S2_fjLj128EEEEELb1ELb1ELb0ELb1EEEvNS_9BwdParamsE:
	.zero		648


//--------------------- .nv.constant0._ZN10layer_norm22ln_bwd_finalize_kernelINS_22Kernel_traits_finalizeILj512E13__nv_bfloat16S2_S2_S2_fjLb1ELj1024ELj4ENS_18Kernel_traits_baseILj512ES2_S2_S2_S2_fjLj1024EEEEELb1ELb0EEEvNS_9BwdParamsE --------------------------
	.section	.nv.constant0._ZN10layer_norm22ln_bwd_finalize_kernelINS_22Kernel_traits_finalizeILj512E13__nv_bfloat16S2_S2_S2_fjLb1ELj1024ELj4ENS_18Kernel_traits_baseILj512ES2_S2_S2_S2_fjLj1024EEEEELb1ELb0EEEvNS_9BwdParamsE,"a",@progbits
	.sectionflags	@""
	.align	4
.nv.constant0._ZN10layer_norm22ln_bwd_finalize_kernelINS_22Kernel_traits_finalizeILj512E13__nv_bfloat16S2_S2_S2_fjLb1ELj1024ELj4ENS_18Kernel_traits_baseILj512ES2_S2_S2_S2_fjLj1024EEEEELb1ELb0EEEvNS_9BwdParamsE:
	.zero		648


//--------------------- .nv.constant0._ZN10layer_norm13ln_bwd_kernelINS_13Kernel_traitsI13__nv_bfloat16S2_S2_S2_fjLj512ELj1ELj4ELj1ELj16ENS_18Kernel_traits_baseILj512ES2_S2_S2_S2_fjLj128EEEEELb1ELb1ELb1ELb0EEEvNS_9BwdParamsE --------------------------
	.section	.nv.constant0._ZN10layer_norm13ln_bwd_kernelINS_13Kernel_traitsI13__nv_bfloat16S2_S2_S2_fjLj512ELj1ELj4ELj1ELj16ENS_18Kernel_traits_baseILj512ES2_S2_S2_S2_fjLj128EEEEELb1ELb1ELb1ELb0EEEvNS_9BwdParamsE,"a",@progbits
	.sectionflags	@""
	.align	4
.nv.constant0._ZN10layer_norm13ln_bwd_kernelINS_13Kernel_traitsI13__nv_bfloat16S2_S2_S2_fjLj512ELj1ELj4ELj1ELj16ENS_18Kernel_traits_baseILj512ES2_S2_S2_S2_fjLj128EEEEELb1ELb1ELb1ELb0EEEvNS_9BwdParamsE:
	.zero		648


//--------------------- .nv.constant0._ZN10layer_norm22ln_bwd_finalize_kernelINS_22Kernel_traits_finalizeILj512E13__nv_bfloat16S2_S2_S2_fjLb1ELj1024ELj4ENS_18Kernel_traits_baseILj512ES2_S2_S2_S2_fjLj1024EEEEELb1ELb1EEEvNS_9BwdParamsE --------------------------
	.section	.nv.constant0._ZN10layer_norm22ln_bwd_finalize_kernelINS_22Kernel_traits_finalizeILj512E13__nv_bfloat16S2_S2_S2_fjLb1ELj1024ELj4ENS_18Kernel_traits_baseILj512ES2_S2_S2_S2_fjLj1024EEEEELb1ELb1EEEvNS_9BwdParamsE,"a",@progbits
	.sectionflags	@""
	.align	4
.nv.constant0._ZN10layer_norm22ln_bwd_finalize_kernelINS_22Kernel_traits_finalizeILj512E13__nv_bfloat16S2_S2_S2_fjLb1ELj1024ELj4ENS_18Kernel_traits_baseILj512ES2_S2_S2_S2_fjLj1024EEEEELb1ELb1EEEvNS_9BwdParamsE:
	.zero		648


//--------------------- .nv.constant0._ZN10layer_norm13ln_bwd_kernelINS_13Kernel_traitsI13__nv_bfloat16S2_S2_S2_fjLj512ELj1ELj4ELj1ELj16ENS_18Kernel_traits_baseILj512ES2_S2_S2_S2_fjLj128EEEEELb1ELb1ELb1ELb1EEEvNS_9BwdParamsE --------------------------
	.section	.nv.constant0._ZN10layer_norm13ln_bwd_kernelINS_13Kernel_traitsI13__nv_bfloat16S2_S2_S2_fjLj512ELj1ELj4ELj1ELj16ENS_18Kernel_traits_baseILj512ES2_S2_S2_S2_fjLj128EEEEELb1ELb1ELb1ELb1EEEvNS_9BwdParamsE,"a",@progbits
	.sectionflags	@""
	.align	4
.nv.constant0._ZN10layer_norm13ln_bwd_kernelINS_13Kernel_traitsI13__nv_bfloat16S2_S2_S2_fjLj512ELj1ELj4ELj1ELj16ENS_18Kernel_traits_baseILj512ES2_S2_S2_S2_fjLj128EEEEELb1ELb1ELb1ELb1EEEvNS_9BwdParamsE:
	.zero		648


//--------------------- .nv.constant0._ZN10layer_norm13ln_bwd_kernelINS_13Kernel_traitsI6__halfS2_S2_S2_fjLj512ELj1ELj4ELj1ELj16ENS_18Kernel_traits_baseILj512ES2_S2_S2_S2_fjLj128EEEEELb0ELb0ELb0ELb0EEEvNS_9BwdParamsE --------------------------
	.section	.nv.constant0._ZN10layer_norm13ln_bwd_kernelINS_13Kernel_traitsI6__halfS2_S2_S2_fjLj512ELj1ELj4ELj1ELj16ENS_18Kernel_traits_baseILj512ES2_S2_S2_S2_fjLj128EEEEELb0ELb0ELb0ELb0EEEvNS_9BwdParamsE,"a",@progbits
	.sectionflags	@""
	.align	4
.nv.constant0._ZN10layer_norm13ln_bwd_kernelINS_13Kernel_traitsI6__halfS2_S2_S2_fjLj512ELj1ELj4ELj1ELj16ENS_18Kernel_traits_baseILj512ES2_S2_S2_S2_fjLj128EEEEELb0ELb0ELb0ELb0EEEvNS_9BwdParamsE:
	.zero		648


//--------------------- .nv.constant0._ZN10layer_norm13ln_bwd_kernelINS_13Kernel_traitsI6__halfS2_S2_S2_fjLj512ELj1ELj4ELj1ELj16ENS_18Kernel_traits_baseILj512ES2_S2_S2_S2_fjLj128EEEEELb0ELb0ELb0ELb1EEEvNS_9BwdParamsE --------------------------
	.section	.nv.constant0._ZN10layer_norm13ln_bwd_kernelINS_13Kernel_traitsI6__halfS2_S2_S2_fjLj512ELj1ELj4ELj1ELj16ENS_18Kernel_traits_baseILj512ES2_S2_S2_S2_fjLj128EEEEELb0ELb0ELb0ELb1EEEvNS_9BwdParamsE,"a",@progbits
	.sectionflags	@""
	.align	4
.nv.constant0._ZN10layer_norm13ln_bwd_kernelINS_13Kernel_traitsI6__halfS2_S2_S2_fjLj512ELj1ELj4ELj1ELj16ENS_18Kernel_traits_baseILj512ES2_S2_S2_S2_fjLj128EEEEELb0ELb0ELb0ELb1EEEvNS_9BwdParamsE:
	.zero		648


//--------------------- .nv.constant0._ZN10layer_norm13ln_bwd_kernelINS_13Kernel_traitsI6__halfS2_S2_S2_fjLj512ELj1ELj4ELj1ELj16ENS_18Kernel_traits_baseILj512ES2_S2_S2_S2_fjLj128EEEEELb0ELb0ELb1ELb0EEEvNS_9BwdParamsE --------------------------
	.section	.nv.constant0._ZN10layer_norm13ln_bwd_kernelINS_13Kernel_traitsI6__halfS2_S2_S2_fjLj512ELj1ELj4ELj1ELj16ENS_18Kernel_traits_baseILj512ES2_S2_S2_S2_fjLj128EEEEELb0ELb0ELb1ELb0EEEvNS_9BwdParamsE,"a",@progbits
	.sectionflags	@""
	.align	4
.nv.constant0._ZN10layer_norm13ln_bwd_kernelINS_13Kernel_traitsI6__halfS2_S2_S2_fjLj512ELj1ELj4ELj1ELj16ENS_18Kernel_traits_baseILj512ES2_S2_S2_S2_fjLj128EEEEELb0ELb0ELb1ELb0EEEvNS_9BwdParamsE:
	.zero		648


//--------------------- .nv.constant0._ZN10layer_norm13ln_bwd_kernelINS_13Kernel_traitsI6__halfS2_S2_S2_fjLj512ELj1ELj4ELj1ELj16ENS_18Kernel_traits_baseILj512ES2_S2_S2_S2_fjLj128EEEEELb0ELb0ELb1ELb1EEEvNS_9BwdParamsE --------------------------
	.section	.nv.constant0._ZN10layer_norm13ln_bwd_kernelINS_13Kernel_traitsI6__halfS2_S2_S2_fjLj512ELj1ELj4ELj1ELj16ENS_18Kernel_traits_baseILj512ES2_S2_S2_S2_fjLj128EEEEELb0ELb0ELb1ELb1EEEvNS_9BwdParamsE,"a",@progbits
	.sectionflags	@""
	.align	4
.nv.constant0._ZN10layer_norm13ln_bwd_kernelINS_13Kernel_traitsI6__halfS2_S2_S2_fjLj512ELj1ELj4ELj1ELj16ENS_18Kernel_traits_baseILj512ES2_S2_S2_S2_fjLj128EEEEELb0ELb0ELb1ELb1EEEvNS_9BwdParamsE:
	.zero		648


//--------------------- .nv.constant0._ZN10layer_norm13ln_bwd_kernelINS_13Kernel_traitsI6__halfS2_S2_S2_fjLj512ELj1ELj4ELj1ELj16ENS_18Kernel_traits_baseILj512ES2_S2_S2_S2_fjLj128EEEEELb0ELb1ELb0ELb0EEEvNS_9BwdParamsE --------------------------
	.section	.nv.constant0._ZN10layer_norm13ln_bwd_kernelINS_13Kernel_traitsI6__halfS2_S2_S2_fjLj512ELj1ELj4ELj1ELj16ENS_18Kernel_traits_baseILj512ES2_S2_S2_S2_fjLj128EEEEELb0ELb1ELb0ELb0EEEvNS_9BwdParamsE,"a",@progbits
	.sectionflags	@""
	.align	4
.nv.constant0._ZN10layer_norm13ln_bwd_kernelINS_13Kernel_traitsI6__halfS2_S2_S2_fjLj512ELj1ELj4ELj1ELj16ENS_18Kernel_traits_baseILj512ES2_S2_S2_S2_fjLj128EEEEELb0ELb1ELb0ELb0EEEvNS_9BwdParamsE:
	.zero		648


//--------------------- .nv.constant0._ZN10layer_norm13ln_bwd_kernelINS_13Kernel_traitsI6__halfS2_S2_S2_fjLj512ELj1ELj4ELj1ELj16ENS_18Kernel_traits_baseILj512ES2_S2_S2_S2_fjLj128EEEEELb0ELb1ELb0ELb1EEEvNS_9BwdParamsE --------------------------
	.section	.nv.constant0._ZN10layer_norm13ln_bwd_kernelINS_13Kernel_traitsI6__halfS2_S2_S2_fjLj512ELj1ELj4ELj1ELj16ENS_18Kernel_traits_baseILj512ES2_S2_S2_S2_fjLj128EEEEELb0ELb1ELb0ELb1EEEvNS_9BwdParamsE,"a",@progbits
	.sectionflags	@""
	.align	4
.nv.constant0._ZN10layer_norm13ln_bwd_kernelINS_13Kernel_traitsI6__halfS2_S2_S2_fjLj512ELj1ELj4ELj1ELj16ENS_18Kernel_traits_baseILj512ES2_S2_S2_S2_fjLj128EEEEELb0ELb1ELb0ELb1EEEvNS_9BwdParamsE:
	.zero		648


//--------------------- .nv.constant0._ZN10layer_norm13ln_bwd_kernelINS_13Kernel_traitsI6__halfS2_S2_S2_fjLj512ELj1ELj4ELj1ELj16ENS_18Kernel_traits_baseILj512ES2_S2_S2_S2_fjLj128EEEEELb0ELb1ELb1ELb0EEEvNS_9BwdParamsE --------------------------
	.section	.nv.constant0._ZN10layer_norm13ln_bwd_kernelINS_13Kernel_traitsI6__halfS2_S2_S2_fjLj512ELj1ELj4ELj1ELj16ENS_18Kernel_traits_baseILj512ES2_S2_S2_S2_fjLj128EEEEELb0ELb1ELb1ELb0EEEvNS_9BwdParamsE,"a",@progbits
	.sectionflags	@""
	.align	4
.nv.constant0._ZN10layer_norm13ln_bwd_kernelINS_13Kernel_traitsI6__halfS2_S2_S2_fjLj512ELj1ELj4ELj1ELj16ENS_18Kernel_traits_baseILj512ES2_S2_S2_S2_fjLj128EEEEELb0ELb1ELb1ELb0EEEvNS_9BwdParamsE:
	.zero		648


//--------------------- .nv.constant0._ZN10layer_norm13ln_bwd_kernelINS_13Kernel_traitsI6__halfS2_S2_S2_fjLj512ELj1ELj4ELj1ELj16ENS_18Kernel_traits_baseILj512ES2_S2_S2_S2_fjLj128EEEEELb0ELb1ELb1ELb1EEEvNS_9BwdParamsE --------------------------
	.section	.nv.constant0._ZN10layer_norm13ln_bwd_kernelINS_13Kernel_traitsI6__halfS2_S2_S2_fjLj512ELj1ELj4ELj1ELj16ENS_18Kernel_traits_baseILj512ES2_S2_S2_S2_fjLj128EEEEELb0ELb1ELb1ELb1EEEvNS_9BwdParamsE,"a",@progbits
	.sectionflags	@""
	.align	4
.nv.constant0._ZN10layer_norm13ln_bwd_kernelINS_13Kernel_traitsI6__halfS2_S2_S2_fjLj512ELj1ELj4ELj1ELj16ENS_18Kernel_traits_baseILj512ES2_S2_S2_S2_fjLj128EEEEELb0ELb1ELb1ELb1EEEvNS_9BwdParamsE:
	.zero		648


//--------------------- .nv.constant0._ZN10layer_norm13ln_bwd_kernelINS_13Kernel_traitsI6__halfS2_S2_S2_fjLj512ELj1ELj4ELj1ELj16ENS_18Kernel_traits_baseILj512ES2_S2_S2_S2_fjLj128EEEEELb1ELb0ELb0ELb0EEEvNS_9BwdParamsE --------------------------
	.section	.nv.constant0._ZN10layer_norm13ln_bwd_kernelINS_13Kernel_traitsI6__halfS2_S2_S2_fjLj512ELj1ELj4ELj1ELj16ENS_18Kernel_traits_baseILj512ES2_S2_S2_S2_fjLj128EEEEELb1ELb0ELb0ELb0EEEvNS_9BwdParamsE,"a",@progbits
	.sectionflags	@""
	.align	4
.nv.constant0._ZN10layer_norm13ln_bwd_kernelINS_13Kernel_traitsI6__halfS2_S2_S2_fjLj512ELj1ELj4ELj1ELj16ENS_18Kernel_traits_baseILj512ES2_S2_S2_S2_fjLj128EEEEELb1ELb0ELb0ELb0EEEvNS_9BwdParamsE:
	.zero		648


//--------------------- .nv.constant0._ZN10layer_norm13ln_bwd_kernelINS_13Kernel_traitsI6__halfS2_S2_S2_fjLj512ELj1ELj4ELj1ELj16ENS_18Kernel_traits_baseILj512ES2_S2_S2_S2_fjLj128EEEEELb1ELb0ELb0ELb1EEEvNS_9BwdParamsE --------------------------
	.section	.nv.constant0._ZN10layer_norm13ln_bwd_kernelINS_13Kernel_traitsI6__halfS2_S2_S2_fjLj512ELj1ELj4ELj1ELj16ENS_18Kernel_traits_baseILj512ES2_S2_S2_S2_fjLj128EEEEELb1ELb0ELb0ELb1EEEvNS_9BwdParamsE,"a",@progbits
	.sectionflags	@""
	.align	4
.nv.constant0._ZN10layer_norm13ln_bwd_kernelINS_13Kernel_traitsI6__halfS2_S2_S2_fjLj512ELj1ELj4ELj1ELj16ENS_18Kernel_traits_baseILj512ES2_S2_S2_S2_fjLj128EEEEELb1ELb0ELb0ELb1EEEvNS_9BwdParamsE:
	.zero		648


//--------------------- .nv.constant0._ZN10layer_norm22ln_bwd_finalize_kernelINS_22Kernel_traits_finalizeILj512E6__halfS2_S2_S2_fjLb0ELj1024ELj4ENS_18Kernel_traits_baseILj512ES2_S2_S2_S2_fjLj1024EEEEELb0ELb0EEEvNS_9BwdParamsE --------------------------
	.section	.nv.constant0._ZN10layer_norm22ln_bwd_finalize_kernelINS_22Kernel_traits_finalizeILj512E6__halfS2_S2_S2_fjLb0ELj1024ELj4ENS_18Kernel_traits_baseILj512ES2_S2_S2_S2_fjLj1024EEEEELb0ELb0EEEvNS_9BwdParamsE,"a",@progbits
	.sectionflags	@""
	.align	4
.nv.constant0._ZN10layer_norm22ln_bwd_finalize_kernelINS_22Kernel_traits_finalizeILj512E6__halfS2_S2_S2_fjLb0ELj1024ELj4ENS_18Kernel_traits_baseILj512ES2_S2_S2_S2_fjLj1024EEEEELb0ELb0EEEvNS_9BwdParamsE:
	.zero		648


//--------------------- .nv.constant0._ZN10layer_norm13ln_bwd_kernelINS_13Kernel_traitsI6__halfS2_S2_S2_fjLj512ELj1ELj4ELj1ELj16ENS_18Kernel_traits_baseILj512ES2_S2_S2_S2_fjLj128EEEEELb1ELb0ELb1ELb0EEEvNS_9BwdParamsE --------------------------
	.section	.nv.constant0._ZN10layer_norm13ln_bwd_kernelINS_13Kernel_traitsI6__halfS2_S2_S2_fjLj512ELj1ELj4ELj1ELj16ENS_18Kernel_traits_baseILj512ES2_S2_S2_S2_fjLj128EEEEELb1ELb0ELb1ELb0EEEvNS_9BwdParamsE,"a",@progbits
	.sectionflags	@""
	.align	4
.nv.constant0._ZN10layer_norm13ln_bwd_kernelINS_13Kernel_traitsI6__halfS2_S2_S2_fjLj512ELj1ELj4ELj1ELj16ENS_18Kernel_traits_baseILj512ES2_S2_S2_S2_fjLj128EEEEELb1ELb0ELb1ELb0EEEvNS_9BwdParamsE:
	.zero		648


//--------------------- .nv.constant0._ZN10layer_norm22ln_bwd_finalize_kernelINS_22Kernel_traits_finalizeILj512E6__halfS2_S2_S2_fjLb0ELj1024ELj4ENS_18Kernel_traits_baseILj512ES2_S2_S2_S2_fjLj1024EEEEELb0ELb1EEEvNS_9BwdParamsE --------------------------
	.section	.nv.constant0._ZN10layer_norm22ln_bwd_finalize_kernelINS_22Kernel_traits_finalizeILj512E6__halfS2_S2_S2_fjLb0ELj1024ELj4ENS_18Kernel_traits_baseILj512ES2_S2_S2_S2_fjLj1024EEEEELb0ELb1EEEvNS_9BwdParamsE,"a",@progbits
	.sectionflags	@""
	.align	4
.nv.constant0._ZN10layer_norm22ln_bwd_finalize_kernelINS_22Kernel_traits_finalizeILj512E6__halfS2_S2_S2_fjLb0ELj1024ELj4ENS_18Kernel_traits_baseILj512ES2_S2_S2_S2_fjLj1024EEEEELb0ELb1EEEvNS_9BwdParamsE:
	.zero		648


//--------------------- .nv.constant0._ZN10layer_norm13ln_bwd_kernelINS_13Kernel_traitsI6__halfS2_S2_S2_fjLj512ELj1ELj4ELj1ELj16ENS_18Kernel_traits_baseILj512ES2_S2_S2_S2_fjLj128EEEEELb1ELb0ELb1ELb1EEEvNS_9BwdParamsE --------------------------
	.section	.nv.constant0._ZN10layer_norm13ln_bwd_kernelINS_13Kernel_traitsI6__halfS2_S2_S2_fjLj512ELj1ELj4ELj1ELj16ENS_18Kernel_traits_baseILj512ES2_S2_S2_S2_fjLj128EEEEELb1ELb0ELb1ELb1EEEvNS_9BwdParamsE,"a",@progbits
	.sectionflags	@""
	.align	4
.nv.constant0._ZN10layer_norm13ln_bwd_kernelINS_13Kernel_traitsI6__halfS2_S2_S2_fjLj512ELj1ELj4ELj1ELj16ENS_18Kernel_traits_baseILj512ES2_S2_S2_S2_fjLj128EEEEELb1ELb0ELb1ELb1EEEvNS_9BwdParamsE:
	.zero		648


//--------------------- .nv.constant0._ZN10layer_norm13ln_bwd_kernelINS_13Kernel_traitsI6__halfS2_S2_S2_fjLj512ELj1ELj4ELj1ELj16ENS_18Kernel_traits_baseILj512ES2_S2_S2_S2_fjLj128EEEEELb1ELb1ELb0ELb0EEEvNS_9BwdParamsE --------------------------
	.section	.nv.constant0._ZN10layer_norm13ln_bwd_kernelINS_13Kernel_traitsI6__halfS2_S2_S2_fjLj512ELj1ELj4ELj1ELj16ENS_18Kernel_traits_baseILj512ES2_S2_S2_S2_fjLj128EEEEELb1ELb1ELb0ELb0EEEvNS_9BwdParamsE,"a",@progbits
	.sectionflags	@""
	.align	4
.nv.constant0._ZN10layer_norm13ln_bwd_kernelINS_13Kernel_traitsI6__halfS2_S2_S2_fjLj512ELj1ELj4ELj1ELj16ENS_18Kernel_traits_baseILj512ES2_S2_S2_S2_fjLj128EEEEELb1ELb1ELb0ELb0EEEvNS_9BwdParamsE:
	.zero		648


//--------------------- .nv.constant0._ZN10layer_norm13ln_bwd_kernelINS_13Kernel_traitsI6__halfS2_S2_S2_fjLj512ELj1ELj4ELj1ELj16ENS_18Kernel_traits_baseILj512ES2_S2_S2_S2_fjLj128EEEEELb1ELb1ELb0ELb1EEEvNS_9BwdParamsE --------------------------
	.section	.nv.constant0._ZN10layer_norm13ln_bwd_kernelINS_13Kernel_traitsI6__halfS2_S2_S2_fjLj512ELj1ELj4ELj1ELj16ENS_18Kernel_traits_baseILj512ES2_S2_S2_S2_fjLj128EEEEELb1ELb1ELb0ELb1EEEvNS_9BwdParamsE,"a",@progbits
	.sectionflags	@""
	.align	4
.nv.constant0._ZN10layer_norm13ln_bwd_kernelINS_13Kernel_traitsI6__halfS2_S2_S2_fjLj512ELj1ELj4ELj1ELj16ENS_18Kernel_traits_baseILj512ES2_S2_S2_S2_fjLj128EEEEELb1ELb1ELb0ELb1EEEvNS_9BwdParamsE:
	.zero		648


//--------------------- .nv.constant0._ZN10layer_norm22ln_bwd_finalize_kernelINS_22Kernel_traits_finalizeILj512E6__halfS2_S2_S2_fjLb1ELj1024ELj4ENS_18Kernel_traits_baseILj512ES2_S2_S2_S2_fjLj1024EEEEELb1ELb0EEEvNS_9BwdParamsE --------------------------
	.section	.nv.constant0._ZN10layer_norm22ln_bwd_finalize_kernelINS_22Kernel_traits_finalizeILj512E6__halfS2_S2_S2_fjLb1ELj1024ELj4ENS_18Kernel_traits_baseILj512ES2_S2_S2_S2_fjLj1024EEEEELb1ELb0EEEvNS_9BwdParamsE,"a",@progbits
	.sectionflags	@""
	.align	4
.nv.constant0._ZN10layer_norm22ln_bwd_finalize_kernelINS_22Kernel_traits_finalizeILj512E6__halfS2_S2_S2_fjLb1ELj1024ELj4ENS_18Kernel_traits_baseILj512ES2_S2_S2_S2_fjLj1024EEEEELb1ELb0EEEvNS_9BwdParamsE:
	.zero		648


//--------------------- .nv.constant0._ZN10layer_norm13ln_bwd_kernelINS_13Kernel_traitsI6__halfS2_S2_S2_fjLj512ELj1ELj4ELj1ELj16ENS_18Kernel_traits_baseILj512ES2_S2_S2_S2_fjLj128EEEEELb1ELb1ELb1ELb0EEEvNS_9BwdParamsE --------------------------
	.section	.nv.constant0._ZN10layer_norm13ln_bwd_kernelINS_13Kernel_traitsI6__halfS2_S2_S2_fjLj512ELj1ELj4ELj1ELj16ENS_18Kernel_traits_baseILj512ES2_S2_S2_S2_fjLj128EEEEELb1ELb1ELb1ELb0EEEvNS_9BwdParamsE,"a",@progbits
	.sectionflags	@""
	.align	4
.nv.constant0._ZN10layer_norm13ln_bwd_kernelINS_13Kernel_traitsI6__halfS2_S2_S2_fjLj512ELj1ELj4ELj1ELj16ENS_18Kernel_traits_baseILj512ES2_S2_S2_S2_fjLj128EEEEELb1ELb1ELb1ELb0EEEvNS_9BwdParamsE:
	.zero		648


//--------------------- .nv.constant0._ZN10layer_norm22ln_bwd_finalize_kernelINS_22Kernel_traits_finalizeILj512E6__halfS2_S2_S2_fjLb1ELj1024ELj4ENS_18Kernel_traits_baseILj512ES2_S2_S2_S2_fjLj1024EEEEELb1ELb1EEEvNS_9BwdParamsE --------------------------
	.section	.nv.constant0._ZN10layer_norm22ln_bwd_finalize_kernelINS_22Kernel_traits_finalizeILj512E6__halfS2_S2_S2_fjLb1ELj1024ELj4ENS_18Kernel_traits_baseILj512ES2_S2_S2_S2_fjLj1024EEEEELb1ELb1EEEvNS_9BwdParamsE,"a",@progbits
	.sectionflags	@""
	.align	4
.nv.constant0._ZN10layer_norm22ln_bwd_finalize_kernelINS_22Kernel_traits_finalizeILj512E6__halfS2_S2_S2_fjLb1ELj1024ELj4ENS_18Kernel_traits_baseILj512ES2_S2_S2_S2_fjLj1024EEEEELb1ELb1EEEvNS_9BwdParamsE:
	.zero		648


//--------------------- .nv.constant0._ZN10layer_norm13ln_bwd_kernelINS_13Kernel_traitsI6__halfS2_S2_S2_fjLj512ELj1ELj4ELj1ELj16ENS_18Kernel_traits_baseILj512ES2_S2_S2_S2_fjLj128EEEEELb1ELb1ELb1ELb1EEEvNS_9BwdParamsE --------------------------
	.section	.nv.constant0._ZN10layer_norm13ln_bwd_kernelINS_13Kernel_traitsI6__halfS2_S2_S2_fjLj512ELj1ELj4ELj1ELj16ENS_18Kernel_traits_baseILj512ES2_S2_S2_S2_fjLj128EEEEELb1ELb1ELb1ELb1EEEvNS_9BwdParamsE,"a",@progbits
	.sectionflags	@""
	.align	4
.nv.constant0._ZN10layer_norm13ln_bwd_kernelINS_13Kernel_traitsI6__halfS2_S2_S2_fjLj512ELj1ELj4ELj1ELj16ENS_18Kernel_traits_baseILj512ES2_S2_S2_S2_fjLj128EEEEELb1ELb1ELb1ELb1EEEvNS_9BwdParamsE:
	.zero		648


//--------------------- .nv.constant0._ZN10layer_norm13ln_bwd_kernelINS_13Kernel_traitsIf13__nv_bfloat16S2_S2_fjLj512ELj1ELj4ELj1ELj16ENS_18Kernel_traits_baseILj512EfS2_S2_S2_fjLj128EEEEELb0ELb0ELb0ELb0EEEvNS_9BwdParamsE --------------------------
	.section	.nv.constant0._ZN10layer_norm13ln_bwd_kernelINS_13Kernel_traitsIf13__nv_bfloat16S2_S2_fjLj512ELj1ELj4ELj1ELj16ENS_18Kernel_traits_baseILj512EfS2_S2_S2_fjLj128EEEEELb0ELb0ELb0ELb0EEEvNS_9BwdParamsE,"a",@progbits
	.sectionflags	@""
	.align	4
.nv.constant0._ZN10layer_norm13ln_bwd_kernelINS_13Kernel_traitsIf13__nv_bfloat16S2_S2_fjLj512ELj1ELj4ELj1ELj16ENS_18Kernel_traits_baseILj512EfS2_S2_S2_fjLj128EEEEELb0ELb0ELb0ELb0EEEvNS_9BwdParamsE:
	.zero		648


//--------------------- .nv.constant0._ZN10layer_norm13ln_bwd_kernelINS_13Kernel_traitsIf13__nv_bfloat16S2_S2_fjLj512ELj1ELj4ELj1ELj16ENS_18Kernel_traits_baseILj512EfS2_S2_S2_fjLj128EEEEELb0ELb0ELb0ELb1EEEvNS_9BwdParamsE --------------------------
	.section	.nv.constant0._ZN10layer_norm13ln_bwd_kernelINS_13Kernel_traitsIf13__nv_bfloat16S2_S2_fjLj512ELj1ELj4ELj1ELj16ENS_18Kernel_traits_baseILj512EfS2_S2_S2_fjLj128EEEEELb0ELb0ELb0ELb1EEEvNS_9BwdParamsE,"a",@progbits
	.sectionflags	@""
	.align	4
.nv.constant0._ZN10layer_norm13ln_bwd_kernelINS_13Kernel_traitsIf13__nv_bfloat16S2_S2_fjLj512ELj1ELj4ELj1ELj16ENS_18Kernel_traits_baseILj512EfS2_S2_S2_fjLj128EEEEELb0ELb0ELb0ELb1EEEvNS_9BwdParamsE:
	.zero		648


//--------------------- .nv.constant0._ZN10layer_norm13ln_bwd_kernelINS_13Kernel_traitsIf13__nv_bfloat16S2_S2_fjLj512ELj1ELj4ELj1ELj16ENS_18Kernel_traits_baseILj512EfS2_S2_S2_fjLj128EEEEELb0ELb0ELb1ELb0EEEvNS_9BwdParamsE --------------------------
	.section	.nv.constant0._ZN10layer_norm13ln_bwd_kernelINS_13Kernel_traitsIf13__nv_bfloat16S2_S2_fjLj512ELj1ELj4ELj1ELj16ENS_18Kernel_traits_baseILj512EfS2_S2_S2_fjLj128EEEEELb0ELb0ELb1ELb0EEEvNS_9BwdParamsE,"a",@progbits
	.sectionflags	@""
	.align	4
.nv.constant0._ZN10layer_norm13ln_bwd_kernelINS_13Kernel_traitsIf13__nv_bfloat16S2_S2_fjLj512ELj1ELj4ELj1ELj16ENS_18Kernel_traits_baseILj512EfS2_S2_S2_fjLj128EEEEELb0ELb0ELb1ELb0EEEvNS_9BwdParamsE:
	.zero		648


//--------------------- .nv.constant0._ZN10layer_norm13ln_bwd_kernelINS_13Kernel_traitsIf13__nv_bfloat16S2_S2_fjLj512ELj1ELj4ELj1ELj16ENS_18Kernel_traits_baseILj512EfS2_S2_S2_fjLj128EEEEELb0ELb0ELb1ELb1EEEvNS_9BwdParamsE --------------------------
	.section	.nv.constant0._ZN10layer_norm13ln_bwd_kernelINS_13Kernel_traitsIf13__nv_bfloat16S2_S2_fjLj512ELj1ELj4ELj1ELj16ENS_18Kernel_traits_baseILj512EfS2_S2_S2_fjLj128EEEEELb0ELb0ELb1ELb1EEEvNS_9BwdParamsE,"a",@progbits
	.sectionflags	@""
	.align	4
.nv.constant0._ZN10layer_norm13ln_bwd_kernelINS_13Kernel_traitsIf13__nv_bfloat16S2_S2_fjLj512ELj1ELj4ELj1ELj16ENS_18Kernel_traits_baseILj512EfS2_S2_S2_fjLj128EEEEELb0ELb0ELb1ELb1EEEvNS_9BwdParamsE:
	.zero		648


//--------------------- .nv.constant0._ZN10layer_norm13ln_bwd_kernelINS_13Kernel_traitsIf13__nv_bfloat16S2_S2_fjLj512ELj1ELj4ELj1ELj16ENS_18Kernel_traits_baseILj512EfS2_S2_S2_fjLj128EEEEELb0ELb1ELb0ELb0EEEvNS_9BwdParamsE --------------------------
	.section	.nv.constant0._ZN10layer_norm13ln_bwd_kernelINS_13Kernel_traitsIf13__nv_bfloat16S2_S2_fjLj512ELj1ELj4ELj1ELj16ENS_18Kernel_traits_baseILj512EfS2_S2_S2_fjLj128EEEEELb0ELb1ELb0ELb0EEEvNS_9BwdParamsE,"a",@progbits
	.sectionflags	@""
	.align	4
.nv.constant0._ZN10layer_norm13ln_bwd_kernelINS_13Kernel_traitsIf13__nv_bfloat16S2_S2_fjLj512ELj1ELj4ELj1ELj16ENS_18Kernel_traits_baseILj512EfS2_S2_S2_fjLj128EEEEELb0ELb1ELb0ELb0EEEvNS_9BwdParamsE:
	.zero		648


//--------------------- .nv.constant0._ZN10layer_norm13ln_bwd_kernelINS_13Kernel_traitsIf13__nv_bfloat16S2_S2_fjLj512ELj1ELj4ELj1ELj16ENS_18Kernel_traits_baseILj512EfS2_S2_S2_fjLj128EEEEELb0ELb1ELb0ELb1EEEvNS_9BwdParamsE --------------------------
	.section	.nv.constant0._ZN10layer_norm13ln_bwd_kernelINS_13Kernel_traitsIf13__nv_bfloat16S2_S2_fjLj512ELj1ELj4ELj1ELj16ENS_18Kernel_traits_baseILj512EfS2_S2_S2_fjLj128EEEEELb0ELb1ELb0ELb1EEEvNS_9BwdParamsE,"a",@progbits
	.sectionflags	@""
	.align	4
.nv.constant0._ZN10layer_norm13ln_bwd_kernelINS_13Kernel_traitsIf13__nv_bfloat16S2_S2_fjLj512ELj1ELj4ELj1ELj16ENS_18Kernel_traits_baseILj512EfS2_S2_S2_fjLj128EEEEELb0ELb1ELb0ELb1EEEvNS_9BwdParamsE:
	.zero		648


//--------------------- .nv.constant0._ZN10layer_norm13ln_bwd_kernelINS_13Kernel_traitsIf13__nv_bfloat16S2_S2_fjLj512ELj1ELj4ELj1ELj16ENS_18Kernel_traits_baseILj512EfS2_S2_S2_fjLj128EEEEELb0ELb1ELb1ELb0EEEvNS_9BwdParamsE --------------------------
	.section	.nv.constant0._ZN10layer_norm13ln_bwd_kernelINS_13Kernel_traitsIf13__nv_bfloat16S2_S2_fjLj512ELj1ELj4ELj1ELj16ENS_18Kernel_traits_baseILj512EfS2_S2_S2_fjLj128EEEEELb0ELb1ELb1ELb0EEEvNS_9BwdParamsE,"a",@progbits
	.sectionflags	@""
	.align	4
.nv.constant0._ZN10layer_norm13ln_bwd_kernelINS_13Kernel_traitsIf13__nv_bfloat16S2_S2_fjLj512ELj1ELj4ELj1ELj16ENS_18Kernel_traits_baseILj512EfS2_S2_S2_fjLj128EEEEELb0ELb1ELb1ELb0EEEvNS_9BwdParamsE:
	.zero		648


//--------------------- .nv.constant0._ZN10layer_norm13ln_bwd_kernelINS_13Kernel_traitsIf13__nv_bfloat16S2_S2_fjLj512ELj1ELj4ELj1ELj16ENS_18Kernel_traits_baseILj512EfS2_S2_S2_fjLj128EEEEELb0ELb1ELb1ELb1EEEvNS_9BwdParamsE --------------------------
	.section	.nv.constant0._ZN10layer_norm13ln_bwd_kernelINS_13Kernel_traitsIf13__nv_bfloat16S2_S2_fjLj512ELj1ELj4ELj1ELj16ENS_18Kernel_traits_baseILj512EfS2_S2_S2_fjLj128EEEEELb0ELb1ELb1ELb1EEEvNS_9BwdParamsE,"a",@progbits
	.sectionflags	@""
	.align	4
.nv.constant0._ZN10layer_norm13ln_bwd_kernelINS_13Kernel_traitsIf13__nv_bfloat16S2_S2_fjLj512ELj1ELj4ELj1ELj16ENS_18Kernel_traits_baseILj512EfS2_S2_S2_fjLj128EEEEELb0ELb1ELb1ELb1EEEvNS_9BwdParamsE:
	.zero		648


//--------------------- .nv.constant0._ZN10layer_norm13ln_bwd_kernelINS_13Kernel_traitsIf13__nv_bfloat16S2_S2_fjLj512ELj1ELj4ELj1ELj16ENS_18Kernel_traits_baseILj512EfS2_S2_S2_fjLj128EEEEELb1ELb0ELb0ELb0EEEvNS_9BwdParamsE --------------------------
	.section	.nv.constant0._ZN10layer_norm13ln_bwd_kernelINS_13Kernel_traitsIf13__nv_bfloat16S2_S2_fjLj512ELj1ELj4ELj1ELj16ENS_18Kernel_traits_baseILj512EfS2_S2_S2_fjLj128EEEEELb1ELb0ELb0ELb0EEEvNS_9BwdParamsE,"a",@progbits
	.sectionflags	@""
	.align	4
.nv.constant0._ZN10layer_norm13ln_bwd_kernelINS_13Kernel_traitsIf13__nv_bfloat16S2_S2_fjLj512ELj1ELj4ELj1ELj16ENS_18Kernel_traits_baseILj512EfS2_S2_S2_fjLj128EEEEELb1ELb0ELb0ELb0EEEvNS_9BwdParamsE:
	.zero		648


//--------------------- .nv.constant0._ZN10layer_norm13ln_bwd_kernelINS_13Kernel_traitsIf13__nv_bfloat16S2_S2_fjLj512ELj1ELj4ELj1ELj16ENS_18Kernel_traits_baseILj512EfS2_S2_S2_fjLj128EEEEELb1ELb0ELb0ELb1EEEvNS_9BwdParamsE --------------------------
	.section	.nv.constant0._ZN10layer_norm13ln_bwd_kernelINS_13Kernel_traitsIf13__nv_bfloat16S2_S2_fjLj512ELj1ELj4ELj1ELj16ENS_18Kernel_traits_baseILj512EfS2_S2_S2_fjLj128EEEEELb1ELb0ELb0ELb1EEEvNS_9BwdParamsE,"a",@progbits
	.sectionflags	@""
	.align	4
.nv.constant0._ZN10layer_norm13ln_bwd_kernelINS_13Kernel_traitsIf13__nv_bfloat16S2_S2_fjLj512ELj1ELj4ELj1ELj16ENS_18Kernel_traits_baseILj512EfS2_S2_S2_fjLj128EEEEELb1ELb0ELb0ELb1EEEvNS_9BwdParamsE:
	.zero		648


//--------------------- .nv.constant0._ZN10layer_norm22ln_bwd_finalize_kernelINS_22Kernel_traits_finalizeILj512Ef13__nv_bfloat16S2_S2_fjLb0ELj1024ELj4ENS_18Kernel_traits_baseILj512EfS2_S2_S2_fjLj1024EEEEELb0ELb0EEEvNS_9BwdParamsE --------------------------
	.section	.nv.constant0._ZN10layer_norm22ln_bwd_finalize_kernelINS_22Kernel_traits_finalizeILj512Ef13__nv_bfloat16S2_S2_fjLb0ELj1024ELj4ENS_18Kernel_traits_baseILj512EfS2_S2_S2_fjLj1024EEEEELb0ELb0EEEvNS_9BwdParamsE,"a",@progbits
	.sectionflags	@""
	.align	4
.nv.constant0._ZN10layer_norm22ln_bwd_finalize_kernelINS_22Kernel_traits_finalizeILj512Ef13__nv_bfloat16S2_S2_fjLb0ELj1024ELj4ENS_18Kernel_traits_baseILj512EfS2_S2_S2_fjLj1024EEEEELb0ELb0EEEvNS_9BwdParamsE:
	.zero		648


//--------------------- .nv.constant0._ZN10layer_norm13ln_bwd_kernelINS_13Kernel_traitsIf13__nv_bfloat16S2_S2_fjLj512ELj1ELj4ELj1ELj16ENS_18Kernel_traits_baseILj512EfS2_S2_S2_fjLj128EEEEELb1ELb0ELb1ELb0EEEvNS_9BwdParamsE --------------------------
	.section	.nv.constant0._ZN10layer_norm13ln_bwd_kernelINS_13Kernel_traitsIf13__nv_bfloat16S2_S2_fjLj512ELj1ELj4ELj1ELj16ENS_18Kernel_traits_baseILj512EfS2_S2_S2_fjLj128EEEEELb1ELb0ELb1ELb0EEEvNS_9BwdParamsE,"a",@progbits
	.sectionflags	@""
	.align	4
.nv.constant0._ZN10layer_norm13ln_bwd_kernelINS_13Kernel_traitsIf13__nv_bfloat16S2_S2_fjLj512ELj1ELj4ELj1ELj16ENS_18Kernel_traits_baseILj512EfS2_S2_S2_fjLj128EEEEELb1ELb0ELb1ELb0EEEvNS_9BwdParamsE:
	.zero		648


//--------------------- .nv.constant0._ZN10layer_norm22ln_bwd_finalize_kernelINS_22Kernel_traits_finalizeILj512Ef13__nv_bfloat16S2_S2_fjLb0ELj1024ELj4ENS_18Kernel_traits_baseILj512EfS2_S2_S2_fjLj1024EEEEELb0ELb1EEEvNS_9BwdParamsE --------------------------
	.section	.nv.constant0._ZN10layer_norm22ln_bwd_finalize_kernelINS_22Kernel_traits_finalizeILj512Ef13__nv_bfloat16S2_S2_fjLb0ELj1024ELj4ENS_18Kernel_traits_baseILj512EfS2_S2_S2_fjLj1024EEEEELb0ELb1EEEvNS_9BwdParamsE,"a",@progbits
	.sectionflags	@""
	.align	4
.nv.constant0._ZN10layer_norm22ln_bwd_finalize_kernelINS_22Kernel_traits_finalizeILj512Ef13__nv_bfloat16S2_S2_fjLb0ELj1024ELj4ENS_18Kernel_traits_baseILj512EfS2_S2_S2_fjLj1024EEEEELb0ELb1EEEvNS_9BwdParamsE:
	.zero		648


//--------------------- .nv.constant0._ZN10layer_norm13ln_bwd_kernelINS_13Kernel_traitsIf13__nv_bfloat16S2_S2_fjLj512ELj1ELj4ELj1ELj16ENS_18Kernel_traits_baseILj512EfS2_S2_S2_fjLj128EEEEELb1ELb0ELb1ELb1EEEvNS_9BwdParamsE --------------------------
	.section	.nv.constant0._ZN10layer_norm13ln_bwd_kernelINS_13Kernel_traitsIf13__nv_bfloat16S2_S2_fjLj512ELj1ELj4ELj1ELj16ENS_18Kernel_traits_baseILj512EfS2_S2_S2_fjLj128EEEEELb1ELb0ELb1ELb1EEEvNS_9BwdParamsE,"a",@progbits
	.sectionflags	@""
	.align	4
.nv.constant0._ZN10layer_norm13ln_bwd_kernelINS_13Kernel_traitsIf13__nv_bfloat16S2_S2_fjLj512ELj1ELj4ELj1ELj16ENS_18Kernel_traits_baseILj512EfS2_S2_S2_fjLj128EEEEELb1ELb0ELb1ELb1EEEvNS_9BwdParamsE:
	.zero		648


//--------------------- .nv.constant0._ZN10layer_norm13ln_bwd_kernelINS_13Kernel_traitsIf13__nv_bfloat16S2_S2_fjLj512ELj1ELj4ELj1ELj16ENS_18Kernel_traits_baseILj512EfS2_S2_S2_fjLj128EEEEELb1ELb1ELb0ELb0EEEvNS_9BwdParamsE --------------------------
	.section	.nv.constant0._ZN10layer_norm13ln_bwd_kernelINS_13Kernel_traitsIf13__nv_bfloat16S2_S2_fjLj512ELj1ELj4ELj1ELj16ENS_18Kernel_traits_baseILj512EfS2_S2_S2_fjLj128EEEEELb1ELb1ELb0ELb0EEEvNS_9BwdParamsE,"a",@progbits
	.sectionflags	@""
	.align	4
.nv.constant0._ZN10layer_norm13ln_bwd_kernelINS_13Kernel_traitsIf13__nv_bfloat16S2_S2_fjLj512ELj1ELj4ELj1ELj16ENS_18Kernel_traits_baseILj512EfS2_S2_S2_fjLj128EEEEELb1ELb1ELb0ELb0EEEvNS_9BwdParamsE:
	.zero		648


//--------------------- .nv.constant0._ZN10layer_norm13ln_bwd_kernelINS_13Kernel_traitsIf13__nv_bfloat16S2_S2_fjLj512ELj1ELj4ELj1ELj16ENS_18Kernel_traits_baseILj512EfS2_S2_S2_fjLj128EEEEELb1ELb1ELb0ELb1EEEvNS_9BwdParamsE --------------------------
	.section	.nv.constant0._ZN10layer_norm13ln_bwd_kernelINS_13Kernel_traitsIf13__nv_bfloat16S2_S2_fjLj512ELj1ELj4ELj1ELj16ENS_18Kernel_traits_baseILj512EfS2_S2_S2_fjLj128EEEEELb1ELb1ELb0ELb1EEEvNS_9BwdParamsE,"a",@progbits
	.sectionflags	@""
	.align	4
.nv.constant0._ZN10layer_norm13ln_bwd_kernelINS_13Kernel_traitsIf13__nv_bfloat16S2_S2_fjLj512ELj1ELj4ELj1ELj16ENS_18Kernel_traits_baseILj512EfS2_S2_S2_fjLj128EEEEELb1ELb1ELb0ELb1EEEvNS_9BwdParamsE:
	.zero		648


//--------------------- .nv.constant0._ZN10layer_norm22ln_bwd_finalize_kernelINS_22Kernel_traits_finalizeILj512Ef13__nv_bfloat16S2_S2_fjLb1ELj1024ELj4ENS_18Kernel_traits_baseILj512EfS2_S2_S2_fjLj1024EEEEELb1ELb0EEEvNS_9BwdParamsE --------------------------
	.section	.nv.constant0._ZN10layer_norm22ln_bwd_finalize_kernelINS_22Kernel_traits_finalizeILj512Ef13__nv_bfloat16S2_S2_fjLb1ELj1024ELj4ENS_18Kernel_traits_baseILj512EfS2_S2_S2_fjLj1024EEEEELb1ELb0EEEvNS_9BwdParamsE,"a",@progbits
	.sectionflags	@""
	.align	4
.nv.constant0._ZN10layer_norm22ln_bwd_finalize_kernelINS_22Kernel_traits_finalizeILj512Ef13__nv_bfloat16S2_S2_fjLb1ELj1024ELj4ENS_18Kernel_traits_baseILj512EfS2_S2_S2_fjLj1024EEEEELb1ELb0EEEvNS_9BwdParamsE:
	.zero		648


//--------------------- .nv.constant0._ZN10layer_norm13ln_bwd_kernelINS_13Kernel_traitsIf13__nv_bfloat16S2_S2_fjLj512ELj1ELj4ELj1ELj16ENS_18Kernel_traits_baseILj512EfS2_S2_S2_fjLj128EEEEELb1ELb1ELb1ELb0EEEvNS_9BwdParamsE --------------------------
	.section	.nv.constant0._ZN10layer_norm13ln_bwd_kernelINS_13Kernel_traitsIf13__nv_bfloat16S2_S2_fjLj512ELj1ELj4ELj1ELj16ENS_18Kernel_traits_baseILj512EfS2_S2_S2_fjLj128EEEEELb1ELb1ELb1ELb0EEEvNS_9BwdParamsE,"a",@progbits
	.sectionflags	@""
	.align	4
.nv.constant0._ZN10layer_norm13ln_bwd_kernelINS_13Kernel_traitsIf13__nv_bfloat16S2_S2_fjLj512ELj1ELj4ELj1ELj16ENS_18Kernel_traits_baseILj512EfS2_S2_S2_fjLj128EEEEELb1ELb1ELb1ELb0EEEvNS_9BwdParamsE:
	.zero		648


//--------------------- .nv.constant0._ZN10layer_norm22ln_bwd_finalize_kernelINS_22Kernel_traits_finalizeILj512Ef13__nv_bfloat16S2_S2_fjLb1ELj1024ELj4ENS_18Kernel_traits_baseILj512EfS2_S2_S2_fjLj1024EEEEELb1ELb1EEEvNS_9BwdParamsE --------------------------
	.section	.nv.constant0._ZN10layer_norm22ln_bwd_finalize_kernelINS_22Kernel_traits_finalizeILj512Ef13__nv_bfloat16S2_S2_fjLb1ELj1024ELj4ENS_18Kernel_traits_baseILj512EfS2_S2_S2_fjLj1024EEEEELb1ELb1EEEvNS_9BwdParamsE,"a",@progbits
	.sectionflags	@""
	.align	4
.nv.constant0._ZN10layer_norm22ln_bwd_finalize_kernelINS_22Kernel_traits_finalizeILj512Ef13__nv_bfloat16S2_S2_fjLb1ELj1024ELj4ENS_18Kernel_traits_baseILj512EfS2_S2_S2_fjLj1024EEEEELb1ELb1EEEvNS_9BwdParamsE:
	.zero		648


//--------------------- .nv.constant0._ZN10layer_norm13ln_bwd_kernelINS_13Kernel_traitsIf13__nv_bfloat16S2_S2_fjLj512ELj1ELj4ELj1ELj16ENS_18Kernel_traits_baseILj512EfS2_S2_S2_fjLj128EEEEELb1ELb1ELb1ELb1EEEvNS_9BwdParamsE --------------------------
	.section	.nv.constant0._ZN10layer_norm13ln_bwd_kernelINS_13Kernel_traitsIf13__nv_bfloat16S2_S2_fjLj512ELj1ELj4ELj1ELj16ENS_18Kernel_traits_baseILj512EfS2_S2_S2_fjLj128EEEEELb1ELb1ELb1ELb1EEEvNS_9BwdParamsE,"a",@progbits
	.sectionflags	@""
	.align	4
.nv.constant0._ZN10layer_norm13ln_bwd_kernelINS_13Kernel_traitsIf13__nv_bfloat16S2_S2_fjLj512ELj1ELj4ELj1ELj16ENS_18Kernel_traits_baseILj512EfS2_S2_S2_fjLj128EEEEELb1ELb1ELb1ELb1EEEvNS_9BwdParamsE:
	.zero		648


//--------------------- .nv.constant0._ZN10layer_norm13ln_bwd_kernelINS_13Kernel_traitsI13__nv_bfloat16S2_fS2_fjLj512ELj1ELj4ELj1ELj16ENS_18Kernel_traits_baseILj512ES2_S2_fS2_fjLj128EEEEELb0ELb0ELb0ELb0EEEvNS_9BwdParamsE --------------------------
	.section	.nv.constant0._ZN10layer_norm13ln_bwd_kernelINS_13Kernel_traitsI13__nv_bfloat16S2_fS2_fjLj512ELj1ELj4ELj1ELj16ENS_18Kernel_traits_baseILj512ES2_S2_fS2_fjLj128EEEEELb0ELb0ELb0ELb0EEEvNS_9BwdParamsE,"a",@progbits
	.sectionflags	@""
	.align	4
.nv.constant0._ZN10layer_norm13ln_bwd_kernelINS_13Kernel_traitsI13__nv_bfloat16S2_fS2_fjLj512ELj1ELj4ELj1ELj16ENS_18Kernel_traits_baseILj512ES2_S2_fS2_fjLj128EEEEELb0ELb0ELb0ELb0EEEvNS_9BwdParamsE:
	.zero		648


//--------------------- .nv.constant0._ZN10layer_norm13ln_bwd_kernelINS_13Kernel_traitsI13__nv_bfloat16S2_fS2_fjLj512ELj1ELj4ELj1ELj16ENS_18Kernel_traits_baseILj512ES2_S2_fS2_fjLj128EEEEELb0ELb0ELb0ELb1EEEvNS_9BwdParamsE --------------------------
	.section	.nv.constant0._ZN10layer_norm13ln_bwd_kernelINS_13Kernel_traitsI13__nv_bfloat16S2_fS2_fjLj512ELj1ELj4ELj1ELj16ENS_18Kernel_traits_baseILj512ES2_S2_fS2_fjLj128EEEEELb0ELb0ELb0ELb1EEEvNS_9BwdParamsE,"a",@progbits
	.sectionflags	@""
	.align	4
.nv.constant0._ZN10layer_norm13ln_bwd_kernelINS_13Kernel_traitsI13__nv_bfloat16S2_fS2_fjLj512ELj1ELj4ELj1ELj16ENS_18Kernel_traits_baseILj512ES2_S2_fS2_fjLj128EEEEELb0ELb0ELb0ELb1EEEvNS_9BwdParamsE:
	.zero		648


//--------------------- .nv.constant0._ZN10layer_norm13ln_bwd_kernelINS_13Kernel_traitsI13__nv_bfloat16S2_fS2_fjLj512ELj1ELj4ELj1ELj16ENS_18Kernel_traits_baseILj512ES2_S2_fS2_fjLj128EEEEELb0ELb0ELb1ELb0EEEvNS_9BwdParamsE --------------------------
	.section	.nv.constant0._ZN10layer_norm13ln_bwd_kernelINS_13Kernel_traitsI13__nv_bfloat16S2_fS2_fjLj512ELj1ELj4ELj1ELj16ENS_18Kernel_traits_baseILj512ES2_S2_fS2_fjLj128EEEEELb0ELb0ELb1ELb0EEEvNS_9BwdParamsE,"a",@progbits
	.sectionflags	@""
	.align	4
.nv.constant0._ZN10layer_norm13ln_bwd_kernelINS_13Kernel_traitsI13__nv_bfloat16S2_fS2_fjLj512ELj1ELj4ELj1ELj16ENS_18Kernel_traits_baseILj512ES2_S2_fS2_fjLj128EEEEELb0ELb0ELb1ELb0EEEvNS_9BwdParamsE:
	.zero		648


//--------------------- .nv.constant0._ZN10layer_norm13ln_bwd_kernelINS_13Kernel_traitsI13__nv_bfloat16S2_fS2_fjLj512ELj1ELj4ELj1ELj16ENS_18Kernel_traits_baseILj512ES2_S2_fS2_fjLj128EEEEELb0ELb0ELb1ELb1EEEvNS_9BwdParamsE --------------------------
	.section	.nv.constant0._ZN10layer_norm13ln_bwd_kernelINS_13Kernel_traitsI13__nv_bfloat16S2_fS2_fjLj512ELj1ELj4ELj1ELj16ENS_18Kernel_traits_baseILj512ES2_S2_fS2_fjLj128EEEEELb0ELb0ELb1ELb1EEEvNS_9BwdParamsE,"a",@progbits
	.sectionflags	@""
	.align	4
.nv.constant0._ZN10layer_norm13ln_bwd_kernelINS_13Kernel_traitsI13__nv_bfloat16S2_fS2_fjLj512ELj1ELj4ELj1ELj16ENS_18Kernel_traits_baseILj512ES2_S2_fS2_fjLj128EEEEELb0ELb0ELb1ELb1EEEvNS_9BwdParamsE:
	.zero		648


//--------------------- .nv.constant0._ZN10layer_norm13ln_bwd_kernelINS_13Kernel_traitsI13__nv_bfloat16S2_fS2_fjLj512ELj1ELj4ELj1ELj16ENS_18Kernel_traits_baseILj512ES2_S2_fS2_fjLj128EEEEELb0ELb1ELb0ELb0EEEvNS_9BwdParamsE --------------------------
	.section	.nv.constant0._ZN10layer_norm13ln_bwd_kernelINS_13Kernel_traitsI13__nv_bfloat16S2_fS2_fjLj512ELj1ELj4ELj1ELj16ENS_18Kernel_traits_baseILj512ES2_S2_fS2_fjLj128EEEEELb0ELb1ELb0ELb0EEEvNS_9BwdParamsE,"a",@progbits
	.sectionflags	@""
	.align	4
.nv.constant0._ZN10layer_norm13ln_bwd_kernelINS_13Kernel_traitsI13__nv_bfloat16S2_fS2_fjLj512ELj1ELj4ELj1ELj16ENS_18Kernel_traits_baseILj512ES2_S2_fS2_fjLj128EEEEELb0ELb1ELb0ELb0EEEvNS_9BwdParamsE:
	.zero		648


//--------------------- .nv.constant0._ZN10layer_norm13ln_bwd_kernelINS_13Kernel_traitsI13__nv_bfloat16S2_fS2_fjLj512ELj1ELj4ELj1ELj16ENS_18Kernel_traits_baseILj512ES2_S2_fS2_fjLj128EEEEELb0ELb1ELb0ELb1EEEvNS_9BwdParamsE --------------------------
	.section	.nv.constant0._ZN10layer_norm13ln_bwd_kernelINS_13Kernel_traitsI13__nv_bfloat16S2_fS2_fjLj512ELj1ELj4ELj1ELj16ENS_18Kernel_traits_baseILj512ES2_S2_fS2_fjLj128EEEEELb0ELb1ELb0ELb1EEEvNS_9BwdParamsE,"a",@progbits
	.sectionflags	@""
	.align	4
.nv.constant0._ZN10layer_norm13ln_bwd_kernelINS_13Kernel_traitsI13__nv_bfloat16S2_fS2_fjLj512ELj1ELj4ELj1ELj16ENS_18Kernel_traits_baseILj512ES2_S2_fS2_fjLj128EEEEELb0ELb1ELb0ELb1EEEvNS_9BwdParamsE:
	.zero		648


//--------------------- .nv.constant0._ZN10layer_norm13ln_bwd_kernelINS_13Kernel_traitsI13__nv_bfloat16S2_fS2_fjLj512ELj1ELj4ELj1ELj16ENS_18Kernel_traits_baseILj512ES2_S2_fS2_fjLj128EEEEELb0ELb1ELb1ELb0EEEvNS_9BwdParamsE --------------------------
	.section	.nv.constant0._ZN10layer_norm13ln_bwd_kernelINS_13Kernel_traitsI13__nv_bfloat16S2_fS2_fjLj512ELj1ELj4ELj1ELj16ENS_18Kernel_traits_baseILj512ES2_S2_fS2_fjLj128EEEEELb0ELb1ELb1ELb0EEEvNS_9BwdParamsE,"a",@progbits
	.sectionflags	@""
	.align	4
.nv.constant0._ZN10layer_norm13ln_bwd_kernelINS_13Kernel_traitsI13__nv_bfloat16S2_fS2_fjLj512ELj1ELj4ELj1ELj16ENS_18Kernel_traits_baseILj512ES2_S2_fS2_fjLj128EEEEELb0ELb1ELb1ELb0EEEvNS_9BwdParamsE:
	.zero		648


//--------------------- .nv.constant0._ZN10layer_norm13ln_bwd_kernelINS_13Kernel_traitsI13__nv_bfloat16S2_fS2_fjLj512ELj1ELj4ELj1ELj16ENS_18Kernel_traits_baseILj512ES2_S2_fS2_fjLj128EEEEELb0ELb1ELb1ELb1EEEvNS_9BwdParamsE --------------------------
	.section	.nv.constant0._ZN10layer_norm13ln_bwd_kernelINS_13Kernel_traitsI13__nv_bfloat16S2_fS2_fjLj512ELj1ELj4ELj1ELj16ENS_18Kernel_traits_baseILj512ES2_S2_fS2_fjLj128EEEEELb0ELb1ELb1ELb1EEEvNS_9BwdParamsE,"a",@progbits
	.sectionflags	@""
	.align	4
.nv.constant0._ZN10layer_norm13ln_bwd_kernelINS_13Kernel_traitsI13__nv_bfloat16S2_fS2_fjLj512ELj1ELj4ELj1ELj16ENS_18Kernel_traits_baseILj512ES2_S2_fS2_fjLj128EEEEELb0ELb1ELb1ELb1EEEvNS_9BwdParamsE:
	.zero		648


//--------------------- .nv.constant0._ZN10layer_norm13ln_bwd_kernelINS_13Kernel_traitsI13__nv_bfloat16S2_fS2_fjLj512ELj1ELj4ELj1ELj16ENS_18Kernel_traits_baseILj512ES2_S2_fS2_fjLj128EEEEELb1ELb0ELb0ELb0EEEvNS_9BwdParamsE --------------------------
	.section	.nv.constant0._ZN10layer_norm13ln_bwd_kernelINS_13Kernel_traitsI13__nv_bfloat16S2_fS2_fjLj512ELj1ELj4ELj1ELj16ENS_18Kernel_traits_baseILj512ES2_S2_fS2_fjLj128EEEEELb1ELb0ELb0ELb0EEEvNS_9BwdParamsE,"a",@progbits
	.sectionflags	@""
	.align	4
.nv.constant0._ZN10layer_norm13ln_bwd_kernelINS_13Kernel_traitsI13__nv_bfloat16S2_fS2_fjLj512ELj1ELj4ELj1ELj16ENS_18Kernel_traits_baseILj512ES2_S2_fS2_fjLj128EEEEELb1ELb0ELb0ELb0EEEvNS_9BwdParamsE:
	.zero		648


//--------------------- .nv.constant0._ZN10layer_norm13ln_bwd_kernelINS_13Kernel_traitsI13__nv_bfloat16S2_fS2_fjLj512ELj1ELj4ELj1ELj16ENS_18Kernel_traits_baseILj512ES2_S2_fS2_fjLj128EEEEELb1ELb0ELb0ELb1EEEvNS_9BwdParamsE --------------------------
	.section	.nv.constant0._ZN10layer_norm13ln_bwd_kernelINS_13Kernel_traitsI13__nv_bfloat16S2_fS2_fjLj512ELj1ELj4ELj1ELj16ENS_18Kernel_traits_baseILj512ES2_S2_fS2_fjLj128EEEEELb1ELb0ELb0ELb1EEEvNS_9BwdParamsE,"a",@progbits
	.sectionflags	@""
	.align	4
.nv.constant0._ZN10layer_norm13ln_bwd_kernelINS_13Kernel_traitsI13__nv_bfloat16S2_fS2_fjLj512ELj1ELj4ELj1ELj16ENS_18Kernel_traits_baseILj512ES2_S2_fS2_fjLj128EEEEELb1ELb0ELb0ELb1EEEvNS_9BwdParamsE:
	.zero		648


//--------------------- .nv.constant0._ZN10layer_norm22ln_bwd_finalize_kernelINS_22Kernel_traits_finalizeILj512E13__nv_bfloat16S2_fS2_fjLb0ELj1024ELj4ENS_18Kernel_traits_baseILj512ES2_S2_fS2_fjLj1024EEEEELb0ELb0EEEvNS_9BwdParamsE --------------------------
	.section	.nv.constant0._ZN10layer_norm22ln_bwd_finalize_kernelINS_22Kernel_traits_finalizeILj512E13__nv_bfloat16S2_fS2_fjLb0ELj1024ELj4ENS_18Kernel_traits_baseILj512ES2_S2_fS2_fjLj1024EEEEELb0ELb0EEEvNS_9BwdParamsE,"a",@progbits
	.sectionflags	@""
	.align	4
.nv.constant0._ZN10layer_norm22ln_bwd_finalize_kernelINS_22Kernel_traits_finalizeILj512E13__nv_bfloat16S2_fS2_fjLb0ELj1024ELj4ENS_18Kernel_traits_baseILj512ES2_S2_fS2_fjLj1024EEEEELb0ELb0EEEvNS_9BwdParamsE:
	.zero		648


//--------------------- .nv.constant0._ZN10layer_norm13ln_bwd_kernelINS_13Kernel_traitsI13__nv_bfloat16S2_fS2_fjLj512ELj1ELj4ELj1ELj16ENS_18Kernel_traits_baseILj512ES2_S2_fS2_fjLj128EEEEELb1ELb0ELb1ELb0EEEvNS_9BwdParamsE --------------------------
	.section	.nv.constant0._ZN10layer_norm13ln_bwd_kernelINS_13Kernel_traitsI13__nv_bfloat16S2_fS2_fjLj512ELj1ELj4ELj1ELj16ENS_18Kernel_traits_baseILj512ES2_S2_fS2_fjLj128EEEEELb1ELb0ELb1ELb0EEEvNS_9BwdParamsE,"a",@progbits
	.sectionflags	@""
	.align	4
.nv.constant0._ZN10layer_norm13ln_bwd_kernelINS_13Kernel_traitsI13__nv_bfloat16S2_fS2_fjLj512ELj1ELj4ELj1ELj16ENS_18Kernel_traits_baseILj512ES2_S2_fS2_fjLj128EEEEELb1ELb0ELb1ELb0EEEvNS_9BwdParamsE:
	.zero		648


//--------------------- .nv.constant0._ZN10layer_norm22ln_bwd_finalize_kernelINS_22Kernel_traits_finalizeILj512E13__nv_bfloat16S2_fS2_fjLb0ELj1024ELj4ENS_18Kernel_traits_baseILj512ES2_S2_fS2_fjLj1024EEEEELb0ELb1EEEvNS_9BwdParamsE --------------------------
	.section	.nv.constant0._ZN10layer_norm22ln_bwd_finalize_kernelINS_22Kernel_traits_finalizeILj512E13__nv_bfloat16S2_fS2_fjLb0ELj1024ELj4ENS_18Kernel_traits_baseILj512ES2_S2_fS2_fjLj1024EEEEELb0ELb1EEEvNS_9BwdParamsE,"a",@progbits
	.sectionflags	@""
	.align	4
.nv.constant0._ZN10layer_norm22ln_bwd_finalize_kernelINS_22Kernel_traits_finalizeILj512E13__nv_bfloat16S2_fS2_fjLb0ELj1024ELj4ENS_18Kernel_traits_baseILj512ES2_S2_fS2_fjLj1024EEEEELb0ELb1EEEvNS_9BwdParamsE:
	.zero		648


//--------------------- .nv.constant0._ZN10layer_norm13ln_bwd_kernelINS_13Kernel_traitsI13__nv_bfloat16S2_fS2_fjLj512ELj1ELj4ELj1ELj16ENS_18Kernel_traits_baseILj512ES2_S2_fS2_fjLj128EEEEELb1ELb0ELb1ELb1EEEvNS_9BwdParamsE --------------------------
	.section	.nv.constant0._ZN10layer_norm13ln_bwd_kernelINS_13Kernel_traitsI13__nv_bfloat16S2_fS2_fjLj512ELj1ELj4ELj1ELj16ENS_18Kernel_traits_baseILj512ES2_S2_fS2_fjLj128EEEEELb1ELb0ELb1ELb1EEEvNS_9BwdParamsE,"a",@progbits
	.sectionflags	@""
	.align	4
.nv.constant0._ZN10layer_norm13ln_bwd_kernelINS_13Kernel_traitsI13__nv_bfloat16S2_fS2_fjLj512ELj1ELj4ELj1ELj16ENS_18Kernel_traits_baseILj512ES2_S2_fS2_fjLj128EEEEELb1ELb0ELb1ELb1EEEvNS_9BwdParamsE:
	.zero		648


//--------------------- .nv.constant0._ZN10layer_norm13ln_bwd_kernelINS_13Kernel_traitsI13__nv_bfloat16S2_fS2_fjLj512ELj1ELj4ELj1ELj16ENS_18Kernel_traits_baseILj512ES2_S2_fS2_fjLj128EEEEELb1ELb1ELb0ELb0EEEvNS_9BwdParamsE --------------------------
	.section	.nv.constant0._ZN10layer_norm13ln_bwd_kernelINS_13Kernel_traitsI13__nv_bfloat16S2_fS2_fjLj512ELj1ELj4ELj1ELj16ENS_18Kernel_traits_baseILj512ES2_S2_fS2_fjLj128EEEEELb1ELb1ELb0ELb0EEEvNS_9BwdParamsE,"a",@progbits
	.sectionflags	@""
	.align	4
.nv.constant0._ZN10layer_norm13ln_bwd_kernelINS_13Kernel_traitsI13__nv_bfloat16S2_fS2_fjLj512ELj1ELj4ELj1ELj16ENS_18Kernel_traits_baseILj512ES2_S2_fS2_fjLj128EEEEELb1ELb1ELb0ELb0EEEvNS_9BwdParamsE:
	.zero		648


//--------------------- .nv.constant0._ZN10layer_norm13ln_bwd_kernelINS_13Kernel_traitsI13__nv_bfloat16S2_fS2_fjLj512ELj1ELj4ELj1ELj16ENS_18Kernel_traits_baseILj512ES2_S2_fS2_fjLj128EEEEELb1ELb1ELb0ELb1EEEvNS_9BwdParamsE --------------------------
	.section	.nv.constant0._ZN10layer_norm13ln_bwd_kernelINS_13Kernel_traitsI13__nv_bfloat16S2_fS2_fjLj512ELj1ELj4ELj1ELj16ENS_18Kernel_traits_baseILj512ES2_S2_fS2_fjLj128EEEEELb1ELb1ELb0ELb1EEEvNS_9BwdParamsE,"a",@progbits
	.sectionflags	@""
	.align	4
.nv.constant0._ZN10layer_norm13ln_bwd_kernelINS_13Kernel_traitsI13__nv_bfloat16S2_fS2_fjLj512ELj1ELj4ELj1ELj16ENS_18Kernel_traits_baseILj512ES2_S2_fS2_fjLj128EEEEELb1ELb1ELb0ELb1EEEvNS_9BwdParamsE:
	.zero		648


//--------------------- .nv.constant0._ZN10layer_norm22ln_bwd_finalize_kernelINS_22Kernel_traits_finalizeILj512E13__nv_bfloat16S2_fS2_fjLb1ELj1024ELj4ENS_18Kernel_traits_baseILj512ES2_S2_fS2_fjLj1024EEEEELb1ELb0EEEvNS_9BwdParamsE --------------------------
	.section	.nv.constant0._ZN10layer_norm22ln_bwd_finalize_kernelINS_22Kernel_traits_finalizeILj512E13__nv_bfloat16S2_fS2_fjLb1ELj1024ELj4ENS_18Kernel_traits_baseILj512ES2_S2_fS2_fjLj1024EEEEELb1ELb0EEEvNS_9BwdParamsE,"a",@progbits
	.sectionflags	@""
	.align	4
.nv.constant0._ZN10layer_norm22ln_bwd_finalize_kernelINS_22Kernel_traits_finalizeILj512E13__nv_bfloat16S2_fS2_fjLb1ELj1024ELj4ENS_18Kernel_traits_baseILj512ES2_S2_fS2_fjLj1024EEEEELb1ELb0EEEvNS_9BwdParamsE:
	.zero		648


//--------------------- .nv.constant0._ZN10layer_norm13ln_bwd_kernelINS_13Kernel_traitsI13__nv_bfloat16S2_fS2_fjLj512ELj1ELj4ELj1ELj16ENS_18Kernel_traits_baseILj512ES2_S2_fS2_fjLj128EEEEELb1ELb1ELb1ELb0EEEvNS_9BwdParamsE --------------------------
	.section	.nv.constant0._ZN10layer_norm13ln_bwd_kernelINS_13Kernel_traitsI13__nv_bfloat16S2_fS2_fjLj512ELj1ELj4ELj1ELj16ENS_18Kernel_traits_baseILj512ES2_S2_fS2_fjLj128EEEEELb1ELb1ELb1ELb0EEEvNS_9BwdParamsE,"a",@progbits
	.sectionflags	@""
	.align	4
.nv.constant0._ZN10layer_norm13ln_bwd_kernelINS_13Kernel_traitsI13__nv_bfloat16S2_fS2_fjLj512ELj1ELj4ELj1ELj16ENS_18Kernel_traits_baseILj512ES2_S2_fS2_fjLj128EEEEELb1ELb1ELb1ELb0EEEvNS_9BwdParamsE:
	.zero		648


//--------------------- .nv.constant0._ZN10layer_norm22ln_bwd_finalize_kernelINS_22Kernel_traits_finalizeILj512E13__nv_bfloat16S2_fS2_fjLb1ELj1024ELj4ENS_18Kernel_traits_baseILj512ES2_S2_fS2_fjLj1024EEEEELb1ELb1EEEvNS_9BwdParamsE --------------------------
	.section	.nv.constant0._ZN10layer_norm22ln_bwd_finalize_kernelINS_22Kernel_traits_finalizeILj512E13__nv_bfloat16S2_fS2_fjLb1ELj1024ELj4ENS_18Kernel_traits_baseILj512ES2_S2_fS2_fjLj1024EEEEELb1ELb1EEEvNS_9BwdParamsE,"a",@progbits
	.sectionflags	@""
	.align	4
.nv.constant0._ZN10layer_norm22ln_bwd_finalize_kernelINS_22Kernel_traits_finalizeILj512E13__nv_bfloat16S2_fS2_fjLb1ELj1024ELj4ENS_18Kernel_traits_baseILj512ES2_S2_fS2_fjLj1024EEEEELb1ELb1EEEvNS_9BwdParamsE:
	.zero		648


//--------------------- .nv.constant0._ZN10layer_norm13ln_bwd_kernelINS_13Kernel_traitsI13__nv_bfloat16S2_fS2_fjLj512ELj1ELj4ELj1ELj16ENS_18Kernel_traits_baseILj512ES2_S2_fS2_fjLj128EEEEELb1ELb1ELb1ELb1EEEvNS_9BwdParamsE --------------------------
	.section	.nv.constant0._ZN10layer_norm13ln_bwd_kernelINS_13Kernel_traitsI13__nv_bfloat16S2_fS2_fjLj512ELj1ELj4ELj1ELj16ENS_18Kernel_traits_baseILj512ES2_S2_fS2_fjLj128EEEEELb1ELb1ELb1ELb1EEEvNS_9BwdParamsE,"a",@progbits
	.sectionflags	@""
	.align	4
.nv.constant0._ZN10layer_norm13ln_bwd_kernelINS_13Kernel_traitsI13__nv_bfloat16S2_fS2_fjLj512ELj1ELj4ELj1ELj16ENS_18Kernel_traits_baseILj512ES2_S2_fS2_fjLj128EEEEELb1ELb1ELb1ELb1EEEvNS_9BwdParamsE:
	.zero		648


//--------------------- .nv.constant0._ZN10layer_norm13ln_bwd_kernelINS_13Kernel_traitsIf13__nv_bfloat16fS2_fjLj512ELj1ELj4ELj1ELj16ENS_18Kernel_traits_baseILj512EfS2_fS2_fjLj128EEEEELb0ELb0ELb0ELb0EEEvNS_9BwdParamsE --------------------------
	.section	.nv.constant0._ZN10layer_norm13ln_bwd_kernelINS_13Kernel_traitsIf13__nv_bfloat16fS2_fjLj512ELj1ELj4ELj1ELj16ENS_18Kernel_traits_baseILj512EfS2_fS2_fjLj128EEEEELb0ELb0ELb0ELb0EEEvNS_9BwdParamsE,"a",@progbits
	.sectionflags	@""
	.align	4
.nv.constant0._ZN10layer_norm13ln_bwd_kernelINS_13Kernel_traitsIf13__nv_bfloat16fS2_fjLj512ELj1ELj4ELj1ELj16ENS_18Kernel_traits_baseILj512EfS2_fS2_fjLj128EEEEELb0ELb0ELb0ELb0EEEvNS_9BwdParamsE:
	.zero		648


//--------------------- .nv.constant0._ZN10layer_norm13ln_bwd_kernelINS_13Kernel_traitsIf13__nv_bfloat16fS2_fjLj512ELj1ELj4ELj1ELj16ENS_18Kernel_traits_baseILj512EfS2_fS2_fjLj128EEEEELb0ELb0ELb0ELb1EEEvNS_9BwdParamsE --------------------------
	.section	.nv.constant0._ZN10layer_norm13ln_bwd_kernelINS_13Kernel_traitsIf13__nv_bfloat16fS2_fjLj512ELj1ELj4ELj1ELj16ENS_18Kernel_traits_baseILj512EfS2_fS2_fjLj128EEEEELb0ELb0ELb0ELb1EEEvNS_9BwdParamsE,"a",@progbits
	.sectionflags	@""
	.align	4
.nv.constant0._ZN10layer_norm13ln_bwd_kernelINS_13Kernel_traitsIf13__nv_bfloat16fS2_fjLj512ELj1ELj4ELj1ELj16ENS_18Kernel_traits_baseILj512EfS2_fS2_fjLj128EEEEELb0ELb0ELb0ELb1EEEvNS_9BwdParamsE:
	.zero		648


//--------------------- .nv.constant0._ZN10layer_norm13ln_bwd_kernelINS_13Kernel_traitsIf13__nv_bfloat16fS2_fjLj512ELj1ELj4ELj1ELj16ENS_18Kernel_traits_baseILj512EfS2_fS2_fjLj128EEEEELb0ELb0ELb1ELb0EEEvNS_9BwdParamsE --------------------------
	.section	.nv.constant0._ZN10layer_norm13ln_bwd_kernelINS_13Kernel_traitsIf13__nv_bfloat16fS2_fjLj512ELj1ELj4ELj1ELj16ENS_18Kernel_traits_baseILj512EfS2_fS2_fjLj128EEEEELb0ELb0ELb1ELb0EEEvNS_9BwdParamsE,"a",@progbits
	.sectionflags	@""
	.align	4
.nv.constant0._ZN10layer_norm13ln_bwd_kernelINS_13Kernel_traitsIf13__nv_bfloat16fS2_fjLj512ELj1ELj4ELj1ELj16ENS_18Kernel_traits_baseILj512EfS2_fS2_fjLj128EEEEELb0ELb0ELb1ELb0EEEvNS_9BwdParamsE:
	.zero		648


//--------------------- .nv.constant0._ZN10layer_norm13ln_bwd_kernelINS_13Kernel_traitsIf13__nv_bfloat16fS2_fjLj512ELj1ELj4ELj1ELj16ENS_18Kernel_traits_baseILj512EfS2_fS2_fjLj128EEEEELb0ELb0ELb1ELb1EEEvNS_9BwdParamsE --------------------------
	.section	.nv.constant0._ZN10layer_norm13ln_bwd_kernelINS_13Kernel_traitsIf13__nv_bfloat16fS2_fjLj512ELj1ELj4ELj1ELj16ENS_18Kernel_traits_baseILj512EfS2_fS2_fjLj128EEEEELb0ELb0ELb1ELb1EEEvNS_9BwdParamsE,"a",@progbits
	.sectionflags	@""
	.align	4
.nv.constant0._ZN10layer_norm13ln_bwd_kernelINS_13Kernel_traitsIf13__nv_bfloat16fS2_fjLj512ELj1ELj4ELj1ELj16ENS_18Kernel_traits_baseILj512EfS2_fS2_fjLj128EEEEELb0ELb0ELb1ELb1EEEvNS_9BwdParamsE:
	.zero		648


//--------------------- .nv.constant0._ZN10layer_norm13ln_bwd_kernelINS_13Kernel_traitsIf13__nv_bfloat16fS2_fjLj512ELj1ELj4ELj1ELj16ENS_18Kernel_traits_baseILj512EfS2_fS2_fjLj128EEEEELb0ELb1ELb0ELb0EEEvNS_9BwdParamsE --------------------------
	.section	.nv.constant0._ZN10layer_norm13ln_bwd_kernelINS_13Kernel_traitsIf13__nv_bfloat16fS2_fjLj512ELj1ELj4ELj1ELj16ENS_18Kernel_traits_baseILj512EfS2_fS2_fjLj128EEEEELb0ELb1ELb0ELb0EEEvNS_9BwdParamsE,"a",@progbits
	.sectionflags	@""
	.align	4
.nv.constant0._ZN10layer_norm13ln_bwd_kernelINS_13Kernel_traitsIf13__nv_bfloat16fS2_fjLj512ELj1ELj4ELj1ELj16ENS_18Kernel_traits_baseILj512EfS2_fS2_fjLj128EEEEELb0ELb1ELb0ELb0EEEvNS_9BwdParamsE:
	.zero		648


//--------------------- .nv.constant0._ZN10layer_norm13ln_bwd_kernelINS_13Kernel_traitsIf13__nv_bfloat16fS2_fjLj512ELj1ELj4ELj1ELj16ENS_18Kernel_traits_baseILj512EfS2_fS2_fjLj128EEEEELb0ELb1ELb0ELb1EEEvNS_9BwdParamsE --------------------------
	.section	.nv.constant0._ZN10layer_norm13ln_bwd_kernelINS_13Kernel_traitsIf13__nv_bfloat16fS2_fjLj512ELj1ELj4ELj1ELj16ENS_18Kernel_traits_baseILj512EfS2_fS2_fjLj128EEEEELb0ELb1ELb0ELb1EEEvNS_9BwdParamsE,"a",@progbits
	.sectionflags	@""
	.align	4
.nv.constant0._ZN10layer_norm13ln_bwd_kernelINS_13Kernel_traitsIf13__nv_bfloat16fS2_fjLj512ELj1ELj4ELj1ELj16ENS_18Kernel_traits_baseILj512EfS2_fS2_fjLj128EEEEELb0ELb1ELb0ELb1EEEvNS_9BwdParamsE:
	.zero		648


//--------------------- .nv.constant0._ZN10layer_norm13ln_bwd_kernelINS_13Kernel_traitsIf13__nv_bfloat16fS2_fjLj512ELj1ELj4ELj1ELj16ENS_18Kernel_traits_baseILj512EfS2_fS2_fjLj128EEEEELb0ELb1ELb1ELb0EEEvNS_9BwdParamsE --------------------------
	.section	.nv.constant0._ZN10layer_norm13ln_bwd_kernelINS_13Kernel_traitsIf13__nv_bfloat16fS2_fjLj512ELj1ELj4ELj1ELj16ENS_18Kernel_traits_baseILj512EfS2_fS2_fjLj128EEEEELb0ELb1ELb1ELb0EEEvNS_9BwdParamsE,"a",@progbits
	.sectionflags	@""
	.align	4
.nv.constant0._ZN10layer_norm13ln_bwd_kernelINS_13Kernel_traitsIf13__nv_bfloat16fS2_fjLj512ELj1ELj4ELj1ELj16ENS_18Kernel_traits_baseILj512EfS2_fS2_fjLj128EEEEELb0ELb1ELb1ELb0EEEvNS_9BwdParamsE:
	.zero		648


//--------------------- .nv.constant0._ZN10layer_norm13ln_bwd_kernelINS_13Kernel_traitsIf13__nv_bfloat16fS2_fjLj512ELj1ELj4ELj1ELj16ENS_18Kernel_traits_baseILj512EfS2_fS2_fjLj128EEEEELb0ELb1ELb1ELb1EEEvNS_9BwdParamsE --------------------------
	.section	.nv.constant0._ZN10layer_norm13ln_bwd_kernelINS_13Kernel_traitsIf13__nv_bfloat16fS2_fjLj512ELj1ELj4ELj1ELj16ENS_18Kernel_traits_baseILj512EfS2_fS2_fjLj128EEEEELb0ELb1ELb1ELb1EEEvNS_9BwdParamsE,"a",@progbits
	.sectionflags	@""
	.align	4
.nv.constant0._ZN10layer_norm13ln_bwd_kernelINS_13Kernel_traitsIf13__nv_bfloat16fS2_fjLj512ELj1ELj4ELj1ELj16ENS_18Kernel_traits_baseILj512EfS2_fS2_fjLj128EEEEELb0ELb1ELb1ELb1EEEvNS_9BwdParamsE:
	.zero		648


//--------------------- .nv.constant0._ZN10layer_norm13ln_bwd_kernelINS_13Kernel_traitsIf13__nv_bfloat16fS2_fjLj512ELj1ELj4ELj1ELj16ENS_18Kernel_traits_baseILj512EfS2_fS2_fjLj128EEEEELb1ELb0ELb0ELb0EEEvNS_9BwdParamsE --------------------------
	.section	.nv.constant0._ZN10layer_norm13ln_bwd_kernelINS_13Kernel_traitsIf13__nv_bfloat16fS2_fjLj512ELj1ELj4ELj1ELj16ENS_18Kernel_traits_baseILj512EfS2_fS2_fjLj128EEEEELb1ELb0ELb0ELb0EEEvNS_9BwdParamsE,"a",@progbits
	.sectionflags	@""
	.align	4
.nv.constant0._ZN10layer_norm13ln_bwd_kernelINS_13Kernel_traitsIf13__nv_bfloat16fS2_fjLj512ELj1ELj4ELj1ELj16ENS_18Kernel_traits_baseILj512EfS2_fS2_fjLj128EEEEELb1ELb0ELb0ELb0EEEvNS_9BwdParamsE:
	.zero		648


//--------------------- .nv.constant0._ZN10layer_norm13ln_bwd_kernelINS_13Kernel_traitsIf13__nv_bfloat16fS2_fjLj512ELj1ELj4ELj1ELj16ENS_18Kernel_traits_baseILj512EfS2_fS2_fjLj128EEEEELb1ELb0ELb0ELb1EEEvNS_9BwdParamsE --------------------------
	.section	.nv.constant0._ZN10layer_norm13ln_bwd_kernelINS_13Kernel_traitsIf13__nv_bfloat16fS2_fjLj512ELj1ELj4ELj1ELj16ENS_18Kernel_traits_baseILj512EfS2_fS2_fjLj128EEEEELb1ELb0ELb0ELb1EEEvNS_9BwdParamsE,"a",@progbits
	.sectionflags	@""
	.align	4
.nv.constant0._ZN10layer_norm13ln_bwd_kernelINS_13Kernel_traitsIf13__nv_bfloat16fS2_fjLj512ELj1ELj4ELj1ELj16ENS_18Kernel_traits_baseILj512EfS2_fS2_fjLj128EEEEELb1ELb0ELb0ELb1EEEvNS_9BwdParamsE:
	.zero		648


//--------------------- .nv.constant0._ZN10layer_norm22ln_bwd_finalize_kernelINS_22Kernel_traits_finalizeILj512Ef13__nv_bfloat16fS2_fjLb0ELj1024ELj4ENS_18Kernel_traits_baseILj512EfS2_fS2_fjLj1024EEEEELb0ELb0EEEvNS_9BwdParamsE --------------------------
	.section	.nv.constant0._ZN10layer_norm22ln_bwd_finalize_kernelINS_22Kernel_traits_finalizeILj512Ef13__nv_bfloat16fS2_fjLb0ELj1024ELj4ENS_18Kernel_traits_baseILj512EfS2_fS2_fjLj1024EEEEELb0ELb0EEEvNS_9BwdParamsE,"a",@progbits
	.sectionflags	@""
	.align	4
.nv.constant0._ZN10layer_norm22ln_bwd_finalize_kernelINS_22Kernel_traits_finalizeILj512Ef13__nv_bfloat16fS2_fjLb0ELj1024ELj4ENS_18Kernel_traits_baseILj512EfS2_fS2_fjLj1024EEEEELb0ELb0EEEvNS_9BwdParamsE:
	.zero		648


//--------------------- .nv.constant0._ZN10layer_norm13ln_bwd_kernelINS_13Kernel_traitsIf13__nv_bfloat16fS2_fjLj512ELj1ELj4ELj1ELj16ENS_18Kernel_traits_baseILj512EfS2_fS2_fjLj128EEEEELb1ELb0ELb1ELb0EEEvNS_9BwdParamsE --------------------------
	.section	.nv.constant0._ZN10layer_norm13ln_bwd_kernelINS_13Kernel_traitsIf13__nv_bfloat16fS2_fjLj512ELj1ELj4ELj1ELj16ENS_18Kernel_traits_baseILj512EfS2_fS2_fjLj128EEEEELb1ELb0ELb1ELb0EEEvNS_9BwdParamsE,"a",@progbits
	.sectionflags	@""
	.align	4
.nv.constant0._ZN10layer_norm13ln_bwd_kernelINS_13Kernel_traitsIf13__nv_bfloat16fS2_fjLj512ELj1ELj4ELj1ELj16ENS_18Kernel_traits_baseILj512EfS2_fS2_fjLj128EEEEELb1ELb0ELb1ELb0EEEvNS_9BwdParamsE:
	.zero		648


//--------------------- .nv.constant0._ZN10layer_norm22ln_bwd_finalize_kernelINS_22Kernel_traits_finalizeILj512Ef13__nv_bfloat16fS2_fjLb0ELj1024ELj4ENS_18Kernel_traits_baseILj512EfS2_fS2_fjLj1024EEEEELb0ELb1EEEvNS_9BwdParamsE --------------------------
	.section	.nv.constant0._ZN10layer_norm22ln_bwd_finalize_kernelINS_22Kernel_traits_finalizeILj512Ef13__nv_bfloat16fS2_fjLb0ELj1024ELj4ENS_18Kernel_traits_baseILj512EfS2_fS2_fjLj1024EEEEELb0ELb1EEEvNS_9BwdParamsE,"a",@progbits
	.sectionflags	@""
	.align	4
.nv.constant0._ZN10layer_norm22ln_bwd_finalize_kernelINS_22Kernel_traits_finalizeILj512Ef13__nv_bfloat16fS2_fjLb0ELj1024ELj4ENS_18Kernel_traits_baseILj512EfS2_fS2_fjLj1024EEEEELb0ELb1EEEvNS_9BwdParamsE:
	.zero		648


//--------------------- .nv.constant0._ZN10layer_norm13ln_bwd_kernelINS_13Kernel_traitsIf13__nv_bfloat16fS2_fjLj512ELj1ELj4ELj1ELj16ENS_18Kernel_traits_baseILj512EfS2_fS2_fjLj128EEEEELb1ELb0ELb1ELb1EEEvNS_9BwdParamsE --------------------------
	.section	.nv.constant0._ZN10layer_norm13ln_bwd_kernelINS_13Kernel_traitsIf13__nv_bfloat16fS2_fjLj512ELj1ELj4ELj1ELj16ENS_18Kernel_traits_baseILj512EfS2_fS2_fjLj128EEEEELb1ELb0ELb1ELb1EEEvNS_9BwdParamsE,"a",@progbits
	.sectionflags	@""
	.align	4
.nv.constant0._ZN10layer_norm13ln_bwd_kernelINS_13Kernel_traitsIf13__nv_bfloat16fS2_fjLj512ELj1ELj4ELj1ELj16ENS_18Kernel_traits_baseILj512EfS2_fS2_fjLj128EEEEELb1ELb0ELb1ELb1EEEvNS_9BwdParamsE:
	.zero		648


//--------------------- .nv.constant0._ZN10layer_norm13ln_bwd_kernelINS_13Kernel_traitsIf13__nv_bfloat16fS2_fjLj512ELj1ELj4ELj1ELj16ENS_18Kernel_traits_baseILj512EfS2_fS2_fjLj128EEEEELb1ELb1ELb0ELb0EEEvNS_9BwdParamsE --------------------------
	.section	.nv.constant0._ZN10layer_norm13ln_bwd_kernelINS_13Kernel_traitsIf13__nv_bfloat16fS2_fjLj512ELj1ELj4ELj1ELj16ENS_18Kernel_traits_baseILj512EfS2_fS2_fjLj128EEEEELb1ELb1ELb0ELb0EEEvNS_9BwdParamsE,"a",@progbits
	.sectionflags	@""
	.align	4
.nv.constant0._ZN10layer_norm13ln_bwd_kernelINS_13Kernel_traitsIf13__nv_bfloat16fS2_fjLj512ELj1ELj4ELj1ELj16ENS_18Kernel_traits_baseILj512EfS2_fS2_fjLj128EEEEELb1ELb1ELb0ELb0EEEvNS_9BwdParamsE:
	.zero		648


//--------------------- .nv.constant0._ZN10layer_norm13ln_bwd_kernelINS_13Kernel_traitsIf13__nv_bfloat16fS2_fjLj512ELj1ELj4ELj1ELj16ENS_18Kernel_traits_baseILj512EfS2_fS2_fjLj128EEEEELb1ELb1ELb0ELb1EEEvNS_9BwdParamsE --------------------------
	.section	.nv.constant0._ZN10layer_norm13ln_bwd_kernelINS_13Kernel_traitsIf13__nv_bfloat16fS2_fjLj512ELj1ELj4ELj1ELj16ENS_18Kernel_traits_baseILj512EfS2_fS2_fjLj128EEEEELb1ELb1ELb0ELb1EEEvNS_9BwdParamsE,"a",@progbits
	.sectionflags	@""
	.align	4
.nv.constant0._ZN10layer_norm13ln_bwd_kernelINS_13Kernel_traitsIf13__nv_bfloat16fS2_fjLj512ELj1ELj4ELj1ELj16ENS_18Kernel_traits_baseILj512EfS2_fS2_fjLj128EEEEELb1ELb1ELb0ELb1EEEvNS_9BwdParamsE:
	.zero		648


//--------------------- .nv.constant0._ZN10layer_norm22ln_bwd_finalize_kernelINS_22Kernel_traits_finalizeILj512Ef13__nv_bfloat16fS2_fjLb1ELj1024ELj4ENS_18Kernel_traits_baseILj512EfS2_fS2_fjLj1024EEEEELb1ELb0EEEvNS_9BwdParamsE --------------------------
	.section	.nv.constant0._ZN10layer_norm22ln_bwd_finalize_kernelINS_22Kernel_traits_finalizeILj512Ef13__nv_bfloat16fS2_fjLb1ELj1024ELj4ENS_18Kernel_traits_baseILj512EfS2_fS2_fjLj1024EEEEELb1ELb0EEEvNS_9BwdParamsE,"a",@progbits
	.sectionflags	@""
	.align	4
.nv.constant0._ZN10layer_norm22ln_bwd_finalize_kernelINS_22Kernel_traits_finalizeILj512Ef13__nv_bfloat16fS2_fjLb1ELj1024ELj4ENS_18Kernel_traits_baseILj512EfS2_fS2_fjLj1024EEEEELb1ELb0EEEvNS_9BwdParamsE:
	.zero		648


//--------------------- .nv.constant0._ZN10layer_norm13ln_bwd_kernelINS_13Kernel_traitsIf13__nv_bfloat16fS2_fjLj512ELj1ELj4ELj1ELj16ENS_18Kernel_traits_baseILj512EfS2_fS2_fjLj128EEEEELb1ELb1ELb1ELb0EEEvNS_9BwdParamsE --------------------------
	.section	.nv.constant0._ZN10layer_norm13ln_bwd_kernelINS_13Kernel_traitsIf13__nv_bfloat16fS2_fjLj512ELj1ELj4ELj1ELj16ENS_18Kernel_traits_baseILj512EfS2_fS2_fjLj128EEEEELb1ELb1ELb1ELb0EEEvNS_9BwdParamsE,"a",@progbits
	.sectionflags	@""
	.align	4
.nv.constant0._ZN10layer_norm13ln_bwd_kernelINS_13Kernel_traitsIf13__nv_bfloat16fS2_fjLj512ELj1ELj4ELj1ELj16ENS_18Kernel_traits_baseILj512EfS2_fS2_fjLj128EEEEELb1ELb1ELb1ELb0EEEvNS_9BwdParamsE:
	.zero		648


//--------------------- .nv.constant0._ZN10layer_norm22ln_bwd_finalize_kernelINS_22Kernel_traits_finalizeILj512Ef13__nv_bfloat16fS2_fjLb1ELj1024ELj4ENS_18Kernel_traits_baseILj512EfS2_fS2_fjLj1024EEEEELb1ELb1EEEvNS_9BwdParamsE --------------------------
	.section	.nv.constant0._ZN10layer_norm22ln_bwd_finalize_kernelINS_22Kernel_traits_finalizeILj512Ef13__nv_bfloat16fS2_fjLb1ELj1024ELj4ENS_18Kernel_traits_baseILj512EfS2_fS2_fjLj1024EEEEELb1ELb1EEEvNS_9BwdParamsE,"a",@progbits
	.sectionflags	@""
	.align	4
.nv.constant0._ZN10layer_norm22ln_bwd_finalize_kernelINS_22Kernel_traits_finalizeILj512Ef13__nv_bfloat16fS2_fjLb1ELj1024ELj4ENS_18Kernel_traits_baseILj512EfS2_fS2_fjLj1024EEEEELb1ELb1EEEvNS_9BwdParamsE:
	.zero		648


//--------------------- .nv.constant0._ZN10layer_norm13ln_bwd_kernelINS_13Kernel_traitsIf13__nv_bfloat16fS2_fjLj512ELj1ELj4ELj1ELj16ENS_18Kernel_traits_baseILj512EfS2_fS2_fjLj128EEEEELb1ELb1ELb1ELb1EEEvNS_9BwdParamsE --------------------------
	.section	.nv.constant0._ZN10layer_norm13ln_bwd_kernelINS_13Kernel_traitsIf13__nv_bfloat16fS2_fjLj512ELj1ELj4ELj1ELj16ENS_18Kernel_traits_baseILj512EfS2_fS2_fjLj128EEEEELb1ELb1ELb1ELb1EEEvNS_9BwdParamsE,"a",@progbits
	.sectionflags	@""
	.align	4
.nv.constant0._ZN10layer_norm13ln_bwd_kernelINS_13Kernel_traitsIf13__nv_bfloat16fS2_fjLj512ELj1ELj4ELj1ELj16ENS_18Kernel_traits_baseILj512EfS2_fS2_fjLj128EEEEELb1ELb1ELb1ELb1EEEvNS_9BwdParamsE:
	.zero		648


//--------------------- .nv.constant0._ZN10layer_norm13ln_bwd_kernelINS_13Kernel_traitsIf6__halfS2_S2_fjLj512ELj1ELj4ELj1ELj16ENS_18Kernel_traits_baseILj512EfS2_S2_S2_fjLj128EEEEELb0ELb0ELb0ELb0EEEvNS_9BwdParamsE --------------------------
	.section	.nv.constant0._ZN10layer_norm13ln_bwd_kernelINS_13Kernel_traitsIf6__halfS2_S2_fjLj512ELj1ELj4ELj1ELj16ENS_18Kernel_traits_baseILj512EfS2_S2_S2_fjLj128EEEEELb0ELb0ELb0ELb0EEEvNS_9BwdParamsE,"a",@progbits
	.sectionflags	@""
	.align	4
.nv.constant0._ZN10layer_norm13ln_bwd_kernelINS_13Kernel_traitsIf6__halfS2_S2_fjLj512ELj1ELj4ELj1ELj16ENS_18Kernel_traits_baseILj512EfS2_S2_S2_fjLj128EEEEELb0ELb0ELb0ELb0EEEvNS_9BwdParamsE:
	.zero		648


//--------------------- .nv.constant0._ZN10layer_norm13ln_bwd_kernelINS_13Kernel_traitsIf6__halfS2_S2_fjLj512ELj1ELj4ELj1ELj16ENS_18Kernel_traits_baseILj512EfS2_S2_S2_fjLj128EEEEELb0ELb0ELb0ELb1EEEvNS_9BwdParamsE --------------------------
	.section	.nv.constant0._ZN10layer_norm13ln_bwd_kernelINS_13Kernel_traitsIf6__halfS2_S2_fjLj512ELj1ELj4ELj1ELj16ENS_18Kernel_traits_baseILj512EfS2_S2_S2_fjLj128EEEEELb0ELb0ELb0ELb1EEEvNS_9BwdParamsE,"a",@progbits
	.sectionflags	@""
	.align	4
.nv.constant0._ZN10layer_norm13ln_bwd_kernelINS_13Kernel_traitsIf6__halfS2_S2_fjLj512ELj1ELj4ELj1ELj16ENS_18Kernel_traits_baseILj512EfS2_S2_S2_fjLj128EEEEELb0ELb0ELb0ELb1EEEvNS_9BwdParamsE:
	.zero		648


//--------------------- .nv.constant0._ZN10layer_norm13ln_bwd_kernelINS_13Kernel_traitsIf6__halfS2_S2_fjLj512ELj1ELj4ELj1ELj16ENS_18Kernel_traits_baseILj512EfS2_S2_S2_fjLj128EEEEELb0ELb0ELb1ELb0EEEvNS_9BwdParamsE --------------------------
	.section	.nv.constant0._ZN10layer_norm13ln_bwd_kernelINS_13Kernel_traitsIf6__halfS2_S2_fjLj512ELj1ELj4ELj1ELj16ENS_18Kernel_traits_baseILj512EfS2_S2_S2_fjLj128EEEEELb0ELb0ELb1ELb0EEEvNS_9BwdParamsE,"a",@progbits
	.sectionflags	@""
	.align	4
.nv.constant0._ZN10layer_norm13ln_bwd_kernelINS_13Kernel_traitsIf6__halfS2_S2_fjLj512ELj1ELj4ELj1ELj16ENS_18Kernel_traits_baseILj512EfS2_S2_S2_fjLj128EEEEELb0ELb0ELb1ELb0EEEvNS_9BwdParamsE:
	.zero		648


//--------------------- .nv.constant0._ZN10layer_norm13ln_bwd_kernelINS_13Kernel_traitsIf6__halfS2_S2_fjLj512ELj1ELj4ELj1ELj16ENS_18Kernel_traits_baseILj512EfS2_S2_S2_fjLj128EEEEELb0ELb0ELb1ELb1EEEvNS_9BwdParamsE --------------------------
	.section	.nv.constant0._ZN10layer_norm13ln_bwd_kernelINS_13Kernel_traitsIf6__halfS2_S2_fjLj512ELj1ELj4ELj1ELj16ENS_18Kernel_traits_baseILj512EfS2_S2_S2_fjLj128EEEEELb0ELb0ELb1ELb1EEEvNS_9BwdParamsE,"a",@progbits
	.sectionflags	@""
	.align	4
.nv.constant0._ZN10layer_norm13ln_bwd_kernelINS_13Kernel_traitsIf6__halfS2_S2_fjLj512ELj1ELj4ELj1ELj16ENS_18Kernel_traits_baseILj512EfS2_S2_S2_fjLj128EEEEELb0ELb0ELb1ELb1EEEvNS_9BwdParamsE:
	.zero		648


//--------------------- .nv.constant0._ZN10layer_norm13ln_bwd_kernelINS_13Kernel_traitsIf6__halfS2_S2_fjLj512ELj1ELj4ELj1ELj16ENS_18Kernel_traits_baseILj512EfS2_S2_S2_fjLj128EEEEELb0ELb1ELb0ELb0EEEvNS_9BwdParamsE --------------------------
	.section	.nv.constant0._ZN10layer_norm13ln_bwd_kernelINS_13Kernel_traitsIf6__halfS2_S2_fjLj512ELj1ELj4ELj1ELj16ENS_18Kernel_traits_baseILj512EfS2_S2_S2_fjLj128EEEEELb0ELb1ELb0ELb0EEEvNS_9BwdParamsE,"a",@progbits
	.sectionflags	@""
	.align	4
.nv.constant0._ZN10layer_norm13ln_bwd_kernelINS_13Kernel_traitsIf6__halfS2_S2_fjLj512ELj1ELj4ELj1ELj16ENS_18Kernel_traits_baseILj512EfS2_S2_S2_fjLj128EEEEELb0ELb1ELb0ELb0EEEvNS_9BwdParamsE:
	.zero		648


//--------------------- .nv.constant0._ZN10layer_norm13ln_bwd_kernelINS_13Kernel_traitsIf6__halfS2_S2_fjLj512ELj1ELj4ELj1ELj16ENS_18Kernel_traits_baseILj512EfS2_S2_S2_fjLj128EEEEELb0ELb1ELb0ELb1EEEvNS_9BwdParamsE --------------------------
	.section	.nv.constant0._ZN10layer_norm13ln_bwd_kernelINS_13Kernel_traitsIf6__halfS2_S2_fjLj512ELj1ELj4ELj1ELj16ENS_18Kernel_traits_baseILj512EfS2_S2_S2_fjLj128EEEEELb0ELb1ELb0ELb1EEEvNS_9BwdParamsE,"a",@progbits
	.sectionflags	@""
	.align	4
.nv.constant0._ZN10layer_norm13ln_bwd_kernelINS_13Kernel_traitsIf6__halfS2_S2_fjLj512ELj1ELj4ELj1ELj16ENS_18Kernel_traits_baseILj512EfS2_S2_S2_fjLj128EEEEELb0ELb1ELb0ELb1EEEvNS_9BwdParamsE:
	.zero		648


//--------------------- .nv.constant0._ZN10layer_norm13ln_bwd_kernelINS_13Kernel_traitsIf6__halfS2_S2_fjLj512ELj1ELj4ELj1ELj16ENS_18Kernel_traits_baseILj512EfS2_S2_S2_fjLj128EEEEELb0ELb1ELb1ELb0EEEvNS_9BwdParamsE --------------------------
	.section	.nv.constant0._ZN10layer_norm13ln_bwd_kernelINS_13Kernel_traitsIf6__halfS2_S2_fjLj512ELj1ELj4ELj1ELj16ENS_18Kernel_traits_baseILj512EfS2_S2_S2_fjLj128EEEEELb0ELb1ELb1ELb0EEEvNS_9BwdParamsE,"a",@progbits
	.sectionflags	@""
	.align	4
.nv.constant0._ZN10layer_norm13ln_bwd_kernelINS_13Kernel_traitsIf6__halfS2_S2_fjLj512ELj1ELj4ELj1ELj16ENS_18Kernel_traits_baseILj512EfS2_S2_S2_fjLj128EEEEELb0ELb1ELb1ELb0EEEvNS_9BwdParamsE:
	.zero		648


//--------------------- .nv.constant0._ZN10layer_norm13ln_bwd_kernelINS_13Kernel_traitsIf6__halfS2_S2_fjLj512ELj1ELj4ELj1ELj16ENS_18Kernel_traits_baseILj512EfS2_S2_S2_fjLj128EEEEELb0ELb1ELb1ELb1EEEvNS_9BwdParamsE --------------------------
	.section	.nv.constant0._ZN10layer_norm13ln_bwd_kernelINS_13Kernel_traitsIf6__halfS2_S2_fjLj512ELj1ELj4ELj1ELj16ENS_18Kernel_traits_baseILj512EfS2_S2_S2_fjLj128EEEEELb0ELb1ELb1ELb1EEEvNS_9BwdParamsE,"a",@progbits
	.sectionflags	@""
	.align	4
.nv.constant0._ZN10layer_norm13ln_bwd_kernelINS_13Kernel_traitsIf6__halfS2_S2_fjLj512ELj1ELj4ELj1ELj16ENS_18Kernel_traits_baseILj512EfS2_S2_S2_fjLj128EEEEELb0ELb1ELb1ELb1EEEvNS_9BwdParamsE:
	.zero		648


//--------------------- .nv.constant0._ZN10layer_norm13ln_bwd_kernelINS_13Kernel_traitsIf6__halfS2_S2_fjLj512ELj1ELj4ELj1ELj16ENS_18Kernel_traits_baseILj512EfS2_S2_S2_fjLj128EEEEELb1ELb0ELb0ELb0EEEvNS_9BwdParamsE --------------------------
	.section	.nv.constant0._ZN10layer_norm13ln_bwd_kernelINS_13Kernel_traitsIf6__halfS2_S2_fjLj512ELj1ELj4ELj1ELj16ENS_18Kernel_traits_baseILj512EfS2_S2_S2_fjLj128EEEEELb1ELb0ELb0ELb0EEEvNS_9BwdParamsE,"a",@progbits
	.sectionflags	@""
	.align	4
.nv.constant0._ZN10layer_norm13ln_bwd_kernelINS_13Kernel_traitsIf6__halfS2_S2_fjLj512ELj1ELj4ELj1ELj16ENS_18Kernel_traits_baseILj512EfS2_S2_S2_fjLj128EEEEELb1ELb0ELb0ELb0EEEvNS_9BwdParamsE:
	.zero		648


//--------------------- .nv.constant0._ZN10layer_norm13ln_bwd_kernelINS_13Kernel_traitsIf6__halfS2_S2_fjLj512ELj1ELj4ELj1ELj16ENS_18Kernel_traits_baseILj512EfS2_S2_S2_fjLj128EEEEELb1ELb0ELb0ELb1EEEvNS_9BwdParamsE --------------------------
	.section	.nv.constant0._ZN10layer_norm13ln_bwd_kernelINS_13Kernel_traitsIf6__halfS2_S2_fjLj512ELj1ELj4ELj1ELj16ENS_18Kernel_traits_baseILj512EfS2_S2_S2_fjLj128EEEEELb1ELb0ELb0ELb1EEEvNS_9BwdParamsE,"a",@progbits
	.sectionflags	@""
	.align	4
.nv.constant0._ZN10layer_norm13ln_bwd_kernelINS_13Kernel_traitsIf6__halfS2_S2_fjLj512ELj1ELj4ELj1ELj16ENS_18Kernel_traits_baseILj512EfS2_S2_S2_fjLj128EEEEELb1ELb0ELb0ELb1EEEvNS_9BwdParamsE:
	.zero		648


//--------------------- .nv.constant0._ZN10layer_norm22ln_bwd_finalize_kernelINS_22Kernel_traits_finalizeILj512Ef6__halfS2_S2_fjLb0ELj1024ELj4ENS_18Kernel_traits_baseILj512EfS2_S2_S2_fjLj1024EEEEELb0ELb0EEEvNS_9BwdParamsE --------------------------
	.section	.nv.constant0._ZN10layer_norm22ln_bwd_finalize_kernelINS_22Kernel_traits_finalizeILj512Ef6__halfS2_S2_fjLb0ELj1024ELj4ENS_18Kernel_traits_baseILj512EfS2_S2_S2_fjLj1024EEEEELb0ELb0EEEvNS_9BwdParamsE,"a",@progbits
	.sectionflags	@""
	.align	4
.nv.constant0._ZN10layer_norm22ln_bwd_finalize_kernelINS_22Kernel_traits_finalizeILj512Ef6__halfS2_S2_fjLb0ELj1024ELj4ENS_18Kernel_traits_baseILj512EfS2_S2_S2_fjLj1024EEEEELb0ELb0EEEvNS_9BwdParamsE:
	.zero		648


//--------------------- .nv.constant0._ZN10layer_norm13ln_bwd_kernelINS_13Kernel_traitsIf6__halfS2_S2_fjLj512ELj1ELj4ELj1ELj16ENS_18Kernel_traits_baseILj512EfS2_S2_S2_fjLj128EEEEELb1ELb0ELb1ELb0EEEvNS_9BwdParamsE --------------------------
	.section	.nv.constant0._ZN10layer_norm13ln_bwd_kernelINS_13Kernel_traitsIf6__halfS2_S2_fjLj512ELj1ELj4ELj1ELj16ENS_18Kernel_traits_baseILj512EfS2_S2_S2_fjLj128EEEEELb1ELb0ELb1ELb0EEEvNS_9BwdParamsE,"a",@progbits
	.sectionflags	@""
	.align	4
.nv.constant0._ZN10layer_norm13ln_bwd_kernelINS_13Kernel_traitsIf6__halfS2_S2_fjLj512ELj1ELj4ELj1ELj16ENS_18Kernel_traits_baseILj512EfS2_S2_S2_fjLj128EEEEELb1ELb0ELb1ELb0EEEvNS_9BwdParamsE:
	.zero		648


//--------------------- .nv.constant0._ZN10layer_norm22ln_bwd_finalize_kernelINS_22Kernel_traits_finalizeILj512Ef6__halfS2_S2_fjLb0ELj1024ELj4ENS_18Kernel_traits_baseILj512EfS2_S2_S2_fjLj1024EEEEELb0ELb1EEEvNS_9BwdParamsE --------------------------
	.section	.nv.constant0._ZN10layer_norm22ln_bwd_finalize_kernelINS_22Kernel_traits_finalizeILj512Ef6__halfS2_S2_fjLb0ELj1024ELj4ENS_18Kernel_traits_baseILj512EfS2_S2_S2_fjLj1024EEEEELb0ELb1EEEvNS_9BwdParamsE,"a",@progbits
	.sectionflags	@""
	.align	4
.nv.constant0._ZN10layer_norm22ln_bwd_finalize_kernelINS_22Kernel_traits_finalizeILj512Ef6__halfS2_S2_fjLb0ELj1024ELj4ENS_18Kernel_traits_baseILj512EfS2_S2_S2_fjLj1024EEEEELb0ELb1EEEvNS_9BwdParamsE:
	.zero		648


//--------------------- .nv.constant0._ZN10layer_norm13ln_bwd_kernelINS_13Kernel_traitsIf6__halfS2_S2_fjLj512ELj1ELj4ELj1ELj16ENS_18Kernel_traits_baseILj512EfS2_S2_S2_fjLj128EEEEELb1ELb0ELb1ELb1EEEvNS_9BwdParamsE --------------------------
	.section	.nv.constant0._ZN10layer_norm13ln_bwd_kernelINS_13Kernel_traitsIf6__halfS2_S2_fjLj512ELj1ELj4ELj1ELj16ENS_18Kernel_traits_baseILj512EfS2_S2_S2_fjLj128EEEEELb1ELb0ELb1ELb1EEEvNS_9BwdParamsE,"a",@progbits
	.sectionflags	@""
	.align	4
.nv.constant0._ZN10layer_norm13ln_bwd_kernelINS_13Kernel_traitsIf6__halfS2_S2_fjLj512ELj1ELj4ELj1ELj16ENS_18Kernel_traits_baseILj512EfS2_S2_S2_fjLj128EEEEELb1ELb0ELb1ELb1EEEvNS_9BwdParamsE:
	.zero		648


//--------------------- .nv.constant0._ZN10layer_norm13ln_bwd_kernelINS_13Kernel_traitsIf6__halfS2_S2_fjLj512ELj1ELj4ELj1ELj16ENS_18Kernel_traits_baseILj512EfS2_S2_S2_fjLj128EEEEELb1ELb1ELb0ELb0EEEvNS_9BwdParamsE --------------------------
	.section	.nv.constant0._ZN10layer_norm13ln_bwd_kernelINS_13Kernel_traitsIf6__halfS2_S2_fjLj512ELj1ELj4ELj1ELj16ENS_18Kernel_traits_baseILj512EfS2_S2_S2_fjLj128EEEEELb1ELb1ELb0ELb0EEEvNS_9BwdParamsE,"a",@progbits
	.sectionflags	@""
	.align	4
.nv.constant0._ZN10layer_norm13ln_bwd_kernelINS_13Kernel_traitsIf6__halfS2_S2_fjLj512ELj1ELj4ELj1ELj16ENS_18Kernel_traits_baseILj512EfS2_S2_S2_fjLj128EEEEELb1ELb1ELb0ELb0EEEvNS_9BwdParamsE:
	.zero		648


//--------------------- .nv.constant0._ZN10layer_norm13ln_bwd_kernelINS_13Kernel_traitsIf6__halfS2_S2_fjLj512ELj1ELj4ELj1ELj16ENS_18Kernel_traits_baseILj512EfS2_S2_S2_fjLj128EEEEELb1ELb1ELb0ELb1EEEvNS_9BwdParamsE --------------------------
	.section	.nv.constant0._ZN10layer_norm13ln_bwd_kernelINS_13Kernel_traitsIf6__halfS2_S2_fjLj512ELj1ELj4ELj1ELj16ENS_18Kernel_traits_baseILj512EfS2_S2_S2_fjLj128EEEEELb1ELb1ELb0ELb1EEEvNS_9BwdParamsE,"a",@progbits
	.sectionflags	@""
	.align	4
.nv.constant0._ZN10layer_norm13ln_bwd_kernelINS_13Kernel_traitsIf6__halfS2_S2_fjLj512ELj1ELj4ELj1ELj16ENS_18Kernel_traits_baseILj512EfS2_S2_S2_fjLj128EEEEELb1ELb1ELb0ELb1EEEvNS_9BwdParamsE:
	.zero		648


//--------------------- .nv.constant0._ZN10layer_norm22ln_bwd_finalize_kernelINS_22Kernel_traits_finalizeILj512Ef6__halfS2_S2_fjLb1ELj1024ELj4ENS_18Kernel_traits_baseILj512EfS2_S2_S2_fjLj1024EEEEELb1ELb0EEEvNS_9BwdParamsE --------------------------
	.section	.nv.constant0._ZN10layer_norm22ln_bwd_finalize_kernelINS_22Kernel_traits_finalizeILj512Ef6__halfS2_S2_fjLb1ELj1024ELj4ENS_18Kernel_traits_baseILj512EfS2_S2_S2_fjLj1024EEEEELb1ELb0EEEvNS_9BwdParamsE,"a",@progbits
	.sectionflags	@""
	.align	4
.nv.constant0._ZN10layer_norm22ln_bwd_finalize_kernelINS_22Kernel_traits_finalizeILj512Ef6__halfS2_S2_fjLb1ELj1024ELj4ENS_18Kernel_traits_baseILj512EfS2_S2_S2_fjLj1024EEEEELb1ELb0EEEvNS_9BwdParamsE:
	.zero		648


//--------------------- .nv.constant0._ZN10layer_norm13ln_bwd_kernelINS_13Kernel_traitsIf6__halfS2_S2_fjLj512ELj1ELj4ELj1ELj16ENS_18Kernel_traits_baseILj512EfS2_S2_S2_fjLj128EEEEELb1ELb1ELb1ELb0EEEvNS_9BwdParamsE --------------------------
	.section	.nv.constant0._ZN10layer_norm13ln_bwd_kernelINS_13Kernel_traitsIf6__halfS2_S2_fjLj512ELj1ELj4ELj1ELj16ENS_18Kernel_traits_baseILj512EfS2_S2_S2_fjLj128EEEEELb1ELb1ELb1ELb0EEEvNS_9BwdParamsE,"a",@progbits
	.sectionflags	@""
	.align	4
.nv.constant0._ZN10layer_norm13ln_bwd_kernelINS_13Kernel_traitsIf6__halfS2_S2_fjLj512ELj1ELj4ELj1ELj16ENS_18Kernel_traits_baseILj512EfS2_S2_S2_fjLj128EEEEELb1ELb1ELb1ELb0EEEvNS_9BwdParamsE:
	.zero		648


//--------------------- .nv.constant0._ZN10layer_norm22ln_bwd_finalize_kernelINS_22Kernel_traits_finalizeILj512Ef6__halfS2_S2_fjLb1ELj1024ELj4ENS_18Kernel_traits_baseILj512EfS2_S2_S2_fjLj1024EEEEELb1ELb1EEEvNS_9BwdParamsE --------------------------
	.section	.nv.constant0._ZN10layer_norm22ln_bwd_finalize_kernelINS_22Kernel_traits_finalizeILj512Ef6__halfS2_S2_fjLb1ELj1024ELj4ENS_18Kernel_traits_baseILj512EfS2_S2_S2_fjLj1024EEEEELb1ELb1EEEvNS_9BwdParamsE,"a",@progbits
	.sectionflags	@""
	.align	4
.nv.constant0._ZN10layer_norm22ln_bwd_finalize_kernelINS_22Kernel_traits_finalizeILj512Ef6__halfS2_S2_fjLb1ELj1024ELj4ENS_18Kernel_traits_baseILj512EfS2_S2_S2_fjLj1024EEEEELb1ELb1EEEvNS_9BwdParamsE:
	.zero		648


//--------------------- .nv.constant0._ZN10layer_norm13ln_bwd_kernelINS_13Kernel_traitsIf6__halfS2_S2_fjLj512ELj1ELj4ELj1ELj16ENS_18Kernel_traits_baseILj512EfS2_S2_S2_fjLj128EEEEELb1ELb1ELb1ELb1EEEvNS_9BwdParamsE --------------------------
	.section	.nv.constant0._ZN10layer_norm13ln_bwd_kernelINS_13Kernel_traitsIf6__halfS2_S2_fjLj512ELj1ELj4ELj1ELj16ENS_18Kernel_traits_baseILj512EfS2_S2_S2_fjLj128EEEEELb1ELb1ELb1ELb1EEEvNS_9BwdParamsE,"a",@progbits
	.sectionflags	@""
	.align	4
.nv.constant0._ZN10layer_norm13ln_bwd_kernelINS_13Kernel_traitsIf6__halfS2_S2_fjLj512ELj1ELj4ELj1ELj16ENS_18Kernel_traits_baseILj512EfS2_S2_S2_fjLj128EEEEELb1ELb1ELb1ELb1EEEvNS_9BwdParamsE:
	.zero		648


//--------------------- .nv.constant0._ZN10layer_norm13ln_bwd_kernelINS_13Kernel_traitsI6__halfS2_fS2_fjLj512ELj1ELj4ELj1ELj16ENS_18Kernel_traits_baseILj512ES2_S2_fS2_fjLj128EEEEELb0ELb0ELb0ELb0EEEvNS_9BwdParamsE --------------------------
	.section	.nv.constant0._ZN10layer_norm13ln_bwd_kernelINS_13Kernel_traitsI6__halfS2_fS2_fjLj512ELj1ELj4ELj1ELj16ENS_18Kernel_traits_baseILj512ES2_S2_fS2_fjLj128EEEEELb0ELb0ELb0ELb0EEEvNS_9BwdParamsE,"a",@progbits
	.sectionflags	@""
	.align	4
.nv.constant0._ZN10layer_norm13ln_bwd_kernelINS_13Kernel_traitsI6__halfS2_fS2_fjLj512ELj1ELj4ELj1ELj16ENS_18Kernel_traits_baseILj512ES2_S2_fS2_fjLj128EEEEELb0ELb0ELb0ELb0EEEvNS_9BwdParamsE:
	.zero		648


//--------------------- .nv.constant0._ZN10layer_norm13ln_bwd_kernelINS_13Kernel_traitsI6__halfS2_fS2_fjLj512ELj1ELj4ELj1ELj16ENS_18Kernel_traits_baseILj512ES2_S2_fS2_fjLj128EEEEELb0ELb0ELb0ELb1EEEvNS_9BwdParamsE --------------------------
	.section	.nv.constant0._ZN10layer_norm13ln_bwd_kernelINS_13Kernel_traitsI6__halfS2_fS2_fjLj512ELj1ELj4ELj1ELj16ENS_18Kernel_traits_baseILj512ES2_S2_fS2_fjLj128EEEEELb0ELb0ELb0ELb1EEEvNS_9BwdParamsE,"a",@progbits
	.sectionflags	@""
	.align	4
.nv.constant0._ZN10layer_norm13ln_bwd_kernelINS_13Kernel_traitsI6__halfS2_fS2_fjLj512ELj1ELj4ELj1ELj16ENS_18Kernel_traits_baseILj512ES2_S2_fS2_fjLj128EEEEELb0ELb0ELb0ELb1EEEvNS_9BwdParamsE:
	.zero		648


//--------------------- .nv.constant0._ZN10layer_norm13ln_bwd_kernelINS_13Kernel_traitsI6__halfS2_fS2_fjLj512ELj1ELj4ELj1ELj16ENS_18Kernel_traits_baseILj512ES2_S2_fS2_fjLj128EEEEELb0ELb0ELb1ELb0EEEvNS_9BwdParamsE --------------------------
	.section	.nv.constant0._ZN10layer_norm13ln_bwd_kernelINS_13Kernel_traitsI6__halfS2_fS2_fjLj512ELj1ELj4ELj1ELj16ENS_18Kernel_traits_baseILj512ES2_S2_fS2_fjLj128EEEEELb0ELb0ELb1ELb0EEEvNS_9BwdParamsE,"a",@progbits
	.sectionflags	@""
	.align	4
.nv.constant0._ZN10layer_norm13ln_bwd_kernelINS_13Kernel_traitsI6__halfS2_fS2_fjLj512ELj1ELj4ELj1ELj16ENS_18Kernel_traits_baseILj512ES2_S2_fS2_fjLj128EEEEELb0ELb0ELb1ELb0EEEvNS_9BwdParamsE:
	.zero		648


//--------------------- .nv.constant0._ZN10layer_norm13ln_bwd_kernelINS_13Kernel_traitsI6__halfS2_fS2_fjLj512ELj1ELj4ELj1ELj16ENS_18Kernel_traits_baseILj512ES2_S2_fS2_fjLj128EEEEELb0ELb0ELb1ELb1EEEvNS_9BwdParamsE --------------------------
	.section	.nv.constant0._ZN10layer_norm13ln_bwd_kernelINS_13Kernel_traitsI6__halfS2_fS2_fjLj512ELj1ELj4ELj1ELj16ENS_18Kernel_traits_baseILj512ES2_S2_fS2_fjLj128EEEEELb0ELb0ELb1ELb1EEEvNS_9BwdParamsE,"a",@progbits
	.sectionflags	@""
	.align	4
.nv.constant0._ZN10layer_norm13ln_bwd_kernelINS_13Kernel_traitsI6__halfS2_fS2_fjLj512ELj1ELj4ELj1ELj16ENS_18Kernel_traits_baseILj512ES2_S2_fS2_fjLj128EEEEELb0ELb0ELb1ELb1EEEvNS_9BwdParamsE:
	.zero		648


//--------------------- .nv.constant0._ZN10layer_norm13ln_bwd_kernelINS_13Kernel_traitsI6__halfS2_fS2_fjLj512ELj1ELj4ELj1ELj16ENS_18Kernel_traits_baseILj512ES2_S2_fS2_fjLj128EEEEELb0ELb1ELb0ELb0EEEvNS_9BwdParamsE --------------------------
	.section	.nv.constant0._ZN10layer_norm13ln_bwd_kernelINS_13Kernel_traitsI6__halfS2_fS2_fjLj512ELj1ELj4ELj1ELj16ENS_18Kernel_traits_baseILj512ES2_S2_fS2_fjLj128EEEEELb0ELb1ELb0ELb0EEEvNS_9BwdParamsE,"a",@progbits
	.sectionflags	@""
	.align	4
.nv.constant0._ZN10layer_norm13ln_bwd_kernelINS_13Kernel_traitsI6__halfS2_fS2_fjLj512ELj1ELj4ELj1ELj16ENS_18Kernel_traits_baseILj512ES2_S2_fS2_fjLj128EEEEELb0ELb1ELb0ELb0EEEvNS_9BwdParamsE:
	.zero		648


//--------------------- .nv.constant0._ZN10layer_norm13ln_bwd_kernelINS_13Kernel_traitsI6__halfS2_fS2_fjLj512ELj1ELj4ELj1ELj16ENS_18Kernel_traits_baseILj512ES2_S2_fS2_fjLj128EEEEELb0ELb1ELb0ELb1EEEvNS_9BwdParamsE --------------------------
	.section	.nv.constant0._ZN10layer_norm13ln_bwd_kernelINS_13Kernel_traitsI6__halfS2_fS2_fjLj512ELj1ELj4ELj1ELj16ENS_18Kernel_traits_baseILj512ES2_S2_fS2_fjLj128EEEEELb0ELb1ELb0ELb1EEEvNS_9BwdParamsE,"a",@progbits
	.sectionflags	@""
	.align	4
.nv.constant0._ZN10layer_norm13ln_bwd_kernelINS_13Kernel_traitsI6__halfS2_fS2_fjLj512ELj1ELj4ELj1ELj16ENS_18Kernel_traits_baseILj512ES2_S2_fS2_fjLj128EEEEELb0ELb1ELb0ELb1EEEvNS_9BwdParamsE:
	.zero		648


//--------------------- .nv.constant0._ZN10layer_norm13ln_bwd_kernelINS_13Kernel_traitsI6__halfS2_fS2_fjLj512ELj1ELj4ELj1ELj16ENS_18Kernel_traits_baseILj512ES2_S2_fS2_fjLj128EEEEELb0ELb1ELb1ELb0EEEvNS_9BwdParamsE --------------------------
	.section	.nv.constant0._ZN10layer_norm13ln_bwd_kernelINS_13Kernel_traitsI6__halfS2_fS2_fjLj512ELj1ELj4ELj1ELj16ENS_18Kernel_traits_baseILj512ES2_S2_fS2_fjLj128EEEEELb0ELb1ELb1ELb0EEEvNS_9BwdParamsE,"a",@progbits
	.sectionflags	@""
	.align	4
.nv.constant0._ZN10layer_norm13ln_bwd_kernelINS_13Kernel_traitsI6__halfS2_fS2_fjLj512ELj1ELj4ELj1ELj16ENS_18Kernel_traits_baseILj512ES2_S2_fS2_fjLj128EEEEELb0ELb1ELb1ELb0EEEvNS_9BwdParamsE:
	.zero		648


//--------------------- .nv.constant0._ZN10layer_norm13ln_bwd_kernelINS_13Kernel_traitsI6__halfS2_fS2_fjLj512ELj1ELj4ELj1ELj16ENS_18Kernel_traits_baseILj512ES2_S2_fS2_fjLj128EEEEELb0ELb1ELb1ELb1EEEvNS_9BwdParamsE --------------------------
	.section	.nv.constant0._ZN10layer_norm13ln_bwd_kernelINS_13Kernel_traitsI6__halfS2_fS2_fjLj512ELj1ELj4ELj1ELj16ENS_18Kernel_traits_baseILj512ES2_S2_fS2_fjLj128EEEEELb0ELb1ELb1ELb1EEEvNS_9BwdParamsE,"a",@progbits
	.sectionflags	@""
	.align	4
.nv.constant0._ZN10layer_norm13ln_bwd_kernelINS_13Kernel_traitsI6__halfS2_fS2_fjLj512ELj1ELj4ELj1ELj16ENS_18Kernel_traits_baseILj512ES2_S2_fS2_fjLj128EEEEELb0ELb1ELb1ELb1EEEvNS_9BwdParamsE:
	.zero		648


//--------------------- .nv.constant0._ZN10layer_norm13ln_bwd_kernelINS_13Kernel_traitsI6__halfS2_fS2_fjLj512ELj1ELj4ELj1ELj16ENS_18Kernel_traits_baseILj512ES2_S2_fS2_fjLj128EEEEELb1ELb0ELb0ELb0EEEvNS_9BwdParamsE --------------------------
	.section	.nv.constant0._ZN10layer_norm13ln_bwd_kernelINS_13Kernel_traitsI6__halfS2_fS2_fjLj512ELj1ELj4ELj1ELj16ENS_18Kernel_traits_baseILj512ES2_S2_fS2_fjLj128EEEEELb1ELb0ELb0ELb0EEEvNS_9BwdParamsE,"a",@progbits
	.sectionflags	@""
	.align	4
.nv.constant0._ZN10layer_norm13ln_bwd_kernelINS_13Kernel_traitsI6__halfS2_fS2_fjLj512ELj1ELj4ELj1ELj16ENS_18Kernel_traits_baseILj512ES2_S2_fS2_fjLj128EEEEELb1ELb0ELb0ELb0EEEvNS_9BwdParamsE:
	.zero		648


//--------------------- .nv.constant0._ZN10layer_norm13ln_bwd_kernelINS_13Kernel_traitsI6__halfS2_fS2_fjLj512ELj1ELj4ELj1ELj16ENS_18Kernel_traits_baseILj512ES2_S2_fS2_fjLj128EEEEELb1ELb0ELb0ELb1EEEvNS_9BwdParamsE --------------------------
	.section	.nv.constant0._ZN10layer_norm13ln_bwd_kernelINS_13Kernel_traitsI6__halfS2_fS2_fjLj512ELj1ELj4ELj1ELj16ENS_18Kernel_traits_baseILj512ES2_S2_fS2_fjLj128EEEEELb1ELb0ELb0ELb1EEEvNS_9BwdParamsE,"a",@progbits
	.sectionflags	@""
	.align	4
.nv.constant0._ZN10layer_norm13ln_bwd_kernelINS_13Kernel_traitsI6__halfS2_fS2_fjLj512ELj1ELj4ELj1ELj16ENS_18Kernel_traits_baseILj512ES2_S2_fS2_fjLj128EEEEELb1ELb0ELb0ELb1EEEvNS_9BwdParamsE:
	.zero		648


//--------------------- .nv.constant0._ZN10layer_norm22ln_bwd_finalize_kernelINS_22Kernel_traits_finalizeILj512E6__halfS2_fS2_fjLb0ELj1024ELj4ENS_18Kernel_traits_baseILj512ES2_S2_fS2_fjLj1024EEEEELb0ELb0EEEvNS_9BwdParamsE --------------------------
	.section	.nv.constant0._ZN10layer_norm22ln_bwd_finalize_kernelINS_22Kernel_traits_finalizeILj512E6__halfS2_fS2_fjLb0ELj1024ELj4ENS_18Kernel_traits_baseILj512ES2_S2_fS2_fjLj1024EEEEELb0ELb0EEEvNS_9BwdParamsE,"a",@progbits
	.sectionflags	@""
	.align	4
.nv.constant0._ZN10layer_norm22ln_bwd_finalize_kernelINS_22Kernel_traits_finalizeILj512E6__halfS2_fS2_fjLb0ELj1024ELj4ENS_18Kernel_traits_baseILj512ES2_S2_fS2_fjLj1024EEEEELb0ELb0EEEvNS_9BwdParamsE:
	.zero		648


//--------------------- .nv.constant0._ZN10layer_norm13ln_bwd_kernelINS_13Kernel_traitsI6__halfS2_fS2_fjLj512ELj1ELj4ELj1ELj16ENS_18Kernel_traits_baseILj512ES2_S2_fS2_fjLj128EEEEELb1ELb0ELb1ELb0EEEvNS_9BwdParamsE --------------------------
	.section	.nv.constant0._ZN10layer_norm13ln_bwd_kernelINS_13Kernel_traitsI6__halfS2_fS2_fjLj512ELj1ELj4ELj1ELj16ENS_18Kernel_traits_baseILj512ES2_S2_fS2_fjLj128EEEEELb1ELb0ELb1ELb0EEEvNS_9BwdParamsE,"a",@progbits
	.sectionflags	@""
	.align	4
.nv.constant0._ZN10layer_norm13ln_bwd_kernelINS_13Kernel_traitsI6__halfS2_fS2_fjLj512ELj1ELj4ELj1ELj16ENS_18Kernel_traits_baseILj512ES2_S2_fS2_fjLj128EEEEELb1ELb0ELb1ELb0EEEvNS_9BwdParamsE:
	.zero		648


//--------------------- .nv.constant0._ZN10layer_norm22ln_bwd_finalize_kernelINS_22Kernel_traits_finalizeILj512E6__halfS2_fS2_fjLb0ELj1024ELj4ENS_18Kernel_traits_baseILj512ES2_S2_fS2_fjLj1024EEEEELb0ELb1EEEvNS_9BwdParamsE --------------------------
	.section	.nv.constant0._ZN10layer_norm22ln_bwd_finalize_kernelINS_22Kernel_traits_finalizeILj512E6__halfS2_fS2_fjLb0ELj1024ELj4ENS_18Kernel_traits_baseILj512ES2_S2_fS2_fjLj1024EEEEELb0ELb1EEEvNS_9BwdParamsE,"a",@progbits
	.sectionflags	@""
	.align	4
.nv.constant0._ZN10layer_norm22ln_bwd_finalize_kernelINS_22Kernel_traits_finalizeILj512E6__halfS2_fS2_fjLb0ELj1024ELj4ENS_18Kernel_traits_baseILj512ES2_S2_fS2_fjLj1024EEEEELb0ELb1EEEvNS_9BwdParamsE:
	.zero		648


//--------------------- .nv.constant0._ZN10layer_norm13ln_bwd_kernelINS_13Kernel_traitsI6__halfS2_fS2_fjLj512ELj1ELj4ELj1ELj16ENS_18Kernel_traits_baseILj512ES2_S2_fS2_fjLj128EEEEELb1ELb0ELb1ELb1EEEvNS_9BwdParamsE --------------------------
	.section	.nv.constant0._ZN10layer_norm13ln_bwd_kernelINS_13Kernel_traitsI6__halfS2_fS2_fjLj512ELj1ELj4ELj1ELj16ENS_18Kernel_traits_baseILj512ES2_S2_fS2_fjLj128EEEEELb1ELb0ELb1ELb1EEEvNS_9BwdParamsE,"a",@progbits
	.sectionflags	@""
	.align	4
.nv.constant0._ZN10layer_norm13ln_bwd_kernelINS_13Kernel_traitsI6__halfS2_fS2_fjLj512ELj1ELj4ELj1ELj16ENS_18Kernel_traits_baseILj512ES2_S2_fS2_fjLj128EEEEELb1ELb0ELb1ELb1EEEvNS_9BwdParamsE:
	.zero		648


//--------------------- .nv.constant0._ZN10layer_norm13ln_bwd_kernelINS_13Kernel_traitsI6__halfS2_fS2_fjLj512ELj1ELj4ELj1ELj16ENS_18Kernel_traits_baseILj512ES2_S2_fS2_fjLj128EEEEELb1ELb1ELb0ELb0EEEvNS_9BwdParamsE --------------------------
	.section	.nv.constant0._ZN10layer_norm13ln_bwd_kernelINS_13Kernel_traitsI6__halfS2_fS2_fjLj512ELj1ELj4ELj1ELj16ENS_18Kernel_traits_baseILj512ES2_S2_fS2_fjLj128EEEEELb1ELb1ELb0ELb0EEEvNS_9BwdParamsE,"a",@progbits
	.sectionflags	@""
	.align	4
.nv.constant0._ZN10layer_norm13ln_bwd_kernelINS_13Kernel_traitsI6__halfS2_fS2_fjLj512ELj1ELj4ELj1ELj16ENS_18Kernel_traits_baseILj512ES2_S2_fS2_fjLj128EEEEELb1ELb1ELb0ELb0EEEvNS_9BwdParamsE:
	.zero		648


//--------------------- .nv.constant0._ZN10layer_norm13ln_bwd_kernelINS_13Kernel_traitsI6__halfS2_fS2_fjLj512ELj1ELj4ELj1ELj16ENS_18Kernel_traits_baseILj512ES2_S2_fS2_fjLj128EEEEELb1ELb1ELb0ELb1EEEvNS_9BwdParamsE --------------------------
	.section	.nv.constant0._ZN10layer_norm13ln_bwd_kernelINS_13Kernel_traitsI6__halfS2_fS2_fjLj512ELj1ELj4ELj1ELj16ENS_18Kernel_traits_baseILj512ES2_S2_fS2_fjLj128EEEEELb1ELb1ELb0ELb1EEEvNS_9BwdParamsE,"a",@progbits
	.sectionflags	@""
	.align	4
.nv.constant0._ZN10layer_norm13ln_bwd_kernelINS_13Kernel_traitsI6__halfS2_fS2_fjLj512ELj1ELj4ELj1ELj16ENS_18Kernel_traits_baseILj512ES2_S2_fS2_fjLj128EEEEELb1ELb1ELb0ELb1EEEvNS_9BwdParamsE:
	.zero		648


//--------------------- .nv.constant0._ZN10layer_norm22ln_bwd_finalize_kernelINS_22Kernel_traits_finalizeILj512E6__halfS2_fS2_fjLb1ELj1024ELj4ENS_18Kernel_traits_baseILj512ES2_S2_fS2_fjLj1024EEEEELb1ELb0EEEvNS_9BwdParamsE --------------------------
	.section	.nv.constant0._ZN10layer_norm22ln_bwd_finalize_kernelINS_22Kernel_traits_finalizeILj512E6__halfS2_fS2_fjLb1ELj1024ELj4ENS_18Kernel_traits_baseILj512ES2_S2_fS2_fjLj1024EEEEELb1ELb0EEEvNS_9BwdParamsE,"a",@progbits
	.sectionflags	@""
	.align	4
.nv.constant0._ZN10layer_norm22ln_bwd_finalize_kernelINS_22Kernel_traits_finalizeILj512E6__halfS2_fS2_fjLb1ELj1024ELj4ENS_18Kernel_traits_baseILj512ES2_S2_fS2_fjLj1024EEEEELb1ELb0EEEvNS_9BwdParamsE:
	.zero		648


//--------------------- .nv.constant0._ZN10layer_norm13ln_bwd_kernelINS_13Kernel_traitsI6__halfS2_fS2_fjLj512ELj1ELj4ELj1ELj16ENS_18Kernel_traits_baseILj512ES2_S2_fS2_fjLj128EEEEELb1ELb1ELb1ELb0EEEvNS_9BwdParamsE --------------------------
	.section	.nv.constant0._ZN10layer_norm13ln_bwd_kernelINS_13Kernel_traitsI6__halfS2_fS2_fjLj512ELj1ELj4ELj1ELj16ENS_18Kernel_traits_baseILj512ES2_S2_fS2_fjLj128EEEEELb1ELb1ELb1ELb0EEEvNS_9BwdParamsE,"a",@progbits
	.sectionflags	@""
	.align	4
.nv.constant0._ZN10layer_norm13ln_bwd_kernelINS_13Kernel_traitsI6__halfS2_fS2_fjLj512ELj1ELj4ELj1ELj16ENS_18Kernel_traits_baseILj512ES2_S2_fS2_fjLj128EEEEELb1ELb1ELb1ELb0EEEvNS_9BwdParamsE:
	.zero		648


//--------------------- .nv.constant0._ZN10layer_norm22ln_bwd_finalize_kernelINS_22Kernel_traits_finalizeILj512E6__halfS2_fS2_fjLb1ELj1024ELj4ENS_18Kernel_traits_baseILj512ES2_S2_fS2_fjLj1024EEEEELb1ELb1EEEvNS_9BwdParamsE --------------------------
	.section	.nv.constant0._ZN10layer_norm22ln_bwd_finalize_kernelINS_22Kernel_traits_finalizeILj512E6__halfS2_fS2_fjLb1ELj1024ELj4ENS_18Kernel_traits_baseILj512ES2_S2_fS2_fjLj1024EEEEELb1ELb1EEEvNS_9BwdParamsE,"a",@progbits
	.sectionflags	@""
	.align	4
.nv.constant0._ZN10layer_norm22ln_bwd_finalize_kernelINS_22Kernel_traits_finalizeILj512E6__halfS2_fS2_fjLb1ELj1024ELj4ENS_18Kernel_traits_baseILj512ES2_S2_fS2_fjLj1024EEEEELb1ELb1EEEvNS_9BwdParamsE:
	.zero		648


//--------------------- .nv.constant0._ZN10layer_norm13ln_bwd_kernelINS_13Kernel_traitsI6__halfS2_fS2_fjLj512ELj1ELj4ELj1ELj16ENS_18Kernel_traits_baseILj512ES2_S2_fS2_fjLj128EEEEELb1ELb1ELb1ELb1EEEvNS_9BwdParamsE --------------------------
	.section	.nv.constant0._ZN10layer_norm13ln_bwd_kernelINS_13Kernel_traitsI6__halfS2_fS2_fjLj512ELj1ELj4ELj1ELj16ENS_18Kernel_traits_baseILj512ES2_S2_fS2_fjLj128EEEEELb1ELb1ELb1ELb1EEEvNS_9BwdParamsE,"a",@progbits
	.sectionflags	@""
	.align	4
.nv.constant0._ZN10layer_norm13ln_bwd_kernelINS_13Kernel_traitsI6__halfS2_fS2_fjLj512ELj1ELj4ELj1ELj16ENS_18Kernel_traits_baseILj512ES2_S2_fS2_fjLj128EEEEELb1ELb1ELb1ELb1EEEvNS_9BwdParamsE:
	.zero		648


//--------------------- .nv.constant0._ZN10layer_norm13ln_bwd_kernelINS_13Kernel_traitsIf6__halffS2_fjLj512ELj1ELj4ELj1ELj16ENS_18Kernel_traits_baseILj512EfS2_fS2_fjLj128EEEEELb0ELb0ELb0ELb0EEEvNS_9BwdParamsE --------------------------
	.section	.nv.constant0._ZN10layer_norm13ln_bwd_kernelINS_13Kernel_traitsIf6__halffS2_fjLj512ELj1ELj4ELj1ELj16ENS_18Kernel_traits_baseILj512EfS2_fS2_fjLj128EEEEELb0ELb0ELb0ELb0EEEvNS_9BwdParamsE,"a",@progbits
	.sectionflags	@""
	.align	4
.nv.constant0._ZN10layer_norm13ln_bwd_kernelINS_13Kernel_traitsIf6__halffS2_fjLj512ELj1ELj4ELj1ELj16ENS_18Kernel_traits_baseILj512EfS2_fS2_fjLj128EEEEELb0ELb0ELb0ELb0EEEvNS_9BwdParamsE:
	.zero		648


//--------------------- .nv.constant0._ZN10layer_norm13ln_bwd_kernelINS_13Kernel_traitsIf6__halffS2_fjLj512ELj1ELj4ELj1ELj16ENS_18Kernel_traits_baseILj512EfS2_fS2_fjLj128EEEEELb0ELb0ELb0ELb1EEEvNS_9BwdParamsE --------------------------
	.section	.nv.constant0._ZN10layer_norm13ln_bwd_kernelINS_13Kernel_traitsIf6__halffS2_fjLj512ELj1ELj4ELj1ELj16ENS_18Kernel_traits_baseILj512EfS2_fS2_fjLj128EEEEELb0ELb0ELb0ELb1EEEvNS_9BwdParamsE,"a",@progbits
	.sectionflags	@""
	.align	4
.nv.constant0._ZN10layer_norm13ln_bwd_kernelINS_13Kernel_traitsIf6__halffS2_fjLj512ELj1ELj4ELj1ELj16ENS_18Kernel_traits_baseILj512EfS2_fS2_fjLj128EEEEELb0ELb0ELb0ELb1EEEvNS_9BwdParamsE:
	.zero		648


//--------------------- .nv.constant0._ZN10layer_norm13ln_bwd_kernelINS_13Kernel_traitsIf6__halffS2_fjLj512ELj1ELj4ELj1ELj16ENS_18Kernel_traits_baseILj512EfS2_fS2_fjLj128EEEEELb0ELb0ELb1ELb0EEEvNS_9BwdParamsE --------------------------
	.section	.nv.constant0._ZN10layer_norm13ln_bwd_kernelINS_13Kernel_traitsIf6__halffS2_fjLj512ELj1ELj4ELj1ELj16ENS_18Kernel_traits_baseILj512EfS2_fS2_fjLj128EEEEELb0ELb0ELb1ELb0EEEvNS_9BwdParamsE,"a",@progbits
	.sectionflags	@""
	.align	4
.nv.constant0._ZN10layer_norm13ln_bwd_kernelINS_13Kernel_traitsIf6__halffS2_fjLj512ELj1ELj4ELj1ELj16ENS_18Kernel_traits_baseILj512EfS2_fS2_fjLj128EEEEELb0ELb0ELb1ELb0EEEvNS_9BwdParamsE:
	.zero		648


//--------------------- .nv.constant0._ZN10layer_norm13ln_bwd_kernelINS_13Kernel_traitsIf6__halffS2_fjLj512ELj1ELj4ELj1ELj16ENS_18Kernel_traits_baseILj512EfS2_fS2_fjLj128EEEEELb0ELb0ELb1ELb1EEEvNS_9BwdParamsE --------------------------
	.section	.nv.constant0._ZN10layer_norm13ln_bwd_kernelINS_13Kernel_traitsIf6__halffS2_fjLj512ELj1ELj4ELj1ELj16ENS_18Kernel_traits_baseILj512EfS2_fS2_fjLj128EEEEELb0ELb0ELb1ELb1EEEvNS_9BwdParamsE,"a",@progbits
	.sectionflags	@""
	.align	4
.nv.constant0._ZN10layer_norm13ln_bwd_kernelINS_13Kernel_traitsIf6__halffS2_fjLj512ELj1ELj4ELj1ELj16ENS_18Kernel_traits_baseILj512EfS2_fS2_fjLj128EEEEELb0ELb0ELb1ELb1EEEvNS_9BwdParamsE:
	.zero		648


//--------------------- .nv.constant0._ZN10layer_norm13ln_bwd_kernelINS_13Kernel_traitsIf6__halffS2_fjLj512ELj1ELj4ELj1ELj16ENS_18Kernel_traits_baseILj512EfS2_fS2_fjLj128EEEEELb0ELb1ELb0ELb0EEEvNS_9BwdParamsE --------------------------
	.section	.nv.constant0._ZN10layer_norm13ln_bwd_kernelINS_13Kernel_traitsIf6__halffS2_fjLj512ELj1ELj4ELj1ELj16ENS_18Kernel_traits_baseILj512EfS2_fS2_fjLj128EEEEELb0ELb1ELb0ELb0EEEvNS_9BwdParamsE,"a",@progbits
	.sectionflags	@""
	.align	4
.nv.constant0._ZN10layer_norm13ln_bwd_kernelINS_13Kernel_traitsIf6__halffS2_fjLj512ELj1ELj4ELj1ELj16ENS_18Kernel_traits_baseILj512EfS2_fS2_fjLj128EEEEELb0ELb1ELb0ELb0EEEvNS_9BwdParamsE:
	.zero		648


//--------------------- .nv.constant0._ZN10layer_norm13ln_bwd_kernelINS_13Kernel_traitsIf6__halffS2_fjLj512ELj1ELj4ELj1ELj16ENS_18Kernel_traits_baseILj512EfS2_fS2_fjLj128EEEEELb0ELb1ELb0ELb1EEEvNS_9BwdParamsE --------------------------
	.section	.nv.constant0._ZN10layer_norm13ln_bwd_kernelINS_13Kernel_traitsIf6__halffS2_fjLj512ELj1ELj4ELj1ELj16ENS_18Kernel_traits_baseILj512EfS2_fS2_fjLj128EEEEELb0ELb1ELb0ELb1EEEvNS_9BwdParamsE,"a",@progbits
	.sectionflags	@""
	.align	4
.nv.constant0._ZN10layer_norm13ln_bwd_kernelINS_13Kernel_traitsIf6__halffS2_fjLj512ELj1ELj4ELj1ELj16ENS_18Kernel_traits_baseILj512EfS2_fS2_fjLj128EEEEELb0ELb1ELb0ELb1EEEvNS_9BwdParamsE:
	.zero		648


//--------------------- .nv.constant0._ZN10layer_norm13ln_bwd_kernelINS_13Kernel_traitsIf6__halffS2_fjLj512ELj1ELj4ELj1ELj16ENS_18Kernel_traits_baseILj512EfS2_fS2_fjLj128EEEEELb0ELb1ELb1ELb0EEEvNS_9BwdParamsE --------------------------
	.section	.nv.constant0._ZN10layer_norm13ln_bwd_kernelINS_13Kernel_traitsIf6__halffS2_fjLj512ELj1ELj4ELj1ELj16ENS_18Kernel_traits_baseILj512EfS2_fS2_fjLj128EEEEELb0ELb1ELb1ELb0EEEvNS_9BwdParamsE,"a",@progbits
	.sectionflags	@""
	.align	4
.nv.constant0._ZN10layer_norm13ln_bwd_kernelINS_13Kernel_traitsIf6__halffS2_fjLj512ELj1ELj4ELj1ELj16ENS_18Kernel_traits_baseILj512EfS2_fS2_fjLj128EEEEELb0ELb1ELb1ELb0EEEvNS_9BwdParamsE:
	.zero		648


//--------------------- .nv.constant0._ZN10layer_norm13ln_bwd_kernelINS_13Kernel_traitsIf6__halffS2_fjLj512ELj1ELj4ELj1ELj16ENS_18Kernel_traits_baseILj512EfS2_fS2_fjLj128EEEEELb0ELb1ELb1ELb1EEEvNS_9BwdParamsE --------------------------
	.section	.nv.constant0._ZN10layer_norm13ln_bwd_kernelINS_13Kernel_traitsIf6__halffS2_fjLj512ELj1ELj4ELj1ELj16ENS_18Kernel_traits_baseILj512EfS2_fS2_fjLj128EEEEELb0ELb1ELb1ELb1EEEvNS_9BwdParamsE,"a",@progbits
	.sectionflags	@""
	.align	4
.nv.constant0._ZN10layer_norm13ln_bwd_kernelINS_13Kernel_traitsIf6__halffS2_fjLj512ELj1ELj4ELj1ELj16ENS_18Kernel_traits_baseILj512EfS2_fS2_fjLj128EEEEELb0ELb1ELb1ELb1EEEvNS_9BwdParamsE:
	.zero		648


//--------------------- .nv.constant0._ZN10layer_norm13ln_bwd_kernelINS_13Kernel_traitsIf6__halffS2_fjLj512ELj1ELj4ELj1ELj16ENS_18Kernel_traits_baseILj512EfS2_fS2_fjLj128EEEEELb1ELb0ELb0ELb0EEEvNS_9BwdParamsE --------------------------
	.section	.nv.constant0._ZN10layer_norm13ln_bwd_kernelINS_13Kernel_traitsIf6__halffS2_fjLj512ELj1ELj4ELj1ELj16ENS_18Kernel_traits_baseILj512EfS2_fS2_fjLj128EEEEELb1ELb0ELb0ELb0EEEvNS_9BwdParamsE,"a",@progbits
	.sectionflags	@""
	.align	4
.nv.constant0._ZN10layer_norm13ln_bwd_kernelINS_13Kernel_traitsIf6__halffS2_fjLj512ELj1ELj4ELj1ELj16ENS_18Kernel_traits_baseILj512EfS2_fS2_fjLj128EEEEELb1ELb0ELb0ELb0EEEvNS_9BwdParamsE:
	.zero		648


//--------------------- .nv.constant0._ZN10layer_norm13ln_bwd_kernelINS_13Kernel_traitsIf6__halffS2_fjLj512ELj1ELj4ELj1ELj16ENS_18Kernel_traits_baseILj512EfS2_fS2_fjLj128EEEEELb1ELb0ELb0ELb1EEEvNS_9BwdParamsE --------------------------
	.section	.nv.constant0._ZN10layer_norm13ln_bwd_kernelINS_13Kernel_traitsIf6__halffS2_fjLj512ELj1ELj4ELj1ELj16ENS_18Kernel_traits_baseILj512EfS2_fS2_fjLj128EEEEELb1ELb0ELb0ELb1EEEvNS_9BwdParamsE,"a",@progbits
	.sectionflags	@""
	.align	4
.nv.constant0._ZN10layer_norm13ln_bwd_kernelINS_13Kernel_traitsIf6__halffS2_fjLj512ELj1ELj4ELj1ELj16ENS_18Kernel_traits_baseILj512EfS2_fS2_fjLj128EEEEELb1ELb0ELb0ELb1EEEvNS_9BwdParamsE:
	.zero		648


//--------------------- .nv.constant0._ZN10layer_norm22ln_bwd_finalize_kernelINS_22Kernel_traits_finalizeILj512Ef6__halffS2_fjLb0ELj1024ELj4ENS_18Kernel_traits_baseILj512EfS2_fS2_fjLj1024EEEEELb0ELb0EEEvNS_9BwdParamsE --------------------------
	.section	.nv.constant0._ZN10layer_norm22ln_bwd_finalize_kernelINS_22Kernel_traits_finalizeILj512Ef6__halffS2_fjLb0ELj1024ELj4ENS_18Kernel_traits_baseILj512EfS2_fS2_fjLj1024EEEEELb0ELb0EEEvNS_9BwdParamsE,"a",@progbits
	.sectionflags	@""
	.align	4
.nv.constant0._ZN10layer_norm22ln_bwd_finalize_kernelINS_22Kernel_traits_finalizeILj512Ef6__halffS2_fjLb0ELj1024ELj4ENS_18Kernel_traits_baseILj512EfS2_fS2_fjLj1024EEEEELb0ELb0EEEvNS_9BwdParamsE:
	.zero		648


//--------------------- .nv.constant0._ZN10layer_norm13ln_bwd_kernelINS_13Kernel_traitsIf6__halffS2_fjLj512ELj1ELj4ELj1ELj16ENS_18Kernel_traits_baseILj512EfS2_fS2_fjLj128EEEEELb1ELb0ELb1ELb0EEEvNS_9BwdParamsE --------------------------
	.section	.nv.constant0._ZN10layer_norm13ln_bwd_kernelINS_13Kernel_traitsIf6__halffS2_fjLj512ELj1ELj4ELj1ELj16ENS_18Kernel_traits_baseILj512EfS2_fS2_fjLj128EEEEELb1ELb0ELb1ELb0EEEvNS_9BwdParamsE,"a",@progbits
	.sectionflags	@""
	.align	4
.nv.constant0._ZN10layer_norm13ln_bwd_kernelINS_13Kernel_traitsIf6__halffS2_fjLj512ELj1ELj4ELj1ELj16ENS_18Kernel_traits_baseILj512EfS2_fS2_fjLj128EEEEELb1ELb0ELb1ELb0EEEvNS_9BwdParamsE:
	.zero		648


//--------------------- .nv.constant0._ZN10layer_norm22ln_bwd_finalize_kernelINS_22Kernel_traits_finalizeILj512Ef6__halffS2_fjLb0ELj1024ELj4ENS_18Kernel_traits_baseILj512EfS2_fS2_fjLj1024EEEEELb0ELb1EEEvNS_9BwdParamsE --------------------------
	.section	.nv.constant0._ZN10layer_norm22ln_bwd_finalize_kernelINS_22Kernel_traits_finalizeILj512Ef6__halffS2_fjLb0ELj1024ELj4ENS_18Kernel_traits_baseILj512EfS2_fS2_fjLj1024EEEEELb0ELb1EEEvNS_9BwdParamsE,"a",@progbits
	.sectionflags	@""
	.align	4
.nv.constant0._ZN10layer_norm22ln_bwd_finalize_kernelINS_22Kernel_traits_finalizeILj512Ef6__halffS2_fjLb0ELj1024ELj4ENS_18Kernel_traits_baseILj512EfS2_fS2_fjLj1024EEEEELb0ELb1EEEvNS_9BwdParamsE:
	.zero		648


//--------------------- .nv.constant0._ZN10layer_norm13ln_bwd_kernelINS_13Kernel_traitsIf6__halffS2_fjLj512ELj1ELj4ELj1ELj16ENS_18Kernel_traits_baseILj512EfS2_fS2_fjLj128EEEEELb1ELb0ELb1ELb1EEEvNS_9BwdParamsE --------------------------
	.section	.nv.constant0._ZN10layer_norm13ln_bwd_kernelINS_13Kernel_traitsIf6__halffS2_fjLj512ELj1ELj4ELj1ELj16ENS_18Kernel_traits_baseILj512EfS2_fS2_fjLj128EEEEELb1ELb0ELb1ELb1EEEvNS_9BwdParamsE,"a",@progbits
	.sectionflags	@""
	.align	4
.nv.constant0._ZN10layer_norm13ln_bwd_kernelINS_13Kernel_traitsIf6__halffS2_fjLj512ELj1ELj4ELj1ELj16ENS_18Kernel_traits_baseILj512EfS2_fS2_fjLj128EEEEELb1ELb0ELb1ELb1EEEvNS_9BwdParamsE:
	.zero		648


//--------------------- .nv.constant0._ZN10layer_norm13ln_bwd_kernelINS_13Kernel_traitsIf6__halffS2_fjLj512ELj1ELj4ELj1ELj16ENS_18Kernel_traits_baseILj512EfS2_fS2_fjLj128EEEEELb1ELb1ELb0ELb0EEEvNS_9BwdParamsE --------------------------
	.section	.nv.constant0._ZN10layer_norm13ln_bwd_kernelINS_13Kernel_traitsIf6__halffS2_fjLj512ELj1ELj4ELj1ELj16ENS_18Kernel_traits_baseILj512EfS2_fS2_fjLj128EEEEELb1ELb1ELb0ELb0EEEvNS_9BwdParamsE,"a",@progbits
	.sectionflags	@""
	.align	4
.nv.constant0._ZN10layer_norm13ln_bwd_kernelINS_13Kernel_traitsIf6__halffS2_fjLj512ELj1ELj4ELj1ELj16ENS_18Kernel_traits_baseILj512EfS2_fS2_fjLj128EEEEELb1ELb1ELb0ELb0EEEvNS_9BwdParamsE:
	.zero		648


//--------------------- .nv.constant0._ZN10layer_norm13ln_bwd_kernelINS_13Kernel_traitsIf6__halffS2_fjLj512ELj1ELj4ELj1ELj16ENS_18Kernel_traits_baseILj512EfS2_fS2_fjLj128EEEEELb1ELb1ELb0ELb1EEEvNS_9BwdParamsE --------------------------
	.section	.nv.constant0._ZN10layer_norm13ln_bwd_kernelINS_13Kernel_traitsIf6__halffS2_fjLj512ELj1ELj4ELj1ELj16ENS_18Kernel_traits_baseILj512EfS2_fS2_fjLj128EEEEELb1ELb1ELb0ELb1EEEvNS_9BwdParamsE,"a",@progbits
	.sectionflags	@""
	.align	4
.nv.constant0._ZN10layer_norm13ln_bwd_kernelINS_13Kernel_traitsIf6__halffS2_fjLj512ELj1ELj4ELj1ELj16ENS_18Kernel_traits_baseILj512EfS2_fS2_fjLj128EEEEELb1ELb1ELb0ELb1EEEvNS_9BwdParamsE:
	.zero		648


//--------------------- .nv.constant0._ZN10layer_norm22ln_bwd_finalize_kernelINS_22Kernel_traits_finalizeILj512Ef6__halffS2_fjLb1ELj1024ELj4ENS_18Kernel_traits_baseILj512EfS2_fS2_fjLj1024EEEEELb1ELb0EEEvNS_9BwdParamsE --------------------------
	.section	.nv.constant0._ZN10layer_norm22ln_bwd_finalize_kernelINS_22Kernel_traits_finalizeILj512Ef6__halffS2_fjLb1ELj1024ELj4ENS_18Kernel_traits_baseILj512EfS2_fS2_fjLj1024EEEEELb1ELb0EEEvNS_9BwdParamsE,"a",@progbits
	.sectionflags	@""
	.align	4
.nv.constant0._ZN10layer_norm22ln_bwd_finalize_kernelINS_22Kernel_traits_finalizeILj512Ef6__halffS2_fjLb1ELj1024ELj4ENS_18Kernel_traits_baseILj512EfS2_fS2_fjLj1024EEEEELb1ELb0EEEvNS_9BwdParamsE:
	.zero		648


//--------------------- .nv.constant0._ZN10layer_norm13ln_bwd_kernelINS_13Kernel_traitsIf6__halffS2_fjLj512ELj1ELj4ELj1ELj16ENS_18Kernel_traits_baseILj512EfS2_fS2_fjLj128EEEEELb1ELb1ELb1ELb0EEEvNS_9BwdParamsE --------------------------
	.section	.nv.constant0._ZN10layer_norm13ln_bwd_kernelINS_13Kernel_traitsIf6__halffS2_fjLj512ELj1ELj4ELj1ELj16ENS_18Kernel_traits_baseILj512EfS2_fS2_fjLj128EEEEELb1ELb1ELb1ELb0EEEvNS_9BwdParamsE,"a",@progbits
	.sectionflags	@""
	.align	4
.nv.constant0._ZN10layer_norm13ln_bwd_kernelINS_13Kernel_traitsIf6__halffS2_fjLj512ELj1ELj4ELj1ELj16ENS_18Kernel_traits_baseILj512EfS2_fS2_fjLj128EEEEELb1ELb1ELb1ELb0EEEvNS_9BwdParamsE:
	.zero		648


//--------------------- .nv.constant0._ZN10layer_norm22ln_bwd_finalize_kernelINS_22Kernel_traits_finalizeILj512Ef6__halffS2_fjLb1ELj1024ELj4ENS_18Kernel_traits_baseILj512EfS2_fS2_fjLj1024EEEEELb1ELb1EEEvNS_9BwdParamsE --------------------------
	.section	.nv.constant0._ZN10layer_norm22ln_bwd_finalize_kernelINS_22Kernel_traits_finalizeILj512Ef6__halffS2_fjLb1ELj1024ELj4ENS_18Kernel_traits_baseILj512EfS2_fS2_fjLj1024EEEEELb1ELb1EEEvNS_9BwdParamsE,"a",@progbits
	.sectionflags	@""
	.align	4
.nv.constant0._ZN10layer_norm22ln_bwd_finalize_kernelINS_22Kernel_traits_finalizeILj512Ef6__halffS2_fjLb1ELj1024ELj4ENS_18Kernel_traits_baseILj512EfS2_fS2_fjLj1024EEEEELb1ELb1EEEvNS_9BwdParamsE:
	.zero		648


//--------------------- .nv.constant0._ZN10layer_norm13ln_bwd_kernelINS_13Kernel_traitsIf6__halffS2_fjLj512ELj1ELj4ELj1ELj16ENS_18Kernel_traits_baseILj512EfS2_fS2_fjLj128EEEEELb1ELb1ELb1ELb1EEEvNS_9BwdParamsE --------------------------
	.section	.nv.constant0._ZN10layer_norm13ln_bwd_kernelINS_13Kernel_traitsIf6__halffS2_fjLj512ELj1ELj4ELj1ELj16ENS_18Kernel_traits_baseILj512EfS2_fS2_fjLj128EEEEELb1ELb1ELb1ELb1EEEvNS_9BwdParamsE,"a",@progbits
	.sectionflags	@""
	.align	4
.nv.constant0._ZN10layer_norm13ln_bwd_kernelINS_13Kernel_traitsIf6__halffS2_fjLj512ELj1ELj4ELj1ELj16ENS_18Kernel_traits_baseILj512EfS2_fS2_fjLj128EEEEELb1ELb1ELb1ELb1EEEvNS_9BwdParamsE:
	.zero		648


//--------------------- .nv.constant0._ZN10layer_norm13ln_bwd_kernelINS_13Kernel_traitsI6__halfffffjLj512ELj1ELj4ELj1ELj16ENS_18Kernel_traits_baseILj512ES2_ffffjLj128EEEEELb0ELb0ELb0ELb0EEEvNS_9BwdParamsE --------------------------
	.section	.nv.constant0._ZN10layer_norm13ln_bwd_kernelINS_13Kernel_traitsI6__halfffffjLj512ELj1ELj4ELj1ELj16ENS_18Kernel_traits_baseILj512ES2_ffffjLj128EEEEELb0ELb0ELb0ELb0EEEvNS_9BwdParamsE,"a",@progbits
	.sectionflags	@""
	.align	4
.nv.constant0._ZN10layer_norm13ln_bwd_kernelINS_13Kernel_traitsI6__halfffffjLj512ELj1ELj4ELj1ELj16ENS_18Kernel_traits_baseILj512ES2_ffffjLj128EEEEELb0ELb0ELb0ELb0EEEvNS_9BwdParamsE:
	.zero		648


//--------------------- .nv.constant0._ZN10layer_norm13ln_bwd_kernelINS_13Kernel_traitsI6__halfffffjLj512ELj1ELj4ELj1ELj16ENS_18Kernel_traits_baseILj512ES2_ffffjLj128EEEEELb0ELb0ELb0ELb1EEEvNS_9BwdParamsE --------------------------
	.section	.nv.constant0._ZN10layer_norm13ln_bwd_kernelINS_13Kernel_traitsI6__halfffffjLj512ELj1ELj4ELj1ELj16ENS_18Kernel_traits_baseILj512ES2_ffffjLj128EEEEELb0ELb0ELb0ELb1EEEvNS_9BwdParamsE,"a",@progbits
	.sectionflags	@""
	.align	4
.nv.constant0._ZN10layer_norm13ln_bwd_kernelINS_13Kernel_traitsI6__halfffffjLj512ELj1ELj4ELj1ELj16ENS_18Kernel_traits_baseILj512ES2_ffffjLj128EEEEELb0ELb0ELb0ELb1EEEvNS_9BwdParamsE:
	.zero		648


//--------------------- .nv.constant0._ZN10layer_norm13ln_bwd_kernelINS_13Kernel_traitsI6__halfffffjLj512ELj1ELj4ELj1ELj16ENS_18Kernel_traits_baseILj512ES2_ffffjLj128EEEEELb0ELb0ELb1ELb0EEEvNS_9BwdParamsE --------------------------
	.section	.nv.constant0._ZN10layer_norm13ln_bwd_kernelINS_13Kernel_traitsI6__halfffffjLj512ELj1ELj4ELj1ELj16ENS_18Kernel_traits_baseILj512ES2_ffffjLj128EEEEELb0ELb0ELb1ELb0EEEvNS_9BwdParamsE,"a",@progbits
	.sectionflags	@""
	.align	4
.nv.constant0._ZN10layer_norm13ln_bwd_kernelINS_13Kernel_traitsI6__halfffffjLj512ELj1ELj4ELj1ELj16ENS_18Kernel_traits_baseILj512ES2_ffffjLj128EEEEELb0ELb0ELb1ELb0EEEvNS_9BwdParamsE:
	.zero		648


//--------------------- .nv.constant0._ZN10layer_norm13ln_bwd_kernelINS_13Kernel_traitsI6__halfffffjLj512ELj1ELj4ELj1ELj16ENS_18Kernel_traits_baseILj512ES2_ffffjLj128EEEEELb0ELb0ELb1ELb1EEEvNS_9BwdParamsE --------------------------
	.section	.nv.constant0._ZN10layer_norm13ln_bwd_kernelINS_13Kernel_traitsI6__halfffffjLj512ELj1ELj4ELj1ELj16ENS_18Kernel_traits_baseILj512ES2_ffffjLj128EEEEELb0ELb0ELb1ELb1EEEvNS_9BwdParamsE,"a",@progbits
	.sectionflags	@""
	.align	4
.nv.constant0._ZN10layer_norm13ln_bwd_kernelINS_13Kernel_traitsI6__halfffffjLj512ELj1ELj4ELj1ELj16ENS_18Kernel_traits_baseILj512ES2_ffffjLj128EEEEELb0ELb0ELb1ELb1EEEvNS_9BwdParamsE:
	.zero		648


//--------------------- .nv.constant0._ZN10layer_norm13ln_bwd_kernelINS_13Kernel_traitsI6__halfffffjLj512ELj1ELj4ELj1ELj16ENS_18Kernel_traits_baseILj512ES2_ffffjLj128EEEEELb0ELb1ELb0ELb0EEEvNS_9BwdParamsE --------------------------
	.section	.nv.constant0._ZN10layer_norm13ln_bwd_kernelINS_13Kernel_traitsI6__halfffffjLj512ELj1ELj4ELj1ELj16ENS_18Kernel_traits_baseILj512ES2_ffffjLj128EEEEELb0ELb1ELb0ELb0EEEvNS_9BwdParamsE,"a",@progbits
	.sectionflags	@""
	.align	4
.nv.constant0._ZN10layer_norm13ln_bwd_kernelINS_13Kernel_traitsI6__halfffffjLj512ELj1ELj4ELj1ELj16ENS_18Kernel_traits_baseILj512ES2_ffffjLj128EEEEELb0ELb1ELb0ELb0EEEvNS_9BwdParamsE:
	.zero		648


//--------------------- .nv.constant0._ZN10layer_norm13ln_bwd_kernelINS_13Kernel_traitsI6__halfffffjLj512ELj1ELj4ELj1ELj16ENS_18Kernel_traits_baseILj512ES2_ffffjLj128EEEEELb0ELb1ELb0ELb1EEEvNS_9BwdParamsE --------------------------
	.section	.nv.constant0._ZN10layer_norm13ln_bwd_kernelINS_13Kernel_traitsI6__halfffffjLj512ELj1ELj4ELj1ELj16ENS_18Kernel_traits_baseILj512ES2_ffffjLj128EEEEELb0ELb1ELb0ELb1EEEvNS_9BwdParamsE,"a",@progbits
	.sectionflags	@""
	.align	4
.nv.constant0._ZN10layer_norm13ln_bwd_kernelINS_13Kernel_traitsI6__halfffffjLj512ELj1ELj4ELj1ELj16ENS_18Kernel_traits_baseILj512ES2_ffffjLj128EEEEELb0ELb1ELb0ELb1EEEvNS_9BwdParamsE:
	.zero		648


//--------------------- .nv.constant0._ZN10layer_norm13ln_bwd_kernelINS_13Kernel_traitsI6__halfffffjLj512ELj1ELj4ELj1ELj16ENS_18Kernel_traits_baseILj512ES2_ffffjLj128EEEEELb0ELb1ELb1ELb0EEEvNS_9BwdParamsE --------------------------
	.section	.nv.constant0._ZN10layer_norm13ln_bwd_kernelINS_13Kernel_traitsI6__halfffffjLj512ELj1ELj4ELj1ELj16ENS_18Kernel_traits_baseILj512ES2_ffffjLj128EEEEELb0ELb1ELb1ELb0EEEvNS_9BwdParamsE,"a",@progbits
	.sectionflags	@""
	.align	4
.nv.constant0._ZN10layer_norm13ln_bwd_kernelINS_13Kernel_traitsI6__halfffffjLj512ELj1ELj4ELj1ELj16ENS_18Kernel_traits_baseILj512ES2_ffffjLj128EEEEELb0ELb1ELb1ELb0EEEvNS_9BwdParamsE:
	.zero		648


//--------------------- .nv.constant0._ZN10layer_norm13ln_bwd_kernelINS_13Kernel_traitsI6__halfffffjLj512ELj1ELj4ELj1ELj16ENS_18Kernel_traits_baseILj512ES2_ffffjLj128EEEEELb0ELb1ELb1ELb1EEEvNS_9BwdParamsE --------------------------
	.section	.nv.constant0._ZN10layer_norm13ln_bwd_kernelINS_13Kernel_traitsI6__halfffffjLj512ELj1ELj4ELj1ELj16ENS_18Kernel_traits_baseILj512ES2_ffffjLj128EEEEELb0ELb1ELb1ELb1EEEvNS_9BwdParamsE,"a",@progbits
	.sectionflags	@""
	.align	4
.nv.constant0._ZN10layer_norm13ln_bwd_kernelINS_13Kernel_traitsI6__halfffffjLj512ELj1ELj4ELj1ELj16ENS_18Kernel_traits_baseILj512ES2_ffffjLj128EEEEELb0ELb1ELb1ELb1EEEvNS_9BwdParamsE:
	.zero		648


//--------------------- .nv.constant0._ZN10layer_norm13ln_bwd_kernelINS_13Kernel_traitsI6__halfffffjLj512ELj1ELj4ELj1ELj16ENS_18Kernel_traits_baseILj512ES2_ffffjLj128EEEEELb1ELb0ELb0ELb0EEEvNS_9BwdParamsE --------------------------
	.section	.nv.constant0._ZN10layer_norm13ln_bwd_kernelINS_13Kernel_traitsI6__halfffffjLj512ELj1ELj4ELj1ELj16ENS_18Kernel_traits_baseILj512ES2_ffffjLj128EEEEELb1ELb0ELb0ELb0EEEvNS_9BwdParamsE,"a",@progbits
	.sectionflags	@""
	.align	4
.nv.constant0._ZN10layer_norm13ln_bwd_kernelINS_13Kernel_traitsI6__halfffffjLj512ELj1ELj4ELj1ELj16ENS_18Kernel_traits_baseILj512ES2_ffffjLj128EEEEELb1ELb0ELb0ELb0EEEvNS_9BwdParamsE:
	.zero		648


//--------------------- .nv.constant0._ZN10layer_norm13ln_bwd_kernelINS_13Kernel_traitsI6__halfffffjLj512ELj1ELj4ELj1ELj16ENS_18Kernel_traits_baseILj512ES2_ffffjLj128EEEEELb1ELb0ELb0ELb1EEEvNS_9BwdParamsE --------------------------
	.section	.nv.constant0._ZN10layer_norm13ln_bwd_kernelINS_13Kernel_traitsI6__halfffffjLj512ELj1ELj4ELj1ELj16ENS_18Kernel_traits_baseILj512ES2_ffffjLj128EEEEELb1ELb0ELb0ELb1EEEvNS_9BwdParamsE,"a",@progbits
	.sectionflags	@""
	.align	4
.nv.constant0._ZN10layer_norm13ln_bwd_kernelINS_13Kernel_traitsI6__halfffffjLj512ELj1ELj4ELj1ELj16ENS_18Kernel_traits_baseILj512ES2_ffffjLj128EEEEELb1ELb0ELb0ELb1EEEvNS_9BwdParamsE:
	.zero		648


//--------------------- .nv.constant0._ZN10layer_norm22ln_bwd_finalize_kernelINS_22Kernel_traits_finalizeILj512E6__halfffffjLb0ELj1024ELj4ENS_18Kernel_traits_baseILj512ES2_ffffjLj1024EEEEELb0ELb0EEEvNS_9BwdParamsE --------------------------
	.section	.nv.constant0._ZN10layer_norm22ln_bwd_finalize_kernelINS_22Kernel_traits_finalizeILj512E6__halfffffjLb0ELj1024ELj4ENS_18Kernel_traits_baseILj512ES2_ffffjLj1024EEEEELb0ELb0EEEvNS_9BwdParamsE,"a",@progbits
	.sectionflags	@""
	.align	4
.nv.constant0._ZN10layer_norm22ln_bwd_finalize_kernelINS_22Kernel_traits_finalizeILj512E6__halfffffjLb0ELj1024ELj4ENS_18Kernel_traits_baseILj512ES2_ffffjLj1024EEEEELb0ELb0EEEvNS_9BwdParamsE:
	.zero		648


//--------------------- .nv.constant0._ZN10layer_norm13ln_bwd_kernelINS_13Kernel_traitsI6__halfffffjLj512ELj1ELj4ELj1ELj16ENS_18Kernel_traits_baseILj512ES2_ffffjLj128EEEEELb1ELb0ELb1ELb0EEEvNS_9BwdParamsE --------------------------
	.section	.nv.constant0._ZN10layer_norm13ln_bwd_kernelINS_13Kernel_traitsI6__halfffffjLj512ELj1ELj4ELj1ELj16ENS_18Kernel_traits_baseILj512ES2_ffffjLj128EEEEELb1ELb0ELb1ELb0EEEvNS_9BwdParamsE,"a",@progbits
	.sectionflags	@""
	.align	4
.nv.constant0._ZN10layer_norm13ln_bwd_kernelINS_13Kernel_traitsI6__halfffffjLj512ELj1ELj4ELj1ELj16ENS_18Kernel_traits_baseILj512ES2_ffffjLj128EEEEELb1ELb0ELb1ELb0EEEvNS_9BwdParamsE:
	.zero		648


//--------------------- .nv.constant0._ZN10layer_norm22ln_bwd_finalize_kernelINS_22Kernel_traits_finalizeILj512E6__halfffffjLb0ELj1024ELj4ENS_18Kernel_traits_baseILj512ES2_ffffjLj1024EEEEELb0ELb1EEEvNS_9BwdParamsE --------------------------
	.section	.nv.constant0._ZN10layer_norm22ln_bwd_finalize_kernelINS_22Kernel_traits_finalizeILj512E6__halfffffjLb0ELj1024ELj4ENS_18Kernel_traits_baseILj512ES2_ffffjLj1024EEEEELb0ELb1EEEvNS_9BwdParamsE,"a",@progbits
	.sectionflags	@""
	.align	4
.nv.constant0._ZN10layer_norm22ln_bwd_finalize_kernelINS_22Kernel_traits_finalizeILj512E6__halfffffjLb0ELj1024ELj4ENS_18Kernel_traits_baseILj512ES2_ffffjLj1024EEEEELb0ELb1EEEvNS_9BwdParamsE:
	.zero		648


//--------------------- .nv.constant0._ZN10layer_norm13ln_bwd_kernelINS_13Kernel_traitsI6__halfffffjLj512ELj1ELj4ELj1ELj16ENS_18Kernel_traits_baseILj512ES2_ffffjLj128EEEEELb1ELb0ELb1ELb1EEEvNS_9BwdParamsE --------------------------
	.section	.nv.constant0._ZN10layer_norm13ln_bwd_kernelINS_13Kernel_traitsI6__halfffffjLj512ELj1ELj4ELj1ELj16ENS_18Kernel_traits_baseILj512ES2_ffffjLj128EEEEELb1ELb0ELb1ELb1EEEvNS_9BwdParamsE,"a",@progbits
	.sectionflags	@""
	.align	4
.nv.constant0._ZN10layer_norm13ln_bwd_kernelINS_13Kernel_traitsI6__halfffffjLj512ELj1ELj4ELj1ELj16ENS_18Kernel_traits_baseILj512ES2_ffffjLj128EEEEELb1ELb0ELb1ELb1EEEvNS_9BwdParamsE:
	.zero		648


//--------------------- .nv.constant0._ZN10layer_norm13ln_bwd_kernelINS_13Kernel_traitsI6__halfffffjLj512ELj1ELj4ELj1ELj16ENS_18Kernel_traits_baseILj512ES2_ffffjLj128EEEEELb1ELb1ELb0ELb0EEEvNS_9BwdParamsE --------------------------
	.section	.nv.constant0._ZN10layer_norm13ln_bwd_kernelINS_13Kernel_traitsI6__halfffffjLj512ELj1ELj4ELj1ELj16ENS_18Kernel_traits_baseILj512ES2_ffffjLj128EEEEELb1ELb1ELb0ELb0EEEvNS_9BwdParamsE,"a",@progbits
	.sectionflags	@""
	.align	4
.nv.constant0._ZN10layer_norm13ln_bwd_kernelINS_13Kernel_traitsI6__halfffffjLj512ELj1ELj4ELj1ELj16ENS_18Kernel_traits_baseILj512ES2_ffffjLj128EEEEELb1ELb1ELb0ELb0EEEvNS_9BwdParamsE:
	.zero		648


//--------------------- .nv.constant0._ZN10layer_norm13ln_bwd_kernelINS_13Kernel_traitsI6__halfffffjLj512ELj1ELj4ELj1ELj16ENS_18Kernel_traits_baseILj512ES2_ffffjLj128EEEEELb1ELb1ELb0ELb1EEEvNS_9BwdParamsE --------------------------
	.section	.nv.constant0._ZN10layer_norm13ln_bwd_kernelINS_13Kernel_traitsI6__halfffffjLj512ELj1ELj4ELj1ELj16ENS_18Kernel_traits_baseILj512ES2_ffffjLj128EEEEELb1ELb1ELb0ELb1EEEvNS_9BwdParamsE,"a",@progbits
	.sectionflags	@""
	.align	4
.nv.constant0._ZN10layer_norm13ln_bwd_kernelINS_13Kernel_traitsI6__halfffffjLj512ELj1ELj4ELj1ELj16ENS_18Kernel_traits_baseILj512ES2_ffffjLj128EEEEELb1ELb1ELb0ELb1EEEvNS_9BwdParamsE:
	.zero		648


//--------------------- .nv.constant0._ZN10layer_norm22ln_bwd_finalize_kernelINS_22Kernel_traits_finalizeILj512E6__halfffffjLb1ELj1024ELj4ENS_18Kernel_traits_baseILj512ES2_ffffjLj1024EEEEELb1ELb0EEEvNS_9BwdParamsE --------------------------
	.section	.nv.constant0._ZN10layer_norm22ln_bwd_finalize_kernelINS_22Kernel_traits_finalizeILj512E6__halfffffjLb1ELj1024ELj4ENS_18Kernel_traits_baseILj512ES2_ffffjLj1024EEEEELb1ELb0EEEvNS_9BwdParamsE,"a",@progbits
	.sectionflags	@""
	.align	4
.nv.constant0._ZN10layer_norm22ln_bwd_finalize_kernelINS_22Kernel_traits_finalizeILj512E6__halfffffjLb1ELj1024ELj4ENS_18Kernel_traits_baseILj512ES2_ffffjLj1024EEEEELb1ELb0EEEvNS_9BwdParamsE:
	.zero		648


//--------------------- .nv.constant0._ZN10layer_norm13ln_bwd_kernelINS_13Kernel_traitsI6__halfffffjLj512ELj1ELj4ELj1ELj16ENS_18Kernel_traits_baseILj512ES2_ffffjLj128EEEEELb1ELb1ELb1ELb0EEEvNS_9BwdParamsE --------------------------
	.section	.nv.constant0._ZN10layer_norm13ln_bwd_kernelINS_13Kernel_traitsI6__halfffffjLj512ELj1ELj4ELj1ELj16ENS_18Kernel_traits_baseILj512ES2_ffffjLj128EEEEELb1ELb1ELb1ELb0EEEvNS_9BwdParamsE,"a",@progbits
	.sectionflags	@""
	.align	4
.nv.constant0._ZN10layer_norm13ln_bwd_kernelINS_13Kernel_traitsI6__halfffffjLj512ELj1ELj4ELj1ELj16ENS_18Kernel_traits_baseILj512ES2_ffffjLj128EEEEELb1ELb1ELb1ELb0EEEvNS_9BwdParamsE:
	.zero		648


//--------------------- .nv.constant0._ZN10layer_norm22ln_bwd_finalize_kernelINS_22Kernel_traits_finalizeILj512E6__halfffffjLb1ELj1024ELj4ENS_18Kernel_traits_baseILj512ES2_ffffjLj1024EEEEELb1ELb1EEEvNS_9BwdParamsE --------------------------
	.section	.nv.constant0._ZN10layer_norm22ln_bwd_finalize_kernelINS_22Kernel_traits_finalizeILj512E6__halfffffjLb1ELj1024ELj4ENS_18Kernel_traits_baseILj512ES2_ffffjLj1024EEEEELb1ELb1EEEvNS_9BwdParamsE,"a",@progbits
	.sectionflags	@""
	.align	4
.nv.constant0._ZN10layer_norm22ln_bwd_finalize_kernelINS_22Kernel_traits_finalizeILj512E6__halfffffjLb1ELj1024ELj4ENS_18Kernel_traits_baseILj512ES2_ffffjLj1024EEEEELb1ELb1EEEvNS_9BwdParamsE:
	.zero		648


//--------------------- .nv.constant0._ZN10layer_norm13ln_bwd_kernelINS_13Kernel_traitsI6__halfffffjLj512ELj1ELj4ELj1ELj16ENS_18Kernel_traits_baseILj512ES2_ffffjLj128EEEEELb1ELb1ELb1ELb1EEEvNS_9BwdParamsE --------------------------
	.section	.nv.constant0._ZN10layer_norm13ln_bwd_kernelINS_13Kernel_traitsI6__halfffffjLj512ELj1ELj4ELj1ELj16ENS_18Kernel_traits_baseILj512ES2_ffffjLj128EEEEELb1ELb1ELb1ELb1EEEvNS_9BwdParamsE,"a",@progbits
	.sectionflags	@""
	.align	4
.nv.constant0._ZN10layer_norm13ln_bwd_kernelINS_13Kernel_traitsI6__halfffffjLj512ELj1ELj4ELj1ELj16ENS_18Kernel_traits_baseILj512ES2_ffffjLj128EEEEELb1ELb1ELb1ELb1EEEvNS_9BwdParamsE:
	.zero		648


//--------------------- .nv.constant0._ZN10layer_norm13ln_bwd_kernelINS_13Kernel_traitsIfffffjLj512ELj1ELj4ELj1ELj16ENS_18Kernel_traits_baseILj512EfffffjLj128EEEEELb0ELb0ELb0ELb0EEEvNS_9BwdParamsE --------------------------
	.section	.nv.constant0._ZN10layer_norm13ln_bwd_kernelINS_13Kernel_traitsIfffffjLj512ELj1ELj4ELj1ELj16ENS_18Kernel_traits_baseILj512EfffffjLj128EEEEELb0ELb0ELb0ELb0EEEvNS_9BwdParamsE,"a",@progbits
	.sectionflags	@""
	.align	4
.nv.constant0._ZN10layer_norm13ln_bwd_kernelINS_13Kernel_traitsIfffffjLj512ELj1ELj4ELj1ELj16ENS_18Kernel_traits_baseILj512EfffffjLj128EEEEELb0ELb0ELb0ELb0EEEvNS_9BwdParamsE:
	.zero		648


//--------------------- .nv.constant0._ZN10layer_norm13ln_bwd_kernelINS_13Kernel_traitsIfffffjLj512ELj1ELj4ELj1ELj16ENS_18Kernel_traits_baseILj512EfffffjLj128EEEEELb0ELb0ELb0ELb1EEEvNS_9BwdParamsE --------------------------
	.section	.nv.constant0._ZN10layer_norm13ln_bwd_kernelINS_13Kernel_traitsIfffffjLj512ELj1ELj4ELj1ELj16ENS_18Kernel_traits_baseILj512EfffffjLj128EEEEELb0ELb0ELb0ELb1EEEvNS_9BwdParamsE,"a",@progbits
	.sectionflags	@""
	.align	4
.nv.constant0._ZN10layer_norm13ln_bwd_kernelINS_13Kernel_traitsIfffffjLj512ELj1ELj4ELj1ELj16ENS_18Kernel_traits_baseILj512EfffffjLj128EEEEELb0ELb0ELb0ELb1EEEvNS_9BwdParamsE:
	.zero		648


//--------------------- .nv.constant0._ZN10layer_norm13ln_bwd_kernelINS_13Kernel_traitsIfffffjLj512ELj1ELj4ELj1ELj16ENS_18Kernel_traits_baseILj512EfffffjLj128EEEEELb0ELb0ELb1ELb0EEEvNS_9BwdParamsE --------------------------
	.section	.nv.constant0._ZN10layer_norm13ln_bwd_kernelINS_13Kernel_traitsIfffffjLj512ELj1ELj4ELj1ELj16ENS_18Kernel_traits_baseILj512EfffffjLj128EEEEELb0ELb0ELb1ELb0EEEvNS_9BwdParamsE,"a",@progbits
	.sectionflags	@""
	.align	4
.nv.constant0._ZN10layer_norm13ln_bwd_kernelINS_13Kernel_traitsIfffffjLj512ELj1ELj4ELj1ELj16ENS_18Kernel_traits_baseILj512EfffffjLj128EEEEELb0ELb0ELb1ELb0EEEvNS_9BwdParamsE:
	.zero		648


//--------------------- .nv.constant0._ZN10layer_norm13ln_bwd_kernelINS_13Kernel_traitsIfffffjLj512ELj1ELj4ELj1ELj16ENS_18Kernel_traits_baseILj512EfffffjLj128EEEEELb0ELb0ELb1ELb1EEEvNS_9BwdParamsE --------------------------
	.section	.nv.constant0._ZN10layer_norm13ln_bwd_kernelINS_13Kernel_traitsIfffffjLj512ELj1ELj4ELj1ELj16ENS_18Kernel_traits_baseILj512EfffffjLj128EEEEELb0ELb0ELb1ELb1EEEvNS_9BwdParamsE,"a",@progbits
	.sectionflags	@""
	.align	4
.nv.constant0._ZN10layer_norm13ln_bwd_kernelINS_13Kernel_traitsIfffffjLj512ELj1ELj4ELj1ELj16ENS_18Kernel_traits_baseILj512EfffffjLj128EEEEELb0ELb0ELb1ELb1EEEvNS_9BwdParamsE:
	.zero		648


//--------------------- .nv.constant0._ZN10layer_norm13ln_bwd_kernelINS_13Kernel_traitsIfffffjLj512ELj1ELj4ELj1ELj16ENS_18Kernel_traits_baseILj512EfffffjLj128EEEEELb0ELb1ELb0ELb0EEEvNS_9BwdParamsE --------------------------
	.section	.nv.constant0._ZN10layer_norm13ln_bwd_kernelINS_13Kernel_traitsIfffffjLj512ELj1ELj4ELj1ELj16ENS_18Kernel_traits_baseILj512EfffffjLj128EEEEELb0ELb1ELb0ELb0EEEvNS_9BwdParamsE,"a",@progbits
	.sectionflags	@""
	.align	4
.nv.constant0._ZN10layer_norm13ln_bwd_kernelINS_13Kernel_traitsIfffffjLj512ELj1ELj4ELj1ELj16ENS_18Kernel_traits_baseILj512EfffffjLj128EEEEELb0ELb1ELb0ELb0EEEvNS_9BwdParamsE:
	.zero		648


//--------------------- .nv.constant0._ZN10layer_norm13ln_bwd_kernelINS_13Kernel_traitsIfffffjLj512ELj1ELj4ELj1ELj16ENS_18Kernel_traits_baseILj512EfffffjLj128EEEEELb0ELb1ELb0ELb1EEEvNS_9BwdParamsE --------------------------
	.section	.nv.constant0._ZN10layer_norm13ln_bwd_kernelINS_13Kernel_traitsIfffffjLj512ELj1ELj4ELj1ELj16ENS_18Kernel_traits_baseILj512EfffffjLj128EEEEELb0ELb1ELb0ELb1EEEvNS_9BwdParamsE,"a",@progbits
	.sectionflags	@""
	.align	4
.nv.constant0._ZN10layer_norm13ln_bwd_kernelINS_13Kernel_traitsIfffffjLj512ELj1ELj4ELj1ELj16ENS_18Kernel_traits_baseILj512EfffffjLj128EEEEELb0ELb1ELb0ELb1EEEvNS_9BwdParamsE:
	.zero		648


//--------------------- .nv.constant0._ZN10layer_norm13ln_bwd_kernelINS_13Kernel_traitsIfffffjLj512ELj1ELj4ELj1ELj16ENS_18Kernel_traits_baseILj512EfffffjLj128EEEEELb0ELb1ELb1ELb0EEEvNS_9BwdParamsE --------------------------
	.section	.nv.constant0._ZN10layer_norm13ln_bwd_kernelINS_13Kernel_traitsIfffffjLj512ELj1ELj4ELj1ELj16ENS_18Kernel_traits_baseILj512EfffffjLj128EEEEELb0ELb1ELb1ELb0EEEvNS_9BwdParamsE,"a",@progbits
	.sectionflags	@""
	.align	4
.nv.constant0._ZN10layer_norm13ln_bwd_kernelINS_13Kernel_traitsIfffffjLj512ELj1ELj4ELj1ELj16ENS_18Kernel_traits_baseILj512EfffffjLj128EEEEELb0ELb1ELb1ELb0EEEvNS_9BwdParamsE:
	.zero		648


//--------------------- .nv.constant0._ZN10layer_norm13ln_bwd_kernelINS_13Kernel_traitsIfffffjLj512ELj1ELj4ELj1ELj16ENS_18Kernel_traits_baseILj512EfffffjLj128EEEEELb0ELb1ELb1ELb1EEEvNS_9BwdParamsE --------------------------
	.section	.nv.constant0._ZN10layer_norm13ln_bwd_kernelINS_13Kernel_traitsIfffffjLj512ELj1ELj4ELj1ELj16ENS_18Kernel_traits_baseILj512EfffffjLj128EEEEELb0ELb1ELb1ELb1EEEvNS_9BwdParamsE,"a",@progbits
	.sectionflags	@""
	.align	4
.nv.constant0._ZN10layer_norm13ln_bwd_kernelINS_13Kernel_traitsIfffffjLj512ELj1ELj4ELj1ELj16ENS_18Kernel_traits_baseILj512EfffffjLj128EEEEELb0ELb1ELb1ELb1EEEvNS_9BwdParamsE:
	.zero		648


//--------------------- .nv.constant0._ZN10layer_norm13ln_bwd_kernelINS_13Kernel_traitsIfffffjLj512ELj1ELj4ELj1ELj16ENS_18Kernel_traits_baseILj512EfffffjLj128EEEEELb1ELb0ELb0ELb0EEEvNS_9BwdParamsE --------------------------
	.section	.nv.constant0._ZN10layer_norm13ln_bwd_kernelINS_13Kernel_traitsIfffffjLj512ELj1ELj4ELj1ELj16ENS_18Kernel_traits_baseILj512EfffffjLj128EEEEELb1ELb0ELb0ELb0EEEvNS_9BwdParamsE,"a",@progbits
	.sectionflags	@""
	.align	4
.nv.constant0._ZN10layer_norm13ln_bwd_kernelINS_13Kernel_traitsIfffffjLj512ELj1ELj4ELj1ELj16ENS_18Kernel_traits_baseILj512EfffffjLj128EEEEELb1ELb0ELb0ELb0EEEvNS_9BwdParamsE:
	.zero		648


//--------------------- .nv.constant0._ZN10layer_norm13ln_bwd_kernelINS_13Kernel_traitsIfffffjLj512ELj1ELj4ELj1ELj16ENS_18Kernel_traits_baseILj512EfffffjLj128EEEEELb1ELb0ELb0ELb1EEEvNS_9BwdParamsE --------------------------
	.section	.nv.constant0._ZN10layer_norm13ln_bwd_kernelINS_13Kernel_traitsIfffffjLj512ELj1ELj4ELj1ELj16ENS_18Kernel_traits_baseILj512EfffffjLj128EEEEELb1ELb0ELb0ELb1EEEvNS_9BwdParamsE,"a",@progbits
	.sectionflags	@""
	.align	4
.nv.constant0._ZN10layer_norm13ln_bwd_kernelINS_13Kernel_traitsIfffffjLj512ELj1ELj4ELj1ELj16ENS_18Kernel_traits_baseILj512EfffffjLj128EEEEELb1ELb0ELb0ELb1EEEvNS_9BwdParamsE:
	.zero		648


//--------------------- .nv.constant0._ZN10layer_norm22ln_bwd_finalize_kernelINS_22Kernel_traits_finalizeILj512EfffffjLb0ELj1024ELj4ENS_18Kernel_traits_baseILj512EfffffjLj1024EEEEELb0ELb0EEEvNS_9BwdParamsE --------------------------
	.section	.nv.constant0._ZN10layer_norm22ln_bwd_finalize_kernelINS_22Kernel_traits_finalizeILj512EfffffjLb0ELj1024ELj4ENS_18Kernel_traits_baseILj512EfffffjLj1024EEEEELb0ELb0EEEvNS_9BwdParamsE,"a",@progbits
	.sectionflags	@""
	.align	4
.nv.constant0._ZN10layer_norm22ln_bwd_finalize_kernelINS_22Kernel_traits_finalizeILj512EfffffjLb0ELj1024ELj4ENS_18Kernel_traits_baseILj512EfffffjLj1024EEEEELb0ELb0EEEvNS_9BwdParamsE:
	.zero		648


//--------------------- .nv.constant0._ZN10layer_norm13ln_bwd_kernelINS_13Kernel_traitsIfffffjLj512ELj1ELj4ELj1ELj16ENS_18Kernel_traits_baseILj512EfffffjLj128EEEEELb1ELb0ELb1ELb0EEEvNS_9BwdParamsE --------------------------
	.section	.nv.constant0._ZN10layer_norm13ln_bwd_kernelINS_13Kernel_traitsIfffffjLj512ELj1ELj4ELj1ELj16ENS_18Kernel_traits_baseILj512EfffffjLj128EEEEELb1ELb0ELb1ELb0EEEvNS_9BwdParamsE,"a",@progbits
	.sectionflags	@""
	.align	4
.nv.constant0._ZN10layer_norm13ln_bwd_kernelINS_13Kernel_traitsIfffffjLj512ELj1ELj4ELj1ELj16ENS_18Kernel_traits_baseILj512EfffffjLj128EEEEELb1ELb0ELb1ELb0EEEvNS_9BwdParamsE:
	.zero		648


//--------------------- .nv.constant0._ZN10layer_norm22ln_bwd_finalize_kernelINS_22Kernel_traits_finalizeILj512EfffffjLb0ELj1024ELj4ENS_18Kernel_traits_baseILj512EfffffjLj1024EEEEELb0ELb1EEEvNS_9BwdParamsE --------------------------
	.section	.nv.constant0._ZN10layer_norm22ln_bwd_finalize_kernelINS_22Kernel_traits_finalizeILj512EfffffjLb0ELj1024ELj4ENS_18Kernel_traits_baseILj512EfffffjLj1024EEEEELb0ELb1EEEvNS_9BwdParamsE,"a",@progbits
	.sectionflags	@""
	.align	4
.nv.constant0._ZN10layer_norm22ln_bwd_finalize_kernelINS_22Kernel_traits_finalizeILj512EfffffjLb0ELj1024ELj4ENS_18Kernel_traits_baseILj512EfffffjLj1024EEEEELb0ELb1EEEvNS_9BwdParamsE:
	.zero		648


//--------------------- .nv.constant0._ZN10layer_norm13ln_bwd_kernelINS_13Kernel_traitsIfffffjLj512ELj1ELj4ELj1ELj16ENS_18Kernel_traits_baseILj512EfffffjLj128EEEEELb1ELb0ELb1ELb1EEEvNS_9BwdParamsE --------------------------
	.section	.nv.constant0._ZN10layer_norm13ln_bwd_kernelINS_13Kernel_traitsIfffffjLj512ELj1ELj4ELj1ELj16ENS_18Kernel_traits_baseILj512EfffffjLj128EEEEELb1ELb0ELb1ELb1EEEvNS_9BwdParamsE,"a",@progbits
	.sectionflags	@""
	.align	4
.nv.constant0._ZN10layer_norm13ln_bwd_kernelINS_13Kernel_traitsIfffffjLj512ELj1ELj4ELj1ELj16ENS_18Kernel_traits_baseILj512EfffffjLj128EEEEELb1ELb0ELb1ELb1EEEvNS_9BwdParamsE:
	.zero		648


//--------------------- .nv.constant0._ZN10layer_norm13ln_bwd_kernelINS_13Kernel_traitsIfffffjLj512ELj1ELj4ELj1ELj16ENS_18Kernel_traits_baseILj512EfffffjLj128EEEEELb1ELb1ELb0ELb0EEEvNS_9BwdParamsE --------------------------
	.section	.nv.constant0._ZN10layer_norm13ln_bwd_kernelINS_13Kernel_traitsIfffffjLj512ELj1ELj4ELj1ELj16ENS_18Kernel_traits_baseILj512EfffffjLj128EEEEELb1ELb1ELb0ELb0EEEvNS_9BwdParamsE,"a",@progbits
	.sectionflags	@""
	.align	4
.nv.constant0._ZN10layer_norm13ln_bwd_kernelINS_13Kernel_traitsIfffffjLj512ELj1ELj4ELj1ELj16ENS_18Kernel_traits_baseILj512EfffffjLj128EEEEELb1ELb1ELb0ELb0EEEvNS_9BwdParamsE:
	.zero		648


//--------------------- .nv.constant0._ZN10layer_norm13ln_bwd_kernelINS_13Kernel_traitsIfffffjLj512ELj1ELj4ELj1ELj16ENS_18Kernel_traits_baseILj512EfffffjLj128EEEEELb1ELb1ELb0ELb1EEEvNS_9BwdParamsE --------------------------
	.section	.nv.constant0._ZN10layer_norm13ln_bwd_kernelINS_13Kernel_traitsIfffffjLj512ELj1ELj4ELj1ELj16ENS_18Kernel_traits_baseILj512EfffffjLj128EEEEELb1ELb1ELb0ELb1EEEvNS_9BwdParamsE,"a",@progbits
	.sectionflags	@""
	.align	4
.nv.constant0._ZN10layer_norm13ln_bwd_kernelINS_13Kernel_traitsIfffffjLj512ELj1ELj4ELj1ELj16ENS_18Kernel_traits_baseILj512EfffffjLj128EEEEELb1ELb1ELb0ELb1EEEvNS_9BwdParamsE:
	.zero		648


//--------------------- .nv.constant0._ZN10layer_norm22ln_bwd_finalize_kernelINS_22Kernel_traits_finalizeILj512EfffffjLb1ELj1024ELj4ENS_18Kernel_traits_baseILj512EfffffjLj1024EEEEELb1ELb0EEEvNS_9BwdParamsE --------------------------
	.section	.nv.constant0._ZN10layer_norm22ln_bwd_finalize_kernelINS_22Kernel_traits_finalizeILj512EfffffjLb1ELj1024ELj4ENS_18Kernel_traits_baseILj512EfffffjLj1024EEEEELb1ELb0EEEvNS_9BwdParamsE,"a",@progbits
	.sectionflags	@""
	.align	4
.nv.constant0._ZN10layer_norm22ln_bwd_finalize_kernelINS_22Kernel_traits_finalizeILj512EfffffjLb1ELj1024ELj4ENS_18Kernel_traits_baseILj512EfffffjLj1024EEEEELb1ELb0EEEvNS_9BwdParamsE:
	.zero		648


//--------------------- .nv.constant0._ZN10layer_norm13ln_bwd_kernelINS_13Kernel_traitsIfffffjLj512ELj1ELj4ELj1ELj16ENS_18Kernel_traits_baseILj512EfffffjLj128EEEEELb1ELb1ELb1ELb0EEEvNS_9BwdParamsE --------------------------
	.section	.nv.constant0._ZN10layer_norm13ln_bwd_kernelINS_13Kernel_traitsIfffffjLj512ELj1ELj4ELj1ELj16ENS_18Kernel_traits_baseILj512EfffffjLj128EEEEELb1ELb1ELb1ELb0EEEvNS_9BwdParamsE,"a",@progbits
	.sectionflags	@""
	.align	4
.nv.constant0._ZN10layer_norm13ln_bwd_kernelINS_13Kernel_traitsIfffffjLj512ELj1ELj4ELj1ELj16ENS_18Kernel_traits_baseILj512EfffffjLj128EEEEELb1ELb1ELb1ELb0EEEvNS_9BwdParamsE:
	.zero		648


//--------------------- .nv.constant0._ZN10layer_norm22ln_bwd_finalize_kernelINS_22Kernel_traits_finalizeILj512EfffffjLb1ELj1024ELj4ENS_18Kernel_traits_baseILj512EfffffjLj1024EEEEELb1ELb1EEEvNS_9BwdParamsE --------------------------
	.section	.nv.constant0._ZN10layer_norm22ln_bwd_finalize_kernelINS_22Kernel_traits_finalizeILj512EfffffjLb1ELj1024ELj4ENS_18Kernel_traits_baseILj512EfffffjLj1024EEEEELb1ELb1EEEvNS_9BwdParamsE,"a",@progbits
	.sectionflags	@""
	.align	4
.nv.constant0._ZN10layer_norm22ln_bwd_finalize_kernelINS_22Kernel_traits_finalizeILj512EfffffjLb1ELj1024ELj4ENS_18Kernel_traits_baseILj512EfffffjLj1024EEEEELb1ELb1EEEvNS_9BwdParamsE:
	.zero		648


//--------------------- .nv.constant0._ZN10layer_norm13ln_bwd_kernelINS_13Kernel_traitsIfffffjLj512ELj1ELj4ELj1ELj16ENS_18Kernel_traits_baseILj512EfffffjLj128EEEEELb1ELb1ELb1ELb1EEEvNS_9BwdParamsE --------------------------
	.section	.nv.constant0._ZN10layer_norm13ln_bwd_kernelINS_13Kernel_traitsIfffffjLj512ELj1ELj4ELj1ELj16ENS_18Kernel_traits_baseILj512EfffffjLj128EEEEELb1ELb1ELb1ELb1EEEvNS_9BwdParamsE,"a",@progbits
	.sectionflags	@""
	.align	4
.nv.constant0._ZN10layer_norm13ln_bwd_kernelINS_13Kernel_traitsIfffffjLj512ELj1ELj4ELj1ELj16ENS_18Kernel_traits_baseILj512EfffffjLj128EEEEELb1ELb1ELb1ELb1EEEvNS_9BwdParamsE:
	.zero		648


//--------------------- .text._ZN10layer_norm13ln_bwd_kernelINS_13Kernel_traitsI13__nv_bfloat16S2_S2_S2_fjLj512ELj1ELj4ELj1ELj16ENS_18Kernel_traits_baseILj512ES2_S2_S2_S2_fjLj128EEEEELb0ELb0ELb0ELb0EEEvNS_9BwdParamsE --------------------------
	.section	.text._ZN10layer_norm13ln_bwd_kernelINS_13Kernel_traitsI13__nv_bfloat16S2_S2_S2_fjLj512ELj1ELj4ELj1ELj16ENS_18Kernel_traits_baseILj512ES2_S2_S2_S2_fjLj128EEEEELb0ELb0ELb0ELb0EEEvNS_9BwdParamsE,"ax",@progbits
	.sectioninfo	@"SHI_REGISTERS=122"
	.align	128
        .global         _ZN10layer_norm13ln_bwd_kernelINS_13Kernel_traitsI13__nv_bfloat16S2_S2_S2_fjLj512ELj1ELj4ELj1ELj16ENS_18Kernel_traits_baseILj512ES2_S2_S2_S2_fjLj128EEEEELb0ELb0ELb0ELb0EEEvNS_9BwdParamsE
        .type           _ZN10layer_norm13ln_bwd_kernelINS_13Kernel_traitsI13__nv_bfloat16S2_S2_S2_fjLj512ELj1ELj4ELj1ELj16ENS_18Kernel_traits_baseILj512ES2_S2_S2_S2_fjLj128EEEEELb0ELb0ELb0ELb0EEEvNS_9BwdParamsE,@function
        .size           _ZN10layer_norm13ln_bwd_kernelINS_13Kernel_traitsI13__nv_bfloat16S2_S2_S2_fjLj512ELj1ELj4ELj1ELj16ENS_18Kernel_traits_baseILj512ES2_S2_S2_S2_fjLj128EEEEELb0ELb0ELb0ELb0EEEvNS_9BwdParamsE,(.L_x_7178 - _ZN10layer_norm13ln_bwd_kernelINS_13Kernel_traitsI13__nv_bfloat16S2_S2_S2_fjLj512ELj1ELj4ELj1ELj16ENS_18Kernel_traits_baseILj512ES2_S2_S2_S2_fjLj128EEEEELb0ELb0ELb0ELb0EEEvNS_9BwdParamsE)
        .other          _ZN10layer_norm13ln_bwd_kernelINS_13Kernel_traitsI13__nv_bfloat16S2_S2_S2_fjLj512ELj1ELj4ELj1ELj16ENS_18Kernel_traits_baseILj512ES2_S2_S2_S2_fjLj128EEEEELb0ELb0ELb0ELb0EEEvNS_9BwdParamsE,@"STO_CUDA_ENTRY STV_DEFAULT"
_ZN10layer_norm13ln_bwd_kernelINS_13Kernel_traitsI13__nv_bfloat16S2_S2_S2_fjLj512ELj1ELj4ELj1ELj16ENS_18Kernel_traits_baseILj512ES2_S2_S2_S2_fjLj128EEEEELb0ELb0ELb0ELb0EEEvNS_9BwdParamsE:
.text._ZN10layer_norm13ln_bwd_kernelINS_13Kernel_traitsI13__nv_bfloat16S2_S2_S2_fjLj512ELj1ELj4ELj1ELj16ENS_18Kernel_traits_baseILj512ES2_S2_S2_S2_fjLj128EEEEELb0ELb0ELb0ELb0EEEvNS_9BwdParamsE:
[----:B------:R-:W-:Y:S02]  /*0000*/  MOV R1, c[0x0][0x28] ;  /* 0x00000a0000017a02 */ /* 0x000fe40000000f00 */
[----:B------:R-:W0:Y:S01]  /*0010*/  S2R R19, SR_TID.X ;  /* 0x0000000000137919 */ /* 0x000e220000002100 */
[----:B------:R-:W-:Y:S01]  /*0020*/  MOV R0, c[0x0][0x168] ;  /* 0x00005a0000007a02 */ /* 0x000fe20000000f00 */
[----:B------:R-:W-:-:S03]  /*0030*/  ULDC.64 UR4, c[0x0][0x118] ;  /* 0x0000460000047ab9 */ /* 0x000fc60000000a00 */
[----:B------:R-:W-:-:S04]  /*0040*/  SHF.R.S32.HI R0, RZ, 0x1f, R0 ;  /* 0x0000001fff007819 */ /* 0x000fc80000011400 */
[----:B------:R-:W-:Y:S02]  /*0050*/  LEA.HI R0, R0, c[0x0][0x168], RZ, 0x3 ;  /* 0x00005a0000007a11 */ /* 0x000fe400078f18ff */
[C---:B0-----:R-:W-:Y:S02]  /*0060*/  LOP3.LUT R3, R19.reuse, 0x1f, RZ, 0xc, !PT ;  /* 0x0000001f13037812 */ /* 0x041fe400078e0cff */
[----:B------:R-:W-:Y:S02]  /*0070*/  LOP3.LUT R8, R19, 0x1f, RZ, 0xc0, !PT ;  /* 0x0000001f13087812 */ /* 0x000fe400078ec0ff */
[----:B------:R-:W-:-:S04]  /*0080*/  LEA.HI.SX32 R0, R0, R3, 0x1d ;  /* 0x0000000300007211 */ /* 0x000fc800078feaff */
[C---:B------:R-:W-:Y:S02]  /*0090*/  LOP3.LUT P2, RZ, R0.reuse, 0xffffffe0, RZ, 0xc0, !PT ;  /* 0xffffffe000ff7812 */ /* 0x040fe4000784c0ff */
[----:B------:R-:W-:-:S11]  /*00a0*/  ISETP.GE.U32.AND P3, PT, R0, 0x40, PT ;  /* 0x000000400000780c */ /* 0x000fd60003f66070 */
[----:B------:R-:W-:Y:S02]  /*00b0*/  @P2 MOV R3, 0x10 ;  /* 0x0000001000032802 */ /* 0x000fe40000000f00 */
[----:B------:R-:W-:-:S03]  /*00c0*/  @P3 MOV R9, 0x10 ;  /* 0x0000001000093802 */ /* 0x000fc60000000f00 */
[C---:B------:R-:W-:Y:S01]  /*00d0*/  @P2 IMAD.WIDE.U32 R2, R8.reuse, R3, c[0x0][0x1b0] ;  /* 0x00006c0008022625 */ /* 0x040fe200078e0003 */
[----:B------:R-:W-:-:S04]  /*00e0*/  @P2 LOP3.LUT R8, R8, 0x20, RZ, 0xfc, !PT ;  /* 0x0000002008082812 */ /* 0x000fc800078efcff */
[----:B------:R0:W5:Y:S01]  /*00f0*/  @P2 LDG.E.128 R4, [R2.64] ;  /* 0x0000000402042981 */ /* 0x000162000c1e1d00 */
[----:B------:R-:W-:-:S05]  /*0100*/  @P3 IMAD.WIDE.U32 R8, R8, R9, c[0x0][0x1b0] ;  /* 0x00006c0008083625 */ /* 0x000fca00078e0009 */
[----:B------:R0:W5:Y:S04]  /*0110*/  @P3 LDG.E.128 R20, [R8.64] ;  /* 0x0000000408143981 */ /* 0x000168000c1e1d00 */
[----:B------:R-:W1:Y:S01]  /*0120*/  S2R R11, SR_CTAID.X ;  /* 0x00000000000b7919 */ /* 0x000e620000002500 */
[----:B------:R-:W-:Y:S01]  /*0130*/  SHF.R.U32.HI R18, RZ, 0x5, R19 ;  /* 0x00000005ff127819 */ /* 0x000fe20000011613 */
[----:B------:R-:W-:Y:S01]  /*0140*/  BSSY B0, `(.L_x_0) ;  /* 0x00001ad000007945 */ /* 0x000fe20003800000 */
[----:B------:R-:W-:Y:S01]  /*0150*/  CS2R R24, SRZ ;  /* 0x0000000000187805 */ /* 0x000fe2000001ff00 */
[----:B------:R-:W-:Y:S01]  /*0160*/  CS2R R26, SRZ ;  /* 0x00000000001a7805 */ /* 0x000fe2000001ff00 */
[----:B------:R-:W-:Y:S01]  /*0170*/  CS2R R28, SRZ ;  /* 0x00000000001c7805 */ /* 0x000fe2000001ff00 */
[----:B-1----:R-:W-:-:S04]  /*0180*/  LEA R18, R11, R18, 0x2 ;  /* 0x000000120b127211 */ /* 0x002fc800078e10ff */
[----:B------:R-:W-:Y:S01]  /*0190*/  ISETP.GE.AND P0, PT, R18, c[0x0][0x164], PT ;  /* 0x0000590012007a0c */ /* 0x000fe20003f06270 */
[----:B------:R-:W-:Y:S01]  /*01a0*/  CS2R R30, SRZ ;  /* 0x00000000001e7805 */ /* 0x000fe2000001ff00 */
        /* <DEDUP_REMOVED lines=12> */
[----:B------:R-:W-:Y:S05]  /*0270*/  @P0 BRA `(.L_x_1) ;  /* 0x0000199000000947 */ /* 0x000fea0003800000 */
[----:B0-----:R-:W0:Y:S01]  /*0280*/  LDC.U8 R17, c[0x0][0x1f0] ;  /* 0x00007c00ff117b82 */ /* 0x001e220000000000 */
[----:B------:R-:W-:Y:S01]  /*0290*/  HFMA2.MMA R25, -RZ, RZ, 0, 0 ;  /* 0x00000000ff197435 */ /* 0x000fe200000001ff */
[----:B-----5:R-:W-:-:S02]  /*02a0*/  PRMT R16, RZ, 0x5410, R4 ;  /* 0x00005410ff107816 */ /* 0x020fc40000000004 */
[----:B------:R-:W-:Y:S02]  /*02b0*/  PRMT R15, RZ, 0x7610, R4 ;  /* 0x00007610ff0f7816 */ /* 0x000fe40000000004 */
[--C-:B------:R-:W-:Y:S02]  /*02c0*/  PRMT R14, RZ, 0x5410, R5.reuse ;  /* 0x00005410ff0e7816 */ /* 0x100fe40000000005 */
[----:B------:R-:W-:Y:S02]  /*02d0*/  PRMT R13, RZ, 0x7610, R5 ;  /* 0x00007610ff0d7816 */ /* 0x000fe40000000005 */
[--C-:B------:R-:W-:Y:S02]  /*02e0*/  PRMT R12, RZ, 0x5410, R6.reuse ;  /* 0x00005410ff0c7816 */ /* 0x100fe40000000006 */
[----:B------:R-:W-:Y:S02]  /*02f0*/  PRMT R11, RZ, 0x7610, R6 ;  /* 0x00007610ff0b7816 */ /* 0x000fe40000000006 */
[----:B------:R-:W-:-:S02]  /*0300*/  PRMT R10, RZ, 0x5410, R7 ;  /* 0x00005410ff0a7816 */ /* 0x000fc40000000007 */
        /* <DEDUP_REMOVED lines=8> */
[----:B0-----:R-:W-:Y:S02]  /*0390*/  PRMT R0, RZ, 0x7610, R23 ;  /* 0x00007610ff007816 */ /* 0x001fe40000000017 */
.L_x_12:
[----:B------:R-:W-:Y:S02]  /*03a0*/  ISETP.NE.U32.AND P0, PT, RZ, c[0x0][0x1c0], PT ;  /* 0x00007000ff007a0c */ /* 0x000fe40003f05070 */
[----:B------:R-:W-:Y:S02]  /*03b0*/  MOV R69, 0x4 ;  /* 0x0000000400457802 */ /* 0x000fe40000000f00 */
[----:B------:R-:W-:Y:S02]  /*03c0*/  ISETP.NE.AND.EX P0, PT, RZ, c[0x0][0x1c4], PT, P0 ;  /* 0x00007100ff007a0c */ /* 0x000fe40003f05300 */
[----:B------:R-:W-:Y:S01]  /*03d0*/  SHF.R.S32.HI R65, RZ, 0x1f, R18 ;  /* 0x0000001fff417819 */ /* 0x000fe20000011412 */
[----:B------:R-:W-:-:S04]  /*03e0*/  IMAD.WIDE R66, R18, R69, c[0x0][0x1a0] ;  /* 0x0000680012427625 */ /* 0x000fc800078e0245 */
[C---:B------:R-:W-:Y:S02]  /*03f0*/  IMAD.WIDE R68, R18.reuse, R69, c[0x0][0x1a8] ;  /* 0x00006a0012447625 */ /* 0x040fe400078e0245 */
[----:B------:R-:W2:Y:S04]  /*0400*/  LDG.E R66, [R66.64] ;  /* 0x0000000442427981 */ /* 0x000ea8000c1e1900 */
[C---:B------:R-:W-:Y:S01]  /*0410*/  @P0 LEA R64, P1, R18.reuse, c[0x0][0x1c0], 0x1 ;  /* 0x0000700012400a11 */ /* 0x040fe200078208ff */
[----:B------:R0:W5:Y:S03]  /*0420*/  LDG.E R73, [R68.64] ;  /* 0x0000000444497981 */ /* 0x000166000c1e1900 */
[----:B------:R-:W-:-:S05]  /*0430*/  @P0 LEA.HI.X R65, R18, c[0x0][0x1c4], R65, 0x1, P1 ;  /* 0x0000710012410a11 */ /* 0x000fca00008f0c41 */
[----:B------:R0:W5:Y:S01]  /*0440*/  @P0 LDG.E.U16 R107, [R64.64] ;  /* 0x00000004406b0981 */ /* 0x000162000c1e1500 */
[----:B------:R-:W-:Y:S01]  /*0450*/  IMAD R70, R18, c[0x0][0x168], RZ ;  /* 0x00005a0012467a24 */ /* 0x000fe200078e02ff */
[----:B------:R-:W-:-:S04]  /*0460*/  LOP3.LUT R72, R19, 0x1f, RZ, 0xc0, !PT ;  /* 0x0000001f13487812 */ /* 0x000fc800078ec0ff */
[----:B------:R-:W-:-:S04]  /*0470*/  SHF.R.S32.HI R71, RZ, 0x1f, R70 ;  /* 0x0000001fff477819 */ /* 0x000fc80000011446 */
[----:B------:R-:W-:Y:S01]  /*0480*/  LEA.HI R71, R71, R70, RZ, 0x3 ;  /* 0x0000004647477211 */ /* 0x000fe200078f18ff */
[----:B------:R-:W-:Y:S01]  /*0490*/  BSSY B1, `(.L_x_2) ;  /* 0x000005d000017945 */ /* 0x000fe20003800000 */
[----:B------:R-:W-:Y:S02]  /*04a0*/  ISETP.NE.AND P4, PT, R17, RZ, PT ;  /* 0x000000ff1100720c */ /* 0x000fe40003f85270 */
[----:B------:R-:W-:Y:S01]  /*04b0*/  LEA.HI.SX32 R72, R71, R72, 0x1d ;  /* 0x0000004847487211 */ /* 0x000fe200078feaff */
[----:B------:R-:W-:Y:S01]  /*04c0*/  IMAD.MOV.U32 R110, RZ, RZ, RZ ;  /* 0x000000ffff6e7224 */ /* 0x000fe200078e00ff */
[----:B------:R-:W-:Y:S02]  /*04d0*/  MOV R74, 0x3f800000 ;  /* 0x3f800000004a7802 */ /* 0x000fe40000000f00 */
[----:B------:R-:W-:Y:S02]  /*04e0*/  MOV R109, RZ ;  /* 0x000000ff006d7202 */ /* 0x000fe40000000f00 */
[----:B------:R-:W-:-:S02]  /*04f0*/  MOV R111, R72 ;  /* 0x00000048006f7202 */ /* 0x000fc40000000f00 */
[----:B--2---:R-:W-:Y:S01]  /*0500*/  FSEL R108, R66, RZ, !P4 ;  /* 0x000000ff426c7208 */ /* 0x004fe20006000000 */
[----:B------:R-:W-:Y:S05]  /*0510*/  @!P2 BRA `(.L_x_3) ;  /* 0x000005400000a947 */ /* 0x000fea0003800000 */
[C---:B0-----:R-:W-:Y:S02]  /*0520*/  LEA R64, P1, R72.reuse, c[0x0][0x188], 0x4 ;  /* 0x0000620048407a11 */ /* 0x041fe400078220ff */
[----:B------:R-:W-:Y:S02]  /*0530*/  MOV R69, 0x10 ;  /* 0x0000001000457802 */ /* 0x000fe40000000f00 */
[----:B------:R-:W-:-:S03]  /*0540*/  LEA.HI.X R65, R72, c[0x0][0x18c], RZ, 0x4, P1 ;  /* 0x0000630048417a11 */ /* 0x000fc600008f24ff */
[----:B------:R-:W-:-:S03]  /*0550*/  IMAD.WIDE.U32 R68, R72, R69, c[0x0][0x208] ;  /* 0x0000820048447625 */ /* 0x000fc600078e0045 */
[----:B------:R-:W2:Y:S04]  /*0560*/  LDG.E.128 R64, [R64.64] ;  /* 0x0000000440407981 */ /* 0x000ea8000c1e1d00 */
[----:B------:R-:W3:Y:S01]  /*0570*/  LDG.E.128 R68, [R68.64] ;  /* 0x0000000444447981 */ /* 0x000ee2000c1e1d00 */
[----:B------:R-:W-:-:S04]  /*0580*/  ISETP.NE.U32.AND P1, PT, RZ, c[0x0][0x218], PT ;  /* 0x00008600ff007a0c */ /* 0x000fc80003f25070 */
[----:B------:R-:W-:-:S13]  /*0590*/  ISETP.NE.AND.EX P1, PT, RZ, c[0x0][0x21c], PT, P1 ;  /* 0x00008700ff007a0c */ /* 0x000fda0003f25310 */
[----:B------:R-:W-:-:S04]  /*05a0*/  @P1 LEA R78, P5, R72, c[0x0][0x218], 0x4 ;  /* 0x00008600484e1a11 */ /* 0x000fc800078a20ff */
[----:B------:R-:W-:-:S05]  /*05b0*/  @P1 LEA.HI.X R79, R72, c[0x0][0x21c], RZ, 0x4, P5 ;  /* 0x00008700484f1a11 */ /* 0x000fca00028f24ff */
[----:B------:R3:W5:Y:S01]  /*05c0*/  @P1 LDG.E.128 R52, [R78.64] ;  /* 0x000000044e341981 */ /* 0x000762000c1e1d00 */
[----:B------:R-:W-:Y:S02]  /*05d0*/  IADD3 R111, R72, 0x20, RZ ;  /* 0x00000020486f7810 */ /* 0x000fe40007ffe0ff */
[--C-:B--2---:R-:W-:Y:S02]  /*05e0*/  PRMT R75, RZ, 0x5410, R64.reuse ;  /* 0x00005410ff4b7816 */ /* 0x104fe40000000040 */
[----:B------:R-:W-:Y:S02]  /*05f0*/  PRMT R83, RZ, 0x5410, R65 ;  /* 0x00005410ff537816 */ /* 0x000fe40000000041 */
[----:B------:R-:W-:Y:S01]  /*0600*/  PRMT R81, RZ, 0x7610, R64 ;  /* 0x00007610ff517816 */ /* 0x000fe20000000040 */
[C---:B------:R-:W-:Y:S01]  /*0610*/  FADD.FTZ R64, -R108.reuse, R75 ;  /* 0x0000004b6c407221 */ /* 0x040fe20000010100 */
[----:B------:R-:W-:Y:S02]  /*0620*/  PRMT R87, RZ, 0x7610, R65 ;  /* 0x00007610ff577816 */ /* 0x000fe40000000041 */
[--C-:B------:R-:W-:Y:S01]  /*0630*/  PRMT R89, RZ, 0x5410, R66.reuse ;  /* 0x00005410ff597816 */ /* 0x100fe20000000042 */
[C---:B------:R-:W-:Y:S01]  /*0640*/  FADD.FTZ R76, -R108.reuse, R81 ;  /* 0x000000516c4c7221 */ /* 0x040fe20000010100 */
[----:B------:R-:W-:Y:S01]  /*0650*/  PRMT R91, RZ, 0x7610, R66 ;  /* 0x00007610ff5b7816 */ /* 0x000fe20000000042 */
[C---:B------:R-:W-:Y:S01]  /*0660*/  FADD.FTZ R66, -R108.reuse, R83 ;  /* 0x000000536c427221 */ /* 0x040fe20000010100 */
[--C-:B---3--:R-:W-:Y:S01]  /*0670*/  PRMT R79, RZ, 0x5410, R68.reuse ;  /* 0x00005410ff4f7816 */ /* 0x108fe20000000044 */
[C---:B-----5:R-:W-:Y:S01]  /*0680*/  FMUL.FTZ R75, R73.reuse, R64 ;  /* 0x00000040494b7220 */ /* 0x060fe20000410000 */
[----:B------:R-:W-:Y:S01]  /*0690*/  PRMT R68, RZ, 0x7610, R68 ;  /* 0x00007610ff447816 */ /* 0x000fe20000000044 */
[C---:B------:R-:W-:Y:S01]  /*06a0*/  FADD.FTZ R80, -R108.reuse, R87 ;  /* 0x000000576c507221 */ /* 0x040fe20000010100 */
[--C-:B------:R-:W-:Y:S01]  /*06b0*/  PRMT R85, RZ, 0x5410, R69.reuse ;  /* 0x00005410ff557816 */ /* 0x100fe20000000045 */
[C---:B------:R-:W-:Y:S01]  /*06c0*/  FMUL.FTZ R81, R73.reuse, R66 ;  /* 0x0000004249517220 */ /* 0x040fe20000410000 */
[----:B------:R-:W-:Y:S01]  /*06d0*/  PRMT R84, RZ, 0x7610, R69 ;  /* 0x00007610ff547816 */ /* 0x000fe20000000045 */
[----:B------:R-:W-:Y:S01]  /*06e0*/  FMUL.FTZ R76, R73, R76 ;  /* 0x0000004c494c7220 */ /* 0x000fe20000410000 */
[--C-:B------:R-:W-:Y:S01]  /*06f0*/  PRMT R69, RZ, 0x5410, R70.reuse ;  /* 0x00005410ff457816 */ /* 0x100fe20000000046 */
[----:B------:R-:W-:Y:S01]  /*0700*/  FADD.FTZ R66, -R108, R89 ;  /* 0x000000596c427221 */ /* 0x000fe20000010100 */
[----:B------:R-:W-:Y:S01]  /*0710*/  PRMT R109, RZ, 0x5410, R67 ;  /* 0x00005410ff6d7816 */ /* 0x000fe20000000043 */
[-C--:B------:R-:W-:Y:S01]  /*0720*/  FMUL.FTZ R78, R16, R79.reuse ;  /* 0x0000004f104e7220 */ /* 0x080fe20000410000 */
[----:B------:R-:W-:Y:S01]  /*0730*/  PRMT R70, RZ, 0x7610, R70 ;  /* 0x00007610ff467816 */ /* 0x000fe20000000046 */
[----:B------:R-:W-:Y:S01]  /*0740*/  FADD.FTZ R40, R40, R79 ;  /* 0x0000004f28287221 */ /* 0x000fe20000010000 */
[----:B------:R-:W-:Y:S01]  /*0750*/  PRMT R65, RZ, 0x5410, R71 ;  /* 0x00005410ff417816 */ /* 0x000fe20000000047 */
[----:B------:R-:W-:Y:S01]  /*0760*/  FFMA.FTZ R24, R75, R79, R24 ;  /* 0x0000004f4b187223 */ /* 0x000fe20000010018 */
[----:B------:R-:W-:Y:S01]  /*0770*/  PRMT R67, RZ, 0x7610, R67 ;  /* 0x00007610ff437816 */ /* 0x000fe20000000043 */
[----:B------:R-:W-:Y:S01]  /*0780*/  FMUL.FTZ R80, R73, R80 ;  /* 0x0000005049507220 */ /* 0x000fe20000410000 */
[----:B------:R-:W-:Y:S01]  /*0790*/  PRMT R64, RZ, 0x7610, R71 ;  /* 0x00007610ff407816 */ /* 0x000fe20000000047 */
[----:B------:R-:W-:-:S02]  /*07a0*/  FADD.FTZ R41, R41, R68 ;  /* 0x0000004429297221 */ /* 0x000fc40000010000 */
[-C--:B------:R-:W-:Y:S02]  /*07b0*/  FFMA.FTZ R25, R76, R68.reuse, R25 ;  /* 0x000000444c197223 */ /* 0x080fe40000010019 */
[----:B------:R-:W-:Y:S02]  /*07c0*/  FMUL.FTZ R79, R15, R68 ;  /* 0x000000440f4f7220 */ /* 0x000fe40000410000 */
[----:B------:R-:W-:Y:S02]  /*07d0*/  FMUL.FTZ R83, R73, R66 ;  /* 0x0000004249537220 */ /* 0x000fe40000410000 */
[----:B------:R-:W-:Y:S02]  /*07e0*/  FADD.FTZ R66, RZ, R78 ;  /* 0x0000004eff427221 */ /* 0x000fe40000010000 */
[----:B------:R-:W-:Y:S02]  /*07f0*/  FFMA.FTZ R68, R75, R78, RZ ;  /* 0x0000004e4b447223 */ /* 0x000fe400000100ff */
[----:B------:R-:W-:-:S02]  /*0800*/  FADD.FTZ R42, R42, R85 ;  /* 0x000000552a2a7221 */ /* 0x000fc40000010000 */
[-C--:B------:R-:W-:Y:S02]  /*0810*/  FFMA.FTZ R26, R81, R85.reuse, R26 ;  /* 0x00000055511a7223 */ /* 0x080fe4000001001a */
[----:B------:R-:W-:Y:S02]  /*0820*/  FMUL.FTZ R82, R14, R85 ;  /* 0x000000550e527220 */ /* 0x000fe40000410000 */
[----:B------:R-:W-:Y:S02]  /*0830*/  FADD.FTZ R43, R43, R84 ;  /* 0x000000542b2b7221 */ /* 0x000fe40000010000 */
[-C--:B------:R-:W-:Y:S02]  /*0840*/  FFMA.FTZ R27, R80, R84.reuse, R27 ;  /* 0x00000054501b7223 */ /* 0x080fe4000001001b */
[----:B------:R-:W-:Y:S02]  /*0850*/  FMUL.FTZ R85, R13, R84 ;  /* 0x000000540d557220 */ /* 0x000fe40000410000 */
[----:B------:R-:W-:-:S02]  /*0860*/  FADD.FTZ R44, R44, R69 ;  /* 0x000000452c2c7221 */ /* 0x000fc40000010000 */
[-C--:B------:R-:W-:Y:S02]  /*0870*/  FFMA.FTZ R28, R83, R69.reuse, R28 ;  /* 0x00000045531c7223 */ /* 0x080fe4000001001c */
[----:B------:R-:W-:Y:S02]  /*0880*/  FMUL.FTZ R84, R12, R69 ;  /* 0x000000450c547220 */ /* 0x000fe40000410000 */
[----:B------:R-:W-:Y:S02]  /*0890*/  FADD.FTZ R69, R66, R79 ;  /* 0x0000004f42457221 */ /* 0x000fe40000010000 */
[----:B------:R-:W-:Y:S02]  /*08a0*/  FFMA.FTZ R68, R76, R79, R68 ;  /* 0x0000004f4c447223 */ /* 0x000fe40000010044 */
[----:B------:R-:W-:Y:S02]  /*08b0*/  FADD.FTZ R66, R69, R82 ;  /* 0x0000005245427221 */ /* 0x000fe40000010000 */
[----:B------:R-:W-:-:S02]  /*08c0*/  FFMA.FTZ R68, R81, R82, R68 ;  /* 0x0000005251447223 */ /* 0x000fc40000010044 */
[C---:B------:R-:W-:Y:S02]  /*08d0*/  FADD.FTZ R86, -R108.reuse, R91 ;  /* 0x0000005b6c567221 */ /* 0x040fe40000010100 */
[----:B------:R-:W-:Y:S02]  /*08e0*/  FADD.FTZ R88, -R108, R109 ;  /* 0x0000006d6c587221 */ /* 0x000fe40000010100 */
[----:B------:R-:W-:Y:S02]  /*08f0*/  FADD.FTZ R69, R66, R85 ;  /* 0x0000005542457221 */ /* 0x000fe40000010000 */
[----:B------:R-:W-:Y:S02]  /*0900*/  FFMA.FTZ R68, R80, R85, R68 ;  /* 0x0000005550447223 */ /* 0x000fe40000010044 */
[C---:B------:R-:W-:Y:S02]  /*0910*/  FMUL.FTZ R86, R73.reuse, R86 ;  /* 0x0000005649567220 */ /* 0x040fe40000410000 */
[----:B------:R-:W-:-:S02]  /*0920*/  FMUL.FTZ R89, R73, R88 ;  /* 0x0000005849597220 */ /* 0x000fc40000410000 */
[----:B------:R-:W-:Y:S02]  /*0930*/  FMUL.FTZ R87, R11, R70 ;  /* 0x000000460b577220 */ /* 0x000fe40000410000 */
[----:B------:R-:W-:Y:S02]  /*0940*/  FADD.FTZ R66, R69, R84 ;  /* 0x0000005445427221 */ /* 0x000fe40000010000 */
[----:B------:R-:W-:Y:S02]  /*0950*/  FFMA.FTZ R68, R83, R84, R68 ;  /* 0x0000005453447223 */ /* 0x000fe40000010044 */
[----:B------:R-:W-:Y:S02]  /*0960*/  FADD.FTZ R45, R45, R70 ;  /* 0x000000462d2d7221 */ /* 0x000fe40000010000 */
[----:B------:R-:W-:Y:S02]  /*0970*/  FFMA.FTZ R29, R86, R70, R29 ;  /* 0x00000046561d7223 */ /* 0x000fe4000001001d */
[----:B------:R-:W-:-:S02]  /*0980*/  FADD.FTZ R46, R46, R65 ;  /* 0x000000412e2e7221 */ /* 0x000fc40000010000 */
[-C--:B------:R-:W-:Y:S02]  /*0990*/  FFMA.FTZ R30, R89, R65.reuse, R30 ;  /* 0x00000041591e7223 */ /* 0x080fe4000001001e */
[----:B------:R-:W-:Y:S02]  /*09a0*/  FMUL.FTZ R88, R10, R65 ;  /* 0x000000410a587220 */ /* 0x000fe40000410000 */
[----:B------:R-:W-:Y:S02]  /*09b0*/  FADD.FTZ R70, -R108, R67 ;  /* 0x000000436c467221 */ /* 0x000fe40000010100 */
[----:B------:R-:W-:Y:S02]  /*09c0*/  FADD.FTZ R65, R66, R87 ;  /* 0x0000005742417221 */ /* 0x000fe40000010000 */
[----:B------:R-:W-:Y:S02]  /*09d0*/  FFMA.FTZ R68, R86, R87, R68 ;  /* 0x0000005756447223 */ /* 0x000fe40000010044 */
[----:B------:R-:W-:-:S02]  /*09e0*/  FMUL.FTZ R90, R9, R64 ;  /* 0x00000040095a7220 */ /* 0x000fc40000410000 */
[----:B------:R-:W-:Y:S02]  /*09f0*/  FMUL.FTZ R91, R73, R70 ;  /* 0x00000046495b7220 */ /* 0x000fe40000410000 */
[----:B------:R-:W-:Y:S02]  /*0a00*/  FADD.FTZ R65, R65, R88 ;  /* 0x0000005841417221 */ /* 0x000fe40000010000 */
[----:B------:R-:W-:Y:S02]  /*0a10*/  FFMA.FTZ R68, R89, R88, R68 ;  /* 0x0000005859447223 */ /* 0x000fe40000010044 */
[----:B------:R-:W-:Y:S02]  /*0a20*/  FADD.FTZ R47, R47, R64 ;  /* 0x000000402f2f7221 */ /* 0x000fe40000010000 */
[----:B------:R-:W-:Y:S02]  /*0a30*/  FFMA.FTZ R31, R91, R64, R31 ;  /* 0x000000405b1f7223 */ /* 0x000fe4000001001f */
[----:B------:R-:W-:-:S02]  /*0a40*/  FADD.FTZ R109, R65, R90 ;  /* 0x0000005a416d7221 */ /* 0x000fc40000010000 */
[----:B------:R-:W-:Y:S02]  /*0a50*/  FFMA.FTZ R110, R91, R90, R68 ;  /* 0x0000005a5b6e7223 */ /* 0x000fe40000010044 */
.L_x_3:
[----:B0-----:R-:W-:Y:S05]  /*0a60*/  BSYNC B1 ;  /* 0x0000000000017941 */ /* 0x001fea0003800000 */
.L_x_2:
[----:B------:R-:W-:Y:S01]  /*0a70*/  BSSY B1, `(.L_x_4) ;  /* 0x0000055000017945 */ /* 0x000fe20003800000 */
[----:B------:R-:W-:Y:S05]  /*0a80*/  @!P3 BRA `(.L_x_5) ;  /* 0x000005300000b947 */ /* 0x000fea0003800000 */
[----:B------:R-:W-:Y:S01]  /*0a90*/  LEA R64, P1, R111, c[0x0][0x188], 0x4 ;  /* 0x000062006f407a11 */ /* 0x000fe200078220ff */
[----:B------:R-:W-:-:S03]  /*0aa0*/  HFMA2.MMA R68, -RZ, RZ, 0, 9.5367431640625e-07 ;  /* 0x00000010ff447435 */ /* 0x000fc600000001ff */
[----:B------:R-:W-:-:S06]  /*0ab0*/  LEA.HI.X R65, R111, c[0x0][0x18c], RZ, 0x4, P1 ;  /* 0x000063006f417a11 */ /* 0x000fcc00008f24ff */
[----:B------:R-:W2:Y:S01]  /*0ac0*/  LDG.E.128 R64, [R64.64] ;  /* 0x0000000440407981 */ /* 0x000ea2000c1e1d00 */
[----:B------:R-:W-:-:S06]  /*0ad0*/  IMAD.WIDE.U32 R68, R111, R68, c[0x0][0x208] ;  /* 0x000082006f447625 */ /* 0x000fcc00078e0044 */
[----:B------:R-:W3:Y:S01]  /*0ae0*/  LDG.E.128 R68, [R68.64] ;  /* 0x0000000444447981 */ /* 0x000ee2000c1e1d00 */
[----:B------:R-:W-:-:S04]  /*0af0*/  ISETP.NE.U32.AND P1, PT, RZ, c[0x0][0x218], PT ;  /* 0x00008600ff007a0c */ /* 0x000fc80003f25070 */
[----:B------:R-:W-:-:S13]  /*0b00*/  ISETP.NE.AND.EX P1, PT, RZ, c[0x0][0x21c], PT, P1 ;  /* 0x00008700ff007a0c */ /* 0x000fda0003f25310 */
[----:B------:R-:W-:-:S04]  /*0b10*/  @P1 LEA R92, P5, R111, c[0x0][0x218], 0x4 ;  /* 0x000086006f5c1a11 */ /* 0x000fc800078a20ff */
[----:B------:R-:W-:-:S05]  /*0b20*/  @P1 LEA.HI.X R93, R111, c[0x0][0x21c], RZ, 0x4, P5 ;  /* 0x000087006f5d1a11 */ /* 0x000fca00028f24ff */
[----:B------:R0:W5:Y:S01]  /*0b30*/  @P1 LDG.E.128 R20, [R92.64] ;  /* 0x000000045c141981 */ /* 0x000162000c1e1d00 */
[--C-:B--2---:R-:W-:Y:S02]  /*0b40*/  PRMT R95, RZ, 0x5410, R65.reuse ;  /* 0x00005410ff5f7816 */ /* 0x104fe40000000041 */
[----:B------:R-:W-:Y:S02]  /*0b50*/  PRMT R65, RZ, 0x7610, R65 ;  /* 0x00007610ff417816 */ /* 0x000fe40000000041 */
[--C-:B0-----:R-:W-:Y:S01]  /*0b60*/  PRMT R93, RZ, 0x7610, R64.reuse ;  /* 0x00007610ff5d7816 */ /* 0x101fe20000000040 */
[C---:B------:R-:W-:Y:S01]  /*0b70*/  FADD.FTZ R96, -R108.reuse, R95 ;  /* 0x0000005f6c607221 */ /* 0x040fe20000010100 */
[----:B------:R-:W-:Y:S01]  /*0b80*/  PRMT R77, RZ, 0x5410, R64 ;  /* 0x00005410ff4d7816 */ /* 0x000fe20000000040 */
[C---:B------:R-:W-:Y:S01]  /*0b90*/  FADD.FTZ R98, -R108.reuse, R65 ;  /* 0x000000416c627221 */ /* 0x040fe20000010100 */
[--C-:B------:R-:W-:Y:S01]  /*0ba0*/  PRMT R97, RZ, 0x5410, R66.reuse ;  /* 0x00005410ff617816 */ /* 0x100fe20000000042 */
[C---:B------:R-:W-:Y:S01]  /*0bb0*/  FADD.FTZ R94, -R108.reuse, R93 ;  /* 0x0000005d6c5e7221 */ /* 0x040fe20000010100 */
[----:B------:R-:W-:Y:S01]  /*0bc0*/  PRMT R99, RZ, 0x7610, R66 ;  /* 0x00007610ff637816 */ /* 0x000fe20000000042 */
[----:B------:R-:W-:Y:S01]  /*0bd0*/  FADD.FTZ R66, -R108, R77 ;  /* 0x0000004d6c427221 */ /* 0x000fe20000010100 */
[--C-:B---3--:R-:W-:Y:S01]  /*0be0*/  PRMT R65, RZ, 0x5410, R68.reuse ;  /* 0x00005410ff417816 */ /* 0x108fe20000000044 */
[C---:B-----5:R-:W-:Y:S01]  /*0bf0*/  FMUL.FTZ R92, R73.reuse, R94 ;  /* 0x0000005e495c7220 */ /* 0x060fe20000410000 */
[--C-:B------:R-:W-:Y:S01]  /*0c00*/  PRMT R101, RZ, 0x5410, R67.reuse ;  /* 0x00005410ff657816 */ /* 0x100fe20000000043 */
[C---:B------:R-:W-:Y:S01]  /*0c10*/  FMUL.FTZ R77, R73.reuse, R66 ;  /* 0x00000042494d7220 */ /* 0x040fe20000410000 */
[----:B------:R-:W-:Y:S01]  /*0c20*/  PRMT R67, RZ, 0x7610, R67 ;  /* 0x00007610ff437816 */ /* 0x000fe20000000043 */
[-C--:B------:R-:W-:Y:S01]  /*0c30*/  FMUL.FTZ R94, R8, R65.reuse ;  /* 0x00000041085e7220 */ /* 0x080fe20000410000 */
[----:B------:R-:W-:Y:S01]  /*0c40*/  PRMT R68, RZ, 0x7610, R68 ;  /* 0x00007610ff447816 */ /* 0x000fe20000000044 */
[----:B------:R-:W-:Y:S01]  /*0c50*/  FMUL.FTZ R93, R73, R96 ;  /* 0x00000060495d7220 */ /* 0x000fe20000410000 */
[----:B------:R-:W-:Y:S01]  /*0c60*/  PRMT R100, RZ, 0x7610, R69 ;  /* 0x00007610ff647816 */ /* 0x000fe20000000045 */
[----:B------:R-:W-:Y:S01]  /*0c70*/  FADD.FTZ R106, -R108, R67 ;  /* 0x000000436c6a7221 */ /* 0x000fe20000010100 */
[----:B------:R-:W-:Y:S01]  /*0c80*/  PRMT R67, RZ, 0x5410, R69 ;  /* 0x00005410ff437816 */ /* 0x000fe20000000045 */
[----:B------:R-:W-:Y:S01]  /*0c90*/  FMUL.FTZ R95, R7, R68 ;  /* 0x00000044075f7220 */ /* 0x000fe20000410000 */
[----:B------:R-:W-:Y:S01]  /*0ca0*/  PRMT R69, RZ, 0x5410, R70 ;  /* 0x00005410ff457816 */ /* 0x000fe20000000046 */
[----:B------:R-:W-:Y:S01]  /*0cb0*/  FADD.FTZ R66, R109, R94 ;  /* 0x0000005e6d427221 */ /* 0x000fe20000010000 */
[----:B------:R-:W-:Y:S01]  /*0cc0*/  PRMT R70, RZ, 0x7610, R70 ;  /* 0x00007610ff467816 */ /* 0x000fe20000000046 */
[C---:B------:R-:W-:Y:S01]  /*0cd0*/  FFMA.FTZ R110, R77.reuse, R94, R110 ;  /* 0x0000005e4d6e7223 */ /* 0x040fe2000001006e */
[----:B------:R-:W-:Y:S01]  /*0ce0*/  PRMT R105, RZ, 0x5410, R71 ;  /* 0x00005410ff697816 */ /* 0x000fe20000000047 */
[----:B------:R-:W-:Y:S01]  /*0cf0*/  FADD.FTZ R36, R36, R65 ;  /* 0x0000004124247221 */ /* 0x000fe20000010000 */
[----:B------:R-:W-:Y:S01]  /*0d00*/  PRMT R71, RZ, 0x7610, R71 ;  /* 0x00007610ff477816 */ /* 0x000fe20000000047 */
[----:B------:R-:W-:-:S02]  /*0d10*/  FFMA.FTZ R56, R77, R65, R56 ;  /* 0x000000414d387223 */ /* 0x000fc40000010038 */
[----:B------:R-:W-:Y:S02]  /*0d20*/  FMUL.FTZ R96, R73, R98 ;  /* 0x0000006249607220 */ /* 0x000fe40000410000 */
[----:B------:R-:W-:Y:S02]  /*0d30*/  FMUL.FTZ R98, R6, R67 ;  /* 0x0000004306627220 */ /* 0x000fe40000410000 */
[----:B------:R-:W-:Y:S02]  /*0d40*/  FADD.FTZ R65, R66, R95 ;  /* 0x0000005f42417221 */ /* 0x000fe40000010000 */
[----:B------:R-:W-:Y:S02]  /*0d50*/  FFMA.FTZ R110, R92, R95, R110 ;  /* 0x0000005f5c6e7223 */ /* 0x000fe4000001006e */
[----:B------:R-:W-:Y:S02]  /*0d60*/  FADD.FTZ R102, -R108, R97 ;  /* 0x000000616c667221 */ /* 0x000fe40000010100 */
[----:B------:R-:W-:-:S02]  /*0d70*/  FMUL.FTZ R97, R5, R100 ;  /* 0x0000006405617220 */ /* 0x000fc40000410000 */
[----:B------:R-:W-:Y:S02]  /*0d80*/  FADD.FTZ R66, R65, R98 ;  /* 0x0000006241427221 */ /* 0x000fe40000010000 */
[----:B------:R-:W-:Y:S02]  /*0d90*/  FFMA.FTZ R110, R93, R98, R110 ;  /* 0x000000625d6e7223 */ /* 0x000fe4000001006e */
[C---:B------:R-:W-:Y:S02]  /*0da0*/  FADD.FTZ R104, -R108.reuse, R99 ;  /* 0x000000636c687221 */ /* 0x040fe40000010100 */
[----:B------:R-:W-:Y:S02]  /*0db0*/  FADD.FTZ R64, -R108, R101 ;  /* 0x000000656c407221 */ /* 0x000fe40000010100 */
[----:B------:R-:W-:Y:S02]  /*0dc0*/  FADD.FTZ R39, R39, R100 ;  /* 0x0000006427277221 */ /* 0x000fe40000010000 */
[----:B------:R-:W-:-:S02]  /*0dd0*/  FFMA.FTZ R59, R96, R100, R59 ;  /* 0x00000064603b7223 */ /* 0x000fc4000001003b */
[C---:B------:R-:W-:Y:S02]  /*0de0*/  FMUL.FTZ R99, R73.reuse, R102 ;  /* 0x0000006649637220 */ /* 0x040fe40000410000 */
[----:B------:R-:W-:Y:S02]  /*0df0*/  FMUL.FTZ R100, R4, R69 ;  /* 0x0000004504647220 */ /* 0x000fe40000410000 */
[----:B------:R-:W-:Y:S02]  /*0e00*/  FADD.FTZ R65, R66, R97 ;  /* 0x0000006142417221 */ /* 0x000fe40000010000 */
[----:B------:R-:W-:Y:S02]  /*0e10*/  FFMA.FTZ R110, R96, R97, R110 ;  /* 0x00000061606e7223 */ /* 0x000fe4000001006e */
[C---:B------:R-:W-:Y:S02]  /*0e20*/  FMUL.FTZ R103, R73.reuse, R64 ;  /* 0x0000004049677220 */ /* 0x040fe40000410000 */
[----:B------:R-:W-:-:S02]  /*0e30*/  FMUL.FTZ R102, R73, R104 ;  /* 0x0000006849667220 */ /* 0x000fc40000410000 */
[----:B------:R-:W-:Y:S02]  /*0e40*/  FMUL.FTZ R101, R3, R70 ;  /* 0x0000004603657220 */ /* 0x000fe40000410000 */
[----:B------:R-:W-:Y:S02]  /*0e50*/  FADD.FTZ R64, R65, R100 ;  /* 0x0000006441407221 */ /* 0x000fe40000010000 */
[----:B------:R-:W-:Y:S02]  /*0e60*/  FFMA.FTZ R110, R99, R100, R110 ;  /* 0x00000064636e7223 */ /* 0x000fe4000001006e */
[----:B------:R-:W-:Y:S02]  /*0e70*/  FMUL.FTZ R104, R2, R105 ;  /* 0x0000006902687220 */ /* 0x000fe40000410000 */
[----:B------:R-:W-:Y:S02]  /*0e80*/  FADD.FTZ R65, R64, R101 ;  /* 0x0000006540417221 */ /* 0x000fe40000010000 */
[----:B------:R-:W-:-:S02]  /*0e90*/  FFMA.FTZ R110, R102, R101, R110 ;  /* 0x00000065666e7223 */ /* 0x000fc4000001006e */
[----:B------:R-:W-:Y:S02]  /*0ea0*/  FADD.FTZ R62, R62, R105 ;  /* 0x000000693e3e7221 */ /* 0x000fe40000010000 */
[----:B------:R-:W-:Y:S02]  /*0eb0*/  FFMA.FTZ R50, R103, R105, R50 ;  /* 0x0000006967327223 */ /* 0x000fe40000010032 */
[----:B------:R-:W-:Y:S02]  /*0ec0*/  FMUL.FTZ R105, R0, R71 ;  /* 0x0000004700697220 */ /* 0x000fe40000410000 */
[----:B------:R-:W-:Y:S02]  /*0ed0*/  FMUL.FTZ R106, R73, R106 ;  /* 0x0000006a496a7220 */ /* 0x000fe40000410000 */
[----:B------:R-:W-:Y:S02]  /*0ee0*/  FADD.FTZ R64, R65, R104 ;  /* 0x0000006841407221 */ /* 0x000fe40000010000 */
[----:B------:R-:W-:-:S02]  /*0ef0*/  FFMA.FTZ R110, R103, R104, R110 ;  /* 0x00000068676e7223 */ /* 0x000fc4000001006e */
[----:B------:R-:W-:Y:S02]  /*0f00*/  FADD.FTZ R37, R37, R68 ;  /* 0x0000004425257221 */ /* 0x000fe40000010000 */
[----:B------:R-:W-:Y:S02]  /*0f10*/  FFMA.FTZ R57, R92, R68, R57 ;  /* 0x000000445c397223 */ /* 0x000fe40000010039 */
[----:B------:R-:W-:Y:S02]  /*0f20*/  FADD.FTZ R38, R38, R67 ;  /* 0x0000004326267221 */ /* 0x000fe40000010000 */
[----:B------:R-:W-:Y:S02]  /*0f30*/  FFMA.FTZ R58, R93, R67, R58 ;  /* 0x000000435d3a7223 */ /* 0x000fe4000001003a */
        /* <DEDUP_REMOVED lines=8> */
.L_x_5:
[----:B------:R-:W-:Y:S05]  /*0fc0*/  BSYNC B1 ;  /* 0x0000000000017941 */ /* 0x000fea0003800000 */
.L_x_4:
[----:B-----5:R-:W-:Y:S01]  /*0fd0*/  @P0 PRMT R74, RZ, 0x5410, R107 ;  /* 0x00005410ff4a0816 */ /* 0x020fe2000000006b */
[----:B------:R-:W-:Y:S05]  /*0fe0*/  BRA.DIV ~URZ, `(.L_x_6) ;  /* 0x000014a27f007947 */ /* 0x000fea000b800000 */
[----:B------:R0:W1:Y:S02]  /*0ff0*/  SHFL.BFLY PT, R66, R109, 0x1, 0x1f ;  /* 0x0c201f006d427f89 */ /* 0x00006400000e0000 */
.L_x_13:
[----:B------:R-:W-:Y:S05]  /*1000*/  BRA.DIV ~URZ, `(.L_x_7) ;  /* 0x000015027f007947 */ /* 0x000fea000b800000 */
[----:B------:R-:W2:Y:S01]  /*1010*/  SHFL.BFLY PT, R65, R110, 0x1, 0x1f ;  /* 0x0c201f006e417f89 */ /* 0x000ea200000e0000 */
[----:B01----:R-:W-:-:S05]  /*1020*/  FADD.FTZ R109, R66, R109 ;  /* 0x0000006d426d7221 */ /* 0x003fca0000010000 */
[----:B------:R-:W0:Y:S01]  /*1030*/  SHFL.BFLY PT, R64, R109, 0x2, 0x1f ;  /* 0x0c401f006d407f89 */ /* 0x000e2200000e0000 */
[----:B--2---:R-:W-:-:S05]  /*1040*/  FADD.FTZ R65, R65, R110 ;  /* 0x0000006e41417221 */ /* 0x004fca0000010000 */
[----:B------:R-:W1:Y:S01]  /*1050*/  SHFL.BFLY PT, R66, R65, 0x2, 0x1f ;  /* 0x0c401f0041427f89 */ /* 0x000e6200000e0000 */
[----:B0-----:R-:W-:-:S05]  /*1060*/  FADD.FTZ R64, R64, R109 ;  /* 0x0000006d40407221 */ /* 0x001fca0000010000 */
[----:B------:R-:W0:Y:S01]  /*1070*/  SHFL.BFLY PT, R67, R64, 0x4, 0x1f ;  /* 0x0c801f0040437f89 */ /* 0x000e2200000e0000 */
[----:B-1----:R-:W-:-:S05]  /*1080*/  FADD.FTZ R66, R65, R66 ;  /* 0x0000004241427221 */ /* 0x002fca0000010000 */
[----:B------:R-:W1:Y:S01]  /*1090*/  SHFL.BFLY PT, R69, R66, 0x4, 0x1f ;  /* 0x0c801f0042457f89 */ /* 0x000e6200000e0000 */
[----:B0-----:R-:W-:-:S05]  /*10a0*/  FADD.FTZ R67, R64, R67 ;  /* 0x0000004340437221 */ /* 0x001fca0000010000 */
[----:B------:R-:W0:Y:S01]  /*10b0*/  SHFL.BFLY PT, R68, R67, 0x8, 0x1f ;  /* 0x0d001f0043447f89 */ /* 0x000e2200000e0000 */
[----:B-1----:R-:W-:-:S05]  /*10c0*/  FADD.FTZ R69, R66, R69 ;  /* 0x0000004542457221 */ /* 0x002fca0000010000 */
[----:B------:R-:W1:Y:S01]  /*10d0*/  SHFL.BFLY PT, R70, R69, 0x8, 0x1f ;  /* 0x0d001f0045467f89 */ /* 0x000e6200000e0000 */
[----:B0-----:R-:W-:-:S05]  /*10e0*/  FADD.FTZ R68, R67, R68 ;  /* 0x0000004443447221 */ /* 0x001fca0000010000 */
[----:B------:R0:W2:Y:S01]  /*10f0*/  SHFL.BFLY PT, R71, R68, 0x10, 0x1f ;  /* 0x0e001f0044477f89 */ /* 0x0000a200000e0000 */
[----:B-1----:R-:W-:-:S05]  /*1100*/  FADD.FTZ R70, R69, R70 ;  /* 0x0000004645467221 */ /* 0x002fca0000010000 */
[----:B------:R0:W1:Y:S02]  /*1110*/  SHFL.BFLY PT, R65, R70, 0x10, 0x1f ;  /* 0x0e001f0046417f89 */ /* 0x00006400000e0000 */
.L_x_14:
[----:B--2---:R-:W-:Y:S01]  /*1120*/  FADD.FTZ R71, R71, R68 ;  /* 0x0000004447477221 */ /* 0x004fe20000010000 */
[----:B------:R-:W-:Y:S01]  /*1130*/  BSSY B1, `(.L_x_8) ;  /* 0x0000056000017945 */ /* 0x000fe20003800000 */
[----:B-1----:R-:W-:Y:S02]  /*1140*/  FADD.FTZ R65, R65, R70 ;  /* 0x0000004641417221 */ /* 0x002fe40000010000 */
[----:B------:R-:W-:Y:S02]  /*1150*/  FMUL.FTZ R71, R71, c[0x0][0x1e0] ;  /* 0x0000780047477a20 */ /* 0x000fe40000410000 */
[----:B------:R-:W-:-:S03]  /*1160*/  FMUL.FTZ R108, R65, c[0x0][0x1e0] ;  /* 0x00007800416c7a20 */ /* 0x000fc60000410000 */
[----:B------:R-:W-:Y:S01]  /*1170*/  FSEL R107, R71, RZ, !P4 ;  /* 0x000000ff476b7208 */ /* 0x000fe20006000000 */
[----:B------:R-:W-:Y:S05]  /*1180*/  @!P2 BRA `(.L_x_9) ;  /* 0x000005000000a947 */ /* 0x000fea0003800000 */
[----:B------:R-:W-:Y:S01]  /*1190*/  ISETP.NE.U32.AND P0, PT, RZ, c[0x0][0x218], PT ;  /* 0x00008600ff007a0c */ /* 0x000fe20003f05070 */
[-CC-:B------:R-:W-:Y:S02]  /*11a0*/  FFMA.FTZ R65, R83, R108.reuse, R107.reuse ;  /* 0x0000006c53417223 */ /* 0x180fe4000001006b */
[-C--:B------:R-:W-:Y:S01]  /*11b0*/  FFMA.FTZ R67, R81, R108.reuse, R107 ;  /* 0x0000006c51437223 */ /* 0x080fe2000001006b */
[----:B------:R-:W-:Y:S01]  /*11c0*/  ISETP.NE.AND.EX P1, PT, RZ, c[0x0][0x21c], PT, P0 ;  /* 0x00008700ff007a0c */ /* 0x000fe20003f25300 */
[----:B------:R-:W-:Y:S01]  /*11d0*/  FADD.FTZ R64, R84, -R65 ;  /* 0x8000004154407221 */ /* 0x000fe20000010000 */
[----:B------:R-:W-:Y:S01]  /*11e0*/  ISETP.NE.U32.AND P0, PT, RZ, c[0x0][0x258], PT ;  /* 0x00009600ff007a0c */ /* 0x000fe20003f05070 */
[----:B0-----:R-:W-:Y:S02]  /*11f0*/  FFMA.FTZ R68, R86, R108, R107 ;  /* 0x0000006c56447223 */ /* 0x001fe4000001006b */
[----:B------:R-:W-:Y:S01]  /*1200*/  FMUL.FTZ R65, R73, R64 ;  /* 0x0000004049417220 */ /* 0x000fe20000410000 */
[----:B------:R-:W-:Y:S01]  /*1210*/  ISETP.NE.AND.EX P0, PT, RZ, c[0x0][0x25c], PT, P0 ;  /* 0x00009700ff007a0c */ /* 0x000fe20003f05300 */
[----:B------:R-:W-:-:S02]  /*1220*/  FADD.FTZ R64, R82, -R67 ;  /* 0x8000004352407221 */ /* 0x000fc40000010000 */
[----:B------:R-:W-:Y:S02]  /*1230*/  FADD.FTZ R70, R87, -R68 ;  /* 0x8000004457467221 */ /* 0x000fe40000010000 */
[C---:B------:R-:W-:Y:S02]  /*1240*/  FMUL.FTZ R69, R73.reuse, R64 ;  /* 0x0000004049457220 */ /* 0x040fe40000410000 */
[--C-:B------:R-:W-:Y:S01]  /*1250*/  @P1 PRMT R64, RZ, 0x7610, R54.reuse ;  /* 0x00007610ff401816 */ /* 0x100fe20000000036 */
[----:B------:R-:W-:Y:S01]  /*1260*/  FMUL.FTZ R67, R73, R70 ;  /* 0x0000004649437220 */ /* 0x000fe20000410000 */
[----:B------:R-:W-:Y:S01]  /*1270*/  @P1 PRMT R68, RZ, 0x5410, R54 ;  /* 0x00005410ff441816 */ /* 0x000fe20000000036 */
[----:B------:R-:W-:Y:S02]  /*1280*/  FFMA.FTZ R66, R80, R108, R107 ;  /* 0x0000006c50427223 */ /* 0x000fe4000001006b */
[----:B------:R-:W-:Y:S01]  /*1290*/  @P1 FADD.FTZ R67, R67, R64 ;  /* 0x0000004043431221 */ /* 0x000fe20000010000 */
[----:B------:R-:W-:Y:S01]  /*12a0*/  @P1 PRMT R64, RZ, 0x5410, R53 ;  /* 0x00005410ff401816 */ /* 0x000fe20000000035 */
[----:B------:R-:W-:-:S02]  /*12b0*/  FADD.FTZ R66, R85, -R66 ;  /* 0x8000004255427221 */ /* 0x000fc40000010000 */
[----:B------:R-:W-:Y:S01]  /*12c0*/  FFMA.FTZ R109, R75, R108, R107 ;  /* 0x0000006c4b6d7223 */ /* 0x000fe2000001006b */
[----:B------:R-:W-:Y:S01]  /*12d0*/  @P0 F2FP.BF16.PACK_AB R112, RZ, R67 ;  /* 0x00000043ff70023e */ /* 0x000fe200000010ff */
[----:B------:R-:W-:Y:S01]  /*12e0*/  @P1 FADD.FTZ R69, R69, R64 ;  /* 0x0000004045451221 */ /* 0x000fe20000010000 */
[----:B------:R-:W-:Y:S01]  /*12f0*/  @P1 PRMT R64, RZ, 0x7610, R53 ;  /* 0x00007610ff401816 */ /* 0x000fe20000000035 */
[----:B------:R-:W-:Y:S02]  /*1300*/  FMUL.FTZ R71, R73, R66 ;  /* 0x0000004249477220 */ /* 0x000fe40000410000 */
[----:B------:R-:W-:Y:S01]  /*1310*/  FFMA.FTZ R66, R76, R108, R107 ;  /* 0x0000006c4c427223 */ /* 0x000fe2000001006b */
[----:B------:R-:W-:Y:S01]  /*1320*/  @P0 F2FP.BF16.PACK_AB R70, RZ, R69 ;  /* 0x00000045ff46023e */ /* 0x000fe200000010ff */
[----:B------:R-:W-:Y:S02]  /*1330*/  @P1 FADD.FTZ R71, R71, R64 ;  /* 0x0000004047471221 */ /* 0x000fe40000010000 */
[----:B------:R-:W-:Y:S01]  /*1340*/  FADD.FTZ R64, R78, -R109 ;  /* 0x8000006d4e407221 */ /* 0x000fe20000010000 */
[----:B------:R-:W-:Y:S01]  /*1350*/  @P0 PRMT R33, R70, 0x7610, R33 ;  /* 0x0000761046210816 */ /* 0x000fe20000000021 */
[----:B------:R-:W-:-:S02]  /*1360*/  FADD.FTZ R66, R79, -R66 ;  /* 0x800000424f427221 */ /* 0x000fc40000010000 */
[----:B------:R-:W-:Y:S01]  /*1370*/  FMUL.FTZ R111, R73, R64 ;  /* 0x00000040496f7220 */ /* 0x000fe20000410000 */
[----:B------:R-:W-:Y:S01]  /*1380*/  @P1 PRMT R64, RZ, 0x5410, R52 ;  /* 0x00005410ff401816 */ /* 0x000fe20000000034 */
[----:B------:R-:W-:Y:S02]  /*1390*/  FFMA.FTZ R109, R89, R108, R107 ;  /* 0x0000006c596d7223 */ /* 0x000fe4000001006b */
[----:B------:R-:W-:Y:S02]  /*13a0*/  FMUL.FTZ R115, R73, R66 ;  /* 0x0000004249737220 */ /* 0x000fe40000410000 */
[----:B------:R-:W-:Y:S01]  /*13b0*/  @P1 FADD.FTZ R111, R111, R64 ;  /* 0x000000406f6f1221 */ /* 0x000fe20000010000 */
[----:B------:R-:W-:Y:S01]  /*13c0*/  @P1 PRMT R64, RZ, 0x7610, R52 ;  /* 0x00007610ff401816 */ /* 0x000fe20000000034 */
[----:B------:R-:W-:Y:S02]  /*13d0*/  @P1 FADD.FTZ R65, R65, R68 ;  /* 0x0000004441411221 */ /* 0x000fe40000010000 */
[----:B------:R-:W-:Y:S01]  /*13e0*/  FADD.FTZ R68, R88, -R109 ;  /* 0x8000006d58447221 */ /* 0x000fe20000010000 */
[----:B------:R-:W-:Y:S01]  /*13f0*/  @P0 F2FP.BF16.PACK_AB R114, RZ, R111 ;  /* 0x0000006fff72023e */ /* 0x000fe200000010ff */
[----:B------:R-:W-:Y:S01]  /*1400*/  FFMA.FTZ R113, R91, R108, R107 ;  /* 0x0000006c5b717223 */ /* 0x000fe2000001006b */
[----:B------:R-:W-:Y:S01]  /*1410*/  @P0 F2FP.BF16.PACK_AB R109, RZ, R71 ;  /* 0x00000047ff6d023e */ /* 0x000fe200000010ff */
[----:B------:R-:W-:Y:S01]  /*1420*/  @P1 FADD.FTZ R115, R115, R64 ;  /* 0x0000004073731221 */ /* 0x000fe20000010000 */
[----:B------:R-:W-:Y:S01]  /*1430*/  @P1 PRMT R64, RZ, 0x5410, R55 ;  /* 0x00005410ff401816 */ /* 0x000fe20000000037 */
[----:B------:R-:W-:Y:S01]  /*1440*/  FMUL.FTZ R117, R73, R68 ;  /* 0x0000004449757220 */ /* 0x000fe20000410000 */
[----:B------:R-:W-:Y:S01]  /*1450*/  @P0 F2FP.BF16.PACK_AB R68, RZ, R65 ;  /* 0x00000041ff44023e */ /* 0x000fe200000010ff */
[----:B------:R-:W-:Y:S01]  /*1460*/  FADD.FTZ R66, R90, -R113 ;  /* 0x800000715a427221 */ /* 0x000fe20000010000 */
[----:B------:R-:W-:Y:S01]  /*1470*/  @P0 F2FP.BF16.PACK_AB R110, RZ, R115 ;  /* 0x00000073ff6e023e */ /* 0x000fe200000010ff */
[----:B------:R-:W-:Y:S01]  /*1480*/  @P1 FADD.FTZ R117, R117, R64 ;  /* 0x0000004075751221 */ /* 0x000fe20000010000 */
[----:B------:R-:W-:Y:S01]  /*1490*/  @P1 PRMT R64, RZ, 0x7610, R55 ;  /* 0x00007610ff401816 */ /* 0x000fe20000000037 */
[----:B------:R-:W-:Y:S01]  /*14a0*/  FMUL.FTZ R119, R73, R66 ;  /* 0x0000004249777220 */ /* 0x000fe20000410000 */
[----:B------:R-:W-:Y:S01]  /*14b0*/  @P0 PRMT R34, R68, 0x7610, R34 ;  /* 0x0000761044220816 */ /* 0x000fe20000000022 */
[-C--:B------:R-:W-:Y:S01]  /*14c0*/  FMUL.FTZ R116, R71, R74.reuse ;  /* 0x0000004a47747220 */ /* 0x080fe20000410000 */
[----:B------:R-:W-:Y:S01]  /*14d0*/  @P0 F2FP.BF16.PACK_AB R113, RZ, R117 ;  /* 0x00000075ff71023e */ /* 0x000fe200000010ff */
[----:B------:R-:W-:Y:S01]  /*14e0*/  @P1 FADD.FTZ R119, R119, R64 ;  /* 0x0000004077771221 */ /* 0x000fe20000010000 */
[----:B------:R-:W-:Y:S01]  /*14f0*/  ISETP.NE.U32.AND P1, PT, RZ, c[0x0][0x258], PT ;  /* 0x00009600ff007a0c */ /* 0x000fe20003f25070 */
[-C--:B------:R-:W-:Y:S01]  /*1500*/  FMUL.FTZ R66, R65, R74.reuse ;  /* 0x0000004a41427220 */ /* 0x080fe20000410000 */
[----:B------:R-:W-:Y:S01]  /*1510*/  MOV R71, 0x10 ;  /* 0x0000001000477802 */ /* 0x000fe20000000f00 */
[-C--:B------:R-:W-:Y:S01]  /*1520*/  FMUL.FTZ R67, R67, R74.reuse ;  /* 0x0000004a43437220 */ /* 0x080fe20000410000 */
[----:B------:R-:W-:Y:S01]  /*1530*/  ISETP.NE.AND.EX P1, PT, RZ, c[0x0][0x25c], PT, P1 ;  /* 0x00009700ff007a0c */ /* 0x000fe20003f25310 */
[-C--:B------:R-:W-:Y:S01]  /*1540*/  FMUL.FTZ R118, R119, R74.reuse ;  /* 0x0000004a77767220 */ /* 0x080fe20000410000 */
[----:B------:R-:W-:Y:S01]  /*1550*/  @P0 F2FP.BF16.PACK_AB R119, RZ, R119 ;  /* 0x00000077ff77023e */ /* 0x000fe200000010ff */
[-C--:B------:R-:W-:Y:S01]  /*1560*/  FMUL.FTZ R65, R69, R74.reuse ;  /* 0x0000004a45417220 */ /* 0x080fe20000410000 */
[----:B------:R-:W-:Y:S01]  /*1570*/  @P0 PRMT R32, R114, 0x7610, R32 ;  /* 0x0000761072200816 */ /* 0x000fe20000000020 */
[-C--:B------:R-:W-:Y:S01]  /*1580*/  FMUL.FTZ R64, R111, R74.reuse ;  /* 0x0000004a6f407220 */ /* 0x080fe20000410000 */
[----:B------:R-:W-:Y:S01]  /*1590*/  @P0 PRMT R35, R113, 0x7610, R35 ;  /* 0x0000761071230816 */ /* 0x000fe20000000023 */
[----:B------:R-:W-:Y:S01]  /*15a0*/  FMUL.FTZ R115, R115, R74 ;  /* 0x0000004a73737220 */ /* 0x000fe20000410000 */
[----:B------:R-:W-:Y:S01]  /*15b0*/  F2FP.BF16.PACK_AB R66, R67, R66 ;  /* 0x000000424342723e */ /* 0x000fe200000010ff */
[----:B------:R-:W-:Y:S01]  /*15c0*/  FMUL.FTZ R117, R117, R74 ;  /* 0x0000004a75757220 */ /* 0x000fe20000410000 */
[----:B------:R-:W-:-:S02]  /*15d0*/  @P0 PRMT R34, R34, 0x5410, R112 ;  /* 0x0000541022220816 */ /* 0x000fc40000000070 */
[----:B------:R-:W-:Y:S01]  /*15e0*/  @P0 PRMT R33, R33, 0x5410, R109 ;  /* 0x0000541021210816 */ /* 0x000fe2000000006d */
[-C--:B------:R-:W-:Y:S01]  /*15f0*/  @P1 IMAD.WIDE.U32 R68, R72, R71.reuse, c[0x0][0x258] ;  /* 0x0000960048441625 */ /* 0x080fe200078e0047 */
[----:B------:R-:W-:Y:S02]  /*1600*/  @P0 PRMT R32, R32, 0x5410, R110 ;  /* 0x0000541020200816 */ /* 0x000fe4000000006e */
[----:B------:R-:W-:Y:S01]  /*1610*/  @P0 PRMT R35, R35, 0x5410, R119 ;  /* 0x0000541023230816 */ /* 0x000fe20000000077 */
[----:B------:R-:W-:Y:S01]  /*1620*/  IMAD.WIDE.U32 R70, R72, R71, c[0x0][0x248] ;  /* 0x0000920048467625 */ /* 0x000fe200078e0047 */
[----:B------:R-:W-:Y:S02]  /*1630*/  F2FP.BF16.PACK_AB R65, R116, R65 ;  /* 0x000000417441723e */ /* 0x000fe400000010ff */
[----:B------:R-:W-:Y:S01]  /*1640*/  F2FP.BF16.PACK_AB R64, R115, R64 ;  /* 0x000000407340723e */ /* 0x000fe200000010ff */
[----:B------:R0:W-:Y:S01]  /*1650*/  @P1 STG.E.128 [R68.64], R32 ;  /* 0x0000002044001986 */ /* 0x0001e2000c101d04 */
[----:B------:R-:W-:-:S02]  /*1660*/  F2FP.BF16.PACK_AB R67, R118, R117 ;  /* 0x000000757643723e */ /* 0x000fc400000010ff */
[----:B------:R-:W-:-:S03]  /*1670*/  IADD3 R72, R72, 0x20, RZ ;  /* 0x0000002048487810 */ /* 0x000fc60007ffe0ff */
[----:B------:R0:W-:Y:S04]  /*1680*/  STG.E.128 [R70.64], R64 ;  /* 0x0000004046007986 */ /* 0x0001e8000c101d04 */
.L_x_9:
[----:B------:R-:W-:Y:S05]  /*1690*/  BSYNC B1 ;  /* 0x0000000000017941 */ /* 0x000fea0003800000 */
.L_x_8:
[----:B------:R-:W-:Y:S01]  /*16a0*/  BSSY B1, `(.L_x_10) ;  /* 0x0000051000017945 */ /* 0x000fe20003800000 */
[----:B------:R-:W-:Y:S05]  /*16b0*/  @!P3 BRA `(.L_x_11) ;  /* 0x000004f00000b947 */ /* 0x000fea0003800000 */
[----:B------:R-:W-:Y:S01]  /*16c0*/  ISETP.NE.U32.AND P0, PT, RZ, c[0x0][0x218], PT ;  /* 0x00008600ff007a0c */ /* 0x000fe20003f05070 */
[-CC-:B0-----:R-:W-:Y:S01]  /*16d0*/  FFMA.FTZ R65, R77, R108.reuse, R107.reuse ;  /* 0x0000006c4d417223 */ /* 0x181fe2000001006b */
[----:B------:R-:W-:Y:S01]  /*16e0*/  ISETP.NE.U32.AND P1, PT, RZ, c[0x0][0x258], PT ;  /* 0x00009600ff007a0c */ /* 0x000fe20003f25070 */
[-C--:B------:R-:W-:Y:S01]  /*16f0*/  FFMA.FTZ R69, R99, R108.reuse, R107 ;  /* 0x0000006c63457223 */ /* 0x080fe2000001006b */
[----:B------:R-:W-:Y:S01]  /*1700*/  ISETP.NE.AND.EX P0, PT, RZ, c[0x0][0x21c], PT, P0 ;  /* 0x00008700ff007a0c */ /* 0x000fe20003f05300 */
[----:B------:R-:W-:Y:S01]  /*1710*/  FADD.FTZ R64, R94, -R65 ;  /* 0x800000415e407221 */ /* 0x000fe20000010000 */
[----:B------:R-:W-:Y:S01]  /*1720*/  ISETP.NE.AND.EX P1, PT, RZ, c[0x0][0x25c], PT, P1 ;  /* 0x00009700ff007a0c */ /* 0x000fe20003f25310 */
[-CC-:B------:R-:W-:Y:S02]  /*1730*/  FFMA.FTZ R66, R92, R108.reuse, R107.reuse ;  /* 0x0000006c5c427223 */ /* 0x180fe4000001006b */
[----:B------:R-:W-:-:S02]  /*1740*/  FFMA.FTZ R67, R93, R108, R107 ;  /* 0x0000006c5d437223 */ /* 0x000fc4000001006b */
[-CC-:B------:R-:W-:Y:S02]  /*1750*/  FFMA.FTZ R70, R96, R108.reuse, R107.reuse ;  /* 0x0000006c60467223 */ /* 0x180fe4000001006b */
[-CC-:B------:R-:W-:Y:S02]  /*1760*/  FFMA.FTZ R110, R102, R108.reuse, R107.reuse ;  /* 0x0000006c666e7223 */ /* 0x180fe4000001006b */
[-CC-:B------:R-:W-:Y:S02]  /*1770*/  FFMA.FTZ R71, R103, R108.reuse, R107.reuse ;  /* 0x0000006c67477223 */ /* 0x180fe4000001006b */
[----:B------:R-:W-:Y:S02]  /*1780*/  FFMA.FTZ R114, R106, R108, R107 ;  /* 0x0000006c6a727223 */ /* 0x000fe4000001006b */
[----:B------:R-:W-:Y:S02]  /*1790*/  FADD.FTZ R108, R100, -R69 ;  /* 0x80000045646c7221 */ /* 0x000fe40000010000 */
[C---:B------:R-:W-:Y:S01]  /*17a0*/  FMUL.FTZ R65, R73.reuse, R64 ;  /* 0x0000004049417220 */ /* 0x040fe20000410000 */
[----:B------:R-:W-:Y:S01]  /*17b0*/  @P0 PRMT R64, RZ, 0x5410, R22 ;  /* 0x00005410ff400816 */ /* 0x000fe20000000016 */
[----:B------:R-:W-:-:S02]  /*17c0*/  FMUL.FTZ R113, R73, R108 ;  /* 0x0000006c49717220 */ /* 0x000fc40000410000 */
[----:B------:R-:W-:Y:S02]  /*17d0*/  FADD.FTZ R110, R101, -R110 ;  /* 0x8000006e656e7221 */ /* 0x000fe40000010000 */
[----:B------:R-:W-:Y:S01]  /*17e0*/  @P0 FADD.FTZ R113, R113, R64 ;  /* 0x0000004071710221 */ /* 0x000fe20000010000 */
[----:B------:R-:W-:Y:S01]  /*17f0*/  @P0 PRMT R64, RZ, 0x7610, R22 ;  /* 0x00007610ff400816 */ /* 0x000fe20000000016 */
[----:B------:R-:W-:Y:S02]  /*1800*/  FMUL.FTZ R115, R73, R110 ;  /* 0x0000006e49737220 */ /* 0x000fe40000410000 */
[----:B------:R-:W-:Y:S02]  /*1810*/  FADD.FTZ R68, R98, -R67 ;  /* 0x8000004362447221 */ /* 0x000fe40000010000 */
[----:B------:R-:W-:Y:S01]  /*1820*/  @P0 FADD.FTZ R115, R115, R64 ;  /* 0x0000004073730221 */ /* 0x000fe20000010000 */
[----:B------:R-:W-:Y:S01]  /*1830*/  @P0 PRMT R64, RZ, 0x5410, R21 ;  /* 0x00005410ff400816 */ /* 0x000fe20000000015 */
[----:B------:R-:W-:-:S02]  /*1840*/  FMUL.FTZ R69, R73, R68 ;  /* 0x0000004449457220 */ /* 0x000fc40000410000 */
[----:B------:R-:W-:Y:S01]  /*1850*/  FADD.FTZ R70, R97, -R70 ;  /* 0x8000004661467221 */ /* 0x000fe20000010000 */
[----:B------:R-:W-:Y:S01]  /*1860*/  @P1 F2FP.BF16.PACK_AB R68, RZ, R115 ;  /* 0x00000073ff44123e */ /* 0x000fe200000010ff */
[----:B------:R-:W-:Y:S01]  /*1870*/  @P0 FADD.FTZ R69, R69, R64 ;  /* 0x0000004045450221 */ /* 0x000fe20000010000 */
[----:B------:R-:W-:Y:S01]  /*1880*/  @P0 PRMT R64, RZ, 0x7610, R21 ;  /* 0x00007610ff400816 */ /* 0x000fe20000000015 */
[----:B------:R-:W-:Y:S02]  /*1890*/  FADD.FTZ R112, R104, -R71 ;  /* 0x8000004768707221 */ /* 0x000fe40000010000 */
[----:B------:R-:W-:Y:S01]  /*18a0*/  FMUL.FTZ R71, R73, R70 ;  /* 0x0000004649477220 */ /* 0x000fe20000410000 */
[----:B------:R-:W-:Y:S01]  /*18b0*/  @P1 F2FP.BF16.PACK_AB R111, RZ, R69 ;  /* 0x00000045ff6f123e */ /* 0x000fe200000010ff */
[----:B------:R-:W-:Y:S02]  /*18c0*/  FADD.FTZ R66, R95, -R66 ;  /* 0x800000425f427221 */ /* 0x000fe40000010000 */
[----:B------:R-:W-:Y:S01]  /*18d0*/  @P0 FADD.FTZ R71, R71, R64 ;  /* 0x0000004047470221 */ /* 0x000fe20000010000 */
[----:B------:R-:W-:Y:S01]  /*18e0*/  @P0 PRMT R64, RZ, 0x5410, R20 ;  /* 0x00005410ff400816 */ /* 0x000fe20000000014 */
[----:B------:R-:W-:Y:S01]  /*18f0*/  FMUL.FTZ R67, R73, R66 ;  /* 0x0000004249437220 */ /* 0x000fe20000410000 */
[----:B------:R-:W-:Y:S01]  /*1900*/  @P1 PRMT R33, R111, 0x7610, R33 ;  /* 0x000076106f211816 */ /* 0x000fe20000000021 */
[----:B------:R-:W-:Y:S01]  /*1910*/  FMUL.FTZ R107, R73, R112 ;  /* 0x00000070496b7220 */ /* 0x000fe20000410000 */
[----:B------:R-:W-:Y:S01]  /*1920*/  @P1 F2FP.BF16.PACK_AB R70, RZ, R71 ;  /* 0x00000047ff46123e */ /* 0x000fe200000010ff */
[----:B------:R-:W-:Y:S01]  /*1930*/  @P0 FADD.FTZ R65, R65, R64 ;  /* 0x0000004041410221 */ /* 0x000fe20000010000 */
[----:B------:R-:W-:Y:S01]  /*1940*/  @P0 PRMT R64, RZ, 0x7610, R20 ;  /* 0x00007610ff400816 */ /* 0x000fe20000000014 */
[----:B------:R-:W-:Y:S01]  /*1950*/  FADD.FTZ R114, R105, -R114 ;  /* 0x8000007269727221 */ /* 0x000fe20000010000 */
[----:B------:R-:W-:Y:S01]  /*1960*/  @P1 F2FP.BF16.PACK_AB R112, RZ, R113 ;  /* 0x00000071ff70123e */ /* 0x000fe200000010ff */
[----:B------:R-:W-:Y:S01]  /*1970*/  FMUL.FTZ R66, R113, R74 ;  /* 0x0000004a71427220 */ /* 0x000fe20000410000 */
[----:B------:R-:W-:Y:S01]  /*1980*/  @P1 F2FP.BF16.PACK_AB R110, RZ, R65 ;  /* 0x00000041ff6e123e */ /* 0x000fe200000010ff */
[----:B------:R-:W-:Y:S01]  /*1990*/  @P0 FADD.FTZ R67, R67, R64 ;  /* 0x0000004043430221 */ /* 0x000fe20000010000 */
[--C-:B------:R-:W-:Y:S01]  /*19a0*/  @P0 PRMT R64, RZ, 0x5410, R23.reuse ;  /* 0x00005410ff400816 */ /* 0x100fe20000000017 */
[----:B------:R-:W-:Y:S01]  /*19b0*/  FMUL.FTZ R73, R73, R114 ;  /* 0x0000007249497220 */ /* 0x000fe20000410000 */
[----:B------:R-:W-:Y:S01]  /*19c0*/  @P1 PRMT R34, R112, 0x7610, R34 ;  /* 0x0000761070221816 */ /* 0x000fe20000000022 */
[-C--:B------:R-:W-:Y:S01]  /*19d0*/  FMUL.FTZ R115, R115, R74.reuse ;  /* 0x0000004a73737220 */ /* 0x080fe20000410000 */
[----:B------:R-:W-:Y:S01]  /*19e0*/  @P1 F2FP.BF16.PACK_AB R108, RZ, R67 ;  /* 0x00000043ff6c123e */ /* 0x000fe200000010ff */
[----:B------:R-:W-:Y:S01]  /*19f0*/  @P0 FADD.FTZ R107, R107, R64 ;  /* 0x000000406b6b0221 */ /* 0x000fe20000010000 */
[----:B------:R-:W-:Y:S01]  /*1a00*/  @P0 PRMT R64, RZ, 0x7610, R23 ;  /* 0x00007610ff400816 */ /* 0x000fe20000000017 */
[-C--:B------:R-:W-:Y:S01]  /*1a10*/  FMUL.FTZ R69, R69, R74.reuse ;  /* 0x0000004a45457220 */ /* 0x080fe20000410000 */
[----:B------:R-:W-:Y:S01]  /*1a20*/  @P1 PRMT R32, R110, 0x7610, R32 ;  /* 0x000076106e201816 */ /* 0x000fe20000000020 */
[-C--:B------:R-:W-:Y:S01]  /*1a30*/  FMUL.FTZ R114, R71, R74.reuse ;  /* 0x0000004a47727220 */ /* 0x080fe20000410000 */
[----:B------:R-:W-:Y:S01]  /*1a40*/  @P1 F2FP.BF16.PACK_AB R109, RZ, R107 ;  /* 0x0000006bff6d123e */ /* 0x000fe200000010ff */
[----:B------:R-:W-:Y:S01]  /*1a50*/  @P0 FADD.FTZ R73, R73, R64 ;  /* 0x0000004049490221 */ /* 0x000fe20000010000 */
[----:B------:R-:W-:Y:S01]  /*1a60*/  ISETP.NE.U32.AND P0, PT, RZ, c[0x0][0x258], PT ;  /* 0x00009600ff007a0c */ /* 0x000fe20003f05070 */
[-C--:B------:R-:W-:Y:S01]  /*1a70*/  FMUL.FTZ R64, R65, R74.reuse ;  /* 0x0000004a41407220 */ /* 0x080fe20000410000 */
[----:B------:R-:W-:Y:S01]  /*1a80*/  @P1 PRMT R35, R109, 0x7610, R35 ;  /* 0x000076106d231816 */ /* 0x000fe20000000023 */
[-C--:B------:R-:W-:Y:S01]  /*1a90*/  FMUL.FTZ R67, R67, R74.reuse ;  /* 0x0000004a43437220 */ /* 0x080fe20000410000 */
[----:B------:R-:W-:Y:S01]  /*1aa0*/  ISETP.NE.AND.EX P0, PT, RZ, c[0x0][0x25c], PT, P0 ;  /* 0x00009700ff007a0c */ /* 0x000fe20003f05300 */
[-C--:B------:R-:W-:Y:S01]  /*1ab0*/  FMUL.FTZ R107, R107, R74.reuse ;  /* 0x0000004a6b6b7220 */ /* 0x080fe20000410000 */
[----:B------:R-:W-:Y:S01]  /*1ac0*/  @P1 F2FP.BF16.PACK_AB R71, RZ, R73 ;  /* 0x00000049ff47123e */ /* 0x000fe200000010ff */
[----:B------:R-:W-:Y:S01]  /*1ad0*/  FMUL.FTZ R74, R73, R74 ;  /* 0x0000004a494a7220 */ /* 0x000fe20000410000 */
[----:B------:R-:W-:Y:S01]  /*1ae0*/  HFMA2.MMA R73, -RZ, RZ, 0, 9.5367431640625e-07 ;  /* 0x00000010ff497435 */ /* 0x000fe200000001ff */
[----:B------:R-:W-:-:S02]  /*1af0*/  F2FP.BF16.PACK_AB R65, R114, R69 ;  /* 0x000000457241723e */ /* 0x000fc400000010ff */
[----:B------:R-:W-:Y:S02]  /*1b00*/  @P1 PRMT R34, R34, 0x5410, R68 ;  /* 0x0000541022221816 */ /* 0x000fe40000000044 */
[----:B------:R-:W-:Y:S02]  /*1b10*/  F2FP.BF16.PACK_AB R64, R67, R64 ;  /* 0x000000404340723e */ /* 0x000fe400000010ff */
[----:B------:R-:W-:Y:S02]  /*1b20*/  @P1 PRMT R33, R33, 0x5410, R70 ;  /* 0x0000541021211816 */ /* 0x000fe40000000046 */
[----:B------:R-:W-:Y:S01]  /*1b30*/  @P1 PRMT R32, R32, 0x5410, R108 ;  /* 0x0000541020201816 */ /* 0x000fe2000000006c */
[CC--:B------:R-:W-:Y:S01]  /*1b40*/  @P0 IMAD.WIDE.U32 R68, R72.reuse, R73.reuse, c[0x0][0x258] ;  /* 0x0000960048440625 */ /* 0x0c0fe200078e0049 */
[----:B------:R-:W-:Y:S02]  /*1b50*/  @P1 PRMT R35, R35, 0x5410, R71 ;  /* 0x0000541023231816 */ /* 0x000fe40000000047 */
[----:B------:R-:W-:Y:S01]  /*1b60*/  F2FP.BF16.PACK_AB R66, R115, R66 ;  /* 0x000000427342723e */ /* 0x000fe200000010ff */
[----:B------:R-:W-:Y:S01]  /*1b70*/  IMAD.WIDE.U32 R72, R72, R73, c[0x0][0x248] ;  /* 0x0000920048487625 */ /* 0x000fe200078e0049 */
[----:B------:R-:W-:Y:S01]  /*1b80*/  F2FP.BF16.PACK_AB R67, R74, R107 ;  /* 0x0000006b4a43723e */ /* 0x000fe200000010ff */
[----:B------:R0:W-:Y:S04]  /*1b90*/  @P0 STG.E.128 [R68.64], R32 ;  /* 0x0000002044000986 */ /* 0x0001e8000c101d04 */
[----:B------:R0:W-:Y:S02]  /*1ba0*/  STG.E.128 [R72.64], R64 ;  /* 0x0000004048007986 */ /* 0x0001e4000c101d04 */
.L_x_11:
[----:B------:R-:W-:Y:S05]  /*1bb0*/  BSYNC B1 ;  /* 0x0000000000017941 */ /* 0x000fea0003800000 */
.L_x_10:
[----:B0-----:R-:W-:-:S04]  /*1bc0*/  MOV R65, c[0x0][0x160] ;  /* 0x0000580000417a02 */ /* 0x001fc80000000f00 */
[----:B------:R-:W-:-:S04]  /*1bd0*/  LEA R18, R65, R18, 0x2 ;  /* 0x0000001241127211 */ /* 0x000fc800078e10ff */
[----:B------:R-:W-:-:S13]  /*1be0*/  ISETP.GE.AND P0, PT, R18, c[0x0][0x164], PT ;  /* 0x0000590012007a0c */ /* 0x000fda0003f06270 */
[----:B------:R-:W-:Y:S01]  /*1bf0*/  @P0 CALL.REL.NOINC `(.L_x_1) ;  /* 0x0000001000000944 */ /* 0x000fe20003c00000 */
[----:B------:R-:W-:Y:S05]  /*1c00*/  BRA `(.L_x_12) ;  /* 0xffffe79000007947 */ /* 0x000fea000383ffff */
.L_x_1:
[----:B0-----:R-:W-:Y:S05]  /*1c10*/  BSYNC B0 ;  /* 0x0000000000007941 */ /* 0x001fea0003800000 */
.L_x_0:
[----:B------:R-:W-:Y:S01]  /*1c20*/  SHF.R.U32.HI R0, RZ, 0x5, R19 ;  /* 0x00000005ff007819 */ /* 0x000fe20000011613 */
[----:B------:R-:W-:Y:S01]  /*1c30*/  WARPSYNC 0xffffffff ;  /* 0xffffffff00007948 */ /* 0x000fe20003800000 */
[C---:B------:R-:W-:Y:S01]  /*1c40*/  LOP3.LUT R2, R19.reuse, 0x1f, RZ, 0xc0, !PT ;  /* 0x0000001f13027812 */ /* 0x040fe200078ec0ff */
[----:B-----5:R-:W0:Y:S01]  /*1c50*/  S2R R20, SR_CTAID.X ;  /* 0x0000000000147919 */ /* 0x020e220000002500 */
[----:B------:R-:W-:Y:S02]  /*1c60*/  SHF.L.U32 R3, R0, 0x6, RZ ;  /* 0x0000000600037819 */ /* 0x000fe400000006ff */
[----:B------:R-:W-:Y:S02]  /*1c70*/  IADD3 R18, -R19, 0x7f, RZ ;  /* 0x0000007f13127810 */ /* 0x000fe40007ffe1ff */
[----:B------:R-:W-:Y:S02]  /*1c80*/  LOP3.LUT R0, R3, 0xffffffc0, R2, 0xe2, !PT ;  /* 0xffffffc003007812 */ /* 0x000fe400078ee202 */
[----:B------:R-:W-:-:S03]  /*1c90*/  IADD3 R32, R18, c[0x0][0x168], RZ ;  /* 0x00005a0012207a10 */ /* 0x000fc60007ffe0ff */
[----:B------:R-:W-:Y:S01]  /*1ca0*/  IMAD.SHL.U32 R0, R0, 0x20, RZ ;  /* 0x0000002000007824 */ /* 0x000fe200078e00ff */
[C---:B------:R-:W-:Y:S02]  /*1cb0*/  LOP3.LUT P3, RZ, R32.reuse, 0xffffff80, RZ, 0xc0, !PT ;  /* 0xffffff8020ff7812 */ /* 0x040fe4000786c0ff */
[C---:B------:R-:W-:Y:S02]  /*1cc0*/  ISETP.GE.U32.AND P2, PT, R32.reuse, 0x100, PT ;  /* 0x000001002000780c */ /* 0x040fe40003f46070 */
[----:B------:R-:W-:Y:S01]  /*1cd0*/  STS.128 [R0], R40 ;  /* 0x0000002800007388 */ /* 0x000fe20000000c00 */
[C---:B------:R-:W-:Y:S02]  /*1ce0*/  ISETP.GE.U32.AND P1, PT, R32.reuse, 0x180, PT ;  /* 0x000001802000780c */ /* 0x040fe40003f26070 */
[----:B------:R-:W-:Y:S01]  /*1cf0*/  ISETP.GE.U32.AND P0, PT, R32, 0x200, PT ;  /* 0x000002002000780c */ /* 0x000fe20003f06070 */
[----:B------:R-:W-:Y:S04]  /*1d00*/  STS.128 [R0+0x10], R44 ;  /* 0x0000102c00007388 */ /* 0x000fe80000000c00 */
[----:B------:R-:W-:Y:S01]  /*1d10*/  STS.128 [R0+0x400], R36 ;  /* 0x0004002400007388 */ /* 0x000fe20000000c00 */
[----:B0-----:R-:W-:-:S03]  /*1d20*/  IMAD R34, R20, c[0x0][0x168], RZ ;  /* 0x00005a0014227a24 */ /* 0x001fc600078e02ff */
[----:B------:R-:W-:Y:S04]  /*1d30*/  STS.128 [R0+0x410], R60 ;  /* 0x0004103c00007388 */ /* 0x000fe80000000c00 */
[----:B------:R-:W-:Y:S06]  /*1d40*/  BAR.SYNC.DEFER_BLOCKING 0x0 ;  /* 0x0000000000007b1d */ /* 0x000fec0000010000 */
[----:B------:R-:W0:Y:S04]  /*1d50*/  LDS R2, [R19.X4] ;  /* 0x0000000013027984 */ /* 0x000e280000004800 */
[----:B------:R-:W1:Y:S04]  /*1d60*/  LDS R7, [R19.X4+0x800] ;  /* 0x0008000013077984 */ /* 0x000e680000004800 */
[----:B------:R-:W2:Y:S04]  /*1d70*/  LDS R3, [R19.X4+0x200] ;  /* 0x0002000013037984 */ /* 0x000ea80000004800 */
[----:B------:R-:W3:Y:S04]  /*1d80*/  LDS R4, [R19.X4+0x400] ;  /* 0x0004000013047984 */ /* 0x000ee80000004800 */
[----:B------:R-:W4:Y:S04]  /*1d90*/  LDS R5, [R19.X4+0x600] ;  /* 0x0006000013057984 */ /* 0x000f280000004800 */
[----:B------:R-:W4:Y:S04]  /*1da0*/  LDS R6, [R19.X4+0xa00] ;  /* 0x000a000013067984 */ /* 0x000f280000004800 */
[----:B------:R-:W4:Y:S04]  /*1db0*/  LDS R9, [R19.X4+0xc00] ;  /* 0x000c000013097984 */ /* 0x000f280000004800 */
[----:B------:R-:W4:Y:S04]  /*1dc0*/  LDS R8, [R19.X4+0xe00] ;  /* 0x000e000013087984 */ /* 0x000f280000004800 */
[----:B------:R-:W4:Y:S04]  /*1dd0*/  LDS R11, [R19.X4+0x1000] ;  /* 0x00100000130b7984 */ /* 0x000f280000004800 */
[----:B------:R-:W4:Y:S04]  /*1de0*/  LDS R10, [R19.X4+0x1200] ;  /* 0x00120000130a7984 */ /* 0x000f280000004800 */
[----:B------:R-:W4:Y:S01]  /*1df0*/  LDS R13, [R19.X4+0x1400] ;  /* 0x00140000130d7984 */ /* 0x000f220000004800 */
[----:B0-----:R-:W-:-:S03]  /*1e00*/  FADD.FTZ R2, RZ, R2 ;  /* 0x00000002ff027221 */ /* 0x001fc60000010000 */
[----:B------:R-:W0:Y:S01]  /*1e10*/  LDS R12, [R19.X4+0x1600] ;  /* 0x00160000130c7984 */ /* 0x000e220000004800 */
[----:B-1----:R-:W-:-:S03]  /*1e20*/  FADD.FTZ R2, R2, R7 ;  /* 0x0000000702027221 */ /* 0x002fc60000010000 */
[----:B------:R-:W1:Y:S01]  /*1e30*/  LDS R15, [R19.X4+0x1800] ;  /* 0x00180000130f7984 */ /* 0x000e620000004800 */
[----:B--2---:R-:W-:-:S03]  /*1e40*/  FADD.FTZ R3, RZ, R3 ;  /* 0x00000003ff037221 */ /* 0x004fc60000010000 */
[----:B------:R-:W2:Y:S01]  /*1e50*/  LDS R14, [R19.X4+0x1a00] ;  /* 0x001a0000130e7984 */ /* 0x000ea20000004800 */
[----:B---3--:R-:W-:-:S03]  /*1e60*/  FADD.FTZ R4, RZ, R4 ;  /* 0x00000004ff047221 */ /* 0x008fc60000010000 */
[----:B------:R-:W3:Y:S01]  /*1e70*/  LDS R17, [R19.X4+0x1c00] ;  /* 0x001c000013117984 */ /* 0x000ee20000004800 */
[----:B----4-:R-:W-:-:S03]  /*1e80*/  FADD.FTZ R5, RZ, R5 ;  /* 0x00000005ff057221 */ /* 0x010fc60000010000 */
[----:B------:R-:W4:Y:S01]  /*1e90*/  LDS R16, [R19.X4+0x1e00] ;  /* 0x001e000013107984 */ /* 0x000f220000004800 */
[----:B------:R-:W-:-:S03]  /*1ea0*/  FADD.FTZ R3, R3, R6 ;  /* 0x0000000603037221 */ /* 0x000fc60000010000 */
[----:B------:R-:W-:Y:S01]  /*1eb0*/  BAR.SYNC.DEFER_BLOCKING 0x0 ;  /* 0x0000000000007b1d */ /* 0x000fe20000010000 */
[----:B------:R-:W-:Y:S02]  /*1ec0*/  FADD.FTZ R4, R4, R9 ;  /* 0x0000000904047221 */ /* 0x000fe40000010000 */
[----:B------:R-:W-:Y:S02]  /*1ed0*/  FADD.FTZ R5, R5, R8 ;  /* 0x0000000805057221 */ /* 0x000fe40000010000 */
[----:B------:R-:W-:Y:S02]  /*1ee0*/  FADD.FTZ R2, R2, R11 ;  /* 0x0000000b02027221 */ /* 0x000fe40000010000 */
[----:B------:R-:W-:Y:S02]  /*1ef0*/  FADD.FTZ R3, R3, R10 ;  /* 0x0000000a03037221 */ /* 0x000fe40000010000 */
[----:B------:R-:W-:Y:S02]  /*1f00*/  FADD.FTZ R4, R4, R13 ;  /* 0x0000000d04047221 */ /* 0x000fe40000010000 */
[----:B0-----:R-:W-:Y:S01]  /*1f10*/  FADD.FTZ R5, R5, R12 ;  /* 0x0000000c05057221 */ /* 0x001fe20000010000 */
[----:B------:R0:W-:Y:S01]  /*1f20*/  STS.128 [R0], R24 ;  /* 0x0000001800007388 */ /* 0x0001e20000000c00 */
[----:B-1----:R-:W-:-:S03]  /*1f30*/  FADD.FTZ R15, R2, R15 ;  /* 0x0000000f020f7221 */ /* 0x002fc60000010000 */
[----:B------:R-:W-:Y:S01]  /*1f40*/  STS.128 [R0+0x10], R28 ;  /* 0x0000101c00007388 */ /* 0x000fe20000000c00 */
[----:B--2---:R-:W-:-:S03]  /*1f50*/  FADD.FTZ R11, R3, R14 ;  /* 0x0000000e030b7221 */ /* 0x004fc60000010000 */
[----:B------:R-:W-:Y:S01]  /*1f60*/  STS.128 [R0+0x400], R56 ;  /* 0x0004003800007388 */ /* 0x000fe20000000c00 */
[----:B---3--:R-:W-:-:S03]  /*1f70*/  FADD.FTZ R17, R4, R17 ;  /* 0x0000001104117221 */ /* 0x008fc60000010000 */
[----:B------:R-:W-:Y:S01]  /*1f80*/  STS.128 [R0+0x410], R48 ;  /* 0x0004103000007388 */ /* 0x000fe20000000c00 */
[----:B----4-:R-:W-:-:S03]  /*1f90*/  FADD.FTZ R13, R5, R16 ;  /* 0x00000010050d7221 */ /* 0x010fc60000010000 */
[----:B------:R-:W-:Y:S01]  /*1fa0*/  BAR.SYNC.DEFER_BLOCKING 0x0 ;  /* 0x0000000000007b1d */ /* 0x000fe20000010000 */
[----:B0-----:R-:W-:-:S04]  /*1fb0*/  IADD3 R26, P4, R34, R19, RZ ;  /* 0x00000013221a7210 */ /* 0x001fc80007f9e0ff */
[----:B------:R-:W-:Y:S02]  /*1fc0*/  IADD3.X R9, RZ, RZ, RZ, P4, !PT ;  /* 0x000000ffff097210 */ /* 0x000fe400027fe4ff */
[C---:B------:R-:W-:Y:S02]  /*1fd0*/  SHF.L.U32 R6, R26.reuse, 0x2, RZ ;  /* 0x000000021a067819 */ /* 0x040fe400000006ff */
[----:B------:R-:W-:Y:S02]  /*1fe0*/  SHF.L.U64.HI R8, R26, 0x2, R9 ;  /* 0x000000021a087819 */ /* 0x000fe40000010209 */
[C---:B------:R-:W-:Y:S02]  /*1ff0*/  IADD3 R14, P4, R6.reuse, c[0x0][0x228], RZ ;  /* 0x00008a00060e7a10 */ /* 0x040fe40007f9e0ff */
[----:B------:R-:W-:Y:S02]  /*2000*/  IADD3 R12, P5, R6, c[0x0][0x220], RZ ;  /* 0x00008800060c7a10 */ /* 0x000fe40007fbe0ff */
[----:B------:R-:W-:-:S02]  /*2010*/  IADD3.X R37, R8, c[0x0][0x22c], RZ, P4, !PT ;  /* 0x00008b0008257a10 */ /* 0x000fc400027fe4ff */
[----:B------:R-:W-:Y:S02]  /*2020*/  @P3 MOV R2, R14 ;  /* 0x0000000e00023202 */ /* 0x000fe40000000f00 */
[----:B------:R-:W-:Y:S02]  /*2030*/  @P3 MOV R4, R12 ;  /* 0x0000000c00043202 */ /* 0x000fe40000000f00 */
[----:B------:R-:W-:Y:S02]  /*2040*/  @P3 IADD3 R14, P4, R14, 0x200, RZ ;  /* 0x000002000e0e3810 */ /* 0x000fe40007f9e0ff */
[-C--:B------:R-:W-:Y:S01]  /*2050*/  @P3 MOV R3, R37.reuse ;  /* 0x0000002500033202 */ /* 0x080fe20000000f00 */
[----:B------:R-:W0:Y:S01]  /*2060*/  LDS R18, [R19.X4] ;  /* 0x0000000013127984 */ /* 0x000e220000004800 */
[----:B------:R-:W-:Y:S01]  /*2070*/  @P3 IADD3.X R37, RZ, R37, RZ, P4, !PT ;  /* 0x00000025ff253210 */ /* 0x000fe200027fe4ff */
[----:B------:R-:W-:Y:S01]  /*2080*/  @P2 IMAD.MOV.U32 R6, RZ, RZ, R14 ;  /* 0x000000ffff062224 */ /* 0x000fe200078e000e */
[----:B------:R-:W-:Y:S01]  /*2090*/  @P2 IADD3 R14, P4, R14, 0x200, RZ ;  /* 0x000002000e0e2810 */ /* 0x000fe20007f9e0ff */
        /* <DEDUP_REMOVED lines=12> */
[----:B-1----:R-:W-:Y:S01]  /*2160*/  FADD.FTZ R18, R18, R23 ;  /* 0x0000001712127221 */ /* 0x002fe20000010000 */
[----:B------:R-:W-:Y:S02]  /*2170*/  IADD3.X R23, R8, c[0x0][0x224], RZ, P5, !PT ;  /* 0x0000890008177a10 */ /* 0x000fe40002ffe4ff */
[----:B------:R-:W1:Y:S01]  /*2180*/  LDS R35, [R19.X4+0x1a00] ;  /* 0x001a000013237984 */ /* 0x000e620000004800 */
[----:B--2---:R-:W-:Y:S01]  /*2190*/  FADD.FTZ R20, RZ, R20 ;  /* 0x00000014ff147221 */ /* 0x004fe20000010000 */
[----:B------:R-:W-:Y:S02]  /*21a0*/  @P3 IADD3 R12, P5, R12, 0x200, RZ ;  /* 0x000002000c0c3810 */ /* 0x000fe40007fbe0ff */
[----:B------:R-:W2:Y:S01]  /*21b0*/  LDS R10, [R19.X4+0x1c00] ;  /* 0x001c0000130a7984 */ /* 0x000ea20000004800 */
[----:B---3--:R-:W-:Y:S01]  /*21c0*/  FADD.FTZ R21, RZ, R21 ;  /* 0x00000015ff157221 */ /* 0x008fe20000010000 */
[----:B------:R-:W-:-:S02]  /*21d0*/  @P3 MOV R5, R23 ;  /* 0x0000001700053202 */ /* 0x000fc40000000f00 */
[----:B------:R-:W3:Y:S01]  /*21e0*/  LDS R31, [R19.X4+0x1600] ;  /* 0x00160000131f7984 */ /* 0x000ee20000004800 */
[----:B----4-:R-:W-:Y:S01]  /*21f0*/  FADD.FTZ R18, R18, R27 ;  /* 0x0000001b12127221 */ /* 0x010fe20000010000 */
[----:B------:R-:W-:Y:S02]  /*2200*/  @P3 IADD3.X R23, RZ, R23, RZ, P5, !PT ;  /* 0x00000017ff173210 */ /* 0x000fe40002ffe4ff */
[----:B------:R-:W4:Y:S01]  /*2210*/  LDS R19, [R19.X4+0x1e00] ;  /* 0x001e000013137984 */ /* 0x000f220000004800 */
[----:B------:R-:W-:Y:S01]  /*2220*/  FADD.FTZ R20, R20, R25 ;  /* 0x0000001914147221 */ /* 0x000fe20000010000 */
[----:B------:R-:W-:Y:S01]  /*2230*/  @P2 MOV R8, R12 ;  /* 0x0000000c00082202 */ /* 0x000fe20000000f00 */
[----:B------:R-:W-:Y:S01]  /*2240*/  FADD.FTZ R0, RZ, R0 ;  /* 0x00000000ff007221 */ /* 0x000fe20000010000 */
[----:B------:R-:W-:Y:S02]  /*2250*/  @P2 IADD3 R12, P5, R12, 0x200, RZ ;  /* 0x000002000c0c2810 */ /* 0x000fe40007fbe0ff */
[-C--:B------:R-:W-:Y:S01]  /*2260*/  @P2 MOV R9, R23.reuse ;  /* 0x0000001700092202 */ /* 0x080fe20000000f00 */
[----:B------:R-:W-:Y:S01]  /*2270*/  FADD.FTZ R21, R21, R22 ;  /* 0x0000001615157221 */ /* 0x000fe20000010000 */
[----:B------:R-:W-:Y:S01]  /*2280*/  @P2 IADD3.X R23, RZ, R23, RZ, P5, !PT ;  /* 0x00000017ff172210 */ /* 0x000fe20002ffe4ff */
[----:B------:R-:W-:-:S02]  /*2290*/  FADD.FTZ R33, R18, R33 ;  /* 0x0000002112217221 */ /* 0x000fc40000010000 */
[----:B------:R-:W-:Y:S01]  /*22a0*/  FADD.FTZ R0, R0, R7 ;  /* 0x0000000700007221 */ /* 0x000fe20000010000 */
[-C--:B------:R-:W-:Y:S02]  /*22b0*/  @P2 MOV R7, R37.reuse ;  /* 0x0000002500072202 */ /* 0x080fe40000000f00 */
[----:B------:R1:W-:Y:S01]  /*22c0*/  @P3 STG.E [R2.64], R33 ;  /* 0x0000002102003986 */ /* 0x0003e2000c101904 */
[----:B------:R-:W-:Y:S01]  /*22d0*/  @P2 IADD3.X R37, RZ, R37, RZ, P4, !PT ;  /* 0x00000025ff252210 */ /* 0x000fe200027fe4ff */
[----:B------:R-:W-:Y:S02]  /*22e0*/  FADD.FTZ R20, R20, R29 ;  /* 0x0000001d14147221 */ /* 0x000fe40000010000 */
[----:B------:R2:W-:Y:S01]  /*22f0*/  @P3 STG.E [R4.64], R15 ;  /* 0x0000000f04003986 */ /* 0x0005e2000c101904 */
[----:B0-----:R-:W-:Y:S02]  /*2300*/  FADD.FTZ R21, R21, R24 ;  /* 0x0000001815157221 */ /* 0x001fe40000010000 */
[----:B-1----:R-:W-:Y:S01]  /*2310*/  FADD.FTZ R35, R20, R35 ;  /* 0x0000002314237221 */ /* 0x002fe20000010000 */
[----:B------:R-:W-:Y:S01]  /*2320*/  @P1 MOV R2, R14 ;  /* 0x0000000e00021202 */ /* 0x000fe20000000f00 */
[----:B--2---:R-:W-:Y:S01]  /*2330*/  FADD.FTZ R21, R21, R10 ;  /* 0x0000000a15157221 */ /* 0x004fe20000010000 */
[-C--:B------:R-:W-:Y:S01]  /*2340*/  @P1 MOV R3, R37.reuse ;  /* 0x0000002500031202 */ /* 0x080fe20000000f00 */
[----:B------:R-:W-:Y:S01]  /*2350*/  @P1 IMAD.MOV.U32 R5, RZ, RZ, R23 ;  /* 0x000000ffff051224 */ /* 0x000fe200078e0017 */
[----:B------:R-:W-:Y:S01]  /*2360*/  @P1 MOV R4, R12 ;  /* 0x0000000c00041202 */ /* 0x000fe20000000f00 */
[----:B------:R-:W-:Y:S01]  /*2370*/  @P2 STG.E [R6.64], R35 ;  /* 0x0000002306002986 */ /* 0x000fe2000c101904 */
[----:B------:R-:W-:Y:S01]  /*2380*/  @P1 IADD3 R14, P3, R14, 0x200, RZ ;  /* 0x000002000e0e1810 */ /* 0x000fe20007f7e0ff */
[----:B---3--:R-:W-:Y:S01]  /*2390*/  FADD.FTZ R0, R0, R31 ;  /* 0x0000001f00007221 */ /* 0x008fe20000010000 */
[----:B------:R-:W-:Y:S01]  /*23a0*/  @P1 IADD3 R12, P4, R12, 0x200, RZ ;  /* 0x000002000c0c1810 */ /* 0x000fe20007f9e0ff */
[----:B------:R-:W-:Y:S01]  /*23b0*/  @P2 STG.E [R8.64], R11 ;  /* 0x0000000b08002986 */ /* 0x000fe2000c101904 */
[----:B------:R-:W-:Y:S01]  /*23c0*/  @P1 IADD3.X R37, RZ, R37, RZ, P3, !PT ;  /* 0x00000025ff251210 */ /* 0x000fe20001ffe4ff */
[----:B----4-:R-:W-:Y:S01]  /*23d0*/  FADD.FTZ R19, R0, R19 ;  /* 0x0000001300137221 */ /* 0x010fe20000010000 */
[----:B------:R-:W-:Y:S01]  /*23e0*/  @P1 IADD3.X R23, RZ, R23, RZ, P4, !PT ;  /* 0x00000017ff171210 */ /* 0x000fe200027fe4ff */
[----:B------:R0:W-:Y:S04]  /*23f0*/  @P1 STG.E [R2.64], R21 ;  /* 0x0000001502001986 */ /* 0x0001e8000c101904 */
[----:B------:R1:W-:Y:S01]  /*2400*/  @P1 STG.E [R4.64], R17 ;  /* 0x0000001104001986 */ /* 0x0003e2000c101904 */
[----:B0-----:R-:W-:-:S02]  /*2410*/  MOV R2, R14 ;  /* 0x0000000e00027202 */ /* 0x001fc40000000f00 */
[----:B------:R-:W-:Y:S02]  /*2420*/  MOV R3, R37 ;  /* 0x0000002500037202 */ /* 0x000fe40000000f00 */
[----:B-1----:R-:W-:Y:S02]  /*2430*/  MOV R4, R12 ;  /* 0x0000000c00047202 */ /* 0x002fe40000000f00 */
[----:B------:R-:W-:Y:S01]  /*2440*/  MOV R5, R23 ;  /* 0x0000001700057202 */ /* 0x000fe20000000f00 */
[----:B------:R-:W-:Y:S06]  /*2450*/  @!P0 EXIT ;  /* 0x000000000000894d */ /* 0x000fec0003800000 */
[----:B------:R-:W-:Y:S04]  /*2460*/  STG.E [R2.64], R19 ;  /* 0x0000001302007986 */ /* 0x000fe8000c101904 */
[----:B------:R-:W-:Y:S01]  /*2470*/  STG.E [R4.64], R13 ;  /* 0x0000000d04007986 */ /* 0x000fe2000c101904 */
[----:B------:R-:W-:Y:S05]  /*2480*/  EXIT ;  /* 0x000000000000794d */ /* 0x000fea0003800000 */
.L_x_6:
[----:B------:R-:W-:Y:S01]  /*2490*/  HFMA2.MMA R108, -RZ, RZ, 0, 5.9604644775390625e-08 ;  /* 0x00000001ff6c7435 */ /* 0x000fe200000001ff */
[----:B------:R-:W-:Y:S01]  /*24a0*/  MOV R67, R109 ;  /* 0x0000006d00437202 */ /* 0x000fe20000000f00 */
[----:B------:R-:W-:Y:S01]  /*24b0*/  IMAD.MOV.U32 R69, RZ, RZ, 0x1f ;  /* 0x0000001fff457424 */ /* 0x000fe200078e00ff */
[----:B------:R-:W-:-:S02]  /*24c0*/  MOV R112, 0xffffffff ;  /* 0xffffffff00707802 */ /* 0x000fc40000000f00 */
[----:B------:R-:W-:Y:S02]  /*24d0*/  MOV R64, 0x24f0 ;  /* 0x000024f000407802 */ /* 0x000fe40000000f00 */
[----:B------:R-:W-:Y:S05]  /*24e0*/  CALL.REL.NOINC `($__internal_0_$__cuda_sm70_shflsync_bfly_p) ;  /* 0x0000046000007944 */ /* 0x000fea0003c00000 */
[----:B-1----:R-:W-:Y:S01]  /*24f0*/  MOV R66, R67 ;  /* 0x0000004300427202 */ /* 0x002fe20000000f00 */
[----:B0-----:R-:W-:Y:S05]  /*2500*/  BRA `(.L_x_13) ;  /* 0xffffeaf000007947 */ /* 0x001fea000383ffff */
.L_x_7:
[----:B------:R-:W-:Y:S01]  /*2510*/  HFMA2.MMA R108, -RZ, RZ, 0, 5.9604644775390625e-08 ;  /* 0x00000001ff6c7435 */ /* 0x000fe200000001ff */
[----:B------:R-:W-:Y:S02]  /*2520*/  MOV R67, R110 ;  /* 0x0000006e00437202 */ /* 0x000fe40000000f00 */
[----:B------:R-:W-:Y:S02]  /*2530*/  MOV R69, 0x1f ;  /* 0x0000001f00457802 */ /* 0x000fe40000000f00 */
[----:B------:R-:W-:Y:S02]  /*2540*/  MOV R112, 0xffffffff ;  /* 0xffffffff00707802 */ /* 0x000fe40000000f00 */
[----:B------:R-:W-:Y:S02]  /*2550*/  MOV R64, 0x2570 ;  /* 0x0000257000407802 */ /* 0x000fe40000000f00 */
[----:B01----:R-:W-:Y:S05]  /*2560*/  CALL.REL.NOINC `($__internal_0_$__cuda_sm70_shflsync_bfly_p) ;  /* 0x000003e000007944 */ /* 0x003fea0003c00000 */
[----:B------:R-:W-:Y:S01]  /*2570*/  FADD.FTZ R109, R66, R109 ;  /* 0x0000006d426d7221 */ /* 0x000fe20000010000 */
[----:B0-----:R-:W-:Y:S01]  /*2580*/  HFMA2.MMA R108, -RZ, RZ, 0, 1.1920928955078125e-07 ;  /* 0x00000002ff6c7435 */ /* 0x001fe200000001ff */
[----:B-1----:R-:W-:Y:S01]  /*2590*/  FADD.FTZ R110, R110, R67 ;  /* 0x000000436e6e7221 */ /* 0x002fe20000010000 */
[----:B------:R-:W-:Y:S01]  /*25a0*/  MOV R69, 0x1f ;  /* 0x0000001f00457802 */ /* 0x000fe20000000f00 */
[----:B------:R-:W-:Y:S01]  /*25b0*/  IMAD.MOV.U32 R112, RZ, RZ, -0x1 ;  /* 0xffffffffff707424 */ /* 0x000fe200078e00ff */
[----:B------:R-:W-:-:S02]  /*25c0*/  MOV R67, R109 ;  /* 0x0000006d00437202 */ /* 0x000fc40000000f00 */
[----:B------:R-:W-:Y:S02]  /*25d0*/  MOV R64, 0x25f0 ;  /* 0x000025f000407802 */ /* 0x000fe40000000f00 */
[----:B------:R-:W-:Y:S05]  /*25e0*/  CALL.REL.NOINC `($__internal_0_$__cuda_sm70_shflsync_bfly_p) ;  /* 0x0000036000007944 */ /* 0x000fea0003c00000 */
[----:B0-----:R-:W-:Y:S01]  /*25f0*/  HFMA2.MMA R108, -RZ, RZ, 0, 1.1920928955078125e-07 ;  /* 0x00000002ff6c7435 */ /* 0x001fe200000001ff */
[----:B-1----:R-:W-:Y:S02]  /*2600*/  MOV R66, R67 ;  /* 0x0000004300427202 */ /* 0x002fe40000000f00 */
[----:B------:R-:W-:Y:S02]  /*2610*/  MOV R67, R110 ;  /* 0x0000006e00437202 */ /* 0x000fe40000000f00 */
[----:B------:R-:W-:Y:S02]  /*2620*/  MOV R69, 0x1f ;  /* 0x0000001f00457802 */ /* 0x000fe40000000f00 */
[----:B------:R-:W-:Y:S02]  /*2630*/  MOV R112, 0xffffffff ;  /* 0xffffffff00707802 */ /* 0x000fe40000000f00 */
[----:B------:R-:W-:Y:S02]  /*2640*/  MOV R64, 0x2660 ;  /* 0x0000266000407802 */ /* 0x000fe40000000f00 */
[----:B------:R-:W-:Y:S05]  /*2650*/  CALL.REL.NOINC `($__internal_0_$__cuda_sm70_shflsync_bfly_p) ;  /* 0x000002f000007944 */ /* 0x000fea0003c00000 */
[----:B------:R-:W-:Y:S01]  /*2660*/  FADD.FTZ R109, R66, R109 ;  /* 0x0000006d426d7221 */ /* 0x000fe20000010000 */
[----:B0-----:R-:W-:Y:S01]  /*2670*/  HFMA2.MMA R108, -RZ, RZ, 0, 2.384185791015625e-07 ;  /* 0x00000004ff6c7435 */ /* 0x001fe200000001ff */
[----:B-1----:R-:W-:Y:S01]  /*2680*/  FADD.FTZ R110, R110, R67 ;  /* 0x000000436e6e7221 */ /* 0x002fe20000010000 */
[----:B------:R-:W-:Y:S01]  /*2690*/  MOV R69, 0x1f ;  /* 0x0000001f00457802 */ /* 0x000fe20000000f00 */
[----:B------:R-:W-:Y:S01]  /*26a0*/  IMAD.MOV.U32 R112, RZ, RZ, -0x1 ;  /* 0xffffffffff707424 */ /* 0x000fe200078e00ff */
[----:B------:R-:W-:-:S02]  /*26b0*/  MOV R67, R109 ;  /* 0x0000006d00437202 */ /* 0x000fc40000000f00 */
[----:B------:R-:W-:Y:S02]  /*26c0*/  MOV R64, 0x26e0 ;  /* 0x000026e000407802 */ /* 0x000fe40000000f00 */
[----:B------:R-:W-:Y:S05]  /*26d0*/  CALL.REL.NOINC `($__internal_0_$__cuda_sm70_shflsync_bfly_p) ;  /* 0x0000027000007944 */ /* 0x000fea0003c00000 */
[----:B0-----:R-:W-:Y:S01]  /*26e0*/  HFMA2.MMA R108, -RZ, RZ, 0, 2.384185791015625e-07 ;  /* 0x00000004ff6c7435 */ /* 0x001fe200000001ff */
[----:B-1----:R-:W-:Y:S02]  /*26f0*/  MOV R66, R67 ;  /* 0x0000004300427202 */ /* 0x002fe40000000f00 */
[----:B------:R-:W-:Y:S02]  /*2700*/  MOV R67, R110 ;  /* 0x0000006e00437202 */ /* 0x000fe40000000f00 */
[----:B------:R-:W-:Y:S02]  /*2710*/  MOV R69, 0x1f ;  /* 0x0000001f00457802 */ /* 0x000fe40000000f00 */
[----:B------:R-:W-:Y:S02]  /*2720*/  MOV R112, 0xffffffff ;  /* 0xffffffff00707802 */ /* 0x000fe40000000f00 */
[----:B------:R-:W-:Y:S02]  /*2730*/  MOV R64, 0x2750 ;  /* 0x0000275000407802 */ /* 0x000fe40000000f00 */
[----:B------:R-:W-:Y:S05]  /*2740*/  CALL.REL.NOINC `($__internal_0_$__cuda_sm70_shflsync_bfly_p) ;  /* 0x0000020000007944 */ /* 0x000fea0003c00000 */
[----:B------:R-:W-:Y:S01]  /*2750*/  FADD.FTZ R109, R66, R109 ;  /* 0x0000006d426d7221 */ /* 0x000fe20000010000 */
[----:B0-----:R-:W-:Y:S01]  /*2760*/  HFMA2.MMA R108, -RZ, RZ, 0, 4.76837158203125e-07 ;  /* 0x00000008ff6c7435 */ /* 0x001fe200000001ff */
[----:B-1----:R-:W-:Y:S01]  /*2770*/  FADD.FTZ R70, R110, R67 ;  /* 0x000000436e467221 */ /* 0x002fe20000010000 */
[----:B------:R-:W-:Y:S01]  /*2780*/  MOV R69, 0x1f ;  /* 0x0000001f00457802 */ /* 0x000fe20000000f00 */
[----:B------:R-:W-:Y:S01]  /*2790*/  IMAD.MOV.U32 R112, RZ, RZ, -0x1 ;  /* 0xffffffffff707424 */ /* 0x000fe200078e00ff */
[----:B------:R-:W-:-:S02]  /*27a0*/  MOV R67, R109 ;  /* 0x0000006d00437202 */ /* 0x000fc40000000f00 */
[----:B------:R-:W-:Y:S02]  /*27b0*/  MOV R64, 0x27d0 ;  /* 0x000027d000407802 */ /* 0x000fe40000000f00 */
[----:B------:R-:W-:Y:S05]  /*27c0*/  CALL.REL.NOINC `($__internal_0_$__cuda_sm70_shflsync_bfly_p) ;  /* 0x0000018000007944 */ /* 0x000fea0003c00000 */
[----:B0-----:R-:W-:Y:S01]  /*27d0*/  HFMA2.MMA R108, -RZ, RZ, 0, 4.76837158203125e-07 ;  /* 0x00000008ff6c7435 */ /* 0x001fe200000001ff */
[----:B-1----:R-:W-:Y:S02]  /*27e0*/  MOV R66, R67 ;  /* 0x0000004300427202 */ /* 0x002fe40000000f00 */
[----:B------:R-:W-:Y:S02]  /*27f0*/  MOV R67, R70 ;  /* 0x0000004600437202 */ /* 0x000fe40000000f00 */
[----:B------:R-:W-:Y:S02]  /*2800*/  MOV R69, 0x1f ;  /* 0x0000001f00457802 */ /* 0x000fe40000000f00 */
[----:B------:R-:W-:Y:S02]  /*2810*/  MOV R112, 0xffffffff ;  /* 0xffffffff00707802 */ /* 0x000fe40000000f00 */
[----:B------:R-:W-:Y:S02]  /*2820*/  MOV R64, 0x2840 ;  /* 0x0000284000407802 */ /* 0x000fe40000000f00 */
[----:B------:R-:W-:Y:S05]  /*2830*/  CALL.REL.NOINC `($__internal_0_$__cuda_sm70_shflsync_bfly_p) ;  /* 0x0000011000007944 */ /* 0x000fea0003c00000 */
[----:B------:R-:W-:Y:S01]  /*2840*/  FADD.FTZ R68, R66, R109 ;  /* 0x0000006d42447221 */ /* 0x000fe20000010000 */
[----:B0-----:R-:W-:Y:S01]  /*2850*/  HFMA2.MMA R108, -RZ, RZ, 0, 9.5367431640625e-07 ;  /* 0x00000010ff6c7435 */ /* 0x001fe200000001ff */
[----:B-1----:R-:W-:Y:S01]  /*2860*/  FADD.FTZ R70, R70, R67 ;  /* 0x0000004346467221 */ /* 0x002fe20000010000 */
[----:B------:R-:W-:Y:S01]  /*2870*/  MOV R69, 0x1f ;  /* 0x0000001f00457802 */ /* 0x000fe20000000f00 */
[----:B------:R-:W-:Y:S01]  /*2880*/  IMAD.MOV.U32 R112, RZ, RZ, -0x1 ;  /* 0xffffffffff707424 */ /* 0x000fe200078e00ff */
[----:B------:R-:W-:-:S02]  /*2890*/  MOV R67, R68 ;  /* 0x0000004400437202 */ /* 0x000fc40000000f00 */
[----:B------:R-:W-:Y:S02]  /*28a0*/  MOV R64, 0x28c0 ;  /* 0x000028c000407802 */ /* 0x000fe40000000f00 */
[----:B------:R-:W-:Y:S05]  /*28b0*/  CALL.REL.NOINC `($__internal_0_$__cuda_sm70_shflsync_bfly_p) ;  /* 0x0000009000007944 */ /* 0x000fea0003c00000 */
[----:B0-----:R-:W-:Y:S01]  /*28c0*/  HFMA2.MMA R108, -RZ, RZ, 0, 9.5367431640625e-07 ;  /* 0x00000010ff6c7435 */ /* 0x001fe200000001ff */
[----:B-1----:R-:W-:Y:S02]  /*28d0*/  MOV R71, R67 ;  /* 0x0000004300477202 */ /* 0x002fe40000000f00 */
[----:B------:R-:W-:Y:S02]  /*28e0*/  MOV R67, R70 ;  /* 0x0000004600437202 */ /* 0x000fe40000000f00 */
[----:B------:R-:W-:Y:S02]  /*28f0*/  MOV R69, 0x1f ;  /* 0x0000001f00457802 */ /* 0x000fe40000000f00 */
[----:B------:R-:W-:Y:S02]  /*2900*/  MOV R112, 0xffffffff ;  /* 0xffffffff00707802 */ /* 0x000fe40000000f00 */
[----:B------:R-:W-:Y:S02]  /*2910*/  MOV R64, 0x2930 ;  /* 0x0000293000407802 */ /* 0x000fe40000000f00 */
[----:B------:R-:W-:Y:S05]  /*2920*/  CALL.REL.NOINC `($__internal_0_$__cuda_sm70_shflsync_bfly_p) ;  /* 0x0000002000007944 */ /* 0x000fea0003c00000 */
[----:B-1----:R-:W-:Y:S01]  /*2930*/  MOV R65, R67 ;  /* 0x0000004300417202 */ /* 0x002fe20000000f00 */
[----:B0-----:R-:W-:Y:S05]  /*2940*/  BRA `(.L_x_14) ;  /* 0xffffe7d000007947 */ /* 0x001fea000383ffff */
        .weak           $__internal_0_$__cuda_sm70_shflsync_bfly_p
        .type           $__internal_0_$__cuda_sm70_shflsync_bfly_p,@function
        .size           $__internal_0_$__cuda_sm70_shflsync_bfly_p,(.L_x_7178 - $__internal_0_$__cuda_sm70_shflsync_bfly_p)
$__internal_0_$__cuda_sm70_shflsync_bfly_p:
[----:B------:R-:W-:Y:S01]  /*2950*/  HFMA2.MMA R65, -RZ, RZ, 0, 0 ;  /* 0x00000000ff417435 */ /* 0x000fe200000001ff */
[----:B------:R-:W-:Y:S04]  /*2960*/  WARPSYNC R112 ;  /* 0x0000007000007348 */ /* 0x000fe80003800000 */
[----:B------:R0:W1:Y:S01]  /*2970*/  SHFL.BFLY PT, R67, R67, R108, R69 ;  /* 0x0c00006c43437389 */ /* 0x00006200000e0045 */
[----:B------:R-:W-:Y:S05]  /*2980*/  RET.REL.NODEC R64 `(_ZN10layer_norm13ln_bwd_kernelINS_13Kernel_traitsI13__nv_bfloat16S2_S2_S2_fjLj512ELj1ELj4ELj1ELj16ENS_18Kernel_traits_baseILj512ES2_S2_S2_S2_fjLj128EEEEELb0ELb0ELb0ELb0EEEvNS_9BwdParamsE) ;  /* 0xffffd67040007950 */ /* 0x000fea0003c3ffff */
.L_x_15:
[----:B------:R-:W-:-:S00]  /*2990*/  BRA `(.L_x_15) ;  /* 0xfffffff000007947 */ /* 0x000fc0000383ffff */
[----:B------:R-:W-:-:S00]  /*29a0*/  NOP ;  /* 0x0000000000007918 */ /* 0x000fc00000000000 */
        /* <DEDUP_REMOVED lines=13> */
.L_x_7178:


//--------------------- .text._ZN10layer_norm13ln_bwd_kernelINS_13Kernel_traitsI13__nv_bfloat16S2_S2_S2_fjLj512ELj1ELj4ELj1ELj16ENS_18Kernel_traits_baseILj512ES2_S2_S2_S2_fjLj128EEEEELb0ELb0ELb0ELb1EEEvNS_9BwdParamsE --------------------------
	.section	.text._ZN10layer_norm13ln_bwd_kernelINS_13Kernel_traitsI13__nv_bfloat16S2_S2_S2_fjLj512ELj1ELj4ELj1ELj16ENS_18Kernel_traits_baseILj512ES2_S2_S2_S2_fjLj128EEEEELb0ELb0ELb0ELb1EEEvNS_9BwdParamsE,"ax",@progbits
	.sectioninfo	@"SHI_REGISTERS=118"
	.align	128
        .global         _ZN10layer_norm13ln_bwd_kernelINS_13Kernel_traitsI13__nv_bfloat16S2_S2_S2_fjLj512ELj1ELj4ELj1ELj16ENS_18Kernel_traits_baseILj512ES2_S2_S2_S2_fjLj128EEEEELb0ELb0ELb0ELb1EEEvNS_9BwdParamsE
        .type           _ZN10layer_norm13ln_bwd_kernelINS_13Kernel_traitsI13__nv_bfloat16S2_S2_S2_fjLj512ELj1ELj4ELj1ELj16ENS_18Kernel_traits_baseILj512ES2_S2_S2_S2_fjLj128EEEEELb0ELb0ELb0ELb1EEEvNS_9BwdParamsE,@function
        .size           _ZN10layer_norm13ln_bwd_kernelINS_13Kernel_traitsI13__nv_bfloat16S2_S2_S2_fjLj512ELj1ELj4ELj1ELj16ENS_18Kernel_traits_baseILj512ES2_S2_S2_S2_fjLj128EEEEELb0ELb0ELb0ELb1EEEvNS_9BwdParamsE,(.L_x_7179 - _ZN10layer_norm13ln_bwd_kernelINS_13Kernel_traitsI13__nv_bfloat16S2_S2_S2_fjLj512ELj1ELj4ELj1ELj16ENS_18Kernel_traits_baseILj512ES2_S2_S2_S2_fjLj128EEEEELb0ELb0ELb0ELb1EEEvNS_9BwdParamsE)
        .other          _ZN10layer_norm13ln_bwd_kernelINS_13Kernel_traitsI13__nv_bfloat16S2_S2_S2_fjLj512ELj1ELj4ELj1ELj16ENS_18Kernel_traits_baseILj512ES2_S2_S2_S2_fjLj128EEEEELb0ELb0ELb0ELb1EEEvNS_9BwdParamsE,@"STO_CUDA_ENTRY STV_DEFAULT"
_ZN10layer_norm13ln_bwd_kernelINS_13Kernel_traitsI13__nv_bfloat16S2_S2_S2_fjLj512ELj1ELj4ELj1ELj16ENS_18Kernel_traits_baseILj512ES2_S2_S2_S2_fjLj128EEEEELb0ELb0ELb0ELb1EEEvNS_9BwdParamsE:
.text._ZN10layer_norm13ln_bwd_kernelINS_13Kernel_traitsI13__nv_bfloat16S2_S2_S2_fjLj512ELj1ELj4ELj1ELj16ENS_18Kernel_traits_baseILj512ES2_S2_S2_S2_fjLj128EEEEELb0ELb0ELb0ELb1EEEvNS_9BwdParamsE:
[----:B------:R-:W-:Y:S02]  /*0000*/  MOV R1, c[0x0][0x28] ;  /* 0x00000a0000017a02 */ /* 0x000fe40000000f00 */
[----:B------:R-:W0:Y:S01]  /*0010*/  S2R R0, SR_TID.X ;  /* 0x0000000000007919 */ /* 0x000e220000002100 */
[----:B------:R-:W-:Y:S01]  /*0020*/  ULDC.64 UR4, c[0x0][0x118] ;  /* 0x0000460000047ab9 */ /* 0x000fe20000000a00 */
[----:B------:R-:W-:Y:S02]  /*0030*/  BSSY B0, `(.L_x_16) ;  /* 0x00001c2000007945 */ /* 0x000fe40003800000 */
[----:B------:R-:W1:Y:S01]  /*0040*/  S2R R3, SR_CTAID.X ;  /* 0x0000000000037919 */ /* 0x000e620000002500 */
[----:B0-----:R-:W-:-:S04]  /*0050*/  SHF.R.U32.HI R70, RZ, 0x5, R0 ;  /* 0x00000005ff467819 */ /* 0x001fc80000011600 */
[----:B-1----:R-:W-:-:S04]  /*0060*/  LEA R70, R3, R70, 0x2 ;  /* 0x0000004603467211 */ /* 0x002fc800078e10ff */
[----:B------:R-:W-:-:S13]  /*0070*/  ISETP.GE.AND P0, PT, R70, c[0x0][0x164], PT ;  /* 0x0000590046007a0c */ /* 0x000fda0003f06270 */
[----:B------:R-:W-:Y:S05]  /*0080*/  @!P0 BRA `(.L_x_17) ;  /* 0x0000011000008947 */ /* 0x000fea0003800000 */
        /* <DEDUP_REMOVED lines=16> */
[----:B------:R-:W-:Y:S05]  /*0190*/  BRA `(.L_x_18) ;  /* 0x00001ab000007947 */ /* 0x000fea0003800000 */
.L_x_17:
[----:B------:R-:W-:-:S04]  /*01a0*/  SHF.L.U32 R2, R0, 0x4, RZ ;  /* 0x0000000400027819 */ /* 0x000fc800000006ff */
[----:B------:R-:W-:-:S04]  /*01b0*/  LOP3.LUT R2, R2, 0x1f0, RZ, 0xc0, !PT ;  /* 0x000001f002027812 */ /* 0x000fc800078ec0ff */
[----:B------:R-:W-:-:S04]  /*01c0*/  IADD3 R2, P0, R2, c[0x0][0x1b0], RZ ;  /* 0x00006c0002027a10 */ /* 0x000fc80007f1e0ff */
[----:B------:R-:W-:-:S05]  /*01d0*/  IADD3.X R3, RZ, c[0x0][0x1b4], RZ, P0, !PT ;  /* 0x00006d00ff037a10 */ /* 0x000fca00007fe4ff */
[----:B------:R-:W2:Y:S04]  /*01e0*/  LDG.E.128 R8, [R2.64] ;  /* 0x0000000402087981 */ /* 0x000ea8000c1e1d00 */
[----:B------:R-:W3:Y:S01]  /*01f0*/  LDG.E.128 R4, [R2.64+0x200] ;  /* 0x0002000402047981 */ /* 0x000ee2000c1e1d00 */
[----:B------:R-:W0:Y:S01]  /*0200*/  LDC.U8 R79, c[0x0][0x1f0] ;  /* 0x00007c00ff4f7b82 */ /* 0x000e220000000000 */
[----:B------:R-:W-:Y:S01]  /*0210*/  BSSY B1, `(.L_x_19) ;  /* 0x000018d000017945 */ /* 0x000fe20003800000 */
        /* <DEDUP_REMOVED lines=16> */
[----:B--2---:R-:W-:-:S02]  /*0320*/  PRMT R71, RZ, 0x5410, R8 ;  /* 0x00005410ff477816 */ /* 0x004fc40000000008 */
[----:B------:R-:W-:Y:S02]  /*0330*/  PRMT R72, RZ, 0x7610, R8 ;  /* 0x00007610ff487816 */ /* 0x000fe40000000008 */
[--C-:B------:R-:W-:Y:S02]  /*0340*/  PRMT R73, RZ, 0x5410, R9.reuse ;  /* 0x00005410ff497816 */ /* 0x100fe40000000009 */
[----:B------:R-:W-:Y:S02]  /*0350*/  PRMT R74, RZ, 0x7610, R9 ;  /* 0x00007610ff4a7816 */ /* 0x000fe40000000009 */
[--C-:B------:R-:W-:Y:S02]  /*0360*/  PRMT R75, RZ, 0x5410, R10.reuse ;  /* 0x00005410ff4b7816 */ /* 0x100fe4000000000a */
[----:B------:R-:W-:Y:S02]  /*0370*/  PRMT R76, RZ, 0x7610, R10 ;  /* 0x00007610ff4c7816 */ /* 0x000fe4000000000a */
[----:B------:R-:W-:-:S02]  /*0380*/  PRMT R77, RZ, 0x5410, R11 ;  /* 0x00005410ff4d7816 */ /* 0x000fc4000000000b */
[----:B------:R-:W-:Y:S02]  /*0390*/  PRMT R78, RZ, 0x7610, R11 ;  /* 0x00007610ff4e7816 */ /* 0x000fe4000000000b */
[--C-:B---3--:R-:W-:Y:S02]  /*03a0*/  PRMT R80, RZ, 0x5410, R4.reuse ;  /* 0x00005410ff507816 */ /* 0x108fe40000000004 */
[----:B------:R-:W-:Y:S02]  /*03b0*/  PRMT R81, RZ, 0x7610, R4 ;  /* 0x00007610ff517816 */ /* 0x000fe40000000004 */
[--C-:B------:R-:W-:Y:S02]  /*03c0*/  PRMT R82, RZ, 0x5410, R5.reuse ;  /* 0x00005410ff527816 */ /* 0x100fe40000000005 */
[----:B------:R-:W-:Y:S02]  /*03d0*/  PRMT R84, RZ, 0x7610, R5 ;  /* 0x00007610ff547816 */ /* 0x000fe40000000005 */
[----:B------:R-:W-:-:S02]  /*03e0*/  PRMT R83, RZ, 0x5410, R6 ;  /* 0x00005410ff537816 */ /* 0x000fc40000000006 */
[----:B------:R-:W-:Y:S02]  /*03f0*/  PRMT R86, RZ, 0x7610, R6 ;  /* 0x00007610ff567816 */ /* 0x000fe40000000006 */
[--C-:B------:R-:W-:Y:S02]  /*0400*/  PRMT R85, RZ, 0x5410, R7.reuse ;  /* 0x00005410ff557816 */ /* 0x100fe40000000007 */
[----:B0-----:R-:W-:Y:S02]  /*0410*/  PRMT R87, RZ, 0x7610, R7 ;  /* 0x00007610ff577816 */ /* 0x001fe40000000007 */
.L_x_23:
[----:B------:R-:W-:Y:S01]  /*0420*/  IMAD R2, R70, c[0x0][0x168], RZ ;  /* 0x00005a0046027a24 */ /* 0x000fe200078e02ff */
[----:B------:R-:W-:Y:S01]  /*0430*/  HFMA2.MMA R33, -RZ, RZ, 0, 9.5367431640625e-07 ;  /* 0x00000010ff217435 */ /* 0x000fe200000001ff */
[----:B------:R-:W-:-:S03]  /*0440*/  LOP3.LUT R88, R0, 0x1f, RZ, 0xc0, !PT ;  /* 0x0000001f00587812 */ /* 0x000fc600078ec0ff */
[----:B------:R-:W-:-:S04]  /*0450*/  SHF.R.S32.HI R3, RZ, 0x1f, R2 ;  /* 0x0000001fff037819 */ /* 0x000fc80000011402 */
[----:B------:R-:W-:Y:S02]  /*0460*/  LEA.HI R3, R3, R2, RZ, 0x3 ;  /* 0x0000000203037211 */ /* 0x000fe400078f18ff */
[----:B------:R-:W-:Y:S02]  /*0470*/  MOV R35, 0x4 ;  /* 0x0000000400237802 */ /* 0x000fe40000000f00 */
[----:B------:R-:W-:-:S03]  /*0480*/  LEA.HI.SX32 R88, R3, R88, 0x1d ;  /* 0x0000005803587211 */ /* 0x000fc600078feaff */
[----:B------:R-:W-:Y:S01]  /*0490*/  IMAD.WIDE R2, R70, R35, c[0x0][0x1a0] ;  /* 0x0000680046027625 */ /* 0x000fe200078e0223 */
[----:B------:R-:W-:-:S03]  /*04a0*/  IADD3 R32, R88, 0x20, RZ ;  /* 0x0000002058207810 */ /* 0x000fc60007ffe0ff */
[CC--:B------:R-:W-:Y:S01]  /*04b0*/  IMAD.WIDE.U32 R16, R88.reuse, R33.reuse, c[0x0][0x188] ;  /* 0x0000620058107625 */ /* 0x0c0fe200078e0021 */
[----:B------:R0:W2:Y:S03]  /*04c0*/  LDG.E R92, [R2.64] ;  /* 0x00000004025c7981 */ /* 0x0000a6000c1e1900 */
[-C--:B------:R-:W-:Y:S02]  /*04d0*/  IMAD.WIDE.U32 R20, R88, R33.reuse, c[0x0][0x208] ;  /* 0x0000820058147625 */ /* 0x080fe400078e0021 */
[----:B------:R-:W3:Y:S02]  /*04e0*/  LDG.E.128 R16, [R16.64] ;  /* 0x0000000410107981 */ /* 0x000ee4000c1e1d00 */
[----:B------:R-:W-:Y:S02]  /*04f0*/  IMAD.WIDE.U32 R24, R32, R33, c[0x0][0x188] ;  /* 0x0000620020187625 */ /* 0x000fe400078e0021 */
[----:B------:R-:W4:Y:S02]  /*0500*/  LDG.E.128 R20, [R20.64] ;  /* 0x0000000414147981 */ /* 0x000f24000c1e1d00 */
[----:B------:R-:W-:-:S02]  /*0510*/  IMAD.WIDE R34, R70, R35, c[0x0][0x1a8] ;  /* 0x00006a0046227625 */ /* 0x000fc400078e0223 */
[----:B------:R-:W4:Y:S04]  /*0520*/  LDG.E.128 R24, [R24.64] ;  /* 0x0000000418187981 */ /* 0x000f28000c1e1d00 */
[----:B------:R-:W4:Y:S01]  /*0530*/  LDG.E R34, [R34.64] ;  /* 0x0000000422227981 */ /* 0x000f22000c1e1900 */
[----:B------:R-:W-:-:S06]  /*0540*/  IMAD.WIDE.U32 R28, R32, R33, c[0x0][0x208] ;  /* 0x00008200201c7625 */ /* 0x000fcc00078e0021 */
[----:B------:R-:W4:Y:S01]  /*0550*/  LDG.E.128 R28, [R28.64] ;  /* 0x000000041c1c7981 */ /* 0x000f22000c1e1d00 */
[----:B------:R-:W-:-:S04]  /*0560*/  ISETP.NE.U32.AND P1, PT, RZ, c[0x0][0x1c0], PT ;  /* 0x00007000ff007a0c */ /* 0x000fc80003f25070 */
[----:B------:R-:W-:Y:S02]  /*0570*/  ISETP.NE.AND.EX P1, PT, RZ, c[0x0][0x1c4], PT, P1 ;  /* 0x00007100ff007a0c */ /* 0x000fe40003f25310 */
[----:B------:R-:W-:-:S11]  /*0580*/  SHF.R.S32.HI R37, RZ, 0x1f, R70 ;  /* 0x0000001fff257819 */ /* 0x000fd60000011446 */
[----:B------:R-:W-:-:S04]  /*0590*/  @P1 LEA R36, P2, R70, c[0x0][0x1c0], 0x1 ;  /* 0x0000700046241a11 */ /* 0x000fc800078408ff */
[----:B------:R-:W-:-:S05]  /*05a0*/  @P1 LEA.HI.X R37, R70, c[0x0][0x1c4], R37, 0x1, P2 ;  /* 0x0000710046251a11 */ /* 0x000fca00010f0c25 */
[----:B------:R1:W4:Y:S01]  /*05b0*/  @P1 LDG.E.U16 R36, [R36.64] ;  /* 0x0000000424241981 */ /* 0x000322000c1e1500 */
[----:B------:R-:W-:-:S04]  /*05c0*/  ISETP.NE.U32.AND P0, PT, RZ, c[0x0][0x218], PT ;  /* 0x00008600ff007a0c */ /* 0x000fc80003f05070 */
[----:B------:R-:W-:Y:S02]  /*05d0*/  ISETP.NE.AND.EX P0, PT, RZ, c[0x0][0x21c], PT, P0 ;  /* 0x00008700ff007a0c */ /* 0x000fe40003f05300 */
[----:B------:R-:W-:-:S11]  /*05e0*/  ISETP.NE.AND P2, PT, R79, RZ, PT ;  /* 0x000000ff4f00720c */ /* 0x000fd60003f45270 */
[----:B0-----:R-:W-:-:S04]  /*05f0*/  @P0 IMAD.WIDE.U32 R2, R88, R33, c[0x0][0x218] ;  /* 0x0000860058020625 */ /* 0x001fc800078e0021 */
[----:B------:R-:W-:Y:S01]  /*0600*/  @P0 IMAD.WIDE.U32 R32, R32, R33, c[0x0][0x218] ;  /* 0x0000860020200625 */ /* 0x000fe200078e0021 */
[----:B------:R3:W5:Y:S04]  /*0610*/  @P0 LDG.E.128 R4, [R2.64] ;  /* 0x0000000402040981 */ /* 0x000768000c1e1d00 */
[----:B------:R0:W5:Y:S01]  /*0620*/  @P0 LDG.E.128 R8, [R32.64] ;  /* 0x0000000420080981 */ /* 0x000162000c1e1d00 */
[----:B--2---:R-:W-:Y:S02]  /*0630*/  FSEL R92, R92, RZ, !P2 ;  /* 0x000000ff5c5c7208 */ /* 0x004fe40005000000 */
[----:B---3--:R-:W-:Y:S02]  /*0640*/  PRMT R2, RZ, 0x5410, R16 ;  /* 0x00005410ff027816 */ /* 0x008fe40000000010 */
[----:B-1----:R-:W-:-:S02]  /*0650*/  PRMT R37, RZ, 0x5410, R18 ;  /* 0x00005410ff257816 */ /* 0x002fc40000000012 */
[----:B------:R-:W-:Y:S02]  /*0660*/  PRMT R18, RZ, 0x7610, R18 ;  /* 0x00007610ff127816 */ /* 0x000fe40000000012 */
[----:B------:R-:W-:Y:S02]  /*0670*/  PRMT R16, RZ, 0x7610, R16 ;  /* 0x00007610ff107816 */ /* 0x000fe40000000010 */
[--C-:B----4-:R-:W-:Y:S02]  /*0680*/  PRMT R94, RZ, 0x5410, R21.reuse ;  /* 0x00005410ff5e7816 */ /* 0x110fe40000000015 */
[----:B------:R-:W-:Y:S01]  /*0690*/  PRMT R99, RZ, 0x7610, R21 ;  /* 0x00007610ff637816 */ /* 0x000fe20000000015 */
[----:B------:R-:W-:Y:S01]  /*06a0*/  FADD.FTZ R21, -R92, R2 ;  /* 0x000000025c157221 */ /* 0x000fe20000010100 */
[--C-:B------:R-:W-:Y:S02]  /*06b0*/  PRMT R3, RZ, 0x5410, R17.reuse ;  /* 0x00005410ff037816 */ /* 0x100fe40000000011 */
[----:B0-----:R-:W-:-:S02]  /*06c0*/  PRMT R33, RZ, 0x7610, R17 ;  /* 0x00007610ff217816 */ /* 0x001fc40000000011 */
[--C-:B------:R-:W-:Y:S02]  /*06d0*/  PRMT R89, RZ, 0x5410, R19.reuse ;  /* 0x00005410ff597816 */ /* 0x100fe40000000013 */
[----:B------:R-:W-:Y:S01]  /*06e0*/  PRMT R91, RZ, 0x7610, R19 ;  /* 0x00007610ff5b7816 */ /* 0x000fe20000000013 */
[----:B------:R-:W-:Y:S01]  /*06f0*/  FADD.FTZ R109, -R92, R18 ;  /* 0x000000125c6d7221 */ /* 0x000fe20000010100 */
[--C-:B------:R-:W-:Y:S02]  /*0700*/  PRMT R17, RZ, 0x5410, R20.reuse ;  /* 0x00005410ff117816 */ /* 0x100fe40000000014 */
[----:B------:R-:W-:Y:S01]  /*0710*/  PRMT R19, RZ, 0x7610, R20 ;  /* 0x00007610ff137816 */ /* 0x000fe20000000014 */
[----:B------:R-:W-:Y:S01]  /*0720*/  FMUL.FTZ R18, R34, R21 ;  /* 0x0000001522127220 */ /* 0x000fe20000410000 */
[--C-:B------:R-:W-:Y:S02]  /*0730*/  PRMT R97, RZ, 0x5410, R25.reuse ;  /* 0x00005410ff617816 */ /* 0x100fe40000000019 */
[----:B------:R-:W-:Y:S01]  /*0740*/  PRMT R20, RZ, 0x7610, R25 ;  /* 0x00007610ff147816 */ /* 0x000fe20000000019 */
[----:B------:R-:W-:-:S02]  /*0750*/  FADD.FTZ R25, -R92, R16 ;  /* 0x000000105c197221 */ /* 0x000fc40000010100 */
[----:B------:R-:W-:Y:S02]  /*0760*/  FADD.FTZ R68, R17, R68 ;  /* 0x0000004411447221 */ /* 0x000fe40000010000 */
[----:B------:R-:W-:Y:S02]  /*0770*/  FMUL.FTZ R16, R34, R25 ;  /* 0x0000001922107220 */ /* 0x000fe40000410000 */
[-C--:B------:R-:W-:Y:S02]  /*0780*/  FFMA.FTZ R69, R18, R17.reuse, R69 ;  /* 0x0000001112457223 */ /* 0x080fe40000010045 */
[----:B------:R-:W-:Y:S01]  /*0790*/  FMUL.FTZ R17, R71, R17 ;  /* 0x0000001147117220 */ /* 0x000fe20000410000 */
[--C-:B------:R-:W-:Y:S01]  /*07a0*/  PRMT R90, RZ, 0x5410, R23.reuse ;  /* 0x00005410ff5a7816 */ /* 0x100fe20000000017 */
[----:B------:R-:W-:Y:S01]  /*07b0*/  FADD.FTZ R66, R19, R66 ;  /* 0x0000004213427221 */ /* 0x000fe20000010000 */
[----:B------:R-:W-:Y:S01]  /*07c0*/  PRMT R93, RZ, 0x7610, R23 ;  /* 0x00007610ff5d7816 */ /* 0x000fe20000000017 */
[-C--:B------:R-:W-:Y:S01]  /*07d0*/  FFMA.FTZ R67, R16, R19.reuse, R67 ;  /* 0x0000001310437223 */ /* 0x080fe20000010043 */
[--C-:B------:R-:W-:Y:S01]  /*07e0*/  PRMT R103, RZ, 0x5410, R24.reuse ;  /* 0x00005410ff677816 */ /* 0x100fe20000000018 */
[----:B------:R-:W-:Y:S01]  /*07f0*/  FMUL.FTZ R19, R72, R19 ;  /* 0x0000001348137220 */ /* 0x000fe20000410000 */
[----:B------:R-:W-:Y:S01]  /*0800*/  PRMT R101, RZ, 0x7610, R24 ;  /* 0x00007610ff657816 */ /* 0x000fe20000000018 */
[----:B------:R-:W-:Y:S01]  /*0810*/  FADD.FTZ R96, RZ, R17 ;  /* 0x00000011ff607221 */ /* 0x000fe20000010000 */
[--C-:B------:R-:W-:Y:S01]  /*0820*/  PRMT R23, RZ, 0x5410, R27.reuse ;  /* 0x00005410ff177816 */ /* 0x100fe2000000001b */
[----:B------:R-:W-:Y:S01]  /*0830*/  FFMA.FTZ R100, R18, R17, RZ ;  /* 0x0000001112647223 */ /* 0x000fe200000100ff */
[----:B------:R-:W-:Y:S01]  /*0840*/  PRMT R24, RZ, 0x7610, R27 ;  /* 0x00007610ff187816 */ /* 0x000fe2000000001b */
[C---:B------:R-:W-:Y:S01]  /*0850*/  FADD.FTZ R27, -R92.reuse, R3 ;  /* 0x000000035c1b7221 */ /* 0x040fe20000010100 */
[--C-:B------:R-:W-:Y:S01]  /*0860*/  PRMT R32, RZ, 0x5410, R22.reuse ;  /* 0x00005410ff207816 */ /* 0x100fe20000000016 */
[C---:B------:R-:W-:Y:S01]  /*0870*/  FADD.FTZ R105, -R92.reuse, R33 ;  /* 0x000000215c697221 */ /* 0x040fe20000010100 */
[----:B------:R-:W-:Y:S01]  /*0880*/  PRMT R35, RZ, 0x7610, R22 ;  /* 0x00007610ff237816 */ /* 0x000fe20000000016 */
[C---:B------:R-:W-:Y:S01]  /*0890*/  FADD.FTZ R113, -R92.reuse, R91 ;  /* 0x0000005b5c717221 */ /* 0x040fe20000010100 */
[----:B------:R-:W-:Y:S01]  /*08a0*/  PRMT R22, RZ, 0x5410, R26 ;  /* 0x00005410ff167816 */ /* 0x000fe2000000001a */
[----:B------:R-:W-:Y:S01]  /*08b0*/  FADD.FTZ R91, -R92, R20 ;  /* 0x000000145c5b7221 */ /* 0x000fe20000010100 */
[----:B------:R-:W-:Y:S01]  /*08c0*/  PRMT R26, RZ, 0x7610, R26 ;  /* 0x00007610ff1a7816 */ /* 0x000fe2000000001a */
[----:B------:R-:W-:-:S02]  /*08d0*/  FMUL.FTZ R21, R73, R94 ;  /* 0x0000005e49157220 */ /* 0x000fc40000410000 */
[----:B------:R-:W-:Y:S02]  /*08e0*/  FADD.FTZ R102, R96, R19 ;  /* 0x0000001360667221 */ /* 0x000fe40000010000 */
[----:B------:R-:W-:Y:S02]  /*08f0*/  FADD.FTZ R3, -R92, R24 ;  /* 0x000000185c037221 */ /* 0x000fe40000010100 */
[----:B------:R-:W-:Y:S02]  /*0900*/  FMUL.FTZ R20, R34, R27 ;  /* 0x0000001b22147220 */ /* 0x000fe40000410000 */
[----:B------:R-:W-:Y:S02]  /*0910*/  FFMA.FTZ R100, R16, R19, R100 ;  /* 0x0000001310647223 */ /* 0x000fe40000010064 */
[----:B------:R-:W-:Y:S02]  /*0920*/  FMUL.FTZ R24, R34, R105 ;  /* 0x0000006922187220 */ /* 0x000fe40000410000 */
[----:B------:R-:W-:-:S02]  /*0930*/  FADD.FTZ R103, -R92, R103 ;  /* 0x000000675c677221 */ /* 0x000fc40000010100 */
[----:B------:R-:W-:Y:S02]  /*0940*/  FMUL.FTZ R27, R74, R99 ;  /* 0x000000634a1b7220 */ /* 0x000fe40000410000 */
[----:B------:R-:W-:Y:S02]  /*0950*/  FADD.FTZ R102, R102, R21 ;  /* 0x0000001566667221 */ /* 0x000fe40000010000 */
[----:B------:R-:W-:Y:S02]  /*0960*/  FADD.FTZ R107, -R92, R37 ;  /* 0x000000255c6b7221 */ /* 0x000fe40000010100 */
[----:B------:R-:W-:Y:S01]  /*0970*/  FFMA.FTZ R100, R20, R21, R100 ;  /* 0x0000001514647223 */ /* 0x000fe20000010064 */
[--C-:B------:R-:W-:Y:S01]  /*0980*/  PRMT R115, RZ, 0x5410, R28.reuse ;  /* 0x00005410ff737816 */ /* 0x100fe2000000001c */
[C---:B------:R-:W-:Y:S01]  /*0990*/  FADD.FTZ R101, -R92.reuse, R101 ;  /* 0x000000655c657221 */ /* 0x040fe20000010100 */
[----:B------:R-:W-:Y:S01]  /*09a0*/  PRMT R98, RZ, 0x7610, R28 ;  /* 0x00007610ff627816 */ /* 0x000fe2000000001c */
[----:B------:R-:W-:-:S02]  /*09b0*/  FADD.FTZ R33, -R92, R26 ;  /* 0x0000001a5c217221 */ /* 0x000fc40000010100 */
[----:B------:R-:W-:Y:S02]  /*09c0*/  FADD.FTZ R62, R99, R62 ;  /* 0x0000003e633e7221 */ /* 0x000fe40000010000 */
[----:B------:R-:W-:Y:S02]  /*09d0*/  FFMA.FTZ R63, R24, R99, R63 ;  /* 0x00000063183f7223 */ /* 0x000fe4000001003f */
[C---:B------:R-:W-:Y:S02]  /*09e0*/  FADD.FTZ R111, -R92.reuse, R89 ;  /* 0x000000595c6f7221 */ /* 0x040fe40000010100 */
[----:B------:R-:W-:Y:S02]  /*09f0*/  FADD.FTZ R97, -R92, R97 ;  /* 0x000000615c617221 */ /* 0x000fe40000010100 */
[C---:B------:R-:W-:Y:S02]  /*0a00*/  FMUL.FTZ R26, R34.reuse, R109 ;  /* 0x0000006d221a7220 */ /* 0x040fe40000410000 */
[----:B------:R-:W-:Y:S01]  /*0a10*/  FMUL.FTZ R99, R34, R103 ;  /* 0x0000006722637220 */ /* 0x000fe20000410000 */
[----:B------:R-:W-:Y:S01]  /*0a20*/  PRMT R95, RZ, 0x5410, R29 ;  /* 0x00005410ff5f7816 */ /* 0x000fe2000000001d */
[----:B------:R-:W-:-:S02]  /*0a30*/  FADD.FTZ R37, -R92, R22 ;  /* 0x000000165c257221 */ /* 0x000fc40000010100 */
[----:B------:R-:W-:Y:S01]  /*0a40*/  FADD.FTZ R23, -R92, R23 ;  /* 0x000000175c177221 */ /* 0x000fe20000010100 */
[----:B------:R-:W-:Y:S01]  /*0a50*/  PRMT R92, RZ, 0x7610, R29 ;  /* 0x00007610ff5c7816 */ /* 0x000fe2000000001d */
[----:B------:R-:W-:Y:S02]  /*0a60*/  FMUL.FTZ R28, R75, R32 ;  /* 0x000000204b1c7220 */ /* 0x000fe40000410000 */
[----:B------:R-:W-:Y:S01]  /*0a70*/  FADD.FTZ R103, R102, R27 ;  /* 0x0000001b66677221 */ /* 0x000fe20000010000 */
[--C-:B------:R-:W-:Y:S01]  /*0a80*/  PRMT R29, RZ, 0x5410, R31.reuse ;  /* 0x00005410ff1d7816 */ /* 0x100fe2000000001f */
[----:B------:R-:W-:Y:S01]  /*0a90*/  FMUL.FTZ R25, R34, R107 ;  /* 0x0000006b22197220 */ /* 0x000fe20000410000 */
[----:B------:R-:W-:Y:S01]  /*0aa0*/  PRMT R2, RZ, 0x7610, R31 ;  /* 0x00007610ff027816 */ /* 0x000fe2000000001f */
[----:B------:R-:W-:Y:S02]  /*0ab0*/  FFMA.FTZ R100, R24, R27, R100 ;  /* 0x0000001b18647223 */ /* 0x000fe40000010064 */
[----:B------:R-:W-:-:S02]  /*0ac0*/  FMUL.FTZ R96, R34, R101 ;  /* 0x0000006522607220 */ /* 0x000fc40000410000 */
[----:B------:R-:W-:Y:S02]  /*0ad0*/  FADD.FTZ R49, R35, R49 ;  /* 0x0000003123317221 */ /* 0x000fe40000010000 */
[----:B------:R-:W-:Y:S02]  /*0ae0*/  FMUL.FTZ R31, R34, R111 ;  /* 0x0000006f221f7220 */ /* 0x000fe40000410000 */
[----:B------:R-:W-:Y:S02]  /*0af0*/  FFMA.FTZ R61, R26, R35, R61 ;  /* 0x000000231a3d7223 */ /* 0x000fe4000001003d */
[----:B------:R-:W-:Y:S02]  /*0b00*/  FMUL.FTZ R97, R34, R97 ;  /* 0x0000006122617220 */ /* 0x000fe40000410000 */
[----:B------:R-:W-:Y:S02]  /*0b10*/  FMUL.FTZ R35, R76, R35 ;  /* 0x000000234c237220 */ /* 0x000fe40000410000 */
[----:B------:R-:W-:-:S02]  /*0b20*/  FADD.FTZ R102, R103, R28 ;  /* 0x0000001c67667221 */ /* 0x000fc40000010000 */
[C---:B------:R-:W-:Y:S02]  /*0b30*/  FFMA.FTZ R100, R25.reuse, R28, R100 ;  /* 0x0000001c19647223 */ /* 0x040fe40000010064 */
[----:B------:R-:W-:Y:S02]  /*0b40*/  FADD.FTZ R48, R32, R48 ;  /* 0x0000003020307221 */ /* 0x000fe40000010000 */
[----:B------:R-:W-:Y:S02]  /*0b50*/  FFMA.FTZ R60, R25, R32, R60 ;  /* 0x00000020193c7223 */ /* 0x000fe4000001003c */
[----:B------:R-:W-:Y:S02]  /*0b60*/  FADD.FTZ R45, R98, R45 ;  /* 0x0000002d622d7221 */ /* 0x000fe40000010000 */
[-C--:B------:R-:W-:Y:S02]  /*0b70*/  FFMA.FTZ R57, R96, R98.reuse, R57 ;  /* 0x0000006260397223 */ /* 0x080fe40000010039 */
[----:B------:R-:W-:-:S02]  /*0b80*/  FMUL.FTZ R101, R81, R98 ;  /* 0x0000006251657220 */ /* 0x000fc40000410000 */
[----:B------:R-:W-:Y:S02]  /*0b90*/  FADD.FTZ R46, R90, R46 ;  /* 0x0000002e5a2e7221 */ /* 0x000fe40000010000 */
[----:B------:R-:W-:Y:S02]  /*0ba0*/  FMUL.FTZ R32, R34, R113 ;  /* 0x0000007122207220 */ /* 0x000fe40000410000 */
[----:B------:R-:W-:Y:S02]  /*0bb0*/  FFMA.FTZ R58, R31, R90, R58 ;  /* 0x0000005a1f3a7223 */ /* 0x000fe4000001003a */
[----:B------:R-:W-:Y:S02]  /*0bc0*/  FADD.FTZ R42, R95, R42 ;  /* 0x0000002a5f2a7221 */ /* 0x000fe40000010000 */
[-C--:B------:R-:W-:Y:S02]  /*0bd0*/  FFMA.FTZ R54, R97, R95.reuse, R54 ;  /* 0x0000005f61367223 */ /* 0x080fe40000010036 */
[----:B------:R-:W-:-:S02]  /*0be0*/  FMUL.FTZ R98, R82, R95 ;  /* 0x0000005f52627220 */ /* 0x000fc40000410000 */
[----:B------:R-:W-:Y:S02]  /*0bf0*/  FMUL.FTZ R90, R77, R90 ;  /* 0x0000005a4d5a7220 */ /* 0x000fe40000410000 */
[----:B------:R-:W-:Y:S02]  /*0c00*/  FADD.FTZ R95, R102, R35 ;  /* 0x00000023665f7221 */ /* 0x000fe40000010000 */
[----:B------:R-:W-:Y:S02]  /*0c10*/  FFMA.FTZ R100, R26, R35, R100 ;  /* 0x000000231a647223 */ /* 0x000fe40000010064 */
[----:B------:R-:W-:Y:S02]  /*0c20*/  FADD.FTZ R47, R93, R47 ;  /* 0x0000002f5d2f7221 */ /* 0x000fe40000010000 */
[-C--:B------:R-:W-:Y:S02]  /*0c30*/  FFMA.FTZ R59, R32, R93.reuse, R59 ;  /* 0x0000005d203b7223 */ /* 0x080fe4000001003b */
[----:B------:R-:W-:-:S02]  /*0c40*/  FMUL.FTZ R93, R78, R93 ;  /* 0x0000005d4e5d7220 */ /* 0x000fc40000410000 */
[----:B------:R-:W-:Y:S02]  /*0c50*/  FADD.FTZ R102, R95, R90 ;  /* 0x0000005a5f667221 */ /* 0x000fe40000010000 */
[----:B------:R-:W-:Y:S02]  /*0c60*/  FFMA.FTZ R100, R31, R90, R100 ;  /* 0x0000005a1f647223 */ /* 0x000fe40000010064 */
[----:B------:R-:W-:Y:S02]  /*0c70*/  FADD.FTZ R64, R94, R64 ;  /* 0x000000405e407221 */ /* 0x000fe40000010000 */
[----:B------:R-:W-:Y:S02]  /*0c80*/  FFMA.FTZ R65, R20, R94, R65 ;  /* 0x0000005e14417223 */ /* 0x000fe40000010041 */
[----:B------:R-:W-:Y:S02]  /*0c90*/  FMUL.FTZ R94, R80, R115 ;  /* 0x00000073505e7220 */ /* 0x000fe40000410000 */
[----:B------:R-:W-:-:S02]  /*0ca0*/  FADD.FTZ R95, R102, R93 ;  /* 0x0000005d665f7221 */ /* 0x000fc40000010000 */
[----:B------:R-:W-:Y:S01]  /*0cb0*/  FFMA.FTZ R100, R32, R93, R100 ;  /* 0x0000005d20647223 */ /* 0x000fe20000010064 */
[----:B------:R-:W-:Y:S01]  /*0cc0*/  PRMT R89, RZ, 0x5410, R30 ;  /* 0x00005410ff597816 */ /* 0x000fe2000000001e */
[C---:B------:R-:W-:Y:S02]  /*0cd0*/  FMUL.FTZ R37, R34.reuse, R37 ;  /* 0x0000002522257220 */ /* 0x040fe40000410000 */
[----:B------:R-:W-:Y:S02]  /*0ce0*/  FADD.FTZ R102, R95, R94 ;  /* 0x0000005e5f667221 */ /* 0x000fe40000010000 */
[----:B------:R-:W-:Y:S02]  /*0cf0*/  FFMA.FTZ R95, R99, R94, R100 ;  /* 0x0000005e635f7223 */ /* 0x000fe40000010064 */
        /* <DEDUP_REMOVED lines=8> */
[----:B------:R-:W-:Y:S02]  /*0d80*/  FMUL.FTZ R92, R84, R92 ;  /* 0x0000005c545c7220 */ /* 0x000fe40000410000 */
[----:B------:R-:W-:Y:S02]  /*0d90*/  FADD.FTZ R89, R89, R98 ;  /* 0x0000006259597221 */ /* 0x000fe40000010000 */
[----:B------:R-:W-:Y:S01]  /*0da0*/  FFMA.FTZ R95, R97, R98, R95 ;  /* 0x00000062615f7223 */ /* 0x000fe2000001005f */
[----:B------:R-:W-:Y:S01]  /*0db0*/  PRMT R30, RZ, 0x7610, R30 ;  /* 0x00007610ff1e7816 */ /* 0x000fe2000000001e */
[----:B------:R-:W-:Y:S02]  /*0dc0*/  FMUL.FTZ R33, R34, R33 ;  /* 0x0000002122217220 */ /* 0x000fe40000410000 */
[----:B------:R-:W-:Y:S02]  /*0dd0*/  FADD.FTZ R89, R89, R92 ;  /* 0x0000005c59597221 */ /* 0x000fe40000010000 */
[----:B------:R-:W-:-:S02]  /*0de0*/  FFMA.FTZ R95, R91, R92, R95 ;  /* 0x0000005c5b5f7223 */ /* 0x000fc4000001005f */
[----:B------:R-:W-:Y:S02]  /*0df0*/  FADD.FTZ R41, R30, R41 ;  /* 0x000000291e297221 */ /* 0x000fe40000010000 */
[-C--:B------:R-:W-:Y:S02]  /*0e00*/  FFMA.FTZ R53, R33, R30.reuse, R53 ;  /* 0x0000001e21357223 */ /* 0x080fe40000010035 */
[----:B------:R-:W-:Y:S02]  /*0e10*/  FMUL.FTZ R30, R86, R30 ;  /* 0x0000001e561e7220 */ /* 0x000fe40000410000 */
[----:B------:R-:W-:Y:S02]  /*0e20*/  FADD.FTZ R89, R89, R100 ;  /* 0x0000006459597221 */ /* 0x000fe40000010000 */
[----:B------:R-:W-:Y:S02]  /*0e30*/  FFMA.FTZ R95, R37, R100, R95 ;  /* 0x00000064255f7223 */ /* 0x000fe4000001005f */
[----:B------:R-:W-:-:S02]  /*0e40*/  FMUL.FTZ R23, R34, R23 ;  /* 0x0000001722177220 */ /* 0x000fc40000410000 */
[-C--:B------:R-:W-:Y:S02]  /*0e50*/  FMUL.FTZ R102, R85, R29.reuse ;  /* 0x0000001d55667220 */ /* 0x080fe40000410000 */
[----:B------:R-:W-:Y:S02]  /*0e60*/  FADD.FTZ R89, R89, R30 ;  /* 0x0000001e59597221 */ /* 0x000fe40000010000 */
[----:B------:R-:W-:Y:S01]  /*0e70*/  FFMA.FTZ R95, R33, R30, R95 ;  /* 0x0000001e215f7223 */ /* 0x000fe2000001005f */
[----:B------:R-:W-:Y:S01]  /*0e80*/  HFMA2.MMA R22, -RZ, RZ, 1.875, 0 ;  /* 0x3f800000ff167435 */ /* 0x000fe200000001ff */
[----:B------:R-:W-:Y:S02]  /*0e90*/  FADD.FTZ R38, R29, R38 ;  /* 0x000000261d267221 */ /* 0x000fe40000010000 */
[----:B------:R-:W-:Y:S02]  /*0ea0*/  FFMA.FTZ R50, R23, R29, R50 ;  /* 0x0000001d17327223 */ /* 0x000fe40000010032 */
[----:B------:R-:W-:-:S02]  /*0eb0*/  FMUL.FTZ R29, R87, R2 ;  /* 0x00000002571d7220 */ /* 0x000fc40000410000 */
[----:B------:R-:W-:Y:S02]  /*0ec0*/  FMUL.FTZ R104, R34, R3 ;  /* 0x0000000322687220 */ /* 0x000fe40000410000 */
[----:B------:R-:W-:Y:S02]  /*0ed0*/  FADD.FTZ R106, R89, R102 ;  /* 0x00000066596a7221 */ /* 0x000fe40000010000 */
[----:B------:R-:W-:Y:S01]  /*0ee0*/  FFMA.FTZ R95, R23, R102, R95 ;  /* 0x00000066175f7223 */ /* 0x000fe2000001005f */
[----:B------:R-:W-:Y:S01]  /*0ef0*/  @P1 PRMT R22, RZ, 0x5410, R36 ;  /* 0x00005410ff161816 */ /* 0x000fe20000000024 */
[----:B------:R-:W-:Y:S02]  /*0f00*/  FADD.FTZ R44, R115, R44 ;  /* 0x0000002c732c7221 */ /* 0x000fe40000010000 */
[----:B------:R-:W-:Y:S02]  /*0f10*/  FFMA.FTZ R56, R99, R115, R56 ;  /* 0x0000007363387223 */ /* 0x000fe40000010038 */
[----:B------:R-:W-:-:S02]  /*0f20*/  FADD.FTZ R39, R2, R39 ;  /* 0x0000002702277221 */ /* 0x000fc40000010000 */
[----:B------:R-:W-:Y:S02]  /*0f30*/  FFMA.FTZ R51, R104, R2, R51 ;  /* 0x0000000268337223 */ /* 0x000fe40000010033 */
[----:B------:R-:W-:Y:S02]  /*0f40*/  FADD.FTZ R103, R106, R29 ;  /* 0x0000001d6a677221 */ /* 0x000fe40000010000 */
[----:B------:R-:W-:Y:S01]  /*0f50*/  FFMA.FTZ R95, R104, R29, R95 ;  /* 0x0000001d685f7223 */ /* 0x000fe2000001005f */
[----:B------:R-:W-:Y:S05]  /*0f60*/  BRA.DIV ~URZ, `(.L_x_20) ;  /* 0x000013327f007947 */ /* 0x000fea000b800000 */
[----:B------:R0:W1:Y:S02]  /*0f70*/  SHFL.BFLY PT, R36, R103, 0x1, 0x1f ;  /* 0x0c201f0067247f89 */ /* 0x00006400000e0000 */
.L_x_24:
[----:B------:R-:W-:Y:S05]  /*0f80*/  BRA.DIV ~URZ, `(.L_x_21) ;  /* 0x000013927f007947 */ /* 0x000fea000b800000 */
[----:B------:R-:W2:Y:S01]  /*0f90*/  SHFL.BFLY PT, R2, R95, 0x1, 0x1f ;  /* 0x0c201f005f027f89 */ /* 0x000ea200000e0000 */
[----:B-1----:R-:W-:-:S05]  /*0fa0*/  FADD.FTZ R108, R103, R36 ;  /* 0x00000024676c7221 */ /* 0x002fca0000010000 */
[----:B------:R-:W1:Y:S01]  /*0fb0*/  SHFL.BFLY PT, R3, R108, 0x2, 0x1f ;  /* 0x0c401f006c037f89 */ /* 0x000e6200000e0000 */
[----:B--2---:R-:W-:-:S05]  /*0fc0*/  FADD.FTZ R2, R95, R2 ;  /* 0x000000025f027221 */ /* 0x004fca0000010000 */
        /* <DEDUP_REMOVED lines=8> */
[----:B0-----:R-:W0:Y:S01]  /*1050*/  SHFL.BFLY PT, R103, R106, 0x8, 0x1f ;  /* 0x0d001f006a677f89 */ /* 0x001e2200000e0000 */
[----:B-1----:R-:W-:-:S05]  /*1060*/  FADD.FTZ R95, R36, R95 ;  /* 0x0000005f245f7221 */ /* 0x002fca0000010000 */
[----:B------:R1:W2:Y:S01]  /*1070*/  SHFL.BFLY PT, R108, R95, 0x10, 0x1f ;  /* 0x0e001f005f6c7f89 */ /* 0x0002a200000e0000 */
[----:B0-----:R-:W-:-:S05]  /*1080*/  FADD.FTZ R103, R106, R103 ;  /* 0x000000676a677221 */ /* 0x001fca0000010000 */
[----:B------:R1:W0:Y:S02]  /*1090*/  SHFL.BFLY PT, R2, R103, 0x10, 0x1f ;  /* 0x0e001f0067027f89 */ /* 0x00022400000e0000 */
.L_x_25:
[----:B--2---:R-:W-:Y:S01]  /*10a0*/  FADD.FTZ R108, R108, R95 ;  /* 0x0000005f6c6c7221 */ /* 0x004fe20000010000 */
[----:B------:R-:W-:Y:S01]  /*10b0*/  ISETP.NE.U32.AND P1, PT, RZ, c[0x0][0x258], PT ;  /* 0x00009600ff007a0c */ /* 0x000fe20003f25070 */
[----:B0-----:R-:W-:Y:S02]  /*10c0*/  FADD.FTZ R2, R2, R103 ;  /* 0x0000006702027221 */ /* 0x001fe40000010000 */
[----:B------:R-:W-:Y:S01]  /*10d0*/  FMUL.FTZ R108, R108, c[0x0][0x1e0] ;  /* 0x000078006c6c7a20 */ /* 0x000fe20000410000 */
[----:B------:R-:W-:Y:S01]  /*10e0*/  ISETP.NE.AND.EX P1, PT, RZ, c[0x0][0x25c], PT, P1 ;  /* 0x00009700ff007a0c */ /* 0x000fe20003f25310 */
[----:B------:R-:W-:Y:S02]  /*10f0*/  FMUL.FTZ R2, R2, c[0x0][0x1e0] ;  /* 0x0000780002027a20 */ /* 0x000fe40000410000 */
[----:B------:R-:W-:Y:S01]  /*1100*/  IMAD R36, R70, c[0x0][0x168], RZ ;  /* 0x00005a0046247a24 */ /* 0x000fe200078e02ff */
[----:B------:R-:W-:-:S04]  /*1110*/  FSEL R3, R108, RZ, !P2 ;  /* 0x000000ff6c037208 */ /* 0x000fc80005000000 */
[----:B------:R-:W-:Y:S01]  /*1120*/  SHF.R.S32.HI R89, RZ, 0x1f, R36 ;  /* 0x0000001fff597819 */ /* 0x000fe20000011424 */
[-CC-:B------:R-:W-:Y:S02]  /*1130*/  FFMA.FTZ R31, R31, R2.reuse, R3.reuse ;  /* 0x000000021f1f7223 */ /* 0x180fe40000010003 */
[----:B-1----:R-:W-:Y:S01]  /*1140*/  FFMA.FTZ R95, R37, R2, R3 ;  /* 0x00000002255f7223 */ /* 0x002fe20000010003 */
[----:B------:R-:W-:Y:S01]  /*1150*/  LEA.HI R89, R89, R36, RZ, 0x3 ;  /* 0x0000002459597211 */ /* 0x000fe200078f18ff */
[----:B------:R-:W-:Y:S01]  /*1160*/  FADD.FTZ R31, R90, -R31 ;  /* 0x8000001f5a1f7221 */ /* 0x000fe20000010000 */
[----:B------:R-:W-:Y:S01]  /*1170*/  LOP3.LUT R36, R0, 0x1f, RZ, 0xc0, !PT ;  /* 0x0000001f00247812 */ /* 0x000fe200078ec0ff */
[-CC-:B------:R-:W-:Y:S02]  /*1180*/  FFMA.FTZ R18, R18, R2.reuse, R3.reuse ;  /* 0x0000000212127223 */ /* 0x180fe40000010003 */
[-CC-:B------:R-:W-:Y:S02]  /*1190*/  FFMA.FTZ R16, R16, R2.reuse, R3.reuse ;  /* 0x0000000210107223 */ /* 0x180fe40000010003 */
[----:B------:R-:W-:-:S02]  /*11a0*/  FFMA.FTZ R20, R20, R2, R3 ;  /* 0x0000000214147223 */ /* 0x000fc40000010003 */
[-CC-:B------:R-:W-:Y:S02]  /*11b0*/  FFMA.FTZ R24, R24, R2.reuse, R3.reuse ;  /* 0x0000000218187223 */ /* 0x180fe40000010003 */
[-CC-:B------:R-:W-:Y:S02]  /*11c0*/  FFMA.FTZ R25, R25, R2.reuse, R3.reuse ;  /* 0x0000000219197223 */ /* 0x180fe40000010003 */
[-CC-:B------:R-:W-:Y:S02]  /*11d0*/  FFMA.FTZ R26, R26, R2.reuse, R3.reuse ;  /* 0x000000021a1a7223 */ /* 0x180fe40000010003 */
[-CC-:B------:R-:W-:Y:S02]  /*11e0*/  FFMA.FTZ R32, R32, R2.reuse, R3.reuse ;  /* 0x0000000220207223 */ /* 0x180fe40000010003 */
[-CC-:B------:R-:W-:Y:S02]  /*11f0*/  FFMA.FTZ R99, R99, R2.reuse, R3.reuse ;  /* 0x0000000263637223 */ /* 0x180fe40000010003 */
[----:B------:R-:W-:-:S02]  /*1200*/  FFMA.FTZ R96, R96, R2, R3 ;  /* 0x0000000260607223 */ /* 0x000fc40000010003 */
[-CC-:B------:R-:W-:Y:S02]  /*1210*/  FFMA.FTZ R97, R97, R2.reuse, R3.reuse ;  /* 0x0000000261617223 */ /* 0x180fe40000010003 */
[-CC-:B------:R-:W-:Y:S02]  /*1220*/  FFMA.FTZ R91, R91, R2.reuse, R3.reuse ;  /* 0x000000025b5b7223 */ /* 0x180fe40000010003 */
[-CC-:B------:R-:W-:Y:S02]  /*1230*/  FFMA.FTZ R105, R33, R2.reuse, R3.reuse ;  /* 0x0000000221697223 */ /* 0x180fe40000010003 */
[--C-:B------:R-:W-:Y:S01]  /*1240*/  FFMA.FTZ R107, R23, R2, R3.reuse ;  /* 0x00000002176b7223 */ /* 0x100fe20000010003 */
[----:B------:R-:W-:Y:S01]  /*1250*/  LEA.HI.SX32 R23, R89, R36, 0x1d ;  /* 0x0000002459177211 */ /* 0x000fe200078feaff */
[----:B------:R-:W-:Y:S01]  /*1260*/  FFMA.FTZ R104, R104, R2, R3 ;  /* 0x0000000268687223 */ /* 0x000fe20000010003 */
[----:B-----5:R-:W-:Y:S01]  /*1270*/  @P0 PRMT R2, RZ, 0x5410, R7 ;  /* 0x00005410ff020816 */ /* 0x020fe20000000007 */
[----:B------:R-:W-:-:S02]  /*1280*/  FADD.FTZ R103, R100, -R95 ;  /* 0x8000005f64677221 */ /* 0x000fc40000010000 */
[----:B------:R-:W-:Y:S02]  /*1290*/  FMUL.FTZ R95, R34, R31 ;  /* 0x0000001f225f7220 */ /* 0x000fe40000410000 */
[----:B------:R-:W-:Y:S02]  /*12a0*/  FADD.FTZ R33, R93, -R32 ;  /* 0x800000205d217221 */ /* 0x000fe40000010000 */
[----:B------:R-:W-:Y:S01]  /*12b0*/  @P0 FADD.FTZ R95, R95, R2 ;  /* 0x000000025f5f0221 */ /* 0x000fe20000010000 */
[----:B------:R-:W-:Y:S01]  /*12c0*/  @P0 PRMT R2, RZ, 0x7610, R7 ;  /* 0x00007610ff020816 */ /* 0x000fe20000000007 */
[----:B------:R-:W-:Y:S02]  /*12d0*/  FADD.FTZ R37, R98, -R97 ;  /* 0x8000006162257221 */ /* 0x000fe40000010000 */
[----:B------:R-:W-:Y:S01]  /*12e0*/  FMUL.FTZ R97, R34, R33 ;  /* 0x0000002122617220 */ /* 0x000fe20000410000 */
[----:B------:R-:W-:Y:S01]  /*12f0*/  @P1 F2FP.BF16.PACK_AB R32, RZ, R95 ;  /* 0x0000005fff20123e */ /* 0x000fe200000010ff */
[----:B------:R-:W-:-:S02]  /*1300*/  FADD.FTZ R25, R28, -R25 ;  /* 0x800000191c197221 */ /* 0x000fc40000010000 */
[----:B------:R-:W-:Y:S01]  /*1310*/  @P0 FADD.FTZ R97, R97, R2 ;  /* 0x0000000261610221 */ /* 0x000fe20000010000 */
[----:B------:R-:W-:Y:S01]  /*1320*/  @P0 PRMT R2, RZ, 0x5410, R6 ;  /* 0x00005410ff020816 */ /* 0x000fe20000000006 */
[----:B------:R-:W-:Y:S01]  /*1330*/  FADD.FTZ R89, R92, -R91 ;  /* 0x8000005b5c597221 */ /* 0x000fe20000010000 */
[----:B------:R-:W-:Y:S01]  /*1340*/  @P1 PRMT R15, R32, 0x7610, R15 ;  /* 0x00007610200f1816 */ /* 0x000fe2000000000f */
[C---:B------:R-:W-:Y:S02]  /*1350*/  FMUL.FTZ R91, R34.reuse, R25 ;  /* 0x00000019225b7220 */ /* 0x040fe40000410000 */
[----:B------:R-:W-:Y:S02]  /*1360*/  FADD.FTZ R35, R35, -R26 ;  /* 0x8000001a23237221 */ /* 0x000fe40000010000 */
[----:B------:R-:W-:Y:S01]  /*1370*/  @P0 FADD.FTZ R91, R91, R2 ;  /* 0x000000025b5b0221 */ /* 0x000fe20000010000 */
[----:B------:R-:W-:Y:S01]  /*1380*/  @P0 PRMT R2, RZ, 0x7610, R6 ;  /* 0x00007610ff020816 */ /* 0x000fe20000000006 */
[----:B------:R-:W-:-:S02]  /*1390*/  FMUL.FTZ R93, R34, R35 ;  /* 0x00000023225d7220 */ /* 0x000fc40000410000 */
[----:B------:R-:W-:Y:S01]  /*13a0*/  FADD.FTZ R21, R21, -R20 ;  /* 0x8000001415157221 */ /* 0x000fe20000010000 */
[----:B------:R-:W-:Y:S01]  /*13b0*/  @P1 F2FP.BF16.PACK_AB R28, RZ, R91 ;  /* 0x0000005bff1c123e */ /* 0x000fe200000010ff */
[----:B------:R-:W-:Y:S01]  /*13c0*/  @P0 FADD.FTZ R93, R93, R2 ;  /* 0x000000025d5d0221 */ /* 0x000fe20000010000 */
[--C-:B------:R-:W-:Y:S01]  /*13d0*/  @P0 PRMT R2, RZ, 0x5410, R5.reuse ;  /* 0x00005410ff020816 */ /* 0x100fe20000000005 */
[----:B------:R-:W-:Y:S01]  /*13e0*/  FMUL.FTZ R21, R34, R21 ;  /* 0x0000001522157220 */ /* 0x000fe20000410000 */
[----:B------:R-:W-:Y:S01]  /*13f0*/  @P1 PRMT R14, R28, 0x7610, R14 ;  /* 0x000076101c0e1816 */ /* 0x000fe2000000000e */
[----:B------:R-:W-:Y:S02]  /*1400*/  FADD.FTZ R27, R27, -R24 ;  /* 0x800000181b1b7221 */ /* 0x000fe40000010000 */
[----:B------:R-:W-:Y:S01]  /*1410*/  @P0 FADD.FTZ R21, R21, R2 ;  /* 0x0000000215150221 */ /* 0x000fe20000010000 */
[----:B------:R-:W-:Y:S01]  /*1420*/  @P0 PRMT R2, RZ, 0x7610, R5 ;  /* 0x00007610ff020816 */ /* 0x000fe20000000005 */
[----:B------:R-:W-:-:S02]  /*1430*/  FADD.FTZ R3, R19, -R16 ;  /* 0x8000001013037221 */ /* 0x000fc40000010000 */
[C---:B------:R-:W-:Y:S01]  /*1440*/  FMUL.FTZ R19, R34.reuse, R27 ;  /* 0x0000001b22137220 */ /* 0x040fe20000410000 */
        /* <DEDUP_REMOVED lines=11> */
[----:B------:R-:W-:Y:S01]  /*1500*/  @P1 PRMT R13, R13, 0x5410, R26 ;  /* 0x000054100d0d1816 */ /* 0x000fe2000000001a */
[----:B------:R-:W-:-:S02]  /*1510*/  FADD.FTZ R101, R101, -R96 ;  /* 0x8000006065657221 */ /* 0x000fc40000010000 */
[----:B------:R-:W-:Y:S01]  /*1520*/  @P0 FADD.FTZ R3, R3, R2 ;  /* 0x0000000203030221 */ /* 0x000fe20000010000 */
[----:B------:R-:W-:Y:S01]  /*1530*/  @P0 PRMT R2, RZ, 0x5410, R8 ;  /* 0x00005410ff020816 */ /* 0x000fe20000000008 */
[C---:B------:R-:W-:Y:S02]  /*1540*/  FMUL.FTZ R25, R34.reuse, R99 ;  /* 0x0000006322197220 */ /* 0x040fe40000410000 */
[C---:B------:R-:W-:Y:S01]  /*1550*/  FMUL.FTZ R27, R34.reuse, R101 ;  /* 0x00000065221b7220 */ /* 0x040fe20000410000 */
[----:B------:R-:W-:Y:S01]  /*1560*/  @P1 F2FP.BF16.PACK_AB R24, RZ, R3 ;  /* 0x00000003ff18123e */ /* 0x000fe200000010ff */
[----:B------:R-:W-:Y:S01]  /*1570*/  @P0 FADD.FTZ R25, R25, R2 ;  /* 0x0000000219190221 */ /* 0x000fe20000010000 */
[----:B------:R-:W-:Y:S01]  /*1580*/  @P0 PRMT R2, RZ, 0x7610, R8 ;  /* 0x00007610ff020816 */ /* 0x000fe20000000008 */
[----:B------:R-:W-:Y:S02]  /*1590*/  FADD.FTZ R109, R29, -R104 ;  /* 0x800000681d6d7221 */ /* 0x000fe40000010000 */
[----:B------:R-:W-:-:S02]  /*15a0*/  FMUL.FTZ R29, R34, R37 ;  /* 0x00000025221d7220 */ /* 0x000fc40000410000 */
[----:B------:R-:W-:Y:S01]  /*15b0*/  @P0 FADD.FTZ R27, R27, R2 ;  /* 0x000000021b1b0221 */ /* 0x000fe20000010000 */
[--C-:B------:R-:W-:Y:S01]  /*15c0*/  @P0 PRMT R2, RZ, 0x5410, R9.reuse ;  /* 0x00005410ff020816 */ /* 0x100fe20000000009 */
[C---:B------:R-:W-:Y:S02]  /*15d0*/  FMUL.FTZ R31, R34.reuse, R89 ;  /* 0x00000059221f7220 */ /* 0x040fe40000410000 */
[----:B------:R-:W-:Y:S02]  /*15e0*/  FMUL.FTZ R33, R34, R103 ;  /* 0x0000006722217220 */ /* 0x000fe40000410000 */
[----:B------:R-:W-:Y:S01]  /*15f0*/  @P0 FADD.FTZ R29, R29, R2 ;  /* 0x000000021d1d0221 */ /* 0x000fe20000010000 */
[----:B------:R-:W-:Y:S01]  /*1600*/  @P0 PRMT R2, RZ, 0x7610, R9 ;  /* 0x00007610ff020816 */ /* 0x000fe20000000009 */
[----:B------:R-:W-:Y:S01]  /*1610*/  FADD.FTZ R105, R30, -R105 ;  /* 0x800000691e697221 */ /* 0x000fe20000010000 */
[----:B------:R-:W-:Y:S01]  /*1620*/  @P1 F2FP.BF16.PACK_AB R30, RZ, R93 ;  /* 0x0000005dff1e123e */ /* 0x000fe200000010ff */
[----:B------:R-:W-:-:S02]  /*1630*/  FADD.FTZ R107, R102, -R107 ;  /* 0x8000006b666b7221 */ /* 0x000fc40000010000 */
[----:B------:R-:W-:Y:S01]  /*1640*/  @P0 FADD.FTZ R31, R31, R2 ;  /* 0x000000021f1f0221 */ /* 0x000fe20000010000 */
[----:B------:R-:W-:Y:S01]  /*1650*/  @P0 PRMT R2, RZ, 0x5410, R10 ;  /* 0x00005410ff020816 */ /* 0x000fe2000000000a */
[----:B------:R-:W-:Y:S01]  /*1660*/  FMUL.FTZ R35, R34, R105 ;  /* 0x0000006922237220 */ /* 0x000fe20000410000 */
[----:B------:R-:W-:Y:S01]  /*1670*/  @P1 PRMT R14, R14, 0x5410, R30 ;  /* 0x000054100e0e1816 */ /* 0x000fe2000000001e */
[C---:B------:R-:W-:Y:S01]  /*1680*/  FMUL.FTZ R37, R34.reuse, R107 ;  /* 0x0000006b22257220 */ /* 0x040fe20000410000 */
[----:B------:R-:W-:Y:S01]  /*1690*/  @P1 F2FP.BF16.PACK_AB R26, RZ, R31 ;  /* 0x0000001fff1a123e */ /* 0x000fe200000010ff */
[----:B------:R-:W-:Y:S01]  /*16a0*/  @P0 FADD.FTZ R33, R33, R2 ;  /* 0x0000000221210221 */ /* 0x000fe20000010000 */
[----:B------:R-:W-:Y:S01]  /*16b0*/  @P0 PRMT R2, RZ, 0x7610, R10 ;  /* 0x00007610ff020816 */ /* 0x000fe2000000000a */
[----:B------:R-:W-:Y:S01]  /*16c0*/  FMUL.FTZ R89, R34, R109 ;  /* 0x0000006d22597220 */ /* 0x000fe20000410000 */
[----:B------:R-:W-:Y:S01]  /*16d0*/  @P1 F2FP.BF16.PACK_AB R34, RZ, R97 ;  /* 0x00000061ff22123e */ /* 0x000fe200000010ff */
[-C--:B------:R-:W-:Y:S01]  /*16e0*/  FMUL.FTZ R18, R91, R22.reuse ;  /* 0x000000165b127220 */ /* 0x080fe20000410000 */
[----:B------:R-:W-:Y:S01]  /*16f0*/  @P1 F2FP.BF16.PACK_AB R28, RZ, R33 ;  /* 0x00000021ff1c123e */ /* 0x000fe200000010ff */
[----:B------:R-:W-:Y:S01]  /*1700*/  @P0 FADD.FTZ R35, R35, R2 ;  /* 0x0000000223230221 */ /* 0x000fe20000010000 */
[----:B------:R-:W-:Y:S01]  /*1710*/  @P0 PRMT R2, RZ, 0x5410, R11 ;  /* 0x00005410ff020816 */ /* 0x000fe2000000000b */
[-C--:B------:R-:W-:Y:S01]  /*1720*/  FMUL.FTZ R36, R21, R22.reuse ;  /* 0x0000001615247220 */ /* 0x080fe20000410000 */
[----:B------:R-:W-:Y:S01]  /*1730*/  @P1 PRMT R15, R15, 0x5410, R34 ;  /* 0x000054100f0f1816 */ /* 0x000fe20000000022 */
[----:B------:R-:W-:-:S02]  /*1740*/  FMUL.FTZ R91, R19, R22 ;  /* 0x00000016135b7220 */ /* 0x000fc40000410000 */
[----:B------:R-:W-:Y:S01]  /*1750*/  @P0 FADD.FTZ R37, R37, R2 ;  /* 0x0000000225250221 */ /* 0x000fe20000010000 */
[----:B------:R-:W-:Y:S01]  /*1760*/  @P0 PRMT R2, RZ, 0x7610, R11 ;  /* 0x00007610ff020816 */ /* 0x000fe2000000000b */
[-C--:B------:R-:W-:Y:S02]  /*1770*/  FMUL.FTZ R16, R17, R22.reuse ;  /* 0x0000001611107220 */ /* 0x080fe40000410000 */
[-C--:B------:R-:W-:Y:S02]  /*1780*/  FMUL.FTZ R21, R3, R22.reuse ;  /* 0x0000001603157220 */ /* 0x080fe40000410000 */
[----:B------:R-:W-:Y:S01]  /*1790*/  @P0 FADD.FTZ R89, R89, R2 ;  /* 0x0000000259590221 */ /* 0x000fe20000010000 */
[----:B------:R-:W-:Y:S01]  /*17a0*/  @P1 F2FP.BF16.PACK_AB R2, RZ, R17 ;  /* 0x00000011ff02123e */ /* 0x000fe200000010ff */
[----:B------:R-:W-:Y:S01]  /*17b0*/  FMUL.FTZ R95, R95, R22 ;  /* 0x000000165f5f7220 */ /* 0x000fe20000410000 */
[----:B------:R-:W-:Y:S01]  /*17c0*/  F2FP.BF16.PACK_AB R17, R91, R36 ;  /* 0x000000245b11723e */ /* 0x000fe200000010ff */
[-C--:B------:R-:W-:Y:S01]  /*17d0*/  FMUL.FTZ R90, R97, R22.reuse ;  /* 0x00000016615a7220 */ /* 0x080fe20000410000 */
[----:B------:R-:W-:Y:S01]  /*17e0*/  MOV R91, 0x10 ;  /* 0x00000010005b7802 */ /* 0x000fe20000000f00 */
[-C--:B------:R-:W-:Y:S01]  /*17f0*/  FMUL.FTZ R93, R93, R22.reuse ;  /* 0x000000165d5d7220 */ /* 0x080fe20000410000 */
[----:B------:R-:W-:Y:S01]  /*1800*/  @P1 PRMT R12, R2, 0x7610, R12 ;  /* 0x00007610020c1816 */ /* 0x000fe2000000000c */
[----:B------:R-:W-:Y:S01]  /*1810*/  FMUL.FTZ R30, R27, R22 ;  /* 0x000000161b1e7220 */ /* 0x000fe20000410000 */
[----:B------:R-:W-:Y:S01]  /*1820*/  F2FP.BF16.PACK_AB R16, R21, R16 ;  /* 0x000000101510723e */ /* 0x000fe200000010ff */
[----:B------:R-:W-:Y:S01]  /*1830*/  @P1 IMAD.WIDE.U32 R2, R88, R91, c[0x0][0x258] ;  /* 0x0000960058021625 */ /* 0x000fe200078e005b */
[----:B------:R-:W-:-:S02]  /*1840*/  @P1 PRMT R12, R12, 0x5410, R24 ;  /* 0x000054100c0c1816 */ /* 0x000fc40000000018 */
[----:B------:R-:W-:Y:S01]  /*1850*/  F2FP.BF16.PACK_AB R19, R90, R95 ;  /* 0x0000005f5a13723e */ /* 0x000fe200000010ff */
[----:B------:R-:W-:Y:S01]  /*1860*/  IMAD.WIDE.U32 R20, R88, R91, c[0x0][0x248] ;  /* 0x0000920058147625 */ /* 0x000fe200078e005b */
[----:B------:R-:W-:Y:S01]  /*1870*/  F2FP.BF16.PACK_AB R18, R93, R18 ;  /* 0x000000125d12723e */ /* 0x000fe200000010ff */
[----:B------:R0:W-:Y:S01]  /*1880*/  @P1 STG.E.128 [R2.64], R12 ;  /* 0x0000000c02001986 */ /* 0x0001e2000c101d04 */
[----:B------:R-:W-:Y:S01]  /*1890*/  @P1 F2FP.BF16.PACK_AB R24, RZ, R29 ;  /* 0x0000001dff18123e */ /* 0x000fe200000010ff */
[-C--:B------:R-:W-:Y:S02]  /*18a0*/  FMUL.FTZ R29, R29, R22.reuse ;  /* 0x000000161d1d7220 */ /* 0x080fe40000410000 */
[----:B------:R1:W-:Y:S01]  /*18b0*/  STG.E.128 [R20.64], R16 ;  /* 0x0000001014007986 */ /* 0x0003e2000c101d04 */
[-C--:B------:R-:W-:Y:S02]  /*18c0*/  FMUL.FTZ R32, R31, R22.reuse ;  /* 0x000000161f207220 */ /* 0x080fe40000410000 */
[----:B------:R-:W-:-:S02]  /*18d0*/  FMUL.FTZ R33, R33, R22 ;  /* 0x0000001621217220 */ /* 0x000fc40000410000 */
[-C--:B0-----:R-:W-:Y:S01]  /*18e0*/  FMUL.FTZ R2, R89, R22.reuse ;  /* 0x0000001659027220 */ /* 0x081fe20000410000 */
[----:B------:R-:W-:Y:S01]  /*18f0*/  @P1 F2FP.BF16.PACK_AB R3, RZ, R25 ;  /* 0x00000019ff03123e */ /* 0x000fe200000010ff */
[-C--:B------:R-:W-:Y:S01]  /*1900*/  FMUL.FTZ R25, R25, R22.reuse ;  /* 0x0000001619197220 */ /* 0x080fe20000410000 */
[----:B------:R-:W-:Y:S01]  /*1910*/  @P1 F2FP.BF16.PACK_AB R89, RZ, R89 ;  /* 0x00000059ff59123e */ /* 0x000fe200000010ff */
[-C--:B-1----:R-:W-:Y:S01]  /*1920*/  FMUL.FTZ R19, R37, R22.reuse ;  /* 0x0000001625137220 */ /* 0x082fe20000410000 */
[----:B------:R-:W-:Y:S01]  /*1930*/  @P1 F2FP.BF16.PACK_AB R37, RZ, R37 ;  /* 0x00000025ff25123e */ /* 0x000fe200000010ff */
[----:B------:R-:W-:Y:S01]  /*1940*/  FMUL.FTZ R18, R35, R22 ;  /* 0x0000001623127220 */ /* 0x000fe20000410000 */
[----:B------:R-:W-:Y:S02]  /*1950*/  @P1 F2FP.BF16.PACK_AB R21, RZ, R27 ;  /* 0x0000001bff15123e */ /* 0x000fe400000010ff */
[----:B------:R-:W-:Y:S02]  /*1960*/  F2FP.BF16.PACK_AB R19, R2, R19 ;  /* 0x000000130213723e */ /* 0x000fe400000010ff */
[----:B------:R-:W-:-:S02]  /*1970*/  @P1 IADD3 R2, R88, 0x20, RZ ;  /* 0x0000002058021810 */ /* 0x000fc40007ffe0ff */
[----:B------:R-:W-:Y:S02]  /*1980*/  @P1 F2FP.BF16.PACK_AB R35, RZ, R35 ;  /* 0x00000023ff23123e */ /* 0x000fe400000010ff */
[----:B------:R-:W-:Y:S01]  /*1990*/  @P1 PRMT R12, R3, 0x7610, R12 ;  /* 0x00007610030c1816 */ /* 0x000fe2000000000c */
[----:B------:R-:W-:Y:S01]  /*19a0*/  @P1 IMAD.WIDE.U32 R2, R2, R91, c[0x0][0x258] ;  /* 0x0000960002021625 */ /* 0x000fe200078e005b */
[----:B------:R-:W-:Y:S02]  /*19b0*/  @P1 PRMT R13, R24, 0x7610, R13 ;  /* 0x00007610180d1816 */ /* 0x000fe4000000000d */
[----:B------:R-:W-:Y:S02]  /*19c0*/  IADD3 R20, R23, 0x20, RZ ;  /* 0x0000002017147810 */ /* 0x000fe40007ffe0ff */
[----:B------:R-:W-:Y:S02]  /*19d0*/  @P1 PRMT R14, R28, 0x7610, R14 ;  /* 0x000076101c0e1816 */ /* 0x000fe4000000000e */
[----:B------:R-:W-:-:S02]  /*19e0*/  @P1 PRMT R15, R37, 0x7610, R15 ;  /* 0x00007610250f1816 */ /* 0x000fc4000000000f */
[----:B------:R-:W-:Y:S01]  /*19f0*/  @P1 PRMT R12, R12, 0x5410, R21 ;  /* 0x000054100c0c1816 */ /* 0x000fe20000000015 */
[----:B------:R-:W-:Y:S01]  /*1a00*/  IMAD.WIDE.U32 R20, R20, R91, c[0x0][0x248] ;  /* 0x0000920014147625 */ /* 0x000fe200078e005b */
[----:B------:R-:W-:Y:S02]  /*1a10*/  @P1 PRMT R13, R13, 0x5410, R26 ;  /* 0x000054100d0d1816 */ /* 0x000fe4000000001a */
[----:B------:R-:W-:Y:S02]  /*1a20*/  @P1 PRMT R14, R14, 0x5410, R35 ;  /* 0x000054100e0e1816 */ /* 0x000fe40000000023 */
[----:B------:R-:W-:Y:S02]  /*1a30*/  @P1 PRMT R15, R15, 0x5410, R89 ;  /* 0x000054100f0f1816 */ /* 0x000fe40000000059 */
[----:B------:R-:W-:Y:S02]  /*1a40*/  F2FP.BF16.PACK_AB R18, R18, R33 ;  /* 0x000000211212723e */ /* 0x000fe400000010ff */
[----:B------:R-:W-:Y:S01]  /*1a50*/  F2FP.BF16.PACK_AB R17, R32, R29 ;  /* 0x0000001d2011723e */ /* 0x000fe200000010ff */
[----:B------:R0:W-:Y:S01]  /*1a60*/  @P1 STG.E.128 [R2.64], R12 ;  /* 0x0000000c02001986 */ /* 0x0001e2000c101d04 */
[----:B------:R-:W-:-:S02]  /*1a70*/  F2FP.BF16.PACK_AB R16, R30, R25 ;  /* 0x000000191e10723e */ /* 0x000fc400000010ff */
[----:B------:R-:W-:-:S03]  /*1a80*/  MOV R23, c[0x0][0x160] ;  /* 0x0000580000177a02 */ /* 0x000fc60000000f00 */
[----:B------:R0:W-:Y:S01]  /*1a90*/  STG.E.128 [R20.64], R16 ;  /* 0x0000001014007986 */ /* 0x0001e2000c101d04 */
[----:B------:R-:W-:-:S04]  /*1aa0*/  LEA R70, R23, R70, 0x2 ;  /* 0x0000004617467211 */ /* 0x000fc800078e10ff */
[----:B------:R-:W-:-:S13]  /*1ab0*/  ISETP.GE.AND P0, PT, R70, c[0x0][0x164], PT ;  /* 0x0000590046007a0c */ /* 0x000fda0003f06270 */
[----:B0-----:R-:W-:Y:S01]  /*1ac0*/  @P0 CALL.REL.NOINC `(.L_x_22) ;  /* 0x0000001000000944 */ /* 0x001fe20003c00000 */
[----:B------:R-:W-:Y:S05]  /*1ad0*/  BRA `(.L_x_23) ;  /* 0xffffe94000007947 */ /* 0x000fea000383ffff */
.L_x_22:
[----:B------:R-:W-:Y:S05]  /*1ae0*/  BSYNC B1 ;  /* 0x0000000000017941 */ /* 0x000fea0003800000 */
.L_x_19:
[----:B------:R-:W-:Y:S02]  /*1af0*/  MOV R7, R63 ;  /* 0x0000003f00077202 */ /* 0x000fe40000000f00 */
[----:B------:R-:W-:Y:S02]  /*1b00*/  MOV R11, R62 ;  /* 0x0000003e000b7202 */ /* 0x000fe40000000f00 */
[----:B------:R-:W-:Y:S02]  /*1b10*/  MOV R12, R48 ;  /* 0x00000030000c7202 */ /* 0x000fe40000000f00 */
[----:B------:R-:W-:Y:S02]  /*1b20*/  MOV R13, R49 ;  /* 0x00000031000d7202 */ /* 0x000fe40000000f00 */
[----:B------:R-:W-:Y:S02]  /*1b30*/  MOV R62, R58 ;  /* 0x0000003a003e7202 */ /* 0x000fe40000000f00 */
[----:B------:R-:W-:-:S02]  /*1b40*/  MOV R14, R46 ;  /* 0x0000002e000e7202 */ /* 0x000fc40000000f00 */
        /* <DEDUP_REMOVED lines=16> */
.L_x_18:
[----:B------:R-:W-:Y:S05]  /*1c50*/  BSYNC B0 ;  /* 0x0000000000007941 */ /* 0x000fea0003800000 */
.L_x_16:
[----:B------:R-:W-:Y:S01]  /*1c60*/  SHF.R.U32.HI R2, RZ, 0x5, R0 ;  /* 0x00000005ff027819 */ /* 0x000fe20000011600 */
[----:B------:R-:W-:Y:S01]  /*1c70*/  WARPSYNC 0xffffffff ;  /* 0xffffffff00007948 */ /* 0x000fe20003800000 */
[----:B------:R-:W-:Y:S01]  /*1c80*/  LOP3.LUT R3, R0, 0x1f, RZ, 0xc0, !PT ;  /* 0x0000001f00037812 */ /* 0x000fe200078ec0ff */
[----:B------:R-:W0:Y:S01]  /*1c90*/  S2R R27, SR_CTAID.X ;  /* 0x00000000001b7919 */ /* 0x000e220000002500 */
[----:B------:R-:W-:-:S04]  /*1ca0*/  SHF.L.U32 R2, R2, 0x6, RZ ;  /* 0x0000000602027819 */ /* 0x000fc800000006ff */
[----:B------:R-:W-:-:S04]  /*1cb0*/  LOP3.LUT R2, R2, 0xffffffc0, R3, 0xe2, !PT ;  /* 0xffffffc002027812 */ /* 0x000fc800078ee203 */
[----:B------:R-:W-:-:S05]  /*1cc0*/  SHF.L.U32 R2, R2, 0x5, RZ ;  /* 0x0000000502027819 */ /* 0x000fca00000006ff */
[----:B------:R-:W-:Y:S04]  /*1cd0*/  STS.128 [R2], R8 ;  /* 0x0000000802007388 */ /* 0x000fe80000000c00 */
[----:B------:R-:W-:Y:S04]  /*1ce0*/  STS.128 [R2+0x10], R12 ;  /* 0x0000100c02007388 */ /* 0x000fe80000000c00 */
[----:B------:R-:W-:Y:S04]  /*1cf0*/  STS.128 [R2+0x400], R44 ;  /* 0x0004002c02007388 */ /* 0x000fe80000000c00 */
[----:B------:R-:W-:Y:S04]  /*1d00*/  STS.128 [R2+0x410], R36 ;  /* 0x0004102402007388 */ /* 0x000fe80000000c00 */
[----:B------:R-:W-:Y:S06]  /*1d10*/  BAR.SYNC.DEFER_BLOCKING 0x0 ;  /* 0x0000000000007b1d */ /* 0x000fec0000010000 */
[----:B------:R-:W1:Y:S04]  /*1d20*/  LDS R3, [R0.X4] ;  /* 0x0000000000037984 */ /* 0x000e680000004800 */
[----:B------:R-:W2:Y:S04]  /*1d30*/  LDS R18, [R0.X4+0x800] ;  /* 0x0008000000127984 */ /* 0x000ea80000004800 */
[----:B------:R-:W3:Y:S04]  /*1d40*/  LDS R16, [R0.X4+0x200] ;  /* 0x0002000000107984 */ /* 0x000ee80000004800 */
[----:B------:R-:W4:Y:S04]  /*1d50*/  LDS R17, [R0.X4+0xa00] ;  /* 0x000a000000117984 */ /* 0x000f280000004800 */
[----:B------:R-:W5:Y:S04]  /*1d60*/  LDS R8, [R0.X4+0x400] ;  /* 0x0004000000087984 */ /* 0x000f680000004800 */
[----:B------:R-:W0:Y:S04]  /*1d70*/  LDS R11, [R0.X4+0xc00] ;  /* 0x000c0000000b7984 */ /* 0x000e280000004800 */
[----:B------:R-:W0:Y:S04]  /*1d80*/  LDS R9, [R0.X4+0x600] ;  /* 0x0006000000097984 */ /* 0x000e280000004800 */
[----:B------:R-:W0:Y:S04]  /*1d90*/  LDS R10, [R0.X4+0xe00] ;  /* 0x000e0000000a7984 */ /* 0x000e280000004800 */
[----:B------:R-:W0:Y:S04]  /*1da0*/  LDS R12, [R0.X4+0x1000] ;  /* 0x00100000000c7984 */ /* 0x000e280000004800 */
[----:B------:R-:W0:Y:S04]  /*1db0*/  LDS R13, [R0.X4+0x1200] ;  /* 0x00120000000d7984 */ /* 0x000e280000004800 */
[----:B------:R-:W0:Y:S01]  /*1dc0*/  LDS R15, [R0.X4+0x1400] ;  /* 0x00140000000f7984 */ /* 0x000e220000004800 */
[----:B-1----:R-:W-:-:S03]  /*1dd0*/  FADD.FTZ R3, RZ, R3 ;  /* 0x00000003ff037221 */ /* 0x002fc60000010000 */
[----:B------:R-:W1:Y:S01]  /*1de0*/  LDS R14, [R0.X4+0x1600] ;  /* 0x00160000000e7984 */ /* 0x000e620000004800 */
[----:B--2---:R-:W-:-:S03]  /*1df0*/  FADD.FTZ R3, R3, R18 ;  /* 0x0000001203037221 */ /* 0x004fc60000010000 */
[----:B------:R-:W-:Y:S01]  /*1e00*/  LDS R20, [R0.X4+0x1800] ;  /* 0x0018000000147984 */ /* 0x000fe20000004800 */
[----:B---3--:R-:W-:-:S03]  /*1e10*/  FADD.FTZ R16, RZ, R16 ;  /* 0x00000010ff107221 */ /* 0x008fc60000010000 */
[----:B------:R-:W2:Y:S01]  /*1e20*/  LDS R22, [R0.X4+0x1a00] ;  /* 0x001a000000167984 */ /* 0x000ea20000004800 */
[----:B----4-:R-:W-:-:S03]  /*1e30*/  FADD.FTZ R16, R16, R17 ;  /* 0x0000001110107221 */ /* 0x010fc60000010000 */
[----:B------:R-:W3:Y:S01]  /*1e40*/  LDS R19, [R0.X4+0x1c00] ;  /* 0x001c000000137984 */ /* 0x000ee20000004800 */
[----:B-----5:R-:W-:-:S03]  /*1e50*/  FADD.FTZ R8, RZ, R8 ;  /* 0x00000008ff087221 */ /* 0x020fc60000010000 */
[----:B------:R-:W4:Y:S01]  /*1e60*/  LDS R24, [R0.X4+0x1e00] ;  /* 0x001e000000187984 */ /* 0x000f220000004800 */
[----:B0-----:R-:W-:-:S03]  /*1e70*/  FADD.FTZ R8, R8, R11 ;  /* 0x0000000b08087221 */ /* 0x001fc60000010000 */
[----:B------:R-:W-:Y:S01]  /*1e80*/  BAR.SYNC.DEFER_BLOCKING 0x0 ;  /* 0x0000000000007b1d */ /* 0x000fe20000010000 */
[----:B------:R-:W-:-:S04]  /*1e90*/  FADD.FTZ R9, RZ, R9 ;  /* 0x00000009ff097221 */ /* 0x000fc80000010000 */
[----:B------:R-:W-:Y:S02]  /*1ea0*/  FADD.FTZ R9, R9, R10 ;  /* 0x0000000a09097221 */ /* 0x000fe40000010000 */
[----:B------:R-:W-:Y:S02]  /*1eb0*/  FADD.FTZ R3, R3, R12 ;  /* 0x0000000c03037221 */ /* 0x000fe40000010000 */
[----:B------:R-:W-:Y:S02]  /*1ec0*/  FADD.FTZ R13, R16, R13 ;  /* 0x0000000d100d7221 */ /* 0x000fe40000010000 */
[----:B------:R-:W-:Y:S02]  /*1ed0*/  FADD.FTZ R8, R8, R15 ;  /* 0x0000000f08087221 */ /* 0x000fe40000010000 */
[----:B-1----:R-:W-:Y:S01]  /*1ee0*/  FADD.FTZ R9, R9, R14 ;  /* 0x0000000e09097221 */ /* 0x002fe20000010000 */
[----:B------:R0:W-:Y:S04]  /*1ef0*/  STS.128 [R2], R4 ;  /* 0x0000000402007388 */ /* 0x0001e80000000c00 */
[----:B------:R-:W-:Y:S01]  /*1f00*/  STS.128 [R2+0x10], R60 ;  /* 0x0000103c02007388 */ /* 0x000fe20000000c00 */
[----:B--2---:R-:W-:-:S03]  /*1f10*/  FADD.FTZ R13, R13, R22 ;  /* 0x000000160d0d7221 */ /* 0x004fc60000010000 */
[----:B------:R-:W-:Y:S01]  /*1f20*/  STS.128 [R2+0x400], R56 ;  /* 0x0004003802007388 */ /* 0x000fe20000000c00 */
[----:B---3--:R-:W-:-:S03]  /*1f30*/  FADD.FTZ R19, R8, R19 ;  /* 0x0000001308137221 */ /* 0x008fc60000010000 */
[----:B------:R1:W-:Y:S01]  /*1f40*/  STS.128 [R2+0x410], R48 ;  /* 0x0004103002007388 */ /* 0x0003e20000000c00 */
[----:B----4-:R-:W-:-:S03]  /*1f50*/  FADD.FTZ R9, R9, R24 ;  /* 0x0000001809097221 */ /* 0x010fc60000010000 */
[----:B------:R-:W-:Y:S01]  /*1f60*/  BAR.SYNC.DEFER_BLOCKING 0x0 ;  /* 0x0000000000007b1d */ /* 0x000fe20000010000 */
[----:B0-----:R-:W-:-:S05]  /*1f70*/  IMAD R7, R27, c[0x0][0x168], RZ ;  /* 0x00005a001b077a24 */ /* 0x001fca00078e02ff */
[----:B-1----:R-:W-:Y:S01]  /*1f80*/  IADD3 R2, P0, R7, R0, RZ ;  /* 0x0000000007027210 */ /* 0x002fe20007f1e0ff */
[----:B------:R-:W-:-:S03]  /*1f90*/  FADD.FTZ R7, R3, R20 ;  /* 0x0000001403077221 */ /* 0x000fc60000010000 */
[----:B------:R-:W-:-:S04]  /*1fa0*/  IADD3.X R3, RZ, RZ, RZ, P0, !PT ;  /* 0x000000ffff037210 */ /* 0x000fc800007fe4ff */
[----:B------:R-:W-:Y:S01]  /*1fb0*/  SHF.L.U64.HI R8, R2, 0x2, R3 ;  /* 0x0000000202087819 */ /* 0x000fe20000010203 */
[----:B------:R-:W0:Y:S04]  /*1fc0*/  LDS R21, [R0.X4] ;  /* 0x0000000000157984 */ /* 0x000e280000004800 */
[----:B------:R-:W1:Y:S04]  /*1fd0*/  LDS R23, [R0.X4+0x200] ;  /* 0x0002000000177984 */ /* 0x000e680000004800 */
[----:B------:R-:W2:Y:S04]  /*1fe0*/  LDS R28, [R0.X4+0x800] ;  /* 0x00080000001c7984 */ /* 0x000ea80000004800 */
[----:B------:R-:W3:Y:S04]  /*1ff0*/  LDS R25, [R0.X4+0x400] ;  /* 0x0004000000197984 */ /* 0x000ee80000004800 */
[----:B------:R-:W4:Y:S04]  /*2000*/  LDS R26, [R0.X4+0x600] ;  /* 0x00060000001a7984 */ /* 0x000f280000004800 */
[----:B------:R-:W5:Y:S04]  /*2010*/  LDS R30, [R0.X4+0xa00] ;  /* 0x000a0000001e7984 */ /* 0x000f680000004800 */
[----:B------:R-:W5:Y:S04]  /*2020*/  LDS R4, [R0.X4+0xc00] ;  /* 0x000c000000047984 */ /* 0x000f680000004800 */
[----:B------:R-:W5:Y:S04]  /*2030*/  LDS R5, [R0.X4+0xe00] ;  /* 0x000e000000057984 */ /* 0x000f680000004800 */
[----:B------:R-:W5:Y:S04]  /*2040*/  LDS R6, [R0.X4+0x1000] ;  /* 0x0010000000067984 */ /* 0x000f680000004800 */
[----:B------:R-:W5:Y:S04]  /*2050*/  LDS R32, [R0.X4+0x1200] ;  /* 0x0012000000207984 */ /* 0x000f680000004800 */
[----:B------:R-:W5:Y:S01]  /*2060*/  LDS R27, [R0.X4+0x1800] ;  /* 0x00180000001b7984 */ /* 0x000f620000004800 */
[----:B0-----:R-:W-:-:S03]  /*2070*/  FADD.FTZ R21, RZ, R21 ;  /* 0x00000015ff157221 */ /* 0x001fc60000010000 */
[----:B------:R-:W0:Y:S01]  /*2080*/  LDS R34, [R0.X4+0x1400] ;  /* 0x0014000000227984 */ /* 0x000e220000004800 */
[----:B-1----:R-:W-:-:S03]  /*2090*/  FADD.FTZ R23, RZ, R23 ;  /* 0x00000017ff177221 */ /* 0x002fc60000010000 */
[----:B------:R-:W1:Y:S01]  /*20a0*/  LDS R36, [R0.X4+0x1600] ;  /* 0x0016000000247984 */ /* 0x000e620000004800 */
[----:B--2---:R-:W-:-:S03]  /*20b0*/  FADD.FTZ R21, R21, R28 ;  /* 0x0000001c15157221 */ /* 0x004fc60000010000 */
[----:B------:R-:W2:Y:S01]  /*20c0*/  LDS R38, [R0.X4+0x1a00] ;  /* 0x001a000000267984 */ /* 0x000ea20000004800 */
[----:B---3--:R-:W-:-:S03]  /*20d0*/  FADD.FTZ R25, RZ, R25 ;  /* 0x00000019ff197221 */ /* 0x008fc60000010000 */
[----:B------:R-:W3:Y:S01]  /*20e0*/  LDS R40, [R0.X4+0x1c00] ;  /* 0x001c000000287984 */ /* 0x000ee20000004800 */
[----:B----4-:R-:W-:-:S03]  /*20f0*/  FADD.FTZ R26, RZ, R26 ;  /* 0x0000001aff1a7221 */ /* 0x010fc60000010000 */
[----:B------:R4:W3:Y:S01]  /*2100*/  LDS R29, [R0.X4+0x1e00] ;  /* 0x001e0000001d7984 */ /* 0x0008e20000004800 */
[----:B-----5:R-:W-:Y:S02]  /*2110*/  FADD.FTZ R23, R23, R30 ;  /* 0x0000001e17177221 */ /* 0x020fe40000010000 */
[----:B------:R-:W-:Y:S01]  /*2120*/  FADD.FTZ R25, R25, R4 ;  /* 0x0000000419197221 */ /* 0x000fe20000010000 */
[----:B----4-:R-:W-:Y:S01]  /*2130*/  SHF.L.U32 R0, R2, 0x2, RZ ;  /* 0x0000000202007819 */ /* 0x010fe200000006ff */
[----:B------:R-:W-:-:S03]  /*2140*/  FADD.FTZ R5, R26, R5 ;  /* 0x000000051a057221 */ /* 0x000fc60000010000 */
[C---:B------:R-:W-:Y:S01]  /*2150*/  IADD3 R2, P0, R0.reuse, c[0x0][0x228], RZ ;  /* 0x00008a0000027a10 */ /* 0x040fe20007f1e0ff */
[----:B------:R-:W-:Y:S01]  /*2160*/  FADD.FTZ R6, R21, R6 ;  /* 0x0000000615067221 */ /* 0x000fe20000010000 */
[----:B------:R-:W-:Y:S01]  /*2170*/  IADD3 R4, P1, R0, c[0x0][0x220], RZ ;  /* 0x0000880000047a10 */ /* 0x000fe20007f3e0ff */
[----:B------:R-:W-:Y:S01]  /*2180*/  FADD.FTZ R23, R23, R32 ;  /* 0x0000002017177221 */ /* 0x000fe20000010000 */
[----:B------:R-:W-:Y:S01]  /*2190*/  IADD3.X R3, R8, c[0x0][0x22c], RZ, P0, !PT ;  /* 0x00008b0008037a10 */ /* 0x000fe200007fe4ff */
[----:B------:R-:W-:Y:S02]  /*21a0*/  FADD.FTZ R27, R6, R27 ;  /* 0x0000001b061b7221 */ /* 0x000fe40000010000 */
[----:B0-----:R-:W-:-:S03]  /*21b0*/  FADD.FTZ R25, R25, R34 ;  /* 0x0000002219197221 */ /* 0x001fc60000010000 */
[----:B------:R-:W-:Y:S01]  /*21c0*/  STG.E [R2.64], R27 ;  /* 0x0000001b02007986 */ /* 0x000fe2000c101904 */
[----:B-1----:R-:W-:Y:S01]  /*21d0*/  FADD.FTZ R36, R5, R36 ;  /* 0x0000002405247221 */ /* 0x002fe20000010000 */
[----:B------:R-:W-:Y:S01]  /*21e0*/  IADD3.X R5, R8, c[0x0][0x224], RZ, P1, !PT ;  /* 0x0000890008057a10 */ /* 0x000fe20000ffe4ff */
[----:B--2---:R-:W-:-:S04]  /*21f0*/  FADD.FTZ R23, R23, R38 ;  /* 0x0000002617177221 */ /* 0x004fc80000010000 */
[----:B------:R-:W-:Y:S01]  /*2200*/  STG.E [R4.64], R7 ;  /* 0x0000000704007986 */ /* 0x000fe2000c101904 */
[----:B---3--:R-:W-:-:S03]  /*2210*/  FADD.FTZ R25, R25, R40 ;  /* 0x0000002819197221 */ /* 0x008fc60000010000 */
[----:B------:R-:W-:Y:S01]  /*2220*/  STG.E [R2.64+0x200], R23 ;  /* 0x0002001702007986 */ /* 0x000fe2000c101904 */
[----:B------:R-:W-:-:S03]  /*2230*/  FADD.FTZ R29, R36, R29 ;  /* 0x0000001d241d7221 */ /* 0x000fc60000010000 */
[----:B------:R-:W-:Y:S04]  /*2240*/  STG.E [R4.64+0x200], R13 ;  /* 0x0002000d04007986 */ /* 0x000fe8000c101904 */
[----:B------:R-:W-:Y:S04]  /*2250*/  STG.E [R2.64+0x400], R25 ;  /* 0x0004001902007986 */ /* 0x000fe8000c101904 */
[----:B------:R-:W-:Y:S04]  /*2260*/  STG.E [R4.64+0x400], R19 ;  /* 0x0004001304007986 */ /* 0x000fe8000c101904 */
[----:B------:R-:W-:Y:S04]  /*2270*/  STG.E [R2.64+0x600], R29 ;  /* 0x0006001d02007986 */ /* 0x000fe8000c101904 */
[----:B------:R-:W-:Y:S01]  /*2280*/  STG.E [R4.64+0x600], R9 ;  /* 0x0006000904007986 */ /* 0x000fe2000c101904 */
[----:B------:R-:W-:Y:S05]  /*2290*/  EXIT ;  /* 0x000000000000794d */ /* 0x000fea0003800000 */
.L_x_20:
[----:B------:R-:W-:Y:S02]  /*22a0*/  MOV R89, R103 ;  /* 0x0000006700597202 */ /* 0x000fe40000000f00 */
[----:B------:R-:W-:-:S02]  /*22b0*/  MOV R106, 0x1 ;  /* 0x00000001006a7802 */ /* 0x000fc40000000f00 */
[----:B------:R-:W-:Y:S02]  /*22c0*/  MOV R105, 0x1f ;  /* 0x0000001f00697802 */ /* 0x000fe40000000f00 */
[----:B------:R-:W-:Y:S02]  /*22d0*/  MOV R110, 0xffffffff ;  /* 0xffffffff006e7802 */ /* 0x000fe40000000f00 */
[----:B------:R-:W-:Y:S02]  /*22e0*/  MOV R2, 0x2300 ;  /* 0x0000230000027802 */ /* 0x000fe40000000f00 */
[----:B-----5:R-:W-:Y:S05]  /*22f0*/  CALL.REL.NOINC `($__internal_1_$__cuda_sm70_shflsync_bfly_p) ;  /* 0x0000046000007944 */ /* 0x020fea0003c00000 */
[----:B-1----:R-:W-:Y:S01]  /*2300*/  MOV R36, R89 ;  /* 0x0000005900247202 */ /* 0x002fe20000000f00 */
[----:B0-----:R-:W-:Y:S05]  /*2310*/  BRA `(.L_x_24) ;  /* 0xffffec6000007947 */ /* 0x001fea000383ffff */
.L_x_21:
[----:B------:R-:W-:Y:S01]  /*2320*/  HFMA2.MMA R106, -RZ, RZ, 0, 5.9604644775390625e-08 ;  /* 0x00000001ff6a7435 */ /* 0x000fe200000001ff */
[----:B------:R-:W-:Y:S02]  /*2330*/  MOV R89, R95 ;  /* 0x0000005f00597202 */ /* 0x000fe40000000f00 */
[----:B------:R-:W-:Y:S02]  /*2340*/  MOV R105, 0x1f ;  /* 0x0000001f00697802 */ /* 0x000fe40000000f00 */
[----:B------:R-:W-:-:S02]  /*2350*/  MOV R110, 0xffffffff ;  /* 0xffffffff006e7802 */ /* 0x000fc40000000f00 */
[----:B------:R-:W-:Y:S02]  /*2360*/  MOV R2, 0x2380 ;  /* 0x0000238000027802 */ /* 0x000fe40000000f00 */
[----:B01---5:R-:W-:Y:S05]  /*2370*/  CALL.REL.NOINC `($__internal_1_$__cuda_sm70_shflsync_bfly_p) ;  /* 0x000003e000007944 */ /* 0x023fea0003c00000 */
[----:B------:R-:W-:Y:S01]  /*2380*/  FADD.FTZ R103, R103, R36 ;  /* 0x0000002467677221 */ /* 0x000fe20000010000 */
[----:B0-----:R-:W-:Y:S01]  /*2390*/  HFMA2.MMA R106, -RZ, RZ, 0, 1.1920928955078125e-07 ;  /* 0x00000002ff6a7435 */ /* 0x001fe200000001ff */
[----:B-1----:R-:W-:Y:S01]  /*23a0*/  FADD.FTZ R108, R95, R89 ;  /* 0x000000595f6c7221 */ /* 0x002fe20000010000 */
[----:B------:R-:W-:Y:S02]  /*23b0*/  MOV R105, 0x1f ;  /* 0x0000001f00697802 */ /* 0x000fe40000000f00 */
[----:B------:R-:W-:Y:S02]  /*23c0*/  MOV R110, 0xffffffff ;  /* 0xffffffff006e7802 */ /* 0x000fe40000000f00 */
[----:B------:R-:W-:Y:S02]  /*23d0*/  MOV R89, R103 ;  /* 0x0000006700597202 */ /* 0x000fe40000000f00 */
[----:B------:R-:W-:Y:S02]  /*23e0*/  MOV R2, 0x2400 ;  /* 0x0000240000027802 */ /* 0x000fe40000000f00 */
[----:B------:R-:W-:Y:S05]  /*23f0*/  CALL.REL.NOINC `($__internal_1_$__cuda_sm70_shflsync_bfly_p) ;  /* 0x0000036000007944 */ /* 0x000fea0003c00000 */
[----:B0-----:R-:W-:Y:S01]  /*2400*/  HFMA2.MMA R106, -RZ, RZ, 0, 1.1920928955078125e-07 ;  /* 0x00000002ff6a7435 */ /* 0x001fe200000001ff */
[----:B-1----:R-:W-:-:S02]  /*2410*/  MOV R36, R89 ;  /* 0x0000005900247202 */ /* 0x002fc40000000f00 */
[----:B------:R-:W-:Y:S02]  /*2420*/  MOV R89, R108 ;  /* 0x0000006c00597202 */ /* 0x000fe40000000f00 */
[----:B------:R-:W-:Y:S02]  /*2430*/  MOV R105, 0x1f ;  /* 0x0000001f00697802 */ /* 0x000fe40000000f00 */
[----:B------:R-:W-:Y:S02]  /*2440*/  MOV R110, 0xffffffff ;  /* 0xffffffff006e7802 */ /* 0x000fe40000000f00 */
[----:B------:R-:W-:Y:S02]  /*2450*/  MOV R2, 0x2470 ;  /* 0x0000247000027802 */ /* 0x000fe40000000f00 */
[----:B------:R-:W-:Y:S05]  /*2460*/  CALL.REL.NOINC `($__internal_1_$__cuda_sm70_shflsync_bfly_p) ;  /* 0x000002f000007944 */ /* 0x000fea0003c00000 */
[----:B------:R-:W-:Y:S01]  /*2470*/  FADD.FTZ R103, R36, R103 ;  /* 0x0000006724677221 */ /* 0x000fe20000010000 */
[----:B0-----:R-:W-:Y:S01]  /*2480*/  HFMA2.MMA R106, -RZ, RZ, 0, 2.384185791015625e-07 ;  /* 0x00000004ff6a7435 */ /* 0x001fe200000001ff */
[----:B-1----:R-:W-:Y:S01]  /*2490*/  FADD.FTZ R108, R108, R89 ;  /* 0x000000596c6c7221 */ /* 0x002fe20000010000 */
[----:B------:R-:W-:Y:S02]  /*24a0*/  MOV R105, 0x1f ;  /* 0x0000001f00697802 */ /* 0x000fe40000000f00 */
[----:B------:R-:W-:-:S02]  /*24b0*/  MOV R110, 0xffffffff ;  /* 0xffffffff006e7802 */ /* 0x000fc40000000f00 */
[----:B------:R-:W-:Y:S02]  /*24c0*/  MOV R89, R103 ;  /* 0x0000006700597202 */ /* 0x000fe40000000f00 */
[----:B------:R-:W-:Y:S02]  /*24d0*/  MOV R2, 0x24f0 ;  /* 0x000024f000027802 */ /* 0x000fe40000000f00 */
[----:B------:R-:W-:Y:S05]  /*24e0*/  CALL.REL.NOINC `($__internal_1_$__cuda_sm70_shflsync_bfly_p) ;  /* 0x0000027000007944 */ /* 0x000fea0003c00000 */
[----:B0-----:R-:W-:Y:S01]  /*24f0*/  HFMA2.MMA R106, -RZ, RZ, 0, 2.384185791015625e-07 ;  /* 0x00000004ff6a7435 */ /* 0x001fe200000001ff */
[----:B-1----:R-:W-:Y:S02]  /*2500*/  MOV R36, R89 ;  /* 0x0000005900247202 */ /* 0x002fe40000000f00 */
[----:B------:R-:W-:Y:S02]  /*2510*/  MOV R89, R108 ;  /* 0x0000006c00597202 */ /* 0x000fe40000000f00 */
[----:B------:R-:W-:Y:S02]  /*2520*/  MOV R105, 0x1f ;  /* 0x0000001f00697802 */ /* 0x000fe40000000f00 */
[----:B------:R-:W-:Y:S02]  /*2530*/  MOV R110, 0xffffffff ;  /* 0xffffffff006e7802 */ /* 0x000fe40000000f00 */
[----:B------:R-:W-:-:S02]  /*2540*/  MOV R2, 0x2560 ;  /* 0x0000256000027802 */ /* 0x000fc40000000f00 */
[----:B------:R-:W-:Y:S05]  /*2550*/  CALL.REL.NOINC `($__internal_1_$__cuda_sm70_shflsync_bfly_p) ;  /* 0x0000020000007944 */ /* 0x000fea0003c00000 */
[----:B------:R-:W-:Y:S01]  /*2560*/  FADD.FTZ R95, R36, R103 ;  /* 0x00000067245f7221 */ /* 0x000fe20000010000 */
[----:B0-----:R-:W-:Y:S01]  /*2570*/  HFMA2.MMA R106, -RZ, RZ, 0, 4.76837158203125e-07 ;  /* 0x00000008ff6a7435 */ /* 0x001fe200000001ff */
[----:B-1----:R-:W-:Y:S01]  /*2580*/  FADD.FTZ R108, R108, R89 ;  /* 0x000000596c6c7221 */ /* 0x002fe20000010000 */
[----:B------:R-:W-:-:S02]  /*2590*/  MOV R105, 0x1f ;  /* 0x0000001f00697802 */ /* 0x000fc40000000f00 */
[----:B------:R-:W-:Y:S02]  /*25a0*/  MOV R110, 0xffffffff ;  /* 0xffffffff006e7802 */ /* 0x000fe40000000f00 */
[----:B------:R-:W-:Y:S02]  /*25b0*/  MOV R89, R95 ;  /* 0x0000005f00597202 */ /* 0x000fe40000000f00 */
[----:B------:R-:W-:Y:S02]  /*25c0*/  MOV R2, 0x25e0 ;  /* 0x000025e000027802 */ /* 0x000fe40000000f00 */
[----:B------:R-:W-:Y:S05]  /*25d0*/  CALL.REL.NOINC `($__internal_1_$__cuda_sm70_shflsync_bfly_p) ;  /* 0x0000018000007944 */ /* 0x000fea0003c00000 */
[----:B0-----:R-:W-:Y:S01]  /*25e0*/  HFMA2.MMA R106, -RZ, RZ, 0, 4.76837158203125e-07 ;  /* 0x00000008ff6a7435 */ /* 0x001fe200000001ff */
[----:B-1----:R-:W-:Y:S02]  /*25f0*/  MOV R36, R89 ;  /* 0x0000005900247202 */ /* 0x002fe40000000f00 */
[----:B------:R-:W-:Y:S02]  /*2600*/  MOV R89, R108 ;  /* 0x0000006c00597202 */ /* 0x000fe40000000f00 */
[----:B------:R-:W-:Y:S02]  /*2610*/  MOV R105, 0x1f ;  /* 0x0000001f00697802 */ /* 0x000fe40000000f00 */
[----:B------:R-:W-:-:S02]  /*2620*/  MOV R110, 0xffffffff ;  /* 0xffffffff006e7802 */ /* 0x000fc40000000f00 */
[----:B------:R-:W-:Y:S02]  /*2630*/  MOV R2, 0x2650 ;  /* 0x0000265000027802 */ /* 0x000fe40000000f00 */
[----:B------:R-:W-:Y:S05]  /*2640*/  CALL.REL.NOINC `($__internal_1_$__cuda_sm70_shflsync_bfly_p) ;  /* 0x0000011000007944 */ /* 0x000fea0003c00000 */
[----:B------:R-:W-:Y:S01]  /*2650*/  FADD.FTZ R95, R36, R95 ;  /* 0x0000005f245f7221 */ /* 0x000fe20000010000 */
[----:B0-----:R-:W-:Y:S01]  /*2660*/  HFMA2.MMA R106, -RZ, RZ, 0, 9.5367431640625e-07 ;  /* 0x00000010ff6a7435 */ /* 0x001fe200000001ff */
[----:B-1----:R-:W-:Y:S01]  /*2670*/  FADD.FTZ R103, R108, R89 ;  /* 0x000000596c677221 */ /* 0x002fe20000010000 */
[----:B------:R-:W-:Y:S02]  /*2680*/  MOV R105, 0x1f ;  /* 0x0000001f00697802 */ /* 0x000fe40000000f00 */
[----:B------:R-:W-:Y:S02]  /*2690*/  MOV R110, 0xffffffff ;  /* 0xffffffff006e7802 */ /* 0x000fe40000000f00 */
[----:B------:R-:W-:Y:S02]  /*26a0*/  MOV R89, R95 ;  /* 0x0000005f00597202 */ /* 0x000fe40000000f00 */
[----:B------:R-:W-:Y:S02]  /*26b0*/  MOV R2, 0x26d0 ;  /* 0x000026d000027802 */ /* 0x000fe40000000f00 */
[----:B------:R-:W-:Y:S05]  /*26c0*/  CALL.REL.NOINC `($__internal_1_$__cuda_sm70_shflsync_bfly_p) ;  /* 0x0000009000007944 */ /* 0x000fea0003c00000 */
[----:B0-----:R-:W-:Y:S01]  /*26d0*/  HFMA2.MMA R106, -RZ, RZ, 0, 9.5367431640625e-07 ;  /* 0x00000010ff6a7435 */ /* 0x001fe200000001ff */
[----:B-1----:R-:W-:-:S02]  /*26e0*/  MOV R108, R89 ;  /* 0x00000059006c7202 */ /* 0x002fc40000000f00 */
[----:B------:R-:W-:Y:S02]  /*26f0*/  MOV R89, R103 ;  /* 0x0000006700597202 */ /* 0x000fe40000000f00 */
[----:B------:R-:W-:Y:S02]  /*2700*/  MOV R105, 0x1f ;  /* 0x0000001f00697802 */ /* 0x000fe40000000f00 */
[----:B------:R-:W-:Y:S02]  /*2710*/  MOV R110, 0xffffffff ;  /* 0xffffffff006e7802 */ /* 0x000fe40000000f00 */
[----:B------:R-:W-:Y:S02]  /*2720*/  MOV R2, 0x2740 ;  /* 0x0000274000027802 */ /* 0x000fe40000000f00 */
[----:B------:R-:W-:Y:S05]  /*2730*/  CALL.REL.NOINC `($__internal_1_$__cuda_sm70_shflsync_bfly_p) ;  /* 0x0000002000007944 */ /* 0x000fea0003c00000 */
[----:B-1----:R-:W-:Y:S01]  /*2740*/  MOV R2, R89 ;  /* 0x0000005900027202 */ /* 0x002fe20000000f00 */
[----:B0-----:R-:W-:Y:S05]  /*2750*/  BRA `(.L_x_25) ;  /* 0xffffe94000007947 */ /* 0x001fea000383ffff */
        .weak           $__internal_1_$__cuda_sm70_shflsync_bfly_p
        .type           $__internal_1_$__cuda_sm70_shflsync_bfly_p,@function
        .size           $__internal_1_$__cuda_sm70_shflsync_bfly_p,(.L_x_7179 - $__internal_1_$__cuda_sm70_shflsync_bfly_p)
$__internal_1_$__cuda_sm70_shflsync_bfly_p:
[----:B------:R-:W-:Y:S01]  /*2760*/  HFMA2.MMA R3, -RZ, RZ, 0, 0 ;  /* 0x00000000ff037435 */ /* 0x000fe200000001ff */
[----:B------:R-:W-:Y:S04]  /*2770*/  WARPSYNC R110 ;  /* 0x0000006e00007348 */ /* 0x000fe80003800000 */
[----:B------:R0:W1:Y:S01]  /*2780*/  SHFL.BFLY PT, R89, R89, R106, R105 ;  /* 0x0c00006a59597389 */ /* 0x00006200000e0069 */
[----:B------:R-:W-:Y:S05]  /*2790*/  RET.REL.NODEC R2 `(_ZN10layer_norm13ln_bwd_kernelINS_13Kernel_traitsI13__nv_bfloat16S2_S2_S2_fjLj512ELj1ELj4ELj1ELj16ENS_18Kernel_traits_baseILj512ES2_S2_S2_S2_fjLj128EEEEELb0ELb0ELb0ELb1EEEvNS_9BwdParamsE) ;  /* 0xffffd86002007950 */ /* 0x000fea0003c3ffff */
.L_x_26:
        /* <DEDUP_REMOVED lines=14> */
.L_x_7179:


//--------------------- .text._ZN10layer_norm13ln_bwd_kernelINS_13Kernel_traitsI13__nv_bfloat16S2_S2_S2_fjLj512ELj1ELj4ELj1ELj16ENS_18Kernel_traits_baseILj512ES2_S2_S2_S2_fjLj128EEEEELb0ELb0ELb1ELb0EEEvNS_9BwdParamsE --------------------------
	.section	.text._ZN10layer_norm13ln_bwd_kernelINS_13Kernel_traitsI13__nv_bfloat16S2_S2_S2_fjLj512ELj1ELj4ELj1ELj16ENS_18Kernel_traits_baseILj512ES2_S2_S2_S2_fjLj128EEEEELb0ELb0ELb1ELb0EEEvNS_9BwdParamsE,"ax",@progbits
	.sectioninfo	@"SHI_REGISTERS=123"
	.align	128
        .global         _ZN10layer_norm13ln_bwd_kernelINS_13Kernel_traitsI13__nv_bfloat16S2_S2_S2_fjLj512ELj1ELj4ELj1ELj16ENS_18Kernel_traits_baseILj512ES2_S2_S2_S2_fjLj128EEEEELb0ELb0ELb1ELb0EEEvNS_9BwdParamsE
        .type           _ZN10layer_norm13ln_bwd_kernelINS_13Kernel_traitsI13__nv_bfloat16S2_S2_S2_fjLj512ELj1ELj4ELj1ELj16ENS_18Kernel_traits_baseILj512ES2_S2_S2_S2_fjLj128EEEEELb0ELb0ELb1ELb0EEEvNS_9BwdParamsE,@function
        .size           _ZN10layer_norm13ln_bwd_kernelINS_13Kernel_traitsI13__nv_bfloat16S2_S2_S2_fjLj512ELj1ELj4ELj1ELj16ENS_18Kernel_traits_baseILj512ES2_S2_S2_S2_fjLj128EEEEELb0ELb0ELb1ELb0EEEvNS_9BwdParamsE,(.L_x_7180 - _ZN10layer_norm13ln_bwd_kernelINS_13Kernel_traitsI13__nv_bfloat16S2_S2_S2_fjLj512ELj1ELj4ELj1ELj16ENS_18Kernel_traits_baseILj512ES2_S2_S2_S2_fjLj128EEEEELb0ELb0ELb1ELb0EEEvNS_9BwdParamsE)
        .other          _ZN10layer_norm13ln_bwd_kernelINS_13Kernel_traitsI13__nv_bfloat16S2_S2_S2_fjLj512ELj1ELj4ELj1ELj16ENS_18Kernel_traits_baseILj512ES2_S2_S2_S2_fjLj128EEEEELb0ELb0ELb1ELb0EEEvNS_9BwdParamsE,@"STO_CUDA_ENTRY STV_DEFAULT"
_ZN10layer_norm13ln_bwd_kernelINS_13Kernel_traitsI13__nv_bfloat16S2_S2_S2_fjLj512ELj1ELj4ELj1ELj16ENS_18Kernel_traits_baseILj512ES2_S2_S2_S2_fjLj128EEEEELb0ELb0ELb1ELb0EEEvNS_9BwdParamsE:
.text._ZN10layer_norm13ln_bwd_kernelINS_13Kernel_traitsI13__nv_bfloat16S2_S2_S2_fjLj512ELj1ELj4ELj1ELj16ENS_18Kernel_traits_baseILj512ES2_S2_S2_S2_fjLj128EEEEELb0ELb0ELb1ELb0EEEvNS_9BwdParamsE:
        /* <DEDUP_REMOVED lines=11> */
[----:B------:R-:W-:Y:S02]  /*00b0*/  @P3 IMAD.MOV.U32 R3, RZ, RZ, 0x10 ;  /* 0x00000010ff033424 */ /* 0x000fe400078e00ff */
[----:B------:R-:W-:Y:S02]  /*00c0*/  @P2 MOV R9, 0x10 ;  /* 0x0000001000092802 */ /* 0x000fe40000000f00 */
        /* <DEDUP_REMOVED lines=28> */
[--C-:B-----5:R-:W-:Y:S01]  /*0290*/  PRMT R17, RZ, 0x5410, R4.reuse ;  /* 0x00005410ff117816 */ /* 0x120fe20000000004 */
[----:B------:R-:W-:Y:S01]  /*02a0*/  IMAD.MOV.U32 R25, RZ, RZ, RZ ;  /* 0x000000ffff197224 */ /* 0x000fe200078e00ff */
[----:B------:R-:W-:-:S02]  /*02b0*/  PRMT R16, RZ, 0x7610, R4 ;  /* 0x00007610ff107816 */ /* 0x000fc40000000004 */
[--C-:B------:R-:W-:Y:S02]  /*02c0*/  PRMT R15, RZ, 0x5410, R5.reuse ;  /* 0x00005410ff0f7816 */ /* 0x100fe40000000005 */
[----:B------:R-:W-:Y:S02]  /*02d0*/  PRMT R14, RZ, 0x7610, R5 ;  /* 0x00007610ff0e7816 */ /* 0x000fe40000000005 */
[--C-:B------:R-:W-:Y:S02]  /*02e0*/  PRMT R13, RZ, 0x5410, R6.reuse ;  /* 0x00005410ff0d7816 */ /* 0x100fe40000000006 */
[----:B------:R-:W-:Y:S02]  /*02f0*/  PRMT R12, RZ, 0x7610, R6 ;  /* 0x00007610ff0c7816 */ /* 0x000fe40000000006 */
[--C-:B------:R-:W-:Y:S02]  /*0300*/  PRMT R11, RZ, 0x5410, R7.reuse ;  /* 0x00005410ff0b7816 */ /* 0x100fe40000000007 */
        /* <DEDUP_REMOVED lines=8> */
[----:B0-----:R-:W-:Y:S02]  /*0390*/  PRMT R2, RZ, 0x7610, R23 ;  /* 0x00007610ff027816 */ /* 0x001fe40000000017 */
.L_x_91:
[----:B------:R-:W-:-:S10]  /*03a0*/  HFMA2.MMA R114, -RZ, RZ, 0, 2.384185791015625e-07 ;  /* 0x00000004ff727435 */ /* 0x000fd400000001ff */
[----:B------:R-:W-:-:S06]  /*03b0*/  IMAD.WIDE R72, R19, R114, c[0x0][0x1d8] ;  /* 0x0000760013487625 */ /* 0x000fcc00078e0272 */
[----:B------:R-:W2:Y:S01]  /*03c0*/  LDG.E R72, [R72.64] ;  /* 0x0000000448487981 */ /* 0x000ea2000c1e1900 */
[----:B------:R-:W-:-:S04]  /*03d0*/  IMAD.WIDE R70, R19, R114, c[0x0][0x1a8] ;  /* 0x00006a0013467625 */ /* 0x000fc800078e0272 */
[C---:B------:R-:W-:Y:S01]  /*03e0*/  IMAD.WIDE R68, R19.reuse, R114, c[0x0][0x1d0] ;  /* 0x0000740013447625 */ /* 0x040fe200078e0272 */
[----:B------:R0:W5:Y:S04]  /*03f0*/  LDG.E R0, [R70.64] ;  /* 0x0000000446007981 */ /* 0x000168000c1e1900 */
[----:B------:R0:W5:Y:S01]  /*0400*/  LDG.E R79, [R68.64] ;  /* 0x00000004444f7981 */ /* 0x000162000c1e1900 */
[----:B------:R-:W-:Y:S01]  /*0410*/  IMAD R74, R19, c[0x0][0x168], RZ ;  /* 0x00005a00134a7a24 */ /* 0x000fe200078e02ff */
[----:B------:R-:W-:Y:S01]  /*0420*/  LOP3.LUT R118, R77, 0x1f, RZ, 0xc0, !PT ;  /* 0x0000001f4d767812 */ /* 0x000fe200078ec0ff */
[----:B------:R-:W-:Y:S01]  /*0430*/  BSSY B1, `(.L_x_29) ;  /* 0x00000c9000017945 */ /* 0x000fe20003800000 */
[----:B------:R-:W-:Y:S02]  /*0440*/  MOV R115, 0x10 ;  /* 0x0000001000737802 */ /* 0x000fe40000000f00 */
[----:B------:R-:W-:-:S04]  /*0450*/  SHF.R.S32.HI R75, RZ, 0x1f, R74 ;  /* 0x0000001fff4b7819 */ /* 0x000fc8000001144a */
[----:B------:R-:W-:-:S04]  /*0460*/  LEA.HI R75, R75, R74, RZ, 0x3 ;  /* 0x0000004a4b4b7211 */ /* 0x000fc800078f18ff */
[----:B------:R-:W-:-:S05]  /*0470*/  LEA.HI.SX32 R78, R75, R118, 0x1d ;  /* 0x000000764b4e7211 */ /* 0x000fca00078feaff */
[----:B------:R-:W-:Y:S01]  /*0480*/  IMAD.WIDE.U32 R90, R78, R115, c[0x0][0x218] ;  /* 0x000086004e5a7625 */ /* 0x000fe200078e0073 */
[----:B--2---:R-:W-:-:S13]  /*0490*/  ISETP.GT.AND P1, PT, R72, RZ, PT ;  /* 0x000000ff4800720c */ /* 0x004fda0003f24270 */
[----:B------:R-:W-:Y:S05]  /*04a0*/  @P1 BRA `(.L_x_30) ;  /* 0x0000011000001947 */ /* 0x000fea0003800000 */
[----:B0-----:R-:W-:Y:S01]  /*04b0*/  BSSY B2, `(.L_x_31) ;  /* 0x0000008000027945 */ /* 0x001fe20003800000 */
[----:B------:R-:W-:Y:S01]  /*04c0*/  IMAD.MOV.U32 R68, RZ, RZ, R78 ;  /* 0x000000ffff447224 */ /* 0x000fe200078e004e */
[----:B------:R-:W-:Y:S05]  /*04d0*/  @!P3 BRA `(.L_x_32) ;  /* 0x000000500000b947 */ /* 0x000fea0003800000 */
[----:B------:R-:W-:-:S04]  /*04e0*/  ISETP.NE.U32.AND P0, PT, RZ, c[0x0][0x218], PT ;  /* 0x00008600ff007a0c */ /* 0x000fc80003f05070 */
[----:B------:R-:W-:-:S13]  /*04f0*/  ISETP.NE.AND.EX P0, PT, RZ, c[0x0][0x21c], PT, P0 ;  /* 0x00008700ff007a0c */ /* 0x000fda0003f05300 */
[----:B------:R-:W-:Y:S05]  /*0500*/  @!P0 BRA `(.L_x_33) ;  /* 0x0000001000008947 */ /* 0x000fea0003800000 */
[----:B------:R0:W5:Y:S02]  /*0510*/  LDG.E.128 R56, [R90.64] ;  /* 0x000000045a387981 */ /* 0x000164000c1e1d00 */
.L_x_33:
[----:B------:R-:W-:Y:S02]  /*0520*/  IADD3 R68, R78, 0x20, RZ ;  /* 0x000000204e447810 */ /* 0x000fe40007ffe0ff */
.L_x_32:
[----:B------:R-:W-:Y:S05]  /*0530*/  BSYNC B2 ;  /* 0x0000000000027941 */ /* 0x000fea0003800000 */
.L_x_31:
[----:B------:R-:W-:Y:S01]  /*0540*/  ISETP.NE.U32.AND P0, PT, RZ, c[0x0][0x218], PT ;  /* 0x00008600ff007a0c */ /* 0x000fe20003f05070 */
[----:B------:R-:W-:-:S03]  /*0550*/  CS2R R116, SRZ ;  /* 0x0000000000747805 */ /* 0x000fc6000001ff00 */
[----:B------:R-:W-:-:S04]  /*0560*/  ISETP.NE.AND.EX P0, PT, RZ, c[0x0][0x21c], PT, P0 ;  /* 0x00008700ff007a0c */ /* 0x000fc80003f05300 */
[----:B------:R-:W-:-:S13]  /*0570*/  ISETP.LT.U32.OR P0, PT, R76, 0x40, !P0 ;  /* 0x000000404c00780c */ /* 0x000fda0004701470 */
[----:B------:R-:W-:Y:S05]  /*0580*/  @P0 BRA `(.L_x_34) ;  /* 0x00000b3000000947 */ /* 0x000fea0003800000 */
[----:B------:R-:W-:-:S06]  /*0590*/  IMAD.WIDE.U32 R20, R68, R115, c[0x0][0x218] ;  /* 0x0000860044147625 */ /* 0x000fcc00078e0073 */
[----:B------:R-:W5:Y:S01]  /*05a0*/  LDG.E.128 R20, [R20.64] ;  /* 0x0000000414147981 */ /* 0x000f62000c1e1d00 */
[----:B------:R-:W-:Y:S05]  /*05b0*/  BRA `(.L_x_34) ;  /* 0x00000b0000007947 */ /* 0x000fea0003800000 */
.L_x_30:
[----:B0-----:R-:W-:-:S06]  /*05c0*/  IMAD.WIDE R68, R19, R114, c[0x0][0x1a0] ;  /* 0x0000680013447625 */ /* 0x001fcc00078e0272 */
[----:B------:R-:W2:Y:S01]  /*05d0*/  LDG.E R68, [R68.64] ;  /* 0x0000000444447981 */ /* 0x000ea2000c1e1900 */
[----:B------:R-:W-:Y:S01]  /*05e0*/  IADD3 R70, R72, -0x1, RZ ;  /* 0xffffffff48467810 */ /* 0x000fe20007ffe0ff */
[----:B------:R-:W-:Y:S01]  /*05f0*/  BSSY B2, `(.L_x_35) ;  /* 0x000005b000027945 */ /* 0x000fe20003800000 */
[----:B------:R-:W-:Y:S01]  /*0600*/  ISETP.NE.AND P0, PT, R18, RZ, PT ;  /* 0x000000ff1200720c */ /* 0x000fe20003f05270 */
[----:B------:R-:W-:Y:S01]  /*0610*/  CS2R R116, SRZ ;  /* 0x0000000000747805 */ /* 0x000fe2000001ff00 */
[----:B------:R-:W-:Y:S01]  /*0620*/  MOV R120, R78 ;  /* 0x0000004e00787202 */ /* 0x000fe20000000f00 */
[----:B------:R-:W-:-:S05]  /*0630*/  IMAD R70, R70, c[0x0][0x168], RZ ;  /* 0x00005a0046467a24 */ /* 0x000fca00078e02ff */
[----:B------:R-:W-:-:S04]  /*0640*/  SHF.R.S32.HI R71, RZ, 0x1f, R70 ;  /* 0x0000001fff477819 */ /* 0x000fc80000011446 */
[----:B------:R-:W-:-:S04]  /*0650*/  LEA.HI R71, R71, R70, RZ, 0x3 ;  /* 0x0000004647477211 */ /* 0x000fc800078f18ff */
[----:B------:R-:W-:Y:S02]  /*0660*/  LEA.HI.SX32 R118, R71, R118, 0x1d ;  /* 0x0000007647767211 */ /* 0x000fe400078feaff */
[----:B--2---:R-:W-:Y:S01]  /*0670*/  FSEL R114, R68, RZ, !P0 ;  /* 0x000000ff44727208 */ /* 0x004fe20004000000 */
[----:B------:R-:W-:Y:S05]  /*0680*/  @!P3 BRA `(.L_x_36) ;  /* 0x000005100000b947 */ /* 0x000fea0003800000 */
[----:B------:R-:W-:-:S04]  /*0690*/  IMAD.WIDE.U32 R68, R78, R115, c[0x0][0x188] ;  /* 0x000062004e447625 */ /* 0x000fc800078e0073 */
[----:B------:R-:W-:Y:S02]  /*06a0*/  IMAD.WIDE.U32 R72, R118, R115, c[0x0][0x208] ;  /* 0x0000820076487625 */ /* 0x000fe400078e0073 */
[----:B------:R-:W2:Y:S04]  /*06b0*/  LDG.E.128 R68, [R68.64] ;  /* 0x0000000444447981 */ /* 0x000ea8000c1e1d00 */
[----:B------:R-:W3:Y:S01]  /*06c0*/  LDG.E.128 R72, [R72.64] ;  /* 0x0000000448487981 */ /* 0x000ee2000c1e1d00 */
[----:B------:R-:W-:-:S04]  /*06d0*/  ISETP.NE.U32.AND P0, PT, RZ, c[0x0][0x218], PT ;  /* 0x00008600ff007a0c */ /* 0x000fc80003f05070 */
[----:B------:R-:W-:-:S13]  /*06e0*/  ISETP.NE.AND.EX P0, PT, RZ, c[0x0][0x21c], PT, P0 ;  /* 0x00008700ff007a0c */ /* 0x000fda0003f05300 */
[----:B------:R0:W5:Y:S01]  /*06f0*/  @P0 LDG.E.128 R56, [R90.64] ;  /* 0x000000045a380981 */ /* 0x000162000c1e1d00 */
[----:B------:R-:W-:Y:S02]  /*0700*/  IADD3 R120, R78, 0x20, RZ ;  /* 0x000000204e787810 */ /* 0x000fe40007ffe0ff */
[----:B------:R-:W-:Y:S02]  /*0710*/  IADD3 R118, R118, 0x20, RZ ;  /* 0x0000002076767810 */ /* 0x000fe40007ffe0ff */
[--C-:B--2---:R-:W-:Y:S02]  /*0720*/  PRMT R83, RZ, 0x5410, R68.reuse ;  /* 0x00005410ff537816 */ /* 0x104fe40000000044 */
[----:B------:R-:W-:Y:S02]  /*0730*/  PRMT R85, RZ, 0x7610, R68 ;  /* 0x00007610ff557816 */ /* 0x000fe40000000044 */
[----:B------:R-:W-:Y:S01]  /*0740*/  PRMT R87, RZ, 0x5410, R69 ;  /* 0x00005410ff577816 */ /* 0x000fe20000000045 */
[C---:B------:R-:W-:Y:S01]  /*0750*/  FADD.FTZ R83, -R114.reuse, R83 ;  /* 0x0000005372537221 */ /* 0x040fe20000010100 */
[--C-:B---3--:R-:W-:Y:S01]  /*0760*/  PRMT R82, RZ, 0x5410, R72.reuse ;  /* 0x00005410ff527816 */ /* 0x108fe20000000048 */
[----:B------:R-:W-:Y:S01]  /*0770*/  FADD.FTZ R85, -R114, R85 ;  /* 0x0000005572557221 */ /* 0x000fe20000010100 */
[----:B------:R-:W-:Y:S01]  /*0780*/  PRMT R69, RZ, 0x7610, R69 ;  /* 0x00007610ff457816 */ /* 0x000fe20000000045 */
[----:B-----5:R-:W-:Y:S01]  /*0790*/  FMUL.FTZ R83, R0, R83 ;  /* 0x0000005300537220 */ /* 0x020fe20000410000 */
[----:B------:R-:W-:Y:S01]  /*07a0*/  PRMT R72, RZ, 0x7610, R72 ;  /* 0x00007610ff487816 */ /* 0x000fe20000000048 */
[----:B------:R-:W-:Y:S01]  /*07b0*/  FADD.FTZ R87, -R114, R87 ;  /* 0x0000005772577221 */ /* 0x000fe20000010100 */
[----:B------:R-:W-:Y:S01]  /*07c0*/  PRMT R89, RZ, 0x5410, R70 ;  /* 0x00005410ff597816 */ /* 0x000fe20000000046 */
[----:B------:R-:W-:Y:S01]  /*07d0*/  FADD.FTZ R44, R44, R82 ;  /* 0x000000522c2c7221 */ /* 0x000fe20000010000 */
[--C-:B------:R-:W-:Y:S01]  /*07e0*/  PRMT R97, RZ, 0x5410, R71.reuse ;  /* 0x00005410ff617816 */ /* 0x100fe20000000047 */
[-C--:B------:R-:W-:Y:S01]  /*07f0*/  FFMA.FTZ R24, R83, R82.reuse, R24 ;  /* 0x0000005253187223 */ /* 0x080fe20000010018 */
[----:B------:R-:W-:Y:S01]  /*0800*/  PRMT R93, RZ, 0x7610, R71 ;  /* 0x00007610ff5d7816 */ /* 0x000fe20000000047 */
[----:B------:R-:W-:Y:S01]  /*0810*/  FMUL.FTZ R82, R17, R82 ;  /* 0x0000005211527220 */ /* 0x000fe20000410000 */
[----:B------:R-:W-:Y:S01]  /*0820*/  PRMT R86, RZ, 0x5410, R73 ;  /* 0x00005410ff567816 */ /* 0x000fe20000000049 */
[----:B------:R-:W-:Y:S01]  /*0830*/  FMUL.FTZ R80, R0, R85 ;  /* 0x0000005500507220 */ /* 0x000fe20000410000 */
[----:B0-----:R-:W-:Y:S01]  /*0840*/  PRMT R91, RZ, 0x7610, R70 ;  /* 0x00007610ff5b7816 */ /* 0x001fe20000000046 */
[----:B------:R-:W-:Y:S01]  /*0850*/  FADD.FTZ R71, -R114, R69 ;  /* 0x0000004572477221 */ /* 0x000fe20000010100 */
[----:B------:R-:W-:Y:S01]  /*0860*/  PRMT R73, RZ, 0x7610, R73 ;  /* 0x00007610ff497816 */ /* 0x000fe20000000049 */
[----:B------:R-:W-:Y:S01]  /*0870*/  FMUL.FTZ R85, R0, R87 ;  /* 0x0000005700557220 */ /* 0x000fe20000410000 */
[--C-:B------:R-:W-:Y:S01]  /*0880*/  PRMT R88, RZ, 0x5410, R74.reuse ;  /* 0x00005410ff587816 */ /* 0x100fe2000000004a */
[----:B------:R-:W-:Y:S01]  /*0890*/  FMUL.FTZ R87, R16, R72 ;  /* 0x0000004810577220 */ /* 0x000fe20000410000 */
[----:B------:R-:W-:Y:S01]  /*08a0*/  PRMT R74, RZ, 0x7610, R74 ;  /* 0x00007610ff4a7816 */ /* 0x000fe2000000004a */
[----:B------:R-:W-:Y:S01]  /*08b0*/  FADD.FTZ R68, RZ, R82 ;  /* 0x00000052ff447221 */ /* 0x000fe20000010000 */
[--C-:B------:R-:W-:Y:S01]  /*08c0*/  PRMT R94, RZ, 0x5410, R75.reuse ;  /* 0x00005410ff5e7816 */ /* 0x100fe2000000004b */
[----:B------:R-:W-:Y:S01]  /*08d0*/  FFMA.FTZ R70, R83, R82, RZ ;  /* 0x0000005253467223 */ /* 0x000fe200000100ff */
[----:B------:R-:W-:Y:S01]  /*08e0*/  PRMT R75, RZ, 0x7610, R75 ;  /* 0x00007610ff4b7816 */ /* 0x000fe2000000004b */
[----:B------:R-:W-:-:S02]  /*08f0*/  FADD.FTZ R89, -R114, R89 ;  /* 0x0000005972597221 */ /* 0x000fc40000010100 */
[----:B------:R-:W-:Y:S02]  /*0900*/  FADD.FTZ R46, R46, R86 ;  /* 0x000000562e2e7221 */ /* 0x000fe40000010000 */
[----:B------:R-:W-:Y:S02]  /*0910*/  FMUL.FTZ R84, R0, R71 ;  /* 0x0000004700547220 */ /* 0x000fe40000410000 */
[-C--:B------:R-:W-:Y:S02]  /*0920*/  FFMA.FTZ R26, R85, R86.reuse, R26 ;  /* 0x00000056551a7223 */ /* 0x080fe4000001001a */
[----:B------:R-:W-:Y:S02]  /*0930*/  FMUL.FTZ R86, R15, R86 ;  /* 0x000000560f567220 */ /* 0x000fe40000410000 */
[----:B------:R-:W-:Y:S02]  /*0940*/  FADD.FTZ R71, R68, R87 ;  /* 0x0000005744477221 */ /* 0x000fe40000010000 */
[----:B------:R-:W-:-:S02]  /*0950*/  FFMA.FTZ R70, R80, R87, R70 ;  /* 0x0000005750467223 */ /* 0x000fc40000010046 */
[----:B------:R-:W-:Y:S02]  /*0960*/  FADD.FTZ R69, -R114, R93 ;  /* 0x0000005d72457221 */ /* 0x000fe40000010100 */
[----:B------:R-:W-:Y:S02]  /*0970*/  FMUL.FTZ R89, R0, R89 ;  /* 0x0000005900597220 */ /* 0x000fe40000410000 */
[----:B------:R-:W-:Y:S02]  /*0980*/  FMUL.FTZ R93, R14, R73 ;  /* 0x000000490e5d7220 */ /* 0x000fe40000410000 */
[----:B------:R-:W-:Y:S02]  /*0990*/  FADD.FTZ R68, R71, R86 ;  /* 0x0000005647447221 */ /* 0x000fe40000010000 */
[----:B------:R-:W-:Y:S02]  /*09a0*/  FFMA.FTZ R70, R85, R86, R70 ;  /* 0x0000005655467223 */ /* 0x000fe40000010046 */
[----:B------:R-:W-:-:S02]  /*09b0*/  FADD.FTZ R97, -R114, R97 ;  /* 0x0000006172617221 */ /* 0x000fc40000010100 */
[----:B------:R-:W-:Y:S02]  /*09c0*/  FADD.FTZ R48, R48, R88 ;  /* 0x0000005830307221 */ /* 0x000fe40000010000 */
[-C--:B------:R-:W-:Y:S02]  /*09d0*/  FFMA.FTZ R28, R89, R88.reuse, R28 ;  /* 0x00000058591c7223 */ /* 0x080fe4000001001c */
[----:B------:R-:W-:Y:S02]  /*09e0*/  FADD.FTZ R91, -R114, R91 ;  /* 0x0000005b725b7221 */ /* 0x000fe40000010100 */
[----:B------:R-:W-:Y:S02]  /*09f0*/  FMUL.FTZ R88, R13, R88 ;  /* 0x000000580d587220 */ /* 0x000fe40000410000 */
[----:B------:R-:W-:Y:S02]  /*0a00*/  FADD.FTZ R71, R68, R93 ;  /* 0x0000005d44477221 */ /* 0x000fe40000010000 */
[----:B------:R-:W-:-:S02]  /*0a10*/  FFMA.FTZ R70, R84, R93, R70 ;  /* 0x0000005d54467223 */ /* 0x000fc40000010046 */
[C---:B------:R-:W-:Y:S02]  /*0a20*/  FMUL.FTZ R97, R0.reuse, R97 ;  /* 0x0000006100617220 */ /* 0x040fe40000410000 */
[----:B------:R-:W-:Y:S02]  /*0a30*/  FMUL.FTZ R92, R0, R91 ;  /* 0x0000005b005c7220 */ /* 0x000fe40000410000 */
[----:B------:R-:W-:Y:S02]  /*0a40*/  FMUL.FTZ R95, R12, R74 ;  /* 0x0000004a0c5f7220 */ /* 0x000fe40000410000 */
[----:B------:R-:W-:Y:S02]  /*0a50*/  FADD.FTZ R68, R71, R88 ;  /* 0x0000005847447221 */ /* 0x000fe40000010000 */
[----:B------:R-:W-:Y:S02]  /*0a60*/  FFMA.FTZ R70, R89, R88, R70 ;  /* 0x0000005859467223 */ /* 0x000fe40000010046 */
[----:B------:R-:W-:-:S02]  /*0a70*/  FADD.FTZ R50, R50, R94 ;  /* 0x0000005e32327221 */ /* 0x000fc40000010000 */
[-C--:B------:R-:W-:Y:S02]  /*0a80*/  FFMA.FTZ R30, R97, R94.reuse, R30 ;  /* 0x0000005e611e7223 */ /* 0x080fe4000001001e */
[----:B------:R-:W-:Y:S02]  /*0a90*/  FMUL.FTZ R96, R0, R69 ;  /* 0x0000004500607220 */ /* 0x000fe40000410000 */
[----:B------:R-:W-:Y:S02]  /*0aa0*/  FMUL.FTZ R94, R11, R94 ;  /* 0x0000005e0b5e7220 */ /* 0x000fe40000410000 */
[----:B------:R-:W-:Y:S02]  /*0ab0*/  FADD.FTZ R69, R68, R95 ;  /* 0x0000005f44457221 */ /* 0x000fe40000010000 */
[----:B------:R-:W-:Y:S02]  /*0ac0*/  FFMA.FTZ R70, R92, R95, R70 ;  /* 0x0000005f5c467223 */ /* 0x000fe40000010046 */
[----:B------:R-:W-:-:S02]  /*0ad0*/  FMUL.FTZ R99, R10, R75 ;  /* 0x0000004b0a637220 */ /* 0x000fc40000410000 */
        /* <DEDUP_REMOVED lines=12> */
.L_x_36:
[----:B------:R-:W-:Y:S05]  /*0ba0*/  BSYNC B2 ;  /* 0x0000000000027941 */ /* 0x000fea0003800000 */
.L_x_35:
[----:B------:R-:W-:Y:S05]  /*0bb0*/  @!P2 BRA `(.L_x_34) ;  /* 0x000005000000a947 */ /* 0x000fea0003800000 */
[----:B------:R-:W-:-:S04]  /*0bc0*/  IMAD.WIDE.U32 R68, R120, R115, c[0x0][0x188] ;  /* 0x0000620078447625 */ /* 0x000fc800078e0073 */
[----:B------:R-:W-:Y:S02]  /*0bd0*/  IMAD.WIDE.U32 R72, R118, R115, c[0x0][0x208] ;  /* 0x0000820076487625 */ /* 0x000fe400078e0073 */
[----:B------:R-:W2:Y:S04]  /*0be0*/  LDG.E.128 R68, [R68.64] ;  /* 0x0000000444447981 */ /* 0x000ea8000c1e1d00 */
[----:B------:R-:W3:Y:S01]  /*0bf0*/  LDG.E.128 R72, [R72.64] ;  /* 0x0000000448487981 */ /* 0x000ee2000c1e1d00 */
[----:B------:R-:W-:-:S04]  /*0c00*/  ISETP.NE.U32.AND P0, PT, RZ, c[0x0][0x218], PT ;  /* 0x00008600ff007a0c */ /* 0x000fc80003f05070 */
[----:B------:R-:W-:-:S13]  /*0c10*/  ISETP.NE.AND.EX P0, PT, RZ, c[0x0][0x21c], PT, P0 ;  /* 0x00008700ff007a0c */ /* 0x000fda0003f05300 */
[----:B------:R-:W-:-:S05]  /*0c20*/  @P0 IMAD.WIDE.U32 R90, R120, R115, c[0x0][0x218] ;  /* 0x00008600785a0625 */ /* 0x000fca00078e0073 */
[----:B------:R0:W5:Y:S01]  /*0c30*/  @P0 LDG.E.128 R20, [R90.64] ;  /* 0x000000045a140981 */ /* 0x000162000c1e1d00 */
[----:B--2---:R-:W-:Y:S02]  /*0c40*/  PRMT R81, RZ, 0x5410, R68 ;  /* 0x00005410ff517816 */ /* 0x004fe40000000044 */
[----:B------:R-:W-:Y:S02]  /*0c50*/  PRMT R101, RZ, 0x5410, R69 ;  /* 0x00005410ff657816 */ /* 0x000fe40000000045 */
[----:B---3--:R-:W-:Y:S01]  /*0c60*/  PRMT R100, RZ, 0x5410, R72 ;  /* 0x00005410ff647816 */ /* 0x008fe20000000048 */
[C---:B------:R-:W-:Y:S01]  /*0c70*/  FADD.FTZ R81, -R114.reuse, R81 ;  /* 0x0000005172517221 */ /* 0x040fe20000010100 */
[----:B0-----:R-:W-:Y:S01]  /*0c80*/  PRMT R91, RZ, 0x7610, R68 ;  /* 0x00007610ff5b7816 */ /* 0x001fe20000000044 */
[----:B------:R-:W-:Y:S01]  /*0c90*/  FADD.FTZ R101, -R114, R101 ;  /* 0x0000006572657221 */ /* 0x000fe20000010100 */
[----:B------:R-:W-:Y:S01]  /*0ca0*/  PRMT R103, RZ, 0x5410, R70 ;  /* 0x00005410ff677816 */ /* 0x000fe20000000046 */
[----:B-----5:R-:W-:Y:S01]  /*0cb0*/  FMUL.FTZ R81, R0, R81 ;  /* 0x0000005100517220 */ /* 0x020fe20000410000 */
[--C-:B------:R-:W-:Y:S01]  /*0cc0*/  PRMT R111, RZ, 0x5410, R71.reuse ;  /* 0x00005410ff6f7816 */ /* 0x100fe20000000047 */
[----:B------:R-:W-:Y:S01]  /*0cd0*/  FADD.FTZ R36, R36, R100 ;  /* 0x0000006424247221 */ /* 0x000fe20000010000 */
[----:B------:R-:W-:Y:S01]  /*0ce0*/  PRMT R113, RZ, 0x7610, R71 ;  /* 0x00007610ff717816 */ /* 0x000fe20000000047 */
[-C--:B------:R-:W-:Y:S01]  /*0cf0*/  FFMA.FTZ R60, R81, R100.reuse, R60 ;  /* 0x00000064513c7223 */ /* 0x080fe2000001003c */
[----:B------:R-:W-:Y:S01]  /*0d00*/  PRMT R72, RZ, 0x7610, R72 ;  /* 0x00007610ff487816 */ /* 0x000fe20000000048 */
[C---:B------:R-:W-:Y:S01]  /*0d10*/  FADD.FTZ R71, -R114.reuse, R91 ;  /* 0x0000005b72477221 */ /* 0x040fe20000010100 */
[----:B------:R-:W-:Y:S01]  /*0d20*/  PRMT R104, RZ, 0x5410, R73 ;  /* 0x00005410ff687816 */ /* 0x000fe20000000049 */
[----:B------:R-:W-:Y:S01]  /*0d30*/  FMUL.FTZ R100, R9, R100 ;  /* 0x0000006409647220 */ /* 0x000fe20000410000 */
[----:B------:R-:W-:Y:S01]  /*0d40*/  PRMT R69, RZ, 0x7610, R69 ;  /* 0x00007610ff457816 */ /* 0x000fe20000000045 */
[----:B------:R-:W-:Y:S01]  /*0d50*/  FADD.FTZ R107, -R114, R103 ;  /* 0x00000067726b7221 */ /* 0x000fe20000010100 */
[----:B------:R-:W-:Y:S01]  /*0d60*/  PRMT R105, RZ, 0x7610, R70 ;  /* 0x00007610ff697816 */ /* 0x000fe20000000046 */
[C---:B------:R-:W-:Y:S01]  /*0d70*/  FMUL.FTZ R101, R0.reuse, R101 ;  /* 0x0000006500657220 */ /* 0x040fe20000410000 */
[----:B------:R-:W-:Y:S01]  /*0d80*/  PRMT R73, RZ, 0x7610, R73 ;  /* 0x00007610ff497816 */ /* 0x000fe20000000049 */
[----:B------:R-:W-:Y:S01]  /*0d90*/  FMUL.FTZ R98, R0, R71 ;  /* 0x0000004700627220 */ /* 0x000fe20000410000 */
[--C-:B------:R-:W-:Y:S01]  /*0da0*/  PRMT R106, RZ, 0x5410, R74.reuse ;  /* 0x00005410ff6a7816 */ /* 0x100fe2000000004a */
[----:B------:R-:W-:Y:S01]  /*0db0*/  FMUL.FTZ R103, R8, R72 ;  /* 0x0000004808677220 */ /* 0x000fe20000410000 */
[----:B------:R-:W-:Y:S01]  /*0dc0*/  PRMT R74, RZ, 0x7610, R74 ;  /* 0x00007610ff4a7816 */ /* 0x000fe2000000004a */
[----:B------:R-:W-:Y:S01]  /*0dd0*/  FADD.FTZ R70, R117, R100 ;  /* 0x0000006475467221 */ /* 0x000fe20000010000 */
[--C-:B------:R-:W-:Y:S01]  /*0de0*/  PRMT R110, RZ, 0x5410, R75.reuse ;  /* 0x00005410ff6e7816 */ /* 0x100fe2000000004b */
[----:B------:R-:W-:Y:S01]  /*0df0*/  FFMA.FTZ R116, R81, R100, R116 ;  /* 0x0000006451747223 */ /* 0x000fe20000010074 */
[----:B------:R-:W-:Y:S01]  /*0e00*/  PRMT R68, RZ, 0x7610, R75 ;  /* 0x00007610ff447816 */ /* 0x000fe2000000004b */
[----:B------:R-:W-:-:S02]  /*0e10*/  FADD.FTZ R38, R38, R104 ;  /* 0x0000006826267221 */ /* 0x000fc40000010000 */
[-C--:B------:R-:W-:Y:S02]  /*0e20*/  FFMA.FTZ R62, R101, R104.reuse, R62 ;  /* 0x00000068653e7223 */ /* 0x080fe4000001003e */
[----:B------:R-:W-:Y:S02]  /*0e30*/  FADD.FTZ R91, -R114, R69 ;  /* 0x00000045725b7221 */ /* 0x000fe40000010100 */
[----:B------:R-:W-:Y:S02]  /*0e40*/  FMUL.FTZ R104, R7, R104 ;  /* 0x0000006807687220 */ /* 0x000fe40000410000 */
[----:B------:R-:W-:Y:S02]  /*0e50*/  FADD.FTZ R71, R70, R103 ;  /* 0x0000006746477221 */ /* 0x000fe40000010000 */
[----:B------:R-:W-:Y:S02]  /*0e60*/  FFMA.FTZ R116, R98, R103, R116 ;  /* 0x0000006762747223 */ /* 0x000fe40000010074 */
[----:B------:R-:W-:-:S02]  /*0e70*/  FADD.FTZ R69, -R114, R105 ;  /* 0x0000006972457221 */ /* 0x000fc40000010100 */
[C---:B------:R-:W-:Y:S02]  /*0e80*/  FMUL.FTZ R107, R0.reuse, R107 ;  /* 0x0000006b006b7220 */ /* 0x040fe40000410000 */
[----:B------:R-:W-:Y:S02]  /*0e90*/  FMUL.FTZ R102, R0, R91 ;  /* 0x0000005b00667220 */ /* 0x000fe40000410000 */
[----:B------:R-:W-:Y:S02]  /*0ea0*/  FMUL.FTZ R105, R6, R73 ;  /* 0x0000004906697220 */ /* 0x000fe40000410000 */
[----:B------:R-:W-:Y:S02]  /*0eb0*/  FADD.FTZ R70, R71, R104 ;  /* 0x0000006847467221 */ /* 0x000fe40000010000 */
[----:B------:R-:W-:Y:S02]  /*0ec0*/  FFMA.FTZ R116, R101, R104, R116 ;  /* 0x0000006865747223 */ /* 0x000fe40000010074 */
[----:B------:R-:W-:-:S02]  /*0ed0*/  FADD.FTZ R111, -R114, R111 ;  /* 0x0000006f726f7221 */ /* 0x000fc40000010100 */
[----:B------:R-:W-:Y:S02]  /*0ee0*/  FADD.FTZ R64, R64, R106 ;  /* 0x0000006a40407221 */ /* 0x000fe40000010000 */
[-C--:B------:R-:W-:Y:S02]  /*0ef0*/  FFMA.FTZ R52, R107, R106.reuse, R52 ;  /* 0x0000006a6b347223 */ /* 0x080fe40000010034 */
[----:B------:R-:W-:Y:S02]  /*0f00*/  FMUL.FTZ R108, R0, R69 ;  /* 0x00000045006c7220 */ /* 0x000fe40000410000 */
[----:B------:R-:W-:Y:S02]  /*0f10*/  FMUL.FTZ R106, R5, R106 ;  /* 0x0000006a056a7220 */ /* 0x000fe40000410000 */
[----:B------:R-:W-:Y:S02]  /*0f20*/  FADD.FTZ R69, R70, R105 ;  /* 0x0000006946457221 */ /* 0x000fe40000010000 */
[----:B------:R-:W-:-:S02]  /*0f30*/  FFMA.FTZ R116, R102, R105, R116 ;  /* 0x0000006966747223 */ /* 0x000fc40000010074 */
[----:B------:R-:W-:Y:S02]  /*0f40*/  FMUL.FTZ R111, R0, R111 ;  /* 0x0000006f006f7220 */ /* 0x000fe40000410000 */
[----:B------:R-:W-:Y:S02]  /*0f50*/  FMUL.FTZ R109, R4, R74 ;  /* 0x0000004a046d7220 */ /* 0x000fe40000410000 */
[----:B------:R-:W-:Y:S02]  /*0f60*/  FADD.FTZ R70, R69, R106 ;  /* 0x0000006a45467221 */ /* 0x000fe40000010000 */
[----:B------:R-:W-:Y:S02]  /*0f70*/  FFMA.FTZ R116, R107, R106, R116 ;  /* 0x0000006a6b747223 */ /* 0x000fe40000010074 */
[----:B------:R-:W-:Y:S02]  /*0f80*/  FADD.FTZ R66, R66, R110 ;  /* 0x0000006e42427221 */ /* 0x000fe40000010000 */
[----:B------:R-:W-:-:S02]  /*0f90*/  FFMA.FTZ R54, R111, R110, R54 ;  /* 0x0000006e6f367223 */ /* 0x000fc40000010036 */
[----:B------:R-:W-:Y:S02]  /*0fa0*/  FADD.FTZ R113, -R114, R113 ;  /* 0x0000007172717221 */ /* 0x000fe40000010100 */
[----:B------:R-:W-:Y:S02]  /*0fb0*/  FMUL.FTZ R110, R3, R110 ;  /* 0x0000006e036e7220 */ /* 0x000fe40000410000 */
[----:B------:R-:W-:Y:S02]  /*0fc0*/  FADD.FTZ R69, R70, R109 ;  /* 0x0000006d46457221 */ /* 0x000fe40000010000 */
[----:B------:R-:W-:Y:S02]  /*0fd0*/  FFMA.FTZ R116, R108, R109, R116 ;  /* 0x0000006d6c747223 */ /* 0x000fe40000010074 */
[----:B------:R-:W-:Y:S02]  /*0fe0*/  FMUL.FTZ R112, R2, R68 ;  /* 0x0000004402707220 */ /* 0x000fe40000410000 */
        /* <DEDUP_REMOVED lines=13> */
.L_x_34:
[----:B------:R-:W-:Y:S05]  /*10c0*/  BSYNC B1 ;  /* 0x0000000000017941 */ /* 0x000fea0003800000 */
.L_x_29:
[----:B------:R-:W-:Y:S05]  /*10d0*/  BRA.DIV ~URZ, `(.L_x_37) ;  /* 0x00001e627f007947 */ /* 0x000fea000b800000 */
[----:B------:R1:W2:Y:S02]  /*10e0*/  SHFL.BFLY PT, R70, R117, 0x1, 0x1f ;  /* 0x0c201f0075467f89 */ /* 0x0002a400000e0000 */
.L_x_92:
[----:B------:R-:W-:Y:S05]  /*10f0*/  BRA.DIV ~URZ, `(.L_x_38) ;  /* 0x00001ec27f007947 */ /* 0x000fea000b800000 */
[----:B------:R-:W3:Y:S01]  /*1100*/  SHFL.BFLY PT, R69, R116, 0x1, 0x1f ;  /* 0x0c201f0074457f89 */ /* 0x000ee200000e0000 */
[----:B-12---:R-:W-:-:S05]  /*1110*/  FADD.FTZ R117, R70, R117 ;  /* 0x0000007546757221 */ /* 0x006fca0000010000 */
[----:B------:R-:W1:Y:S01]  /*1120*/  SHFL.BFLY PT, R68, R117, 0x2, 0x1f ;  /* 0x0c401f0075447f89 */ /* 0x000e6200000e0000 */
[----:B---3--:R-:W-:-:S05]  /*1130*/  FADD.FTZ R69, R69, R116 ;  /* 0x0000007445457221 */ /* 0x008fca0000010000 */
        /* <DEDUP_REMOVED lines=10> */
[----:B------:R1:W3:Y:S01]  /*11e0*/  SHFL.BFLY PT, R75, R72, 0x10, 0x1f ;  /* 0x0e001f00484b7f89 */ /* 0x0002e200000e0000 */
[----:B--2---:R-:W-:-:S05]  /*11f0*/  FADD.FTZ R74, R73, R74 ;  /* 0x0000004a494a7221 */ /* 0x004fca0000010000 */
[----:B------:R1:W2:Y:S02]  /*1200*/  SHFL.BFLY PT, R69, R74, 0x10, 0x1f ;  /* 0x0e001f004a457f89 */ /* 0x0002a400000e0000 */
.L_x_93:
[----:B-----5:R-:W-:Y:S01]  /*1210*/  ISETP.GE.AND P4, PT, R79, 0x1, PT ;  /* 0x000000014f00780c */ /* 0x020fe20003f86270 */
[----:B---3--:R-:W-:Y:S01]  /*1220*/  FADD.FTZ R75, R75, R72 ;  /* 0x000000484b4b7221 */ /* 0x008fe20000010000 */
[----:B-1----:R-:W-:Y:S01]  /*1230*/  HFMA2.MMA R72, -RZ, RZ, 0, 0 ;  /* 0x00000000ff487435 */ /* 0x002fe200000001ff */
[----:B--2---:R-:W-:Y:S01]  /*1240*/  FADD.FTZ R69, R69, R74 ;  /* 0x0000004a45457221 */ /* 0x004fe20000010000 */
[----:B------:R-:W-:Y:S01]  /*1250*/  ISETP.NE.AND P0, PT, R18, RZ, PT ;  /* 0x000000ff1200720c */ /* 0x000fe20003f05270 */
[----:B------:R-:W-:Y:S01]  /*1260*/  FMUL.FTZ R74, R75, c[0x0][0x1e0] ;  /* 0x000078004b4a7a20 */ /* 0x000fe20000410000 */
[----:B------:R-:W-:Y:S01]  /*1270*/  BSSY B1, `(.L_x_39) ;  /* 0x00000a4000017945 */ /* 0x000fe20003800000 */
[----:B------:R-:W-:-:S03]  /*1280*/  FMUL.FTZ R73, R69, c[0x0][0x1e0] ;  /* 0x0000780045497a20 */ /* 0x000fc60000410000 */
[----:B------:R-:W-:-:S03]  /*1290*/  FSEL R74, R74, RZ, !P0 ;  /* 0x000000ff4a4a7208 */ /* 0x000fc60004000000 */
[----:B------:R-:W-:Y:S02]  /*12a0*/  @P4 IADD3 R79, R79, -0x1, RZ ;  /* 0xffffffff4f4f4810 */ /* 0x000fe40007ffe0ff */
[----:B------:R-:W-:-:S03]  /*12b0*/  @P4 LOP3.LUT R71, R77, 0x1f, RZ, 0xc0, !PT ;  /* 0x0000001f4d474812 */ /* 0x000fc600078ec0ff */
[----:B------:R-:W-:-:S05]  /*12c0*/  @P4 IMAD R79, R79, c[0x0][0x168], RZ ;  /* 0x00005a004f4f4a24 */ /* 0x000fca00078e02ff */
[----:B------:R-:W-:-:S04]  /*12d0*/  @P4 SHF.R.S32.HI R68, RZ, 0x1f, R79 ;  /* 0x0000001fff444819 */ /* 0x000fc8000001144f */
[----:B------:R-:W-:-:S04]  /*12e0*/  @P4 LEA.HI R68, R68, R79, RZ, 0x3 ;  /* 0x0000004f44444211 */ /* 0x000fc800078f18ff */
[----:B------:R-:W-:Y:S01]  /*12f0*/  @P4 LEA.HI.SX32 R72, R68, R71, 0x1d ;  /* 0x0000004744484211 */ /* 0x000fe200078feaff */
[----:B------:R-:W-:Y:S05]  /*1300*/  @!P3 BRA `(.L_x_40) ;  /* 0x000009a00000b947 */ /* 0x000fea0003800000 */
[----:B------:R-:W-:Y:S01]  /*1310*/  BSSY B2, `(.L_x_41) ;  /* 0x0000013000027945 */ /* 0x000fe20003800000 */
[----:B------:R-:W-:Y:S05]  /*1320*/  @P1 BRA `(.L_x_42) ;  /* 0x0000008000001947 */ /* 0x000fea0003800000 */
[----:B------:R-:W-:Y:S01]  /*1330*/  ULDC.64 UR6, c[0x0][0x218] ;  /* 0x0000860000067ab9 */ /* 0x000fe20000000a00 */
[----:B------:R-:W-:Y:S01]  /*1340*/  IMAD.MOV.U32 R69, RZ, RZ, RZ ;  /* 0x000000ffff457224 */ /* 0x000fe200078e00ff */
[----:B------:R-:W-:-:S04]  /*1350*/  UISETP.NE.U32.AND UP0, UPT, URZ, UR6, UPT ;  /* 0x000000063f00728c */ /* 0x000fc8000bf05070 */
[----:B------:R-:W-:-:S06]  /*1360*/  UISETP.NE.AND.EX UP0, UPT, URZ, UR7, UPT, UP0 ;  /* 0x000000073f00728c */ /* 0x000fcc000bf05300 */
[----:B------:R-:W-:-:S13]  /*1370*/  PLOP3.LUT P5, PT, PT, PT, UP0, 0x80, 0x0 ;  /* 0x000000000000781c */ /* 0x000fda0003faf008 */
[----:B------:R-:W-:Y:S05]  /*1380*/  @!P5 BRA `(.L_x_43) ;  /* 0x000000b00000d947 */ /* 0x000fea0003800000 */
[----:B------:R-:W-:Y:S01]  /*1390*/  PRMT R69, RZ, 0x5410, R56 ;  /* 0x00005410ff457816 */ /* 0x000fe20000000038 */
[----:B------:R-:W-:Y:S05]  /*13a0*/  BRA `(.L_x_43) ;  /* 0x0000009000007947 */ /* 0x000fea0003800000 */
.L_x_42:
[----:B------:R-:W-:Y:S01]  /*13b0*/  ULDC.64 UR6, c[0x0][0x218] ;  /* 0x0000860000067ab9 */ /* 0x000fe20000000a00 */
[----:B------:R-:W-:Y:S01]  /*13c0*/  FFMA.FTZ R69, R83, R73, R74 ;  /* 0x0000004953457223 */ /* 0x000fe2000001004a */
[----:B------:R-:W-:-:S03]  /*13d0*/  UISETP.NE.U32.AND UP0, UPT, URZ, UR6, UPT ;  /* 0x000000063f00728c */ /* 0x000fc6000bf05070 */
[----:B------:R-:W-:Y:S01]  /*13e0*/  FADD.FTZ R69, R82, -R69 ;  /* 0x8000004552457221 */ /* 0x000fe20000010000 */
[----:B------:R-:W-:-:S03]  /*13f0*/  UISETP.NE.AND.EX UP0, UPT, URZ, UR7, UPT, UP0 ;  /* 0x000000073f00728c */ /* 0x000fc6000bf05300 */
[----:B------:R-:W-:-:S03]  /*1400*/  FMUL.FTZ R69, R0, R69 ;  /* 0x0000004500457220 */ /* 0x000fc60000410000 */
[----:B------:R-:W-:-:S13]  /*1410*/  PLOP3.LUT P5, PT, PT, PT, UP0, 0x80, 0x0 ;  /* 0x000000000000781c */ /* 0x000fda0003faf008 */
[----:B------:R-:W-:-:S05]  /*1420*/  @P5 PRMT R68, RZ, 0x5410, R56 ;  /* 0x00005410ff445816 */ /* 0x000fca0000000038 */
[----:B------:R-:W-:Y:S02]  /*1430*/  @P5 FADD.FTZ R69, R69, R68 ;  /* 0x0000004445455221 */ /* 0x000fe40000010000 */
.L_x_43:
[----:B------:R-:W-:Y:S05]  /*1440*/  BSYNC B2 ;  /* 0x0000000000027941 */ /* 0x000fea0003800000 */
.L_x_41:
[----:B------:R-:W-:Y:S01]  /*1450*/  ISETP.NE.U32.AND P0, PT, RZ, c[0x0][0x258], PT ;  /* 0x00009600ff007a0c */ /* 0x000fe20003f05070 */
[----:B------:R-:W-:Y:S01]  /*1460*/  @P4 FMUL.FTZ R68, R69, c[0x0][0x1ec] ;  /* 0x00007b0045444a20 */ /* 0x000fe20000410000 */
[----:B------:R-:W-:Y:S02]  /*1470*/  BSSY B2, `(.L_x_44) ;  /* 0x0000010000027945 */ /* 0x000fe40003800000 */
[----:B------:R-:W-:Y:S02]  /*1480*/  ISETP.NE.AND.EX P0, PT, RZ, c[0x0][0x25c], PT, P0 ;  /* 0x00009700ff007a0c */ /* 0x000fe40003f05300 */
[----:B------:R-:W-:-:S04]  /*1490*/  @P4 F2FP.BF16.PACK_AB R68, RZ, R68 ;  /* 0x00000044ff44423e */ /* 0x000fc800000010ff */
[----:B------:R-:W-:-:S07]  /*14a0*/  @P4 PRMT R32, R68, 0x7610, R32 ;  /* 0x0000761044204816 */ /* 0x000fce0000000020 */
[----:B------:R-:W-:-:S04]  /*14b0*/  @P0 F2FP.BF16.PACK_AB R69, RZ, R69 ;  /* 0x00000045ff45023e */ /* 0x000fc800000010ff */
[----:B------:R-:W-:Y:S01]  /*14c0*/  @P0 PRMT R40, R69, 0x7610, R40 ;  /* 0x0000761045280816 */ /* 0x000fe20000000028 */
[----:B------:R-:W-:Y:S05]  /*14d0*/  @P1 BRA `(.L_x_45) ;  /* 0x0000004000001947 */ /* 0x000fea0003800000 */
[----:B------:R-:W-:Y:S01]  /*14e0*/  MOV R69, RZ ;  /* 0x000000ff00457202 */ /* 0x000fe20000000f00 */
[----:B------:R-:W-:Y:S05]  /*14f0*/  @!P5 BRA `(.L_x_46) ;  /* 0x000000700000d947 */ /* 0x000fea0003800000 */
[----:B------:R-:W-:Y:S01]  /*1500*/  PRMT R69, RZ, 0x7610, R56 ;  /* 0x00007610ff457816 */ /* 0x000fe20000000038 */
[----:B------:R-:W-:Y:S05]  /*1510*/  BRA `(.L_x_46) ;  /* 0x0000005000007947 */ /* 0x000fea0003800000 */
.L_x_45:
[----:B------:R-:W-:-:S04]  /*1520*/  FFMA.FTZ R68, R80, R73, R74 ;  /* 0x0000004950447223 */ /* 0x000fc8000001004a */
[----:B------:R-:W-:Y:S01]  /*1530*/  FADD.FTZ R69, R87, -R68 ;  /* 0x8000004457457221 */ /* 0x000fe20000010000 */
[----:B------:R-:W-:-:S03]  /*1540*/  @P5 PRMT R68, RZ, 0x7610, R56 ;  /* 0x00007610ff445816 */ /* 0x000fc60000000038 */
[----:B------:R-:W-:-:S04]  /*1550*/  FMUL.FTZ R69, R0, R69 ;  /* 0x0000004500457220 */ /* 0x000fc80000410000 */
[----:B------:R-:W-:Y:S02]  /*1560*/  @P5 FADD.FTZ R69, R69, R68 ;  /* 0x0000004445455221 */ /* 0x000fe40000010000 */
.L_x_46:
[----:B------:R-:W-:Y:S05]  /*1570*/  BSYNC B2 ;  /* 0x0000000000027941 */ /* 0x000fea0003800000 */
.L_x_44:
[----:B------:R-:W-:Y:S01]  /*1580*/  @P4 FMUL.FTZ R68, R69, c[0x0][0x1ec] ;  /* 0x00007b0045444a20 */ /* 0x000fe20000410000 */
[----:B------:R-:W-:Y:S01]  /*1590*/  @P0 F2FP.BF16.PACK_AB R69, RZ, R69 ;  /* 0x00000045ff45023e */ /* 0x000fe200000010ff */
[----:B------:R-:W-:Y:S03]  /*15a0*/  BSSY B2, `(.L_x_47) ;  /* 0x000000e000027945 */ /* 0x000fe60003800000 */
[----:B------:R-:W-:Y:S02]  /*15b0*/  @P4 F2FP.BF16.PACK_AB R68, RZ, R68 ;  /* 0x00000044ff44423e */ /* 0x000fe400000010ff */
[----:B------:R-:W-:Y:S02]  /*15c0*/  @P0 PRMT R40, R40, 0x5410, R69 ;  /* 0x0000541028280816 */ /* 0x000fe40000000045 */
[----:B------:R-:W-:Y:S01]  /*15d0*/  @P4 PRMT R32, R32, 0x5410, R68 ;  /* 0x0000541020204816 */ /* 0x000fe20000000044 */
[----:B------:R-:W-:Y:S05]  /*15e0*/  @P1 BRA `(.L_x_48) ;  /* 0x0000004000001947 */ /* 0x000fea0003800000 */
[----:B------:R-:W-:Y:S01]  /*15f0*/  HFMA2.MMA R69, -RZ, RZ, 0, 0 ;  /* 0x00000000ff457435 */ /* 0x000fe200000001ff */
[----:B------:R-:W-:Y:S05]  /*1600*/  @!P5 BRA `(.L_x_49) ;  /* 0x000000700000d947 */ /* 0x000fea0003800000 */
[----:B------:R-:W-:Y:S01]  /*1610*/  PRMT R69, RZ, 0x5410, R57 ;  /* 0x00005410ff457816 */ /* 0x000fe20000000039 */
[----:B------:R-:W-:Y:S05]  /*1620*/  BRA `(.L_x_49) ;  /* 0x0000005000007947 */ /* 0x000fea0003800000 */
.L_x_48:
[----:B------:R-:W-:Y:S01]  /*1630*/  FFMA.FTZ R69, R85, R73, R74 ;  /* 0x0000004955457223 */ /* 0x000fe2000001004a */
[----:B------:R-:W-:-:S03]  /*1640*/  @P5 PRMT R68, RZ, 0x5410, R57 ;  /* 0x00005410ff445816 */ /* 0x000fc60000000039 */
[----:B------:R-:W-:-:S04]  /*1650*/  FADD.FTZ R69, R86, -R69 ;  /* 0x8000004556457221 */ /* 0x000fc80000010000 */
[----:B------:R-:W-:-:S04]  /*1660*/  FMUL.FTZ R69, R0, R69 ;  /* 0x0000004500457220 */ /* 0x000fc80000410000 */
[----:B------:R-:W-:Y:S02]  /*1670*/  @P5 FADD.FTZ R69, R69, R68 ;  /* 0x0000004445455221 */ /* 0x000fe40000010000 */
.L_x_49:
[----:B------:R-:W-:Y:S05]  /*1680*/  BSYNC B2 ;  /* 0x0000000000027941 */ /* 0x000fea0003800000 */
.L_x_47:
[----:B------:R-:W-:Y:S01]  /*1690*/  @P4 FMUL.FTZ R68, R69, c[0x0][0x1ec] ;  /* 0x00007b0045444a20 */ /* 0x000fe20000410000 */
[----:B------:R-:W-:Y:S01]  /*16a0*/  @P0 F2FP.BF16.PACK_AB R69, RZ, R69 ;  /* 0x00000045ff45023e */ /* 0x000fe200000010ff */
[----:B------:R-:W-:Y:S03]  /*16b0*/  BSSY B2, `(.L_x_50) ;  /* 0x000000e000027945 */ /* 0x000fe60003800000 */
[----:B------:R-:W-:Y:S02]  /*16c0*/  @P4 F2FP.BF16.PACK_AB R68, RZ, R68 ;  /* 0x00000044ff44423e */ /* 0x000fe400000010ff */
[----:B------:R-:W-:Y:S02]  /*16d0*/  @P0 PRMT R41, R69, 0x7610, R41 ;  /* 0x0000761045290816 */ /* 0x000fe40000000029 */
[----:B------:R-:W-:Y:S01]  /*16e0*/  @P4 PRMT R33, R68, 0x7610, R33 ;  /* 0x0000761044214816 */ /* 0x000fe20000000021 */
[----:B------:R-:W-:Y:S05]  /*16f0*/  @P1 BRA `(.L_x_51) ;  /* 0x0000004000001947 */ /* 0x000fea0003800000 */
[----:B------:R-:W-:Y:S01]  /*1700*/  IMAD.MOV.U32 R69, RZ, RZ, RZ ;  /* 0x000000ffff457224 */ /* 0x000fe200078e00ff */
[----:B------:R-:W-:Y:S05]  /*1710*/  @!P5 BRA `(.L_x_52) ;  /* 0x000000700000d947 */ /* 0x000fea0003800000 */
[----:B------:R-:W-:Y:S01]  /*1720*/  PRMT R69, RZ, 0x7610, R57 ;  /* 0x00007610ff457816 */ /* 0x000fe20000000039 */
[----:B------:R-:W-:Y:S05]  /*1730*/  BRA `(.L_x_52) ;  /* 0x0000005000007947 */ /* 0x000fea0003800000 */
.L_x_51:
[----:B------:R-:W-:-:S04]  /*1740*/  FFMA.FTZ R68, R84, R73, R74 ;  /* 0x0000004954447223 */ /* 0x000fc8000001004a */
[----:B------:R-:W-:Y:S01]  /*1750*/  FADD.FTZ R69, R93, -R68 ;  /* 0x800000445d457221 */ /* 0x000fe20000010000 */
[----:B------:R-:W-:-:S03]  /*1760*/  @P5 PRMT R68, RZ, 0x7610, R57 ;  /* 0x00007610ff445816 */ /* 0x000fc60000000039 */
[----:B------:R-:W-:-:S04]  /*1770*/  FMUL.FTZ R69, R0, R69 ;  /* 0x0000004500457220 */ /* 0x000fc80000410000 */
[----:B------:R-:W-:Y:S02]  /*1780*/  @P5 FADD.FTZ R69, R69, R68 ;  /* 0x0000004445455221 */ /* 0x000fe40000010000 */
.L_x_52:
[----:B------:R-:W-:Y:S05]  /*1790*/  BSYNC B2 ;  /* 0x0000000000027941 */ /* 0x000fea0003800000 */
.L_x_50:
[----:B------:R-:W-:Y:S01]  /*17a0*/  @P4 FMUL.FTZ R68, R69, c[0x0][0x1ec] ;  /* 0x00007b0045444a20 */ /* 0x000fe20000410000 */
[----:B------:R-:W-:Y:S01]  /*17b0*/  @P0 F2FP.BF16.PACK_AB R69, RZ, R69 ;  /* 0x00000045ff45023e */ /* 0x000fe200000010ff */
[----:B------:R-:W-:Y:S03]  /*17c0*/  BSSY B2, `(.L_x_53) ;  /* 0x000000e000027945 */ /* 0x000fe60003800000 */
[----:B------:R-:W-:Y:S02]  /*17d0*/  @P4 F2FP.BF16.PACK_AB R68, RZ, R68 ;  /* 0x00000044ff44423e */ /* 0x000fe400000010ff */
[----:B------:R-:W-:Y:S02]  /*17e0*/  @P0 PRMT R41, R41, 0x5410, R69 ;  /* 0x0000541029290816 */ /* 0x000fe40000000045 */
[----:B------:R-:W-:Y:S01]  /*17f0*/  @P4 PRMT R33, R33, 0x5410, R68 ;  /* 0x0000541021214816 */ /* 0x000fe20000000044 */
[----:B------:R-:W-:Y:S05]  /*1800*/  @P1 BRA `(.L_x_54) ;  /* 0x0000004000001947 */ /* 0x000fea0003800000 */
[----:B------:R-:W-:Y:S01]  /*1810*/  MOV R69, RZ ;  /* 0x000000ff00457202 */ /* 0x000fe20000000f00 */
[----:B------:R-:W-:Y:S05]  /*1820*/  @!P5 BRA `(.L_x_55) ;  /* 0x000000700000d947 */ /* 0x000fea0003800000 */
[----:B------:R-:W-:Y:S01]  /*1830*/  PRMT R69, RZ, 0x5410, R58 ;  /* 0x00005410ff457816 */ /* 0x000fe2000000003a */
[----:B------:R-:W-:Y:S05]  /*1840*/  BRA `(.L_x_55) ;  /* 0x0000005000007947 */ /* 0x000fea0003800000 */
.L_x_54:
[----:B------:R-:W-:Y:S01]  /*1850*/  FFMA.FTZ R69, R89, R73, R74 ;  /* 0x0000004959457223 */ /* 0x000fe2000001004a */
[----:B------:R-:W-:-:S03]  /*1860*/  @P5 PRMT R68, RZ, 0x5410, R58 ;  /* 0x00005410ff445816 */ /* 0x000fc6000000003a */
[----:B------:R-:W-:-:S04]  /*1870*/  FADD.FTZ R69, R88, -R69 ;  /* 0x8000004558457221 */ /* 0x000fc80000010000 */
[----:B------:R-:W-:-:S04]  /*1880*/  FMUL.FTZ R69, R0, R69 ;  /* 0x0000004500457220 */ /* 0x000fc80000410000 */
[----:B------:R-:W-:Y:S02]  /*1890*/  @P5 FADD.FTZ R69, R69, R68 ;  /* 0x0000004445455221 */ /* 0x000fe40000010000 */
.L_x_55:
[----:B------:R-:W-:Y:S05]  /*18a0*/  BSYNC B2 ;  /* 0x0000000000027941 */ /* 0x000fea0003800000 */
.L_x_53:
        /* <DEDUP_REMOVED lines=11> */
.L_x_57:
[----:B------:R-:W-:-:S04]  /*1960*/  FFMA.FTZ R68, R92, R73, R74 ;  /* 0x000000495c447223 */ /* 0x000fc8000001004a */
[----:B------:R-:W-:Y:S01]  /*1970*/  FADD.FTZ R69, R95, -R68 ;  /* 0x800000445f457221 */ /* 0x000fe20000010000 */
[----:B------:R-:W-:-:S03]  /*1980*/  @P5 PRMT R68, RZ, 0x7610, R58 ;  /* 0x00007610ff445816 */ /* 0x000fc6000000003a */
[----:B------:R-:W-:-:S04]  /*1990*/  FMUL.FTZ R69, R0, R69 ;  /* 0x0000004500457220 */ /* 0x000fc80000410000 */
[----:B------:R-:W-:Y:S02]  /*19a0*/  @P5 FADD.FTZ R69, R69, R68 ;  /* 0x0000004445455221 */ /* 0x000fe40000010000 */
.L_x_58:
[----:B------:R-:W-:Y:S05]  /*19b0*/  BSYNC B2 ;  /* 0x0000000000027941 */ /* 0x000fea0003800000 */
.L_x_56:
        /* <DEDUP_REMOVED lines=11> */
.L_x_60:
[----:B------:R-:W-:Y:S01]  /*1a70*/  FFMA.FTZ R69, R97, R73, R74 ;  /* 0x0000004961457223 */ /* 0x000fe2000001004a */
[----:B------:R-:W-:-:S03]  /*1a80*/  @P5 PRMT R68, RZ, 0x5410, R59 ;  /* 0x00005410ff445816 */ /* 0x000fc6000000003b */
[----:B------:R-:W-:-:S04]  /*1a90*/  FADD.FTZ R69, R94, -R69 ;  /* 0x800000455e457221 */ /* 0x000fc80000010000 */
[----:B------:R-:W-:-:S04]  /*1aa0*/  FMUL.FTZ R69, R0, R69 ;  /* 0x0000004500457220 */ /* 0x000fc80000410000 */
[----:B------:R-:W-:Y:S02]  /*1ab0*/  @P5 FADD.FTZ R69, R69, R68 ;  /* 0x0000004445455221 */ /* 0x000fe40000010000 */
.L_x_61:
[----:B------:R-:W-:Y:S05]  /*1ac0*/  BSYNC B2 ;  /* 0x0000000000027941 */ /* 0x000fea0003800000 */
.L_x_59:
        /* <DEDUP_REMOVED lines=11> */
.L_x_63:
[----:B------:R-:W-:-:S04]  /*1b80*/  FFMA.FTZ R68, R96, R73, R74 ;  /* 0x0000004960447223 */ /* 0x000fc8000001004a */
[----:B------:R-:W-:Y:S01]  /*1b90*/  FADD.FTZ R69, R99, -R68 ;  /* 0x8000004463457221 */ /* 0x000fe20000010000 */
[----:B------:R-:W-:-:S03]  /*1ba0*/  @P5 PRMT R68, RZ, 0x7610, R59 ;  /* 0x00007610ff445816 */ /* 0x000fc6000000003b */
[----:B------:R-:W-:-:S04]  /*1bb0*/  FMUL.FTZ R69, R0, R69 ;  /* 0x0000004500457220 */ /* 0x000fc80000410000 */
[----:B------:R-:W-:Y:S02]  /*1bc0*/  @P5 FADD.FTZ R69, R69, R68 ;  /* 0x0000004445455221 */ /* 0x000fe40000010000 */
.L_x_64:
[----:B------:R-:W-:Y:S05]  /*1bd0*/  BSYNC B2 ;  /* 0x0000000000027941 */ /* 0x000fea0003800000 */
.L_x_62:
[----:B------:R-:W-:Y:S01]  /*1be0*/  @P4 FMUL.FTZ R70, R69, c[0x0][0x1ec] ;  /* 0x00007b0045464a20 */ /* 0x000fe20000410000 */
[----:B------:R-:W-:Y:S01]  /*1bf0*/  @P0 MOV R71, 0x10 ;  /* 0x0000001000470802 */ /* 0x000fe20000000f00 */
[----:B0-----:R-:W-:Y:S01]  /*1c00*/  @P4 IMAD.MOV.U32 R91, RZ, RZ, 0x10 ;  /* 0x00000010ff5b4424 */ /* 0x001fe200078e00ff */
[----:B------:R-:W-:Y:S02]  /*1c10*/  @P0 F2FP.BF16.PACK_AB R75, RZ, R69 ;  /* 0x00000045ff4b023e */ /* 0x000fe400000010ff */
[----:B------:R-:W-:Y:S01]  /*1c20*/  @P4 F2FP.BF16.PACK_AB R79, RZ, R70 ;  /* 0x00000046ff4f423e */ /* 0x000fe200000010ff */
[----:B------:R-:W-:Y:S01]  /*1c30*/  @P0 IMAD.WIDE.U32 R68, R78, R71, c[0x0][0x258] ;  /* 0x000096004e440625 */ /* 0x000fe200078e0047 */
[----:B------:R-:W-:Y:S02]  /*1c40*/  @P0 PRMT R43, R43, 0x5410, R75 ;  /* 0x000054102b2b0816 */ /* 0x000fe4000000004b */
[----:B------:R-:W-:Y:S01]  /*1c50*/  @P4 PRMT R35, R35, 0x5410, R79 ;  /* 0x0000541023234816 */ /* 0x000fe2000000004f */
[----:B------:R-:W-:Y:S01]  /*1c60*/  @P4 IMAD.WIDE.U32 R70, R72, R91, c[0x0][0x248] ;  /* 0x0000920048464625 */ /* 0x000fe200078e005b */
[----:B------:R-:W-:Y:S01]  /*1c70*/  IADD3 R78, R78, 0x20, RZ ;  /* 0x000000204e4e7810 */ /* 0x000fe20007ffe0ff */
[----:B------:R0:W-:Y:S01]  /*1c80*/  @P0 STG.E.128 [R68.64], R40 ;  /* 0x0000002844000986 */ /* 0x0001e2000c101d04 */
[----:B------:R-:W-:-:S03]  /*1c90*/  IADD3 R72, R72, 0x20, RZ ;  /* 0x0000002048487810 */ /* 0x000fc60007ffe0ff */
[----:B------:R0:W-:Y:S04]  /*1ca0*/  @P4 STG.E.128 [R70.64], R32 ;  /* 0x0000002046004986 */ /* 0x0001e8000c101d04 */
.L_x_40:
[----:B------:R-:W-:Y:S05]  /*1cb0*/  BSYNC B1 ;  /* 0x0000000000017941 */ /* 0x000fea0003800000 */
.L_x_39:
[----:B------:R-:W-:Y:S01]  /*1cc0*/  BSSY B1, `(.L_x_65) ;  /* 0x000009a000017945 */ /* 0x000fe20003800000 */
[----:B------:R-:W-:Y:S05]  /*1cd0*/  @!P2 BRA `(.L_x_66) ;  /* 0x000009800000a947 */ /* 0x000fea0003800000 */
[----:B------:R-:W-:Y:S01]  /*1ce0*/  BSSY B2, `(.L_x_67) ;  /* 0x0000013000027945 */ /* 0x000fe20003800000 */
[----:B------:R-:W-:Y:S05]  /*1cf0*/  @P1 BRA `(.L_x_68) ;  /* 0x0000008000001947 */ /* 0x000fea0003800000 */
[----:B------:R-:W-:Y:S01]  /*1d00*/  ULDC.64 UR6, c[0x0][0x218] ;  /* 0x0000860000067ab9 */ /* 0x000fe20000000a00 */
[----:B0-----:R-:W-:Y:S01]  /*1d10*/  HFMA2.MMA R69, -RZ, RZ, 0, 0 ;  /* 0x00000000ff457435 */ /* 0x001fe200000001ff */
[----:B------:R-:W-:-:S04]  /*1d20*/  UISETP.NE.U32.AND UP0, UPT, URZ, UR6, UPT ;  /* 0x000000063f00728c */ /* 0x000fc8000bf05070 */
[----:B------:R-:W-:-:S06]  /*1d30*/  UISETP.NE.AND.EX UP0, UPT, URZ, UR7, UPT, UP0 ;  /* 0x000000073f00728c */ /* 0x000fcc000bf05300 */
[----:B------:R-:W-:-:S13]  /*1d40*/  PLOP3.LUT P5, PT, PT, PT, UP0, 0x80, 0x0 ;  /* 0x000000000000781c */ /* 0x000fda0003faf008 */
[----:B------:R-:W-:Y:S05]  /*1d50*/  @!P5 BRA `(.L_x_69) ;  /* 0x000000b00000d947 */ /* 0x000fea0003800000 */
[----:B------:R-:W-:Y:S01]  /*1d60*/  PRMT R69, RZ, 0x5410, R20 ;  /* 0x00005410ff457816 */ /* 0x000fe20000000014 */
[----:B------:R-:W-:Y:S05]  /*1d70*/  BRA `(.L_x_69) ;  /* 0x0000009000007947 */ /* 0x000fea0003800000 */
.L_x_68:
[----:B------:R-:W-:Y:S01]  /*1d80*/  ULDC.64 UR6, c[0x0][0x218] ;  /* 0x0000860000067ab9 */ /* 0x000fe20000000a00 */
[----:B0-----:R-:W-:Y:S01]  /*1d90*/  FFMA.FTZ R69, R81, R73, R74 ;  /* 0x0000004951457223 */ /* 0x001fe2000001004a */
[----:B------:R-:W-:-:S03]  /*1da0*/  UISETP.NE.U32.AND UP0, UPT, URZ, UR6, UPT ;  /* 0x000000063f00728c */ /* 0x000fc6000bf05070 */
[----:B------:R-:W-:Y:S01]  /*1db0*/  FADD.FTZ R69, R100, -R69 ;  /* 0x8000004564457221 */ /* 0x000fe20000010000 */
[----:B------:R-:W-:-:S03]  /*1dc0*/  UISETP.NE.AND.EX UP0, UPT, URZ, UR7, UPT, UP0 ;  /* 0x000000073f00728c */ /* 0x000fc6000bf05300 */
[----:B------:R-:W-:-:S03]  /*1dd0*/  FMUL.FTZ R69, R0, R69 ;  /* 0x0000004500457220 */ /* 0x000fc60000410000 */
[----:B------:R-:W-:-:S13]  /*1de0*/  PLOP3.LUT P5, PT, PT, PT, UP0, 0x80, 0x0 ;  /* 0x000000000000781c */ /* 0x000fda0003faf008 */
[----:B------:R-:W-:-:S05]  /*1df0*/  @P5 PRMT R68, RZ, 0x5410, R20 ;  /* 0x00005410ff445816 */ /* 0x000fca0000000014 */
[----:B------:R-:W-:Y:S02]  /*1e00*/  @P5 FADD.FTZ R69, R69, R68 ;  /* 0x0000004445455221 */ /* 0x000fe40000010000 */
.L_x_69:
[----:B------:R-:W-:Y:S05]  /*1e10*/  BSYNC B2 ;  /* 0x0000000000027941 */ /* 0x000fea0003800000 */
.L_x_67:
        /* <DEDUP_REMOVED lines=13> */
.L_x_71:
[----:B------:R-:W-:-:S04]  /*1ef0*/  FFMA.FTZ R68, R98, R73, R74 ;  /* 0x0000004962447223 */ /* 0x000fc8000001004a */
[----:B------:R-:W-:Y:S01]  /*1f00*/  FADD.FTZ R69, R103, -R68 ;  /* 0x8000004467457221 */ /* 0x000fe20000010000 */
[----:B------:R-:W-:-:S03]  /*1f10*/  @P5 PRMT R68, RZ, 0x7610, R20 ;  /* 0x00007610ff445816 */ /* 0x000fc60000000014 */
[----:B------:R-:W-:-:S04]  /*1f20*/  FMUL.FTZ R69, R0, R69 ;  /* 0x0000004500457220 */ /* 0x000fc80000410000 */
[----:B------:R-:W-:Y:S02]  /*1f30*/  @P5 FADD.FTZ R69, R69, R68 ;  /* 0x0000004445455221 */ /* 0x000fe40000010000 */
.L_x_72:
[----:B------:R-:W-:Y:S05]  /*1f40*/  BSYNC B2 ;  /* 0x0000000000027941 */ /* 0x000fea0003800000 */
.L_x_70:
        /* <DEDUP_REMOVED lines=11> */
.L_x_74:
[----:B------:R-:W-:Y:S01]  /*2000*/  FFMA.FTZ R69, R101, R73, R74 ;  /* 0x0000004965457223 */ /* 0x000fe2000001004a */
[----:B------:R-:W-:-:S03]  /*2010*/  @P5 PRMT R68, RZ, 0x5410, R21 ;  /* 0x00005410ff445816 */ /* 0x000fc60000000015 */
[----:B------:R-:W-:-:S04]  /*2020*/  FADD.FTZ R69, R104, -R69 ;  /* 0x8000004568457221 */ /* 0x000fc80000010000 */
[----:B------:R-:W-:-:S04]  /*2030*/  FMUL.FTZ R69, R0, R69 ;  /* 0x0000004500457220 */ /* 0x000fc80000410000 */
[----:B------:R-:W-:Y:S02]  /*2040*/  @P5 FADD.FTZ R69, R69, R68 ;  /* 0x0000004445455221 */ /* 0x000fe40000010000 */
.L_x_75:
[----:B------:R-:W-:Y:S05]  /*2050*/  BSYNC B2 ;  /* 0x0000000000027941 */ /* 0x000fea0003800000 */
.L_x_73:
        /* <DEDUP_REMOVED lines=11> */
.L_x_77:
[----:B------:R-:W-:-:S04]  /*2110*/  FFMA.FTZ R68, R102, R73, R74 ;  /* 0x0000004966447223 */ /* 0x000fc8000001004a */
[----:B------:R-:W-:Y:S01]  /*2120*/  FADD.FTZ R69, R105, -R68 ;  /* 0x8000004469457221 */ /* 0x000fe20000010000 */
[----:B------:R-:W-:-:S03]  /*2130*/  @P5 PRMT R68, RZ, 0x7610, R21 ;  /* 0x00007610ff445816 */ /* 0x000fc60000000015 */
[----:B------:R-:W-:-:S04]  /*2140*/  FMUL.FTZ R69, R0, R69 ;  /* 0x0000004500457220 */ /* 0x000fc80000410000 */
[----:B------:R-:W-:Y:S02]  /*2150*/  @P5 FADD.FTZ R69, R69, R68 ;  /* 0x0000004445455221 */ /* 0x000fe40000010000 */
.L_x_78:
[----:B------:R-:W-:Y:S05]  /*2160*/  BSYNC B2 ;  /* 0x0000000000027941 */ /* 0x000fea0003800000 */
.L_x_76:
        /* <DEDUP_REMOVED lines=11> */
.L_x_80:
[----:B------:R-:W-:Y:S01]  /*2220*/  FFMA.FTZ R69, R107, R73, R74 ;  /* 0x000000496b457223 */ /* 0x000fe2000001004a */
[----:B------:R-:W-:-:S03]  /*2230*/  @P5 PRMT R68, RZ, 0x5410, R22 ;  /* 0x00005410ff445816 */ /* 0x000fc60000000016 */
[----:B------:R-:W-:-:S04]  /*2240*/  FADD.FTZ R69, R106, -R69 ;  /* 0x800000456a457221 */ /* 0x000fc80000010000 */
[----:B------:R-:W-:-:S04]  /*2250*/  FMUL.FTZ R69, R0, R69 ;  /* 0x0000004500457220 */ /* 0x000fc80000410000 */
[----:B------:R-:W-:Y:S02]  /*2260*/  @P5 FADD.FTZ R69, R69, R68 ;  /* 0x0000004445455221 */ /* 0x000fe40000010000 */
.L_x_81:
[----:B------:R-:W-:Y:S05]  /*2270*/  BSYNC B2 ;  /* 0x0000000000027941 */ /* 0x000fea0003800000 */
.L_x_79:
        /* <DEDUP_REMOVED lines=11> */
.L_x_83:
[----:B------:R-:W-:-:S04]  /*2330*/  FFMA.FTZ R68, R108, R73, R74 ;  /* 0x000000496c447223 */ /* 0x000fc8000001004a */
[----:B------:R-:W-:Y:S01]  /*2340*/  FADD.FTZ R69, R109, -R68 ;  /* 0x800000446d457221 */ /* 0x000fe20000010000 */
[----:B------:R-:W-:-:S03]  /*2350*/  @P5 PRMT R68, RZ, 0x7610, R22 ;  /* 0x00007610ff445816 */ /* 0x000fc60000000016 */
[----:B------:R-:W-:-:S04]  /*2360*/  FMUL.FTZ R69, R0, R69 ;  /* 0x0000004500457220 */ /* 0x000fc80000410000 */
[----:B------:R-:W-:Y:S02]  /*2370*/  @P5 FADD.FTZ R69, R69, R68 ;  /* 0x0000004445455221 */ /* 0x000fe40000010000 */
.L_x_84:
[----:B------:R-:W-:Y:S05]  /*2380*/  BSYNC B2 ;  /* 0x0000000000027941 */ /* 0x000fea0003800000 */
.L_x_82:
        /* <DEDUP_REMOVED lines=11> */
.L_x_86:
[----:B------:R-:W-:Y:S01]  /*2440*/  FFMA.FTZ R69, R111, R73, R74 ;  /* 0x000000496f457223 */ /* 0x000fe2000001004a */
[----:B------:R-:W-:-:S03]  /*2450*/  @P5 PRMT R68, RZ, 0x5410, R23 ;  /* 0x00005410ff445816 */ /* 0x000fc60000000017 */
[----:B------:R-:W-:-:S04]  /*2460*/  FADD.FTZ R69, R110, -R69 ;  /* 0x800000456e457221 */ /* 0x000fc80000010000 */
[----:B------:R-:W-:-:S04]  /*2470*/  FMUL.FTZ R69, R0, R69 ;  /* 0x0000004500457220 */ /* 0x000fc80000410000 */
[----:B------:R-:W-:Y:S02]  /*2480*/  @P5 FADD.FTZ R69, R69, R68 ;  /* 0x0000004445455221 */ /* 0x000fe40000010000 */
.L_x_87:
[----:B------:R-:W-:Y:S05]  /*2490*/  BSYNC B2 ;  /* 0x0000000000027941 */ /* 0x000fea0003800000 */
.L_x_85:
        /* <DEDUP_REMOVED lines=11> */
.L_x_89:
[----:B------:R-:W-:Y:S01]  /*2550*/  FFMA.FTZ R73, R113, R73, R74 ;  /* 0x0000004971497223 */ /* 0x000fe2000001004a */
[----:B------:R-:W-:-:S03]  /*2560*/  @P5 PRMT R69, RZ, 0x7610, R23 ;  /* 0x00007610ff455816 */ /* 0x000fc60000000017 */
[----:B------:R-:W-:-:S04]  /*2570*/  FADD.FTZ R73, R112, -R73 ;  /* 0x8000004970497221 */ /* 0x000fc80000010000 */
[----:B------:R-:W-:-:S04]  /*2580*/  FMUL.FTZ R0, R0, R73 ;  /* 0x0000004900007220 */ /* 0x000fc80000410000 */
[----:B------:R-:W-:Y:S02]  /*2590*/  @P5 FADD.FTZ R0, R0, R69 ;  /* 0x0000004500005221 */ /* 0x000fe40000010000 */
.L_x_90:
[----:B------:R-:W-:Y:S05]  /*25a0*/  BSYNC B2 ;  /* 0x0000000000027941 */ /* 0x000fea0003800000 */
.L_x_88:
[----:B------:R-:W-:Y:S01]  /*25b0*/  @P4 FMUL.FTZ R68, R0, c[0x0][0x1ec] ;  /* 0x00007b0000444a20 */ /* 0x000fe20000410000 */
[----:B------:R-:W-:Y:S01]  /*25c0*/  @P4 MOV R69, 0x10 ;  /* 0x0000001000454802 */ /* 0x000fe20000000f00 */
[----:B------:R-:W-:Y:S01]  /*25d0*/  @P0 IMAD.MOV.U32 R79, RZ, RZ, 0x10 ;  /* 0x00000010ff4f0424 */ /* 0x000fe200078e00ff */
[----:B------:R-:W-:Y:S02]  /*25e0*/  @P0 F2FP.BF16.PACK_AB R0, RZ, R0 ;  /* 0x00000000ff00023e */ /* 0x000fe400000010ff */
[----:B------:R-:W-:Y:S01]  /*25f0*/  @P4 F2FP.BF16.PACK_AB R70, RZ, R68 ;  /* 0x00000044ff46423e */ /* 0x000fe200000010ff */
[----:B------:R-:W-:Y:S01]  /*2600*/  @P0 IMAD.WIDE.U32 R78, R78, R79, c[0x0][0x258] ;  /* 0x000096004e4e0625 */ /* 0x000fe200078e004f */
[----:B------:R-:W-:Y:S02]  /*2610*/  @P0 PRMT R43, R43, 0x5410, R0 ;  /* 0x000054102b2b0816 */ /* 0x000fe40000000000 */
[----:B------:R-:W-:Y:S01]  /*2620*/  @P4 PRMT R35, R35, 0x5410, R70 ;  /* 0x0000541023234816 */ /* 0x000fe20000000046 */
[----:B------:R-:W-:-:S02]  /*2630*/  @P4 IMAD.WIDE.U32 R68, R72, R69, c[0x0][0x248] ;  /* 0x0000920048444625 */ /* 0x000fc400078e0045 */
[----:B------:R0:W-:Y:S04]  /*2640*/  @P0 STG.E.128 [R78.64], R40 ;  /* 0x000000284e000986 */ /* 0x0001e8000c101d04 */
[----:B------:R0:W-:Y:S02]  /*2650*/  @P4 STG.E.128 [R68.64], R32 ;  /* 0x0000002044004986 */ /* 0x0001e4000c101d04 */
.L_x_66:
[----:B------:R-:W-:Y:S05]  /*2660*/  BSYNC B1 ;  /* 0x0000000000017941 */ /* 0x000fea0003800000 */
.L_x_65:
[----:B------:R-:W-:-:S05]  /*2670*/  MOV R0, c[0x0][0x160] ;  /* 0x0000580000007a02 */ /* 0x000fca0000000f00 */
[----:B------:R-:W-:-:S05]  /*2680*/  IMAD R19, R0, 0x4, R19 ;  /* 0x0000000400137824 */ /* 0x000fca00078e0213 */
[----:B------:R-:W-:-:S13]  /*2690*/  ISETP.GE.AND P0, PT, R19, c[0x0][0x164], PT ;  /* 0x0000590013007a0c */ /* 0x000fda0003f06270 */
[----:B0-----:R-:W-:Y:S01]  /*26a0*/  @P0 CALL.REL.NOINC `(.L_x_28) ;  /* 0x0000001000000944 */ /* 0x001fe20003c00000 */
[----:B------:R-:W-:Y:S05]  /*26b0*/  BRA `(.L_x_91) ;  /* 0xffffdce000007947 */ /* 0x000fea000383ffff */
.L_x_28:
[----:B0-----:R-:W-:Y:S05]  /*26c0*/  BSYNC B0 ;  /* 0x0000000000007941 */ /* 0x001fea0003800000 */
.L_x_27:
[----:B------:R-:W-:Y:S01]  /*26d0*/  SHF.R.U32.HI R0, RZ, 0x5, R77 ;  /* 0x00000005ff007819 */ /* 0x000fe2000001164d */
[----:B------:R-:W-:Y:S01]  /*26e0*/  WARPSYNC 0xffffffff ;  /* 0xffffffff00007948 */ /* 0x000fe20003800000 */
[C---:B------:R-:W-:Y:S01]  /*26f0*/  LOP3.LUT R2, R77.reuse, 0x1f, RZ, 0xc0, !PT ;  /* 0x0000001f4d027812 */ /* 0x040fe200078ec0ff */
[----:B------:R-:W0:Y:S01]  /*2700*/  S2R R19, SR_CTAID.X ;  /* 0x0000000000137919 */ /* 0x000e220000002500 */
[----:B------:R-:W-:Y:S02]  /*2710*/  SHF.L.U32 R3, R0, 0x6, RZ ;  /* 0x0000000600037819 */ /* 0x000fe400000006ff */
[----:B------:R-:W-:Y:S02]  /*2720*/  IADD3 R18, -R77, 0x7f, RZ ;  /* 0x0000007f4d127810 */ /* 0x000fe40007ffe1ff */
[----:B------:R-:W-:Y:S02]  /*2730*/  LOP3.LUT R0, R3, 0xffffffc0, R2, 0xe2, !PT ;  /* 0xffffffc003007812 */ /* 0x000fe400078ee202 */
[----:B------:R-:W-:-:S02]  /*2740*/  IADD3 R32, R18, c[0x0][0x168], RZ ;  /* 0x00005a0012207a10 */ /* 0x000fc40007ffe0ff */
[----:B------:R-:W-:Y:S02]  /*2750*/  SHF.L.U32 R0, R0, 0x5, RZ ;  /* 0x0000000500007819 */ /* 0x000fe400000006ff */
[C---:B------:R-:W-:Y:S02]  /*2760*/  LOP3.LUT P3, RZ, R32.reuse, 0xffffff80, RZ, 0xc0, !PT ;  /* 0xffffff8020ff7812 */ /* 0x040fe4000786c0ff */
[C---:B------:R-:W-:Y:S01]  /*2770*/  ISETP.GE.U32.AND P2, PT, R32.reuse, 0x100, PT ;  /* 0x000001002000780c */ /* 0x040fe20003f46070 */
        /* <DEDUP_REMOVED lines=9> */
[----:B-----5:R-:W1:Y:S04]  /*2810*/  LDS R7, [R77.X4+0x800] ;  /* 0x000800004d077984 */ /* 0x020e680000004800 */
        /* <DEDUP_REMOVED lines=37> */
[----:B------:R-:W-:Y:S01]  /*2a70*/  SHF.L.U32 R6, R26, 0x2, RZ ;  /* 0x000000021a067819 */ /* 0x000fe200000006ff */
[----:B------:R-:W-:-:S03]  /*2a80*/  IMAD.X R9, RZ, RZ, RZ, P4 ;  /* 0x000000ffff097224 */ /* 0x000fc600020e06ff */
[----:B------:R-:W-:Y:S02]  /*2a90*/  IADD3 R14, P4, R6, c[0x0][0x228], RZ ;  /* 0x00008a00060e7a10 */ /* 0x000fe40007f9e0ff */
[----:B------:R-:W-:Y:S02]  /*2aa0*/  SHF.L.U64.HI R8, R26, 0x2, R9 ;  /* 0x000000021a087819 */ /* 0x000fe40000010209 */
[----:B------:R-:W-:Y:S02]  /*2ab0*/  IADD3 R12, P5, R6, c[0x0][0x220], RZ ;  /* 0x00008800060c7a10 */ /* 0x000fe40007fbe0ff */
[----:B------:R-:W-:Y:S02]  /*2ac0*/  IADD3.X R35, R8, c[0x0][0x22c], RZ, P4, !PT ;  /* 0x00008b0008237a10 */ /* 0x000fe400027fe4ff */
[----:B------:R-:W-:Y:S02]  /*2ad0*/  @P3 MOV R2, R14 ;  /* 0x0000000e00023202 */ /* 0x000fe40000000f00 */
[----:B------:R-:W-:Y:S01]  /*2ae0*/  @P3 IADD3 R14, P4, R14, 0x200, RZ ;  /* 0x000002000e0e3810 */ /* 0x000fe20007f9e0ff */
[----:B------:R-:W-:Y:S01]  /*2af0*/  @P3 IMAD.MOV.U32 R3, RZ, RZ, R35 ;  /* 0x000000ffff033224 */ /* 0x000fe200078e0023 */
[----:B------:R-:W-:-:S02]  /*2b00*/  @P3 MOV R4, R12 ;  /* 0x0000000c00043202 */ /* 0x000fc40000000f00 */
[----:B------:R-:W-:Y:S01]  /*2b10*/  @P2 MOV R6, R14 ;  /* 0x0000000e00062202 */ /* 0x000fe20000000f00 */
[----:B------:R-:W0:Y:S01]  /*2b20*/  LDS R18, [R77.X4] ;  /* 0x000000004d127984 */ /* 0x000e220000004800 */
[----:B------:R-:W-:Y:S01]  /*2b30*/  @P3 IMAD.X R35, RZ, RZ, R35, P4 ;  /* 0x000000ffff233224 */ /* 0x000fe200020e0623 */
[----:B------:R-:W-:Y:S02]  /*2b40*/  @P2 IADD3 R14, P4, R14, 0x200, RZ ;  /* 0x000002000e0e2810 */ /* 0x000fe40007f9e0ff */
        /* <DEDUP_REMOVED lines=32> */
[----:B------:R-:W-:-:S03]  /*2d50*/  FADD.FTZ R0, R0, R7 ;  /* 0x0000000700007221 */ /* 0x000fc60000010000 */
[----:B------:R1:W-:Y:S01]  /*2d60*/  @P3 STG.E [R2.64], R31 ;  /* 0x0000001f02003986 */ /* 0x0003e2000c101904 */
[--C-:B------:R-:W-:Y:S02]  /*2d70*/  @P2 IMAD.MOV.U32 R7, RZ, RZ, R35.reuse ;  /* 0x000000ffff072224 */ /* 0x100fe400078e0023 */
[----:B------:R-:W-:Y:S01]  /*2d80*/  FADD.FTZ R19, R19, R24 ;  /* 0x0000001813137221 */ /* 0x000fe20000010000 */
[----:B------:R2:W-:Y:S01]  /*2d90*/  @P3 STG.E [R4.64], R15 ;  /* 0x0000000f04003986 */ /* 0x0005e2000c101904 */
[----:B------:R-:W-:Y:S02]  /*2da0*/  @P2 IMAD.X R35, RZ, RZ, R35, P4 ;  /* 0x000000ffff232224 */ /* 0x000fe400020e0623 */
[----:B0-----:R-:W-:Y:S02]  /*2db0*/  FADD.FTZ R20, R20, R27 ;  /* 0x0000001b14147221 */ /* 0x001fe40000010000 */
[----:B-1----:R-:W-:Y:S01]  /*2dc0*/  FADD.FTZ R19, R19, R10 ;  /* 0x0000000a13137221 */ /* 0x002fe20000010000 */
[----:B------:R-:W-:Y:S01]  /*2dd0*/  @P1 MOV R2, R14 ;  /* 0x0000000e00021202 */ /* 0x000fe20000000f00 */
[----:B------:R-:W-:Y:S01]  /*2de0*/  @P1 IMAD.MOV.U32 R3, RZ, RZ, R35 ;  /* 0x000000ffff031224 */ /* 0x000fe200078e0023 */
[----:B------:R-:W-:Y:S01]  /*2df0*/  @P1 IADD3 R14, P3, R14, 0x200, RZ ;  /* 0x000002000e0e1810 */ /* 0x000fe20007f7e0ff */
[----:B--2---:R-:W-:Y:S01]  /*2e00*/  FADD.FTZ R33, R20, R33 ;  /* 0x0000002114217221 */ /* 0x004fe20000010000 */
[----:B------:R-:W-:Y:S01]  /*2e10*/  @P1 MOV R4, R12 ;  /* 0x0000000c00041202 */ /* 0x000fe20000000f00 */
[----:B------:R-:W-:Y:S01]  /*2e20*/  @P2 STG.E [R6.64], R19 ;  /* 0x0000001306002986 */ /* 0x000fe2000c101904 */
[----:B------:R-:W-:Y:S01]  /*2e30*/  @P1 MOV R5, R21 ;  /* 0x0000001500051202 */ /* 0x000fe20000000f00 */
[----:B---3--:R-:W-:Y:S01]  /*2e40*/  FADD.FTZ R0, R0, R29 ;  /* 0x0000001d00007221 */ /* 0x008fe20000010000 */
[----:B------:R-:W-:Y:S01]  /*2e50*/  @P1 IADD3 R12, P4, R12, 0x200, RZ ;  /* 0x000002000c0c1810 */ /* 0x000fe20007f9e0ff */
[----:B------:R-:W-:Y:S01]  /*2e60*/  @P2 STG.E [R8.64], R11 ;  /* 0x0000000b08002986 */ /* 0x000fe2000c101904 */
[----:B------:R-:W-:-:S02]  /*2e70*/  @P1 IMAD.X R35, RZ, RZ, R35, P3 ;  /* 0x000000ffff231224 */ /* 0x000fc400018e0623 */
[----:B------:R-:W-:Y:S01]  /*2e80*/  @P1 IADD3.X R21, RZ, R21, RZ, P4, !PT ;  /* 0x00000015ff151210 */ /* 0x000fe200027fe4ff */
[----:B------:R0:W-:Y:S01]  /*2e90*/  @P1 STG.E [R2.64], R33 ;  /* 0x0000002102001986 */ /* 0x0001e2000c101904 */
[----:B----4-:R-:W-:-:S03]  /*2ea0*/  FADD.FTZ R77, R0, R77 ;  /* 0x0000004d004d7221 */ /* 0x010fc60000010000 */
[----:B------:R1:W-:Y:S01]  /*2eb0*/  @P1 STG.E [R4.64], R17 ;  /* 0x0000001104001986 */ /* 0x0003e2000c101904 */
[----:B0-----:R-:W-:Y:S01]  /*2ec0*/  MOV R2, R14 ;  /* 0x0000000e00027202 */ /* 0x001fe20000000f00 */
[----:B------:R-:W-:Y:S01]  /*2ed0*/  IMAD.MOV.U32 R3, RZ, RZ, R35 ;  /* 0x000000ffff037224 */ /* 0x000fe200078e0023 */
[----:B-1----:R-:W-:Y:S02]  /*2ee0*/  MOV R4, R12 ;  /* 0x0000000c00047202 */ /* 0x002fe40000000f00 */
[----:B------:R-:W-:Y:S01]  /*2ef0*/  MOV R5, R21 ;  /* 0x0000001500057202 */ /* 0x000fe20000000f00 */
[----:B------:R-:W-:Y:S06]  /*2f00*/  @!P0 EXIT ;  /* 0x000000000000894d */ /* 0x000fec0003800000 */
[----:B------:R-:W-:Y:S04]  /*2f10*/  STG.E [R2.64], R77 ;  /* 0x0000004d02007986 */ /* 0x000fe8000c101904 */
[----:B------:R-:W-:Y:S01]  /*2f20*/  STG.E [R4.64], R13 ;  /* 0x0000000d04007986 */ /* 0x000fe2000c101904 */
[----:B------:R-:W-:Y:S05]  /*2f30*/  EXIT ;  /* 0x000000000000794d */ /* 0x000fea0003800000 */
.L_x_37:
[----:B0-----:R-:W-:Y:S01]  /*2f40*/  HFMA2.MMA R90, -RZ, RZ, 0, 5.9604644775390625e-08 ;  /* 0x00000001ff5a7435 */ /* 0x001fe200000001ff */
[----:B------:R-:W-:Y:S01]  /*2f50*/  IMAD.MOV.U32 R71, RZ, RZ, R117 ;  /* 0x000000ffff477224 */ /* 0x000fe200078e0075 */
[----:B------:R-:W-:Y:S01]  /*2f60*/  MOV R73, 0x1f ;  /* 0x0000001f00497802 */ /* 0x000fe20000000f00 */
[----:B------:R-:W-:Y:S01]  /*2f70*/  IMAD.MOV.U32 R114, RZ, RZ, -0x1 ;  /* 0xffffffffff727424 */ /* 0x000fe200078e00ff */
[----:B------:R-:W-:-:S02]  /*2f80*/  MOV R68, 0x2fa0 ;  /* 0x00002fa000447802 */ /* 0x000fc40000000f00 */
[----:B-----5:R-:W-:Y:S05]  /*2f90*/  CALL.REL.NOINC `($__internal_2_$__cuda_sm70_shflsync_bfly_p) ;  /* 0x0000046000007944 */ /* 0x020fea0003c00000 */
[----:B-1----:R-:W-:Y:S01]  /*2fa0*/  MOV R70, R71 ;  /* 0x0000004700467202 */ /* 0x002fe20000000f00 */
[----:B0-----:R-:W-:Y:S05]  /*2fb0*/  BRA `(.L_x_92) ;  /* 0xffffe13000007947 */ /* 0x001fea000383ffff */
.L_x_38:
[----:B------:R-:W-:Y:S01]  /*2fc0*/  HFMA2.MMA R73, -RZ, RZ, 0, 1.847743988037109375e-06 ;  /* 0x0000001fff497435 */ /* 0x000fe200000001ff */
[----:B------:R-:W-:Y:S01]  /*2fd0*/  MOV R71, R116 ;  /* 0x0000007400477202 */ /* 0x000fe20000000f00 */
[----:B0-----:R-:W-:Y:S01]  /*2fe0*/  IMAD.MOV.U32 R90, RZ, RZ, 0x1 ;  /* 0x00000001ff5a7424 */ /* 0x001fe200078e00ff */
[----:B------:R-:W-:-:S02]  /*2ff0*/  MOV R114, 0xffffffff ;  /* 0xffffffff00727802 */ /* 0x000fc40000000f00 */
[----:B------:R-:W-:Y:S02]  /*3000*/  MOV R68, 0x3020 ;  /* 0x0000302000447802 */ /* 0x000fe40000000f00 */
[----:B-12--5:R-:W-:Y:S05]  /*3010*/  CALL.REL.NOINC `($__internal_2_$__cuda_sm70_shflsync_bfly_p) ;  /* 0x000003e000007944 */ /* 0x026fea0003c00000 */
[----:B------:R-:W-:Y:S01]  /*3020*/  FADD.FTZ R117, R70, R117 ;  /* 0x0000007546757221 */ /* 0x000fe20000010000 */
[----:B0-----:R-:W-:Y:S01]  /*3030*/  HFMA2.MMA R73, -RZ, RZ, 0, 1.847743988037109375e-06 ;  /* 0x0000001fff497435 */ /* 0x001fe200000001ff */
[----:B-1----:R-:W-:Y:S01]  /*3040*/  FADD.FTZ R116, R116, R71 ;  /* 0x0000004774747221 */ /* 0x002fe20000010000 */
[----:B------:R-:W-:Y:S01]  /*3050*/  MOV R114, 0xffffffff ;  /* 0xffffffff00727802 */ /* 0x000fe20000000f00 */
[----:B------:R-:W-:Y:S01]  /*3060*/  IMAD.MOV.U32 R90, RZ, RZ, 0x2 ;  /* 0x00000002ff5a7424 */ /* 0x000fe200078e00ff */
[----:B------:R-:W-:Y:S01]  /*3070*/  MOV R68, 0x30a0 ;  /* 0x000030a000447802 */ /* 0x000fe20000000f00 */
[----:B------:R-:W-:Y:S02]  /*3080*/  IMAD.MOV.U32 R71, RZ, RZ, R117 ;  /* 0x000000ffff477224 */ /* 0x000fe400078e0075 */
[----:B------:R-:W-:Y:S05]  /*3090*/  CALL.REL.NOINC `($__internal_2_$__cuda_sm70_shflsync_bfly_p) ;  /* 0x0000036000007944 */ /* 0x000fea0003c00000 */
[----:B0-----:R-:W-:Y:S01]  /*30a0*/  HFMA2.MMA R73, -RZ, RZ, 0, 1.847743988037109375e-06 ;  /* 0x0000001fff497435 */ /* 0x001fe200000001ff */
[----:B-1----:R-:W-:Y:S01]  /*30b0*/  MOV R70, R71 ;  /* 0x0000004700467202 */ /* 0x002fe20000000f00 */
[----:B------:R-:W-:Y:S01]  /*30c0*/  IMAD.MOV.U32 R90, RZ, RZ, 0x2 ;  /* 0x00000002ff5a7424 */ /* 0x000fe200078e00ff */
[----:B------:R-:W-:Y:S02]  /*30d0*/  MOV R71, R116 ;  /* 0x0000007400477202 */ /* 0x000fe40000000f00 */
[----:B------:R-:W-:-:S02]  /*30e0*/  MOV R114, 0xffffffff ;  /* 0xffffffff00727802 */ /* 0x000fc40000000f00 */
[----:B------:R-:W-:Y:S02]  /*30f0*/  MOV R68, 0x3110 ;  /* 0x0000311000447802 */ /* 0x000fe40000000f00 */
[----:B------:R-:W-:Y:S05]  /*3100*/  CALL.REL.NOINC `($__internal_2_$__cuda_sm70_shflsync_bfly_p) ;  /* 0x000002f000007944 */ /* 0x000fea0003c00000 */
        /* <DEDUP_REMOVED lines=38> */
[----:B0-----:R-:W-:Y:S01]  /*3370*/  HFMA2.MMA R90, -RZ, RZ, 0, 9.5367431640625e-07 ;  /* 0x00000010ff5a7435 */ /* 0x001fe200000001ff */
[----:B-1----:R-:W-:Y:S01]  /*3380*/  MOV R75, R71 ;  /* 0x00000047004b7202 */ /* 0x002fe20000000f00 */
[----:B------:R-:W-:Y:S01]  /*3390*/  IMAD.MOV.U32 R73, RZ, RZ, 0x1f ;  /* 0x0000001fff497424 */ /* 0x000fe200078e00ff */
[----:B------:R-:W-:Y:S02]  /*33a0*/  MOV R71, R74 ;  /* 0x0000004a00477202 */ /* 0x000fe40000000f00 */
[----:B------:R-:W-:-:S02]  /*33b0*/  MOV R114, 0xffffffff ;  /* 0xffffffff00727802 */ /* 0x000fc40000000f00 */
[----:B------:R-:W-:Y:S02]  /*33c0*/  MOV R68, 0x33e0 ;  /* 0x000033e000447802 */ /* 0x000fe40000000f00 */
[----:B------:R-:W-:Y:S05]  /*33d0*/  CALL.REL.NOINC `($__internal_2_$__cuda_sm70_shflsync_bfly_p) ;  /* 0x0000002000007944 */ /* 0x000fea0003c00000 */
[----:B-1----:R-:W-:Y:S01]  /*33e0*/  MOV R69, R71 ;  /* 0x0000004700457202 */ /* 0x002fe20000000f00 */
[----:B0-----:R-:W-:Y:S05]  /*33f0*/  BRA `(.L_x_93) ;  /* 0xffffde1000007947 */ /* 0x001fea000383ffff */
        .weak           $__internal_2_$__cuda_sm70_shflsync_bfly_p
        .type           $__internal_2_$__cuda_sm70_shflsync_bfly_p,@function
        .size           $__internal_2_$__cuda_sm70_shflsync_bfly_p,(.L_x_7180 - $__internal_2_$__cuda_sm70_shflsync_bfly_p)
$__internal_2_$__cuda_sm70_shflsync_bfly_p:
[----:B------:R-:W-:Y:S01]  /*3400*/  HFMA2.MMA R69, -RZ, RZ, 0, 0 ;  /* 0x00000000ff457435 */ /* 0x000fe200000001ff */
[----:B------:R-:W-:Y:S04]  /*3410*/  WARPSYNC R114 ;  /* 0x0000007200007348 */ /* 0x000fe80003800000 */
[----:B------:R0:W1:Y:S01]  /*3420*/  SHFL.BFLY PT, R71, R71, R90, R73 ;  /* 0x0c00005a47477389 */ /* 0x00006200000e0049 */
[----:B------:R-:W-:Y:S05]  /*3430*/  RET.REL.NODEC R68 `(_ZN10layer_norm13ln_bwd_kernelINS_13Kernel_traitsI13__nv_bfloat16S2_S2_S2_fjLj512ELj1ELj4ELj1ELj16ENS_18Kernel_traits_baseILj512ES2_S2_S2_S2_fjLj128EEEEELb0ELb0ELb1ELb0EEEvNS_9BwdParamsE) ;  /* 0xffffcbc044007950 */ /* 0x000fea0003c3ffff */
.L_x_94:
        /* <DEDUP_REMOVED lines=12> */
.L_x_7180:


//--------------------- .text._ZN10layer_norm13ln_bwd_kernelINS_13Kernel_traitsI13__nv_bfloat16S2_S2_S2_fjLj512ELj1ELj4ELj1ELj16ENS_18Kernel_traits_baseILj512ES2_S2_S2_S2_fjLj128EEEEELb0ELb0ELb1ELb1EEEvNS_9BwdParamsE --------------------------
	.section	.text._ZN10layer_norm13ln_bwd_kernelINS_13Kernel_traitsI13__nv_bfloat16S2_S2_S2_fjLj512ELj1ELj4ELj1ELj16ENS_18Kernel_traits_baseILj512ES2_S2_S2_S2_fjLj128EEEEELb0ELb0ELb1ELb1EEEvNS_9BwdParamsE,"ax",@progbits
	.sectioninfo	@"SHI_REGISTERS=128"
	.align	128
        .global         _ZN10layer_norm13ln_bwd_kernelINS_13Kernel_traitsI13__nv_bfloat16S2_S2_S2_fjLj512ELj1ELj4ELj1ELj16ENS_18Kernel_traits_baseILj512ES2_S2_S2_S2_fjLj128EEEEELb0ELb0ELb1ELb1EEEvNS_9BwdParamsE
        .type           _ZN10layer_norm13ln_bwd_kernelINS_13Kernel_traitsI13__nv_bfloat16S2_S2_S2_fjLj512ELj1ELj4ELj1ELj16ENS_18Kernel_traits_baseILj512ES2_S2_S2_S2_fjLj128EEEEELb0ELb0ELb1ELb1EEEvNS_9BwdParamsE,@function
        .size           _ZN10layer_norm13ln_bwd_kernelINS_13Kernel_traitsI13__nv_bfloat16S2_S2_S2_fjLj512ELj1ELj4ELj1ELj16ENS_18Kernel_traits_baseILj512ES2_S2_S2_S2_fjLj128EEEEELb0ELb0ELb1ELb1EEEvNS_9BwdParamsE,(.L_x_7181 - _ZN10layer_norm13ln_bwd_kernelINS_13Kernel_traitsI13__nv_bfloat16S2_S2_S2_fjLj512ELj1ELj4ELj1ELj16ENS_18Kernel_traits_baseILj512ES2_S2_S2_S2_fjLj128EEEEELb0ELb0ELb1ELb1EEEvNS_9BwdParamsE)
        .other          _ZN10layer_norm13ln_bwd_kernelINS_13Kernel_traitsI13__nv_bfloat16S2_S2_S2_fjLj512ELj1ELj4ELj1ELj16ENS_18Kernel_traits_baseILj512ES2_S2_S2_S2_fjLj128EEEEELb0ELb0ELb1ELb1EEEvNS_9BwdParamsE,@"STO_CUDA_ENTRY STV_DEFAULT"
_ZN10layer_norm13ln_bwd_kernelINS_13Kernel_traitsI13__nv_bfloat16S2_S2_S2_fjLj512ELj1ELj4ELj1ELj16ENS_18Kernel_traits_baseILj512ES2_S2_S2_S2_fjLj128EEEEELb0ELb0ELb1ELb1EEEvNS_9BwdParamsE:
.text._ZN10layer_norm13ln_bwd_kernelINS_13Kernel_traitsI13__nv_bfloat16S2_S2_S2_fjLj512ELj1ELj4ELj1ELj16ENS_18Kernel_traits_baseILj512ES2_S2_S2_S2_fjLj128EEEEELb0ELb0ELb1ELb1EEEvNS_9BwdParamsE:
        /* <DEDUP_REMOVED lines=26> */
.L_x_96:
[----:B------:R-:W-:-:S04]  /*01a0*/  SHF.L.U32 R0, R87, 0x4, RZ ;  /* 0x0000000457007819 */ /* 0x000fc800000006ff */
[----:B------:R-:W-:-:S04]  /*01b0*/  LOP3.LUT R0, R0, 0x1f0, RZ, 0xc0, !PT ;  /* 0x000001f000007812 */ /* 0x000fc800078ec0ff */
[----:B------:R-:W-:-:S04]  /*01c0*/  IADD3 R2, P0, R0, c[0x0][0x1b0], RZ ;  /* 0x00006c0000027a10 */ /* 0x000fc80007f1e0ff */
[----:B------:R-:W-:-:S05]  /*01d0*/  IADD3.X R3, RZ, c[0x0][0x1b4], RZ, P0, !PT ;  /* 0x00006d00ff037a10 */ /* 0x000fca00007fe4ff */
[----:B------:R-:W2:Y:S04]  /*01e0*/  LDG.E.128 R4, [R2.64] ;  /* 0x0000000402047981 */ /* 0x000ea8000c1e1d00 */
[----:B------:R-:W3:Y:S01]  /*01f0*/  LDG.E.128 R36, [R2.64+0x200] ;  /* 0x0002000402247981 */ /* 0x000ee2000c1e1d00 */
[----:B------:R-:W0:Y:S01]  /*0200*/  LDC.U8 R77, c[0x0][0x1f0] ;  /* 0x00007c00ff4d7b82 */ /* 0x000e220000000000 */
        /* <DEDUP_REMOVED lines=18> */
[--C-:B------:R-:W-:Y:S01]  /*0330*/  PRMT R81, RZ, 0x5410, R6.reuse ;  /* 0x00005410ff517816 */ /* 0x100fe20000000006 */
[----:B------:R-:W-:Y:S01]  /*0340*/  CS2R R4, SRZ ;  /* 0x0000000000047805 */ /* 0x000fe2000001ff00 */
[----:B------:R-:W-:Y:S02]  /*0350*/  PRMT R80, RZ, 0x7610, R6 ;  /* 0x00007610ff507816 */ /* 0x000fe40000000006 */
[----:B------:R-:W-:-:S02]  /*0360*/  PRMT R79, RZ, 0x5410, R7 ;  /* 0x00005410ff4f7816 */ /* 0x000fc40000000007 */
[----:B------:R-:W-:Y:S02]  /*0370*/  PRMT R78, RZ, 0x7610, R7 ;  /* 0x00007610ff4e7816 */ /* 0x000fe40000000007 */
[----:B------:R-:W-:Y:S01]  /*0380*/  CS2R R6, SRZ ;  /* 0x0000000000067805 */ /* 0x000fe2000001ff00 */
        /* <DEDUP_REMOVED lines=8> */
.L_x_151:
[----:B------:R-:W-:-:S10]  /*0410*/  HFMA2.MMA R113, -RZ, RZ, 0, 2.384185791015625e-07 ;  /* 0x00000004ff717435 */ /* 0x000fd400000001ff */
[----:B------:R-:W-:-:S06]  /*0420*/  IMAD.WIDE R54, R86, R113, c[0x0][0x1d8] ;  /* 0x0000760056367625 */ /* 0x000fcc00078e0271 */
[----:B------:R-:W2:Y:S01]  /*0430*/  LDG.E R54, [R54.64] ;  /* 0x0000000436367981 */ /* 0x000ea2000c1e1900 */
[----:B------:R-:W-:-:S04]  /*0440*/  IMAD.WIDE R52, R86, R113, c[0x0][0x1d0] ;  /* 0x0000740056347625 */ /* 0x000fc800078e0271 */
[C---:B------:R-:W-:Y:S01]  /*0450*/  IMAD R68, R86.reuse, c[0x0][0x168], RZ ;  /* 0x00005a0056447a24 */ /* 0x040fe200078e02ff */
[----:B------:R0:W5:Y:S01]  /*0460*/  LDG.E R91, [R52.64] ;  /* 0x00000004345b7981 */ /* 0x000162000c1e1900 */
[----:B------:R-:W-:Y:S01]  /*0470*/  LOP3.LUT R114, R87, 0x1f, RZ, 0xc0, !PT ;  /* 0x0000001f57727812 */ /* 0x000fe200078ec0ff */
[----:B------:R-:W-:Y:S02]  /*0480*/  IMAD.WIDE R2, R86, R113, c[0x0][0x1a8] ;  /* 0x00006a0056027625 */ /* 0x000fe400078e0271 */
[----:B------:R-:W-:Y:S02]  /*0490*/  SHF.R.S32.HI R69, RZ, 0x1f, R68 ;  /* 0x0000001fff457819 */ /* 0x000fe40000011444 */
[----:B------:R-:W-:Y:S01]  /*04a0*/  MOV R112, 0x10 ;  /* 0x0000001000707802 */ /* 0x000fe20000000f00 */
[----:B------:R-:W-:Y:S01]  /*04b0*/  BSSY B1, `(.L_x_98) ;  /* 0x00000b7000017945 */ /* 0x000fe20003800000 */
[----:B------:R-:W-:Y:S01]  /*04c0*/  LEA.HI R69, R69, R68, RZ, 0x3 ;  /* 0x0000004445457211 */ /* 0x000fe200078f18ff */
[----:B------:R1:W5:Y:S03]  /*04d0*/  LDG.E R88, [R2.64] ;  /* 0x0000000402587981 */ /* 0x000366000c1e1900 */
[----:B------:R-:W-:-:S04]  /*04e0*/  LEA.HI.SX32 R90, R69, R114, 0x1d ;  /* 0x00000072455a7211 */ /* 0x000fc800078feaff */
[C---:B------:R-:W-:Y:S01]  /*04f0*/  IADD3 R89, R90.reuse, 0x20, RZ ;  /* 0x000000205a597810 */ /* 0x040fe20007ffe0ff */
[----:B------:R-:W-:-:S04]  /*0500*/  IMAD.WIDE.U32 R68, R90, R112, c[0x0][0x218] ;  /* 0x000086005a447625 */ /* 0x000fc800078e0070 */
[----:B-1----:R-:W-:Y:S01]  /*0510*/  IMAD.WIDE.U32 R2, R89, R112, c[0x0][0x218] ;  /* 0x0000860059027625 */ /* 0x002fe200078e0070 */
[----:B--2---:R-:W-:-:S13]  /*0520*/  ISETP.GT.AND P1, PT, R54, RZ, PT ;  /* 0x000000ff3600720c */ /* 0x004fda0003f24270 */
[----:B------:R-:W-:Y:S05]  /*0530*/  @P1 BRA `(.L_x_99) ;  /* 0x0000008000001947 */ /* 0x000fea0003800000 */
[----:B0-----:R-:W-:Y:S01]  /*0540*/  ISETP.NE.U32.AND P0, PT, RZ, c[0x0][0x218], PT ;  /* 0x00008600ff007a0c */ /* 0x001fe20003f05070 */
[----:B------:R-:W-:-:S03]  /*0550*/  CS2R R52, SRZ ;  /* 0x0000000000347805 */ /* 0x000fc6000001ff00 */
[----:B------:R-:W-:-:S13]  /*0560*/  ISETP.NE.AND.EX P0, PT, RZ, c[0x0][0x21c], PT, P0 ;  /* 0x00008700ff007a0c */ /* 0x000fda0003f05300 */
[----:B------:R-:W-:Y:S05]  /*0570*/  @!P0 BRA `(.L_x_100) ;  /* 0x00000aa000008947 */ /* 0x000fea0003800000 */
[----:B------:R0:W5:Y:S04]  /*0580*/  LDG.E.128 R36, [R68.64] ;  /* 0x0000000444247981 */ /* 0x000168000c1e1d00 */
[----:B------:R0:W5:Y:S01]  /*0590*/  LDG.E.128 R40, [R2.64] ;  /* 0x0000000402287981 */ /* 0x000162000c1e1d00 */
[----:B------:R-:W-:Y:S01]  /*05a0*/  CS2R R52, SRZ ;  /* 0x0000000000347805 */ /* 0x000fe2000001ff00 */
[----:B------:R-:W-:Y:S05]  /*05b0*/  BRA `(.L_x_100) ;  /* 0x00000a6000007947 */ /* 0x000fea0003800000 */
.L_x_99:
[----:B0-----:R-:W-:-:S05]  /*05c0*/  IADD3 R52, R54, -0x1, RZ ;  /* 0xffffffff36347810 */ /* 0x001fca0007ffe0ff */
[----:B------:R-:W-:-:S05]  /*05d0*/  IMAD R52, R52, c[0x0][0x168], RZ ;  /* 0x00005a0034347a24 */ /* 0x000fca00078e02ff */
[----:B------:R-:W-:-:S04]  /*05e0*/  SHF.R.S32.HI R53, RZ, 0x1f, R52 ;  /* 0x0000001fff357819 */ /* 0x000fc80000011434 */
[----:B------:R-:W-:Y:S01]  /*05f0*/  LEA.HI R55, R53, R52, RZ, 0x3 ;  /* 0x0000003435377211 */ /* 0x000fe200078f18ff */
[----:B------:R-:W-:-:S03]  /*0600*/  IMAD.WIDE.U32 R52, R90, R112, c[0x0][0x188] ;  /* 0x000062005a347625 */ /* 0x000fc600078e0070 */
[----:B------:R-:W-:Y:S01]  /*0610*/  LEA.HI.SX32 R65, R55, R114, 0x1d ;  /* 0x0000007237417211 */ /* 0x000fe200078feaff */
[----:B------:R-:W-:Y:S02]  /*0620*/  IMAD.WIDE R92, R86, R113, c[0x0][0x1a0] ;  /* 0x00006800565c7625 */ /* 0x000fe400078e0271 */
[----:B------:R-:W2:Y:S02]  /*0630*/  LDG.E.128 R52, [R52.64] ;  /* 0x0000000434347981 */ /* 0x000ea4000c1e1d00 */
[-C--:B------:R-:W-:Y:S02]  /*0640*/  IMAD.WIDE.U32 R56, R65, R112.reuse, c[0x0][0x208] ;  /* 0x0000820041387625 */ /* 0x080fe400078e0070 */
[----:B------:R-:W3:Y:S02]  /*0650*/  LDG.E R92, [R92.64] ;  /* 0x000000045c5c7981 */ /* 0x000ee4000c1e1900 */
[----:B------:R-:W-:Y:S02]  /*0660*/  IMAD.WIDE.U32 R60, R89, R112, c[0x0][0x188] ;  /* 0x00006200593c7625 */ /* 0x000fe400078e0070 */
[----:B------:R-:W4:Y:S04]  /*0670*/  LDG.E.128 R56, [R56.64] ;  /* 0x0000000438387981 */ /* 0x000f28000c1e1d00 */
[----:B------:R-:W4:Y:S01]  /*0680*/  LDG.E.128 R60, [R60.64] ;  /* 0x000000043c3c7981 */ /* 0x000f22000c1e1d00 */
[----:B------:R-:W-:-:S05]  /*0690*/  IADD3 R65, R65, 0x20, RZ ;  /* 0x0000002041417810 */ /* 0x000fca0007ffe0ff */
[----:B------:R-:W-:-:S06]  /*06a0*/  IMAD.WIDE.U32 R64, R65, R112, c[0x0][0x208] ;  /* 0x0000820041407625 */ /* 0x000fcc00078e0070 */
[----:B------:R-:W4:Y:S01]  /*06b0*/  LDG.E.128 R64, [R64.64] ;  /* 0x0000000440407981 */ /* 0x000f22000c1e1d00 */
[----:B------:R-:W-:-:S04]  /*06c0*/  ISETP.NE.U32.AND P0, PT, RZ, c[0x0][0x218], PT ;  /* 0x00008600ff007a0c */ /* 0x000fc80003f05070 */
[----:B------:R-:W-:-:S13]  /*06d0*/  ISETP.NE.AND.EX P0, PT, RZ, c[0x0][0x21c], PT, P0 ;  /* 0x00008700ff007a0c */ /* 0x000fda0003f05300 */
[----:B------:R0:W5:Y:S04]  /*06e0*/  @P0 LDG.E.128 R36, [R68.64] ;  /* 0x0000000444240981 */ /* 0x000168000c1e1d00 */
[----:B------:R2:W5:Y:S01]  /*06f0*/  @P0 LDG.E.128 R40, [R2.64] ;  /* 0x0000000402280981 */ /* 0x000562000c1e1d00 */
[----:B------:R-:W-:Y:S02]  /*0700*/  ISETP.NE.AND P0, PT, R77, RZ, PT ;  /* 0x000000ff4d00720c */ /* 0x000fe40003f05270 */
[--C-:B--2---:R-:W-:Y:S02]  /*0710*/  PRMT R2, RZ, 0x5410, R52.reuse ;  /* 0x00005410ff027816 */ /* 0x104fe40000000034 */
[----:B---3--:R-:W-:Y:S02]  /*0720*/  FSEL R125, R92, RZ, !P0 ;  /* 0x000000ff5c7d7208 */ /* 0x008fe40004000000 */
[----:B------:R-:W-:-:S02]  /*0730*/  PRMT R52, RZ, 0x7610, R52 ;  /* 0x00007610ff347816 */ /* 0x000fc40000000034 */
[--C-:B----4-:R-:W-:Y:S02]  /*0740*/  PRMT R96, RZ, 0x5410, R57.reuse ;  /* 0x00005410ff607816 */ /* 0x110fe40000000039 */
[----:B------:R-:W-:Y:S01]  /*0750*/  PRMT R99, RZ, 0x7610, R57 ;  /* 0x00007610ff637816 */ /* 0x000fe20000000039 */
[----:B------:R-:W-:Y:S01]  /*0760*/  FADD.FTZ R57, -R125, R2 ;  /* 0x000000027d397221 */ /* 0x000fe20000010100 */
[--C-:B------:R-:W-:Y:S02]  /*0770*/  PRMT R94, RZ, 0x5410, R56.reuse ;  /* 0x00005410ff5e7816 */ /* 0x100fe40000000038 */
[----:B------:R-:W-:Y:S02]  /*0780*/  PRMT R97, RZ, 0x7610, R56 ;  /* 0x00007610ff617816 */ /* 0x000fe40000000038 */
[----:B------:R-:W-:Y:S01]  /*0790*/  PRMT R56, RZ, 0x5410, R60 ;  /* 0x00005410ff387816 */ /* 0x000fe2000000003c */
[----:B-----5:R-:W-:Y:S01]  /*07a0*/  FMUL.FTZ R57, R88, R57 ;  /* 0x0000003958397220 */ /* 0x020fe20000410000 */
[----:B------:R-:W-:-:S02]  /*07b0*/  PRMT R3, RZ, 0x5410, R53 ;  /* 0x00005410ff037816 */ /* 0x000fc40000000035 */
[--C-:B------:R-:W-:Y:S02]  /*07c0*/  PRMT R100, RZ, 0x5410, R59.reuse ;  /* 0x00005410ff647816 */ /* 0x100fe4000000003b */
[----:B------:R-:W-:Y:S01]  /*07d0*/  PRMT R103, RZ, 0x7610, R59 ;  /* 0x00007610ff677816 */ /* 0x000fe2000000003b */
[C---:B------:R-:W-:Y:S01]  /*07e0*/  FADD.FTZ R59, -R125.reuse, R52 ;  /* 0x000000347d3b7221 */ /* 0x040fe20000010100 */
[----:B------:R-:W-:Y:S01]  /*07f0*/  PRMT R53, RZ, 0x7610, R53 ;  /* 0x00007610ff357816 */ /* 0x000fe20000000035 */
[----:B------:R-:W-:Y:S01]  /*0800*/  FADD.FTZ R111, -R125, R56 ;  /* 0x000000387d6f7221 */ /* 0x000fe20000010100 */
[--C-:B------:R-:W-:Y:S02]  /*0810*/  PRMT R98, RZ, 0x5410, R58.reuse ;  /* 0x00005410ff627816 */ /* 0x100fe4000000003a */
[----:B------:R-:W-:Y:S01]  /*0820*/  PRMT R101, RZ, 0x7610, R58 ;  /* 0x00007610ff657816 */ /* 0x000fe2000000003a */
[----:B------:R-:W-:Y:S01]  /*0830*/  FMUL.FTZ R56, R88, R59 ;  /* 0x0000003b58387220 */ /* 0x000fe20000410000 */
[----:B0-----:R-:W-:Y:S01]  /*0840*/  PRMT R69, RZ, 0x5410, R55 ;  /* 0x00005410ff457816 */ /* 0x001fe20000000037 */
[-C--:B------:R-:W-:Y:S01]  /*0850*/  FFMA.FTZ R4, R57, R94.reuse, R4 ;  /* 0x0000005e39047223 */ /* 0x080fe20000010004 */
[--C-:B------:R-:W-:Y:S01]  /*0860*/  PRMT R58, RZ, 0x5410, R61.reuse ;  /* 0x00005410ff3a7816 */ /* 0x100fe2000000003d */
[----:B------:R-:W-:Y:S01]  /*0870*/  FADD.FTZ R32, R32, R94 ;  /* 0x0000005e20207221 */ /* 0x000fe20000010000 */
[----:B------:R-:W-:Y:S01]  /*0880*/  PRMT R102, RZ, 0x7610, R61 ;  /* 0x00007610ff667816 */ /* 0x000fe2000000003d */
[----:B------:R-:W-:Y:S01]  /*0890*/  FADD.FTZ R61, -R125, R3 ;  /* 0x000000037d3d7221 */ /* 0x000fe20000010100 */
[--C-:B------:R-:W-:Y:S01]  /*08a0*/  PRMT R104, RZ, 0x5410, R63.reuse ;  /* 0x00005410ff687816 */ /* 0x100fe2000000003f */
[----:B------:R-:W-:Y:S01]  /*08b0*/  FMUL.FTZ R94, R85, R94 ;  /* 0x0000005e555e7220 */ /* 0x000fe20000410000 */
[----:B------:R-:W-:Y:S01]  /*08c0*/  PRMT R105, RZ, 0x7610, R63 ;  /* 0x00007610ff697816 */ /* 0x000fe2000000003f */
[C---:B------:R-:W-:Y:S01]  /*08d0*/  FADD.FTZ R63, -R125.reuse, R53 ;  /* 0x000000357d3f7221 */ /* 0x040fe20000010100 */
[----:B------:R-:W-:Y:S01]  /*08e0*/  PRMT R68, RZ, 0x5410, R54 ;  /* 0x00005410ff447816 */ /* 0x000fe20000000036 */
[----:B------:R-:W-:-:S02]  /*08f0*/  FADD.FTZ R107, -R125, R69 ;  /* 0x000000457d6b7221 */ /* 0x000fc40000010100 */
[----:B------:R-:W-:Y:S02]  /*0900*/  FADD.FTZ R117, -R125, R102 ;  /* 0x000000667d757221 */ /* 0x000fe40000010100 */
[----:B------:R-:W-:Y:S02]  /*0910*/  FMUL.FTZ R59, R88, R61 ;  /* 0x0000003d583b7220 */ /* 0x000fe40000410000 */
[-C--:B------:R-:W-:Y:S02]  /*0920*/  FFMA.FTZ R5, R56, R97.reuse, R5 ;  /* 0x0000006138057223 */ /* 0x080fe40000010005 */
[----:B------:R-:W-:Y:S02]  /*0930*/  FADD.FTZ R33, R33, R97 ;  /* 0x0000006121217221 */ /* 0x000fe40000010000 */
[----:B------:R-:W-:Y:S02]  /*0940*/  FADD.FTZ R123, -R125, R104 ;  /* 0x000000687d7b7221 */ /* 0x000fe40000010100 */
[----:B------:R-:W-:-:S02]  /*0950*/  FMUL.FTZ R97, R84, R97 ;  /* 0x0000006154617220 */ /* 0x000fc40000410000 */
[----:B------:R-:W-:Y:S01]  /*0960*/  FADD.FTZ R102, RZ, R94 ;  /* 0x0000005eff667221 */ /* 0x000fe20000010000 */
[----:B------:R-:W-:Y:S01]  /*0970*/  PRMT R54, RZ, 0x7610, R54 ;  /* 0x00007610ff367816 */ /* 0x000fe20000000036 */
[----:B------:R-:W-:Y:S02]  /*0980*/  FADD.FTZ R115, -R125, R58 ;  /* 0x0000003a7d737221 */ /* 0x000fe40000010100 */
[----:B------:R-:W-:Y:S02]  /*0990*/  FFMA.FTZ R104, R57, R94, RZ ;  /* 0x0000005e39687223 */ /* 0x000fe400000100ff */
[C---:B------:R-:W-:Y:S02]  /*09a0*/  FMUL.FTZ R58, R88.reuse, R63 ;  /* 0x0000003f583a7220 */ /* 0x040fe40000410000 */
[----:B------:R-:W-:Y:S02]  /*09b0*/  FADD.FTZ R93, -R125, R68 ;  /* 0x000000447d5d7221 */ /* 0x000fe40000010100 */
[----:B------:R-:W-:-:S02]  /*09c0*/  FMUL.FTZ R63, R88, R107 ;  /* 0x0000006b583f7220 */ /* 0x000fc40000410000 */
[-C--:B------:R-:W-:Y:S02]  /*09d0*/  FFMA.FTZ R6, R59, R96.reuse, R6 ;  /* 0x000000603b067223 */ /* 0x080fe40000010006 */
[----:B------:R-:W-:Y:S01]  /*09e0*/  FADD.FTZ R34, R34, R96 ;  /* 0x0000006022227221 */ /* 0x000fe20000010000 */
[----:B------:R-:W-:Y:S01]  /*09f0*/  PRMT R60, RZ, 0x7610, R60 ;  /* 0x00007610ff3c7816 */ /* 0x000fe2000000003c */
[----:B------:R-:W-:Y:S02]  /*0a00*/  FMUL.FTZ R96, R83, R96 ;  /* 0x0000006053607220 */ /* 0x000fe40000410000 */
[----:B------:R-:W-:Y:S02]  /*0a10*/  FADD.FTZ R107, R102, R97 ;  /* 0x00000061666b7221 */ /* 0x000fe40000010000 */
[----:B------:R-:W-:Y:S02]  /*0a20*/  FFMA.FTZ R104, R56, R97, R104 ;  /* 0x0000006138687223 */ /* 0x000fe40000010068 */
[----:B------:R-:W-:-:S02]  /*0a30*/  FADD.FTZ R95, -R125, R54 ;  /* 0x000000367d5f7221 */ /* 0x000fc40000010100 */
[----:B------:R-:W-:Y:S02]  /*0a40*/  FMUL.FTZ R61, R88, R93 ;  /* 0x0000005d583d7220 */ /* 0x000fe40000410000 */
[-C--:B------:R-:W-:Y:S02]  /*0a50*/  FFMA.FTZ R7, R58, R99.reuse, R7 ;  /* 0x000000633a077223 */ /* 0x080fe40000010007 */
[----:B------:R-:W-:Y:S02]  /*0a60*/  FADD.FTZ R35, R35, R99 ;  /* 0x0000006323237221 */ /* 0x000fe40000010000 */
[----:B------:R-:W-:Y:S02]  /*0a70*/  FMUL.FTZ R99, R82, R99 ;  /* 0x0000006352637220 */ /* 0x000fe40000410000 */
[----:B------:R-:W-:Y:S01]  /*0a80*/  FADD.FTZ R102, R107, R96 ;  /* 0x000000606b667221 */ /* 0x000fe20000010000 */
[----:B------:R-:W-:Y:S01]  /*0a90*/  PRMT R55, RZ, 0x7610, R55 ;  /* 0x00007610ff377816 */ /* 0x000fe20000000037 */
[----:B------:R-:W-:-:S02]  /*0aa0*/  FFMA.FTZ R104, R59, R96, R104 ;  /* 0x000000603b687223 */ /* 0x000fc40000010068 */
[----:B------:R-:W-:Y:S01]  /*0ab0*/  FADD.FTZ R113, -R125, R60 ;  /* 0x0000003c7d717221 */ /* 0x000fe20000010100 */
[----:B------:R-:W-:Y:S01]  /*0ac0*/  PRMT R92, RZ, 0x5410, R62 ;  /* 0x00005410ff5c7816 */ /* 0x000fe2000000003e */
[----:B------:R-:W-:Y:S02]  /*0ad0*/  FMUL.FTZ R60, R88, R95 ;  /* 0x0000005f583c7220 */ /* 0x000fe40000410000 */
[-C--:B------:R-:W-:Y:S02]  /*0ae0*/  FFMA.FTZ R8, R61, R98.reuse, R8 ;  /* 0x000000623d087223 */ /* 0x080fe40000010008 */
[----:B------:R-:W-:Y:S01]  /*0af0*/  FADD.FTZ R28, R28, R98 ;  /* 0x000000621c1c7221 */ /* 0x000fe20000010000 */
[----:B------:R-:W-:Y:S01]  /*0b00*/  PRMT R62, RZ, 0x7610, R62 ;  /* 0x00007610ff3e7816 */ /* 0x000fe2000000003e */
[----:B------:R-:W-:Y:S02]  /*0b10*/  FMUL.FTZ R98, R81, R98 ;  /* 0x0000006251627220 */ /* 0x000fe40000410000 */
[----:B------:R-:W-:-:S02]  /*0b20*/  FADD.FTZ R107, R102, R99 ;  /* 0x00000063666b7221 */ /* 0x000fc40000010000 */
[----:B------:R-:W-:Y:S02]  /*0b30*/  FFMA.FTZ R104, R58, R99, R104 ;  /* 0x000000633a687223 */ /* 0x000fe40000010068 */
[----:B------:R-:W-:Y:S02]  /*0b40*/  FADD.FTZ R109, -R125, R55 ;  /* 0x000000377d6d7221 */ /* 0x000fe40000010100 */
[-C--:B------:R-:W-:Y:S02]  /*0b50*/  FFMA.FTZ R9, R60, R101.reuse, R9 ;  /* 0x000000653c097223 */ /* 0x080fe40000010009 */
[----:B------:R-:W-:Y:S01]  /*0b60*/  FADD.FTZ R29, R29, R101 ;  /* 0x000000651d1d7221 */ /* 0x000fe20000010000 */
[----:B------:R-:W-:Y:S01]  /*0b70*/  PRMT R69, RZ, 0x5410, R65 ;  /* 0x00005410ff457816 */ /* 0x000fe20000000041 */
[----:B------:R-:W-:Y:S01]  /*0b80*/  FADD.FTZ R3, -R125, R105 ;  /* 0x000000697d037221 */ /* 0x000fe20000010100 */
[----:B------:R-:W-:Y:S01]  /*0b90*/  PRMT R105, RZ, 0x5410, R64 ;  /* 0x00005410ff697816 */ /* 0x000fe20000000040 */
[----:B------:R-:W-:Y:S01]  /*0ba0*/  FMUL.FTZ R101, R80, R101 ;  /* 0x0000006550657220 */ /* 0x000fe20000410000 */
[----:B------:R-:W-:Y:S01]  /*0bb0*/  PRMT R54, RZ, 0x7610, R65 ;  /* 0x00007610ff367816 */ /* 0x000fe20000000041 */
[----:B------:R-:W-:Y:S01]  /*0bc0*/  FADD.FTZ R106, R107, R98 ;  /* 0x000000626b6a7221 */ /* 0x000fe20000010000 */
[----:B------:R-:W-:Y:S01]  /*0bd0*/  PRMT R68, RZ, 0x7610, R64 ;  /* 0x00007610ff447816 */ /* 0x000fe20000000040 */
[----:B------:R-:W-:-:S02]  /*0be0*/  FFMA.FTZ R104, R61, R98, R104 ;  /* 0x000000623d687223 */ /* 0x000fc40000010068 */
[----:B------:R-:W-:Y:S02]  /*0bf0*/  FADD.FTZ R121, -R125, R62 ;  /* 0x0000003e7d797221 */ /* 0x000fe40000010100 */
[C---:B------:R-:W-:Y:S02]  /*0c00*/  FMUL.FTZ R65, R88.reuse, R111 ;  /* 0x0000006f58417220 */ /* 0x040fe40000410000 */
[C---:B------:R-:W-:Y:S02]  /*0c10*/  FMUL.FTZ R62, R88.reuse, R109 ;  /* 0x0000006d583e7220 */ /* 0x040fe40000410000 */
[----:B------:R-:W-:Y:S02]  /*0c20*/  FMUL.FTZ R64, R88, R113 ;  /* 0x0000007158407220 */ /* 0x000fe40000410000 */
[----:B------:R-:W-:Y:S02]  /*0c30*/  FFMA.FTZ R10, R63, R100, R10 ;  /* 0x000000643f0a7223 */ /* 0x000fe4000001000a */
[----:B------:R-:W-:-:S02]  /*0c40*/  FADD.FTZ R30, R30, R100 ;  /* 0x000000641e1e7221 */ /* 0x000fc40000010000 */
[----:B------:R-:W-:Y:S02]  /*0c50*/  FMUL.FTZ R100, R79, R100 ;  /* 0x000000644f647220 */ /* 0x000fe40000410000 */
[----:B------:R-:W-:Y:S01]  /*0c60*/  FADD.FTZ R107, R106, R101 ;  /* 0x000000656a6b7221 */ /* 0x000fe20000010000 */
[--C-:B------:R-:W-:Y:S01]  /*0c70*/  PRMT R53, RZ, 0x5410, R67.reuse ;  /* 0x00005410ff357816 */ /* 0x100fe20000000043 */
[----:B------:R-:W-:Y:S01]  /*0c80*/  FFMA.FTZ R104, R60, R101, R104 ;  /* 0x000000653c687223 */ /* 0x000fe20000010068 */
[----:B------:R-:W-:Y:S01]  /*0c90*/  PRMT R2, RZ, 0x7610, R67 ;  /* 0x00007610ff027816 */ /* 0x000fe20000000043 */
[-C--:B------:R-:W-:Y:S02]  /*0ca0*/  FFMA.FTZ R12, R65, R105.reuse, R12 ;  /* 0x00000069410c7223 */ /* 0x080fe4000001000c */
[----:B------:R-:W-:Y:S02]  /*0cb0*/  FADD.FTZ R24, R24, R105 ;  /* 0x0000006918187221 */ /* 0x000fe40000010000 */
[----:B------:R-:W-:-:S02]  /*0cc0*/  FMUL.FTZ R102, R76, R105 ;  /* 0x000000694c667220 */ /* 0x000fc40000410000 */
[----:B------:R-:W-:Y:S02]  /*0cd0*/  FMUL.FTZ R67, R88, R115 ;  /* 0x0000007358437220 */ /* 0x000fe40000410000 */
[----:B------:R-:W-:Y:S02]  /*0ce0*/  FFMA.FTZ R11, R62, R103, R11 ;  /* 0x000000673e0b7223 */ /* 0x000fe4000001000b */
[----:B------:R-:W-:Y:S02]  /*0cf0*/  FADD.FTZ R31, R31, R103 ;  /* 0x000000671f1f7221 */ /* 0x000fe40000010000 */
[-C--:B------:R-:W-:Y:S02]  /*0d00*/  FFMA.FTZ R13, R64, R68.reuse, R13 ;  /* 0x00000044400d7223 */ /* 0x080fe4000001000d */
[----:B------:R-:W-:Y:S02]  /*0d10*/  FADD.FTZ R25, R25, R68 ;  /* 0x0000004419197221 */ /* 0x000fe40000010000 */
[----:B------:R-:W-:-:S02]  /*0d20*/  FMUL.FTZ R105, R75, R68 ;  /* 0x000000444b697220 */ /* 0x000fc40000410000 */
[----:B------:R-:W-:Y:S02]  /*0d30*/  FMUL.FTZ R103, R78, R103 ;  /* 0x000000674e677220 */ /* 0x000fe40000410000 */
[----:B------:R-:W-:Y:S02]  /*0d40*/  FADD.FTZ R68, R107, R100 ;  /* 0x000000646b447221 */ /* 0x000fe40000010000 */
[----:B------:R-:W-:Y:S02]  /*0d50*/  FFMA.FTZ R106, R63, R100, R104 ;  /* 0x000000643f6a7223 */ /* 0x000fe40000010068 */
[-C--:B------:R-:W-:Y:S02]  /*0d60*/  FFMA.FTZ R14, R67, R69.reuse, R14 ;  /* 0x00000045430e7223 */ /* 0x080fe4000001000e */
[----:B------:R-:W-:Y:S02]  /*0d70*/  FADD.FTZ R26, R26, R69 ;  /* 0x000000451a1a7221 */ /* 0x000fe40000010000 */
[----:B------:R-:W-:-:S02]  /*0d80*/  FMUL.FTZ R104, R74, R69 ;  /* 0x000000454a687220 */ /* 0x000fc40000410000 */
[----:B------:R-:W-:Y:S02]  /*0d90*/  FADD.FTZ R69, R68, R103 ;  /* 0x0000006744457221 */ /* 0x000fe40000010000 */
[----:B------:R-:W-:Y:S02]  /*0da0*/  FFMA.FTZ R106, R62, R103, R106 ;  /* 0x000000673e6a7223 */ /* 0x000fe4000001006a */
[----:B------:R-:W-:Y:S02]  /*0db0*/  FADD.FTZ R68, R69, R102 ;  /* 0x0000006645447221 */ /* 0x000fe40000010000 */
[----:B------:R-:W-:Y:S01]  /*0dc0*/  FFMA.FTZ R69, R65, R102, R106 ;  /* 0x0000006641457223 */ /* 0x000fe2000001006a */
[----:B------:R-:W-:Y:S01]  /*0dd0*/  PRMT R55, RZ, 0x5410, R66 ;  /* 0x00005410ff377816 */ /* 0x000fe20000000042 */
[----:B------:R-:W-:Y:S01]  /*0de0*/  FADD.FTZ R119, -R125, R92 ;  /* 0x0000005c7d777221 */ /* 0x000fe20000010100 */
[----:B------:R-:W-:Y:S01]  /*0df0*/  PRMT R52, RZ, 0x7610, R66 ;  /* 0x00007610ff347816 */ /* 0x000fe20000000042 */
[----:B------:R-:W-:-:S02]  /*0e00*/  FMUL.FTZ R66, R88, R117 ;  /* 0x0000007558427220 */ /* 0x000fc40000410000 */
[----:B------:R-:W-:Y:S02]  /*0e10*/  FADD.FTZ R109, R68, R105 ;  /* 0x00000069446d7221 */ /* 0x000fe40000010000 */
[----:B------:R-:W-:Y:S02]  /*0e20*/  FFMA.FTZ R69, R64, R105, R69 ;  /* 0x0000006940457223 */ /* 0x000fe40000010045 */
[----:B------:R-:W-:Y:S02]  /*0e30*/  FMUL.FTZ R93, R88, R119 ;  /* 0x00000077585d7220 */ /* 0x000fe40000410000 */
[-C--:B------:R-:W-:Y:S02]  /*0e40*/  FFMA.FTZ R15, R66, R54.reuse, R15 ;  /* 0x00000036420f7223 */ /* 0x080fe4000001000f */
[----:B------:R-:W-:Y:S02]  /*0e50*/  FADD.FTZ R27, R27, R54 ;  /* 0x000000361b1b7221 */ /* 0x000fe40000010000 */
        /* <DEDUP_REMOVED lines=15> */
[-C--:B------:R-:W-:Y:S02]  /*0f50*/  FFMA.FTZ R18, R95, R53.reuse, R18 ;  /* 0x000000355f127223 */ /* 0x080fe40000010012 */
[----:B------:R-:W-:Y:S02]  /*0f60*/  FADD.FTZ R22, R22, R53 ;  /* 0x0000003516167221 */ /* 0x000fe40000010000 */
[----:B------:R-:W-:Y:S02]  /*0f70*/  FMUL.FTZ R108, R70, R53 ;  /* 0x00000035466c7220 */ /* 0x000fe40000410000 */
[----:B------:R-:W-:-:S02]  /*0f80*/  FADD.FTZ R53, R52, R109 ;  /* 0x0000006d34357221 */ /* 0x000fc40000010000 */
[----:B------:R-:W-:Y:S02]  /*0f90*/  FFMA.FTZ R69, R92, R109, R69 ;  /* 0x0000006d5c457223 */ /* 0x000fe40000010045 */
[----:B------:R-:W-:Y:S02]  /*0fa0*/  FMUL.FTZ R110, R88, R3 ;  /* 0x00000003586e7220 */ /* 0x000fe40000410000 */
[----:B------:R-:W-:Y:S02]  /*0fb0*/  FMUL.FTZ R111, R0, R2 ;  /* 0x00000002006f7220 */ /* 0x000fe40000410000 */
[----:B------:R-:W-:Y:S02]  /*0fc0*/  FADD.FTZ R52, R53, R108 ;  /* 0x0000006c35347221 */ /* 0x000fe40000010000 */
[----:B------:R-:W-:Y:S02]  /*0fd0*/  FFMA.FTZ R69, R95, R108, R69 ;  /* 0x0000006c5f457223 */ /* 0x000fe40000010045 */
[----:B------:R-:W-:-:S02]  /*0fe0*/  FFMA.FTZ R19, R110, R2, R19 ;  /* 0x000000026e137223 */ /* 0x000fc40000010013 */
[----:B------:R-:W-:Y:S02]  /*0ff0*/  FADD.FTZ R23, R23, R2 ;  /* 0x0000000217177221 */ /* 0x000fe40000010000 */
[----:B------:R-:W-:Y:S02]  /*1000*/  FADD.FTZ R52, R52, R111 ;  /* 0x0000006f34347221 */ /* 0x000fe40000010000 */
[----:B------:R-:W-:Y:S02]  /*1010*/  FFMA.FTZ R53, R110, R111, R69 ;  /* 0x0000006f6e357223 */ /* 0x000fe40000010045 */
.L_x_100:
[----:B------:R-:W-:Y:S05]  /*1020*/  BSYNC B1 ;  /* 0x0000000000017941 */ /* 0x000fea0003800000 */
.L_x_98:
[----:B------:R-:W-:Y:S05]  /*1030*/  BRA.DIV ~URZ, `(.L_x_101) ;  /* 0x00001b227f007947 */ /* 0x000fea000b800000 */
[----:B------:R1:W2:Y:S02]  /*1040*/  SHFL.BFLY PT, R55, R52, 0x1, 0x1f ;  /* 0x0c201f0034377f89 */ /* 0x0002a400000e0000 */
.L_x_152:
[----:B------:R-:W-:Y:S05]  /*1050*/  BRA.DIV ~URZ, `(.L_x_102) ;  /* 0x00001b827f007947 */ /* 0x000fea000b800000 */
[----:B0-----:R-:W0:Y:S01]  /*1060*/  SHFL.BFLY PT, R2, R53, 0x1, 0x1f ;  /* 0x0c201f0035027f89 */ /* 0x001e2200000e0000 */
[----:B--2---:R-:W-:-:S05]  /*1070*/  FADD.FTZ R68, R55, R52 ;  /* 0x0000003437447221 */ /* 0x004fca0000010000 */
[----:B------:R-:W2:Y:S01]  /*1080*/  SHFL.BFLY PT, R3, R68, 0x2, 0x1f ;  /* 0x0c401f0044037f89 */ /* 0x000ea200000e0000 */
[----:B0-----:R-:W-:-:S05]  /*1090*/  FADD.FTZ R2, R2, R53 ;  /* 0x0000003502027221 */ /* 0x001fca0000010000 */
[----:B------:R-:W0:Y:S01]  /*10a0*/  SHFL.BFLY PT, R55, R2, 0x2, 0x1f ;  /* 0x0c401f0002377f89 */ /* 0x000e2200000e0000 */
[----:B--2---:R-:W-:-:S05]  /*10b0*/  FADD.FTZ R3, R3, R68 ;  /* 0x0000004403037221 */ /* 0x004fca0000010000 */
[----:B-1----:R-:W1:Y:S01]  /*10c0*/  SHFL.BFLY PT, R52, R3, 0x4, 0x1f ;  /* 0x0c801f0003347f89 */ /* 0x002e6200000e0000 */
[----:B0-----:R-:W-:-:S05]  /*10d0*/  FADD.FTZ R55, R2, R55 ;  /* 0x0000003702377221 */ /* 0x001fca0000010000 */
[----:B------:R-:W0:Y:S01]  /*10e0*/  SHFL.BFLY PT, R54, R55, 0x4, 0x1f ;  /* 0x0c801f0037367f89 */ /* 0x000e2200000e0000 */
[----:B-1----:R-:W-:-:S05]  /*10f0*/  FADD.FTZ R52, R3, R52 ;  /* 0x0000003403347221 */ /* 0x002fca0000010000 */
[----:B------:R-:W1:Y:S01]  /*1100*/  SHFL.BFLY PT, R53, R52, 0x8, 0x1f ;  /* 0x0d001f0034357f89 */ /* 0x000e6200000e0000 */
[----:B0-----:R-:W-:-:S05]  /*1110*/  FADD.FTZ R54, R55, R54 ;  /* 0x0000003637367221 */ /* 0x001fca0000010000 */
[----:B------:R-:W0:Y:S01]  /*1120*/  SHFL.BFLY PT, R69, R54, 0x8, 0x1f ;  /* 0x0d001f0036457f89 */ /* 0x000e2200000e0000 */
[----:B-1----:R-:W-:-:S05]  /*1130*/  FADD.FTZ R53, R52, R53 ;  /* 0x0000003534357221 */ /* 0x002fca0000010000 */
[----:B------:R1:W2:Y:S01]  /*1140*/  SHFL.BFLY PT, R68, R53, 0x10, 0x1f ;  /* 0x0e001f0035447f89 */ /* 0x0002a200000e0000 */
[----:B0-----:R-:W-:-:S05]  /*1150*/  FADD.FTZ R69, R54, R69 ;  /* 0x0000004536457221 */ /* 0x001fca0000010000 */
[----:B------:R1:W0:Y:S02]  /*1160*/  SHFL.BFLY PT, R2, R69, 0x10, 0x1f ;  /* 0x0e001f0045027f89 */ /* 0x00022400000e0000 */
.L_x_153:
[----:B-----5:R-:W-:Y:S01]  /*1170*/  ISETP.GE.AND P2, PT, R91, 0x1, PT ;  /* 0x000000015b00780c */ /* 0x020fe20003f46270 */
[----:B--2---:R-:W-:Y:S01]  /*1180*/  FADD.FTZ R68, R68, R53 ;  /* 0x0000003544447221 */ /* 0x004fe20000010000 */
[----:B------:R-:W-:Y:S01]  /*1190*/  HFMA2.MMA R54, -RZ, RZ, 0, 0 ;  /* 0x00000000ff367435 */ /* 0x000fe200000001ff */
[----:B0-----:R-:W-:Y:S01]  /*11a0*/  FADD.FTZ R2, R2, R69 ;  /* 0x0000004502027221 */ /* 0x001fe20000010000 */
        /* <DEDUP_REMOVED lines=11> */
[----:B------:R-:W-:Y:S05]  /*1260*/  @P1 BRA `(.L_x_104) ;  /* 0x0000008000001947 */ /* 0x000fea0003800000 */
[----:B------:R-:W-:Y:S01]  /*1270*/  ULDC.64 UR6, c[0x0][0x218] ;  /* 0x0000860000067ab9 */ /* 0x000fe20000000a00 */
[----:B------:R-:W-:Y:S01]  /*1280*/  MOV R3, RZ ;  /* 0x000000ff00037202 */ /* 0x000fe20000000f00 */
[----:B------:R-:W-:-:S04]  /*1290*/  UISETP.NE.U32.AND UP0, UPT, URZ, UR6, UPT ;  /* 0x000000063f00728c */ /* 0x000fc8000bf05070 */
[----:B------:R-:W-:-:S06]  /*12a0*/  UISETP.NE.AND.EX UP0, UPT, URZ, UR7, UPT, UP0 ;  /* 0x000000073f00728c */ /* 0x000fcc000bf05300 */
[----:B------:R-:W-:-:S13]  /*12b0*/  PLOP3.LUT P3, PT, PT, PT, UP0, 0x80, 0x0 ;  /* 0x000000000000781c */ /* 0x000fda0003f6f008 */
[----:B------:R-:W-:Y:S05]  /*12c0*/  @!P3 BRA `(.L_x_105) ;  /* 0x000000b00000b947 */ /* 0x000fea0003800000 */
[----:B------:R-:W-:Y:S01]  /*12d0*/  PRMT R3, RZ, 0x5410, R36 ;  /* 0x00005410ff037816 */ /* 0x000fe20000000024 */
[----:B------:R-:W-:Y:S05]  /*12e0*/  BRA `(.L_x_105) ;  /* 0x0000009000007947 */ /* 0x000fea0003800000 */
.L_x_104:
        /* <DEDUP_REMOVED lines=9> */
.L_x_105:
[----:B------:R-:W-:Y:S05]  /*1380*/  BSYNC B1 ;  /* 0x0000000000017941 */ /* 0x000fea0003800000 */
.L_x_103:
        /* <DEDUP_REMOVED lines=13> */
.L_x_107:
[----:B------:R-:W-:-:S04]  /*1460*/  FFMA.FTZ R2, R56, R55, R68 ;  /* 0x0000003738027223 */ /* 0x000fc80000010044 */
[----:B------:R-:W-:Y:S01]  /*1470*/  FADD.FTZ R3, R97, -R2 ;  /* 0x8000000261037221 */ /* 0x000fe20000010000 */
[----:B------:R-:W-:-:S03]  /*1480*/  @P3 PRMT R2, RZ, 0x7610, R36 ;  /* 0x00007610ff023816 */ /* 0x000fc60000000024 */
[----:B------:R-:W-:-:S04]  /*1490*/  FMUL.FTZ R3, R88, R3 ;  /* 0x0000000358037220 */ /* 0x000fc80000410000 */
[----:B------:R-:W-:Y:S02]  /*14a0*/  @P3 FADD.FTZ R3, R3, R2 ;  /* 0x0000000203033221 */ /* 0x000fe40000010000 */
.L_x_108:
[----:B------:R-:W-:Y:S05]  /*14b0*/  BSYNC B1 ;  /* 0x0000000000017941 */ /* 0x000fea0003800000 */
.L_x_106:
        /* <DEDUP_REMOVED lines=11> */
.L_x_110:
[----:B------:R-:W-:Y:S01]  /*1570*/  FFMA.FTZ R3, R59, R55, R68 ;  /* 0x000000373b037223 */ /* 0x000fe20000010044 */
[----:B------:R-:W-:-:S03]  /*1580*/  @P3 PRMT R2, RZ, 0x5410, R37 ;  /* 0x00005410ff023816 */ /* 0x000fc60000000025 */
[----:B------:R-:W-:-:S04]  /*1590*/  FADD.FTZ R3, R96, -R3 ;  /* 0x8000000360037221 */ /* 0x000fc80000010000 */
[----:B------:R-:W-:-:S04]  /*15a0*/  FMUL.FTZ R3, R88, R3 ;  /* 0x0000000358037220 */ /* 0x000fc80000410000 */
[----:B------:R-:W-:Y:S02]  /*15b0*/  @P3 FADD.FTZ R3, R3, R2 ;  /* 0x0000000203033221 */ /* 0x000fe40000010000 */
.L_x_111:
[----:B------:R-:W-:Y:S05]  /*15c0*/  BSYNC B1 ;  /* 0x0000000000017941 */ /* 0x000fea0003800000 */
.L_x_109:
        /* <DEDUP_REMOVED lines=11> */
.L_x_113:
[----:B------:R-:W-:-:S04]  /*1680*/  FFMA.FTZ R2, R58, R55, R68 ;  /* 0x000000373a027223 */ /* 0x000fc80000010044 */
[----:B------:R-:W-:Y:S01]  /*1690*/  FADD.FTZ R3, R99, -R2 ;  /* 0x8000000263037221 */ /* 0x000fe20000010000 */
[----:B------:R-:W-:-:S03]  /*16a0*/  @P3 PRMT R2, RZ, 0x7610, R37 ;  /* 0x00007610ff023816 */ /* 0x000fc60000000025 */
[----:B------:R-:W-:-:S04]  /*16b0*/  FMUL.FTZ R3, R88, R3 ;  /* 0x0000000358037220 */ /* 0x000fc80000410000 */
[----:B------:R-:W-:Y:S02]  /*16c0*/  @P3 FADD.FTZ R3, R3, R2 ;  /* 0x0000000203033221 */ /* 0x000fe40000010000 */
.L_x_114:
[----:B------:R-:W-:Y:S05]  /*16d0*/  BSYNC B1 ;  /* 0x0000000000017941 */ /* 0x000fea0003800000 */
.L_x_112:
        /* <DEDUP_REMOVED lines=11> */
.L_x_116:
[----:B------:R-:W-:Y:S01]  /*1790*/  FFMA.FTZ R3, R61, R55, R68 ;  /* 0x000000373d037223 */ /* 0x000fe20000010044 */
[----:B------:R-:W-:-:S03]  /*17a0*/  @P3 PRMT R2, RZ, 0x5410, R38 ;  /* 0x00005410ff023816 */ /* 0x000fc60000000026 */
[----:B------:R-:W-:-:S04]  /*17b0*/  FADD.FTZ R3, R98, -R3 ;  /* 0x8000000362037221 */ /* 0x000fc80000010000 */
[----:B------:R-:W-:-:S04]  /*17c0*/  FMUL.FTZ R3, R88, R3 ;  /* 0x0000000358037220 */ /* 0x000fc80000410000 */
[----:B------:R-:W-:Y:S02]  /*17d0*/  @P3 FADD.FTZ R3, R3, R2 ;  /* 0x0000000203033221 */ /* 0x000fe40000010000 */
.L_x_117:
[----:B------:R-:W-:Y:S05]  /*17e0*/  BSYNC B1 ;  /* 0x0000000000017941 */ /* 0x000fea0003800000 */
.L_x_115:
        /* <DEDUP_REMOVED lines=11> */
.L_x_119:
[----:B------:R-:W-:-:S04]  /*18a0*/  FFMA.FTZ R2, R60, R55, R68 ;  /* 0x000000373c027223 */ /* 0x000fc80000010044 */
[----:B------:R-:W-:Y:S01]  /*18b0*/  FADD.FTZ R3, R101, -R2 ;  /* 0x8000000265037221 */ /* 0x000fe20000010000 */
[----:B------:R-:W-:-:S03]  /*18c0*/  @P3 PRMT R2, RZ, 0x7610, R38 ;  /* 0x00007610ff023816 */ /* 0x000fc60000000026 */
[----:B------:R-:W-:-:S04]  /*18d0*/  FMUL.FTZ R3, R88, R3 ;  /* 0x0000000358037220 */ /* 0x000fc80000410000 */
[----:B------:R-:W-:Y:S02]  /*18e0*/  @P3 FADD.FTZ R3, R3, R2 ;  /* 0x0000000203033221 */ /* 0x000fe40000010000 */
.L_x_120:
[----:B------:R-:W-:Y:S05]  /*18f0*/  BSYNC B1 ;  /* 0x0000000000017941 */ /* 0x000fea0003800000 */
.L_x_118:
        /* <DEDUP_REMOVED lines=11> */
.L_x_122:
[----:B------:R-:W-:Y:S01]  /*19b0*/  FFMA.FTZ R3, R63, R55, R68 ;  /* 0x000000373f037223 */ /* 0x000fe20000010044 */
[----:B------:R-:W-:-:S03]  /*19c0*/  @P3 PRMT R2, RZ, 0x5410, R39 ;  /* 0x00005410ff023816 */ /* 0x000fc60000000027 */
[----:B------:R-:W-:-:S04]  /*19d0*/  FADD.FTZ R3, R100, -R3 ;  /* 0x8000000364037221 */ /* 0x000fc80000010000 */
[----:B------:R-:W-:-:S04]  /*19e0*/  FMUL.FTZ R3, R88, R3 ;  /* 0x0000000358037220 */ /* 0x000fc80000410000 */
[----:B------:R-:W-:Y:S02]  /*19f0*/  @P3 FADD.FTZ R3, R3, R2 ;  /* 0x0000000203033221 */ /* 0x000fe40000010000 */
.L_x_123:
[----:B------:R-:W-:Y:S05]  /*1a00*/  BSYNC B1 ;  /* 0x0000000000017941 */ /* 0x000fea0003800000 */
.L_x_121:
        /* <DEDUP_REMOVED lines=11> */
.L_x_125:
[----:B------:R-:W-:-:S04]  /*1ac0*/  FFMA.FTZ R2, R62, R55, R68 ;  /* 0x000000373e027223 */ /* 0x000fc80000010044 */
[----:B------:R-:W-:Y:S01]  /*1ad0*/  FADD.FTZ R3, R103, -R2 ;  /* 0x8000000267037221 */ /* 0x000fe20000010000 */
[----:B------:R-:W-:-:S03]  /*1ae0*/  @P3 PRMT R2, RZ, 0x7610, R39 ;  /* 0x00007610ff023816 */ /* 0x000fc60000000027 */
[----:B------:R-:W-:-:S04]  /*1af0*/  FMUL.FTZ R3, R88, R3 ;  /* 0x0000000358037220 */ /* 0x000fc80000410000 */
[----:B------:R-:W-:Y:S02]  /*1b00*/  @P3 FADD.FTZ R3, R3, R2 ;  /* 0x0000000203033221 */ /* 0x000fe40000010000 */
.L_x_126:
[----:B------:R-:W-:Y:S05]  /*1b10*/  BSYNC B1 ;  /* 0x0000000000017941 */ /* 0x000fea0003800000 */
.L_x_124:
[----:B-1----:R-:W-:Y:S01]  /*1b20*/  @P0 MOV R53, 0x10 ;  /* 0x0000001000350802 */ /* 0x002fe20000000f00 */
[----:B------:R-:W-:Y:S01]  /*1b30*/  @P2 FMUL.FTZ R52, R3, c[0x0][0x1ec] ;  /* 0x00007b0003342a20 */ /* 0x000fe20000410000 */
[----:B------:R-:W-:Y:S01]  /*1b40*/  @P0 F2FP.BF16.PACK_AB R69, RZ, R3 ;  /* 0x00000003ff45023e */ /* 0x000fe200000010ff */
[----:B------:R-:W-:Y:S01]  /*1b50*/  BSSY B1, `(.L_x_127) ;  /* 0x0000013000017945 */ /* 0x000fe20003800000 */
[----:B------:R-:W-:Y:S01]  /*1b60*/  @P2 MOV R91, 0x10 ;  /* 0x00000010005b2802 */ /* 0x000fe20000000f00 */
[----:B------:R-:W-:Y:S01]  /*1b70*/  @P0 IMAD.WIDE.U32 R2, R90, R53, c[0x0][0x258] ;  /* 0x000096005a020625 */ /* 0x000fe200078e0035 */
[----:B------:R-:W-:Y:S02]  /*1b80*/  @P2 F2FP.BF16.PACK_AB R90, RZ, R52 ;  /* 0x00000034ff5a223e */ /* 0x000fe400000010ff */
[----:B------:R-:W-:Y:S01]  /*1b90*/  @P0 PRMT R47, R47, 0x5410, R69 ;  /* 0x000054102f2f0816 */ /* 0x000fe20000000045 */
[----:B------:R-:W-:Y:S01]  /*1ba0*/  @P2 IMAD.WIDE.U32 R52, R54, R91, c[0x0][0x248] ;  /* 0x0000920036342625 */ /* 0x000fe200078e005b */
[----:B------:R-:W-:-:S03]  /*1bb0*/  @P2 PRMT R51, R51, 0x5410, R90 ;  /* 0x0000541033332816 */ /* 0x000fc6000000005a */
[----:B------:R0:W-:Y:S04]  /*1bc0*/  @P0 STG.E.128 [R2.64], R44 ;  /* 0x0000002c02000986 */ /* 0x0001e8000c101d04 */
[----:B------:R0:W-:Y:S01]  /*1bd0*/  @P2 STG.E.128 [R52.64], R48 ;  /* 0x0000003034002986 */ /* 0x0001e2000c101d04 */
[----:B------:R-:W-:Y:S05]  /*1be0*/  @P1 BRA `(.L_x_128) ;  /* 0x0000004000001947 */ /* 0x000fea0003800000 */
[----:B0-----:R-:W-:Y:S01]  /*1bf0*/  IMAD.MOV.U32 R3, RZ, RZ, RZ ;  /* 0x000000ffff037224 */ /* 0x001fe200078e00ff */
[----:B------:R-:W-:Y:S05]  /*1c00*/  @!P3 BRA `(.L_x_129) ;  /* 0x000000700000b947 */ /* 0x000fea0003800000 */
[----:B------:R-:W-:Y:S01]  /*1c10*/  PRMT R3, RZ, 0x5410, R40 ;  /* 0x00005410ff037816 */ /* 0x000fe20000000028 */
[----:B------:R-:W-:Y:S05]  /*1c20*/  BRA `(.L_x_129) ;  /* 0x0000005000007947 */ /* 0x000fea0003800000 */
.L_x_128:
[----:B0-----:R-:W-:Y:S01]  /*1c30*/  FFMA.FTZ R3, R65, R55, R68 ;  /* 0x0000003741037223 */ /* 0x001fe20000010044 */
[----:B------:R-:W-:-:S03]  /*1c40*/  @P3 PRMT R2, RZ, 0x5410, R40 ;  /* 0x00005410ff023816 */ /* 0x000fc60000000028 */
[----:B------:R-:W-:-:S04]  /*1c50*/  FADD.FTZ R3, R102, -R3 ;  /* 0x8000000366037221 */ /* 0x000fc80000010000 */
[----:B------:R-:W-:-:S04]  /*1c60*/  FMUL.FTZ R3, R88, R3 ;  /* 0x0000000358037220 */ /* 0x000fc80000410000 */
[----:B------:R-:W-:Y:S02]  /*1c70*/  @P3 FADD.FTZ R3, R3, R2 ;  /* 0x0000000203033221 */ /* 0x000fe40000010000 */
.L_x_129:
[----:B------:R-:W-:Y:S05]  /*1c80*/  BSYNC B1 ;  /* 0x0000000000017941 */ /* 0x000fea0003800000 */
.L_x_127:
        /* <DEDUP_REMOVED lines=11> */
.L_x_131:
[----:B------:R-:W-:-:S04]  /*1d40*/  FFMA.FTZ R2, R64, R55, R68 ;  /* 0x0000003740027223 */ /* 0x000fc80000010044 */
[----:B------:R-:W-:Y:S01]  /*1d50*/  FADD.FTZ R3, R105, -R2 ;  /* 0x8000000269037221 */ /* 0x000fe20000010000 */
[----:B------:R-:W-:-:S03]  /*1d60*/  @P3 PRMT R2, RZ, 0x7610, R40 ;  /* 0x00007610ff023816 */ /* 0x000fc60000000028 */
[----:B------:R-:W-:-:S04]  /*1d70*/  FMUL.FTZ R3, R88, R3 ;  /* 0x0000000358037220 */ /* 0x000fc80000410000 */
[----:B------:R-:W-:Y:S02]  /*1d80*/  @P3 FADD.FTZ R3, R3, R2 ;  /* 0x0000000203033221 */ /* 0x000fe40000010000 */
.L_x_132:
[----:B------:R-:W-:Y:S05]  /*1d90*/  BSYNC B1 ;  /* 0x0000000000017941 */ /* 0x000fea0003800000 */
.L_x_130:
        /* <DEDUP_REMOVED lines=11> */
.L_x_134:
[----:B------:R-:W-:Y:S01]  /*1e50*/  FFMA.FTZ R3, R67, R55, R68 ;  /* 0x0000003743037223 */ /* 0x000fe20000010044 */
[----:B------:R-:W-:-:S03]  /*1e60*/  @P3 PRMT R2, RZ, 0x5410, R41 ;  /* 0x00005410ff023816 */ /* 0x000fc60000000029 */
[----:B------:R-:W-:-:S04]  /*1e70*/  FADD.FTZ R3, R104, -R3 ;  /* 0x8000000368037221 */ /* 0x000fc80000010000 */
[----:B------:R-:W-:-:S04]  /*1e80*/  FMUL.FTZ R3, R88, R3 ;  /* 0x0000000358037220 */ /* 0x000fc80000410000 */
[----:B------:R-:W-:Y:S02]  /*1e90*/  @P3 FADD.FTZ R3, R3, R2 ;  /* 0x0000000203033221 */ /* 0x000fe40000010000 */
.L_x_135:
[----:B------:R-:W-:Y:S05]  /*1ea0*/  BSYNC B1 ;  /* 0x0000000000017941 */ /* 0x000fea0003800000 */
.L_x_133:
        /* <DEDUP_REMOVED lines=11> */
.L_x_137:
[----:B------:R-:W-:-:S04]  /*1f60*/  FFMA.FTZ R2, R66, R55, R68 ;  /* 0x0000003742027223 */ /* 0x000fc80000010044 */
[----:B------:R-:W-:Y:S01]  /*1f70*/  FADD.FTZ R3, R107, -R2 ;  /* 0x800000026b037221 */ /* 0x000fe20000010000 */
[----:B------:R-:W-:-:S03]  /*1f80*/  @P3 PRMT R2, RZ, 0x7610, R41 ;  /* 0x00007610ff023816 */ /* 0x000fc60000000029 */
[----:B------:R-:W-:-:S04]  /*1f90*/  FMUL.FTZ R3, R88, R3 ;  /* 0x0000000358037220 */ /* 0x000fc80000410000 */
[----:B------:R-:W-:Y:S02]  /*1fa0*/  @P3 FADD.FTZ R3, R3, R2 ;  /* 0x0000000203033221 */ /* 0x000fe40000010000 */
.L_x_138:
[----:B------:R-:W-:Y:S05]  /*1fb0*/  BSYNC B1 ;  /* 0x0000000000017941 */ /* 0x000fea0003800000 */
.L_x_136:
        /* <DEDUP_REMOVED lines=11> */
.L_x_140:
[----:B------:R-:W-:Y:S01]  /*2070*/  FFMA.FTZ R3, R93, R55, R68 ;  /* 0x000000375d037223 */ /* 0x000fe20000010044 */
[----:B------:R-:W-:-:S03]  /*2080*/  @P3 PRMT R2, RZ, 0x5410, R42 ;  /* 0x00005410ff023816 */ /* 0x000fc6000000002a */
[----:B------:R-:W-:-:S04]  /*2090*/  FADD.FTZ R3, R106, -R3 ;  /* 0x800000036a037221 */ /* 0x000fc80000010000 */
[----:B------:R-:W-:-:S04]  /*20a0*/  FMUL.FTZ R3, R88, R3 ;  /* 0x0000000358037220 */ /* 0x000fc80000410000 */
[----:B------:R-:W-:Y:S02]  /*20b0*/  @P3 FADD.FTZ R3, R3, R2 ;  /* 0x0000000203033221 */ /* 0x000fe40000010000 */
.L_x_141:
[----:B------:R-:W-:Y:S05]  /*20c0*/  BSYNC B1 ;  /* 0x0000000000017941 */ /* 0x000fea0003800000 */
.L_x_139:
        /* <DEDUP_REMOVED lines=11> */
.L_x_143:
[----:B------:R-:W-:-:S04]  /*2180*/  FFMA.FTZ R2, R92, R55, R68 ;  /* 0x000000375c027223 */ /* 0x000fc80000010044 */
[----:B------:R-:W-:Y:S01]  /*2190*/  FADD.FTZ R3, R109, -R2 ;  /* 0x800000026d037221 */ /* 0x000fe20000010000 */
[----:B------:R-:W-:-:S03]  /*21a0*/  @P3 PRMT R2, RZ, 0x7610, R42 ;  /* 0x00007610ff023816 */ /* 0x000fc6000000002a */
[----:B------:R-:W-:-:S04]  /*21b0*/  FMUL.FTZ R3, R88, R3 ;  /* 0x0000000358037220 */ /* 0x000fc80000410000 */
[----:B------:R-:W-:Y:S02]  /*21c0*/  @P3 FADD.FTZ R3, R3, R2 ;  /* 0x0000000203033221 */ /* 0x000fe40000010000 */
.L_x_144:
[----:B------:R-:W-:Y:S05]  /*21d0*/  BSYNC B1 ;  /* 0x0000000000017941 */ /* 0x000fea0003800000 */
.L_x_142:
        /* <DEDUP_REMOVED lines=11> */
.L_x_146:
[----:B------:R-:W-:Y:S01]  /*2290*/  FFMA.FTZ R3, R95, R55, R68 ;  /* 0x000000375f037223 */ /* 0x000fe20000010044 */
[----:B------:R-:W-:-:S03]  /*22a0*/  @P3 PRMT R2, RZ, 0x5410, R43 ;  /* 0x00005410ff023816 */ /* 0x000fc6000000002b */
[----:B------:R-:W-:-:S04]  /*22b0*/  FADD.FTZ R3, R108, -R3 ;  /* 0x800000036c037221 */ /* 0x000fc80000010000 */
[----:B------:R-:W-:-:S04]  /*22c0*/  FMUL.FTZ R3, R88, R3 ;  /* 0x0000000358037220 */ /* 0x000fc80000410000 */
[----:B------:R-:W-:Y:S02]  /*22d0*/  @P3 FADD.FTZ R3, R3, R2 ;  /* 0x0000000203033221 */ /* 0x000fe40000010000 */
.L_x_147:
[----:B------:R-:W-:Y:S05]  /*22e0*/  BSYNC B1 ;  /* 0x0000000000017941 */ /* 0x000fea0003800000 */
.L_x_145:
        /* <DEDUP_REMOVED lines=11> */
.L_x_149:
[----:B------:R-:W-:Y:S01]  /*23a0*/  FFMA.FTZ R68, R110, R55, R68 ;  /* 0x000000376e447223 */ /* 0x000fe20000010044 */
[----:B------:R-:W-:-:S03]  /*23b0*/  @P3 PRMT R2, RZ, 0x7610, R43 ;  /* 0x00007610ff023816 */ /* 0x000fc6000000002b */
[----:B------:R-:W-:-:S04]  /*23c0*/  FADD.FTZ R3, R111, -R68 ;  /* 0x800000446f037221 */ /* 0x000fc80000010000 */
[----:B------:R-:W-:-:S04]  /*23d0*/  FMUL.FTZ R3, R88, R3 ;  /* 0x0000000358037220 */ /* 0x000fc80000410000 */
[----:B------:R-:W-:Y:S02]  /*23e0*/  @P3 FADD.FTZ R3, R3, R2 ;  /* 0x0000000203033221 */ /* 0x000fe40000010000 */
.L_x_150:
[----:B------:R-:W-:Y:S05]  /*23f0*/  BSYNC B1 ;  /* 0x0000000000017941 */ /* 0x000fea0003800000 */
.L_x_148:
[----:B------:R-:W-:Y:S01]  /*2400*/  @P2 FMUL.FTZ R52, R3, c[0x0][0x1ec] ;  /* 0x00007b0003342a20 */ /* 0x000fe20000410000 */
[----:B------:R-:W-:Y:S01]  /*2410*/  @P2 IADD3 R53, R54, 0x20, RZ ;  /* 0x0000002036352810 */ /* 0x000fe20007ffe0ff */
[----:B------:R-:W-:Y:S01]  /*2420*/  @P2 IMAD.MOV.U32 R68, RZ, RZ, 0x10 ;  /* 0x00000010ff442424 */ /* 0x000fe200078e00ff */
[----:B------:R-:W-:Y:S02]  /*2430*/  @P0 MOV R2, 0x10 ;  /* 0x0000001000020802 */ /* 0x000fe40000000f00 */
[----:B------:R-:W-:Y:S02]  /*2440*/  @P0 F2FP.BF16.PACK_AB R54, RZ, R3 ;  /* 0x00000003ff36023e */ /* 0x000fe400000010ff */
[----:B------:R-:W-:Y:S01]  /*2450*/  @P2 F2FP.BF16.PACK_AB R55, RZ, R52 ;  /* 0x00000034ff37223e */ /* 0x000fe200000010ff */
[----:B------:R-:W-:Y:S01]  /*2460*/  @P0 IMAD.WIDE.U32 R2, R89, R2, c[0x0][0x258] ;  /* 0x0000960059020625 */ /* 0x000fe200078e0002 */
[----:B------:R-:W-:Y:S02]  /*2470*/  @P0 PRMT R47, R47, 0x5410, R54 ;  /* 0x000054102f2f0816 */ /* 0x000fe40000000036 */
[----:B------:R-:W-:Y:S01]  /*2480*/  @P2 PRMT R51, R51, 0x5410, R55 ;  /* 0x0000541033332816 */ /* 0x000fe20000000037 */
[----:B------:R-:W-:Y:S01]  /*2490*/  @P2 IMAD.WIDE.U32 R52, R53, R68, c[0x0][0x248] ;  /* 0x0000920035342625 */ /* 0x000fe200078e0044 */
[----:B------:R-:W-:Y:S01]  /*24a0*/  MOV R55, c[0x0][0x160] ;  /* 0x0000580000377a02 */ /* 0x000fe20000000f00 */
[----:B------:R0:W-:Y:S03]  /*24b0*/  @P0 STG.E.128 [R2.64], R44 ;  /* 0x0000002c02000986 */ /* 0x0001e6000c101d04 */
[----:B------:R-:W-:Y:S01]  /*24c0*/  LEA R86, R55, R86, 0x2 ;  /* 0x0000005637567211 */ /* 0x000fe200078e10ff */
[----:B------:R0:W-:Y:S03]  /*24d0*/  @P2 STG.E.128 [R52.64], R48 ;  /* 0x0000003034002986 */ /* 0x0001e6000c101d04 */
[----:B------:R-:W-:-:S13]  /*24e0*/  ISETP.GE.AND P0, PT, R86, c[0x0][0x164], PT ;  /* 0x0000590056007a0c */ /* 0x000fda0003f06270 */
[----:B0-----:R-:W-:Y:S01]  /*24f0*/  @P0 CALL.REL.NOINC `(.L_x_97) ;  /* 0x0000001000000944 */ /* 0x001fe20003c00000 */
[----:B------:R-:W-:Y:S05]  /*2500*/  BRA `(.L_x_151) ;  /* 0xffffdf0000007947 */ /* 0x000fea000383ffff */
.L_x_97:
[----:B------:R-:W-:Y:S05]  /*2510*/  BSYNC B0 ;  /* 0x0000000000007941 */ /* 0x000fea0003800000 */
.L_x_95:
        /* <DEDUP_REMOVED lines=26> */
[----:B------:R-:W2:Y:S01]  /*26c0*/  LDS R25, [R87.X4+0x1800] ;  /* 0x0018000057197984 */ /* 0x000ea20000004800 */
[----:B---3--:R-:W-:-:S03]  /*26d0*/  FADD.FTZ R3, RZ, R3 ;  /* 0x00000003ff037221 */ /* 0x008fc60000010000 */
[----:B------:R-:W-:Y:S01]  /*26e0*/  LDS R28, [R87.X4+0x1a00] ;  /* 0x001a0000571c7984 */ /* 0x000fe20000004800 */
        /* <DEDUP_REMOVED lines=12> */
[----:B------:R0:W-:Y:S01]  /*27b0*/  STS.128 [R0], R4 ;  /* 0x0000000400007388 */ /* 0x0001e20000000c00 */
[----:B--2---:R-:W-:-:S03]  /*27c0*/  FADD.FTZ R25, R2, R25 ;  /* 0x0000001902197221 */ /* 0x004fc60000010000 */
[----:B------:R-:W-:Y:S04]  /*27d0*/  STS.128 [R0+0x10], R8 ;  /* 0x0000100800007388 */ /* 0x000fe80000000c00 */
[----:B------:R1:W-:Y:S01]  /*27e0*/  STS.128 [R0+0x400], R12 ;  /* 0x0004000c00007388 */ /* 0x0003e20000000c00 */
[----:B---3--:R-:W-:-:S03]  /*27f0*/  FADD.FTZ R27, R22, R27 ;  /* 0x0000001b161b7221 */ /* 0x008fc60000010000 */
[----:B------:R-:W-:Y:S01]  /*2800*/  STS.128 [R0+0x410], R16 ;  /* 0x0004101000007388 */ /* 0x000fe20000000c00 */
[----:B----4-:R-:W-:-:S03]  /*2810*/  FADD.FTZ R21, R21, R30 ;  /* 0x0000001e15157221 */ /* 0x010fc60000010000 */
[----:B------:R-:W-:Y:S01]  /*2820*/  BAR.SYNC.DEFER_BLOCKING 0x0 ;  /* 0x0000000000007b1d */ /* 0x000fe20000010000 */
[----:B0-----:R-:W-:Y:S02]  /*2830*/  FADD.FTZ R7, R3, R28 ;  /* 0x0000001c03077221 */ /* 0x001fe40000010000 */
[----:B-1----:R-:W-:-:S05]  /*2840*/  IMAD R14, R39, c[0x0][0x168], RZ ;  /* 0x00005a00270e7a24 */ /* 0x002fca00078e02ff */
[----:B------:R-:W-:-:S04]  /*2850*/  IADD3 R14, P0, R14, R87, RZ ;  /* 0x000000570e0e7210 */ /* 0x000fc80007f1e0ff */
[----:B------:R-:W-:-:S04]  /*2860*/  IADD3.X R3, RZ, RZ, RZ, P0, !PT ;  /* 0x000000ffff037210 */ /* 0x000fc800007fe4ff */
[C---:B------:R-:W-:Y:S02]  /*2870*/  SHF.L.U64.HI R12, R14.reuse, 0x2, R3 ;  /* 0x000000020e0c7819 */ /* 0x040fe40000010203 */
[----:B------:R-:W-:Y:S01]  /*2880*/  SHF.L.U32 R3, R14, 0x2, RZ ;  /* 0x000000020e037819 */ /* 0x000fe200000006ff */
[----:B------:R-:W0:Y:S03]  /*2890*/  LDS R31, [R87.X4] ;  /* 0x00000000571f7984 */ /* 0x000e260000004800 */
[----:B------:R-:W-:Y:S01]  /*28a0*/  IADD3 R2, P0, R3, c[0x0][0x228], RZ ;  /* 0x00008a0003027a10 */ /* 0x000fe20007f1e0ff */
        /* <DEDUP_REMOVED lines=19> */
[----:B------:R-:W4:Y:S01]  /*29e0*/  LDS R15, [R87.X4+0x1e00] ;  /* 0x001e0000570f7984 */ /* 0x000f220000004800 */
[----:B-----5:R-:W-:Y:S02]  /*29f0*/  FADD.FTZ R33, R33, R40 ;  /* 0x0000002821217221 */ /* 0x020fe40000010000 */
[----:B------:R-:W-:Y:S02]  /*2a00*/  FADD.FTZ R5, R34, R5 ;  /* 0x0000000522057221 */ /* 0x000fe40000010000 */
[----:B------:R-:W-:Y:S01]  /*2a10*/  FADD.FTZ R35, R35, R4 ;  /* 0x0000000423237221 */ /* 0x000fe20000010000 */
[----:B------:R-:W-:Y:S02]  /*2a20*/  IADD3 R4, P1, R3, c[0x0][0x220], RZ ;  /* 0x0000880003047a10 */ /* 0x000fe40007f3e0ff */
[----:B------:R-:W-:Y:S01]  /*2a30*/  IADD3.X R3, R12, c[0x0][0x22c], RZ, P0, !PT ;  /* 0x00008b000c037a10 */ /* 0x000fe200007fe4ff */
[----:B------:R-:W-:Y:S02]  /*2a40*/  FADD.FTZ R6, R31, R6 ;  /* 0x000000061f067221 */ /* 0x000fe40000010000 */
[----:B------:R-:W-:-:S02]  /*2a50*/  FADD.FTZ R0, R33, R0 ;  /* 0x0000000021007221 */ /* 0x000fc40000010000 */
[----:B------:R-:W-:Y:S02]  /*2a60*/  FADD.FTZ R9, R6, R9 ;  /* 0x0000000906097221 */ /* 0x000fe40000010000 */
[----:B0-----:R-:W-:Y:S01]  /*2a70*/  FADD.FTZ R8, R5, R8 ;  /* 0x0000000805087221 */ /* 0x001fe20000010000 */
[----:B------:R-:W-:Y:S02]  /*2a80*/  IADD3.X R5, R12, c[0x0][0x224], RZ, P1, !PT ;  /* 0x000089000c057a10 */ /* 0x000fe40000ffe4ff */
[----:B------:R-:W-:Y:S01]  /*2a90*/  STG.E [R2.64], R9 ;  /* 0x0000000902007986 */ /* 0x000fe2000c101904 */
[----:B-1----:R-:W-:-:S03]  /*2aa0*/  FADD.FTZ R10, R35, R10 ;  /* 0x0000000a230a7221 */ /* 0x002fc60000010000 */
[----:B------:R-:W-:Y:S01]  /*2ab0*/  STG.E [R4.64], R25 ;  /* 0x0000001904007986 */ /* 0x000fe2000c101904 */
[----:B--2---:R-:W-:Y:S02]  /*2ac0*/  FADD.FTZ R11, R0, R11 ;  /* 0x0000000b000b7221 */ /* 0x004fe40000010000 */
[----:B---3--:R-:W-:-:S03]  /*2ad0*/  FADD.FTZ R13, R8, R13 ;  /* 0x0000000d080d7221 */ /* 0x008fc60000010000 */
[----:B------:R-:W-:Y:S01]  /*2ae0*/  STG.E [R2.64+0x200], R11 ;  /* 0x0002000b02007986 */ /* 0x000fe2000c101904 */
[----:B----4-:R-:W-:-:S03]  /*2af0*/  FADD.FTZ R15, R10, R15 ;  /* 0x0000000f0a0f7221 */ /* 0x010fc60000010000 */
[----:B------:R-:W-:Y:S04]  /*2b00*/  STG.E [R4.64+0x200], R7 ;  /* 0x0002000704007986 */ /* 0x000fe8000c101904 */
[----:B------:R-:W-:Y:S04]  /*2b10*/  STG.E [R2.64+0x400], R13 ;  /* 0x0004000d02007986 */ /* 0x000fe8000c101904 */
[----:B------:R-:W-:Y:S04]  /*2b20*/  STG.E [R4.64+0x400], R27 ;  /* 0x0004001b04007986 */ /* 0x000fe8000c101904 */
[----:B------:R-:W-:Y:S04]  /*2b30*/  STG.E [R2.64+0x600], R15 ;  /* 0x0006000f02007986 */ /* 0x000fe8000c101904 */
[----:B------:R-:W-:Y:S01]  /*2b40*/  STG.E [R4.64+0x600], R21 ;  /* 0x0006001504007986 */ /* 0x000fe2000c101904 */
[----:B------:R-:W-:Y:S05]  /*2b50*/  EXIT ;  /* 0x000000000000794d */ /* 0x000fea0003800000 */
.L_x_101:
[----:B------:R-:W-:Y:S01]  /*2b60*/  HFMA2.MMA R113, -RZ, RZ, 0, 5.9604644775390625e-08 ;  /* 0x00000001ff717435 */ /* 0x000fe200000001ff */
[----:B------:R-:W-:Y:S01]  /*2b70*/  MOV R54, R52 ;  /* 0x0000003400367202 */ /* 0x000fe20000000f00 */
[----:B------:R-:W-:Y:S01]  /*2b80*/  IMAD.MOV.U32 R112, RZ, RZ, 0x1f ;  /* 0x0000001fff707424 */ /* 0x000fe200078e00ff */
[----:B------:R-:W-:-:S02]  /*2b90*/  MOV R115, 0xffffffff ;  /* 0xffffffff00737802 */ /* 0x000fc40000000f00 */
[----:B0-----:R-:W-:Y:S02]  /*2ba0*/  MOV R2, 0x2bc0 ;  /* 0x00002bc000027802 */ /* 0x001fe40000000f00 */
[----:B-----5:R-:W-:Y:S05]  /*2bb0*/  CALL.REL.NOINC `($__internal_3_$__cuda_sm70_shflsync_bfly_p) ;  /* 0x0000046000007944 */ /* 0x020fea0003c00000 */
[----:B-1----:R-:W-:Y:S01]  /*2bc0*/  MOV R55, R54 ;  /* 0x0000003600377202 */ /* 0x002fe20000000f00 */
[----:B0-----:R-:W-:Y:S05]  /*2bd0*/  BRA `(.L_x_152) ;  /* 0xffffe47000007947 */ /* 0x001fea000383ffff */
.L_x_102:
[----:B------:R-:W-:Y:S01]  /*2be0*/  HFMA2.MMA R113, -RZ, RZ, 0, 5.9604644775390625e-08 ;  /* 0x00000001ff717435 */ /* 0x000fe200000001ff */
[----:B------:R-:W-:Y:S02]  /*2bf0*/  MOV R54, R53 ;  /* 0x0000003500367202 */ /* 0x000fe40000000f00 */
[----:B------:R-:W-:Y:S02]  /*2c00*/  MOV R112, 0x1f ;  /* 0x0000001f00707802 */ /* 0x000fe40000000f00 */
[----:B------:R-:W-:Y:S02]  /*2c10*/  MOV R115, 0xffffffff ;  /* 0xffffffff00737802 */ /* 0x000fe40000000f00 */
[----:B0-----:R-:W-:Y:S02]  /*2c20*/  MOV R2, 0x2c40 ;  /* 0x00002c4000027802 */ /* 0x001fe40000000f00 */
[----:B-12--5:R-:W-:Y:S05]  /*2c30*/  CALL.REL.NOINC `($__internal_3_$__cuda_sm70_shflsync_bfly_p) ;  /* 0x000003e000007944 */ /* 0x026fea0003c00000 */
[----:B------:R-:W-:Y:S01]  /*2c40*/  FADD.FTZ R55, R55, R52 ;  /* 0x0000003437377221 */ /* 0x000fe20000010000 */
[----:B0-----:R-:W-:Y:S01]  /*2c50*/  HFMA2.MMA R113, -RZ, RZ, 0, 1.1920928955078125e-07 ;  /* 0x00000002ff717435 */ /* 0x001fe200000001ff */
[----:B-1----:R-:W-:Y:S01]  /*2c60*/  FADD.FTZ R53, R53, R54 ;  /* 0x0000003635357221 */ /* 0x002fe20000010000 */
[----:B------:R-:W-:Y:S01]  /*2c70*/  MOV R112, 0x1f ;  /* 0x0000001f00707802 */ /* 0x000fe20000000f00 */
[----:B------:R-:W-:Y:S01]  /*2c80*/  IMAD.MOV.U32 R115, RZ, RZ, -0x1 ;  /* 0xffffffffff737424 */ /* 0x000fe200078e00ff */
[----:B------:R-:W-:-:S02]  /*2c90*/  MOV R54, R55 ;  /* 0x0000003700367202 */ /* 0x000fc40000000f00 */
[----:B------:R-:W-:Y:S02]  /*2ca0*/  MOV R2, 0x2cc0 ;  /* 0x00002cc000027802 */ /* 0x000fe40000000f00 */
[----:B------:R-:W-:Y:S05]  /*2cb0*/  CALL.REL.NOINC `($__internal_3_$__cuda_sm70_shflsync_bfly_p) ;  /* 0x0000036000007944 */ /* 0x000fea0003c00000 */
[----:B0-----:R-:W-:Y:S01]  /*2cc0*/  HFMA2.MMA R113, -RZ, RZ, 0, 1.1920928955078125e-07 ;  /* 0x00000002ff717435 */ /* 0x001fe200000001ff */
[----:B-1----:R-:W-:Y:S02]  /*2cd0*/  MOV R52, R54 ;  /* 0x0000003600347202 */ /* 0x002fe40000000f00 */
[----:B------:R-:W-:Y:S02]  /*2ce0*/  MOV R54, R53 ;  /* 0x0000003500367202 */ /* 0x000fe40000000f00 */
[----:B------:R-:W-:Y:S02]  /*2cf0*/  MOV R112, 0x1f ;  /* 0x0000001f00707802 */ /* 0x000fe40000000f00 */
[----:B------:R-:W-:Y:S02]  /*2d00*/  MOV R115, 0xffffffff ;  /* 0xffffffff00737802 */ /* 0x000fe40000000f00 */
[----:B------:R-:W-:Y:S02]  /*2d10*/  MOV R2, 0x2d30 ;  /* 0x00002d3000027802 */ /* 0x000fe40000000f00 */
[----:B------:R-:W-:Y:S05]  /*2d20*/  CALL.REL.NOINC `($__internal_3_$__cuda_sm70_shflsync_bfly_p) ;  /* 0x000002f000007944 */ /* 0x000fea0003c00000 */
[----:B------:R-:W-:Y:S01]  /*2d30*/  FADD.FTZ R55, R52, R55 ;  /* 0x0000003734377221 */ /* 0x000fe20000010000 */
[----:B0-----:R-:W-:Y:S01]  /*2d40*/  HFMA2.MMA R113, -RZ, RZ, 0, 2.384185791015625e-07 ;  /* 0x00000004ff717435 */ /* 0x001fe200000001ff */
[----:B-1----:R-:W-:Y:S01]  /*2d50*/  FADD.FTZ R53, R53, R54 ;  /* 0x0000003635357221 */ /* 0x002fe20000010000 */
[----:B------:R-:W-:Y:S01]  /*2d60*/  MOV R112, 0x1f ;  /* 0x0000001f00707802 */ /* 0x000fe20000000f00 */
[----:B------:R-:W-:Y:S01]  /*2d70*/  IMAD.MOV.U32 R115, RZ, RZ, -0x1 ;  /* 0xffffffffff737424 */ /* 0x000fe200078e00ff */
[----:B------:R-:W-:-:S02]  /*2d80*/  MOV R54, R55 ;  /* 0x0000003700367202 */ /* 0x000fc40000000f00 */
[----:B------:R-:W-:Y:S02]  /*2d90*/  MOV R2, 0x2db0 ;  /* 0x00002db000027802 */ /* 0x000fe40000000f00 */
[----:B------:R-:W-:Y:S05]  /*2da0*/  CALL.REL.NOINC `($__internal_3_$__cuda_sm70_shflsync_bfly_p) ;  /* 0x0000027000007944 */ /* 0x000fea0003c00000 */
[----:B0-----:R-:W-:Y:S01]  /*2db0*/  HFMA2.MMA R113, -RZ, RZ, 0, 2.384185791015625e-07 ;  /* 0x00000004ff717435 */ /* 0x001fe200000001ff */
[----:B-1----:R-:W-:Y:S02]  /*2dc0*/  MOV R52, R54 ;  /* 0x0000003600347202 */ /* 0x002fe40000000f00 */
[----:B------:R-:W-:Y:S02]  /*2dd0*/  MOV R54, R53 ;  /* 0x0000003500367202 */ /* 0x000fe40000000f00 */
[----:B------:R-:W-:Y:S02]  /*2de0*/  MOV R112, 0x1f ;  /* 0x0000001f00707802 */ /* 0x000fe40000000f00 */
[----:B------:R-:W-:Y:S02]  /*2df0*/  MOV R115, 0xffffffff ;  /* 0xffffffff00737802 */ /* 0x000fe40000000f00 */
[----:B------:R-:W-:Y:S02]  /*2e00*/  MOV R2, 0x2e20 ;  /* 0x00002e2000027802 */ /* 0x000fe40000000f00 */
[----:B------:R-:W-:Y:S05]  /*2e10*/  CALL.REL.NOINC `($__internal_3_$__cuda_sm70_shflsync_bfly_p) ;  /* 0x0000020000007944 */ /* 0x000fea0003c00000 */
[----:B------:R-:W-:Y:S01]  /*2e20*/  FADD.FTZ R55, R52, R55 ;  /* 0x0000003734377221 */ /* 0x000fe20000010000 */
[----:B0-----:R-:W-:Y:S01]  /*2e30*/  HFMA2.MMA R113, -RZ, RZ, 0, 4.76837158203125e-07 ;  /* 0x00000008ff717435 */ /* 0x001fe200000001ff */
[----:B-1----:R-:W-:Y:S01]  /*2e40*/  FADD.FTZ R69, R53, R54 ;  /* 0x0000003635457221 */ /* 0x002fe20000010000 */
[----:B------:R-:W-:Y:S01]  /*2e50*/  MOV R112, 0x1f ;  /* 0x0000001f00707802 */ /* 0x000fe20000000f00 */
[----:B------:R-:W-:Y:S01]  /*2e60*/  IMAD.MOV.U32 R115, RZ, RZ, -0x1 ;  /* 0xffffffffff737424 */ /* 0x000fe200078e00ff */
[----:B------:R-:W-:-:S02]  /*2e70*/  MOV R54, R55 ;  /* 0x0000003700367202 */ /* 0x000fc40000000f00 */
[----:B------:R-:W-:Y:S02]  /*2e80*/  MOV R2, 0x2ea0 ;  /* 0x00002ea000027802 */ /* 0x000fe40000000f00 */
[----:B------:R-:W-:Y:S05]  /*2e90*/  CALL.REL.NOINC `($__internal_3_$__cuda_sm70_shflsync_bfly_p) ;  /* 0x0000018000007944 */ /* 0x000fea0003c00000 */
[----:B0-----:R-:W-:Y:S01]  /*2ea0*/  HFMA2.MMA R113, -RZ, RZ, 0, 4.76837158203125e-07 ;  /* 0x00000008ff717435 */ /* 0x001fe200000001ff */
[----:B-1----:R-:W-:Y:S02]  /*2eb0*/  MOV R52, R54 ;  /* 0x0000003600347202 */ /* 0x002fe40000000f00 */
[----:B------:R-:W-:Y:S02]  /*2ec0*/  MOV R54, R69 ;  /* 0x0000004500367202 */ /* 0x000fe40000000f00 */
[----:B------:R-:W-:Y:S02]  /*2ed0*/  MOV R112, 0x1f ;  /* 0x0000001f00707802 */ /* 0x000fe40000000f00 */
[----:B------:R-:W-:Y:S02]  /*2ee0*/  MOV R115, 0xffffffff ;  /* 0xffffffff00737802 */ /* 0x000fe40000000f00 */
[----:B------:R-:W-:Y:S02]  /*2ef0*/  MOV R2, 0x2f10 ;  /* 0x00002f1000027802 */ /* 0x000fe40000000f00 */
[----:B------:R-:W-:Y:S05]  /*2f00*/  CALL.REL.NOINC `($__internal_3_$__cuda_sm70_shflsync_bfly_p) ;  /* 0x0000011000007944 */ /* 0x000fea0003c00000 */
[----:B------:R-:W-:Y:S01]  /*2f10*/  FADD.FTZ R53, R52, R55 ;  /* 0x0000003734357221 */ /* 0x000fe20000010000 */
[----:B0-----:R-:W-:Y:S01]  /*2f20*/  HFMA2.MMA R113, -RZ, RZ, 0, 9.5367431640625e-07 ;  /* 0x00000010ff717435 */ /* 0x001fe200000001ff */
[----:B-1----:R-:W-:Y:S01]  /*2f30*/  FADD.FTZ R69, R69, R54 ;  /* 0x0000003645457221 */ /* 0x002fe20000010000 */
[----:B------:R-:W-:Y:S01]  /*2f40*/  MOV R112, 0x1f ;  /* 0x0000001f00707802 */ /* 0x000fe20000000f00 */
[----:B------:R-:W-:Y:S01]  /*2f50*/  IMAD.MOV.U32 R115, RZ, RZ, -0x1 ;  /* 0xffffffffff737424 */ /* 0x000fe200078e00ff */
[----:B------:R-:W-:-:S02]  /*2f60*/  MOV R54, R53 ;  /* 0x0000003500367202 */ /* 0x000fc40000000f00 */
[----:B------:R-:W-:Y:S02]  /*2f70*/  MOV R2, 0x2f90 ;  /* 0x00002f9000027802 */ /* 0x000fe40000000f00 */
[----:B------:R-:W-:Y:S05]  /*2f80*/  CALL.REL.NOINC `($__internal_3_$__cuda_sm70_shflsync_bfly_p) ;  /* 0x0000009000007944 */ /* 0x000fea0003c00000 */
[----:B0-----:R-:W-:Y:S01]  /*2f90*/  HFMA2.MMA R113, -RZ, RZ, 0, 9.5367431640625e-07 ;  /* 0x00000010ff717435 */ /* 0x001fe200000001ff */
[----:B-1----:R-:W-:Y:S02]  /*2fa0*/  MOV R68, R54 ;  /* 0x0000003600447202 */ /* 0x002fe40000000f00 */
[----:B------:R-:W-:Y:S02]  /*2fb0*/  MOV R54, R69 ;  /* 0x0000004500367202 */ /* 0x000fe40000000f00 */
[----:B------:R-:W-:Y:S02]  /*2fc0*/  MOV R112, 0x1f ;  /* 0x0000001f00707802 */ /* 0x000fe40000000f00 */
[----:B------:R-:W-:Y:S02]  /*2fd0*/  MOV R115, 0xffffffff ;  /* 0xffffffff00737802 */ /* 0x000fe40000000f00 */
[----:B------:R-:W-:Y:S02]  /*2fe0*/  MOV R2, 0x3000 ;  /* 0x0000300000027802 */ /* 0x000fe40000000f00 */
[----:B------:R-:W-:Y:S05]  /*2ff0*/  CALL.REL.NOINC `($__internal_3_$__cuda_sm70_shflsync_bfly_p) ;  /* 0x0000002000007944 */ /* 0x000fea0003c00000 */
[----:B-1----:R-:W-:Y:S01]  /*3000*/  MOV R2, R54 ;  /* 0x0000003600027202 */ /* 0x002fe20000000f00 */
[----:B0-----:R-:W-:Y:S05]  /*3010*/  BRA `(.L_x_153) ;  /* 0xffffe15000007947 */ /* 0x001fea000383ffff */
        .weak           $__internal_3_$__cuda_sm70_shflsync_bfly_p
        .type           $__internal_3_$__cuda_sm70_shflsync_bfly_p,@function
        .size           $__internal_3_$__cuda_sm70_shflsync_bfly_p,(.L_x_7181 - $__internal_3_$__cuda_sm70_shflsync_bfly_p)
$__internal_3_$__cuda_sm70_shflsync_bfly_p:
[----:B------:R-:W-:Y:S01]  /*3020*/  HFMA2.MMA R3, -RZ, RZ, 0, 0 ;  /* 0x00000000ff037435 */ /* 0x000fe200000001ff */
[----:B------:R-:W-:Y:S04]  /*3030*/  WARPSYNC R115 ;  /* 0x0000007300007348 */ /* 0x000fe80003800000 */
[----:B------:R0:W1:Y:S01]  /*3040*/  SHFL.BFLY PT, R54, R54, R113, R112 ;  /* 0x0c00007136367389 */ /* 0x00006200000e0070 */
[----:B------:R-:W-:Y:S05]  /*3050*/  RET.REL.NODEC R2 `(_ZN10layer_norm13ln_bwd_kernelINS_13Kernel_traitsI13__nv_bfloat16S2_S2_S2_fjLj512ELj1ELj4ELj1ELj16ENS_18Kernel_traits_baseILj512ES2_S2_S2_S2_fjLj128EEEEELb0ELb0ELb1ELb1EEEvNS_9BwdParamsE) ;  /* 0xffffcfa002007950 */ /* 0x000fea0003c3ffff */
.L_x_154:
        /* <DEDUP_REMOVED lines=10> */
.L_x_7181:


//--------------------- .text._ZN10layer_norm13ln_bwd_kernelINS_13Kernel_traitsI13__nv_bfloat16S2_S2_S2_fjLj512ELj1ELj4ELj1ELj16ENS_18Kernel_traits_baseILj512ES2_S2_S2_S2_fjLj128EEEEELb0ELb1ELb0ELb0EEEvNS_9BwdParamsE --------------------------
	.section	.text._ZN10layer_norm13ln_bwd_kernelINS_13Kernel_traitsI13__nv_bfloat16S2_S2_S2_fjLj512ELj1ELj4ELj1ELj16ENS_18Kernel_traits_baseILj512ES2_S2_S2_S2_fjLj128EEEEELb0ELb1ELb0ELb0EEEvNS_9BwdParamsE,"ax",@progbits
	.sectioninfo	@"SHI_REGISTERS=157"
	.align	128
        .global         _ZN10layer_norm13ln_bwd_kernelINS_13Kernel_traitsI13__nv_bfloat16S2_S2_S2_fjLj512ELj1ELj4ELj1ELj16ENS_18Kernel_traits_baseILj512ES2_S2_S2_S2_fjLj128EEEEELb0ELb1ELb0ELb0EEEvNS_9BwdParamsE
        .type           _ZN10layer_norm13ln_bwd_kernelINS_13Kernel_traitsI13__nv_bfloat16S2_S2_S2_fjLj512ELj1ELj4ELj1ELj16ENS_18Kernel_traits_baseILj512ES2_S2_S2_S2_fjLj128EEEEELb0ELb1ELb0ELb0EEEvNS_9BwdParamsE,@function
        .size           _ZN10layer_norm13ln_bwd_kernelINS_13Kernel_traitsI13__nv_bfloat16S2_S2_S2_fjLj512ELj1ELj4ELj1ELj16ENS_18Kernel_traits_baseILj512ES2_S2_S2_S2_fjLj128EEEEELb0ELb1ELb0ELb0EEEvNS_9BwdParamsE,(.L_x_7182 - _ZN10layer_norm13ln_bwd_kernelINS_13Kernel_traitsI13__nv_bfloat16S2_S2_S2_fjLj512ELj1ELj4ELj1ELj16ENS_18Kernel_traits_baseILj512ES2_S2_S2_S2_fjLj128EEEEELb0ELb1ELb0ELb0EEEvNS_9BwdParamsE)
        .other          _ZN10layer_norm13ln_bwd_kernelINS_13Kernel_traitsI13__nv_bfloat16S2_S2_S2_fjLj512ELj1ELj4ELj1ELj16ENS_18Kernel_traits_baseILj512ES2_S2_S2_S2_fjLj128EEEEELb0ELb1ELb0ELb0EEEvNS_9BwdParamsE,@"STO_CUDA_ENTRY STV_DEFAULT"
_ZN10layer_norm13ln_bwd_kernelINS_13Kernel_traitsI13__nv_bfloat16S2_S2_S2_fjLj512ELj1ELj4ELj1ELj16ENS_18Kernel_traits_baseILj512ES2_S2_S2_S2_fjLj128EEEEELb0ELb1ELb0ELb0EEEvNS_9BwdParamsE:
.text._ZN10layer_norm13ln_bwd_kernelINS_13Kernel_traitsI13__nv_bfloat16S2_S2_S2_fjLj512ELj1ELj4ELj1ELj16ENS_18Kernel_traits_baseILj512ES2_S2_S2_S2_fjLj128EEEEELb0ELb1ELb0ELb0EEEvNS_9BwdParamsE:
        /* <DEDUP_REMOVED lines=13> */
[----:B------:R-:W-:-:S04]  /*00d0*/  @P2 IMAD.WIDE.U32 R2, R12, R9, c[0x0][0x1b0] ;  /* 0x00006c000c022625 */ /* 0x000fc800078e0009 */
[C---:B------:R-:W-:Y:S01]  /*00e0*/  @P2 IMAD.WIDE.U32 R8, R12.reuse, R9, c[0x0][0x1c8] ;  /* 0x000072000c082625 */ /* 0x040fe200078e0009 */
[----:B------:R-:W-:Y:S01]  /*00f0*/  @P2 LOP3.LUT R12, R12, 0x20, RZ, 0xfc, !PT ;  /* 0x000000200c0c2812 */ /* 0x000fe200078efcff */
[----:B------:R0:W5:Y:S04]  /*0100*/  @P2 LDG.E.128 R16, [R2.64] ;  /* 0x0000000402102981 */ /* 0x000168000c1e1d00 */
[CC--:B------:R-:W-:Y:S01]  /*0110*/  @P3 IMAD.WIDE.U32 R10, R12.reuse, R13.reuse, c[0x0][0x1b0] ;  /* 0x00006c000c0a3625 */ /* 0x0c0fe200078e000d */
[----:B------:R0:W5:Y:S03]  /*0120*/  @P2 LDG.E.128 R36, [R8.64] ;  /* 0x0000000408242981 */ /* 0x000166000c1e1d00 */
[----:B------:R-:W-:Y:S01]  /*0130*/  @P3 IMAD.WIDE.U32 R12, R12, R13, c[0x0][0x1c8] ;  /* 0x000072000c0c3625 */ /* 0x000fe200078e000d */
[----:B------:R0:W5:Y:S04]  /*0140*/  @P3 LDG.E.128 R4, [R10.64] ;  /* 0x000000040a043981 */ /* 0x000168000c1e1d00 */
        /* <DEDUP_REMOVED lines=31> */
[--C-:B0----5:R-:W-:Y:S01]  /*0340*/  PRMT R92, RZ, 0x5410, R17.reuse ;  /* 0x00005410ff5c7816 */ /* 0x121fe20000000011 */
[----:B------:R-:W-:Y:S01]  /*0350*/  HFMA2.MMA R29, -RZ, RZ, 0, 0 ;  /* 0x00000000ff1d7435 */ /* 0x000fe200000001ff */
[----:B------:R-:W-:-:S02]  /*0360*/  PRMT R23, RZ, 0x7610, R17 ;  /* 0x00007610ff177816 */ /* 0x000fc40000000011 */
[----:B------:R-:W0:Y:S01]  /*0370*/  LDC.U8 R17, c[0x0][0x1f0] ;  /* 0x00007c00ff117b82 */ /* 0x000e220000000000 */
[--C-:B------:R-:W-:Y:S02]  /*0380*/  PRMT R94, RZ, 0x5410, R16.reuse ;  /* 0x00005410ff5e7816 */ /* 0x100fe40000000010 */
[----:B------:R-:W-:Y:S02]  /*0390*/  PRMT R93, RZ, 0x7610, R16 ;  /* 0x00007610ff5d7816 */ /* 0x000fe40000000010 */
[--C-:B------:R-:W-:Y:S02]  /*03a0*/  PRMT R22, RZ, 0x5410, R18.reuse ;  /* 0x00005410ff167816 */ /* 0x100fe40000000012 */
[----:B------:R-:W-:Y:S02]  /*03b0*/  PRMT R21, RZ, 0x7610, R18 ;  /* 0x00007610ff157816 */ /* 0x000fe40000000012 */
        /* <DEDUP_REMOVED lines=25> */
[----:B0-----:R-:W-:-:S02]  /*0550*/  PRMT R104, RZ, 0x7610, R27 ;  /* 0x00007610ff687816 */ /* 0x001fc4000000001b */
.L_x_167:
[----:B------:R-:W-:Y:S02]  /*0560*/  ISETP.NE.U32.AND P0, PT, RZ, c[0x0][0x1c0], PT ;  /* 0x00007000ff007a0c */ /* 0x000fe40003f05070 */
[----:B------:R-:W-:-:S02]  /*0570*/  MOV R88, 0x4 ;  /* 0x0000000400587802 */ /* 0x000fc40000000f00 */
        /* <DEDUP_REMOVED lines=9> */
[----:B------:R-:W-:-:S05]  /*0610*/  IMAD R90, R95, c[0x0][0x168], RZ ;  /* 0x00005a005f5a7a24 */ /* 0x000fca00078e02ff */
[----:B------:R-:W-:-:S04]  /*0620*/  SHF.R.S32.HI R91, RZ, 0x1f, R90 ;  /* 0x0000001fff5b7819 */ /* 0x000fc8000001145a */
[----:B------:R-:W-:Y:S02]  /*0630*/  LEA.HI R91, R91, R90, RZ, 0x3 ;  /* 0x0000005a5b5b7211 */ /* 0x000fe400078f18ff */
[----:B------:R-:W-:Y:S01]  /*0640*/  LOP3.LUT R90, R96, 0x1f, RZ, 0xc0, !PT ;  /* 0x0000001f605a7812 */ /* 0x000fe200078ec0ff */
[----:B------:R-:W-:Y:S01]  /*0650*/  BSSY B1, `(.L_x_157) ;  /* 0x000005d000017945 */ /* 0x000fe20003800000 */
[----:B------:R-:W-:Y:S02]  /*0660*/  ISETP.NE.AND P4, PT, R17, RZ, PT ;  /* 0x000000ff1100720c */ /* 0x000fe40003f85270 */
[----:B------:R-:W-:Y:S02]  /*0670*/  LEA.HI.SX32 R103, R91, R90, 0x1d ;  /* 0x0000005a5b677211 */ /* 0x000fe400078feaff */
[----:B------:R-:W-:Y:S02]  /*0680*/  MOV R119, 0x3f800000 ;  /* 0x3f80000000777802 */ /* 0x000fe40000000f00 */
[----:B------:R-:W-:-:S02]  /*0690*/  MOV R143, RZ ;  /* 0x000000ff008f7202 */ /* 0x000fc40000000f00 */
[----:B------:R-:W-:Y:S02]  /*06a0*/  MOV R144, RZ ;  /* 0x000000ff00907202 */ /* 0x000fe40000000f00 */
[----:B------:R-:W-:Y:S02]  /*06b0*/  MOV R117, R103 ;  /* 0x0000006700757202 */ /* 0x000fe40000000f00 */
        /* <DEDUP_REMOVED lines=13> */
[--C-:B--2---:R-:W-:Y:S02]  /*0790*/  PRMT R111, RZ, 0x5410, R85.reuse ;  /* 0x00005410ff6f7816 */ /* 0x104fe40000000055 */
[--C-:B------:R-:W-:Y:S02]  /*07a0*/  PRMT R105, RZ, 0x5410, R84.reuse ;  /* 0x00005410ff697816 */ /* 0x100fe40000000054 */
[----:B------:R-:W-:Y:S01]  /*07b0*/  PRMT R115, RZ, 0x7610, R85 ;  /* 0x00007610ff737816 */ /* 0x000fe20000000055 */
[C---:B------:R-:W-:Y:S01]  /*07c0*/  FADD.FTZ R111, -R142.reuse, R111 ;  /* 0x0000006f8e6f7221 */ /* 0x040fe20000010100 */
[----:B0-----:R-:W-:Y:S01]  /*07d0*/  PRMT R109, RZ, 0x7610, R84 ;  /* 0x00007610ff6d7816 */ /* 0x001fe20000000054 */
[C---:B------:R-:W-:Y:S01]  /*07e0*/  FADD.FTZ R105, -R142.reuse, R105 ;  /* 0x000000698e697221 */ /* 0x040fe20000010100 */
[----:B------:R-:W-:Y:S01]  /*07f0*/  PRMT R117, RZ, 0x5410, R86 ;  /* 0x00005410ff757816 */ /* 0x000fe20000000056 */
[----:B------:R-:W-:Y:S01]  /*0800*/  FADD.FTZ R115, -R142, R115 ;  /* 0x000000738e737221 */ /* 0x000fe20000010100 */
[----:B---3--:R-:W-:Y:S01]  /*0810*/  PRMT R85, RZ, 0x5410, R88 ;  /* 0x00005410ff557816 */ /* 0x008fe20000000058 */
[----:B-----5:R-:W-:Y:S01]  /*0820*/  FMUL.FTZ R111, R118, R111 ;  /* 0x0000006f766f7220 */ /* 0x020fe20000410000 */
[----:B------:R-:W-:Y:S01]  /*0830*/  PRMT R121, RZ, 0x7610, R86 ;  /* 0x00007610ff797816 */ /* 0x000fe20000000056 */
[----:B------:R-:W-:Y:S01]  /*0840*/  FADD.FTZ R109, -R142, R109 ;  /* 0x0000006d8e6d7221 */ /* 0x000fe20000010100 */
[--C-:B------:R-:W-:Y:S01]  /*0850*/  PRMT R113, RZ, 0x5410, R89.reuse ;  /* 0x00005410ff717816 */ /* 0x100fe20000000059 */
[----:B------:R-:W-:Y:S01]  /*0860*/  FMUL.FTZ R105, R118, R105 ;  /* 0x0000006976697220 */ /* 0x000fe20000410000 */
[----:B------:R-:W-:Y:S01]  /*0870*/  PRMT R86, RZ, 0x7610, R89 ;  /* 0x00007610ff567816 */ /* 0x000fe20000000059 */
[----:B------:R-:W-:Y:S01]  /*0880*/  FADD.FTZ R117, -R142, R117 ;  /* 0x000000758e757221 */ /* 0x000fe20000010100 */
[----:B------:R-:W-:Y:S01]  /*0890*/  PRMT R88, RZ, 0x7610, R88 ;  /* 0x00007610ff587816 */ /* 0x000fe20000000058 */
[----:B------:R-:W-:Y:S01]  /*08a0*/  FMUL.FTZ R110, R118, R115 ;  /* 0x00000073766e7220 */ /* 0x000fe20000410000 */
[--C-:B------:R-:W-:Y:S01]  /*08b0*/  PRMT R89, RZ, 0x5410, R90.reuse ;  /* 0x00005410ff597816 */ /* 0x100fe2000000005a */
[----:B------:R-:W-:Y:S01]  /*08c0*/  FMUL.FTZ R108, R94, R85 ;  /* 0x000000555e6c7220 */ /* 0x000fe20000410000 */
[----:B------:R-:W-:Y:S01]  /*08d0*/  PRMT R123, RZ, 0x5410, R87 ;  /* 0x00005410ff7b7816 */ /* 0x000fe20000000057 */
[----:B------:R-:W-:Y:S01]  /*08e0*/  FADD.FTZ R46, R46, R113 ;  /* 0x000000712e2e7221 */ /* 0x000fe20000010000 */
[----:B------:R-:W-:Y:S01]  /*08f0*/  PRMT R90, RZ, 0x7610, R90 ;  /* 0x00007610ff5a7816 */ /* 0x000fe2000000005a */
[-C--:B------:R-:W-:Y:S01]  /*0900*/  FFMA.FTZ R30, R111, R113.reuse, R30 ;  /* 0x000000716f1e7223 */ /* 0x080fe2000001001e */
[----:B------:R-:W-:Y:S01]  /*0910*/  PRMT R125, RZ, 0x5410, R91 ;  /* 0x00005410ff7d7816 */ /* 0x000fe2000000005b */
[----:B------:R-:W-:Y:S01]  /*0920*/  FMUL.FTZ R112, R92, R113 ;  /* 0x000000715c707220 */ /* 0x000fe20000410000 */
[----:B------:R-:W-:Y:S01]  /*0930*/  PRMT R87, RZ, 0x7610, R87 ;  /* 0x00007610ff577816 */ /* 0x000fe20000000057 */
[----:B------:R-:W-:Y:S01]  /*0940*/  FADD.FTZ R44, R44, R85 ;  /* 0x000000552c2c7221 */ /* 0x000fe20000010000 */
[----:B------:R-:W-:Y:S01]  /*0950*/  PRMT R84, RZ, 0x7610, R91 ;  /* 0x00007610ff547816 */ /* 0x000fe2000000005b */
[----:B------:R-:W-:-:S02]  /*0960*/  FMUL.FTZ R106, R118, R109 ;  /* 0x0000006d766a7220 */ /* 0x000fc40000410000 */
[----:B------:R-:W-:Y:S02]  /*0970*/  FFMA.FTZ R28, R105, R85, R28 ;  /* 0x00000055691c7223 */ /* 0x000fe4000001001c */
[----:B------:R-:W-:Y:S02]  /*0980*/  FADD.FTZ R47, R47, R86 ;  /* 0x000000562f2f7221 */ /* 0x000fe40000010000 */
[----:B------:R-:W-:Y:S01]  /*0990*/  FMUL.FTZ R113, R118, R117 ;  /* 0x0000007576717220 */ /* 0x000fe20000410000 */
[----:B------:R-:W-:Y:S01]  /*09a0*/  IADD3 R117, R103, 0x20, RZ ;  /* 0x0000002067757810 */ /* 0x000fe20007ffe0ff */
[-C--:B------:R-:W-:Y:S02]  /*09b0*/  FFMA.FTZ R31, R110, R86.reuse, R31 ;  /* 0x000000566e1f7223 */ /* 0x080fe4000001001f */
[----:B------:R-:W-:Y:S02]  /*09c0*/  FMUL.FTZ R115, R23, R86 ;  /* 0x0000005617737220 */ /* 0x000fe40000410000 */
[----:B------:R-:W-:-:S02]  /*09d0*/  FMUL.FTZ R109, R93, R88 ;  /* 0x000000585d6d7220 */ /* 0x000fc40000410000 */
[----:B------:R-:W-:Y:S02]  /*09e0*/  FADD.FTZ R86, RZ, R108 ;  /* 0x0000006cff567221 */ /* 0x000fe40000010000 */
[----:B------:R-:W-:Y:S02]  /*09f0*/  FFMA.FTZ R85, R105, R108, RZ ;  /* 0x0000006c69557223 */ /* 0x000fe400000100ff */
[----:B------:R-:W-:Y:S02]  /*0a00*/  FADD.FTZ R48, R48, R89 ;  /* 0x0000005930307221 */ /* 0x000fe40000010000 */
[-C--:B------:R-:W-:Y:S02]  /*0a10*/  FFMA.FTZ R32, R113, R89.reuse, R32 ;  /* 0x0000005971207223 */ /* 0x080fe40000010020 */
[----:B------:R-:W-:Y:S02]  /*0a20*/  FMUL.FTZ R114, R22, R89 ;  /* 0x0000005916727220 */ /* 0x000fe40000410000 */
[----:B------:R-:W-:-:S02]  /*0a30*/  FADD.FTZ R89, R86, R109 ;  /* 0x0000006d56597221 */ /* 0x000fc40000010000 */
[----:B------:R-:W-:Y:S02]  /*0a40*/  FFMA.FTZ R85, R106, R109, R85 ;  /* 0x0000006d6a557223 */ /* 0x000fe40000010055 */
[----:B------:R-:W-:Y:S02]  /*0a50*/  FADD.FTZ R86, R89, R112 ;  /* 0x0000007059567221 */ /* 0x000fe40000010000 */
[----:B------:R-:W-:Y:S02]  /*0a60*/  FFMA.FTZ R85, R111, R112, R85 ;  /* 0x000000706f557223 */ /* 0x000fe40000010055 */
[C---:B------:R-:W-:Y:S02]  /*0a70*/  FADD.FTZ R123, -R142.reuse, R123 ;  /* 0x0000007b8e7b7221 */ /* 0x040fe40000010100 */
[----:B------:R-:W-:Y:S02]  /*0a80*/  FADD.FTZ R121, -R142, R121 ;  /* 0x000000798e797221 */ /* 0x000fe40000010100 */
[----:B------:R-:W-:-:S02]  /*0a90*/  FADD.FTZ R89, R86, R115 ;  /* 0x0000007356597221 */ /* 0x000fc40000010000 */
[----:B------:R-:W-:Y:S02]  /*0aa0*/  FFMA.FTZ R85, R110, R115, R85 ;  /* 0x000000736e557223 */ /* 0x000fe40000010055 */
[C---:B------:R-:W-:Y:S02]  /*0ab0*/  FMUL.FTZ R123, R118.reuse, R123 ;  /* 0x0000007b767b7220 */ /* 0x040fe40000410000 */
[----:B------:R-:W-:Y:S02]  /*0ac0*/  FMUL.FTZ R120, R118, R121 ;  /* 0x0000007976787220 */ /* 0x000fe40000410000 */
[----:B------:R-:W-:Y:S02]  /*0ad0*/  FMUL.FTZ R121, R21, R90 ;  /* 0x0000005a15797220 */ /* 0x000fe40000410000 */
[----:B------:R-:W-:Y:S02]  /*0ae0*/  FADD.FTZ R86, R89, R114 ;  /* 0x0000007259567221 */ /* 0x000fe40000010000 */
[----:B------:R-:W-:-:S02]  /*0af0*/  FFMA.FTZ R85, R113, R114, R85 ;  /* 0x0000007271557223 */ /* 0x000fc40000010055 */
[----:B------:R-:W-:Y:S02]  /*0b00*/  FADD.FTZ R50, R50, R125 ;  /* 0x0000007d32327221 */ /* 0x000fe40000010000 */
[-C--:B------:R-:W-:Y:S02]  /*0b10*/  FFMA.FTZ R34, R123, R125.reuse, R34 ;  /* 0x0000007d7b227223 */ /* 0x080fe40000010022 */
[----:B------:R-:W-:Y:S02]  /*0b20*/  FMUL.FTZ R122, R20, R125 ;  /* 0x0000007d147a7220 */ /* 0x000fe40000410000 */
[----:B------:R-:W-:Y:S02]  /*0b30*/  FADD.FTZ R125, -R142, R87 ;  /* 0x000000578e7d7221 */ /* 0x000fe40000010100 */
        /* <DEDUP_REMOVED lines=14> */
.L_x_158:
[----:B0-----:R-:W-:Y:S05]  /*0c20*/  BSYNC B1 ;  /* 0x0000000000017941 */ /* 0x001fea0003800000 */
.L_x_157:
        /* <DEDUP_REMOVED lines=12> */
[----:B------:R2:W5:Y:S02]  /*0cf0*/  @P1 LDG.E.128 R24, [R116.64] ;  /* 0x0000000474181981 */ /* 0x000564000c1e1d00 */
[--C-:B--2---:R-:W-:Y:S02]  /*0d00*/  PRMT R117, RZ, 0x7610, R84.reuse ;  /* 0x00007610ff757816 */ /* 0x104fe40000000054 */
[--C-:B------:R-:W-:Y:S02]  /*0d10*/  PRMT R127, RZ, 0x5410, R85.reuse ;  /* 0x00005410ff7f7816 */ /* 0x100fe40000000055 */
[----:B------:R-:W-:Y:S02]  /*0d20*/  PRMT R85, RZ, 0x7610, R85 ;  /* 0x00007610ff557816 */ /* 0x000fe40000000055 */
[----:B------:R-:W-:Y:S01]  /*0d30*/  PRMT R107, RZ, 0x5410, R84 ;  /* 0x00005410ff6b7816 */ /* 0x000fe20000000054 */
[----:B------:R-:W-:Y:S01]  /*0d40*/  FADD.FTZ R127, -R142, R127 ;  /* 0x0000007f8e7f7221 */ /* 0x000fe20000010100 */
[----:B------:R-:W-:-:S02]  /*0d50*/  PRMT R137, RZ, 0x5410, R87 ;  /* 0x00005410ff897816 */ /* 0x000fc40000000057 */
[----:B------:R-:W-:Y:S01]  /*0d60*/  PRMT R139, RZ, 0x7610, R87 ;  /* 0x00007610ff8b7816 */ /* 0x000fe20000000057 */
[C---:B------:R-:W-:Y:S01]  /*0d70*/  FADD.FTZ R87, -R142.reuse, R117 ;  /* 0x000000758e577221 */ /* 0x040fe20000010100 */
[----:B------:R-:W-:Y:S01]  /*0d80*/  PRMT R129, RZ, 0x5410, R86 ;  /* 0x00005410ff817816 */ /* 0x000fe20000000056 */
[C---:B------:R-:W-:Y:S01]  /*0d90*/  FADD.FTZ R117, -R142.reuse, R85 ;  /* 0x000000558e757221 */ /* 0x040fe20000010100 */
[--C-:B---3--:R-:W-:Y:S01]  /*0da0*/  PRMT R85, RZ, 0x5410, R88.reuse ;  /* 0x00005410ff557816 */ /* 0x108fe20000000058 */
[C---:B------:R-:W-:Y:S01]  /*0db0*/  FADD.FTZ R107, -R142.reuse, R107 ;  /* 0x0000006b8e6b7221 */ /* 0x040fe20000010100 */
[----:B------:R-:W-:Y:S01]  /*0dc0*/  PRMT R88, RZ, 0x7610, R88 ;  /* 0x00007610ff587816 */ /* 0x000fe20000000058 */
[----:B------:R-:W-:Y:S01]  /*0dd0*/  FADD.FTZ R133, -R142, R129 ;  /* 0x000000818e857221 */ /* 0x000fe20000010100 */
[--C-:B------:R-:W-:Y:S01]  /*0de0*/  PRMT R132, RZ, 0x5410, R89.reuse ;  /* 0x00005410ff847816 */ /* 0x100fe20000000059 */
[----:B-----5:R-:W-:Y:S01]  /*0df0*/  FMUL.FTZ R107, R118, R107 ;  /* 0x0000006b766b7220 */ /* 0x020fe20000410000 */
[----:B------:R-:W-:Y:S01]  /*0e00*/  PRMT R131, RZ, 0x7610, R86 ;  /* 0x00007610ff837816 */ /* 0x000fe20000000056 */
[----:B------:R-:W-:Y:S01]  /*0e10*/  FMUL.FTZ R128, R18, R85 ;  /* 0x0000005512807220 */ /* 0x000fe20000410000 */
[----:B------:R-:W-:Y:S01]  /*0e20*/  PRMT R89, RZ, 0x7610, R89 ;  /* 0x00007610ff597816 */ /* 0x000fe20000000059 */
[C---:B------:R-:W-:Y:S01]  /*0e30*/  FMUL.FTZ R127, R118.reuse, R127 ;  /* 0x0000007f767f7220 */ /* 0x040fe20000410000 */
[--C-:B------:R-:W-:Y:S01]  /*0e40*/  PRMT R134, RZ, 0x5410, R90.reuse ;  /* 0x00005410ff867816 */ /* 0x100fe2000000005a */
[----:B------:R-:W-:Y:S01]  /*0e50*/  FMUL.FTZ R126, R118, R87 ;  /* 0x00000057767e7220 */ /* 0x000fe20000410000 */
[----:B------:R-:W-:Y:S01]  /*0e60*/  PRMT R90, RZ, 0x7610, R90 ;  /* 0x00007610ff5a7816 */ /* 0x000fe2000000005a */
[----:B------:R-:W-:Y:S01]  /*0e70*/  FMUL.FTZ R129, R16, R88 ;  /* 0x0000005810817220 */ /* 0x000fe20000410000 */
[--C-:B------:R-:W-:Y:S01]  /*0e80*/  PRMT R138, RZ, 0x5410, R91.reuse ;  /* 0x00005410ff8a7816 */ /* 0x100fe2000000005b */
[----:B------:R-:W-:Y:S01]  /*0e90*/  FADD.FTZ R84, R143, R128 ;  /* 0x000000808f547221 */ /* 0x000fe20000010000 */
[----:B------:R-:W-:Y:S01]  /*0ea0*/  PRMT R91, RZ, 0x7610, R91 ;  /* 0x00007610ff5b7816 */ /* 0x000fe2000000005b */
[----:B------:R-:W-:-:S02]  /*0eb0*/  FFMA.FTZ R144, R107, R128, R144 ;  /* 0x000000806b907223 */ /* 0x000fc40000010090 */
[----:B------:R-:W-:Y:S02]  /*0ec0*/  FADD.FTZ R40, R40, R85 ;  /* 0x0000005528287221 */ /* 0x000fe40000010000 */
[----:B------:R-:W-:Y:S02]  /*0ed0*/  FFMA.FTZ R76, R107, R85, R76 ;  /* 0x000000556b4c7223 */ /* 0x000fe4000001004c */
[----:B------:R-:W-:Y:S02]  /*0ee0*/  FADD.FTZ R42, R42, R132 ;  /* 0x000000842a2a7221 */ /* 0x000fe40000010000 */
[-C--:B------:R-:W-:Y:S02]  /*0ef0*/  FFMA.FTZ R78, R127, R132.reuse, R78 ;  /* 0x000000847f4e7223 */ /* 0x080fe4000001004e */
[----:B------:R-:W-:Y:S02]  /*0f00*/  FMUL.FTZ R132, R15, R132 ;  /* 0x000000840f847220 */ /* 0x000fe40000410000 */
[----:B------:R-:W-:-:S02]  /*0f10*/  FADD.FTZ R85, R84, R129 ;  /* 0x0000008154557221 */ /* 0x000fc40000010000 */
[----:B------:R-:W-:Y:S02]  /*0f20*/  FFMA.FTZ R144, R126, R129, R144 ;  /* 0x000000817e907223 */ /* 0x000fe40000010090 */
[----:B------:R-:W-:Y:S02]  /*0f30*/  FADD.FTZ R135, -R142, R131 ;  /* 0x000000838e877221 */ /* 0x000fe40000010100 */
[C---:B------:R-:W-:Y:S02]  /*0f40*/  FMUL.FTZ R133, R118.reuse, R133 ;  /* 0x0000008576857220 */ /* 0x040fe40000410000 */
[----:B------:R-:W-:Y:S02]  /*0f50*/  FMUL.FTZ R130, R118, R117 ;  /* 0x0000007576827220 */ /* 0x000fe40000410000 */
[----:B------:R-:W-:Y:S02]  /*0f60*/  FMUL.FTZ R131, R14, R89 ;  /* 0x000000590e837220 */ /* 0x000fe40000410000 */
[----:B------:R-:W-:-:S02]  /*0f70*/  FADD.FTZ R84, R85, R132 ;  /* 0x0000008455547221 */ /* 0x000fc40000010000 */
[----:B------:R-:W-:Y:S02]  /*0f80*/  FFMA.FTZ R144, R127, R132, R144 ;  /* 0x000000847f907223 */ /* 0x000fe40000010090 */
[----:B------:R-:W-:Y:S02]  /*0f90*/  FADD.FTZ R137, -R142, R137 ;  /* 0x000000898e897221 */ /* 0x000fe40000010100 */
[----:B------:R-:W-:Y:S02]  /*0fa0*/  FADD.FTZ R80, R80, R134 ;  /* 0x0000008650507221 */ /* 0x000fe40000010000 */
[-C--:B------:R-:W-:Y:S02]  /*0fb0*/  FFMA.FTZ R52, R133, R134.reuse, R52 ;  /* 0x0000008685347223 */ /* 0x080fe40000010034 */
[----:B------:R-:W-:Y:S02]  /*0fc0*/  FMUL.FTZ R134, R13, R134 ;  /* 0x000000860d867220 */ /* 0x000fe40000410000 */
        /* <DEDUP_REMOVED lines=9> */
[----:B------:R-:W-:Y:S02]  /*1060*/  FADD.FTZ R145, -R142, R139 ;  /* 0x0000008b8e917221 */ /* 0x000fe40000010100 */
        /* <DEDUP_REMOVED lines=17> */
.L_x_160:
[----:B------:R-:W-:Y:S05]  /*1180*/  BSYNC B1 ;  /* 0x0000000000017941 */ /* 0x000fea0003800000 */
.L_x_159:
[----:B-----5:R-:W-:Y:S01]  /*1190*/  @P0 PRMT R119, RZ, 0x5410, R141 ;  /* 0x00005410ff770816 */ /* 0x020fe2000000008d */
[----:B------:R-:W-:Y:S05]  /*11a0*/  BRA.DIV ~URZ, `(.L_x_161) ;  /* 0x00001b727f007947 */ /* 0x000fea000b800000 */
[----:B------:R0:W1:Y:S02]  /*11b0*/  SHFL.BFLY PT, R86, R143, 0x1, 0x1f ;  /* 0x0c201f008f567f89 */ /* 0x00006400000e0000 */
.L_x_174:
        /* <DEDUP_REMOVED lines=18> */
.L_x_175:
[----:B--2---:R-:W-:Y:S01]  /*12e0*/  FADD.FTZ R91, R91, R88 ;  /* 0x000000585b5b7221 */ /* 0x004fe20000010000 */
[----:B------:R-:W-:Y:S01]  /*12f0*/  BSSY B1, `(.L_x_163) ;  /* 0x000006e000017945 */ /* 0x000fe20003800000 */
[----:B-1----:R-:W-:Y:S02]  /*1300*/  FADD.FTZ R85, R85, R90 ;  /* 0x0000005a55557221 */ /* 0x002fe40000010000 */
[----:B------:R-:W-:Y:S02]  /*1310*/  FMUL.FTZ R91, R91, c[0x0][0x1e0] ;  /* 0x000078005b5b7a20 */ /* 0x000fe40000410000 */
[----:B------:R-:W-:-:S03]  /*1320*/  FMUL.FTZ R142, R85, c[0x0][0x1e0] ;  /* 0x00007800558e7a20 */ /* 0x000fc60000410000 */
[----:B------:R-:W-:Y:S01]  /*1330*/  FSEL R141, R91, RZ, !P4 ;  /* 0x000000ff5b8d7208 */ /* 0x000fe20006000000 */
[----:B------:R-:W-:Y:S05]  /*1340*/  @!P2 BRA `(.L_x_164) ;  /* 0x000006800000a947 */ /* 0x000fea0003800000 */
[----:B------:R-:W-:-:S05]  /*1350*/  MOV R144, 0x10 ;  /* 0x0000001000907802 */ /* 0x000fca0000000f00 */
[----:B------:R-:W-:-:S06]  /*1360*/  IMAD.WIDE.U32 R84, R103, R144, c[0x0][0x170] ;  /* 0x00005c0067547625 */ /* 0x000fcc00078e0090 */
[----:B------:R-:W2:Y:S01]  /*1370*/  LDG.E.128 R84, [R84.64] ;  /* 0x0000000454547981 */ /* 0x000ea2000c1e1d00 */
[----:B------:R-:W-:Y:S01]  /*1380*/  ISETP.NE.U32.AND P0, PT, RZ, c[0x0][0x218], PT ;  /* 0x00008600ff007a0c */ /* 0x000fe20003f05070 */
[-CC-:B------:R-:W-:Y:S02]  /*1390*/  FFMA.FTZ R89, R111, R142.reuse, R141.reuse ;  /* 0x0000008e6f597223 */ /* 0x180fe4000001008d */
[-C--:B0-----:R-:W-:Y:S01]  /*13a0*/  FFMA.FTZ R90, R110, R142.reuse, R141 ;  /* 0x0000008e6e5a7223 */ /* 0x081fe2000001008d */
[----:B------:R-:W-:Y:S01]  /*13b0*/  ISETP.NE.AND.EX P1, PT, RZ, c[0x0][0x21c], PT, P0 ;  /* 0x00008700ff007a0c */ /* 0x000fe20003f25300 */
[----:B------:R-:W-:Y:S01]  /*13c0*/  FADD.FTZ R89, R112, -R89 ;  /* 0x8000005970597221 */ /* 0x000fe20000010000 */
[----:B------:R-:W-:Y:S01]  /*13d0*/  ISETP.NE.U32.AND P0, PT, RZ, c[0x0][0x258], PT ;  /* 0x00009600ff007a0c */ /* 0x000fe20003f05070 */
[----:B------:R-:W-:Y:S02]  /*13e0*/  FADD.FTZ R91, R115, -R90 ;  /* 0x8000005a735b7221 */ /* 0x000fe40000010000 */
[----:B------:R-:W-:Y:S01]  /*13f0*/  FMUL.FTZ R88, R118, R89 ;  /* 0x0000005976587220 */ /* 0x000fe20000410000 */
[----:B------:R-:W-:Y:S01]  /*1400*/  ISETP.NE.AND.EX P0, PT, RZ, c[0x0][0x25c], PT, P0 ;  /* 0x00009700ff007a0c */ /* 0x000fe20003f05300 */
[----:B------:R-:W-:-:S02]  /*1410*/  FFMA.FTZ R117, R113, R142, R141 ;  /* 0x0000008e71757223 */ /* 0x000fc4000001008d */
[----:B------:R-:W-:Y:S02]  /*1420*/  FMUL.FTZ R90, R118, R91 ;  /* 0x0000005b765a7220 */ /* 0x000fe40000410000 */
[----:B------:R-:W-:Y:S02]  /*1430*/  FFMA.FTZ R116, R120, R142, R141 ;  /* 0x0000008e78747223 */ /* 0x000fe4000001008d */
[----:B------:R-:W-:Y:S01]  /*1440*/  @P1 PRMT R89, RZ, 0x5410, R73 ;  /* 0x00005410ff591816 */ /* 0x000fe20000000049 */
[----:B------:R-:W-:Y:S02]  /*1450*/  FADD.FTZ R117, R114, -R117 ;  /* 0x8000007572757221 */ /* 0x000fe40000010000 */
[----:B------:R-:W-:Y:S02]  /*1460*/  FADD.FTZ R91, R121, -R116 ;  /* 0x80000074795b7221 */ /* 0x000fe40000010000 */
[----:B------:R-:W-:Y:S01]  /*1470*/  @P1 FADD.FTZ R88, R88, R89 ;  /* 0x0000005958581221 */ /* 0x000fe20000010000 */
[----:B------:R-:W-:Y:S01]  /*1480*/  @P1 PRMT R89, RZ, 0x7610, R73 ;  /* 0x00007610ff591816 */ /* 0x000fe20000000049 */
[----:B------:R-:W-:-:S02]  /*1490*/  FMUL.FTZ R116, R118, R117 ;  /* 0x0000007576747220 */ /* 0x000fc40000410000 */
[----:B------:R-:W-:Y:S01]  /*14a0*/  FMUL.FTZ R148, R118, R91 ;  /* 0x0000005b76947220 */ /* 0x000fe20000410000 */
[--C-:B------:R-:W-:Y:S01]  /*14b0*/  @P1 PRMT R91, RZ, 0x7610, R74.reuse ;  /* 0x00007610ff5b1816 */ /* 0x100fe2000000004a */
[----:B------:R-:W-:Y:S01]  /*14c0*/  @P1 FADD.FTZ R90, R90, R89 ;  /* 0x000000595a5a1221 */ /* 0x000fe20000010000 */
[----:B------:R-:W-:Y:S01]  /*14d0*/  @P1 PRMT R89, RZ, 0x5410, R74 ;  /* 0x00005410ff591816 */ /* 0x000fe2000000004a */
[-C--:B------:R-:W-:Y:S02]  /*14e0*/  FFMA.FTZ R150, R106, R142.reuse, R141 ;  /* 0x0000008e6a967223 */ /* 0x080fe4000001008d */
[----:B------:R-:W-:Y:S02]  /*14f0*/  @P1 FADD.FTZ R148, R148, R91 ;  /* 0x0000005b94941221 */ /* 0x000fe40000010000 */
[----:B------:R-:W-:Y:S02]  /*1500*/  @P1 FADD.FTZ R116, R116, R89 ;  /* 0x0000005974741221 */ /* 0x000fe40000010000 */
[----:B------:R-:W-:Y:S01]  /*1510*/  FFMA.FTZ R89, R105, R142, R141 ;  /* 0x0000008e69597223 */ /* 0x000fe2000001008d */
[----:B------:R-:W-:Y:S01]  /*1520*/  @P0 F2FP.BF16.PACK_AB R147, RZ, R148 ;  /* 0x00000094ff93023e */ /* 0x000fe200000010ff */
[----:B------:R-:W-:Y:S01]  /*1530*/  FADD.FTZ R91, R109, -R150 ;  /* 0x800000966d5b7221 */ /* 0x000fe20000010000 */
[----:B------:R-:W-:Y:S01]  /*1540*/  @P0 F2FP.BF16.PACK_AB R145, RZ, R116 ;  /* 0x00000074ff91023e */ /* 0x000fe200000010ff */
[----:B------:R-:W-:-:S02]  /*1550*/  FADD.FTZ R89, R108, -R89 ;  /* 0x800000596c597221 */ /* 0x000fc40000010000 */
[-C--:B------:R-:W-:Y:S01]  /*1560*/  FFMA.FTZ R117, R123, R142.reuse, R141 ;  /* 0x0000008e7b757223 */ /* 0x080fe2000001008d */
[----:B------:R-:W-:Y:S01]  /*1570*/  @P0 PRMT R38, R145, 0x7610, R38 ;  /* 0x0000761091260816 */ /* 0x000fe20000000026 */
[C---:B------:R-:W-:Y:S01]  /*1580*/  FMUL.FTZ R146, R118.reuse, R89 ;  /* 0x0000005976927220 */ /* 0x040fe20000410000 */
[--C-:B------:R-:W-:Y:S01]  /*1590*/  @P1 PRMT R89, RZ, 0x5410, R72.reuse ;  /* 0x00005410ff591816 */ /* 0x100fe20000000048 */
[----:B------:R-:W-:Y:S01]  /*15a0*/  FMUL.FTZ R150, R118, R91 ;  /* 0x0000005b76967220 */ /* 0x000fe20000410000 */
[----:B------:R-:W-:Y:S01]  /*15b0*/  @P0 PRMT R38, R38, 0x5410, R147 ;  /* 0x0000541026260816 */ /* 0x000fe20000000093 */
[----:B------:R-:W-:Y:S02]  /*15c0*/  FADD.FTZ R117, R122, -R117 ;  /* 0x800000757a757221 */ /* 0x000fe40000010000 */
[----:B------:R-:W-:Y:S01]  /*15d0*/  @P1 FADD.FTZ R146, R146, R89 ;  /* 0x0000005992921221 */ /* 0x000fe20000010000 */
[----:B------:R-:W-:Y:S01]  /*15e0*/  @P1 PRMT R89, RZ, 0x7610, R72 ;  /* 0x00007610ff591816 */ /* 0x000fe20000000048 */
[----:B------:R-:W-:-:S02]  /*15f0*/  FFMA.FTZ R143, R125, R142, R141 ;  /* 0x0000008e7d8f7223 */ /* 0x000fc4000001008d */
[----:B------:R-:W-:Y:S01]  /*1600*/  FMUL.FTZ R152, R118, R117 ;  /* 0x0000007576987220 */ /* 0x000fe20000410000 */
[----:B------:R-:W-:Y:S01]  /*1610*/  @P0 F2FP.BF16.PACK_AB R117, RZ, R88 ;  /* 0x00000058ff75023e */ /* 0x000fe200000010ff */
[----:B------:R-:W-:Y:S01]  /*1620*/  @P1 FADD.FTZ R150, R150, R89 ;  /* 0x0000005996961221 */ /* 0x000fe20000010000 */
[----:B------:R-:W-:Y:S01]  /*1630*/  @P1 PRMT R89, RZ, 0x5410, R75 ;  /* 0x00005410ff591816 */ /* 0x000fe2000000004b */
[----:B------:R-:W-:Y:S01]  /*1640*/  FADD.FTZ R143, R124, -R143 ;  /* 0x8000008f7c8f7221 */ /* 0x000fe20000010000 */
[----:B------:R-:W-:Y:S01]  /*1650*/  @P0 PRMT R37, R117, 0x7610, R37 ;  /* 0x0000761075250816 */ /* 0x000fe20000000025 */
[----:B------:R-:W-:Y:S01]  /*1660*/  FMUL.FTZ R145, R90, R119 ;  /* 0x000000775a917220 */ /* 0x000fe20000410000 */
        /* <DEDUP_REMOVED lines=8> */
[----:B------:R-:W-:Y:S01]  /*16f0*/  @P0 F2FP.BF16.PACK_AB R89, RZ, R146 ;  /* 0x00000092ff59023e */ /* 0x000fe200000010ff */
[-C--:B------:R-:W-:Y:S01]  /*1700*/  FMUL.FTZ R148, R148, R119.reuse ;  /* 0x0000007794947220 */ /* 0x080fe20000410000 */
[----:B------:R-:W-:Y:S01]  /*1710*/  @P0 PRMT R37, R37, 0x5410, R143 ;  /* 0x0000541025250816 */ /* 0x000fe2000000008f */
[----:B------:R-:W-:Y:S01]  /*1720*/  FMUL.FTZ R143, R88, R119 ;  /* 0x00000077588f7220 */ /* 0x000fe20000410000 */
[----:B------:R-:W-:Y:S01]  /*1730*/  @P0 PRMT R36, R89, 0x7610, R36 ;  /* 0x0000761059240816 */ /* 0x000fe20000000024 */
[----:B------:R-:W-:Y:S01]  /*1740*/  FMUL.FTZ R88, R6, R145 ;  /* 0x0000009106587220 */ /* 0x000fe20000410000 */
[----:B------:R-:W-:Y:S01]  /*1750*/  @P0 F2FP.BF16.PACK_AB R151, RZ, R154 ;  /* 0x0000009aff97023e */ /* 0x000fe200000010ff */
[----:B------:R-:W-:Y:S01]  /*1760*/  FMUL.FTZ R89, R7, R143 ;  /* 0x0000008f07597220 */ /* 0x000fe20000410000 */
[----:B------:R-:W-:Y:S01]  /*1770*/  @P0 PRMT R39, R149, 0x7610, R39 ;  /* 0x0000761095270816 */ /* 0x000fe20000000027 */
[----:B------:R-:W-:Y:S01]  /*1780*/  FMUL.FTZ R90, R5, R147 ;  /* 0x00000093055a7220 */ /* 0x000fe20000410000 */
[----:B------:R-:W-:Y:S01]  /*1790*/  @P0 PRMT R36, R36, 0x5410, R91 ;  /* 0x0000541024240816 */ /* 0x000fe2000000005b */
[----:B------:R-:W-:Y:S01]  /*17a0*/  FMUL.FTZ R91, R4, R148 ;  /* 0x00000094045b7220 */ /* 0x000fe20000410000 */
[----:B------:R-:W-:Y:S01]  /*17b0*/  @P0 PRMT R39, R39, 0x5410, R151 ;  /* 0x0000541027270816 */ /* 0x000fe20000000097 */
[----:B------:R-:W-:Y:S01]  /*17c0*/  FMUL.FTZ R146, R146, R119 ;  /* 0x0000007792927220 */ /* 0x000fe20000410000 */
[----:B------:R-:W-:Y:S01]  /*17d0*/  F2FP.BF16.PACK_AB R89, R88, R89 ;  /* 0x000000595859723e */ /* 0x000fe200000010ff */
[-C--:B------:R-:W-:Y:S01]  /*17e0*/  FMUL.FTZ R149, R150, R119.reuse ;  /* 0x0000007796957220 */ /* 0x080fe20000410000 */
[----:B------:R-:W-:Y:S01]  /*17f0*/  F2FP.BF16.PACK_AB R90, R91, R90 ;  /* 0x0000005a5b5a723e */ /* 0x000fe200000010ff */
[----:B------:R-:W-:-:S02]  /*1800*/  FMUL.FTZ R152, R152, R119 ;  /* 0x0000007798987220 */ /* 0x000fc40000410000 */
[----:B------:R-:W-:Y:S02]  /*1810*/  FMUL.FTZ R151, R154, R119 ;  /* 0x000000779a977220 */ /* 0x000fe40000410000 */
[----:B------:R-:W-:-:S04]  /*1820*/  @P0 IMAD.WIDE.U32 R116, R103, R144, c[0x0][0x258] ;  /* 0x0000960067740625 */ /* 0x000fc800078e0090 */
[----:B------:R-:W-:Y:S01]  /*1830*/  FMUL.FTZ R88, R9, R146 ;  /* 0x0000009209587220 */ /* 0x000fe20000410000 */
[----:B------:R0:W-:Y:S01]  /*1840*/  @P0 STG.E.128 [R116.64], R36 ;  /* 0x0000002474000986 */ /* 0x0001e2000c101d04 */
[----:B------:R-:W-:Y:S02]  /*1850*/  FMUL.FTZ R91, R8, R149 ;  /* 0x00000095085b7220 */ /* 0x000fe40000410000 */
[----:B------:R-:W-:Y:S02]  /*1860*/  FMUL.FTZ R150, R3, R152 ;  /* 0x0000009803967220 */ /* 0x000fe40000410000 */
[----:B------:R-:W-:Y:S01]  /*1870*/  FMUL.FTZ R153, R2, R151 ;  /* 0x0000009702997220 */ /* 0x000fe20000410000 */
[----:B------:R-:W-:-:S04]  /*1880*/  F2FP.BF16.PACK_AB R88, R91, R88 ;  /* 0x000000585b58723e */ /* 0x000fc800000010ff */
[----:B------:R-:W-:Y:S01]  /*1890*/  F2FP.BF16.PACK_AB R91, R153, R150 ;  /* 0x00000096995b723e */ /* 0x000fe200000010ff */
[C---:B0-----:R-:W-:Y:S01]  /*18a0*/  IMAD.WIDE.U32 R116, R103.reuse, R144, c[0x0][0x248] ;  /* 0x0000920067747625 */ /* 0x041fe200078e0090 */
[----:B------:R-:W-:-:S04]  /*18b0*/  IADD3 R103, R103, 0x20, RZ ;  /* 0x0000002067677810 */ /* 0x000fc80007ffe0ff */
[----:B------:R2:W-:Y:S02]  /*18c0*/  STG.E.128 [R116.64], R88 ;  /* 0x0000005874007986 */ /* 0x0005e4000c101d04 */
[--C-:B--2---:R-:W-:Y:S02]  /*18d0*/  PRMT R88, RZ, 0x5410, R85.reuse ;  /* 0x00005410ff587816 */ /* 0x104fe40000000055 */
[----:B------:R-:W-:Y:S02]  /*18e0*/  PRMT R90, RZ, 0x7610, R85 ;  /* 0x00007610ff5a7816 */ /* 0x000fe40000000055 */
[----:B------:R-:W-:Y:S01]  /*18f0*/  PRMT R89, RZ, 0x5410, R86 ;  /* 0x00005410ff597816 */ /* 0x000fe20000000056 */
[----:B------:R-:W-:Y:S01]  /*1900*/  FFMA.FTZ R58, R88, R143, R58 ;  /* 0x0000008f583a7223 */ /* 0x000fe2000001003a */
        /* <DEDUP_REMOVED lines=9> */
[----:B------:R-:W-:-:S02]  /*19a0*/  FFMA.FTZ R57, R84, R149, R57 ;  /* 0x0000009554397223 */ /* 0x000fc40000010039 */
[----:B------:R-:W-:Y:S02]  /*19b0*/  FFMA.FTZ R62, R91, R152, R62 ;  /* 0x000000985b3e7223 */ /* 0x000fe4000001003e */
[----:B------:R-:W-:Y:S02]  /*19c0*/  FFMA.FTZ R63, R116, R151, R63 ;  /* 0x00000097743f7223 */ /* 0x000fe4000001003f */
.L_x_164:
[----:B------:R-:W-:Y:S05]  /*19d0*/  BSYNC B1 ;  /* 0x0000000000017941 */ /* 0x000fea0003800000 */
.L_x_163:
[----:B------:R-:W-:Y:S01]  /*19e0*/  BSSY B1, `(.L_x_165) ;  /* 0x000006b000017945 */ /* 0x000fe20003800000 */
[----:B------:R-:W-:Y:S05]  /*19f0*/  @!P3 BRA `(.L_x_166) ;  /* 0x000006900000b947 */ /* 0x000fea0003800000 */
[----:B------:R-:W-:-:S10]  /*1a00*/  HFMA2.MMA R84, -RZ, RZ, 0, 9.5367431640625e-07 ;  /* 0x00000010ff547435 */ /* 0x000fd400000001ff */
[----:B------:R-:W-:-:S06]  /*1a10*/  IMAD.WIDE.U32 R84, R103, R84, c[0x0][0x170] ;  /* 0x00005c0067547625 */ /* 0x000fcc00078e0054 */
[----:B------:R-:W2:Y:S01]  /*1a20*/  LDG.E.128 R84, [R84.64] ;  /* 0x0000000454547981 */ /* 0x000ea2000c1e1d00 */
[----:B------:R-:W-:Y:S01]  /*1a30*/  ISETP.NE.U32.AND P0, PT, RZ, c[0x0][0x218], PT ;  /* 0x00008600ff007a0c */ /* 0x000fe20003f05070 */
[-CC-:B------:R-:W-:Y:S01]  /*1a40*/  FFMA.FTZ R89, R107, R142.reuse, R141.reuse ;  /* 0x0000008e6b597223 */ /* 0x180fe2000001008d */
[----:B------:R-:W-:Y:S01]  /*1a50*/  ISETP.NE.U32.AND P1, PT, RZ, c[0x0][0x258], PT ;  /* 0x00009600ff007a0c */ /* 0x000fe20003f25070 */
[-C--:B------:R-:W-:Y:S01]  /*1a60*/  FFMA.FTZ R116, R136, R142.reuse, R141 ;  /* 0x0000008e88747223 */ /* 0x080fe2000001008d */
[----:B------:R-:W-:Y:S01]  /*1a70*/  ISETP.NE.AND.EX P0, PT, RZ, c[0x0][0x21c], PT, P0 ;  /* 0x00008700ff007a0c */ /* 0x000fe20003f05300 */
[----:B------:R-:W-:Y:S01]  /*1a80*/  FADD.FTZ R89, R128, -R89 ;  /* 0x8000005980597221 */ /* 0x000fe20000010000 */
[----:B------:R-:W-:Y:S01]  /*1a90*/  ISETP.NE.AND.EX P1, PT, RZ, c[0x0][0x25c], PT, P1 ;  /* 0x00009700ff007a0c */ /* 0x000fe20003f25310 */
[----:B------:R-:W-:Y:S02]  /*1aa0*/  FADD.FTZ R145, R135, -R116 ;  /* 0x8000007487917221 */ /* 0x000fe40000010000 */
[----:B0-----:R-:W-:-:S02]  /*1ab0*/  FFMA.FTZ R88, R126, R142, R141 ;  /* 0x0000008e7e587223 */ /* 0x001fc4000001008d */
[----:B------:R-:W-:Y:S02]  /*1ac0*/  FMUL.FTZ R116, R118, R89 ;  /* 0x0000005976747220 */ /* 0x000fe40000410000 */
[-CC-:B------:R-:W-:Y:S02]  /*1ad0*/  FFMA.FTZ R117, R127, R142.reuse, R141.reuse ;  /* 0x0000008e7f757223 */ /* 0x180fe4000001008d */
[-CC-:B------:R-:W-:Y:S02]  /*1ae0*/  FFMA.FTZ R90, R130, R142.reuse, R141.reuse ;  /* 0x0000008e825a7223 */ /* 0x180fe4000001008d */
[----:B------:R-:W-:Y:S01]  /*1af0*/  @P0 PRMT R89, RZ, 0x5410, R24 ;  /* 0x00005410ff590816 */ /* 0x000fe20000000018 */
[-CC-:B------:R-:W-:Y:S02]  /*1b00*/  FFMA.FTZ R143, R133, R142.reuse, R141.reuse ;  /* 0x0000008e858f7223 */ /* 0x180fe4000001008d */
[-CC-:B------:R-:W-:Y:S02]  /*1b10*/  FFMA.FTZ R147, R137, R142.reuse, R141.reuse ;  /* 0x0000008e89937223 */ /* 0x180fe4000001008d */
[----:B------:R-:W-:-:S02]  /*1b20*/  FFMA.FTZ R142, R140, R142, R141 ;  /* 0x0000008e8c8e7223 */ /* 0x000fc4000001008d */
[----:B------:R-:W-:Y:S02]  /*1b30*/  FADD.FTZ R91, R129, -R88 ;  /* 0x80000058815b7221 */ /* 0x000fe40000010000 */
[----:B------:R-:W-:Y:S01]  /*1b40*/  @P0 FADD.FTZ R116, R116, R89 ;  /* 0x0000005974740221 */ /* 0x000fe20000010000 */
[----:B------:R-:W-:Y:S01]  /*1b50*/  @P0 PRMT R89, RZ, 0x7610, R24 ;  /* 0x00007610ff590816 */ /* 0x000fe20000000018 */
[----:B------:R-:W-:Y:S02]  /*1b60*/  FADD.FTZ R149, R139, -R142 ;  /* 0x8000008e8b957221 */ /* 0x000fe40000010000 */
[----:B------:R-:W-:Y:S02]  /*1b70*/  FMUL.FTZ R142, R118, R91 ;  /* 0x0000005b768e7220 */ /* 0x000fe40000410000 */
[----:B------:R-:W-:Y:S02]  /*1b80*/  FADD.FTZ R143, R134, -R143 ;  /* 0x8000008f868f7221 */ /* 0x000fe40000010000 */
[----:B------:R-:W-:Y:S01]  /*1b90*/  @P0 FADD.FTZ R142, R142, R89 ;  /* 0x000000598e8e0221 */ /* 0x000fe20000010000 */
[----:B------:R-:W-:Y:S01]  /*1ba0*/  @P0 PRMT R89, RZ, 0x5410, R26 ;  /* 0x00005410ff590816 */ /* 0x000fe2000000001a */
[----:B------:R-:W-:-:S02]  /*1bb0*/  FMUL.FTZ R144, R118, R143 ;  /* 0x0000008f76907220 */ /* 0x000fc40000410000 */
[----:B------:R-:W-:Y:S02]  /*1bc0*/  FMUL.FTZ R146, R118, R145 ;  /* 0x0000009176927220 */ /* 0x000fe40000410000 */
[----:B------:R-:W-:Y:S01]  /*1bd0*/  @P0 FADD.FTZ R144, R144, R89 ;  /* 0x0000005990900221 */ /* 0x000fe20000010000 */
[----:B------:R-:W-:Y:S01]  /*1be0*/  @P0 PRMT R89, RZ, 0x7610, R26 ;  /* 0x00007610ff590816 */ /* 0x000fe2000000001a */
[----:B------:R-:W-:Y:S02]  /*1bf0*/  FADD.FTZ R117, R132, -R117 ;  /* 0x8000007584757221 */ /* 0x000fe40000010000 */
[----:B------:R-:W-:Y:S02]  /*1c00*/  FADD.FTZ R141, R131, -R90 ;  /* 0x8000005a838d7221 */ /* 0x000fe40000010000 */
[----:B------:R-:W-:Y:S01]  /*1c10*/  @P0 FADD.FTZ R146, R146, R89 ;  /* 0x0000005992920221 */ /* 0x000fe20000010000 */
[----:B------:R-:W-:Y:S01]  /*1c20*/  @P0 PRMT R89, RZ, 0x5410, R25 ;  /* 0x00005410ff590816 */ /* 0x000fe20000000019 */
[C---:B------:R-:W-:Y:S01]  /*1c30*/  FMUL.FTZ R90, R118.reuse, R117 ;  /* 0x00000075765a7220 */ /* 0x040fe20000410000 */
[----:B------:R-:W-:Y:S01]  /*1c40*/  @P1 F2FP.BF16.PACK_AB R117, RZ, R142 ;  /* 0x0000008eff75123e */ /* 0x000fe200000010ff */
[----:B------:R-:W-:-:S02]  /*1c50*/  FMUL.FTZ R88, R118, R141 ;  /* 0x0000008d76587220 */ /* 0x000fc40000410000 */
[----:B------:R-:W-:Y:S01]  /*1c60*/  @P0 FADD.FTZ R90, R90, R89 ;  /* 0x000000595a5a0221 */ /* 0x000fe20000010000 */
[----:B------:R-:W-:Y:S01]  /*1c70*/  @P0 PRMT R89, RZ, 0x7610, R25 ;  /* 0x00007610ff590816 */ /* 0x000fe20000000019 */
[----:B------:R-:W-:Y:S02]  /*1c80*/  FADD.FTZ R147, R138, -R147 ;  /* 0x800000938a937221 */ /* 0x000fe40000010000 */
        /* <DEDUP_REMOVED lines=11> */
[----:B------:R-:W-:Y:S01]  /*1d40*/  @P1 F2FP.BF16.PACK_AB R150, RZ, R88 ;  /* 0x00000058ff96123e */ /* 0x000fe200000010ff */
[-C--:B------:R-:W-:Y:S01]  /*1d50*/  FMUL.FTZ R141, R116, R119.reuse ;  /* 0x00000077748d7220 */ /* 0x080fe20000410000 */
[----:B------:R-:W-:Y:S01]  /*1d60*/  @P1 F2FP.BF16.PACK_AB R151, RZ, R148 ;  /* 0x00000094ff97123e */ /* 0x000fe200000010ff */
[----:B------:R-:W-:Y:S01]  /*1d70*/  @P0 FADD.FTZ R152, R152, R89 ;  /* 0x0000005998980221 */ /* 0x000fe20000010000 */
[----:B------:R-:W-:Y:S01]  /*1d80*/  @P1 F2FP.BF16.PACK_AB R89, RZ, R116 ;  /* 0x00000074ff59123e */ /* 0x000fe200000010ff */
[-C--:B------:R-:W-:Y:S01]  /*1d90*/  FMUL.FTZ R142, R142, R119.reuse ;  /* 0x000000778e8e7220 */ /* 0x080fe20000410000 */
[----:B------:R-:W-:Y:S01]  /*1da0*/  @P1 PRMT R37, R91, 0x7610, R37 ;  /* 0x000076105b251816 */ /* 0x000fe20000000025 */
[-C--:B------:R-:W-:Y:S01]  /*1db0*/  FMUL.FTZ R145, R90, R119.reuse ;  /* 0x000000775a917220 */ /* 0x080fe20000410000 */
[----:B------:R-:W-:Y:S01]  /*1dc0*/  @P1 PRMT R36, R89, 0x7610, R36 ;  /* 0x0000761059241816 */ /* 0x000fe20000000024 */
[-C--:B------:R-:W-:Y:S01]  /*1dd0*/  FMUL.FTZ R146, R88, R119.reuse ;  /* 0x0000007758927220 */ /* 0x080fe20000410000 */
[----:B------:R-:W-:Y:S01]  /*1de0*/  @P1 PRMT R38, R118, 0x7610, R38 ;  /* 0x0000761076261816 */ /* 0x000fe20000000026 */
[-C--:B------:R-:W-:Y:S01]  /*1df0*/  FMUL.FTZ R147, R148, R119.reuse ;  /* 0x0000007794937220 */ /* 0x080fe20000410000 */
        /* <DEDUP_REMOVED lines=13> */
[----:B------:R-:W-:Y:S01]  /*1ed0*/  FMUL.FTZ R151, R104, R148 ;  /* 0x0000009468977220 */ /* 0x000fe20000410000 */
[----:B------:R-:W-:Y:S01]  /*1ee0*/  F2FP.BF16.PACK_AB R88, R91, R88 ;  /* 0x000000585b58723e */ /* 0x000fe200000010ff */
[----:B------:R-:W-:Y:S01]  /*1ef0*/  FMUL.FTZ R90, R99, R143 ;  /* 0x0000008f635a7220 */ /* 0x000fe20000410000 */
[----:B------:R-:W-:Y:S01]  /*1f00*/  @P1 LEA R116, P0, R103, c[0x0][0x258], 0x4 ;  /* 0x0000960067741a11 */ /* 0x000fe200078020ff */
[----:B------:R-:W-:Y:S01]  /*1f10*/  FMUL.FTZ R119, R102, R144 ;  /* 0x0000009066777220 */ /* 0x000fe20000410000 */
[----:B------:R-:W-:-:S02]  /*1f20*/  F2FP.BF16.PACK_AB R91, R151, R118 ;  /* 0x00000076975b723e */ /* 0x000fc400000010ff */
[----:B------:R-:W-:Y:S02]  /*1f30*/  LEA R118, P4, R103, c[0x0][0x248], 0x4 ;  /* 0x0000920067767a11 */ /* 0x000fe400078820ff */
[----:B------:R-:W-:Y:S02]  /*1f40*/  F2FP.BF16.PACK_AB R90, R119, R90 ;  /* 0x0000005a775a723e */ /* 0x000fe400000010ff */
[C---:B------:R-:W-:Y:S02]  /*1f50*/  @P1 LEA.HI.X R117, R103.reuse, c[0x0][0x25c], RZ, 0x4, P0 ;  /* 0x0000970067751a11 */ /* 0x040fe400000f24ff */
[----:B------:R-:W-:-:S03]  /*1f60*/  LEA.HI.X R119, R103, c[0x0][0x24c], RZ, 0x4, P4 ;  /* 0x0000930067777a11 */ /* 0x000fc600020f24ff */
[----:B------:R-:W-:Y:S04]  /*1f70*/  @P1 STG.E.128 [R116.64], R36 ;  /* 0x0000002474001986 */ /* 0x000fe8000c101d04 */
        /* <DEDUP_REMOVED lines=17> */
.L_x_166:
[----:B------:R-:W-:Y:S05]  /*2090*/  BSYNC B1 ;  /* 0x0000000000017941 */ /* 0x000fea0003800000 */
.L_x_165:
[----:B------:R-:W-:-:S04]  /*20a0*/  MOV R84, c[0x0][0x160] ;  /* 0x0000580000547a02 */ /* 0x000fc80000000f00 */
[----:B------:R-:W-:-:S04]  /*20b0*/  LEA R95, R84, R95, 0x2 ;  /* 0x0000005f545f7211 */ /* 0x000fc800078e10ff */
[----:B------:R-:W-:-:S13]  /*20c0*/  ISETP.GE.AND P0, PT, R95, c[0x0][0x164], PT ;  /* 0x000059005f007a0c */ /* 0x000fda0003f06270 */
[----:B0-----:R-:W-:Y:S01]  /*20d0*/  @P0 CALL.REL.NOINC `(.L_x_156) ;  /* 0x0000001000000944 */ /* 0x001fe20003c00000 */
[----:B------:R-:W-:Y:S05]  /*20e0*/  BRA `(.L_x_167) ;  /* 0xffffe47000007947 */ /* 0x000fea000383ffff */
.L_x_156:
[----:B0-----:R-:W-:Y:S05]  /*20f0*/  BSYNC B0 ;  /* 0x0000000000007941 */ /* 0x001fea0003800000 */
.L_x_155:
[----:B------:R-:W-:Y:S01]  /*2100*/  SHF.R.U32.HI R0, RZ, 0x5, R96 ;  /* 0x00000005ff007819 */ /* 0x000fe20000011660 */
[----:B------:R-:W-:Y:S01]  /*2110*/  WARPSYNC 0xffffffff ;  /* 0xffffffff00007948 */ /* 0x000fe20003800000 */
[----:B------:R-:W-:Y:S01]  /*2120*/  LOP3.LUT R2, R96, 0x1f, RZ, 0xc0, !PT ;  /* 0x0000001f60027812 */ /* 0x000fe200078ec0ff */
[----:B------:R-:W0:Y:S01]  /*2130*/  S2R R15, SR_CTAID.X ;  /* 0x00000000000f7919 */ /* 0x000e220000002500 */
[----:B------:R-:W-:Y:S01]  /*2140*/  SHF.L.U32 R3, R0, 0x6, RZ ;  /* 0x0000000600037819 */ /* 0x000fe200000006ff */
[----:B------:R-:W-:Y:S01]  /*2150*/  BSSY B0, `(.L_x_168) ;  /* 0x0000090000007945 */ /* 0x000fe20003800000 */
        /* <DEDUP_REMOVED lines=9> */
[----:B------:R0:W-:Y:S04]  /*21f0*/  STS.128 [R0+0x10], R48 ;  /* 0x0000103000007388 */ /* 0x0001e80000000c00 */
[----:B------:R-:W-:Y:S04]  /*2200*/  STS.128 [R0+0x400], R40 ;  /* 0x0004002800007388 */ /* 0x000fe80000000c00 */
[----:B------:R-:W-:Y:S04]  /*2210*/  STS.128 [R0+0x410], R80 ;  /* 0x0004105000007388 */ /* 0x000fe80000000c00 */
[----:B------:R-:W-:Y:S01]  /*2220*/  BAR.SYNC.DEFER_BLOCKING 0x0 ;  /* 0x0000000000007b1d */ /* 0x000fe20000010000 */
[----:B0-----:R-:W-:-:S05]  /*2230*/  IMAD R51, R15, c[0x0][0x168], RZ ;  /* 0x00005a000f337a24 */ /* 0x001fca00078e02ff */
[----:B------:R-:W0:Y:S04]  /*2240*/  LDS R2, [R96.X4] ;  /* 0x0000000060027984 */ /* 0x000e280000004800 */
[----:B------:R-:W1:Y:S04]  /*2250*/  LDS R3, [R96.X4+0x200] ;  /* 0x0002000060037984 */ /* 0x000e680000004800 */
[----:B-----5:R-:W2:Y:S04]  /*2260*/  LDS R4, [R96.X4+0x400] ;  /* 0x0004000060047984 */ /* 0x020ea80000004800 */
[----:B------:R-:W3:Y:S04]  /*2270*/  LDS R5, [R96.X4+0x600] ;  /* 0x0006000060057984 */ /* 0x000ee80000004800 */
[----:B------:R-:W4:Y:S04]  /*2280*/  LDS R7, [R96.X4+0x800] ;  /* 0x0008000060077984 */ /* 0x000f280000004800 */
[----:B------:R-:W4:Y:S04]  /*2290*/  LDS R6, [R96.X4+0xa00] ;  /* 0x000a000060067984 */ /* 0x000f280000004800 */
[----:B------:R-:W4:Y:S04]  /*22a0*/  LDS R9, [R96.X4+0xc00] ;  /* 0x000c000060097984 */ /* 0x000f280000004800 */
[----:B------:R-:W4:Y:S04]  /*22b0*/  LDS R8, [R96.X4+0xe00] ;  /* 0x000e000060087984 */ /* 0x000f280000004800 */
[----:B------:R-:W-:Y:S04]  /*22c0*/  LDS R11, [R96.X4+0x1800] ;  /* 0x00180000600b7984 */ /* 0x000fe80000004800 */
[----:B------:R-:W-:Y:S01]  /*22d0*/  LDS R10, [R96.X4+0x1a00] ;  /* 0x001a0000600a7984 */ /* 0x000fe20000004800 */
[----:B0-----:R-:W-:-:S03]  /*22e0*/  FADD.FTZ R2, RZ, R2 ;  /* 0x00000002ff027221 */ /* 0x001fc60000010000 */
[----:B------:R-:W-:Y:S01]  /*22f0*/  LDS R13, [R96.X4+0x1c00] ;  /* 0x001c0000600d7984 */ /* 0x000fe20000004800 */
[----:B-1----:R-:W-:-:S03]  /*2300*/  FADD.FTZ R3, RZ, R3 ;  /* 0x00000003ff037221 */ /* 0x002fc60000010000 */
[----:B------:R-:W-:Y:S01]  /*2310*/  LDS R12, [R96.X4+0x1e00] ;  /* 0x001e0000600c7984 */ /* 0x000fe20000004800 */
[----:B--2---:R-:W-:Y:S02]  /*2320*/  FADD.FTZ R4, RZ, R4 ;  /* 0x00000004ff047221 */ /* 0x004fe40000010000 */
[----:B---3--:R-:W-:Y:S02]  /*2330*/  FADD.FTZ R5, RZ, R5 ;  /* 0x00000005ff057221 */ /* 0x008fe40000010000 */
[----:B----4-:R-:W-:Y:S02]  /*2340*/  FADD.FTZ R2, R2, R7 ;  /* 0x0000000702027221 */ /* 0x010fe40000010000 */
[----:B------:R-:W0:Y:S01]  /*2350*/  LDS R7, [R96.X4+0x1000] ;  /* 0x0010000060077984 */ /* 0x000e220000004800 */
[----:B------:R-:W-:-:S03]  /*2360*/  FADD.FTZ R3, R3, R6 ;  /* 0x0000000603037221 */ /* 0x000fc60000010000 */
[----:B------:R-:W1:Y:S01]  /*2370*/  LDS R6, [R96.X4+0x1200] ;  /* 0x0012000060067984 */ /* 0x000e620000004800 */
[----:B------:R-:W-:-:S03]  /*2380*/  FADD.FTZ R4, R4, R9 ;  /* 0x0000000904047221 */ /* 0x000fc60000010000 */
[----:B------:R-:W2:Y:S01]  /*2390*/  LDS R9, [R96.X4+0x1400] ;  /* 0x0014000060097984 */ /* 0x000ea20000004800 */
[----:B------:R-:W-:-:S03]  /*23a0*/  FADD.FTZ R5, R5, R8 ;  /* 0x0000000805057221 */ /* 0x000fc60000010000 */
[----:B------:R-:W3:Y:S04]  /*23b0*/  LDS R8, [R96.X4+0x1600] ;  /* 0x0016000060087984 */ /* 0x000ee80000004800 */
[----:B------:R-:W-:Y:S06]  /*23c0*/  BAR.SYNC.DEFER_BLOCKING 0x0 ;  /* 0x0000000000007b1d */ /* 0x000fec0000010000 */
[----:B------:R-:W-:Y:S01]  /*23d0*/  STS.128 [R0], R28 ;  /* 0x0000001c00007388 */ /* 0x000fe20000000c00 */
[----:B0-----:R-:W-:-:S03]  /*23e0*/  FADD.FTZ R2, R2, R7 ;  /* 0x0000000702027221 */ /* 0x001fc60000010000 */
[----:B------:R-:W-:Y:S01]  /*23f0*/  STS.128 [R0+0x10], R32 ;  /* 0x0000102000007388 */ /* 0x000fe20000000c00 */
[----:B-1----:R-:W-:Y:S02]  /*2400*/  FADD.FTZ R3, R3, R6 ;  /* 0x0000000603037221 */ /* 0x002fe40000010000 */
[----:B------:R-:W-:Y:S01]  /*2410*/  FADD.FTZ R11, R2, R11 ;  /* 0x0000000b020b7221 */ /* 0x000fe20000010000 */
[----:B------:R-:W-:Y:S01]  /*2420*/  STS.128 [R0+0x400], R76 ;  /* 0x0004004c00007388 */ /* 0x000fe20000000c00 */
[----:B--2---:R-:W-:Y:S02]  /*2430*/  FADD.FTZ R4, R4, R9 ;  /* 0x0000000904047221 */ /* 0x004fe40000010000 */
[----:B------:R-:W-:Y:S01]  /*2440*/  FADD.FTZ R9, R3, R10 ;  /* 0x0000000a03097221 */ /* 0x000fe20000010000 */
[----:B------:R-:W-:Y:S01]  /*2450*/  STS.128 [R0+0x410], R52 ;  /* 0x0004103400007388 */ /* 0x000fe20000000c00 */
[----:B---3--:R-:W-:-:S03]  /*2460*/  FADD.FTZ R5, R5, R8 ;  /* 0x0000000805057221 */ /* 0x008fc60000010000 */
[----:B------:R-:W-:Y:S01]  /*2470*/  BAR.SYNC.DEFER_BLOCKING 0x0 ;  /* 0x0000000000007b1d */ /* 0x000fe20000010000 */
[----:B------:R-:W-:Y:S01]  /*2480*/  IADD3 R10, P4, R51, R96, RZ ;  /* 0x00000060330a7210 */ /* 0x000fe20007f9e0ff */
[----:B------:R-:W-:Y:S02]  /*2490*/  FADD.FTZ R15, R5, R12 ;  /* 0x0000000c050f7221 */ /* 0x000fe40000010000 */
[----:B------:R-:W-:Y:S02]  /*24a0*/  FADD.FTZ R13, R4, R13 ;  /* 0x0000000d040d7221 */ /* 0x000fe40000010000 */
        /* <DEDUP_REMOVED lines=17> */
[----:B---3--:R-:W-:Y:S01]  /*25c0*/  FADD.FTZ R16, R16, R21 ;  /* 0x0000001510107221 */ /* 0x008fe20000010000 */
[----:B------:R-:W-:Y:S02]  /*25d0*/  IADD3.X R21, RZ, RZ, RZ, P4, !PT ;  /* 0x000000ffff157210 */ /* 0x000fe400027fe4ff */
[----:B------:R-:W3:Y:S01]  /*25e0*/  LDS R24, [R96.X4+0x1c00] ;  /* 0x001c000060187984 */ /* 0x000ee20000004800 */
[----:B----4-:R-:W-:Y:S01]  /*25f0*/  FADD.FTZ R17, RZ, R17 ;  /* 0x00000011ff117221 */ /* 0x010fe20000010000 */
[C---:B------:R-:W-:Y:S02]  /*2600*/  SHF.L.U64.HI R21, R10.reuse, 0x2, R21 ;  /* 0x000000020a157819 */ /* 0x040fe40000010215 */
[----:B------:R-:W4:Y:S01]  /*2610*/  LDS R35, [R96.X4+0x1e00] ;  /* 0x001e000060237984 */ /* 0x000f220000004800 */
[----:B------:R-:W-:Y:S01]  /*2620*/  SHF.L.U32 R10, R10, 0x2, RZ ;  /* 0x000000020a0a7819 */ /* 0x000fe200000006ff */
[----:B------:R-:W-:-:S02]  /*2630*/  FADD.FTZ R17, R17, R20 ;  /* 0x0000001411117221 */ /* 0x000fc40000010000 */
[----:B------:R-:W-:Y:S01]  /*2640*/  BAR.SYNC.DEFER_BLOCKING 0x0 ;  /* 0x0000000000007b1d */ /* 0x000fe20000010000 */
[----:B------:R-:W-:Y:S01]  /*2650*/  FADD.FTZ R18, RZ, R18 ;  /* 0x00000012ff127221 */ /* 0x000fe20000010000 */
[C---:B------:R-:W-:Y:S02]  /*2660*/  IADD3 R2, P4, R10.reuse, c[0x0][0x228], RZ ;  /* 0x00008a000a027a10 */ /* 0x040fe40007f9e0ff */
[----:B------:R-:W-:Y:S01]  /*2670*/  IADD3 R12, P5, R10, c[0x0][0x220], RZ ;  /* 0x000088000a0c7a10 */ /* 0x000fe20007fbe0ff */
[----:B------:R-:W-:Y:S01]  /*2680*/  FADD.FTZ R18, R18, R23 ;  /* 0x0000001712127221 */ /* 0x000fe20000010000 */
[----:B------:R-:W-:Y:S01]  /*2690*/  IADD3 R10, P6, R10, c[0x0][0x240], RZ ;  /* 0x000090000a0a7a10 */ /* 0x000fe20007fde0ff */
[----:B------:R-:W-:Y:S01]  /*26a0*/  FADD.FTZ R14, R14, R25 ;  /* 0x000000190e0e7221 */ /* 0x000fe20000010000 */
[----:B------:R-:W-:Y:S01]  /*26b0*/  IADD3.X R23, R21, c[0x0][0x224], RZ, P5, !PT ;  /* 0x0000890015177a10 */ /* 0x000fe20002ffe4ff */
[----:B------:R-:W-:Y:S02]  /*26c0*/  FADD.FTZ R16, R16, R27 ;  /* 0x0000001b10107221 */ /* 0x000fe40000010000 */
[----:B------:R-:W-:-:S02]  /*26d0*/  FADD.FTZ R17, R17, R22 ;  /* 0x0000001611117221 */ /* 0x000fc40000010000 */
[----:B0-----:R-:W-:Y:S01]  /*26e0*/  FADD.FTZ R18, R18, R29 ;  /* 0x0000001d12127221 */ /* 0x001fe20000010000 */
[----:B------:R-:W-:Y:S01]  /*26f0*/  STS.128 [R0], R56 ;  /* 0x0000003800007388 */ /* 0x000fe20000000c00 */
[----:B-1----:R-:W-:-:S03]  /*2700*/  FADD.FTZ R31, R14, R31 ;  /* 0x0000001f0e1f7221 */ /* 0x002fc60000010000 */
[----:B------:R-:W-:Y:S01]  /*2710*/  STS.128 [R0+0x10], R60 ;  /* 0x0000103c00007388 */ /* 0x000fe20000000c00 */
[----:B--2---:R-:W-:-:S03]  /*2720*/  FADD.FTZ R33, R16, R33 ;  /* 0x0000002110217221 */ /* 0x004fc60000010000 */
[----:B------:R-:W-:Y:S01]  /*2730*/  STS.128 [R0+0x400], R64 ;  /* 0x0004004000007388 */ /* 0x000fe20000000c00 */
[----:B---3--:R-:W-:-:S03]  /*2740*/  FADD.FTZ R17, R17, R24 ;  /* 0x0000001811117221 */ /* 0x008fc60000010000 */
[----:B------:R-:W-:Y:S01]  /*2750*/  STS.128 [R0+0x410], R68 ;  /* 0x0004104400007388 */ /* 0x000fe20000000c00 */
[----:B----4-:R-:W-:-:S03]  /*2760*/  FADD.FTZ R35, R18, R35 ;  /* 0x0000002312237221 */ /* 0x010fc60000010000 */
        /* <DEDUP_REMOVED lines=17> */
[----:B------:R2:W2:Y:S01]  /*2880*/  LDS R8, [R96.X4+0x1a00] ;  /* 0x001a000060087984 */ /* 0x0004a20000004800 */
[----:B---3--:R-:W-:-:S03]  /*2890*/  FADD.FTZ R7, RZ, R7 ;  /* 0x00000007ff077221 */ /* 0x008fc60000010000 */
[----:B------:R3:W2:Y:S01]  /*28a0*/  LDS R51, [R96.X4+0x1c00] ;  /* 0x001c000060337984 */ /* 0x0006a20000004800 */
[----:B----4-:R-:W-:-:S03]  /*28b0*/  FADD.FTZ R28, RZ, R28 ;  /* 0x0000001cff1c7221 */ /* 0x010fc60000010000 */
[----:B------:R3:W4:Y:S01]  /*28c0*/  LDS R53, [R96.X4+0x1e00] ;  /* 0x001e000060357984 */ /* 0x0007220000004800 */
[----:B------:R-:W-:Y:S02]  /*28d0*/  FADD.FTZ R26, R26, R43 ;  /* 0x0000002b1a1a7221 */ /* 0x000fe40000010000 */
[----:B------:R-:W-:Y:S02]  /*28e0*/  FADD.FTZ R6, R6, R39 ;  /* 0x0000002706067221 */ /* 0x000fe40000010000 */
[----:B------:R-:W-:Y:S02]  /*28f0*/  FADD.FTZ R0, R7, R0 ;  /* 0x0000000007007221 */ /* 0x000fe40000010000 */
[----:B------:R-:W-:Y:S02]  /*2900*/  FADD.FTZ R28, R28, R41 ;  /* 0x000000291c1c7221 */ /* 0x000fe40000010000 */
[----:B------:R-:W-:Y:S01]  /*2910*/  FADD.FTZ R19, R26, R3 ;  /* 0x000000031a137221 */ /* 0x000fe20000010000 */
[----:B------:R-:W-:-:S02]  /*2920*/  IADD3.X R3, R21, c[0x0][0x22c], RZ, P4, !PT ;  /* 0x00008b0015037a10 */ /* 0x000fc400027fe4ff */
[----:B------:R-:W-:Y:S01]  /*2930*/  IADD3.X R21, R21, c[0x0][0x244], RZ, P6, !PT ;  /* 0x0000910015157a10 */ /* 0x000fe200037fe4ff */
[----:B------:R-:W-:Y:S02]  /*2940*/  FADD.FTZ R45, R6, R45 ;  /* 0x0000002d062d7221 */ /* 0x000fe40000010000 */
[----:B0-----:R-:W-:Y:S02]  /*2950*/  FADD.FTZ R0, R0, R47 ;  /* 0x0000002f00007221 */ /* 0x001fe40000010000 */
[----:B-1----:R-:W-:Y:S01]  /*2960*/  FADD.FTZ R28, R28, R49 ;  /* 0x000000311c1c7221 */ /* 0x002fe20000010000 */
[----:B------:R-:W-:Y:S05]  /*2970*/  @!P3 BRA `(.L_x_169) ;  /* 0x000000d00000b947 */ /* 0x000fea0003800000 */
[----:B---3--:R-:W-:Y:S01]  /*2980*/  MOV R4, R12 ;  /* 0x0000000c00047202 */ /* 0x008fe20000000f00 */
[----:B------:R-:W-:Y:S01]  /*2990*/  IMAD.MOV.U32 R5, RZ, RZ, R23 ;  /* 0x000000ffff057224 */ /* 0x000fe200078e0017 */
[----:B------:R-:W-:Y:S01]  /*29a0*/  MOV R6, R10 ;  /* 0x0000000a00067202 */ /* 0x000fe20000000f00 */
[----:B------:R0:W-:Y:S01]  /*29b0*/  STG.E [R2.64], R31 ;  /* 0x0000001f02007986 */ /* 0x0001e2000c101904 */
[----:B------:R-:W-:-:S02]  /*29c0*/  MOV R7, R21 ;  /* 0x0000001500077202 */ /* 0x000fc40000000f00 */
[----:B------:R-:W-:Y:S01]  /*29d0*/  IADD3 R12, P4, R12, 0x200, RZ ;  /* 0x000002000c0c7810 */ /* 0x000fe20007f9e0ff */
[----:B------:R1:W-:Y:S01]  /*29e0*/  STG.E [R4.64], R11 ;  /* 0x0000000b04007986 */ /* 0x0003e2000c101904 */
[----:B------:R-:W-:Y:S02]  /*29f0*/  IADD3 R10, P5, R10, 0x200, RZ ;  /* 0x000002000a0a7810 */ /* 0x000fe40007fbe0ff */
[----:B------:R-:W-:Y:S01]  /*2a00*/  IADD3.X R23, RZ, R23, RZ, P4, !PT ;  /* 0x00000017ff177210 */ /* 0x000fe200027fe4ff */
[----:B------:R1:W-:Y:S01]  /*2a10*/  STG.E [R6.64], R19 ;  /* 0x0000001306007986 */ /* 0x0003e2000c101904 */
[----:B------:R-:W-:Y:S02]  /*2a20*/  IADD3.X R21, RZ, R21, RZ, P5, !PT ;  /* 0x00000015ff157210 */ /* 0x000fe40002ffe4ff */
[----:B0-----:R-:W-:-:S04]  /*2a30*/  IADD3 R2, P3, R2, 0x200, RZ ;  /* 0x0000020002027810 */ /* 0x001fc80007f7e0ff */
[----:B------:R-:W-:-:S04]  /*2a40*/  IADD3.X R3, RZ, R3, RZ, P3, !PT ;  /* 0x00000003ff037210 */ /* 0x000fc80001ffe4ff */
.L_x_169:
[----:B---3--:R-:W-:Y:S05]  /*2a50*/  BSYNC B0 ;  /* 0x0000000000007941 */ /* 0x008fea0003800000 */
.L_x_168:
[----:B------:R-:W-:Y:S01]  /*2a60*/  BSSY B0, `(.L_x_170) ;  /* 0x0000010000007945 */ /* 0x000fe20003800000 */
[----:B--2---:R-:W-:Y:S01]  /*2a70*/  FADD.FTZ R45, R45, R8 ;  /* 0x000000082d2d7221 */ /* 0x004fe20000010000 */
[----:B------:R-:W-:Y:S05]  /*2a80*/  @!P0 BRA `(.L_x_171) ;  /* 0x000000d000008947 */ /* 0x000fea0003800000 */
[----:B-1----:R-:W-:Y:S01]  /*2a90*/  MOV R4, R12 ;  /* 0x0000000c00047202 */ /* 0x002fe20000000f00 */
[----:B------:R0:W-:Y:S01]  /*2aa0*/  STG.E [R2.64], R33 ;  /* 0x0000002102007986 */ /* 0x0001e2000c101904 */
[----:B------:R-:W-:Y:S02]  /*2ab0*/  MOV R5, R23 ;  /* 0x0000001700057202 */ /* 0x000fe40000000f00 */
[----:B------:R-:W-:Y:S02]  /*2ac0*/  MOV R6, R10 ;  /* 0x0000000a00067202 */ /* 0x000fe40000000f00 */
[----:B------:R-:W-:Y:S01]  /*2ad0*/  MOV R7, R21 ;  /* 0x0000001500077202 */ /* 0x000fe20000000f00 */
[----:B------:R1:W-:Y:S01]  /*2ae0*/  STG.E [R4.64], R9 ;  /* 0x0000000904007986 */ /* 0x0003e2000c101904 */
[----:B------:R-:W-:-:S02]  /*2af0*/  IADD3 R12, P3, R12, 0x200, RZ ;  /* 0x000002000c0c7810 */ /* 0x000fc40007f7e0ff */
[----:B------:R-:W-:Y:S01]  /*2b00*/  IADD3 R10, P4, R10, 0x200, RZ ;  /* 0x000002000a0a7810 */ /* 0x000fe20007f9e0ff */
[----:B------:R1:W-:Y:S01]  /*2b10*/  STG.E [R6.64], R45 ;  /* 0x0000002d06007986 */ /* 0x0003e2000c101904 */
[----:B------:R-:W-:Y:S02]  /*2b20*/  IADD3.X R23, RZ, R23, RZ, P3, !PT ;  /* 0x00000017ff177210 */ /* 0x000fe40001ffe4ff */
[----:B0-----:R-:W-:Y:S02]  /*2b30*/  IADD3 R2, P0, R2, 0x200, RZ ;  /* 0x0000020002027810 */ /* 0x001fe40007f1e0ff */
[----:B------:R-:W-:Y:S02]  /*2b40*/  IADD3.X R21, RZ, R21, RZ, P4, !PT ;  /* 0x00000015ff157210 */ /* 0x000fe400027fe4ff */
[----:B------:R-:W-:-:S04]  /*2b50*/  IADD3.X R3, RZ, R3, RZ, P0, !PT ;  /* 0x00000003ff037210 */ /* 0x000fc800007fe4ff */
.L_x_171:
[----:B------:R-:W-:Y:S05]  /*2b60*/  BSYNC B0 ;  /* 0x0000000000007941 */ /* 0x000fea0003800000 */
.L_x_170:
[----:B------:R-:W-:Y:S01]  /*2b70*/  BSSY B0, `(.L_x_172) ;  /* 0x0000010000007945 */ /* 0x000fe20003800000 */
[----:B------:R-:W-:Y:S01]  /*2b80*/  FADD.FTZ R51, R0, R51 ;  /* 0x0000003300337221 */ /* 0x000fe20000010000 */
[----:B------:R-:W-:Y:S05]  /*2b90*/  @!P1 BRA `(.L_x_173) ;  /* 0x000000d000009947 */ /* 0x000fea0003800000 */
[----:B-1----:R-:W-:Y:S01]  /*2ba0*/  MOV R4, R12 ;  /* 0x0000000c00047202 */ /* 0x002fe20000000f00 */
[----:B------:R0:W-:Y:S01]  /*2bb0*/  STG.E [R2.64], R17 ;  /* 0x0000001102007986 */ /* 0x0001e2000c101904 */
[----:B------:R-:W-:-:S02]  /*2bc0*/  MOV R5, R23 ;  /* 0x0000001700057202 */ /* 0x000fc40000000f00 */
[----:B------:R-:W-:Y:S02]  /*2bd0*/  MOV R6, R10 ;  /* 0x0000000a00067202 */ /* 0x000fe40000000f00 */
[----:B------:R-:W-:Y:S01]  /*2be0*/  MOV R7, R21 ;  /* 0x0000001500077202 */ /* 0x000fe20000000f00 */
[----:B------:R1:W-:Y:S01]  /*2bf0*/  STG.E [R4.64], R13 ;  /* 0x0000000d04007986 */ /* 0x0003e2000c101904 */
[----:B------:R-:W-:Y:S02]  /*2c00*/  IADD3 R12, P1, R12, 0x200, RZ ;  /* 0x000002000c0c7810 */ /* 0x000fe40007f3e0ff */
[----:B------:R-:W-:Y:S01]  /*2c10*/  IADD3 R10, P3, R10, 0x200, RZ ;  /* 0x000002000a0a7810 */ /* 0x000fe20007f7e0ff */
[----:B------:R1:W-:Y:S01]  /*2c20*/  STG.E [R6.64], R51 ;  /* 0x0000003306007986 */ /* 0x0003e2000c101904 */
[----:B------:R-:W-:Y:S02]  /*2c30*/  IADD3.X R23, RZ, R23, RZ, P1, !PT ;  /* 0x00000017ff177210 */ /* 0x000fe40000ffe4ff */
[----:B0-----:R-:W-:-:S02]  /*2c40*/  IADD3 R2, P0, R2, 0x200, RZ ;  /* 0x0000020002027810 */ /* 0x001fc40007f1e0ff */
[----:B------:R-:W-:-:S03]  /*2c50*/  IADD3.X R21, RZ, R21, RZ, P3, !PT ;  /* 0x00000015ff157210 */ /* 0x000fc60001ffe4ff */
[----:B------:R-:W-:-:S03]  /*2c60*/  IMAD.X R3, RZ, RZ, R3, P0 ;  /* 0x000000ffff037224 */ /* 0x000fc600000e0603 */
.L_x_173:
[----:B------:R-:W-:Y:S05]  /*2c70*/  BSYNC B0 ;  /* 0x0000000000007941 */ /* 0x000fea0003800000 */
.L_x_172:
[----:B----4-:R-:W-:Y:S01]  /*2c80*/  FADD.FTZ R53, R28, R53 ;  /* 0x000000351c357221 */ /* 0x010fe20000010000 */
[----:B------:R-:W-:Y:S06]  /*2c90*/  @!P2 EXIT ;  /* 0x000000000000a94d */ /* 0x000fec0003800000 */
[----:B------:R0:W-:Y:S01]  /*2ca0*/  STG.E [R2.64], R35 ;  /* 0x0000002302007986 */ /* 0x0001e2000c101904 */
[----:B-1----:R-:W-:Y:S02]  /*2cb0*/  MOV R4, R10 ;  /* 0x0000000a00047202 */ /* 0x002fe40000000f00 */
[----:B------:R-:W-:Y:S02]  /*2cc0*/  MOV R5, R21 ;  /* 0x0000001500057202 */ /* 0x000fe40000000f00 */
[----:B0-----:R-:W-:Y:S02]  /*2cd0*/  MOV R2, R12 ;  /* 0x0000000c00027202 */ /* 0x001fe40000000f00 */
[----:B------:R-:W-:-:S05]  /*2ce0*/  MOV R3, R23 ;  /* 0x0000001700037202 */ /* 0x000fca0000000f00 */
[----:B------:R-:W-:Y:S04]  /*2cf0*/  STG.E [R2.64], R15 ;  /* 0x0000000f02007986 */ /* 0x000fe8000c101904 */
[----:B------:R-:W-:Y:S01]  /*2d00*/  STG.E [R4.64], R53 ;  /* 0x0000003504007986 */ /* 0x000fe2000c101904 */
[----:B------:R-:W-:Y:S05]  /*2d10*/  EXIT ;  /* 0x000000000000794d */ /* 0x000fea0003800000 */
.L_x_161:
[----:B------:R-:W-:Y:S01]  /*2d20*/  HFMA2.MMA R116, -RZ, RZ, 0, 5.9604644775390625e-08 ;  /* 0x00000001ff747435 */ /* 0x000fe200000001ff */
[----:B------:R-:W-:Y:S02]  /*2d30*/  MOV R87, R143 ;  /* 0x0000008f00577202 */ /* 0x000fe40000000f00 */
[----:B------:R-:W-:Y:S02]  /*2d40*/  MOV R89, 0x1f ;  /* 0x0000001f00597802 */ /* 0x000fe40000000f00 */
[----:B------:R-:W-:-:S02]  /*2d50*/  MOV R142, 0xffffffff ;  /* 0xffffffff008e7802 */ /* 0x000fc40000000f00 */
[----:B------:R-:W-:Y:S02]  /*2d60*/  MOV R84, 0x2d80 ;  /* 0x00002d8000547802 */ /* 0x000fe40000000f00 */
[----:B------:R-:W-:Y:S05]  /*2d70*/  CALL.REL.NOINC `($__internal_4_$__cuda_sm70_shflsync_bfly_p) ;  /* 0x0000046000007944 */ /* 0x000fea0003c00000 */
[----:B-1----:R-:W-:Y:S01]  /*2d80*/  MOV R86, R87 ;  /* 0x0000005700567202 */ /* 0x002fe20000000f00 */
[----:B0-----:R-:W-:Y:S05]  /*2d90*/  BRA `(.L_x_174) ;  /* 0xffffe42000007947 */ /* 0x001fea000383ffff */
.L_x_162:
[----:B------:R-:W-:Y:S01]  /*2da0*/  HFMA2.MMA R116, -RZ, RZ, 0, 5.9604644775390625e-08 ;  /* 0x00000001ff747435 */ /* 0x000fe200000001ff */
[----:B------:R-:W-:Y:S02]  /*2db0*/  MOV R87, R144 ;  /* 0x0000009000577202 */ /* 0x000fe40000000f00 */
[----:B------:R-:W-:Y:S02]  /*2dc0*/  MOV R89, 0x1f ;  /* 0x0000001f00597802 */ /* 0x000fe40000000f00 */
[----:B------:R-:W-:Y:S02]  /*2dd0*/  MOV R142, 0xffffffff ;  /* 0xffffffff008e7802 */ /* 0x000fe40000000f00 */
[----:B------:R-:W-:Y:S02]  /*2de0*/  MOV R84, 0x2e00 ;  /* 0x00002e0000547802 */ /* 0x000fe40000000f00 */
[----:B01----:R-:W-:Y:S05]  /*2df0*/  CALL.REL.NOINC `($__internal_4_$__cuda_sm70_shflsync_bfly_p) ;  /* 0x000003e000007944 */ /* 0x003fea0003c00000 */
[----:B------:R-:W-:Y:S01]  /*2e00*/  FADD.FTZ R143, R86, R143 ;  /* 0x0000008f568f7221 */ /* 0x000fe20000010000 */
[----:B0-----:R-:W-:Y:S01]  /*2e10*/  HFMA2.MMA R116, -RZ, RZ, 0, 1.1920928955078125e-07 ;  /* 0x00000002ff747435 */ /* 0x001fe200000001ff */
[----:B-1----:R-:W-:Y:S01]  /*2e20*/  FADD.FTZ R144, R144, R87 ;  /* 0x0000005790907221 */ /* 0x002fe20000010000 */
[----:B------:R-:W-:Y:S01]  /*2e30*/  MOV R89, 0x1f ;  /* 0x0000001f00597802 */ /* 0x000fe20000000f00 */
[----:B------:R-:W-:Y:S01]  /*2e40*/  IMAD.MOV.U32 R142, RZ, RZ, -0x1 ;  /* 0xffffffffff8e7424 */ /* 0x000fe200078e00ff */
[----:B------:R-:W-:-:S02]  /*2e50*/  MOV R87, R143 ;  /* 0x0000008f00577202 */ /* 0x000fc40000000f00 */
[----:B------:R-:W-:Y:S02]  /*2e60*/  MOV R84, 0x2e80 ;  /* 0x00002e8000547802 */ /* 0x000fe40000000f00 */
[----:B------:R-:W-:Y:S05]  /*2e70*/  CALL.REL.NOINC `($__internal_4_$__cuda_sm70_shflsync_bfly_p) ;  /* 0x0000036000007944 */ /* 0x000fea0003c00000 */
[----:B0-----:R-:W-:Y:S01]  /*2e80*/  HFMA2.MMA R116, -RZ, RZ, 0, 1.1920928955078125e-07 ;  /* 0x00000002ff747435 */ /* 0x001fe200000001ff */
[----:B-1----:R-:W-:Y:S02]  /*2e90*/  MOV R86, R87 ;  /* 0x0000005700567202 */ /* 0x002fe40000000f00 */
[----:B------:R-:W-:Y:S02]  /*2ea0*/  MOV R87, R144 ;  /* 0x0000009000577202 */ /* 0x000fe40000000f00 */
[----:B------:R-:W-:Y:S02]  /*2eb0*/  MOV R89, 0x1f ;  /* 0x0000001f00597802 */ /* 0x000fe40000000f00 */
[----:B------:R-:W-:Y:S02]  /*2ec0*/  MOV R142, 0xffffffff ;  /* 0xffffffff008e7802 */ /* 0x000fe40000000f00 */
[----:B------:R-:W-:Y:S02]  /*2ed0*/  MOV R84, 0x2ef0 ;  /* 0x00002ef000547802 */ /* 0x000fe40000000f00 */
[----:B------:R-:W-:Y:S05]  /*2ee0*/  CALL.REL.NOINC `($__internal_4_$__cuda_sm70_shflsync_bfly_p) ;  /* 0x000002f000007944 */ /* 0x000fea0003c00000 */
[----:B------:R-:W-:Y:S01]  /*2ef0*/  FADD.FTZ R143, R86, R143 ;  /* 0x0000008f568f7221 */ /* 0x000fe20000010000 */
[----:B0-----:R-:W-:Y:S01]  /*2f00*/  HFMA2.MMA R116, -RZ, RZ, 0, 2.384185791015625e-07 ;  /* 0x00000004ff747435 */ /* 0x001fe200000001ff */
[----:B-1----:R-:W-:Y:S01]  /*2f10*/  FADD.FTZ R144, R144, R87 ;  /* 0x0000005790907221 */ /* 0x002fe20000010000 */
[----:B------:R-:W-:-:S02]  /*2f20*/  MOV R89, 0x1f ;  /* 0x0000001f00597802 */ /* 0x000fc40000000f00 */
[----:B------:R-:W-:Y:S02]  /*2f30*/  MOV R142, 0xffffffff ;  /* 0xffffffff008e7802 */ /* 0x000fe40000000f00 */
[----:B------:R-:W-:Y:S02]  /*2f40*/  MOV R87, R143 ;  /* 0x0000008f00577202 */ /* 0x000fe40000000f00 */
[----:B------:R-:W-:Y:S02]  /*2f50*/  MOV R84, 0x2f70 ;  /* 0x00002f7000547802 */ /* 0x000fe40000000f00 */
[----:B------:R-:W-:Y:S05]  /*2f60*/  CALL.REL.NOINC `($__internal_4_$__cuda_sm70_shflsync_bfly_p) ;  /* 0x0000027000007944 */ /* 0x000fea0003c00000 */
[----:B0-----:R-:W-:Y:S01]  /*2f70*/  HFMA2.MMA R116, -RZ, RZ, 0, 2.384185791015625e-07 ;  /* 0x00000004ff747435 */ /* 0x001fe200000001ff */
[----:B-1----:R-:W-:Y:S02]  /*2f80*/  MOV R86, R87 ;  /* 0x0000005700567202 */ /* 0x002fe40000000f00 */
[----:B------:R-:W-:Y:S02]  /*2f90*/  MOV R87, R144 ;  /* 0x0000009000577202 */ /* 0x000fe40000000f00 */
[----:B------:R-:W-:Y:S02]  /*2fa0*/  MOV R89, 0x1f ;  /* 0x0000001f00597802 */ /* 0x000fe40000000f00 */
[----:B------:R-:W-:-:S02]  /*2fb0*/  MOV R142, 0xffffffff ;  /* 0xffffffff008e7802 */ /* 0x000fc40000000f00 */
[----:B------:R-:W-:Y:S02]  /*2fc0*/  MOV R84, 0x2fe0 ;  /* 0x00002fe000547802 */ /* 0x000fe40000000f00 */
[----:B------:R-:W-:Y:S05]  /*2fd0*/  CALL.REL.NOINC `($__internal_4_$__cuda_sm70_shflsync_bfly_p) ;  /* 0x0000020000007944 */ /* 0x000fea0003c00000 */
[----:B------:R-:W-:Y:S01]  /*2fe0*/  FADD.FTZ R143, R86, R143 ;  /* 0x0000008f568f7221 */ /* 0x000fe20000010000 */
[----:B0-----:R-:W-:Y:S01]  /*2ff0*/  HFMA2.MMA R116, -RZ, RZ, 0, 4.76837158203125e-07 ;  /* 0x00000008ff747435 */ /* 0x001fe200000001ff */
[----:B-1----:R-:W-:Y:S01]  /*3000*/  FADD.FTZ R90, R144, R87 ;  /* 0x00000057905a7221 */ /* 0x002fe20000010000 */
[----:B------:R-:W-:Y:S01]  /*3010*/  MOV R89, 0x1f ;  /* 0x0000001f00597802 */ /* 0x000fe20000000f00 */
[----:B------:R-:W-:Y:S01]  /*3020*/  IMAD.MOV.U32 R142, RZ, RZ, -0x1 ;  /* 0xffffffffff8e7424 */ /* 0x000fe200078e00ff */
[----:B------:R-:W-:Y:S02]  /*3030*/  MOV R87, R143 ;  /* 0x0000008f00577202 */ /* 0x000fe40000000f00 */
[----:B------:R-:W-:Y:S02]  /*3040*/  MOV R84, 0x3060 ;  /* 0x0000306000547802 */ /* 0x000fe40000000f00 */
[----:B------:R-:W-:Y:S05]  /*3050*/  CALL.REL.NOINC `($__internal_4_$__cuda_sm70_shflsync_bfly_p) ;  /* 0x0000018000007944 */ /* 0x000fea0003c00000 */
[----:B0-----:R-:W-:Y:S01]  /*3060*/  HFMA2.MMA R116, -RZ, RZ, 0, 4.76837158203125e-07 ;  /* 0x00000008ff747435 */ /* 0x001fe200000001ff */
[----:B-1----:R-:W-:Y:S02]  /*3070*/  MOV R86, R87 ;  /* 0x0000005700567202 */ /* 0x002fe40000000f00 */
[----:B------:R-:W-:-:S02]  /*3080*/  MOV R87, R90 ;  /* 0x0000005a00577202 */ /* 0x000fc40000000f00 */
[----:B------:R-:W-:Y:S02]  /*3090*/  MOV R89, 0x1f ;  /* 0x0000001f00597802 */ /* 0x000fe40000000f00 */
[----:B------:R-:W-:Y:S02]  /*30a0*/  MOV R142, 0xffffffff ;  /* 0xffffffff008e7802 */ /* 0x000fe40000000f00 */
[----:B------:R-:W-:Y:S02]  /*30b0*/  MOV R84, 0x30d0 ;  /* 0x000030d000547802 */ /* 0x000fe40000000f00 */
[----:B------:R-:W-:Y:S05]  /*30c0*/  CALL.REL.NOINC `($__internal_4_$__cuda_sm70_shflsync_bfly_p) ;  /* 0x0000011000007944 */ /* 0x000fea0003c00000 */
[----:B------:R-:W-:Y:S01]  /*30d0*/  FADD.FTZ R88, R86, R143 ;  /* 0x0000008f56587221 */ /* 0x000fe20000010000 */
[----:B0-----:R-:W-:Y:S01]  /*30e0*/  HFMA2.MMA R116, -RZ, RZ, 0, 9.5367431640625e-07 ;  /* 0x00000010ff747435 */ /* 0x001fe200000001ff */
[----:B-1----:R-:W-:Y:S01]  /*30f0*/  FADD.FTZ R90, R90, R87 ;  /* 0x000000575a5a7221 */ /* 0x002fe20000010000 */
[----:B------:R-:W-:Y:S02]  /*3100*/  MOV R89, 0x1f ;  /* 0x0000001f00597802 */ /* 0x000fe40000000f00 */
[----:B------:R-:W-:Y:S02]  /*3110*/  MOV R142, 0xffffffff ;  /* 0xffffffff008e7802 */ /* 0x000fe40000000f00 */
[----:B------:R-:W-:-:S02]  /*3120*/  MOV R87, R88 ;  /* 0x0000005800577202 */ /* 0x000fc40000000f00 */
[----:B------:R-:W-:Y:S02]  /*3130*/  MOV R84, 0x3150 ;  /* 0x0000315000547802 */ /* 0x000fe40000000f00 */
[----:B------:R-:W-:Y:S05]  /*3140*/  CALL.REL.NOINC `($__internal_4_$__cuda_sm70_shflsync_bfly_p) ;  /* 0x0000009000007944 */ /* 0x000fea0003c00000 */
[----:B0-----:R-:W-:Y:S01]  /*3150*/  HFMA2.MMA R116, -RZ, RZ, 0, 9.5367431640625e-07 ;  /* 0x00000010ff747435 */ /* 0x001fe200000001ff */
[----:B-1----:R-:W-:Y:S02]  /*3160*/  MOV R91, R87 ;  /* 0x00000057005b7202 */ /* 0x002fe40000000f00 */
[----:B------:R-:W-:Y:S02]  /*3170*/  MOV R87, R90 ;  /* 0x0000005a00577202 */ /* 0x000fe40000000f00 */
[----:B------:R-:W-:Y:S02]  /*3180*/  MOV R89, 0x1f ;  /* 0x0000001f00597802 */ /* 0x000fe40000000f00 */
[----:B------:R-:W-:Y:S02]  /*3190*/  MOV R142, 0xffffffff ;  /* 0xffffffff008e7802 */ /* 0x000fe40000000f00 */
[----:B------:R-:W-:Y:S02]  /*31a0*/  MOV R84, 0x31c0 ;  /* 0x000031c000547802 */ /* 0x000fe40000000f00 */
[----:B------:R-:W-:Y:S05]  /*31b0*/  CALL.REL.NOINC `($__internal_4_$__cuda_sm70_shflsync_bfly_p) ;  /* 0x0000002000007944 */ /* 0x000fea0003c00000 */
[----:B-1----:R-:W-:Y:S01]  /*31c0*/  MOV R85, R87 ;  /* 0x0000005700557202 */ /* 0x002fe20000000f00 */
[----:B0-----:R-:W-:Y:S05]  /*31d0*/  BRA `(.L_x_175) ;  /* 0xffffe10000007947 */ /* 0x001fea000383ffff */
        .weak           $__internal_4_$__cuda_sm70_shflsync_bfly_p
        .type           $__internal_4_$__cuda_sm70_shflsync_bfly_p,@function
        .size           $__internal_4_$__cuda_sm70_shflsync_bfly_p,(.L_x_7182 - $__internal_4_$__cuda_sm70_shflsync_bfly_p)
$__internal_4_$__cuda_sm70_shflsync_bfly_p:
[----:B------:R-:W-:Y:S01]  /*31e0*/  HFMA2.MMA R85, -RZ, RZ, 0, 0 ;  /* 0x00000000ff557435 */ /* 0x000fe200000001ff */
[----:B------:R-:W-:Y:S04]  /*31f0*/  WARPSYNC R142 ;  /* 0x0000008e00007348 */ /* 0x000fe80003800000 */
[----:B------:R0:W1:Y:S01]  /*3200*/  SHFL.BFLY PT, R87, R87, R116, R89 ;  /* 0x0c00007457577389 */ /* 0x00006200000e0059 */
[----:B------:R-:W-:Y:S05]  /*3210*/  RET.REL.NODEC R84 `(_ZN10layer_norm13ln_bwd_kernelINS_13Kernel_traitsI13__nv_bfloat16S2_S2_S2_fjLj512ELj1ELj4ELj1ELj16ENS_18Kernel_traits_baseILj512ES2_S2_S2_S2_fjLj128EEEEELb0ELb1ELb0ELb0EEEvNS_9BwdParamsE) ;  /* 0xffffcde054007950 */ /* 0x000fea0003c3ffff */
.L_x_176:
        /* <DEDUP_REMOVED lines=14> */
.L_x_7182:


//--------------------- .text._ZN10layer_norm13ln_bwd_kernelINS_13Kernel_traitsI13__nv_bfloat16S2_S2_S2_fjLj512ELj1ELj4ELj1ELj16ENS_18Kernel_traits_baseILj512ES2_S2_S2_S2_fjLj128EEEEELb0ELb1ELb0ELb1EEEvNS_9BwdParamsE --------------------------
	.section	.text._ZN10layer_norm13ln_bwd_kernelINS_13Kernel_traitsI13__nv_bfloat16S2_S2_S2_fjLj512ELj1ELj4ELj1ELj16ENS_18Kernel_traits_baseILj512ES2_S2_S2_S2_fjLj128EEEEELb0ELb1ELb0ELb1EEEvNS_9BwdParamsE,"ax",@progbits
	.sectioninfo	@"SHI_REGISTERS=156"
	.align	128
        .global         _ZN10layer_norm13ln_bwd_kernelINS_13Kernel_traitsI13__nv_bfloat16S2_S2_S2_fjLj512ELj1ELj4ELj1ELj16ENS_18Kernel_traits_baseILj512ES2_S2_S2_S2_fjLj128EEEEELb0ELb1ELb0ELb1EEEvNS_9BwdParamsE
        .type           _ZN10layer_norm13ln_bwd_kernelINS_13Kernel_traitsI13__nv_bfloat16S2_S2_S2_fjLj512ELj1ELj4ELj1ELj16ENS_18Kernel_traits_baseILj512ES2_S2_S2_S2_fjLj128EEEEELb0ELb1ELb0ELb1EEEvNS_9BwdParamsE,@function
        .size           _ZN10layer_norm13ln_bwd_kernelINS_13Kernel_traitsI13__nv_bfloat16S2_S2_S2_fjLj512ELj1ELj4ELj1ELj16ENS_18Kernel_traits_baseILj512ES2_S2_S2_S2_fjLj128EEEEELb0ELb1ELb0ELb1EEEvNS_9BwdParamsE,(.L_x_7183 - _ZN10layer_norm13ln_bwd_kernelINS_13Kernel_traitsI13__nv_bfloat16S2_S2_S2_fjLj512ELj1ELj4ELj1ELj16ENS_18Kernel_traits_baseILj512ES2_S2_S2_S2_fjLj128EEEEELb0ELb1ELb0ELb1EEEvNS_9BwdParamsE)
        .other          _ZN10layer_norm13ln_bwd_kernelINS_13Kernel_traitsI13__nv_bfloat16S2_S2_S2_fjLj512ELj1ELj4ELj1ELj16ENS_18Kernel_traits_baseILj512ES2_S2_S2_S2_fjLj128EEEEELb0ELb1ELb0ELb1EEEvNS_9BwdParamsE,@"STO_CUDA_ENTRY STV_DEFAULT"
_ZN10layer_norm13ln_bwd_kernelINS_13Kernel_traitsI13__nv_bfloat16S2_S2_S2_fjLj512ELj1ELj4ELj1ELj16ENS_18Kernel_traits_baseILj512ES2_S2_S2_S2_fjLj128EEEEELb0ELb1ELb0ELb1EEEvNS_9BwdParamsE:
.text._ZN10layer_norm13ln_bwd_kernelINS_13Kernel_traitsI13__nv_bfloat16S2_S2_S2_fjLj512ELj1ELj4ELj1ELj16ENS_18Kernel_traits_baseILj512ES2_S2_S2_S2_fjLj128EEEEELb0ELb1ELb0ELb1EEEvNS_9BwdParamsE:
        /* <DEDUP_REMOVED lines=34> */
.L_x_178:
[----:B------:R-:W-:-:S04]  /*0220*/  SHF.L.U32 R2, R0, 0x4, RZ ;  /* 0x0000000400027819 */ /* 0x000fc800000006ff */
[----:B------:R-:W-:-:S04]  /*0230*/  LOP3.LUT R8, R2, 0x1f0, RZ, 0xc0, !PT ;  /* 0x000001f002087812 */ /* 0x000fc800078ec0ff */
[----:B------:R-:W-:-:S04]  /*0240*/  IADD3 R2, P0, R8, c[0x0][0x1b0], RZ ;  /* 0x00006c0008027a10 */ /* 0x000fc80007f1e0ff */
[----:B------:R-:W-:Y:S02]  /*0250*/  IADD3.X R3, RZ, c[0x0][0x1b4], RZ, P0, !PT ;  /* 0x00006d00ff037a10 */ /* 0x000fe400007fe4ff */
[----:B------:R-:W-:-:S03]  /*0260*/  IADD3 R8, P0, R8, c[0x0][0x1c8], RZ ;  /* 0x0000720008087a10 */ /* 0x000fc60007f1e0ff */
[----:B------:R-:W2:Y:S01]  /*0270*/  LDG.E.128 R100, [R2.64] ;  /* 0x0000000402647981 */ /* 0x000ea2000c1e1d00 */
[----:B------:R-:W-:-:S03]  /*0280*/  IADD3.X R9, RZ, c[0x0][0x1cc], RZ, P0, !PT ;  /* 0x00007300ff097a10 */ /* 0x000fc600007fe4ff */
[----:B------:R-:W3:Y:S04]  /*0290*/  LDG.E.128 R92, [R2.64+0x200] ;  /* 0x00020004025c7981 */ /* 0x000ee8000c1e1d00 */
[----:B------:R-:W4:Y:S04]  /*02a0*/  LDG.E.128 R84, [R8.64] ;  /* 0x0000000408547981 */ /* 0x000f28000c1e1d00 */
[----:B------:R-:W5:Y:S01]  /*02b0*/  LDG.E.128 R4, [R8.64+0x200] ;  /* 0x0002000408047981 */ /* 0x000f62000c1e1d00 */
        /* <DEDUP_REMOVED lines=34> */
[----:B------:R-:W-:Y:S02]  /*04e0*/  PRMT R105, RZ, 0x7610, R102 ;  /* 0x00007610ff697816 */ /* 0x000fe40000000066 */
[--C-:B----4-:R-:W-:Y:S02]  /*04f0*/  PRMT R94, RZ, 0x5410, R84.reuse ;  /* 0x00005410ff5e7816 */ /* 0x110fe40000000054 */
[----:B------:R-:W-:Y:S01]  /*0500*/  PRMT R93, RZ, 0x7610, R84 ;  /* 0x00007610ff5d7816 */ /* 0x000fe20000000054 */
[----:B------:R-:W-:Y:S01]  /*0510*/  HFMA2.MMA R84, -RZ, RZ, 0, 0 ;  /* 0x00000000ff547435 */ /* 0x000fe200000001ff */
[----:B------:R-:W-:-:S02]  /*0520*/  PRMT R102, RZ, 0x5410, R92 ;  /* 0x00005410ff667816 */ /* 0x000fc4000000005c */
[----:B------:R-:W-:Y:S02]  /*0530*/  PRMT R101, RZ, 0x7610, R92 ;  /* 0x00007610ff657816 */ /* 0x000fe4000000005c */
[----:B------:R-:W-:Y:S02]  /*0540*/  PRMT R104, RZ, 0x5410, R103 ;  /* 0x00005410ff687816 */ /* 0x000fe40000000067 */
[----:B------:R-:W-:Y:S02]  /*0550*/  PRMT R96, RZ, 0x5410, R95 ;  /* 0x00005410ff607816 */ /* 0x000fe4000000005f */
[--C-:B------:R-:W-:Y:S02]  /*0560*/  PRMT R92, RZ, 0x5410, R85.reuse ;  /* 0x00005410ff5c7816 */ /* 0x100fe40000000055 */
[----:B------:R-:W-:Y:S02]  /*0570*/  PRMT R91, RZ, 0x7610, R85 ;  /* 0x00007610ff5b7816 */ /* 0x000fe40000000055 */
[----:B------:R-:W-:-:S02]  /*0580*/  PRMT R90, RZ, 0x5410, R86 ;  /* 0x00005410ff5a7816 */ /* 0x000fc40000000056 */
[----:B------:R-:W-:Y:S02]  /*0590*/  PRMT R89, RZ, 0x7610, R86 ;  /* 0x00007610ff597816 */ /* 0x000fe40000000056 */
[----:B------:R-:W-:Y:S02]  /*05a0*/  PRMT R88, RZ, 0x5410, R87 ;  /* 0x00005410ff587816 */ /* 0x000fe40000000057 */
[----:B------:R-:W-:Y:S02]  /*05b0*/  PRMT R103, RZ, 0x7610, R103 ;  /* 0x00007610ff677816 */ /* 0x000fe40000000067 */
[----:B------:R-:W-:Y:S02]  /*05c0*/  PRMT R95, RZ, 0x7610, R95 ;  /* 0x00007610ff5f7816 */ /* 0x000fe4000000005f */
[----:B------:R-:W-:Y:S02]  /*05d0*/  PRMT R87, RZ, 0x7610, R87 ;  /* 0x00007610ff577816 */ /* 0x000fe40000000057 */
[----:B------:R-:W-:-:S02]  /*05e0*/  MOV R86, RZ ;  /* 0x000000ff00567202 */ /* 0x000fc40000000f00 */
[--C-:B-----5:R-:W-:Y:S02]  /*05f0*/  PRMT R85, RZ, 0x5410, R4.reuse ;  /* 0x00005410ff557816 */ /* 0x120fe40000000004 */
[----:B------:R-:W-:Y:S02]  /*0600*/  PRMT R113, RZ, 0x7610, R4 ;  /* 0x00007610ff717816 */ /* 0x000fe40000000004 */
[--C-:B------:R-:W-:Y:S02]  /*0610*/  PRMT R112, RZ, 0x5410, R5.reuse ;  /* 0x00005410ff707816 */ /* 0x100fe40000000005 */
[----:B------:R-:W-:Y:S02]  /*0620*/  PRMT R115, RZ, 0x7610, R5 ;  /* 0x00007610ff737816 */ /* 0x000fe40000000005 */
[--C-:B------:R-:W-:Y:S02]  /*0630*/  PRMT R114, RZ, 0x5410, R6.reuse ;  /* 0x00005410ff727816 */ /* 0x100fe40000000006 */
[----:B------:R-:W-:-:S02]  /*0640*/  PRMT R117, RZ, 0x7610, R6 ;  /* 0x00007610ff757816 */ /* 0x000fc40000000006 */
[--C-:B------:R-:W-:Y:S02]  /*0650*/  PRMT R116, RZ, 0x5410, R7.reuse ;  /* 0x00005410ff747816 */ /* 0x100fe40000000007 */
[----:B0-----:R-:W-:Y:S02]  /*0660*/  PRMT R118, RZ, 0x7610, R7 ;  /* 0x00007610ff767816 */ /* 0x001fe40000000007 */
.L_x_184:
[----:B------:R-:W-:Y:S01]  /*0670*/  IMAD R2, R111, c[0x0][0x168], RZ ;  /* 0x00005a006f027a24 */ /* 0x000fe200078e02ff */
[----:B------:R-:W-:Y:S02]  /*0680*/  LOP3.LUT R16, R0, 0x1f, RZ, 0xc0, !PT ;  /* 0x0000001f00107812 */ /* 0x000fe400078ec0ff */
[----:B------:R-:W-:Y:S02]  /*0690*/  MOV R32, 0x10 ;  /* 0x0000001000207802 */ /* 0x000fe40000000f00 */
[----:B------:R-:W-:-:S04]  /*06a0*/  SHF.R.S32.HI R3, RZ, 0x1f, R2 ;  /* 0x0000001fff037819 */ /* 0x000fc80000011402 */
[----:B------:R-:W-:Y:S02]  /*06b0*/  LEA.HI R3, R3, R2, RZ, 0x3 ;  /* 0x0000000203037211 */ /* 0x000fe400078f18ff */
[----:B------:R-:W-:Y:S02]  /*06c0*/  MOV R34, 0x4 ;  /* 0x0000000400227802 */ /* 0x000fe40000000f00 */
[----:B------:R-:W-:-:S04]  /*06d0*/  LEA.HI.SX32 R121, R3, R16, 0x1d ;  /* 0x0000001003797211 */ /* 0x000fc800078feaff */
[C---:B------:R-:W-:Y:S01]  /*06e0*/  IADD3 R120, R121.reuse, 0x20, RZ ;  /* 0x0000002079787810 */ /* 0x040fe20007ffe0ff */
[----:B------:R-:W-:-:S04]  /*06f0*/  IMAD.WIDE.U32 R16, R121, R32, c[0x0][0x188] ;  /* 0x0000620079107625 */ /* 0x000fc800078e0020 */
[----:B------:R-:W-:Y:S02]  /*0700*/  IMAD.WIDE R2, R111, R34, c[0x0][0x1a0] ;  /* 0x000068006f027625 */ /* 0x000fe400078e0222 */
[----:B------:R-:W2:Y:S02]  /*0710*/  LDG.E.128 R16, [R16.64] ;  /* 0x0000000410107981 */ /* 0x000ea4000c1e1d00 */
[----:B------:R-:W-:Y:S02]  /*0720*/  IMAD.WIDE.U32 R20, R121, R32, c[0x0][0x208] ;  /* 0x0000820079147625 */ /* 0x000fe400078e0020 */
[----:B------:R0:W3:Y:S02]  /*0730*/  LDG.E R125, [R2.64] ;  /* 0x00000004027d7981 */ /* 0x0000e4000c1e1900 */
[----:B------:R-:W-:Y:S02]  /*0740*/  IMAD.WIDE.U32 R24, R32, R120, c[0x0][0x188] ;  /* 0x0000620020187625 */ /* 0x000fe400078e0078 */
[----:B------:R-:W4:Y:S02]  /*0750*/  LDG.E.128 R20, [R20.64] ;  /* 0x0000000414147981 */ /* 0x000f24000c1e1d00 */
[----:B------:R-:W-:-:S02]  /*0760*/  IMAD.WIDE R34, R111, R34, c[0x0][0x1a8] ;  /* 0x00006a006f227625 */ /* 0x000fc400078e0222 */
[----:B------:R-:W4:Y:S04]  /*0770*/  LDG.E.128 R24, [R24.64] ;  /* 0x0000000418187981 */ /* 0x000f28000c1e1d00 */
[----:B------:R1:W4:Y:S01]  /*0780*/  LDG.E R34, [R34.64] ;  /* 0x0000000422227981 */ /* 0x000322000c1e1900 */
[----:B------:R-:W-:-:S06]  /*0790*/  IMAD.WIDE.U32 R28, R120, R32, c[0x0][0x208] ;  /* 0x00008200781c7625 */ /* 0x000fcc00078e0020 */
[----:B------:R-:W4:Y:S01]  /*07a0*/  LDG.E.128 R28, [R28.64] ;  /* 0x000000041c1c7981 */ /* 0x000f22000c1e1d00 */
[----:B------:R-:W-:-:S04]  /*07b0*/  ISETP.NE.U32.AND P1, PT, RZ, c[0x0][0x1c0], PT ;  /* 0x00007000ff007a0c */ /* 0x000fc80003f25070 */
[----:B------:R-:W-:Y:S02]  /*07c0*/  ISETP.NE.AND.EX P1, PT, RZ, c[0x0][0x1c4], PT, P1 ;  /* 0x00007100ff007a0c */ /* 0x000fe40003f25310 */
[----:B------:R-:W-:-:S11]  /*07d0*/  SHF.R.S32.HI R122, RZ, 0x1f, R111 ;  /* 0x0000001fff7a7819 */ /* 0x000fd6000001146f */
[----:B------:R-:W-:-:S04]  /*07e0*/  @P1 LEA R36, P2, R111, c[0x0][0x1c0], 0x1 ;  /* 0x000070006f241a11 */ /* 0x000fc800078408ff */
[----:B------:R-:W-:-:S06]  /*07f0*/  @P1 LEA.HI.X R37, R111, c[0x0][0x1c4], R122, 0x1, P2 ;  /* 0x000071006f251a11 */ /* 0x000fcc00010f0c7a */
        /* <DEDUP_REMOVED lines=8> */
[--C-:B--2---:R-:W-:Y:S02]  /*0880*/  PRMT R2, RZ, 0x5410, R16.reuse ;  /* 0x00005410ff027816 */ /* 0x104fe40000000010 */
[----:B------:R-:W-:Y:S02]  /*0890*/  PRMT R16, RZ, 0x7610, R16 ;  /* 0x00007610ff107816 */ /* 0x000fe40000000010 */
[----:B---3--:R-:W-:-:S02]  /*08a0*/  FSEL R127, R125, RZ, !P2 ;  /* 0x000000ff7d7f7208 */ /* 0x008fc40005000000 */
[--C-:B-1----:R-:W-:Y:S02]  /*08b0*/  PRMT R35, RZ, 0x7610, R17.reuse ;  /* 0x00007610ff237816 */ /* 0x102fe40000000011 */
[--C-:B----4-:R-:W-:Y:S02]  /*08c0*/  PRMT R32, RZ, 0x5410, R22.reuse ;  /* 0x00005410ff207816 */ /* 0x110fe40000000016 */
[----:B------:R-:W-:Y:S02]  /*08d0*/  PRMT R134, RZ, 0x7610, R22 ;  /* 0x00007610ff867816 */ /* 0x000fe40000000016 */
[----:B------:R-:W-:Y:S01]  /*08e0*/  PRMT R3, RZ, 0x5410, R17 ;  /* 0x00005410ff037816 */ /* 0x000fe20000000011 */
[----:B------:R-:W-:Y:S01]  /*08f0*/  FADD.FTZ R17, -R127, R2 ;  /* 0x000000027f117221 */ /* 0x000fe20000010100 */
[----:B------:R-:W-:Y:S02]  /*0900*/  PRMT R122, RZ, 0x5410, R18 ;  /* 0x00005410ff7a7816 */ /* 0x000fe40000000012 */
[----:B------:R-:W-:-:S02]  /*0910*/  PRMT R22, RZ, 0x5410, R25 ;  /* 0x00005410ff167816 */ /* 0x000fc40000000019 */
[----:B------:R-:W-:Y:S02]  /*0920*/  PRMT R18, RZ, 0x7610, R18 ;  /* 0x00007610ff127816 */ /* 0x000fe40000000012 */
[--C-:B------:R-:W-:Y:S02]  /*0930*/  PRMT R123, RZ, 0x5410, R19.reuse ;  /* 0x00005410ff7b7816 */ /* 0x100fe40000000013 */
[----:B------:R-:W-:Y:S02]  /*0940*/  PRMT R124, RZ, 0x7610, R19 ;  /* 0x00007610ff7c7816 */ /* 0x000fe40000000013 */
[--C-:B------:R-:W-:Y:S02]  /*0950*/  PRMT R139, RZ, 0x5410, R21.reuse ;  /* 0x00005410ff8b7816 */ /* 0x100fe40000000015 */
[----:B------:R-:W-:Y:S01]  /*0960*/  PRMT R33, RZ, 0x7610, R21 ;  /* 0x00007610ff217816 */ /* 0x000fe20000000015 */
[----:B------:R-:W-:Y:S01]  /*0970*/  FADD.FTZ R21, -R127, R16 ;  /* 0x000000107f157221 */ /* 0x000fe20000010100 */
[----:B------:R-:W-:-:S02]  /*0980*/  PRMT R129, RZ, 0x5410, R27 ;  /* 0x00005410ff817816 */ /* 0x000fc4000000001b */
[----:B------:R-:W-:Y:S01]  /*0990*/  PRMT R131, RZ, 0x7610, R27 ;  /* 0x00007610ff837816 */ /* 0x000fe2000000001b */
[C---:B------:R-:W-:Y:S01]  /*09a0*/  FADD.FTZ R27, -R127.reuse, R35 ;  /* 0x000000237f1b7221 */ /* 0x040fe20000010100 */
[--C-:B------:R-:W-:Y:S02]  /*09b0*/  PRMT R19, RZ, 0x5410, R20.reuse ;  /* 0x00005410ff137816 */ /* 0x100fe40000000014 */
[----:B------:R-:W-:Y:S02]  /*09c0*/  PRMT R36, RZ, 0x7610, R20 ;  /* 0x00007610ff247816 */ /* 0x000fe40000000014 */
[--C-:B------:R-:W-:Y:S02]  /*09d0*/  PRMT R133, RZ, 0x5410, R23.reuse ;  /* 0x00005410ff857816 */ /* 0x100fe40000000017 */
[----:B------:R-:W-:Y:S02]  /*09e0*/  PRMT R135, RZ, 0x7610, R23 ;  /* 0x00007610ff877816 */ /* 0x000fe40000000017 */
[----:B------:R-:W-:Y:S01]  /*09f0*/  PRMT R20, RZ, 0x5410, R24 ;  /* 0x00005410ff147816 */ /* 0x000fe20000000018 */
[C---:B------:R-:W-:Y:S01]  /*0a00*/  FADD.FTZ R35, -R127.reuse, R22 ;  /* 0x000000167f237221 */ /* 0x040fe20000010100 */
[----:B------:R-:W-:Y:S01]  /*0a10*/  PRMT R23, RZ, 0x7610, R25 ;  /* 0x00007610ff177816 */ /* 0x000fe20000000019 */
[----:B------:R-:W-:-:S02]  /*0a20*/  FADD.FTZ R25, -R127, R3 ;  /* 0x000000037f197221 */ /* 0x000fc40000010100 */
[C---:B------:R-:W-:Y:S02]  /*0a30*/  FMUL.FTZ R17, R34.reuse, R17 ;  /* 0x0000001122117220 */ /* 0x040fe40000410000 */
[C---:B------:R-:W-:Y:S02]  /*0a40*/  FADD.FTZ R143, -R127.reuse, R18 ;  /* 0x000000127f8f7221 */ /* 0x040fe40000010100 */
[C---:B------:R-:W-:Y:S02]  /*0a50*/  FMUL.FTZ R16, R34.reuse, R21 ;  /* 0x0000001522107220 */ /* 0x040fe40000410000 */
[----:B------:R-:W-:Y:S02]  /*0a60*/  FMUL.FTZ R22, R34, R27 ;  /* 0x0000001b22167220 */ /* 0x000fe40000410000 */
[----:B------:R-:W-:Y:S02]  /*0a70*/  FMUL.FTZ R18, R110, R19 ;  /* 0x000000136e127220 */ /* 0x000fe40000410000 */
[----:B------:R-:W-:-:S02]  /*0a80*/  FADD.FTZ R149, -R127, R20 ;  /* 0x000000147f957221 */ /* 0x000fc40000010100 */
[----:B------:R-:W-:Y:S02]  /*0a90*/  FADD.FTZ R84, R19, R84 ;  /* 0x0000005413547221 */ /* 0x000fe40000010000 */
[----:B------:R-:W-:Y:S02]  /*0aa0*/  FFMA.FTZ R86, R17, R19, R86 ;  /* 0x0000001311567223 */ /* 0x000fe40000010056 */
[----:B------:R-:W-:Y:S02]  /*0ab0*/  FMUL.FTZ R20, R34, R25 ;  /* 0x0000001922147220 */ /* 0x000fe40000410000 */
[----:B------:R-:W-:Y:S02]  /*0ac0*/  FADD.FTZ R82, R36, R82 ;  /* 0x0000005224527221 */ /* 0x000fe40000010000 */
[-C--:B------:R-:W-:Y:S02]  /*0ad0*/  FFMA.FTZ R83, R16, R36.reuse, R83 ;  /* 0x0000002410537223 */ /* 0x080fe40000010053 */
[----:B------:R-:W-:-:S02]  /*0ae0*/  FMUL.FTZ R19, R109, R36 ;  /* 0x000000246d137220 */ /* 0x000fc40000410000 */
[----:B------:R-:W-:Y:S02]  /*0af0*/  FADD.FTZ R78, R33, R78 ;  /* 0x0000004e214e7221 */ /* 0x000fe40000010000 */
[-C--:B------:R-:W-:Y:S02]  /*0b00*/  FFMA.FTZ R79, R22, R33.reuse, R79 ;  /* 0x00000021164f7223 */ /* 0x080fe4000001004f */
[----:B------:R-:W-:Y:S02]  /*0b10*/  FMUL.FTZ R25, R107, R33 ;  /* 0x000000216b197220 */ /* 0x000fe40000410000 */
[----:B------:R-:W-:Y:S02]  /*0b20*/  FADD.FTZ R36, RZ, R18 ;  /* 0x00000012ff247221 */ /* 0x000fe40000010000 */
[----:B------:R-:W-:Y:S02]  /*0b30*/  FFMA.FTZ R33, R17, R18, RZ ;  /* 0x0000001211217223 */ /* 0x000fe400000100ff */
[----:B------:R-:W-:-:S02]  /*0b40*/  FADD.FTZ R141, -R127, R122 ;  /* 0x0000007a7f8d7221 */ /* 0x000fc40000010100 */
[----:B------:R-:W-:Y:S02]  /*0b50*/  FMUL.FTZ R21, R108, R139 ;  /* 0x0000008b6c157220 */ /* 0x000fe40000410000 */
[----:B------:R-:W-:Y:S02]  /*0b60*/  FADD.FTZ R122, R36, R19 ;  /* 0x00000013247a7221 */ /* 0x000fe40000010000 */
[----:B------:R-:W-:Y:S01]  /*0b70*/  FFMA.FTZ R33, R16, R19, R33 ;  /* 0x0000001310217223 */ /* 0x000fe20000010021 */
[----:B------:R-:W-:Y:S01]  /*0b80*/  PRMT R24, RZ, 0x7610, R24 ;  /* 0x00007610ff187816 */ /* 0x000fe20000000018 */
[C---:B------:R-:W-:Y:S02]  /*0b90*/  FADD.FTZ R147, -R127.reuse, R124 ;  /* 0x0000007c7f937221 */ /* 0x040fe40000010100 */
[----:B------:R-:W-:Y:S02]  /*0ba0*/  FADD.FTZ R122, R122, R21 ;  /* 0x000000157a7a7221 */ /* 0x000fe40000010000 */
[----:B------:R-:W-:Y:S01]  /*0bb0*/  FFMA.FTZ R124, R20, R21, R33 ;  /* 0x00000015147c7223 */ /* 0x000fe20000010021 */
[----:B------:R-:W-:Y:S01]  /*0bc0*/  PRMT R137, RZ, 0x5410, R29 ;  /* 0x00005410ff897816 */ /* 0x000fe2000000001d */
[C---:B------:R-:W-:Y:S01]  /*0bd0*/  FADD.FTZ R145, -R127.reuse, R123 ;  /* 0x0000007b7f917221 */ /* 0x040fe20000010100 */
[----:B------:R-:W-:Y:S01]  /*0be0*/  PRMT R126, RZ, 0x7610, R29 ;  /* 0x00007610ff7e7816 */ /* 0x000fe2000000001d */
[----:B------:R-:W-:-:S02]  /*0bf0*/  FADD.FTZ R153, -R127, R24 ;  /* 0x000000187f997221 */ /* 0x000fc40000010100 */
[C---:B------:R-:W-:Y:S02]  /*0c00*/  FMUL.FTZ R27, R34.reuse, R143 ;  /* 0x0000008f221b7220 */ /* 0x040fe40000410000 */
[----:B------:R-:W-:Y:S02]  /*0c10*/  FMUL.FTZ R24, R34, R141 ;  /* 0x0000008d22187220 */ /* 0x000fe40000410000 */
[----:B------:R-:W-:Y:S02]  /*0c20*/  FMUL.FTZ R29, R106, R32 ;  /* 0x000000206a1d7220 */ /* 0x000fe40000410000 */
[----:B------:R-:W-:Y:S02]  /*0c30*/  FADD.FTZ R122, R122, R25 ;  /* 0x000000197a7a7221 */ /* 0x000fe40000010000 */
[----:B------:R-:W-:Y:S01]  /*0c40*/  FFMA.FTZ R124, R22, R25, R124 ;  /* 0x00000019167c7223 */ /* 0x000fe2000001007c */
[----:B------:R-:W-:Y:S01]  /*0c50*/  PRMT R151, RZ, 0x5410, R28 ;  /* 0x00005410ff977816 */ /* 0x000fe2000000001c */
[----:B------:R-:W-:Y:S01]  /*0c60*/  FADD.FTZ R80, R139, R80 ;  /* 0x000000508b507221 */ /* 0x000fe20000010000 */
[----:B------:R-:W-:Y:S01]  /*0c70*/  PRMT R128, RZ, 0x7610, R28 ;  /* 0x00007610ff807816 */ /* 0x000fe2000000001c */
[----:B------:R-:W-:-:S02]  /*0c80*/  FFMA.FTZ R81, R20, R139, R81 ;  /* 0x0000008b14517223 */ /* 0x000fc40000010051 */
[----:B------:R-:W-:Y:S02]  /*0c90*/  FADD.FTZ R74, R134, R74 ;  /* 0x0000004a864a7221 */ /* 0x000fe40000010000 */
[C---:B------:R-:W-:Y:S02]  /*0ca0*/  FMUL.FTZ R28, R34.reuse, R145 ;  /* 0x00000091221c7220 */ /* 0x040fe40000410000 */
[-C--:B------:R-:W-:Y:S02]  /*0cb0*/  FFMA.FTZ R76, R27, R134.reuse, R76 ;  /* 0x000000861b4c7223 */ /* 0x080fe4000001004c */
[----:B------:R-:W-:Y:S02]  /*0cc0*/  FMUL.FTZ R36, R34, R153 ;  /* 0x0000009922247220 */ /* 0x000fe40000410000 */
[----:B------:R-:W-:Y:S02]  /*0cd0*/  FMUL.FTZ R134, R105, R134 ;  /* 0x0000008669867220 */ /* 0x000fe40000410000 */
[----:B------:R-:W-:-:S02]  /*0ce0*/  FADD.FTZ R139, R122, R29 ;  /* 0x0000001d7a8b7221 */ /* 0x000fc40000010000 */
[----:B------:R-:W-:Y:S02]  /*0cf0*/  FFMA.FTZ R124, R24, R29, R124 ;  /* 0x0000001d187c7223 */ /* 0x000fe4000001007c */
[----:B------:R-:W-:Y:S02]  /*0d00*/  FADD.FTZ R72, R133, R72 ;  /* 0x0000004885487221 */ /* 0x000fe40000010000 */
[----:B------:R-:W-:Y:S02]  /*0d10*/  FMUL.FTZ R136, R34, R147 ;  /* 0x0000009322887220 */ /* 0x000fe40000410000 */
[----:B------:R-:W-:Y:S02]  /*0d20*/  FFMA.FTZ R73, R28, R133, R73 ;  /* 0x000000851c497223 */ /* 0x000fe40000010049 */
[----:B------:R-:W-:Y:S02]  /*0d30*/  FADD.FTZ R61, R128, R61 ;  /* 0x0000003d803d7221 */ /* 0x000fe40000010000 */
[----:B------:R-:W-:-:S02]  /*0d40*/  FFMA.FTZ R69, R36, R128, R69 ;  /* 0x0000008024457223 */ /* 0x000fc40000010045 */
        /* <DEDUP_REMOVED lines=8> */
[----:B------:R-:W-:Y:S02]  /*0dd0*/  FMUL.FTZ R35, R34, R35 ;  /* 0x0000002322237220 */ /* 0x000fe40000410000 */
[----:B------:R-:W-:Y:S02]  /*0de0*/  FMUL.FTZ R135, R103, R135 ;  /* 0x0000008767877220 */ /* 0x000fe40000410000 */
[----:B------:R-:W-:Y:S02]  /*0df0*/  FADD.FTZ R128, R128, R133 ;  /* 0x0000008580807221 */ /* 0x000fe40000010000 */
[----:B------:R-:W-:Y:S01]  /*0e00*/  FFMA.FTZ R130, R28, R133, R130 ;  /* 0x000000851c827223 */ /* 0x000fe20000010082 */
[----:B------:R-:W-:Y:S01]  /*0e10*/  PRMT R2, RZ, 0x7610, R31 ;  /* 0x00007610ff027816 */ /* 0x000fe2000000001f */
[C---:B------:R-:W-:Y:S01]  /*0e20*/  FADD.FTZ R123, -R127.reuse, R23 ;  /* 0x000000177f7b7221 */ /* 0x040fe20000010100 */
[----:B------:R-:W-:Y:S01]  /*0e30*/  PRMT R23, RZ, 0x5410, R31 ;  /* 0x00005410ff177816 */ /* 0x000fe2000000001f */
[----:B------:R-:W-:-:S02]  /*0e40*/  FADD.FTZ R125, -R127, R125 ;  /* 0x0000007d7f7d7221 */ /* 0x000fc40000010100 */
[----:B------:R-:W-:Y:S02]  /*0e50*/  FADD.FTZ R75, R32, R75 ;  /* 0x0000004b204b7221 */ /* 0x000fe40000010000 */
[----:B------:R-:W-:Y:S02]  /*0e60*/  FFMA.FTZ R77, R24, R32, R77 ;  /* 0x00000020184d7223 */ /* 0x000fe4000001004d */
[----:B------:R-:W-:Y:S02]  /*0e70*/  FADD.FTZ R58, R137, R58 ;  /* 0x0000003a893a7221 */ /* 0x000fe40000010000 */
[-C--:B------:R-:W-:Y:S02]  /*0e80*/  FFMA.FTZ R66, R35, R137.reuse, R66 ;  /* 0x0000008923427223 */ /* 0x080fe40000010042 */
[----:B------:R-:W-:Y:S02]  /*0e90*/  FMUL.FTZ R122, R100, R137 ;  /* 0x00000089647a7220 */ /* 0x000fe40000410000 */
[----:B------:R-:W-:-:S02]  /*0ea0*/  FMUL.FTZ R31, R34, R149 ;  /* 0x00000095221f7220 */ /* 0x000fc40000410000 */
[----:B------:R-:W-:Y:S02]  /*0eb0*/  FMUL.FTZ R32, R102, R151 ;  /* 0x0000009766207220 */ /* 0x000fe40000410000 */
[----:B------:R-:W-:Y:S02]  /*0ec0*/  FADD.FTZ R137, R128, R135 ;  /* 0x0000008780897221 */ /* 0x000fe40000010000 */
[----:B------:R-:W-:Y:S02]  /*0ed0*/  FFMA.FTZ R130, R136, R135, R130 ;  /* 0x0000008788827223 */ /* 0x000fe40000010082 */
[C---:B------:R-:W-:Y:S02]  /*0ee0*/  FADD.FTZ R3, -R127.reuse, R26 ;  /* 0x0000001a7f037221 */ /* 0x040fe40000010100 */
[C---:B------:R-:W-:Y:S02]  /*0ef0*/  FADD.FTZ R129, -R127.reuse, R129 ;  /* 0x000000817f817221 */ /* 0x040fe40000010100 */
[----:B------:R-:W-:Y:S01]  /*0f00*/  FADD.FTZ R131, -R127, R131 ;  /* 0x000000837f837221 */ /* 0x000fe20000010100 */
[----:B------:R-:W-:Y:S01]  /*0f10*/  PRMT R127, RZ, 0x5410, R30 ;  /* 0x00005410ff7f7816 */ /* 0x000fe2000000001e */
        /* <DEDUP_REMOVED lines=8> */
[-C--:B------:R-:W-:Y:S02]  /*0fa0*/  FFMA.FTZ R64, R125, R127.reuse, R64 ;  /* 0x0000007f7d407223 */ /* 0x080fe40000010040 */
[----:B------:R-:W-:Y:S02]  /*0fb0*/  FMUL.FTZ R126, R98, R127 ;  /* 0x0000007f627e7220 */ /* 0x000fe40000410000 */
[----:B------:R-:W-:Y:S02]  /*0fc0*/  FADD.FTZ R127, R128, R33 ;  /* 0x00000021807f7221 */ /* 0x000fe40000010000 */
[----:B------:R-:W-:Y:S02]  /*0fd0*/  FFMA.FTZ R130, R36, R33, R130 ;  /* 0x0000002124827223 */ /* 0x000fe40000010082 */
[----:B------:R-:W-:-:S02]  /*0fe0*/  FADD.FTZ R132, R127, R122 ;  /* 0x0000007a7f847221 */ /* 0x000fc40000010000 */
[----:B------:R-:W-:Y:S01]  /*0ff0*/  FFMA.FTZ R130, R35, R122, R130 ;  /* 0x0000007a23827223 */ /* 0x000fe20000010082 */
[----:B------:R-:W-:Y:S01]  /*1000*/  PRMT R26, RZ, 0x7610, R30 ;  /* 0x00007610ff1a7816 */ /* 0x000fe2000000001e */
[----:B------:R-:W-:Y:S02]  /*1010*/  FMUL.FTZ R128, R34, R3 ;  /* 0x0000000322807220 */ /* 0x000fe40000410000 */
[----:B------:R-:W-:Y:S02]  /*1020*/  FADD.FTZ R3, R132, R123 ;  /* 0x0000007b84037221 */ /* 0x000fe40000010000 */
[----:B------:R-:W-:Y:S02]  /*1030*/  FFMA.FTZ R130, R124, R123, R130 ;  /* 0x0000007b7c827223 */ /* 0x000fe40000010082 */
        /* <DEDUP_REMOVED lines=8> */
[----:B------:R-:W-:Y:S02]  /*10c0*/  FMUL.FTZ R132, R96, R23 ;  /* 0x0000001760847220 */ /* 0x000fe40000410000 */
[----:B------:R-:W-:Y:S02]  /*10d0*/  FADD.FTZ R3, R26, R127 ;  /* 0x0000007f1a037221 */ /* 0x000fe40000010000 */
[----:B------:R-:W-:Y:S02]  /*10e0*/  FFMA.FTZ R23, R128, R127, R130 ;  /* 0x0000007f80177223 */ /* 0x000fe40000010082 */
[----:B------:R-:W-:Y:S02]  /*10f0*/  FMUL.FTZ R130, R95, R2 ;  /* 0x000000025f827220 */ /* 0x000fe40000410000 */
[----:B------:R-:W-:Y:S02]  /*1100*/  FMUL.FTZ R131, R34, R131 ;  /* 0x0000008322837220 */ /* 0x000fe40000410000 */
[----:B------:R-:W-:-:S02]  /*1110*/  FADD.FTZ R3, R3, R132 ;  /* 0x0000008403037221 */ /* 0x000fc40000010000 */
[----:B------:R-:W-:Y:S01]  /*1120*/  FFMA.FTZ R23, R129, R132, R23 ;  /* 0x0000008481177223 */ /* 0x000fe20000010017 */
[----:B------:R-:W-:Y:S01]  /*1130*/  MOV R30, 0x3f800000 ;  /* 0x3f800000001e7802 */ /* 0x000fe20000000f00 */
[----:B------:R-:W-:Y:S01]  /*1140*/  FADD.FTZ R60, R151, R60 ;  /* 0x0000003c973c7221 */ /* 0x000fe20000010000 */
[----:B------:R-:W-:Y:S01]  /*1150*/  @P1 PRMT R30, RZ, 0x5410, R37 ;  /* 0x00005410ff1e1816 */ /* 0x000fe20000000025 */
[----:B------:R-:W-:Y:S02]  /*1160*/  FFMA.FTZ R68, R31, R151, R68 ;  /* 0x000000971f447223 */ /* 0x000fe40000010044 */
[----:B------:R-:W-:Y:S02]  /*1170*/  FADD.FTZ R55, R2, R55 ;  /* 0x0000003702377221 */ /* 0x000fe40000010000 */
[----:B------:R-:W-:Y:S02]  /*1180*/  FFMA.FTZ R63, R131, R2, R63 ;  /* 0x00000002833f7223 */ /* 0x000fe4000001003f */
[----:B------:R-:W-:-:S02]  /*1190*/  FADD.FTZ R140, R3, R130 ;  /* 0x00000082038c7221 */ /* 0x000fc40000010000 */
[----:B------:R-:W-:Y:S01]  /*11a0*/  FFMA.FTZ R137, R131, R130, R23 ;  /* 0x0000008283897223 */ /* 0x000fe20000010017 */
[----:B------:R-:W-:Y:S05]  /*11b0*/  BRA.DIV ~URZ, `(.L_x_181) ;  /* 0x000019927f007947 */ /* 0x000fea000b800000 */
[----:B------:R0:W1:Y:S02]  /*11c0*/  SHFL.BFLY PT, R23, R140, 0x1, 0x1f ;  /* 0x0c201f008c177f89 */ /* 0x00006400000e0000 */
.L_x_185:
        /* <DEDUP_REMOVED lines=18> */
.L_x_186:
[----:B--2---:R-:W-:Y:S01]  /*12f0*/  FADD.FTZ R140, R140, R37 ;  /* 0x000000258c8c7221 */ /* 0x004fe20000010000 */
[----:B------:R-:W-:Y:S01]  /*1300*/  ISETP.NE.U32.AND P1, PT, RZ, c[0x0][0x258], PT ;  /* 0x00009600ff007a0c */ /* 0x000fe20003f25070 */
[----:B-1----:R-:W-:Y:S02]  /*1310*/  FADD.FTZ R2, R2, R137 ;  /* 0x0000008902027221 */ /* 0x002fe40000010000 */
[----:B0-----:R-:W-:Y:S02]  /*1320*/  FMUL.FTZ R37, R140, c[0x0][0x1e0] ;  /* 0x000078008c257a20 */ /* 0x001fe40000410000 */
[----:B------:R-:W-:Y:S01]  /*1330*/  FMUL.FTZ R138, R2, c[0x0][0x1e0] ;  /* 0x00007800028a7a20 */ /* 0x000fe20000410000 */
[----:B-----5:R-:W-:Y:S02]  /*1340*/  @P0 PRMT R2, RZ, 0x5410, R7 ;  /* 0x00005410ff020816 */ /* 0x020fe40000000007 */
[----:B------:R-:W-:-:S05]  /*1350*/  FSEL R37, R37, RZ, !P2 ;  /* 0x000000ff25257208 */ /* 0x000fca0005000000 */
[-CC-:B------:R-:W-:Y:S02]  /*1360*/  FFMA.FTZ R28, R28, R138.reuse, R37.reuse ;  /* 0x0000008a1c1c7223 */ /* 0x180fe40000010025 */
[-CC-:B------:R-:W-:Y:S02]  /*1370*/  FFMA.FTZ R136, R136, R138.reuse, R37.reuse ;  /* 0x0000008a88887223 */ /* 0x180fe40000010025 */
[----:B------:R-:W-:Y:S02]  /*1380*/  FADD.FTZ R133, R133, -R28 ;  /* 0x8000001c85857221 */ /* 0x000fe40000010000 */
[----:B------:R-:W-:Y:S02]  /*1390*/  FADD.FTZ R135, R135, -R136 ;  /* 0x8000008887877221 */ /* 0x000fe40000010000 */
[----:B------:R-:W-:Y:S02]  /*13a0*/  FMUL.FTZ R133, R34, R133 ;  /* 0x0000008522857220 */ /* 0x000fe40000410000 */
[----:B------:R-:W-:-:S02]  /*13b0*/  FFMA.FTZ R17, R17, R138, R37 ;  /* 0x0000008a11117223 */ /* 0x000fc40000010025 */
[----:B------:R-:W-:Y:S01]  /*13c0*/  @P0 FADD.FTZ R133, R133, R2 ;  /* 0x0000000285850221 */ /* 0x000fe20000010000 */
[----:B------:R-:W-:Y:S01]  /*13d0*/  @P0 PRMT R2, RZ, 0x7610, R7 ;  /* 0x00007610ff020816 */ /* 0x000fe20000000007 */
[----:B------:R-:W-:Y:S02]  /*13e0*/  FMUL.FTZ R137, R34, R135 ;  /* 0x0000008722897220 */ /* 0x000fe40000410000 */
[----:B------:R-:W-:Y:S02]  /*13f0*/  FADD.FTZ R17, R18, -R17 ;  /* 0x8000001112117221 */ /* 0x000fe40000010000 */
[----:B------:R-:W-:Y:S02]  /*1400*/  FFMA.FTZ R16, R16, R138, R37 ;  /* 0x0000008a10107223 */ /* 0x000fe40000010025 */
[----:B------:R-:W-:Y:S01]  /*1410*/  @P0 FADD.FTZ R137, R137, R2 ;  /* 0x0000000289890221 */ /* 0x000fe20000010000 */
[----:B------:R-:W-:Y:S01]  /*1420*/  @P0 PRMT R2, RZ, 0x5410, R4 ;  /* 0x00005410ff020816 */ /* 0x000fe20000000004 */
[----:B------:R-:W-:-:S02]  /*1430*/  FMUL.FTZ R135, R34, R17 ;  /* 0x0000001122877220 */ /* 0x000fc40000410000 */
[----:B------:R-:W-:Y:S02]  /*1440*/  FADD.FTZ R3, R19, -R16 ;  /* 0x8000001013037221 */ /* 0x000fe40000010000 */
[-CC-:B------:R-:W-:Y:S02]  /*1450*/  FFMA.FTZ R20, R20, R138.reuse, R37.reuse ;  /* 0x0000008a14147223 */ /* 0x180fe40000010025 */
[----:B------:R-:W-:Y:S01]  /*1460*/  @P0 FADD.FTZ R135, R135, R2 ;  /* 0x0000000287870221 */ /* 0x000fe20000010000 */
[----:B------:R-:W-:Y:S01]  /*1470*/  @P0 PRMT R2, RZ, 0x7610, R4 ;  /* 0x00007610ff020816 */ /* 0x000fe20000000004 */
[----:B------:R-:W-:Y:S02]  /*1480*/  FMUL.FTZ R3, R34, R3 ;  /* 0x0000000322037220 */ /* 0x000fe40000410000 */
[----:B------:R-:W-:Y:S02]  /*1490*/  FADD.FTZ R21, R21, -R20 ;  /* 0x8000001415157221 */ /* 0x000fe40000010000 */
[----:B------:R-:W-:-:S02]  /*14a0*/  FFMA.FTZ R27, R27, R138, R37 ;  /* 0x0000008a1b1b7223 */ /* 0x000fc40000010025 */
[-C--:B------:R-:W-:Y:S02]  /*14b0*/  FFMA.FTZ R22, R22, R138.reuse, R37 ;  /* 0x0000008a16167223 */ /* 0x080fe40000010025 */
[----:B------:R-:W-:Y:S01]  /*14c0*/  @P0 FADD.FTZ R3, R3, R2 ;  /* 0x0000000203030221 */ /* 0x000fe20000010000 */
[----:B------:R-:W-:Y:S01]  /*14d0*/  @P0 PRMT R2, RZ, 0x5410, R5 ;  /* 0x00005410ff020816 */ /* 0x000fe20000000005 */
[----:B------:R-:W-:Y:S01]  /*14e0*/  FADD.FTZ R27, R134, -R27 ;  /* 0x8000001b861b7221 */ /* 0x000fe20000010000 */
[----:B------:R-:W-:Y:S01]  /*14f0*/  HFMA2.MMA R134, -RZ, RZ, 0, 9.5367431640625e-07 ;  /* 0x00000010ff867435 */ /* 0x000fe200000001ff */
[----:B------:R-:W-:Y:S02]  /*1500*/  FMUL.FTZ R21, R34, R21 ;  /* 0x0000001522157220 */ /* 0x000fe40000410000 */
[----:B------:R-:W-:Y:S02]  /*1510*/  FADD.FTZ R25, R25, -R22 ;  /* 0x8000001619197221 */ /* 0x000fe40000010000 */
[----:B------:R-:W-:-:S02]  /*1520*/  FFMA.FTZ R24, R24, R138, R37 ;  /* 0x0000008a18187223 */ /* 0x000fc40000010025 */
[----:B------:R-:W-:Y:S01]  /*1530*/  @P0 FADD.FTZ R21, R21, R2 ;  /* 0x0000000215150221 */ /* 0x000fe20000010000 */
[----:B------:R-:W-:Y:S01]  /*1540*/  @P0 PRMT R2, RZ, 0x7610, R5 ;  /* 0x00007610ff020816 */ /* 0x000fe20000000005 */
[----:B------:R-:W-:Y:S02]  /*1550*/  FMUL.FTZ R25, R34, R25 ;  /* 0x0000001922197220 */ /* 0x000fe40000410000 */
[----:B------:R-:W-:Y:S01]  /*1560*/  FADD.FTZ R29, R29, -R24 ;  /* 0x800000181d1d7221 */ /* 0x000fe20000010000 */
[----:B------:R-:W-:Y:S01]  /*1570*/  ISETP.NE.AND.EX P1, PT, RZ, c[0x0][0x25c], PT, P1 ;  /* 0x00009700ff007a0c */ /* 0x000fe20003f25310 */
[----:B------:R-:W-:Y:S01]  /*1580*/  @P0 FADD.FTZ R25, R25, R2 ;  /* 0x0000000219190221 */ /* 0x000fe20000010000 */
[----:B------:R-:W-:Y:S01]  /*1590*/  @P0 PRMT R2, RZ, 0x5410, R6 ;  /* 0x00005410ff020816 */ /* 0x000fe20000000006 */
[----:B------:R-:W-:-:S04]  /*15a0*/  IMAD.WIDE.U32 R16, R121, R134, c[0x0][0x170] ;  /* 0x00005c0079107625 */ /* 0x000fc800078e0086 */
[C---:B------:R-:W-:Y:S02]  /*15b0*/  FMUL.FTZ R29, R34.reuse, R29 ;  /* 0x0000001d221d7220 */ /* 0x040fe40000410000 */
[----:B------:R-:W2:Y:S01]  /*15c0*/  LDG.E.128 R16, [R16.64] ;  /* 0x0000000410107981 */ /* 0x000ea2000c1e1d00 */
[----:B------:R-:W-:Y:S02]  /*15d0*/  FMUL.FTZ R27, R34, R27 ;  /* 0x0000001b221b7220 */ /* 0x000fe40000410000 */
        /* <DEDUP_REMOVED lines=9> */
[----:B------:R-:W-:Y:S01]  /*1670*/  @P1 F2FP.BF16.PACK_AB R23, RZ, R133 ;  /* 0x00000085ff17123e */ /* 0x000fe200000010ff */
[-C--:B------:R-:W-:Y:S01]  /*1680*/  FMUL.FTZ R137, R21, R30.reuse ;  /* 0x0000001e15897220 */ /* 0x080fe20000410000 */
[----:B------:R-:W-:Y:S01]  /*1690*/  @P1 F2FP.BF16.PACK_AB R22, RZ, R29 ;  /* 0x0000001dff16123e */ /* 0x000fe200000010ff */
[-C--:B------:R-:W-:Y:S01]  /*16a0*/  FMUL.FTZ R142, R25, R30.reuse ;  /* 0x0000001e198e7220 */ /* 0x080fe20000410000 */
[----:B------:R-:W-:Y:S01]  /*16b0*/  @P1 F2FP.BF16.PACK_AB R24, RZ, R3 ;  /* 0x00000003ff18123e */ /* 0x000fe200000010ff */
        /* <DEDUP_REMOVED lines=19> */
[----:B------:R-:W-:Y:S01]  /*17f0*/  @P1 PRMT R12, R12, 0x5410, R24 ;  /* 0x000054100c0c1816 */ /* 0x000fe20000000018 */
[----:B------:R-:W-:Y:S01]  /*1800*/  FMUL.FTZ R148, R87, R136 ;  /* 0x0000008857947220 */ /* 0x000fe20000410000 */
[----:B------:R-:W-:Y:S01]  /*1810*/  F2FP.BF16.PACK_AB R22, R146, R25 ;  /* 0x000000199216723e */ /* 0x000fe200000010ff */
[----:B------:R-:W-:Y:S01]  /*1820*/  @P1 IMAD.WIDE.U32 R2, R121, R134, c[0x0][0x258] ;  /* 0x0000960079021625 */ /* 0x000fe200078e0086 */
[----:B------:R-:W-:-:S02]  /*1830*/  @P1 PRMT R13, R13, 0x5410, R26 ;  /* 0x000054100d0d1816 */ /* 0x000fc4000000001a */
[----:B------:R-:W-:Y:S01]  /*1840*/  @P1 PRMT R14, R14, 0x5410, R141 ;  /* 0x000054100e0e1816 */ /* 0x000fe2000000008d */
[----:B------:R-:W-:Y:S01]  /*1850*/  IMAD.WIDE.U32 R28, R121, R134, c[0x0][0x248] ;  /* 0x00009200791c7625 */ /* 0x000fe200078e0086 */
[----:B------:R-:W-:-:S03]  /*1860*/  F2FP.BF16.PACK_AB R23, R148, R23 ;  /* 0x000000179417723e */ /* 0x000fc600000010ff */
[----:B------:R-:W-:Y:S01]  /*1870*/  IMAD.WIDE.U32 R24, R120, R134, c[0x0][0x170] ;  /* 0x00005c0078187625 */ /* 0x000fe200078e0086 */
[----:B------:R0:W-:Y:S04]  /*1880*/  @P1 STG.E.128 [R2.64], R12 ;  /* 0x0000000c02001986 */ /* 0x0001e8000c101d04 */
[----:B------:R1:W-:Y:S04]  /*1890*/  STG.E.128 [R28.64], R20 ;  /* 0x000000141c007986 */ /* 0x0003e8000c101d04 */
[----:B------:R-:W3:Y:S01]  /*18a0*/  LDG.E.128 R24, [R24.64] ;  /* 0x0000000418187981 */ /* 0x000ee2000c1e1d00 */
[-CC-:B------:R-:W-:Y:S01]  /*18b0*/  FFMA.FTZ R31, R31, R138.reuse, R37.reuse ;  /* 0x0000008a1f1f7223 */ /* 0x180fe20000010025 */
[----:B------:R-:W-:Y:S01]  /*18c0*/  MOV R146, c[0x0][0x160] ;  /* 0x0000580000927a02 */ /* 0x000fe20000000f00 */
[----:B------:R-:W-:-:S02]  /*18d0*/  FFMA.FTZ R36, R36, R138, R37 ;  /* 0x0000008a24247223 */ /* 0x000fc40000010025 */
[----:B------:R-:W-:Y:S01]  /*18e0*/  FADD.FTZ R31, R32, -R31 ;  /* 0x8000001f201f7221 */ /* 0x000fe20000010000 */
[----:B------:R-:W-:Y:S01]  /*18f0*/  LEA R111, R146, R111, 0x2 ;  /* 0x0000006f926f7211 */ /* 0x000fe200078e10ff */
[----:B------:R-:W-:Y:S02]  /*1900*/  FADD.FTZ R33, R33, -R36 ;  /* 0x8000002421217221 */ /* 0x000fe40000010000 */
[C---:B------:R-:W-:Y:S01]  /*1910*/  FMUL.FTZ R31, R34.reuse, R31 ;  /* 0x0000001f221f7220 */ /* 0x040fe20000410000 */
[----:B0-----:R-:W-:Y:S01]  /*1920*/  @P0 PRMT R2, RZ, 0x5410, R8 ;  /* 0x00005410ff020816 */ /* 0x001fe20000000008 */
[----:B------:R-:W-:Y:S02]  /*1930*/  FFMA.FTZ R35, R35, R138, R37 ;  /* 0x0000008a23237223 */ /* 0x000fe40000010025 */
[----:B------:R-:W-:Y:S02]  /*1940*/  FMUL.FTZ R33, R34, R33 ;  /* 0x0000002122217220 */ /* 0x000fe40000410000 */
[----:B------:R-:W-:Y:S01]  /*1950*/  @P0 FADD.FTZ R31, R31, R2 ;  /* 0x000000021f1f0221 */ /* 0x000fe20000010000 */
[----:B------:R-:W-:Y:S01]  /*1960*/  @P0 PRMT R2, RZ, 0x7610, R8 ;  /* 0x00007610ff020816 */ /* 0x000fe20000000008 */
[----:B------:R-:W-:-:S02]  /*1970*/  FADD.FTZ R35, R122, -R35 ;  /* 0x800000237a237221 */ /* 0x000fc40000010000 */
[-C--:B------:R-:W-:Y:S02]  /*1980*/  FFMA.FTZ R124, R124, R138.reuse, R37 ;  /* 0x0000008a7c7c7223 */ /* 0x080fe40000010025 */
[----:B------:R-:W-:Y:S01]  /*1990*/  @P0 FADD.FTZ R33, R33, R2 ;  /* 0x0000000221210221 */ /* 0x000fe20000010000 */
[----:B------:R-:W-:Y:S01]  /*19a0*/  @P0 PRMT R2, RZ, 0x5410, R9 ;  /* 0x00005410ff020816 */ /* 0x000fe20000000009 */
[C---:B------:R-:W-:Y:S02]  /*19b0*/  FMUL.FTZ R35, R34.reuse, R35 ;  /* 0x0000002322237220 */ /* 0x040fe40000410000 */
        /* <DEDUP_REMOVED lines=10> */
[----:B------:R-:W-:Y:S01]  /*1a60*/  FADD.FTZ R127, R127, -R128 ;  /* 0x800000807f7f7221 */ /* 0x000fe20000010000 */
[----:B-1----:R-:W-:Y:S01]  /*1a70*/  @P1 F2FP.BF16.PACK_AB R23, RZ, R123 ;  /* 0x0000007bff17123e */ /* 0x002fe200000010ff */
        /* <DEDUP_REMOVED lines=9> */
[----:B------:R-:W-:Y:S01]  /*1b10*/  FADD.FTZ R37, R130, -R37 ;  /* 0x8000002582257221 */ /* 0x000fe20000010000 */
[----:B------:R-:W-:Y:S01]  /*1b20*/  @P1 F2FP.BF16.PACK_AB R29, RZ, R127 ;  /* 0x0000007fff1d123e */ /* 0x000fe200000010ff */
[----:B------:R-:W-:Y:S01]  /*1b30*/  @P0 FADD.FTZ R129, R129, R2 ;  /* 0x0000000281810221 */ /* 0x000fe20000010000 */
[----:B------:R-:W-:Y:S01]  /*1b40*/  @P0 PRMT R2, RZ, 0x7610, R11 ;  /* 0x00007610ff020816 */ /* 0x000fe2000000000b */
[----:B------:R-:W-:Y:S02]  /*1b50*/  FMUL.FTZ R37, R34, R37 ;  /* 0x0000002522257220 */ /* 0x000fe40000410000 */
[-C--:B------:R-:W-:Y:S01]  /*1b60*/  FMUL.FTZ R22, R31, R30.reuse ;  /* 0x0000001e1f167220 */ /* 0x080fe20000410000 */
[----:B------:R-:W-:Y:S01]  /*1b70*/  @P1 F2FP.BF16.PACK_AB R36, RZ, R129 ;  /* 0x00000081ff24123e */ /* 0x000fe200000010ff */
[----:B------:R-:W-:Y:S02]  /*1b80*/  @P0 FADD.FTZ R37, R37, R2 ;  /* 0x0000000225250221 */ /* 0x000fe40000010000 */
[-C--:B------:R-:W-:Y:S01]  /*1b90*/  FMUL.FTZ R28, R33, R30.reuse ;  /* 0x0000001e211c7220 */ /* 0x080fe20000410000 */
[----:B------:R-:W-:Y:S01]  /*1ba0*/  @P1 PRMT R15, R36, 0x7610, R15 ;  /* 0x00007610240f1816 */ /* 0x000fe2000000000f */
[----:B------:R-:W-:-:S02]  /*1bb0*/  FMUL.FTZ R32, R123, R30 ;  /* 0x0000001e7b207220 */ /* 0x000fc40000410000 */
[-C--:B------:R-:W-:Y:S02]  /*1bc0*/  FMUL.FTZ R34, R127, R30.reuse ;  /* 0x0000001e7f227220 */ /* 0x080fe40000410000 */
[----:B------:R-:W-:Y:S02]  /*1bd0*/  FMUL.FTZ R129, R129, R30 ;  /* 0x0000001e81817220 */ /* 0x000fe40000410000 */
[----:B------:R-:W-:Y:S01]  /*1be0*/  FMUL.FTZ R121, R117, R34 ;  /* 0x0000002275797220 */ /* 0x000fe20000410000 */
[----:B--2---:R-:W-:Y:S02]  /*1bf0*/  PRMT R2, RZ, 0x5410, R16 ;  /* 0x00005410ff027816 */ /* 0x004fe40000000010 */
[--C-:B------:R-:W-:Y:S02]  /*1c00*/  PRMT R20, RZ, 0x5410, R19.reuse ;  /* 0x00005410ff147816 */ /* 0x100fe40000000013 */
[----:B------:R-:W-:Y:S01]  /*1c10*/  PRMT R21, RZ, 0x7610, R19 ;  /* 0x00007610ff157816 */ /* 0x000fe20000000013 */
[----:B------:R-:W-:Y:S01]  /*1c20*/  FFMA.FTZ R52, R2, R135, R52 ;  /* 0x0000008702347223 */ /* 0x000fe20000010034 */
[----:B------:R-:W-:Y:S01]  /*1c30*/  PRMT R3, RZ, 0x5410, R17 ;  /* 0x00005410ff037816 */ /* 0x000fe20000000011 */
[----:B------:R-:W-:Y:S01]  /*1c40*/  FFMA.FTZ R46, R20, R133, R46 ;  /* 0x00000085142e7223 */ /* 0x000fe2000001002e */
[----:B------:R-:W-:Y:S01]  /*1c50*/  @P1 F2FP.BF16.PACK_AB R2, RZ, R31 ;  /* 0x0000001fff02123e */ /* 0x000fe200000010ff */
[----:B------:R-:W-:Y:S01]  /*1c60*/  FFMA.FTZ R47, R21, R136, R47 ;  /* 0x00000088152f7223 */ /* 0x000fe2000001002f */
[----:B------:R-:W-:Y:S01]  /*1c70*/  PRMT R19, RZ, 0x5410, R18 ;  /* 0x00005410ff137816 */ /* 0x000fe20000000012 */
[----:B------:R-:W-:Y:S01]  /*1c80*/  FFMA.FTZ R50, R3, R137, R50 ;  /* 0x0000008903327223 */ /* 0x000fe20000010032 */
[----:B------:R-:W-:Y:S01]  /*1c90*/  PRMT R16, RZ, 0x7610, R16 ;  /* 0x00007610ff107816 */ /* 0x000fe20000000010 */
[----:B------:R-:W-:Y:S01]  /*1ca0*/  FMUL.FTZ R31, R37, R30 ;  /* 0x0000001e251f7220 */ /* 0x000fe20000410000 */
[----:B------:R-:W-:Y:S01]  /*1cb0*/  PRMT R17, RZ, 0x7610, R17 ;  /* 0x00007610ff117816 */ /* 0x000fe20000000011 */
[----:B------:R-:W-:Y:S01]  /*1cc0*/  FFMA.FTZ R48, R19, R139, R48 ;  /* 0x0000008b13307223 */ /* 0x000fe20000010030 */
[----:B------:R-:W-:Y:S01]  /*1cd0*/  PRMT R18, RZ, 0x7610, R18 ;  /* 0x00007610ff127816 */ /* 0x000fe20000000012 */
[----:B------:R-:W-:Y:S01]  /*1ce0*/  FFMA.FTZ R53, R16, R140, R53 ;  /* 0x0000008c10357223 */ /* 0x000fe20000010035 */
[----:B------:R-:W-:Y:S01]  /*1cf0*/  @P1 F2FP.BF16.PACK_AB R20, RZ, R35 ;  /* 0x00000023ff14123e */ /* 0x000fe200000010ff */
[-C--:B------:R-:W-:Y:S01]  /*1d00*/  FMUL.FTZ R35, R35, R30.reuse ;  /* 0x0000001e23237220 */ /* 0x080fe20000410000 */
[----:B------:R-:W-:Y:S01]  /*1d10*/  @P1 F2FP.BF16.PACK_AB R21, RZ, R125 ;  /* 0x0000007dff15123e */ /* 0x000fe200000010ff */
[----:B------:R-:W-:Y:S01]  /*1d20*/  FMUL.FTZ R125, R125, R30 ;  /* 0x0000001e7d7d7220 */ /* 0x000fe20000410000 */
[----:B------:R-:W-:Y:S01]  /*1d30*/  @P1 F2FP.BF16.PACK_AB R3, RZ, R33 ;  /* 0x00000021ff03123e */ /* 0x000fe200000010ff */
[----:B------:R-:W-:Y:S01]  /*1d40*/  FFMA.FTZ R51, R17, R142, R51 ;  /* 0x0000008e11337223 */ /* 0x000fe20000010033 */
[----:B------:R-:W-:Y:S01]  /*1d50*/  @P1 PRMT R12, R2, 0x7610, R12 ;  /* 0x00007610020c1816 */ /* 0x000fe2000000000c */
[----:B------:R-:W-:Y:S01]  /*1d60*/  FFMA.FTZ R49, R18, R144, R49 ;  /* 0x0000009012317223 */ /* 0x000fe20000010031 */
[----:B------:R-:W-:Y:S01]  /*1d70*/  LEA R2, P0, R120, c[0x0][0x248], 0x4 ;  /* 0x0000920078027a11 */ /* 0x000fe200078020ff */
        /* <DEDUP_REMOVED lines=9> */
[C---:B------:R-:W-:Y:S01]  /*1e10*/  LEA.HI.X R3, R120.reuse, c[0x0][0x24c], RZ, 0x4, P0 ;  /* 0x0000930078037a11 */ /* 0x040fe200000f24ff */
[----:B------:R-:W-:Y:S01]  /*1e20*/  FMUL.FTZ R30, R115, R32 ;  /* 0x00000020731e7220 */ /* 0x000fe20000410000 */
[----:B------:R-:W-:Y:S01]  /*1e30*/  ISETP.GE.AND P0, PT, R111, c[0x0][0x164], PT ;  /* 0x000059006f007a0c */ /* 0x000fe20003f06270 */
[----:B------:R-:W-:Y:S01]  /*1e40*/  FMUL.FTZ R33, R113, R28 ;  /* 0x0000001c71217220 */ /* 0x000fe20000410000 */
[----:B------:R-:W-:Y:S01]  /*1e50*/  @P1 PRMT R13, R13, 0x5410, R23 ;  /* 0x000054100d0d1816 */ /* 0x000fe20000000017 */
[----:B------:R-:W-:Y:S01]  /*1e60*/  @P1 IMAD.WIDE.U32 R20, R120, R134, c[0x0][0x258] ;  /* 0x0000960078141625 */ /* 0x000fe200078e0086 */
[----:B------:R-:W-:-:S02]  /*1e70*/  @P1 PRMT R14, R14, 0x5410, R29 ;  /* 0x000054100e0e1816 */ /* 0x000fc4000000001d */
[----:B------:R-:W-:Y:S02]  /*1e80*/  @P1 PRMT R15, R15, 0x5410, R37 ;  /* 0x000054100f0f1816 */ /* 0x000fe40000000025 */
[----:B------:R-:W-:Y:S02]  /*1e90*/  F2FP.BF16.PACK_AB R19, R122, R19 ;  /* 0x000000137a13723e */ /* 0x000fe400000010ff */
[----:B------:R-:W-:Y:S01]  /*1ea0*/  F2FP.BF16.PACK_AB R18, R121, R18 ;  /* 0x000000127912723e */ /* 0x000fe200000010ff */
[----:B------:R3:W-:Y:S01]  /*1eb0*/  @P1 STG.E.128 [R20.64], R12 ;  /* 0x0000000c14001986 */ /* 0x0007e2000c101d04 */
[----:B------:R-:W-:Y:S02]  /*1ec0*/  F2FP.BF16.PACK_AB R17, R30, R17 ;  /* 0x000000111e11723e */ /* 0x000fe400000010ff */
[----:B------:R-:W-:-:S05]  /*1ed0*/  F2FP.BF16.PACK_AB R16, R33, R16 ;  /* 0x000000102110723e */ /* 0x000fca00000010ff */
[----:B------:R0:W-:Y:S01]  /*1ee0*/  STG.E.128 [R2.64], R16 ;  /* 0x0000001002007986 */ /* 0x0001e2000c101d04 */
[----:B---3--:R-:W-:-:S05]  /*1ef0*/  PRMT R21, RZ, 0x5410, R27 ;  /* 0x00005410ff157816 */ /* 0x008fca000000001b */
[----:B------:R-:W-:Y:S01]  /*1f00*/  FFMA.FTZ R38, R21, R129, R38 ;  /* 0x0000008115267223 */ /* 0x000fe20000010026 */
[----:B0-----:R-:W-:Y:S02]  /*1f10*/  PRMT R3, RZ, 0x5410, R24 ;  /* 0x00005410ff037816 */ /* 0x001fe40000000018 */
[----:B------:R-:W-:Y:S02]  /*1f20*/  PRMT R19, RZ, 0x5410, R26 ;  /* 0x00005410ff137816 */ /* 0x000fe4000000001a */
[----:B------:R-:W-:Y:S01]  /*1f30*/  PRMT R24, RZ, 0x7610, R24 ;  /* 0x00007610ff187816 */ /* 0x000fe20000000018 */
[----:B------:R-:W-:Y:S01]  /*1f40*/  FFMA.FTZ R44, R3, R22, R44 ;  /* 0x00000016032c7223 */ /* 0x000fe2000001002c */
[--C-:B------:R-:W-:Y:S01]  /*1f50*/  PRMT R17, RZ, 0x5410, R25.reuse ;  /* 0x00005410ff117816 */ /* 0x100fe20000000019 */
        /* <DEDUP_REMOVED lines=8> */
[----:B------:R-:W-:Y:S01]  /*1fe0*/  FFMA.FTZ R39, R16, R31, R39 ;  /* 0x0000001f10277223 */ /* 0x000fe20000010027 */
[----:B------:R-:W-:Y:S01]  /*1ff0*/  @P0 CALL.REL.NOINC `(.L_x_183) ;  /* 0x0000001000000944 */ /* 0x000fe20003c00000 */
[----:B------:R-:W-:Y:S05]  /*2000*/  BRA `(.L_x_184) ;  /* 0xffffe66000007947 */ /* 0x000fea000383ffff */
.L_x_183:
[----:B------:R-:W-:Y:S05]  /*2010*/  BSYNC B1 ;  /* 0x0000000000017941 */ /* 0x000fea0003800000 */
.L_x_180:
        /* <DEDUP_REMOVED lines=34> */
.L_x_179:
[----:B------:R-:W-:Y:S05]  /*2240*/  BSYNC B0 ;  /* 0x0000000000007941 */ /* 0x000fea0003800000 */
.L_x_177:
        /* <DEDUP_REMOVED lines=25> */
[----:B--2---:R-:W-:-:S03]  /*23e0*/  FADD.FTZ R25, RZ, R25 ;  /* 0x00000019ff197221 */ /* 0x004fc60000010000 */
        /* <DEDUP_REMOVED lines=9> */
[----:B------:R-:W-:Y:S02]  /*2480*/  FADD.FTZ R14, R25, R14 ;  /* 0x0000000e190e7221 */ /* 0x000fe40000010000 */
[----:B------:R-:W-:Y:S02]  /*2490*/  IMAD R25, R30, c[0x0][0x168], RZ ;  /* 0x00005a001e197a24 */ /* 0x000fe400078e02ff */
[----:B------:R-:W-:Y:S02]  /*24a0*/  FADD.FTZ R12, R12, R13 ;  /* 0x0000000d0c0c7221 */ /* 0x000fe40000010000 */
[----:B------:R-:W-:Y:S01]  /*24b0*/  FADD.FTZ R3, R3, R16 ;  /* 0x0000001003037221 */ /* 0x000fe20000010000 */
[----:B------:R-:W-:Y:S01]  /*24c0*/  IADD3 R26, P0, R25, R0, RZ ;  /* 0x00000000191a7210 */ /* 0x000fe20007f1e0ff */
[----:B------:R-:W-:Y:S02]  /*24d0*/  FADD.FTZ R15, R24, R15 ;  /* 0x0000000f180f7221 */ /* 0x000fe40000010000 */
[----:B------:R-:W-:-:S02]  /*24e0*/  FADD.FTZ R14, R14, R17 ;  /* 0x000000110e0e7221 */ /* 0x000fc40000010000 */
[----:B-1----:R-:W-:Y:S01]  /*24f0*/  FADD.FTZ R12, R12, R19 ;  /* 0x000000130c0c7221 */ /* 0x002fe20000010000 */
[----:B------:R-:W-:Y:S04]  /*2500*/  STS.128 [R2], R4 ;  /* 0x0000000402007388 */ /* 0x000fe80000000c00 */
[----:B------:R0:W-:Y:S01]  /*2510*/  STS.128 [R2+0x10], R8 ;  /* 0x0000100802007388 */ /* 0x0001e20000000c00 */
[----:B--2---:R-:W-:-:S03]  /*2520*/  FADD.FTZ R15, R15, R20 ;  /* 0x000000140f0f7221 */ /* 0x004fc60000010000 */
[----:B------:R-:W-:Y:S01]  /*2530*/  STS.128 [R2+0x400], R68 ;  /* 0x0004004402007388 */ /* 0x000fe20000000c00 */
[----:B---3--:R-:W-:-:S03]  /*2540*/  FADD.FTZ R21, R14, R21 ;  /* 0x000000150e157221 */ /* 0x008fc60000010000 */
[----:B------:R-:W-:Y:S01]  /*2550*/  STS.128 [R2+0x410], R60 ;  /* 0x0004103c02007388 */ /* 0x000fe20000000c00 */
[----:B----4-:R-:W-:-:S03]  /*2560*/  FADD.FTZ R23, R12, R23 ;  /* 0x000000170c177221 */ /* 0x010fc60000010000 */
[----:B------:R-:W-:Y:S01]  /*2570*/  BAR.SYNC.DEFER_BLOCKING 0x0 ;  /* 0x0000000000007b1d */ /* 0x000fe20000010000 */
[----:B0-----:R-:W-:-:S05]  /*2580*/  FADD.FTZ R9, R3, R18 ;  /* 0x0000001203097221 */ /* 0x001fca0000010000 */
        /* <DEDUP_REMOVED lines=21> */
[----:B-----5:R-:W-:-:S03]  /*26e0*/  FADD.FTZ R3, R28, R3 ;  /* 0x000000031c037221 */ /* 0x020fc60000010000 */
[----:B------:R-:W-:Y:S01]  /*26f0*/  BAR.SYNC.DEFER_BLOCKING 0x0 ;  /* 0x0000000000007b1d */ /* 0x000fe20000010000 */
[----:B------:R-:W-:Y:S02]  /*2700*/  FADD.FTZ R4, R4, R7 ;  /* 0x0000000704047221 */ /* 0x000fe40000010000 */
[----:B------:R-:W-:Y:S01]  /*2710*/  FADD.FTZ R5, R5, R6 ;  /* 0x0000000605057221 */ /* 0x000fe20000010000 */
[----:B------:R-:W-:Y:S01]  /*2720*/  SHF.L.U32 R6, R26, 0x2, RZ ;  /* 0x000000021a067819 */ /* 0x000fe200000006ff */
[----:B------:R-:W-:Y:S02]  /*2730*/  FADD.FTZ R11, R22, R11 ;  /* 0x0000000b160b7221 */ /* 0x000fe40000010000 */
[----:B------:R-:W-:Y:S02]  /*2740*/  FADD.FTZ R8, R3, R8 ;  /* 0x0000000803087221 */ /* 0x000fe40000010000 */
[----:B------:R-:W-:Y:S01]  /*2750*/  FADD.FTZ R13, R4, R13 ;  /* 0x0000000d040d7221 */ /* 0x000fe20000010000 */
[----:B------:R-:W-:Y:S01]  /*2760*/  IADD3 R4, P1, R6, c[0x0][0x220], RZ ;  /* 0x0000880006047a10 */ /* 0x000fe20007f3e0ff */
[----:B0-----:R-:W-:Y:S01]  /*2770*/  FADD.FTZ R10, R5, R10 ;  /* 0x0000000a050a7221 */ /* 0x001fe20000010000 */
[----:B------:R-:W-:Y:S01]  /*2780*/  STS.128 [R2], R52 ;  /* 0x0000003402007388 */ /* 0x000fe20000000c00 */
[----:B-1----:R-:W-:-:S03]  /*2790*/  FADD.FTZ R11, R11, R12 ;  /* 0x0000000c0b0b7221 */ /* 0x002fc60000010000 */
[----:B------:R-:W-:Y:S01]  /*27a0*/  STS.128 [R2+0x10], R48 ;  /* 0x0000103002007388 */ /* 0x000fe20000000c00 */
[----:B--2---:R-:W-:-:S03]  /*27b0*/  FADD.FTZ R17, R8, R17 ;  /* 0x0000001108117221 */ /* 0x004fc60000010000 */
[----:B------:R0:W-:Y:S01]  /*27c0*/  STS.128 [R2+0x400], R44 ;  /* 0x0004002c02007388 */ /* 0x0001e20000000c00 */
[----:B---3--:R-:W-:-:S03]  /*27d0*/  FADD.FTZ R13, R13, R14 ;  /* 0x0000000e0d0d7221 */ /* 0x008fc60000010000 */
[----:B------:R1:W-:Y:S01]  /*27e0*/  STS.128 [R2+0x410], R36 ;  /* 0x0004102402007388 */ /* 0x0003e20000000c00 */
[----:B----4-:R-:W-:-:S03]  /*27f0*/  FADD.FTZ R19, R10, R19 ;  /* 0x000000130a137221 */ /* 0x010fc60000010000 */
[----:B------:R-:W-:Y:S01]  /*2800*/  BAR.SYNC.DEFER_BLOCKING 0x0 ;  /* 0x0000000000007b1d */ /* 0x000fe20000010000 */
[----:B0-----:R-:W-:-:S04]  /*2810*/  IADD3.X R47, RZ, RZ, RZ, P0, !PT ;  /* 0x000000ffff2f7210 */ /* 0x001fc800007fe4ff */
[----:B------:R-:W-:Y:S02]  /*2820*/  SHF.L.U64.HI R7, R26, 0x2, R47 ;  /* 0x000000021a077819 */ /* 0x000fe4000001022f */
[C---:B-1----:R-:W-:Y:S02]  /*2830*/  IADD3 R2, P0, R6.reuse, c[0x0][0x228], RZ ;  /* 0x00008a0006027a10 */ /* 0x042fe40007f1e0ff */
[C---:B------:R-:W-:Y:S02]  /*2840*/  IADD3.X R5, R7.reuse, c[0x0][0x224], RZ, P1, !PT ;  /* 0x0000890007057a10 */ /* 0x040fe40000ffe4ff */
[C---:B------:R-:W-:Y:S02]  /*2850*/  IADD3.X R3, R7.reuse, c[0x0][0x22c], RZ, P0, !PT ;  /* 0x00008b0007037a10 */ /* 0x040fe400007fe4ff */
[----:B------:R-:W-:Y:S01]  /*2860*/  IADD3 R6, P0, R6, c[0x0][0x240], RZ ;  /* 0x0000900006067a10 */ /* 0x000fe20007f1e0ff */
[----:B------:R-:W0:Y:S03]  /*2870*/  LDS R16, [R0.X4] ;  /* 0x0000000000107984 */ /* 0x000e260000004800 */
[----:B------:R-:W-:Y:S01]  /*2880*/  IADD3.X R7, R7, c[0x0][0x244], RZ, P0, !PT ;  /* 0x0000910007077a10 */ /* 0x000fe200007fe4ff */
        /* <DEDUP_REMOVED lines=18> */
[----:B----4-:R-:W-:-:S03]  /*29b0*/  FADD.FTZ R18, R18, R27 ;  /* 0x0000001b12127221 */ /* 0x010fc60000010000 */
[----:B------:R-:W4:Y:S01]  /*29c0*/  LDS R47, [R0.X4+0x1e00] ;  /* 0x001e0000002f7984 */ /* 0x000f220000004800 */
[----:B-----5:R-:W-:Y:S02]  /*29d0*/  FADD.FTZ R16, R16, R33 ;  /* 0x0000002110107221 */ /* 0x020fe40000010000 */
[----:B------:R-:W-:Y:S01]  /*29e0*/  FADD.FTZ R24, RZ, R24 ;  /* 0x00000018ff187221 */ /* 0x000fe20000010000 */
[----:B------:R-:W-:Y:S01]  /*29f0*/  STG.E [R2.64], R11 ;  /* 0x0000000b02007986 */ /* 0x000fe2000c101904 */
[----:B------:R-:W-:-:S03]  /*2a00*/  FADD.FTZ R20, R20, R29 ;  /* 0x0000001d14147221 */ /* 0x000fc60000010000 */
[----:B------:R-:W-:Y:S01]  /*2a10*/  STG.E [R4.64], R9 ;  /* 0x0000000904007986 */ /* 0x000fe2000c101904 */
[----:B------:R-:W-:Y:S02]  /*2a20*/  FADD.FTZ R18, R18, R35 ;  /* 0x0000002312127221 */ /* 0x000fe40000010000 */
[----:B------:R-:W-:Y:S02]  /*2a30*/  FADD.FTZ R41, R16, R41 ;  /* 0x0000002910297221 */ /* 0x000fe40000010000 */
[----:B------:R-:W-:-:S03]  /*2a40*/  FADD.FTZ R24, R24, R31 ;  /* 0x0000001f18187221 */ /* 0x000fc60000010000 */
[----:B------:R-:W-:Y:S01]  /*2a50*/  STG.E [R6.64], R41 ;  /* 0x0000002906007986 */ /* 0x000fe2000c101904 */
[----:B0-----:R-:W-:-:S03]  /*2a60*/  FADD.FTZ R20, R20, R37 ;  /* 0x0000002514147221 */ /* 0x001fc60000010000 */
[----:B------:R-:W-:Y:S01]  /*2a70*/  STG.E [R2.64+0x200], R17 ;  /* 0x0002001102007986 */ /* 0x000fe2000c101904 */
[----:B-1----:R-:W-:-:S03]  /*2a80*/  FADD.FTZ R43, R18, R43 ;  /* 0x0000002b122b7221 */ /* 0x002fc60000010000 */
[----:B------:R-:W-:Y:S01]  /*2a90*/  STG.E [R4.64+0x200], R15 ;  /* 0x0002000f04007986 */ /* 0x000fe2000c101904 */
[----:B--2---:R-:W-:-:S03]  /*2aa0*/  FADD.FTZ R24, R24, R39 ;  /* 0x0000002718187221 */ /* 0x004fc60000010000 */
[----:B------:R-:W-:Y:S01]  /*2ab0*/  STG.E [R6.64+0x200], R43 ;  /* 0x0002002b06007986 */ /* 0x000fe2000c101904 */
        /* <DEDUP_REMOVED lines=9> */
.L_x_181:
[----:B------:R-:W-:Y:S01]  /*2b50*/  HFMA2.MMA R139, -RZ, RZ, 0, 5.9604644775390625e-08 ;  /* 0x00000001ff8b7435 */ /* 0x000fe200000001ff */
[----:B------:R-:W-:-:S02]  /*2b60*/  MOV R26, R140 ;  /* 0x0000008c001a7202 */ /* 0x000fc40000000f00 */
[----:B------:R-:W-:Y:S02]  /*2b70*/  MOV R138, 0x1f ;  /* 0x0000001f008a7802 */ /* 0x000fe40000000f00 */
[----:B------:R-:W-:Y:S02]  /*2b80*/  MOV R141, 0xffffffff ;  /* 0xffffffff008d7802 */ /* 0x000fe40000000f00 */
[----:B------:R-:W-:Y:S02]  /*2b90*/  MOV R2, 0x2bb0 ;  /* 0x00002bb000027802 */ /* 0x000fe40000000f00 */
[----:B-----5:R-:W-:Y:S05]  /*2ba0*/  CALL.REL.NOINC `($__internal_5_$__cuda_sm70_shflsync_bfly_p) ;  /* 0x0000046000007944 */ /* 0x020fea0003c00000 */
[----:B-1----:R-:W-:Y:S01]  /*2bb0*/  MOV R23, R26 ;  /* 0x0000001a00177202 */ /* 0x002fe20000000f00 */
[----:B0-----:R-:W-:Y:S05]  /*2bc0*/  BRA `(.L_x_185) ;  /* 0xffffe60000007947 */ /* 0x001fea000383ffff */
.L_x_182:
[----:B------:R-:W-:Y:S01]  /*2bd0*/  HFMA2.MMA R139, -RZ, RZ, 0, 5.9604644775390625e-08 ;  /* 0x00000001ff8b7435 */ /* 0x000fe200000001ff */
[----:B------:R-:W-:Y:S02]  /*2be0*/  MOV R26, R137 ;  /* 0x00000089001a7202 */ /* 0x000fe40000000f00 */
[----:B------:R-:W-:Y:S02]  /*2bf0*/  MOV R138, 0x1f ;  /* 0x0000001f008a7802 */ /* 0x000fe40000000f00 */
[----:B------:R-:W-:-:S02]  /*2c00*/  MOV R141, 0xffffffff ;  /* 0xffffffff008d7802 */ /* 0x000fc40000000f00 */
[----:B------:R-:W-:Y:S02]  /*2c10*/  MOV R2, 0x2c30 ;  /* 0x00002c3000027802 */ /* 0x000fe40000000f00 */
[----:B01---5:R-:W-:Y:S05]  /*2c20*/  CALL.REL.NOINC `($__internal_5_$__cuda_sm70_shflsync_bfly_p) ;  /* 0x000003e000007944 */ /* 0x023fea0003c00000 */
[----:B------:R-:W-:Y:S01]  /*2c30*/  FADD.FTZ R140, R140, R23 ;  /* 0x000000178c8c7221 */ /* 0x000fe20000010000 */
[----:B0-----:R-:W-:Y:S01]  /*2c40*/  HFMA2.MMA R139, -RZ, RZ, 0, 1.1920928955078125e-07 ;  /* 0x00000002ff8b7435 */ /* 0x001fe200000001ff */
[----:B-1----:R-:W-:Y:S01]  /*2c50*/  FADD.FTZ R137, R137, R26 ;  /* 0x0000001a89897221 */ /* 0x002fe20000010000 */
[----:B------:R-:W-:Y:S02]  /*2c60*/  MOV R138, 0x1f ;  /* 0x0000001f008a7802 */ /* 0x000fe40000000f00 */
[----:B------:R-:W-:Y:S02]  /*2c70*/  MOV R141, 0xffffffff ;  /* 0xffffffff008d7802 */ /* 0x000fe40000000f00 */
[----:B------:R-:W-:Y:S02]  /*2c80*/  MOV R26, R140 ;  /* 0x0000008c001a7202 */ /* 0x000fe40000000f00 */
[----:B------:R-:W-:Y:S02]  /*2c90*/  MOV R2, 0x2cb0 ;  /* 0x00002cb000027802 */ /* 0x000fe40000000f00 */
[----:B------:R-:W-:Y:S05]  /*2ca0*/  CALL.REL.NOINC `($__internal_5_$__cuda_sm70_shflsync_bfly_p) ;  /* 0x0000036000007944 */ /* 0x000fea0003c00000 */
[----:B0-----:R-:W-:Y:S01]  /*2cb0*/  HFMA2.MMA R139, -RZ, RZ, 0, 1.1920928955078125e-07 ;  /* 0x00000002ff8b7435 */ /* 0x001fe200000001ff */
[----:B-1----:R-:W-:-:S02]  /*2cc0*/  MOV R23, R26 ;  /* 0x0000001a00177202 */ /* 0x002fc40000000f00 */
[----:B------:R-:W-:Y:S02]  /*2cd0*/  MOV R26, R137 ;  /* 0x00000089001a7202 */ /* 0x000fe40000000f00 */
[----:B------:R-:W-:Y:S02]  /*2ce0*/  MOV R138, 0x1f ;  /* 0x0000001f008a7802 */ /* 0x000fe40000000f00 */
[----:B------:R-:W-:Y:S02]  /*2cf0*/  MOV R141, 0xffffffff ;  /* 0xffffffff008d7802 */ /* 0x000fe40000000f00 */
[----:B------:R-:W-:Y:S02]  /*2d00*/  MOV R2, 0x2d20 ;  /* 0x00002d2000027802 */ /* 0x000fe40000000f00 */
[----:B------:R-:W-:Y:S05]  /*2d10*/  CALL.REL.NOINC `($__internal_5_$__cuda_sm70_shflsync_bfly_p) ;  /* 0x000002f000007944 */ /* 0x000fea0003c00000 */
[----:B------:R-:W-:Y:S01]  /*2d20*/  FADD.FTZ R140, R23, R140 ;  /* 0x0000008c178c7221 */ /* 0x000fe20000010000 */
[----:B0-----:R-:W-:Y:S01]  /*2d30*/  HFMA2.MMA R139, -RZ, RZ, 0, 2.384185791015625e-07 ;  /* 0x00000004ff8b7435 */ /* 0x001fe200000001ff */
[----:B-1----:R-:W-:Y:S01]  /*2d40*/  FADD.FTZ R137, R137, R26 ;  /* 0x0000001a89897221 */ /* 0x002fe20000010000 */
[----:B------:R-:W-:Y:S02]  /*2d50*/  MOV R138, 0x1f ;  /* 0x0000001f008a7802 */ /* 0x000fe40000000f00 */
[----:B------:R-:W-:-:S02]  /*2d60*/  MOV R141, 0xffffffff ;  /* 0xffffffff008d7802 */ /* 0x000fc40000000f00 */
[----:B------:R-:W-:Y:S02]  /*2d70*/  MOV R26, R140 ;  /* 0x0000008c001a7202 */ /* 0x000fe40000000f00 */
[----:B------:R-:W-:Y:S02]  /*2d80*/  MOV R2, 0x2da0 ;  /* 0x00002da000027802 */ /* 0x000fe40000000f00 */
[----:B------:R-:W-:Y:S05]  /*2d90*/  CALL.REL.NOINC `($__internal_5_$__cuda_sm70_shflsync_bfly_p) ;  /* 0x0000027000007944 */ /* 0x000fea0003c00000 */
[----:B0-----:R-:W-:Y:S01]  /*2da0*/  HFMA2.MMA R139, -RZ, RZ, 0, 2.384185791015625e-07 ;  /* 0x00000004ff8b7435 */ /* 0x001fe200000001ff */
[----:B-1----:R-:W-:Y:S02]  /*2db0*/  MOV R23, R26 ;  /* 0x0000001a00177202 */ /* 0x002fe40000000f00 */
[----:B------:R-:W-:Y:S02]  /*2dc0*/  MOV R26, R137 ;  /* 0x00000089001a7202 */ /* 0x000fe40000000f00 */
[----:B------:R-:W-:Y:S02]  /*2dd0*/  MOV R138, 0x1f ;  /* 0x0000001f008a7802 */ /* 0x000fe40000000f00 */
[----:B------:R-:W-:Y:S02]  /*2de0*/  MOV R141, 0xffffffff ;  /* 0xffffffff008d7802 */ /* 0x000fe40000000f00 */
[----:B------:R-:W-:-:S02]  /*2df0*/  MOV R2, 0x2e10 ;  /* 0x00002e1000027802 */ /* 0x000fc40000000f00 */
[----:B------:R-:W-:Y:S05]  /*2e00*/  CALL.REL.NOINC `($__internal_5_$__cuda_sm70_shflsync_bfly_p) ;  /* 0x0000020000007944 */ /* 0x000fea0003c00000 */
[----:B------:R-:W-:Y:S01]  /*2e10*/  FADD.FTZ R140, R23, R140 ;  /* 0x0000008c178c7221 */ /* 0x000fe20000010000 */
[----:B0-----:R-:W-:Y:S01]  /*2e20*/  HFMA2.MMA R139, -RZ, RZ, 0, 4.76837158203125e-07 ;  /* 0x00000008ff8b7435 */ /* 0x001fe200000001ff */
[----:B-1----:R-:W-:Y:S01]  /*2e30*/  FADD.FTZ R137, R137, R26 ;  /* 0x0000001a89897221 */ /* 0x002fe20000010000 */
[----:B------:R-:W-:-:S02]  /*2e40*/  MOV R138, 0x1f ;  /* 0x0000001f008a7802 */ /* 0x000fc40000000f00 */
[----:B------:R-:W-:Y:S02]  /*2e50*/  MOV R141, 0xffffffff ;  /* 0xffffffff008d7802 */ /* 0x000fe40000000f00 */
[----:B------:R-:W-:Y:S02]  /*2e60*/  MOV R26, R140 ;  /* 0x0000008c001a7202 */ /* 0x000fe40000000f00 */
[----:B------:R-:W-:Y:S02]  /*2e70*/  MOV R2, 0x2e90 ;  /* 0x00002e9000027802 */ /* 0x000fe40000000f00 */
[----:B------:R-:W-:Y:S05]  /*2e80*/  CALL.REL.NOINC `($__internal_5_$__cuda_sm70_shflsync_bfly_p) ;  /* 0x0000018000007944 */ /* 0x000fea0003c00000 */
[----:B0-----:R-:W-:Y:S01]  /*2e90*/  HFMA2.MMA R139, -RZ, RZ, 0, 4.76837158203125e-07 ;  /* 0x00000008ff8b7435 */ /* 0x001fe200000001ff */
[----:B-1----:R-:W-:Y:S02]  /*2ea0*/  MOV R23, R26 ;  /* 0x0000001a00177202 */ /* 0x002fe40000000f00 */
[----:B------:R-:W-:Y:S02]  /*2eb0*/  MOV R26, R137 ;  /* 0x00000089001a7202 */ /* 0x000fe40000000f00 */
[----:B------:R-:W-:Y:S02]  /*2ec0*/  MOV R138, 0x1f ;  /* 0x0000001f008a7802 */ /* 0x000fe40000000f00 */
[----:B------:R-:W-:-:S02]  /*2ed0*/  MOV R141, 0xffffffff ;  /* 0xffffffff008d7802 */ /* 0x000fc40000000f00 */
[----:B------:R-:W-:Y:S02]  /*2ee0*/  MOV R2, 0x2f00 ;  /* 0x00002f0000027802 */ /* 0x000fe40000000f00 */
[----:B------:R-:W-:Y:S05]  /*2ef0*/  CALL.REL.NOINC `($__internal_5_$__cuda_sm70_shflsync_bfly_p) ;  /* 0x0000011000007944 */ /* 0x000fea0003c00000 */
[----:B------:R-:W-:Y:S01]  /*2f00*/  FADD.FTZ R37, R23, R140 ;  /* 0x0000008c17257221 */ /* 0x000fe20000010000 */
[----:B0-----:R-:W-:Y:S01]  /*2f10*/  HFMA2.MMA R139, -RZ, RZ, 0, 9.5367431640625e-07 ;  /* 0x00000010ff8b7435 */ /* 0x001fe200000001ff */
[----:B-1----:R-:W-:Y:S01]  /*2f20*/  FADD.FTZ R137, R137, R26 ;  /* 0x0000001a89897221 */ /* 0x002fe20000010000 */
[----:B------:R-:W-:Y:S02]  /*2f30*/  MOV R138, 0x1f ;  /* 0x0000001f008a7802 */ /* 0x000fe40000000f00 */
[----:B------:R-:W-:Y:S02]  /*2f40*/  MOV R141, 0xffffffff ;  /* 0xffffffff008d7802 */ /* 0x000fe40000000f00 */
[----:B------:R-:W-:Y:S02]  /*2f50*/  MOV R26, R37 ;  /* 0x00000025001a7202 */ /* 0x000fe40000000f00 */
[----:B------:R-:W-:Y:S02]  /*2f60*/  MOV R2, 0x2f80 ;  /* 0x00002f8000027802 */ /* 0x000fe40000000f00 */
[----:B------:R-:W-:Y:S05]  /*2f70*/  CALL.REL.NOINC `($__internal_5_$__cuda_sm70_shflsync_bfly_p) ;  /* 0x0000009000007944 */ /* 0x000fea0003c00000 */
[----:B0-----:R-:W-:Y:S01]  /*2f80*/  HFMA2.MMA R139, -RZ, RZ, 0, 9.5367431640625e-07 ;  /* 0x00000010ff8b7435 */ /* 0x001fe200000001ff */
[----:B-1----:R-:W-:-:S02]  /*2f90*/  MOV R140, R26 ;  /* 0x0000001a008c7202 */ /* 0x002fc40000000f00 */
[----:B------:R-:W-:Y:S02]  /*2fa0*/  MOV R26, R137 ;  /* 0x00000089001a7202 */ /* 0x000fe40000000f00 */
[----:B------:R-:W-:Y:S02]  /*2fb0*/  MOV R138, 0x1f ;  /* 0x0000001f008a7802 */ /* 0x000fe40000000f00 */
[----:B------:R-:W-:Y:S02]  /*2fc0*/  MOV R141, 0xffffffff ;  /* 0xffffffff008d7802 */ /* 0x000fe40000000f00 */
[----:B------:R-:W-:Y:S02]  /*2fd0*/  MOV R2, 0x2ff0 ;  /* 0x00002ff000027802 */ /* 0x000fe40000000f00 */
[----:B------:R-:W-:Y:S05]  /*2fe0*/  CALL.REL.NOINC `($__internal_5_$__cuda_sm70_shflsync_bfly_p) ;  /* 0x0000002000007944 */ /* 0x000fea0003c00000 */
[----:B-1----:R-:W-:Y:S01]  /*2ff0*/  MOV R2, R26 ;  /* 0x0000001a00027202 */ /* 0x002fe20000000f00 */
[----:B0-----:R-:W-:Y:S05]  /*3000*/  BRA `(.L_x_186) ;  /* 0xffffe2e000007947 */ /* 0x001fea000383ffff */
        .weak           $__internal_5_$__cuda_sm70_shflsync_bfly_p
        .type           $__internal_5_$__cuda_sm70_shflsync_bfly_p,@function
        .size           $__internal_5_$__cuda_sm70_shflsync_bfly_p,(.L_x_7183 - $__internal_5_$__cuda_sm70_shflsync_bfly_p)
$__internal_5_$__cuda_sm70_shflsync_bfly_p:
[----:B------:R-:W-:Y:S01]  /*3010*/  HFMA2.MMA R3, -RZ, RZ, 0, 0 ;  /* 0x00000000ff037435 */ /* 0x000fe200000001ff */
[----:B------:R-:W-:Y:S04]  /*3020*/  WARPSYNC R141 ;  /* 0x0000008d00007348 */ /* 0x000fe80003800000 */
[----:B------:R0:W1:Y:S01]  /*3030*/  SHFL.BFLY PT, R26, R26, R139, R138 ;  /* 0x0c00008b1a1a7389 */ /* 0x00006200000e008a */
[----:B------:R-:W-:Y:S05]  /*3040*/  RET.REL.NODEC R2 `(_ZN10layer_norm13ln_bwd_kernelINS_13Kernel_traitsI13__nv_bfloat16S2_S2_S2_fjLj512ELj1ELj4ELj1ELj16ENS_18Kernel_traits_baseILj512ES2_S2_S2_S2_fjLj128EEEEELb0ELb1ELb0ELb1EEEvNS_9BwdParamsE) ;  /* 0xffffcfb002007950 */ /* 0x000fea0003c3ffff */
.L_x_187:
        /* <DEDUP_REMOVED lines=11> */
.L_x_7183:


//--------------------- .text._ZN10layer_norm13ln_bwd_kernelINS_13Kernel_traitsI13__nv_bfloat16S2_S2_S2_fjLj512ELj1ELj4ELj1ELj16ENS_18Kernel_traits_baseILj512ES2_S2_S2_S2_fjLj128EEEEELb0ELb1ELb1ELb0EEEvNS_9BwdParamsE --------------------------
	.section	.text._ZN10layer_norm13ln_bwd_kernelINS_13Kernel_traitsI13__nv_bfloat16S2_S2_S2_fjLj512ELj1ELj4ELj1ELj16ENS_18Kernel_traits_baseILj512ES2_S2_S2_S2_fjLj128EEEEELb0ELb1ELb1ELb0EEEvNS_9BwdParamsE,"ax",@progbits
	.sectioninfo	@"SHI_REGISTERS=160"
	.align	128
        .global         _ZN10layer_norm13ln_bwd_kernelINS_13Kernel_traitsI13__nv_bfloat16S2_S2_S2_fjLj512ELj1ELj4ELj1ELj16ENS_18Kernel_traits_baseILj512ES2_S2_S2_S2_fjLj128EEEEELb0ELb1ELb1ELb0EEEvNS_9BwdParamsE
        .type           _ZN10layer_norm13ln_bwd_kernelINS_13Kernel_traitsI13__nv_bfloat16S2_S2_S2_fjLj512ELj1ELj4ELj1ELj16ENS_18Kernel_traits_baseILj512ES2_S2_S2_S2_fjLj128EEEEELb0ELb1ELb1ELb0EEEvNS_9BwdParamsE,@function
        .size           _ZN10layer_norm13ln_bwd_kernelINS_13Kernel_traitsI13__nv_bfloat16S2_S2_S2_fjLj512ELj1ELj4ELj1ELj16ENS_18Kernel_traits_baseILj512ES2_S2_S2_S2_fjLj128EEEEELb0ELb1ELb1ELb0EEEvNS_9BwdParamsE,(.L_x_7184 - _ZN10layer_norm13ln_bwd_kernelINS_13Kernel_traitsI13__nv_bfloat16S2_S2_S2_fjLj512ELj1ELj4ELj1ELj16ENS_18Kernel_traits_baseILj512ES2_S2_S2_S2_fjLj128EEEEELb0ELb1ELb1ELb0EEEvNS_9BwdParamsE)
        .other          _ZN10layer_norm13ln_bwd_kernelINS_13Kernel_traitsI13__nv_bfloat16S2_S2_S2_fjLj512ELj1ELj4ELj1ELj16ENS_18Kernel_traits_baseILj512ES2_S2_S2_S2_fjLj128EEEEELb0ELb1ELb1ELb0EEEvNS_9BwdParamsE,@"STO_CUDA_ENTRY STV_DEFAULT"
_ZN10layer_norm13ln_bwd_kernelINS_13Kernel_traitsI13__nv_bfloat16S2_S2_S2_fjLj512ELj1ELj4ELj1ELj16ENS_18Kernel_traits_baseILj512ES2_S2_S2_S2_fjLj128EEEEELb0ELb1ELb1ELb0EEEvNS_9BwdParamsE:
.text._ZN10layer_norm13ln_bwd_kernelINS_13Kernel_traitsI13__nv_bfloat16S2_S2_S2_fjLj512ELj1ELj4ELj1ELj16ENS_18Kernel_traits_baseILj512ES2_S2_S2_S2_fjLj128EEEEELb0ELb1ELb1ELb0EEEvNS_9BwdParamsE:
[----:B------:R-:W-:Y:S02]  /*0000*/  MOV R1, c[0x0][0x28] ;  /* 0x00000a0000017a02 */ /* 0x000fe40000000f00 */
[----:B------:R-:W0:Y:S01]  /*0010*/  S2R R21, SR_TID.X ;  /* 0x0000000000157919 */ /* 0x000e220000002100 */
[----:B------:R-:W-:Y:S01]  /*0020*/  IMAD.MOV.U32 R0, RZ, RZ, c[0x0][0x168] ;  /* 0x00005a00ff007624 */ /* 0x000fe200078e00ff */
[----:B------:R-:W-:-:S04]  /*0030*/  ULDC.64 UR4, c[0x0][0x118] ;  /* 0x0000460000047ab9 */ /* 0x000fc80000000a00 */
        /* <DEDUP_REMOVED lines=8> */
[----:B------:R-:W-:-:S03]  /*00c0*/  @P2 IMAD.MOV.U32 R9, RZ, RZ, 0x10 ;  /* 0x00000010ff092424 */ /* 0x000fc600078e00ff */
        /* <DEDUP_REMOVED lines=73> */
.L_x_256:
        /* <DEDUP_REMOVED lines=8> */
[----:B------:R-:W-:Y:S01]  /*05e0*/  BSSY B1, `(.L_x_190) ;  /* 0x00000ca000017945 */ /* 0x000fe20003800000 */
[----:B------:R-:W-:-:S03]  /*05f0*/  IMAD.MOV.U32 R150, RZ, RZ, 0x10 ;  /* 0x00000010ff967424 */ /* 0x000fc600078e00ff */
[----:B------:R-:W-:-:S04]  /*0600*/  SHF.R.S32.HI R99, RZ, 0x1f, R98 ;  /* 0x0000001fff637819 */ /* 0x000fc80000011462 */
[----:B------:R-:W-:Y:S02]  /*0610*/  LEA.HI R99, R99, R98, RZ, 0x3 ;  /* 0x0000006263637211 */ /* 0x000fe400078f18ff */
[----:B------:R-:W-:-:S04]  /*0620*/  LOP3.LUT R98, R21, 0x1f, RZ, 0xc0, !PT ;  /* 0x0000001f15627812 */ /* 0x000fc800078ec0ff */
[----:B------:R-:W-:-:S05]  /*0630*/  LEA.HI.SX32 R113, R99, R98, 0x1d ;  /* 0x0000006263717211 */ /* 0x000fca00078feaff */
[----:B------:R-:W-:Y:S01]  /*0640*/  IMAD.WIDE.U32 R120, R113, R150, c[0x0][0x218] ;  /* 0x0000860071787625 */ /* 0x000fe200078e0096 */
[----:B--2---:R-:W-:-:S13]  /*0650*/  ISETP.GT.AND P3, PT, R96, RZ, PT ;  /* 0x000000ff6000720c */ /* 0x004fda0003f64270 */
[----:B------:R-:W-:Y:S05]  /*0660*/  @P3 BRA `(.L_x_191) ;  /* 0x0000011000003947 */ /* 0x000fea0003800000 */
[----:B0-----:R-:W-:Y:S01]  /*0670*/  BSSY B2, `(.L_x_192) ;  /* 0x0000008000027945 */ /* 0x001fe20003800000 */
[----:B------:R-:W-:Y:S01]  /*0680*/  MOV R93, R113 ;  /* 0x00000071005d7202 */ /* 0x000fe20000000f00 */
[----:B------:R-:W-:Y:S05]  /*0690*/  @!P1 BRA `(.L_x_193) ;  /* 0x0000005000009947 */ /* 0x000fea0003800000 */
[----:B------:R-:W-:-:S04]  /*06a0*/  ISETP.NE.U32.AND P0, PT, RZ, c[0x0][0x218], PT ;  /* 0x00008600ff007a0c */ /* 0x000fc80003f05070 */
[----:B------:R-:W-:-:S13]  /*06b0*/  ISETP.NE.AND.EX P0, PT, RZ, c[0x0][0x21c], PT, P0 ;  /* 0x00008700ff007a0c */ /* 0x000fda0003f05300 */
[----:B------:R-:W-:Y:S05]  /*06c0*/  @!P0 BRA `(.L_x_194) ;  /* 0x0000001000008947 */ /* 0x000fea0003800000 */
[----:B------:R0:W5:Y:S02]  /*06d0*/  LDG.E.128 R76, [R120.64] ;  /* 0x00000004784c7981 */ /* 0x000164000c1e1d00 */
.L_x_194:
[----:B------:R-:W-:Y:S02]  /*06e0*/  IADD3 R93, R113, 0x20, RZ ;  /* 0x00000020715d7810 */ /* 0x000fe40007ffe0ff */
.L_x_193:
[----:B------:R-:W-:Y:S05]  /*06f0*/  BSYNC B2 ;  /* 0x0000000000027941 */ /* 0x000fea0003800000 */
.L_x_192:
        /* <DEDUP_REMOVED lines=8> */
.L_x_191:
[----:B0-----:R-:W-:-:S06]  /*0780*/  IMAD.WIDE R92, R19, R152, c[0x0][0x1a0] ;  /* 0x00006800135c7625 */ /* 0x001fcc00078e0298 */
[----:B------:R-:W2:Y:S01]  /*0790*/  LDG.E R92, [R92.64] ;  /* 0x000000045c5c7981 */ /* 0x000ea2000c1e1900 */
[----:B------:R-:W-:Y:S01]  /*07a0*/  IADD3 R94, R96, -0x1, RZ ;  /* 0xffffffff605e7810 */ /* 0x000fe20007ffe0ff */
[----:B------:R-:W-:Y:S01]  /*07b0*/  BSSY B2, `(.L_x_196) ;  /* 0x000005b000027945 */ /* 0x000fe20003800000 */
[----:B------:R-:W-:Y:S01]  /*07c0*/  ISETP.NE.AND P0, PT, R9, RZ, PT ;  /* 0x000000ff0900720c */ /* 0x000fe20003f05270 */
[----:B------:R-:W-:Y:S01]  /*07d0*/  CS2R R152, SRZ ;  /* 0x0000000000987805 */ /* 0x000fe2000001ff00 */
[----:B------:R-:W-:Y:S02]  /*07e0*/  IMAD.MOV.U32 R157, RZ, RZ, R113 ;  /* 0x000000ffff9d7224 */ /* 0x000fe400078e0071 */
        /* <DEDUP_REMOVED lines=18> */
[----:B------:R-:W-:Y:S01]  /*0910*/  FADD.FTZ R123, -R151, R120 ;  /* 0x00000078977b7221 */ /* 0x000fe20000010100 */
[----:B------:R-:W-:-:S02]  /*0920*/  PRMT R116, RZ, 0x5410, R92 ;  /* 0x00005410ff747816 */ /* 0x000fc4000000005c */
[--C-:B------:R-:W-:Y:S01]  /*0930*/  PRMT R124, RZ, 0x5410, R94.reuse ;  /* 0x00005410ff7c7816 */ /* 0x100fe2000000005e */
[C---:B-----5:R-:W-:Y:S01]  /*0940*/  FMUL.FTZ R123, R114.reuse, R123 ;  /* 0x0000007b727b7220 */ /* 0x060fe20000410000 */
[----:B------:R-:W-:Y:S01]  /*0950*/  PRMT R126, RZ, 0x7610, R94 ;  /* 0x00007610ff7e7816 */ /* 0x000fe2000000005e */
[C---:B------:R-:W-:Y:S01]  /*0960*/  FADD.FTZ R119, -R151.reuse, R116 ;  /* 0x0000007497777221 */ /* 0x040fe20000010100 */
[--C-:B---3--:R-:W-:Y:S01]  /*0970*/  PRMT R127, RZ, 0x5410, R97.reuse ;  /* 0x00005410ff7f7816 */ /* 0x108fe20000000061 */
[C---:B------:R-:W-:Y:S01]  /*0980*/  FADD.FTZ R129, -R151.reuse, R124 ;  /* 0x0000007c97817221 */ /* 0x040fe20000010100 */
[----:B------:R-:W-:Y:S01]  /*0990*/  PRMT R94, RZ, 0x7610, R97 ;  /* 0x00007610ff5e7816 */ /* 0x000fe20000000061 */
[C---:B------:R-:W-:Y:S01]  /*09a0*/  FADD.FTZ R97, -R151.reuse, R118 ;  /* 0x0000007697617221 */ /* 0x040fe20000010100 */
[--C-:B------:R-:W-:Y:S01]  /*09b0*/  PRMT R93, RZ, 0x5410, R99.reuse ;  /* 0x00005410ff5d7816 */ /* 0x100fe20000000063 */
[C---:B------:R-:W-:Y:S01]  /*09c0*/  FMUL.FTZ R119, R114.reuse, R119 ;  /* 0x0000007772777220 */ /* 0x040fe20000410000 */
[----:B------:R-:W-:Y:S01]  /*09d0*/  PRMT R92, RZ, 0x7610, R99 ;  /* 0x00007610ff5c7816 */ /* 0x000fe20000000063 */
[----:B------:R-:W-:Y:S01]  /*09e0*/  FADD.FTZ R99, -R151, R122 ;  /* 0x0000007a97637221 */ /* 0x000fe20000010100 */
[--C-:B------:R-:W-:Y:S01]  /*09f0*/  PRMT R121, RZ, 0x5410, R96.reuse ;  /* 0x00005410ff797816 */ /* 0x100fe20000000060 */
[C---:B------:R-:W-:Y:S01]  /*0a00*/  FMUL.FTZ R116, R114.reuse, R97 ;  /* 0x0000006172747220 */ /* 0x040fe20000410000 */
[----:B------:R-:W-:Y:S01]  /*0a10*/  PRMT R96, RZ, 0x7610, R96 ;  /* 0x00007610ff607816 */ /* 0x000fe20000000060 */
[----:B------:R-:W-:Y:S01]  /*0a20*/  FMUL.FTZ R122, R114, R99 ;  /* 0x00000063727a7220 */ /* 0x000fe20000410000 */
[----:B------:R-:W-:Y:S01]  /*0a30*/  PRMT R128, RZ, 0x5410, R95 ;  /* 0x00005410ff807816 */ /* 0x000fe2000000005f */
[----:B------:R-:W-:Y:S01]  /*0a40*/  FMUL.FTZ R118, R18, R121 ;  /* 0x0000007912767220 */ /* 0x000fe20000410000 */
[----:B------:R-:W-:Y:S01]  /*0a50*/  PRMT R131, RZ, 0x5410, R98 ;  /* 0x00005410ff837816 */ /* 0x000fe20000000062 */
[----:B------:R-:W-:Y:S01]  /*0a60*/  FADD.FTZ R50, R50, R127 ;  /* 0x0000007f32327221 */ /* 0x000fe20000010000 */
[----:B------:R-:W-:Y:S01]  /*0a70*/  PRMT R130, RZ, 0x7610, R95 ;  /* 0x00007610ff827816 */ /* 0x000fe2000000005f */
[-C--:B------:R-:W-:Y:S01]  /*0a80*/  FFMA.FTZ R30, R123, R127.reuse, R30 ;  /* 0x0000007f7b1e7223 */ /* 0x080fe2000001001e */
[----:B------:R-:W-:Y:S01]  /*0a90*/  PRMT R98, RZ, 0x7610, R98 ;  /* 0x00007610ff627816 */ /* 0x000fe20000000062 */
[----:B------:R-:W-:-:S02]  /*0aa0*/  FMUL.FTZ R124, R16, R127 ;  /* 0x0000007f107c7220 */ /* 0x000fc40000410000 */
[----:B------:R-:W-:Y:S02]  /*0ab0*/  FMUL.FTZ R127, R114, R129 ;  /* 0x00000081727f7220 */ /* 0x000fe40000410000 */
[----:B------:R-:W-:Y:S02]  /*0ac0*/  FADD.FTZ R49, R49, R96 ;  /* 0x0000006031317221 */ /* 0x000fe40000010000 */
[-C--:B------:R-:W-:Y:S02]  /*0ad0*/  FFMA.FTZ R29, R116, R96.reuse, R29 ;  /* 0x00000060741d7223 */ /* 0x080fe4000001001d */
[----:B------:R-:W-:Y:S02]  /*0ae0*/  FMUL.FTZ R125, R17, R96 ;  /* 0x00000060117d7220 */ /* 0x000fe40000410000 */
[----:B------:R-:W-:Y:S02]  /*0af0*/  FADD.FTZ R51, R51, R94 ;  /* 0x0000005e33337221 */ /* 0x000fe40000010000 */
[----:B------:R-:W-:-:S02]  /*0b00*/  FFMA.FTZ R31, R122, R94, R31 ;  /* 0x0000005e7a1f7223 */ /* 0x000fc4000001001f */
[----:B------:R-:W-:Y:S02]  /*0b10*/  FMUL.FTZ R129, R15, R94 ;  /* 0x0000005e0f817220 */ /* 0x000fe40000410000 */
[----:B------:R-:W-:Y:S02]  /*0b20*/  FADD.FTZ R94, RZ, R118 ;  /* 0x00000076ff5e7221 */ /* 0x000fe40000010000 */
[----:B------:R-:W-:Y:S02]  /*0b30*/  FFMA.FTZ R96, R119, R118, RZ ;  /* 0x0000007677607223 */ /* 0x000fe400000100ff */
[----:B------:R-:W-:Y:S02]  /*0b40*/  FADD.FTZ R97, R94, R125 ;  /* 0x0000007d5e617221 */ /* 0x000fe40000010000 */
[----:B------:R-:W-:Y:S02]  /*0b50*/  FFMA.FTZ R96, R116, R125, R96 ;  /* 0x0000007d74607223 */ /* 0x000fe40000010060 */
[----:B------:R-:W-:-:S02]  /*0b60*/  FADD.FTZ R94, R97, R124 ;  /* 0x0000007c615e7221 */ /* 0x000fc40000010000 */
[----:B------:R-:W-:Y:S02]  /*0b70*/  FFMA.FTZ R96, R123, R124, R96 ;  /* 0x0000007c7b607223 */ /* 0x000fe40000010060 */
[C---:B------:R-:W-:Y:S02]  /*0b80*/  FADD.FTZ R133, -R151.reuse, R126 ;  /* 0x0000007e97857221 */ /* 0x040fe40000010100 */
[----:B------:R-:W-:Y:S02]  /*0b90*/  FADD.FTZ R135, -R151, R128 ;  /* 0x0000008097877221 */ /* 0x000fe40000010100 */
[----:B------:R-:W-:Y:S02]  /*0ba0*/  FMUL.FTZ R126, R14, R131 ;  /* 0x000000830e7e7220 */ /* 0x000fe40000410000 */
[----:B------:R-:W-:Y:S02]  /*0bb0*/  FADD.FTZ R97, R94, R129 ;  /* 0x000000815e617221 */ /* 0x000fe40000010000 */
[----:B------:R-:W-:-:S02]  /*0bc0*/  FFMA.FTZ R96, R122, R129, R96 ;  /* 0x000000817a607223 */ /* 0x000fc40000010060 */
[----:B------:R-:W-:Y:S02]  /*0bd0*/  FMUL.FTZ R128, R114, R133 ;  /* 0x0000008572807220 */ /* 0x000fe40000410000 */
[----:B------:R-:W-:Y:S02]  /*0be0*/  FADD.FTZ R95, -R151, R130 ;  /* 0x00000082975f7221 */ /* 0x000fe40000010100 */
[----:B------:R-:W-:Y:S02]  /*0bf0*/  FADD.FTZ R52, R52, R131 ;  /* 0x0000008334347221 */ /* 0x000fe40000010000 */
[----:B------:R-:W-:Y:S02]  /*0c00*/  FFMA.FTZ R32, R127, R131, R32 ;  /* 0x000000837f207223 */ /* 0x000fe40000010020 */
[----:B------:R-:W-:Y:S02]  /*0c10*/  FMUL.FTZ R133, R114, R135 ;  /* 0x0000008772857220 */ /* 0x000fe40000410000 */
[----:B------:R-:W-:-:S02]  /*0c20*/  FMUL.FTZ R131, R13, R98 ;  /* 0x000000620d837220 */ /* 0x000fc40000410000 */
[----:B------:R-:W-:Y:S02]  /*0c30*/  FADD.FTZ R94, R97, R126 ;  /* 0x0000007e615e7221 */ /* 0x000fe40000010000 */
[----:B------:R-:W-:Y:S02]  /*0c40*/  FFMA.FTZ R96, R127, R126, R96 ;  /* 0x0000007e7f607223 */ /* 0x000fe40000010060 */
[----:B------:R-:W-:Y:S02]  /*0c50*/  FADD.FTZ R54, R54, R93 ;  /* 0x0000005d36367221 */ /* 0x000fe40000010000 */
[-C--:B------:R-:W-:Y:S02]  /*0c60*/  FFMA.FTZ R34, R133, R93.reuse, R34 ;  /* 0x0000005d85227223 */ /* 0x080fe40000010022 */
[----:B------:R-:W-:Y:S02]  /*0c70*/  FMUL.FTZ R130, R12, R93 ;  /* 0x0000005d0c827220 */ /* 0x000fe40000410000 */
[----:B------:R-:W-:-:S02]  /*0c80*/  FMUL.FTZ R132, R114, R95 ;  /* 0x0000005f72847220 */ /* 0x000fc40000410000 */
[----:B------:R-:W-:Y:S02]  /*0c90*/  FADD.FTZ R93, R94, R131 ;  /* 0x000000835e5d7221 */ /* 0x000fe40000010000 */
[----:B------:R-:W-:Y:S02]  /*0ca0*/  FFMA.FTZ R96, R128, R131, R96 ;  /* 0x0000008380607223 */ /* 0x000fe40000010060 */
[----:B------:R-:W-:Y:S02]  /*0cb0*/  FADD.FTZ R55, R55, R92 ;  /* 0x0000005c37377221 */ /* 0x000fe40000010000 */
[-C--:B------:R-:W-:Y:S02]  /*0cc0*/  FFMA.FTZ R35, R132, R92.reuse, R35 ;  /* 0x0000005c84237223 */ /* 0x080fe40000010023 */
[----:B------:R-:W-:Y:S02]  /*0cd0*/  FMUL.FTZ R135, R11, R92 ;  /* 0x0000005c0b877220 */ /* 0x000fe40000410000 */
[----:B------:R-:W-:-:S02]  /*0ce0*/  FADD.FTZ R92, R93, R130 ;  /* 0x000000825d5c7221 */ /* 0x000fc40000010000 */
[----:B------:R-:W-:Y:S02]  /*0cf0*/  FFMA.FTZ R96, R133, R130, R96 ;  /* 0x0000008285607223 */ /* 0x000fe40000010060 */
[----:B------:R-:W-:Y:S02]  /*0d00*/  FADD.FTZ R48, R48, R121 ;  /* 0x0000007930307221 */ /* 0x000fe40000010000 */
[----:B------:R-:W-:Y:S02]  /*0d10*/  FFMA.FTZ R28, R119, R121, R28 ;  /* 0x00000079771c7223 */ /* 0x000fe4000001001c */
[----:B------:R-:W-:Y:S02]  /*0d20*/  FADD.FTZ R53, R53, R98 ;  /* 0x0000006235357221 */ /* 0x000fe40000010000 */
[----:B------:R-:W-:Y:S02]  /*0d30*/  FFMA.FTZ R33, R128, R98, R33 ;  /* 0x0000006280217223 */ /* 0x000fe40000010021 */
[----:B------:R-:W-:-:S02]  /*0d40*/  FADD.FTZ R153, R92, R135 ;  /* 0x000000875c997221 */ /* 0x000fc40000010000 */
[----:B------:R-:W-:Y:S02]  /*0d50*/  FFMA.FTZ R152, R132, R135, R96 ;  /* 0x0000008784987223 */ /* 0x000fe40000010060 */
.L_x_197:
[----:B------:R-:W-:Y:S05]  /*0d60*/  BSYNC B2 ;  /* 0x0000000000027941 */ /* 0x000fea0003800000 */
.L_x_196:
        /* <DEDUP_REMOVED lines=8> */
[----:B------:R2:W5:Y:S02]  /*0df0*/  @P0 LDG.E.128 R24, [R120.64] ;  /* 0x0000000478180981 */ /* 0x000564000c1e1d00 */
[----:B--2---:R-:W-:Y:S02]  /*0e00*/  PRMT R120, RZ, 0x5410, R92 ;  /* 0x00005410ff787816 */ /* 0x004fe4000000005c */
[--C-:B------:R-:W-:Y:S02]  /*0e10*/  PRMT R134, RZ, 0x5410, R93.reuse ;  /* 0x00005410ff867816 */ /* 0x100fe4000000005d */
[----:B------:R-:W-:Y:S01]  /*0e20*/  PRMT R136, RZ, 0x7610, R93 ;  /* 0x00007610ff887816 */ /* 0x000fe2000000005d */
[C---:B------:R-:W-:Y:S01]  /*0e30*/  FADD.FTZ R117, -R151.reuse, R120 ;  /* 0x0000007897757221 */ /* 0x040fe20000010100 */
[----:B------:R-:W-:Y:S01]  /*0e40*/  PRMT R92, RZ, 0x7610, R92 ;  /* 0x00007610ff5c7816 */ /* 0x000fe2000000005c */
[C---:B------:R-:W-:Y:S01]  /*0e50*/  FADD.FTZ R137, -R151.reuse, R134 ;  /* 0x0000008697897221 */ /* 0x040fe20000010100 */
[----:B---3--:R-:W-:Y:S01]  /*0e60*/  PRMT R93, RZ, 0x5410, R96 ;  /* 0x00005410ff5d7816 */ /* 0x008fe20000000060 */
[C---:B------:R-:W-:Y:S01]  /*0e70*/  FADD.FTZ R121, -R151.reuse, R136 ;  /* 0x0000008897797221 */ /* 0x040fe20000010100 */
[--C-:B------:R-:W-:Y:S01]  /*0e80*/  PRMT R140, RZ, 0x5410, R95.reuse ;  /* 0x00005410ff8c7816 */ /* 0x100fe2000000005f */
[----:B-----5:R-:W-:Y:S01]  /*0e90*/  FMUL.FTZ R117, R114, R117 ;  /* 0x0000007572757220 */ /* 0x020fe20000410000 */
[--C-:B------:R-:W-:Y:S01]  /*0ea0*/  PRMT R138, RZ, 0x5410, R94.reuse ;  /* 0x00005410ff8a7816 */ /* 0x100fe2000000005e */
[----:B------:R-:W-:Y:S01]  /*0eb0*/  FMUL.FTZ R136, R10, R93 ;  /* 0x0000005d0a887220 */ /* 0x000fe20000410000 */
[----:B------:R-:W-:Y:S01]  /*0ec0*/  PRMT R94, RZ, 0x7610, R94 ;  /* 0x00007610ff5e7816 */ /* 0x000fe2000000005e */
[C---:B------:R-:W-:Y:S01]  /*0ed0*/  FADD.FTZ R147, -R151.reuse, R140 ;  /* 0x0000008c97937221 */ /* 0x040fe20000010100 */
[----:B------:R-:W-:Y:S01]  /*0ee0*/  PRMT R142, RZ, 0x7610, R95 ;  /* 0x00007610ff8e7816 */ /* 0x000fe2000000005f */
[C---:B------:R-:W-:Y:S01]  /*0ef0*/  FADD.FTZ R95, -R151.reuse, R92 ;  /* 0x0000005c975f7221 */ /* 0x040fe20000010100 */
[----:B------:R-:W-:Y:S01]  /*0f00*/  PRMT R96, RZ, 0x7610, R96 ;  /* 0x00007610ff607816 */ /* 0x000fe20000000060 */
[----:B------:R-:W-:Y:S01]  /*0f10*/  FADD.FTZ R145, -R151, R94 ;  /* 0x0000005e97917221 */ /* 0x000fe20000010100 */
[--C-:B------:R-:W-:Y:S01]  /*0f20*/  PRMT R140, RZ, 0x5410, R97.reuse ;  /* 0x00005410ff8c7816 */ /* 0x100fe20000000061 */
[C---:B------:R-:W-:Y:S01]  /*0f30*/  FMUL.FTZ R137, R114.reuse, R137 ;  /* 0x0000008972897220 */ /* 0x040fe20000410000 */
[----:B------:R-:W-:Y:S01]  /*0f40*/  PRMT R97, RZ, 0x7610, R97 ;  /* 0x00007610ff617816 */ /* 0x000fe20000000061 */
[----:B------:R-:W-:Y:S01]  /*0f50*/  FMUL.FTZ R134, R114, R95 ;  /* 0x0000005f72867220 */ /* 0x000fe20000410000 */
[--C-:B------:R-:W-:Y:S01]  /*0f60*/  PRMT R146, RZ, 0x5410, R99.reuse ;  /* 0x00005410ff927816 */ /* 0x100fe20000000063 */
[----:B------:R-:W-:Y:S01]  /*0f70*/  FMUL.FTZ R139, R8, R96 ;  /* 0x00000060088b7220 */ /* 0x000fe20000410000 */
[----:B------:R-:W-:Y:S01]  /*0f80*/  PRMT R92, RZ, 0x7610, R99 ;  /* 0x00007610ff5c7816 */ /* 0x000fe20000000063 */
[----:B------:R-:W-:-:S02]  /*0f90*/  FADD.FTZ R94, R153, R136 ;  /* 0x00000088995e7221 */ /* 0x000fc40000010000 */
[----:B------:R-:W-:Y:S02]  /*0fa0*/  FFMA.FTZ R152, R117, R136, R152 ;  /* 0x0000008875987223 */ /* 0x000fe40000010098 */
[----:B------:R-:W-:Y:S02]  /*0fb0*/  FADD.FTZ R143, -R151, R138 ;  /* 0x0000008a978f7221 */ /* 0x000fe40000010100 */
[----:B------:R-:W-:Y:S02]  /*0fc0*/  FADD.FTZ R40, R40, R93 ;  /* 0x0000005d28287221 */ /* 0x000fe40000010000 */
[----:B------:R-:W-:Y:S02]  /*0fd0*/  FFMA.FTZ R80, R117, R93, R80 ;  /* 0x0000005d75507223 */ /* 0x000fe40000010050 */
[----:B------:R-:W-:Y:S02]  /*0fe0*/  FADD.FTZ R42, R42, R140 ;  /* 0x0000008c2a2a7221 */ /* 0x000fe40000010000 */
[----:B------:R-:W-:-:S02]  /*0ff0*/  FFMA.FTZ R82, R137, R140, R82 ;  /* 0x0000008c89527223 */ /* 0x000fc40000010052 */
[----:B------:R-:W-:Y:S02]  /*1000*/  FMUL.FTZ R140, R7, R140 ;  /* 0x0000008c078c7220 */ /* 0x000fe40000410000 */
[----:B------:R-:W-:Y:S02]  /*1010*/  FADD.FTZ R93, R94, R139 ;  /* 0x0000008b5e5d7221 */ /* 0x000fe40000010000 */
[----:B------:R-:W-:Y:S02]  /*1020*/  FFMA.FTZ R152, R134, R139, R152 ;  /* 0x0000008b86987223 */ /* 0x000fe40000010098 */
[----:B------:R-:W-:Y:S01]  /*1030*/  FADD.FTZ R149, -R151, R142 ;  /* 0x0000008e97957221 */ /* 0x000fe20000010100 */
[--C-:B------:R-:W-:Y:S01]  /*1040*/  PRMT R142, RZ, 0x5410, R98.reuse ;  /* 0x00005410ff8e7816 */ /* 0x100fe20000000062 */
[C---:B------:R-:W-:Y:S01]  /*1050*/  FMUL.FTZ R143, R114.reuse, R143 ;  /* 0x0000008f728f7220 */ /* 0x040fe20000410000 */
        /* <DEDUP_REMOVED lines=10> */
[C---:B------:R-:W-:Y:S02]  /*1100*/  FMUL.FTZ R144, R114.reuse, R145 ;  /* 0x0000009172907220 */ /* 0x040fe40000410000 */
[----:B------:R-:W-:Y:S02]  /*1110*/  FMUL.FTZ R147, R114, R147 ;  /* 0x0000009372937220 */ /* 0x000fe40000410000 */
[----:B------:R-:W-:Y:S02]  /*1120*/  FMUL.FTZ R145, R4, R98 ;  /* 0x0000006204917220 */ /* 0x000fe40000410000 */
[----:B------:R-:W-:-:S02]  /*1130*/  FADD.FTZ R94, R93, R142 ;  /* 0x0000008e5d5e7221 */ /* 0x000fc40000010000 */
[----:B------:R-:W-:Y:S02]  /*1140*/  FFMA.FTZ R152, R143, R142, R152 ;  /* 0x0000008e8f987223 */ /* 0x000fe40000010098 */
[----:B------:R-:W-:Y:S02]  /*1150*/  FADD.FTZ R86, R86, R146 ;  /* 0x0000009256567221 */ /* 0x000fe40000010000 */
[-C--:B------:R-:W-:Y:S02]  /*1160*/  FFMA.FTZ R58, R147, R146.reuse, R58 ;  /* 0x00000092933a7223 */ /* 0x080fe4000001003a */
        /* <DEDUP_REMOVED lines=17> */
.L_x_195:
[----:B------:R-:W-:Y:S05]  /*1280*/  BSYNC B1 ;  /* 0x0000000000017941 */ /* 0x000fea0003800000 */
.L_x_190:
[----:B------:R-:W-:Y:S05]  /*1290*/  BRA.DIV ~URZ, `(.L_x_198) ;  /* 0x000027b27f007947 */ /* 0x000fea000b800000 */
[----:B------:R1:W2:Y:S02]  /*12a0*/  SHFL.BFLY PT, R94, R153, 0x1, 0x1f ;  /* 0x0c201f00995e7f89 */ /* 0x0002a400000e0000 */
.L_x_263:
        /* <DEDUP_REMOVED lines=18> */
.L_x_264:
[----:B-----5:R-:W-:Y:S01]  /*13d0*/  ISETP.GE.AND P4, PT, R115, 0x1, PT ;  /* 0x000000017300780c */ /* 0x020fe20003f86270 */
[----:B-12---:R-:W-:Y:S01]  /*13e0*/  FADD.FTZ R98, R93, R98 ;  /* 0x000000625d627221 */ /* 0x006fe20000010000 */
[----:B------:R-:W-:Y:S01]  /*13f0*/  BSSY B1, `(.L_x_200) ;  /* 0x00000d4000017945 */ /* 0x000fe20003800000 */
[----:B---3--:R-:W-:Y:S01]  /*1400*/  FADD.FTZ R97, R99, R96 ;  /* 0x0000006063617221 */ /* 0x008fe20000010000 */
[----:B------:R-:W-:Y:S01]  /*1410*/  MOV R96, RZ ;  /* 0x000000ff00607202 */ /* 0x000fe20000000f00 */
[----:B------:R-:W-:Y:S02]  /*1420*/  FMUL.FTZ R98, R98, c[0x0][0x1e0] ;  /* 0x0000780062627a20 */ /* 0x000fe40000410000 */
[----:B------:R-:W-:-:S06]  /*1430*/  FMUL.FTZ R97, R97, c[0x0][0x1e0] ;  /* 0x0000780061617a20 */ /* 0x000fcc0000410000 */
        /* <DEDUP_REMOVED lines=8> */
[----:B------:R-:W-:Y:S05]  /*14c0*/  @!P4 BRA `(.L_x_203) ;  /* 0x000000300000c947 */ /* 0x000fea0003800000 */
[----:B------:R-:W-:-:S04]  /*14d0*/  IMAD.MOV.U32 R89, RZ, RZ, 0x10 ;  /* 0x00000010ff597424 */ /* 0x000fc800078e00ff */
[----:B------:R-:W-:-:S06]  /*14e0*/  IMAD.WIDE.U32 R88, R96, R89, c[0x0][0x170] ;  /* 0x00005c0060587625 */ /* 0x000fcc00078e0059 */
[----:B------:R-:W5:Y:S02]  /*14f0*/  LDG.E.128 R88, [R88.64] ;  /* 0x0000000458587981 */ /* 0x000f64000c1e1d00 */
.L_x_203:
[----:B------:R-:W-:Y:S05]  /*1500*/  BSYNC B2 ;  /* 0x0000000000027941 */ /* 0x000fea0003800000 */
.L_x_202:
[----:B------:R-:W-:Y:S01]  /*1510*/  BSSY B2, `(.L_x_204) ;  /* 0x0000015000027945 */ /* 0x000fe20003800000 */
[----:B------:R-:W-:Y:S05]  /*1520*/  @P3 BRA `(.L_x_205) ;  /* 0x0000008000003947 */ /* 0x000fea0003800000 */
[----:B------:R-:W-:Y:S01]  /*1530*/  ULDC.64 UR6, c[0x0][0x218] ;  /* 0x0000860000067ab9 */ /* 0x000fe20000000a00 */
[----:B------:R-:W-:Y:S01]  /*1540*/  HFMA2.MMA R93, -RZ, RZ, 0, 0 ;  /* 0x00000000ff5d7435 */ /* 0x000fe200000001ff */
[----:B------:R-:W-:-:S04]  /*1550*/  UISETP.NE.U32.AND UP0, UPT, URZ, UR6, UPT ;  /* 0x000000063f00728c */ /* 0x000fc8000bf05070 */
[----:B------:R-:W-:-:S06]  /*1560*/  UISETP.NE.AND.EX UP0, UPT, URZ, UR7, UPT, UP0 ;  /* 0x000000073f00728c */ /* 0x000fcc000bf05300 */
[----:B------:R-:W-:-:S13]  /*1570*/  PLOP3.LUT P5, PT, PT, PT, UP0, 0x80, 0x0 ;  /* 0x000000000000781c */ /* 0x000fda0003faf008 */
[----:B------:R-:W-:Y:S05]  /*1580*/  @!P5 BRA `(.L_x_206) ;  /* 0x000000d00000d947 */ /* 0x000fea0003800000 */
[----:B------:R-:W-:Y:S01]  /*1590*/  PRMT R93, RZ, 0x5410, R76 ;  /* 0x00005410ff5d7816 */ /* 0x000fe2000000004c */
[----:B------:R-:W-:Y:S05]  /*15a0*/  BRA `(.L_x_206) ;  /* 0x000000b000007947 */ /* 0x000fea0003800000 */
.L_x_205:
[----:B------:R-:W-:Y:S01]  /*15b0*/  ULDC.64 UR6, c[0x0][0x218] ;  /* 0x0000860000067ab9 */ /* 0x000fe20000000a00 */
[----:B------:R-:W-:Y:S01]  /*15c0*/  ISETP.NE.AND P0, PT, R9, RZ, PT ;  /* 0x000000ff0900720c */ /* 0x000fe20003f05270 */
[----:B------:R-:W-:-:S03]  /*15d0*/  UISETP.NE.U32.AND UP0, UPT, URZ, UR6, UPT ;  /* 0x000000063f00728c */ /* 0x000fc6000bf05070 */
[----:B------:R-:W-:Y:S01]  /*15e0*/  FSEL R92, R97, RZ, !P0 ;  /* 0x000000ff615c7208 */ /* 0x000fe20004000000 */
[----:B------:R-:W-:-:S04]  /*15f0*/  UISETP.NE.AND.EX UP0, UPT, URZ, UR7, UPT, UP0 ;  /* 0x000000073f00728c */ /* 0x000fc8000bf05300 */
[----:B------:R-:W-:Y:S02]  /*1600*/  FFMA.FTZ R93, R119, R98, R92 ;  /* 0x00000062775d7223 */ /* 0x000fe4000001005c */
[----:B------:R-:W-:Y:S02]  /*1610*/  PLOP3.LUT P5, PT, PT, PT, UP0, 0x80, 0x0 ;  /* 0x000000000000781c */ /* 0x000fe40003faf008 */
[----:B------:R-:W-:-:S04]  /*1620*/  FADD.FTZ R93, R118, -R93 ;  /* 0x8000005d765d7221 */ /* 0x000fc80000010000 */
[----:B------:R-:W-:-:S07]  /*1630*/  FMUL.FTZ R93, R114, R93 ;  /* 0x0000005d725d7220 */ /* 0x000fce0000410000 */
[----:B------:R-:W-:-:S05]  /*1640*/  @P5 PRMT R92, RZ, 0x5410, R76 ;  /* 0x00005410ff5c5816 */ /* 0x000fca000000004c */
[----:B------:R-:W-:Y:S02]  /*1650*/  @P5 FADD.FTZ R93, R93, R92 ;  /* 0x0000005c5d5d5221 */ /* 0x000fe40000010000 */
.L_x_206:
[----:B------:R-:W-:Y:S05]  /*1660*/  BSYNC B2 ;  /* 0x0000000000027941 */ /* 0x000fea0003800000 */
.L_x_204:
[----:B------:R-:W-:Y:S01]  /*1670*/  ISETP.NE.U32.AND P0, PT, RZ, c[0x0][0x258], PT ;  /* 0x00009600ff007a0c */ /* 0x000fe20003f05070 */
[----:B------:R-:W-:Y:S01]  /*1680*/  @P4 FMUL.FTZ R95, R93, c[0x0][0x1ec] ;  /* 0x00007b005d5f4a20 */ /* 0x000fe20000410000 */
[----:B------:R-:W-:Y:S02]  /*1690*/  BSSY B2, `(.L_x_207) ;  /* 0x0000015000027945 */ /* 0x000fe40003800000 */
[----:B------:R-:W-:Y:S01]  /*16a0*/  ISETP.NE.AND.EX P0, PT, RZ, c[0x0][0x25c], PT, P0 ;  /* 0x00009700ff007a0c */ /* 0x000fe20003f05300 */
[----:B------:R-:W-:-:S05]  /*16b0*/  @P4 FMUL.FTZ R92, R0, R95 ;  /* 0x0000005f005c4220 */ /* 0x000fca0000410000 */
[----:B------:R-:W-:Y:S02]  /*16c0*/  @P4 F2FP.BF16.PACK_AB R94, RZ, R92 ;  /* 0x0000005cff5e423e */ /* 0x000fe400000010ff */
[----:B-----5:R-:W-:Y:S02]  /*16d0*/  @P4 PRMT R92, RZ, 0x5410, R88 ;  /* 0x00005410ff5c4816 */ /* 0x020fe40000000058 */
[----:B------:R-:W-:-:S03]  /*16e0*/  @P4 PRMT R44, R94, 0x7610, R44 ;  /* 0x000076105e2c4816 */ /* 0x000fc6000000002c */
[----:B------:R-:W-:Y:S01]  /*16f0*/  @P0 F2FP.BF16.PACK_AB R93, RZ, R93 ;  /* 0x0000005dff5d023e */ /* 0x000fe200000010ff */
[----:B------:R-:W-:-:S03]  /*1700*/  @P4 FFMA.FTZ R60, R95, R92, R60 ;  /* 0x0000005c5f3c4223 */ /* 0x000fc6000001003c */
[----:B------:R-:W-:Y:S01]  /*1710*/  @P0 PRMT R36, R93, 0x7610, R36 ;  /* 0x000076105d240816 */ /* 0x000fe20000000024 */
[----:B------:R-:W-:Y:S05]  /*1720*/  @P3 BRA `(.L_x_208) ;  /* 0x0000004000003947 */ /* 0x000fea0003800000 */
[----:B------:R-:W-:Y:S01]  /*1730*/  IMAD.MOV.U32 R93, RZ, RZ, RZ ;  /* 0x000000ffff5d7224 */ /* 0x000fe200078e00ff */
[----:B------:R-:W-:Y:S05]  /*1740*/  @!P5 BRA `(.L_x_209) ;  /* 0x000000900000d947 */ /* 0x000fea0003800000 */
[----:B------:R-:W-:Y:S01]  /*1750*/  PRMT R93, RZ, 0x7610, R76 ;  /* 0x00007610ff5d7816 */ /* 0x000fe2000000004c */
[----:B------:R-:W-:Y:S05]  /*1760*/  BRA `(.L_x_209) ;  /* 0x0000007000007947 */ /* 0x000fea0003800000 */
.L_x_208:
[----:B------:R-:W-:-:S04]  /*1770*/  ISETP.NE.AND P6, PT, R9, RZ, PT ;  /* 0x000000ff0900720c */ /* 0x000fc80003fc5270 */
[----:B------:R-:W-:-:S05]  /*1780*/  FSEL R93, R97, RZ, !P6 ;  /* 0x000000ff615d7208 */ /* 0x000fca0007000000 */
[----:B------:R-:W-:-:S04]  /*1790*/  FFMA.FTZ R92, R116, R98, R93 ;  /* 0x00000062745c7223 */ /* 0x000fc8000001005d */
[----:B------:R-:W-:Y:S01]  /*17a0*/  FADD.FTZ R93, R125, -R92 ;  /* 0x8000005c7d5d7221 */ /* 0x000fe20000010000 */
[----:B------:R-:W-:-:S03]  /*17b0*/  @P5 PRMT R92, RZ, 0x7610, R76 ;  /* 0x00007610ff5c5816 */ /* 0x000fc6000000004c */
[----:B------:R-:W-:-:S04]  /*17c0*/  FMUL.FTZ R93, R114, R93 ;  /* 0x0000005d725d7220 */ /* 0x000fc80000410000 */
[----:B------:R-:W-:Y:S02]  /*17d0*/  @P5 FADD.FTZ R93, R93, R92 ;  /* 0x0000005c5d5d5221 */ /* 0x000fe40000010000 */
.L_x_209:
[----:B------:R-:W-:Y:S05]  /*17e0*/  BSYNC B2 ;  /* 0x0000000000027941 */ /* 0x000fea0003800000 */
.L_x_207:
[----:B------:R-:W-:Y:S01]  /*17f0*/  @P4 FMUL.FTZ R92, R93, c[0x0][0x1ec] ;  /* 0x00007b005d5c4a20 */ /* 0x000fe20000410000 */
[----:B------:R-:W-:Y:S01]  /*1800*/  @P0 F2FP.BF16.PACK_AB R93, RZ, R93 ;  /* 0x0000005dff5d023e */ /* 0x000fe200000010ff */
[----:B------:R-:W-:Y:S02]  /*1810*/  BSSY B2, `(.L_x_210) ;  /* 0x0000013000027945 */ /* 0x000fe40003800000 */
[----:B------:R-:W-:Y:S01]  /*1820*/  @P4 FMUL.FTZ R94, R23, R92 ;  /* 0x0000005c175e4220 */ /* 0x000fe20000410000 */
[----:B------:R-:W-:-:S04]  /*1830*/  @P0 PRMT R36, R36, 0x5410, R93 ;  /* 0x0000541024240816 */ /* 0x000fc8000000005d */
[----:B------:R-:W-:Y:S02]  /*1840*/  @P4 F2FP.BF16.PACK_AB R95, RZ, R94 ;  /* 0x0000005eff5f423e */ /* 0x000fe400000010ff */
[----:B------:R-:W-:Y:S02]  /*1850*/  @P4 PRMT R94, RZ, 0x7610, R88 ;  /* 0x00007610ff5e4816 */ /* 0x000fe40000000058 */
[----:B------:R-:W-:-:S03]  /*1860*/  @P4 PRMT R44, R44, 0x5410, R95 ;  /* 0x000054102c2c4816 */ /* 0x000fc6000000005f */
[----:B------:R-:W-:Y:S01]  /*1870*/  @P4 FFMA.FTZ R61, R92, R94, R61 ;  /* 0x0000005e5c3d4223 */ /* 0x000fe2000001003d */
[----:B------:R-:W-:Y:S05]  /*1880*/  @P3 BRA `(.L_x_211) ;  /* 0x0000004000003947 */ /* 0x000fea0003800000 */
[----:B------:R-:W-:Y:S01]  /*1890*/  MOV R93, RZ ;  /* 0x000000ff005d7202 */ /* 0x000fe20000000f00 */
[----:B------:R-:W-:Y:S05]  /*18a0*/  @!P5 BRA `(.L_x_212) ;  /* 0x000000900000d947 */ /* 0x000fea0003800000 */
[----:B------:R-:W-:Y:S01]  /*18b0*/  PRMT R93, RZ, 0x5410, R77 ;  /* 0x00005410ff5d7816 */ /* 0x000fe2000000004d */
[----:B------:R-:W-:Y:S05]  /*18c0*/  BRA `(.L_x_212) ;  /* 0x0000007000007947 */ /* 0x000fea0003800000 */
.L_x_211:
[----:B------:R-:W-:Y:S02]  /*18d0*/  ISETP.NE.AND P6, PT, R9, RZ, PT ;  /* 0x000000ff0900720c */ /* 0x000fe40003fc5270 */
[----:B------:R-:W-:Y:S02]  /*18e0*/  @P5 PRMT R92, RZ, 0x5410, R77 ;  /* 0x00005410ff5c5816 */ /* 0x000fe4000000004d */
[----:B------:R-:W-:-:S05]  /*18f0*/  FSEL R93, R97, RZ, !P6 ;  /* 0x000000ff615d7208 */ /* 0x000fca0007000000 */
[----:B------:R-:W-:-:S04]  /*1900*/  FFMA.FTZ R93, R123, R98, R93 ;  /* 0x000000627b5d7223 */ /* 0x000fc8000001005d */
[----:B------:R-:W-:-:S04]  /*1910*/  FADD.FTZ R93, R124, -R93 ;  /* 0x8000005d7c5d7221 */ /* 0x000fc80000010000 */
[----:B------:R-:W-:-:S04]  /*1920*/  FMUL.FTZ R93, R114, R93 ;  /* 0x0000005d725d7220 */ /* 0x000fc80000410000 */
[----:B------:R-:W-:Y:S02]  /*1930*/  @P5 FADD.FTZ R93, R93, R92 ;  /* 0x0000005c5d5d5221 */ /* 0x000fe40000010000 */
.L_x_212:
[----:B------:R-:W-:Y:S05]  /*1940*/  BSYNC B2 ;  /* 0x0000000000027941 */ /* 0x000fea0003800000 */
.L_x_210:
        /* <DEDUP_REMOVED lines=10> */
[----:B------:R-:W-:Y:S01]  /*19f0*/  IMAD.MOV.U32 R93, RZ, RZ, RZ ;  /* 0x000000ffff5d7224 */ /* 0x000fe200078e00ff */
[----:B------:R-:W-:Y:S05]  /*1a00*/  @!P5 BRA `(.L_x_215) ;  /* 0x000000900000d947 */ /* 0x000fea0003800000 */
[----:B------:R-:W-:Y:S01]  /*1a10*/  PRMT R93, RZ, 0x7610, R77 ;  /* 0x00007610ff5d7816 */ /* 0x000fe2000000004d */
[----:B------:R-:W-:Y:S05]  /*1a20*/  BRA `(.L_x_215) ;  /* 0x0000007000007947 */ /* 0x000fea0003800000 */
.L_x_214:
[----:B------:R-:W-:-:S04]  /*1a30*/  ISETP.NE.AND P6, PT, R9, RZ, PT ;  /* 0x000000ff0900720c */ /* 0x000fc80003fc5270 */
[----:B------:R-:W-:-:S05]  /*1a40*/  FSEL R93, R97, RZ, !P6 ;  /* 0x000000ff615d7208 */ /* 0x000fca0007000000 */
[----:B------:R-:W-:-:S04]  /*1a50*/  FFMA.FTZ R92, R122, R98, R93 ;  /* 0x000000627a5c7223 */ /* 0x000fc8000001005d */
[----:B------:R-:W-:Y:S01]  /*1a60*/  FADD.FTZ R93, R129, -R92 ;  /* 0x8000005c815d7221 */ /* 0x000fe20000010000 */
[----:B------:R-:W-:-:S03]  /*1a70*/  @P5 PRMT R92, RZ, 0x7610, R77 ;  /* 0x00007610ff5c5816 */ /* 0x000fc6000000004d */
[----:B------:R-:W-:-:S04]  /*1a80*/  FMUL.FTZ R93, R114, R93 ;  /* 0x0000005d725d7220 */ /* 0x000fc80000410000 */
[----:B------:R-:W-:Y:S02]  /*1a90*/  @P5 FADD.FTZ R93, R93, R92 ;  /* 0x0000005c5d5d5221 */ /* 0x000fe40000010000 */
.L_x_215:
[----:B------:R-:W-:Y:S05]  /*1aa0*/  BSYNC B2 ;  /* 0x0000000000027941 */ /* 0x000fea0003800000 */
.L_x_213:
        /* <DEDUP_REMOVED lines=10> */
[----:B------:R-:W-:Y:S01]  /*1b50*/  HFMA2.MMA R93, -RZ, RZ, 0, 0 ;  /* 0x00000000ff5d7435 */ /* 0x000fe200000001ff */
[----:B------:R-:W-:Y:S05]  /*1b60*/  @!P5 BRA `(.L_x_218) ;  /* 0x000000900000d947 */ /* 0x000fea0003800000 */
[----:B------:R-:W-:Y:S01]  /*1b70*/  PRMT R93, RZ, 0x5410, R78 ;  /* 0x00005410ff5d7816 */ /* 0x000fe2000000004e */
[----:B------:R-:W-:Y:S05]  /*1b80*/  BRA `(.L_x_218) ;  /* 0x0000007000007947 */ /* 0x000fea0003800000 */
.L_x_217:
[----:B------:R-:W-:Y:S02]  /*1b90*/  ISETP.NE.AND P6, PT, R9, RZ, PT ;  /* 0x000000ff0900720c */ /* 0x000fe40003fc5270 */
[----:B------:R-:W-:Y:S02]  /*1ba0*/  @P5 PRMT R92, RZ, 0x5410, R78 ;  /* 0x00005410ff5c5816 */ /* 0x000fe4000000004e */
[----:B------:R-:W-:-:S05]  /*1bb0*/  FSEL R93, R97, RZ, !P6 ;  /* 0x000000ff615d7208 */ /* 0x000fca0007000000 */
[----:B------:R-:W-:-:S04]  /*1bc0*/  FFMA.FTZ R93, R127, R98, R93 ;  /* 0x000000627f5d7223 */ /* 0x000fc8000001005d */
[----:B------:R-:W-:-:S04]  /*1bd0*/  FADD.FTZ R93, R126, -R93 ;  /* 0x8000005d7e5d7221 */ /* 0x000fc80000010000 */
[----:B------:R-:W-:-:S04]  /*1be0*/  FMUL.FTZ R93, R114, R93 ;  /* 0x0000005d725d7220 */ /* 0x000fc80000410000 */
[----:B------:R-:W-:Y:S02]  /*1bf0*/  @P5 FADD.FTZ R93, R93, R92 ;  /* 0x0000005c5d5d5221 */ /* 0x000fe40000010000 */
.L_x_218:
[----:B------:R-:W-:Y:S05]  /*1c00*/  BSYNC B2 ;  /* 0x0000000000027941 */ /* 0x000fea0003800000 */
.L_x_216:
        /* <DEDUP_REMOVED lines=14> */
.L_x_220:
[----:B------:R-:W-:-:S04]  /*1cf0*/  ISETP.NE.AND P6, PT, R9, RZ, PT ;  /* 0x000000ff0900720c */ /* 0x000fc80003fc5270 */
[----:B------:R-:W-:-:S05]  /*1d00*/  FSEL R93, R97, RZ, !P6 ;  /* 0x000000ff615d7208 */ /* 0x000fca0007000000 */
[----:B------:R-:W-:-:S04]  /*1d10*/  FFMA.FTZ R92, R128, R98, R93 ;  /* 0x00000062805c7223 */ /* 0x000fc8000001005d */
[----:B------:R-:W-:Y:S01]  /*1d20*/  FADD.FTZ R93, R131, -R92 ;  /* 0x8000005c835d7221 */ /* 0x000fe20000010000 */
[----:B------:R-:W-:-:S03]  /*1d30*/  @P5 PRMT R92, RZ, 0x7610, R78 ;  /* 0x00007610ff5c5816 */ /* 0x000fc6000000004e */
[----:B------:R-:W-:-:S04]  /*1d40*/  FMUL.FTZ R93, R114, R93 ;  /* 0x0000005d725d7220 */ /* 0x000fc80000410000 */
[----:B------:R-:W-:Y:S02]  /*1d50*/  @P5 FADD.FTZ R93, R93, R92 ;  /* 0x0000005c5d5d5221 */ /* 0x000fe40000010000 */
.L_x_221:
[----:B------:R-:W-:Y:S05]  /*1d60*/  BSYNC B2 ;  /* 0x0000000000027941 */ /* 0x000fea0003800000 */
.L_x_219:
        /* <DEDUP_REMOVED lines=14> */
.L_x_223:
[----:B------:R-:W-:Y:S02]  /*1e50*/  ISETP.NE.AND P6, PT, R9, RZ, PT ;  /* 0x000000ff0900720c */ /* 0x000fe40003fc5270 */
[----:B------:R-:W-:Y:S02]  /*1e60*/  @P5 PRMT R92, RZ, 0x5410, R79 ;  /* 0x00005410ff5c5816 */ /* 0x000fe4000000004f */
[----:B------:R-:W-:-:S05]  /*1e70*/  FSEL R93, R97, RZ, !P6 ;  /* 0x000000ff615d7208 */ /* 0x000fca0007000000 */
[----:B------:R-:W-:-:S04]  /*1e80*/  FFMA.FTZ R93, R133, R98, R93 ;  /* 0x00000062855d7223 */ /* 0x000fc8000001005d */
[----:B------:R-:W-:-:S04]  /*1e90*/  FADD.FTZ R93, R130, -R93 ;  /* 0x8000005d825d7221 */ /* 0x000fc80000010000 */
[----:B------:R-:W-:-:S04]  /*1ea0*/  FMUL.FTZ R93, R114, R93 ;  /* 0x0000005d725d7220 */ /* 0x000fc80000410000 */
[----:B------:R-:W-:Y:S02]  /*1eb0*/  @P5 FADD.FTZ R93, R93, R92 ;  /* 0x0000005c5d5d5221 */ /* 0x000fe40000010000 */
.L_x_224:
[----:B------:R-:W-:Y:S05]  /*1ec0*/  BSYNC B2 ;  /* 0x0000000000027941 */ /* 0x000fea0003800000 */
.L_x_222:
        /* <DEDUP_REMOVED lines=14> */
.L_x_226:
[----:B------:R-:W-:-:S04]  /*1fb0*/  ISETP.NE.AND P6, PT, R9, RZ, PT ;  /* 0x000000ff0900720c */ /* 0x000fc80003fc5270 */
[----:B------:R-:W-:-:S05]  /*1fc0*/  FSEL R93, R97, RZ, !P6 ;  /* 0x000000ff615d7208 */ /* 0x000fca0007000000 */
[----:B------:R-:W-:-:S04]  /*1fd0*/  FFMA.FTZ R92, R132, R98, R93 ;  /* 0x00000062845c7223 */ /* 0x000fc8000001005d */
[----:B------:R-:W-:Y:S01]  /*1fe0*/  FADD.FTZ R93, R135, -R92 ;  /* 0x8000005c875d7221 */ /* 0x000fe20000010000 */
[----:B------:R-:W-:-:S03]  /*1ff0*/  @P5 PRMT R92, RZ, 0x7610, R79 ;  /* 0x00007610ff5c5816 */ /* 0x000fc6000000004f */
[----:B------:R-:W-:-:S04]  /*2000*/  FMUL.FTZ R93, R114, R93 ;  /* 0x0000005d725d7220 */ /* 0x000fc80000410000 */
[----:B------:R-:W-:Y:S02]  /*2010*/  @P5 FADD.FTZ R93, R93, R92 ;  /* 0x0000005c5d5d5221 */ /* 0x000fe40000010000 */
.L_x_227:
[----:B------:R-:W-:Y:S05]  /*2020*/  BSYNC B2 ;  /* 0x0000000000027941 */ /* 0x000fea0003800000 */
.L_x_225:
[----:B0-----:R-:W-:Y:S01]  /*2030*/  @P4 FMUL.FTZ R120, R93, c[0x0][0x1ec] ;  /* 0x00007b005d784a20 */ /* 0x001fe20000410000 */
[----:B------:R-:W-:Y:S01]  /*2040*/  @P0 MOV R92, 0x10 ;  /* 0x00000010005c0802 */ /* 0x000fe20000000f00 */
[----:B------:R-:W-:Y:S01]  /*2050*/  @P4 IMAD.MOV.U32 R95, RZ, RZ, 0x10 ;  /* 0x00000010ff5f4424 */ /* 0x000fe200078e00ff */
[----:B------:R-:W-:Y:S01]  /*2060*/  @P0 F2FP.BF16.PACK_AB R99, RZ, R93 ;  /* 0x0000005dff63023e */ /* 0x000fe200000010ff */
[----:B------:R-:W-:Y:S02]  /*2070*/  @P4 FMUL.FTZ R94, R105, R120 ;  /* 0x00000078695e4220 */ /* 0x000fe40000410000 */
[----:B------:R-:W-:Y:S01]  /*2080*/  @P0 IMAD.WIDE.U32 R92, R113, R92, c[0x0][0x258] ;  /* 0x00009600715c0625 */ /* 0x000fe200078e005c */
[----:B------:R-:W-:Y:S02]  /*2090*/  @P0 PRMT R39, R39, 0x5410, R99 ;  /* 0x0000541027270816 */ /* 0x000fe40000000063 */
[----:B------:R-:W-:Y:S01]  /*20a0*/  @P4 F2FP.BF16.PACK_AB R115, RZ, R94 ;  /* 0x0000005eff73423e */ /* 0x000fe200000010ff */
[----:B------:R-:W-:Y:S01]  /*20b0*/  @P4 IMAD.WIDE.U32 R94, R96, R95, c[0x0][0x248] ;  /* 0x00009200605e4625 */ /* 0x000fe200078e005f */
[----:B------:R-:W-:Y:S01]  /*20c0*/  IADD3 R113, R113, 0x20, RZ ;  /* 0x0000002071717810 */ /* 0x000fe20007ffe0ff */
[----:B------:R0:W-:Y:S01]  /*20d0*/  @P0 STG.E.128 [R92.64], R36 ;  /* 0x000000245c000986 */ /* 0x0001e2000c101d04 */
[----:B------:R-:W-:-:S02]  /*20e0*/  @P4 PRMT R47, R47, 0x5410, R115 ;  /* 0x000054102f2f4816 */ /* 0x000fc40000000073 */
[----:B------:R-:W-:-:S03]  /*20f0*/  IADD3 R96, R96, 0x20, RZ ;  /* 0x0000002060607810 */ /* 0x000fc60007ffe0ff */
[----:B------:R1:W-:Y:S01]  /*2100*/  @P4 STG.E.128 [R94.64], R44 ;  /* 0x0000002c5e004986 */ /* 0x0003e2000c101d04 */
[----:B0-----:R-:W-:-:S05]  /*2110*/  @P4 PRMT R92, RZ, 0x7610, R91 ;  /* 0x00007610ff5c4816 */ /* 0x001fca000000005b */
[----:B------:R-:W-:Y:S02]  /*2120*/  @P4 FFMA.FTZ R67, R120, R92, R67 ;  /* 0x0000005c78434223 */ /* 0x000fe40000010043 */
.L_x_201:
[----:B------:R-:W-:Y:S05]  /*2130*/  BSYNC B1 ;  /* 0x0000000000017941 */ /* 0x000fea0003800000 */
.L_x_200:
[----:B------:R-:W-:Y:S01]  /*2140*/  BSSY B1, `(.L_x_228) ;  /* 0x00000c8000017945 */ /* 0x000fe20003800000 */
[----:B------:R-:W-:Y:S05]  /*2150*/  @!P2 BRA `(.L_x_229) ;  /* 0x00000c600000a947 */ /* 0x000fea0003800000 */
[----:B------:R-:W-:Y:S01]  /*2160*/  BSSY B2, `(.L_x_230) ;  /* 0x0000005000027945 */ /* 0x000fe20003800000 */
[----:B------:R-:W-:Y:S05]  /*2170*/  @!P4 BRA `(.L_x_231) ;  /* 0x000000300000c947 */ /* 0x000fea0003800000 */
[----:B------:R-:W-:-:S10]  /*2180*/  HFMA2.MMA R89, -RZ, RZ, 0, 9.5367431640625e-07 ;  /* 0x00000010ff597435 */ /* 0x000fd400000001ff */
[----:B------:R-:W-:-:S06]  /*2190*/  IMAD.WIDE.U32 R88, R96, R89, c[0x0][0x170] ;  /* 0x00005c0060587625 */ /* 0x000fcc00078e0059 */
[----:B------:R-:W5:Y:S02]  /*21a0*/  LDG.E.128 R88, [R88.64] ;  /* 0x0000000458587981 */ /* 0x000f64000c1e1d00 */
.L_x_231:
[----:B------:R-:W-:Y:S05]  /*21b0*/  BSYNC B2 ;  /* 0x0000000000027941 */ /* 0x000fea0003800000 */
.L_x_230:
        /* <DEDUP_REMOVED lines=10> */
.L_x_233:
        /* <DEDUP_REMOVED lines=11> */
.L_x_234:
[----:B------:R-:W-:Y:S05]  /*2310*/  BSYNC B2 ;  /* 0x0000000000027941 */ /* 0x000fea0003800000 */
.L_x_232:
[----:B------:R-:W-:Y:S01]  /*2320*/  ISETP.NE.U32.AND P0, PT, RZ, c[0x0][0x258], PT ;  /* 0x00009600ff007a0c */ /* 0x000fe20003f05070 */
[----:B------:R-:W-:Y:S01]  /*2330*/  @P4 FMUL.FTZ R92, R93, c[0x0][0x1ec] ;  /* 0x00007b005d5c4a20 */ /* 0x000fe20000410000 */
[----:B-1---5:R-:W-:Y:S01]  /*2340*/  @P4 PRMT R95, RZ, 0x5410, R88 ;  /* 0x00005410ff5f4816 */ /* 0x022fe20000000058 */
[----:B------:R-:W-:Y:S01]  /*2350*/  BSSY B2, `(.L_x_235) ;  /* 0x0000014000027945 */ /* 0x000fe20003800000 */
[----:B------:R-:W-:Y:S01]  /*2360*/  ISETP.NE.AND.EX P0, PT, RZ, c[0x0][0x25c], PT, P0 ;  /* 0x00009700ff007a0c */ /* 0x000fe20003f05300 */
[-C--:B------:R-:W-:Y:S02]  /*2370*/  @P4 FMUL.FTZ R94, R103, R92.reuse ;  /* 0x0000005c675e4220 */ /* 0x080fe40000410000 */
[----:B------:R-:W-:-:S03]  /*2380*/  @P4 FFMA.FTZ R68, R95, R92, R68 ;  /* 0x0000005c5f444223 */ /* 0x000fc60000010044 */
[----:B------:R-:W-:-:S04]  /*2390*/  @P4 F2FP.BF16.PACK_AB R94, RZ, R94 ;  /* 0x0000005eff5e423e */ /* 0x000fc800000010ff */
[----:B------:R-:W-:-:S03]  /*23a0*/  @P4 PRMT R44, R94, 0x7610, R44 ;  /* 0x000076105e2c4816 */ /* 0x000fc6000000002c */
[----:B------:R-:W-:-:S04]  /*23b0*/  @P0 F2FP.BF16.PACK_AB R93, RZ, R93 ;  /* 0x0000005dff5d023e */ /* 0x000fc800000010ff */
[----:B------:R-:W-:Y:S01]  /*23c0*/  @P0 PRMT R36, R93, 0x7610, R36 ;  /* 0x000076105d240816 */ /* 0x000fe20000000024 */
[----:B------:R-:W-:Y:S05]  /*23d0*/  @P3 BRA `(.L_x_236) ;  /* 0x0000004000003947 */ /* 0x000fea0003800000 */
[----:B------:R-:W-:Y:S01]  /*23e0*/  MOV R93, RZ ;  /* 0x000000ff005d7202 */ /* 0x000fe20000000f00 */
[----:B------:R-:W-:Y:S05]  /*23f0*/  @!P5 BRA `(.L_x_237) ;  /* 0x000000900000d947 */ /* 0x000fea0003800000 */
[----:B------:R-:W-:Y:S01]  /*2400*/  PRMT R93, RZ, 0x7610, R24 ;  /* 0x00007610ff5d7816 */ /* 0x000fe20000000018 */
[----:B------:R-:W-:Y:S05]  /*2410*/  BRA `(.L_x_237) ;  /* 0x0000007000007947 */ /* 0x000fea0003800000 */
.L_x_236:
[----:B------:R-:W-:-:S04]  /*2420*/  ISETP.NE.AND P6, PT, R9, RZ, PT ;  /* 0x000000ff0900720c */ /* 0x000fc80003fc5270 */
[----:B------:R-:W-:-:S05]  /*2430*/  FSEL R93, R97, RZ, !P6 ;  /* 0x000000ff615d7208 */ /* 0x000fca0007000000 */
[----:B------:R-:W-:-:S04]  /*2440*/  FFMA.FTZ R92, R134, R98, R93 ;  /* 0x00000062865c7223 */ /* 0x000fc8000001005d */
[----:B------:R-:W-:Y:S01]  /*2450*/  FADD.FTZ R93, R139, -R92 ;  /* 0x8000005c8b5d7221 */ /* 0x000fe20000010000 */
[----:B------:R-:W-:-:S03]  /*2460*/  @P5 PRMT R92, RZ, 0x7610, R24 ;  /* 0x00007610ff5c5816 */ /* 0x000fc60000000018 */
[----:B------:R-:W-:-:S04]  /*2470*/  FMUL.FTZ R93, R114, R93 ;  /* 0x0000005d725d7220 */ /* 0x000fc80000410000 */
[----:B------:R-:W-:Y:S02]  /*2480*/  @P5 FADD.FTZ R93, R93, R92 ;  /* 0x0000005c5d5d5221 */ /* 0x000fe40000010000 */
.L_x_237:
[----:B------:R-:W-:Y:S05]  /*2490*/  BSYNC B2 ;  /* 0x0000000000027941 */ /* 0x000fea0003800000 */
.L_x_235:
[----:B------:R-:W-:Y:S01]  /*24a0*/  @P4 FMUL.FTZ R92, R93, c[0x0][0x1ec] ;  /* 0x00007b005d5c4a20 */ /* 0x000fe20000410000 */
[----:B------:R-:W-:Y:S01]  /*24b0*/  @P4 PRMT R95, RZ, 0x7610, R88 ;  /* 0x00007610ff5f4816 */ /* 0x000fe20000000058 */
[----:B------:R-:W-:Y:S01]  /*24c0*/  BSSY B2, `(.L_x_238) ;  /* 0x0000013000027945 */ /* 0x000fe20003800000 */
[----:B------:R-:W-:Y:S01]  /*24d0*/  @P0 F2FP.BF16.PACK_AB R93, RZ, R93 ;  /* 0x0000005dff5d023e */ /* 0x000fe200000010ff */
[-C--:B------:R-:W-:Y:S02]  /*24e0*/  @P4 FMUL.FTZ R94, R107, R92.reuse ;  /* 0x0000005c6b5e4220 */ /* 0x080fe40000410000 */
[----:B------:R-:W-:Y:S01]  /*24f0*/  @P4 FFMA.FTZ R69, R95, R92, R69 ;  /* 0x0000005c5f454223 */ /* 0x000fe20000010045 */
[----:B------:R-:W-:Y:S02]  /*2500*/  @P0 PRMT R36, R36, 0x5410, R93 ;  /* 0x0000541024240816 */ /* 0x000fe4000000005d */
[----:B------:R-:W-:-:S04]  /*2510*/  @P4 F2FP.BF16.PACK_AB R94, RZ, R94 ;  /* 0x0000005eff5e423e */ /* 0x000fc800000010ff */
[----:B------:R-:W-:Y:S01]  /*2520*/  @P4 PRMT R44, R44, 0x5410, R94 ;  /* 0x000054102c2c4816 */ /* 0x000fe2000000005e */
[----:B------:R-:W-:Y:S05]  /*2530*/  @P3 BRA `(.L_x_239) ;  /* 0x0000004000003947 */ /* 0x000fea0003800000 */
[----:B------:R-:W-:Y:S01]  /*2540*/  IMAD.MOV.U32 R93, RZ, RZ, RZ ;  /* 0x000000ffff5d7224 */ /* 0x000fe200078e00ff */
[----:B------:R-:W-:Y:S05]  /*2550*/  @!P5 BRA `(.L_x_240) ;  /* 0x000000900000d947 */ /* 0x000fea0003800000 */
[----:B------:R-:W-:Y:S01]  /*2560*/  PRMT R93, RZ, 0x5410, R25 ;  /* 0x00005410ff5d7816 */ /* 0x000fe20000000019 */
[----:B------:R-:W-:Y:S05]  /*2570*/  BRA `(.L_x_240) ;  /* 0x0000007000007947 */ /* 0x000fea0003800000 */
.L_x_239:
[----:B------:R-:W-:Y:S02]  /*2580*/  ISETP.NE.AND P6, PT, R9, RZ, PT ;  /* 0x000000ff0900720c */ /* 0x000fe40003fc5270 */
[----:B------:R-:W-:Y:S02]  /*2590*/  @P5 PRMT R92, RZ, 0x5410, R25 ;  /* 0x00005410ff5c5816 */ /* 0x000fe40000000019 */
[----:B------:R-:W-:-:S05]  /*25a0*/  FSEL R93, R97, RZ, !P6 ;  /* 0x000000ff615d7208 */ /* 0x000fca0007000000 */
[----:B------:R-:W-:-:S04]  /*25b0*/  FFMA.FTZ R93, R137, R98, R93 ;  /* 0x00000062895d7223 */ /* 0x000fc8000001005d */
[----:B------:R-:W-:-:S04]  /*25c0*/  FADD.FTZ R93, R140, -R93 ;  /* 0x8000005d8c5d7221 */ /* 0x000fc80000010000 */
[----:B------:R-:W-:-:S04]  /*25d0*/  FMUL.FTZ R93, R114, R93 ;  /* 0x0000005d725d7220 */ /* 0x000fc80000410000 */
[----:B------:R-:W-:Y:S02]  /*25e0*/  @P5 FADD.FTZ R93, R93, R92 ;  /* 0x0000005c5d5d5221 */ /* 0x000fe40000010000 */
.L_x_240:
[----:B------:R-:W-:Y:S05]  /*25f0*/  BSYNC B2 ;  /* 0x0000000000027941 */ /* 0x000fea0003800000 */
.L_x_238:
        /* <DEDUP_REMOVED lines=10> */
[----:B------:R-:W-:Y:S01]  /*26a0*/  HFMA2.MMA R93, -RZ, RZ, 0, 0 ;  /* 0x00000000ff5d7435 */ /* 0x000fe200000001ff */
[----:B------:R-:W-:Y:S05]  /*26b0*/  @!P5 BRA `(.L_x_243) ;  /* 0x000000900000d947 */ /* 0x000fea0003800000 */
[----:B------:R-:W-:Y:S01]  /*26c0*/  PRMT R93, RZ, 0x7610, R25 ;  /* 0x00007610ff5d7816 */ /* 0x000fe20000000019 */
[----:B------:R-:W-:Y:S05]  /*26d0*/  BRA `(.L_x_243) ;  /* 0x0000007000007947 */ /* 0x000fea0003800000 */
.L_x_242:
[----:B------:R-:W-:-:S04]  /*26e0*/  ISETP.NE.AND P6, PT, R9, RZ, PT ;  /* 0x000000ff0900720c */ /* 0x000fc80003fc5270 */
[----:B------:R-:W-:-:S05]  /*26f0*/  FSEL R93, R97, RZ, !P6 ;  /* 0x000000ff615d7208 */ /* 0x000fca0007000000 */
[----:B------:R-:W-:-:S04]  /*2700*/  FFMA.FTZ R92, R138, R98, R93 ;  /* 0x000000628a5c7223 */ /* 0x000fc8000001005d */
[----:B------:R-:W-:Y:S01]  /*2710*/  FADD.FTZ R93, R141, -R92 ;  /* 0x8000005c8d5d7221 */ /* 0x000fe20000010000 */
[----:B------:R-:W-:-:S03]  /*2720*/  @P5 PRMT R92, RZ, 0x7610, R25 ;  /* 0x00007610ff5c5816 */ /* 0x000fc60000000019 */
[----:B------:R-:W-:-:S04]  /*2730*/  FMUL.FTZ R93, R114, R93 ;  /* 0x0000005d725d7220 */ /* 0x000fc80000410000 */
[----:B------:R-:W-:Y:S02]  /*2740*/  @P5 FADD.FTZ R93, R93, R92 ;  /* 0x0000005c5d5d5221 */ /* 0x000fe40000010000 */
.L_x_243:
[----:B------:R-:W-:Y:S05]  /*2750*/  BSYNC B2 ;  /* 0x0000000000027941 */ /* 0x000fea0003800000 */
.L_x_241:
        /* <DEDUP_REMOVED lines=14> */
.L_x_245:
[----:B------:R-:W-:Y:S02]  /*2840*/  ISETP.NE.AND P6, PT, R9, RZ, PT ;  /* 0x000000ff0900720c */ /* 0x000fe40003fc5270 */
[----:B------:R-:W-:Y:S02]  /*2850*/  @P5 PRMT R92, RZ, 0x5410, R26 ;  /* 0x00005410ff5c5816 */ /* 0x000fe4000000001a */
[----:B------:R-:W-:-:S05]  /*2860*/  FSEL R93, R97, RZ, !P6 ;  /* 0x000000ff615d7208 */ /* 0x000fca0007000000 */
[----:B------:R-:W-:-:S04]  /*2870*/  FFMA.FTZ R93, R143, R98, R93 ;  /* 0x000000628f5d7223 */ /* 0x000fc8000001005d */
[----:B------:R-:W-:-:S04]  /*2880*/  FADD.FTZ R93, R142, -R93 ;  /* 0x8000005d8e5d7221 */ /* 0x000fc80000010000 */
[----:B------:R-:W-:-:S04]  /*2890*/  FMUL.FTZ R93, R114, R93 ;  /* 0x0000005d725d7220 */ /* 0x000fc80000410000 */
[----:B------:R-:W-:Y:S02]  /*28a0*/  @P5 FADD.FTZ R93, R93, R92 ;  /* 0x0000005c5d5d5221 */ /* 0x000fe40000010000 */
.L_x_246:
[----:B------:R-:W-:Y:S05]  /*28b0*/  BSYNC B2 ;  /* 0x0000000000027941 */ /* 0x000fea0003800000 */
.L_x_244:
        /* <DEDUP_REMOVED lines=10> */
[----:B------:R-:W-:Y:S01]  /*2960*/  MOV R93, RZ ;  /* 0x000000ff005d7202 */ /* 0x000fe20000000f00 */
[----:B------:R-:W-:Y:S05]  /*2970*/  @!P5 BRA `(.L_x_249) ;  /* 0x000000900000d947 */ /* 0x000fea0003800000 */
[----:B------:R-:W-:Y:S01]  /*2980*/  PRMT R93, RZ, 0x7610, R26 ;  /* 0x00007610ff5d7816 */ /* 0x000fe2000000001a */
[----:B------:R-:W-:Y:S05]  /*2990*/  BRA `(.L_x_249) ;  /* 0x0000007000007947 */ /* 0x000fea0003800000 */
.L_x_248:
[----:B------:R-:W-:-:S04]  /*29a0*/  ISETP.NE.AND P6, PT, R9, RZ, PT ;  /* 0x000000ff0900720c */ /* 0x000fc80003fc5270 */
[----:B------:R-:W-:-:S05]  /*29b0*/  FSEL R93, R97, RZ, !P6 ;  /* 0x000000ff615d7208 */ /* 0x000fca0007000000 */
[----:B------:R-:W-:-:S04]  /*29c0*/  FFMA.FTZ R92, R144, R98, R93 ;  /* 0x00000062905c7223 */ /* 0x000fc8000001005d */
[----:B------:R-:W-:Y:S01]  /*29d0*/  FADD.FTZ R93, R145, -R92 ;  /* 0x8000005c915d7221 */ /* 0x000fe20000010000 */
[----:B------:R-:W-:-:S03]  /*29e0*/  @P5 PRMT R92, RZ, 0x7610, R26 ;  /* 0x00007610ff5c5816 */ /* 0x000fc6000000001a */
[----:B------:R-:W-:-:S04]  /*29f0*/  FMUL.FTZ R93, R114, R93 ;  /* 0x0000005d725d7220 */ /* 0x000fc80000410000 */
[----:B------:R-:W-:Y:S02]  /*2a00*/  @P5 FADD.FTZ R93, R93, R92 ;  /* 0x0000005c5d5d5221 */ /* 0x000fe40000010000 */
.L_x_249:
[----:B------:R-:W-:Y:S05]  /*2a10*/  BSYNC B2 ;  /* 0x0000000000027941 */ /* 0x000fea0003800000 */
.L_x_247:
        /* <DEDUP_REMOVED lines=14> */
.L_x_251:
[----:B------:R-:W-:Y:S02]  /*2b00*/  ISETP.NE.AND P6, PT, R9, RZ, PT ;  /* 0x000000ff0900720c */ /* 0x000fe40003fc5270 */
[----:B------:R-:W-:Y:S02]  /*2b10*/  @P5 PRMT R92, RZ, 0x5410, R27 ;  /* 0x00005410ff5c5816 */ /* 0x000fe4000000001b */
[----:B------:R-:W-:-:S05]  /*2b20*/  FSEL R93, R97, RZ, !P6 ;  /* 0x000000ff615d7208 */ /* 0x000fca0007000000 */
[----:B------:R-:W-:-:S04]  /*2b30*/  FFMA.FTZ R93, R147, R98, R93 ;  /* 0x00000062935d7223 */ /* 0x000fc8000001005d */
[----:B------:R-:W-:-:S04]  /*2b40*/  FADD.FTZ R93, R146, -R93 ;  /* 0x8000005d925d7221 */ /* 0x000fc80000010000 */
[----:B------:R-:W-:-:S04]  /*2b50*/  FMUL.FTZ R93, R114, R93 ;  /* 0x0000005d725d7220 */ /* 0x000fc80000410000 */
[----:B------:R-:W-:Y:S02]  /*2b60*/  @P5 FADD.FTZ R93, R93, R92 ;  /* 0x0000005c5d5d5221 */ /* 0x000fe40000010000 */
.L_x_252:
[----:B------:R-:W-:Y:S05]  /*2b70*/  BSYNC B2 ;  /* 0x0000000000027941 */ /* 0x000fea0003800000 */
.L_x_250:
        /* <DEDUP_REMOVED lines=14> */
.L_x_254:
[----:B------:R-:W-:Y:S02]  /*2c60*/  ISETP.NE.AND P3, PT, R9, RZ, PT ;  /* 0x000000ff0900720c */ /* 0x000fe40003f65270 */
[----:B------:R-:W-:Y:S02]  /*2c70*/  @P5 PRMT R92, RZ, 0x7610, R27 ;  /* 0x00007610ff5c5816 */ /* 0x000fe4000000001b */
[----:B------:R-:W-:-:S05]  /*2c80*/  FSEL R93, R97, RZ, !P3 ;  /* 0x000000ff615d7208 */ /* 0x000fca0005800000 */
[----:B------:R-:W-:-:S04]  /*2c90*/  FFMA.FTZ R93, R149, R98, R93 ;  /* 0x00000062955d7223 */ /* 0x000fc8000001005d */
[----:B------:R-:W-:-:S04]  /*2ca0*/  FADD.FTZ R93, R148, -R93 ;  /* 0x8000005d945d7221 */ /* 0x000fc80000010000 */
[----:B------:R-:W-:-:S04]  /*2cb0*/  FMUL.FTZ R93, R114, R93 ;  /* 0x0000005d725d7220 */ /* 0x000fc80000410000 */
[----:B------:R-:W-:Y:S02]  /*2cc0*/  @P5 FADD.FTZ R93, R93, R92 ;  /* 0x0000005c5d5d5221 */ /* 0x000fe40000010000 */
.L_x_255:
[----:B------:R-:W-:Y:S05]  /*2cd0*/  BSYNC B2 ;  /* 0x0000000000027941 */ /* 0x000fea0003800000 */
.L_x_253:
[----:B------:R-:W-:Y:S01]  /*2ce0*/  @P4 FMUL.FTZ R98, R93, c[0x0][0x1ec] ;  /* 0x00007b005d624a20 */ /* 0x000fe20000410000 */
[----:B------:R-:W-:Y:S01]  /*2cf0*/  @P4 MOV R95, 0x10 ;  /* 0x00000010005f4802 */ /* 0x000fe20000000f00 */
[----:B------:R-:W-:Y:S01]  /*2d00*/  @P0 IMAD.MOV.U32 R92, RZ, RZ, 0x10 ;  /* 0x00000010ff5c0424 */ /* 0x000fe200078e00ff */
[----:B------:R-:W-:Y:S01]  /*2d10*/  @P0 F2FP.BF16.PACK_AB R97, RZ, R93 ;  /* 0x0000005dff61023e */ /* 0x000fe200000010ff */
[----:B------:R-:W-:Y:S02]  /*2d20*/  @P4 FMUL.FTZ R94, R112, R98 ;  /* 0x00000062705e4220 */ /* 0x000fe40000410000 */
[----:B------:R-:W-:Y:S01]  /*2d30*/  @P0 IMAD.WIDE.U32 R92, R113, R92, c[0x0][0x258] ;  /* 0x00009600715c0625 */ /* 0x000fe200078e005c */
[----:B------:R-:W-:Y:S02]  /*2d40*/  @P0 PRMT R39, R39, 0x5410, R97 ;  /* 0x0000541027270816 */ /* 0x000fe40000000061 */
[----:B------:R-:W-:Y:S01]  /*2d50*/  @P4 F2FP.BF16.PACK_AB R99, RZ, R94 ;  /* 0x0000005eff63423e */ /* 0x000fe200000010ff */
[----:B------:R-:W-:-:S02]  /*2d60*/  @P4 IMAD.WIDE.U32 R94, R96, R95, c[0x0][0x248] ;  /* 0x00009200605e4625 */ /* 0x000fc400078e005f */
[----:B------:R1:W-:Y:S01]  /*2d70*/  @P0 STG.E.128 [R92.64], R36 ;  /* 0x000000245c000986 */ /* 0x0003e2000c101d04 */
[----:B------:R-:W-:-:S05]  /*2d80*/  @P4 PRMT R47, R47, 0x5410, R99 ;  /* 0x000054102f2f4816 */ /* 0x000fca0000000063 */
[----:B------:R2:W-:Y:S01]  /*2d90*/  @P4 STG.E.128 [R94.64], R44 ;  /* 0x0000002c5e004986 */ /* 0x0005e2000c101d04 */
[----:B-1----:R-:W-:-:S05]  /*2da0*/  @P4 PRMT R92, RZ, 0x7610, R91 ;  /* 0x00007610ff5c4816 */ /* 0x002fca000000005b */
[----:B------:R-:W-:Y:S02]  /*2db0*/  @P4 FFMA.FTZ R75, R92, R98, R75 ;  /* 0x000000625c4b4223 */ /* 0x000fe4000001004b */
.L_x_229:
[----:B------:R-:W-:Y:S05]  /*2dc0*/  BSYNC B1 ;  /* 0x0000000000017941 */ /* 0x000fea0003800000 */
.L_x_228:
[----:B------:R-:W-:-:S05]  /*2dd0*/  IMAD.MOV.U32 R92, RZ, RZ, c[0x0][0x160] ;  /* 0x00005800ff5c7624 */ /* 0x000fca00078e00ff */
[----:B------:R-:W-:-:S04]  /*2de0*/  LEA R19, R92, R19, 0x2 ;  /* 0x000000135c137211 */ /* 0x000fc800078e10ff */
[----:B------:R-:W-:-:S13]  /*2df0*/  ISETP.GE.AND P0, PT, R19, c[0x0][0x164], PT ;  /* 0x0000590013007a0c */ /* 0x000fda0003f06270 */
[----:B012---:R-:W-:Y:S01]  /*2e00*/  @P0 CALL.REL.NOINC `(.L_x_189) ;  /* 0x0000001000000944 */ /* 0x007fe20003c00000 */
[----:B------:R-:W-:Y:S05]  /*2e10*/  BRA `(.L_x_256) ;  /* 0xffffd74000007947 */ /* 0x000fea000383ffff */
.L_x_189:
[----:B0-----:R-:W-:Y:S05]  /*2e20*/  BSYNC B0 ;  /* 0x0000000000007941 */ /* 0x001fea0003800000 */
.L_x_188:
[----:B------:R-:W-:Y:S01]  /*2e30*/  SHF.R.U32.HI R0, RZ, 0x5, R21 ;  /* 0x00000005ff007819 */ /* 0x000fe20000011615 */
[----:B------:R-:W-:Y:S01]  /*2e40*/  WARPSYNC 0xffffffff ;  /* 0xffffffff00007948 */ /* 0x000fe20003800000 */
[C---:B------:R-:W-:Y:S01]  /*2e50*/  LOP3.LUT R2, R21.reuse, 0x1f, RZ, 0xc0, !PT ;  /* 0x0000001f15027812 */ /* 0x040fe200078ec0ff */
[----:B------:R-:W0:Y:S01]  /*2e60*/  S2R R15, SR_CTAID.X ;  /* 0x00000000000f7919 */ /* 0x000e220000002500 */
[----:B------:R-:W-:Y:S01]  /*2e70*/  IADD3 R10, -R21, 0x7f, RZ ;  /* 0x0000007f150a7810 */ /* 0x000fe20007ffe1ff */
[----:B------:R-:W-:Y:S01]  /*2e80*/  IMAD.SHL.U32 R3, R0, 0x40, RZ ;  /* 0x0000004000037824 */ /* 0x000fe200078e00ff */
[----:B------:R-:W-:Y:S02]  /*2e90*/  BSSY B0, `(.L_x_257) ;  /* 0x000008f000007945 */ /* 0x000fe40003800000 */
[----:B------:R-:W-:Y:S02]  /*2ea0*/  IADD3 R10, R10, c[0x0][0x168], RZ ;  /* 0x00005a000a0a7a10 */ /* 0x000fe40007ffe0ff */
[----:B------:R-:W-:-:S02]  /*2eb0*/  LOP3.LUT R0, R3, 0xffffffc0, R2, 0xe2, !PT ;  /* 0xffffffc003007812 */ /* 0x000fc400078ee202 */
[----:B------:R-:W-:Y:S02]  /*2ec0*/  LOP3.LUT P3, RZ, R10, 0xffffff80, RZ, 0xc0, !PT ;  /* 0xffffff800aff7812 */ /* 0x000fe4000786c0ff */
[----:B------:R-:W-:Y:S02]  /*2ed0*/  SHF.L.U32 R0, R0, 0x5, RZ ;  /* 0x0000000500007819 */ /* 0x000fe400000006ff */
[C---:B------:R-:W-:Y:S02]  /*2ee0*/  ISETP.GE.U32.AND P0, PT, R10.reuse, 0x100, PT ;  /* 0x000001000a00780c */ /* 0x040fe40003f06070 */
[C---:B------:R-:W-:Y:S01]  /*2ef0*/  ISETP.GE.U32.AND P1, PT, R10.reuse, 0x180, PT ;  /* 0x000001800a00780c */ /* 0x040fe20003f26070 */
[----:B------:R-:W-:Y:S01]  /*2f00*/  STS.128 [R0], R48 ;  /* 0x0000003000007388 */ /* 0x000fe20000000c00 */
[----:B------:R-:W-:-:S03]  /*2f10*/  ISETP.GE.U32.AND P2, PT, R10, 0x200, PT ;  /* 0x000002000a00780c */ /* 0x000fc60003f46070 */
        /* <DEDUP_REMOVED lines=8> */
[----:B------:R-:W0:Y:S04]  /*2fa0*/  LDS R7, [R21.X4+0x800] ;  /* 0x0008000015077984 */ /* 0x000e280000004800 */
[----:B------:R-:W0:Y:S04]  /*2fb0*/  LDS R6, [R21.X4+0xa00] ;  /* 0x000a000015067984 */ /* 0x000e280000004800 */
[----:B------:R-:W0:Y:S04]  /*2fc0*/  LDS R9, [R21.X4+0xc00] ;  /* 0x000c000015097984 */ /* 0x000e280000004800 */
[----:B------:R-:W0:Y:S04]  /*2fd0*/  LDS R8, [R21.X4+0xe00] ;  /* 0x000e000015087984 */ /* 0x000e280000004800 */
[----:B------:R-:W-:Y:S04]  /*2fe0*/  LDS R11, [R21.X4+0x1800] ;  /* 0x00180000150b7984 */ /* 0x000fe80000004800 */
[----:B------:R-:W-:Y:S01]  /*2ff0*/  LDS R10, [R21.X4+0x1a00] ;  /* 0x001a0000150a7984 */ /* 0x000fe20000004800 */
[----:B-1----:R-:W-:-:S03]  /*3000*/  FADD.FTZ R2, RZ, R2 ;  /* 0x00000002ff027221 */ /* 0x002fc60000010000 */
[----:B------:R-:W-:Y:S01]  /*3010*/  LDS R13, [R21.X4+0x1c00] ;  /* 0x001c0000150d7984 */ /* 0x000fe20000004800 */
[----:B--2---:R-:W-:-:S03]  /*3020*/  FADD.FTZ R3, RZ, R3 ;  /* 0x00000003ff037221 */ /* 0x004fc60000010000 */
[----:B------:R-:W-:Y:S01]  /*3030*/  LDS R12, [R21.X4+0x1e00] ;  /* 0x001e0000150c7984 */ /* 0x000fe20000004800 */
[----:B---3--:R-:W-:Y:S02]  /*3040*/  FADD.FTZ R4, RZ, R4 ;  /* 0x00000004ff047221 */ /* 0x008fe40000010000 */
[----:B----4-:R-:W-:Y:S02]  /*3050*/  FADD.FTZ R5, RZ, R5 ;  /* 0x00000005ff057221 */ /* 0x010fe40000010000 */
[----:B0-----:R-:W-:Y:S02]  /*3060*/  FADD.FTZ R2, R2, R7 ;  /* 0x0000000702027221 */ /* 0x001fe40000010000 */
        /* <DEDUP_REMOVED lines=17> */
[----:B------:R-:W-:Y:S02]  /*3180*/  IMAD R2, R15, c[0x0][0x168], RZ ;  /* 0x00005a000f027a24 */ /* 0x000fe400078e02ff */
[----:B---3--:R-:W-:Y:S01]  /*3190*/  FADD.FTZ R5, R5, R8 ;  /* 0x0000000805057221 */ /* 0x008fe20000010000 */
[----:B------:R-:W-:Y:S01]  /*31a0*/  BAR.SYNC.DEFER_BLOCKING 0x0 ;  /* 0x0000000000007b1d */ /* 0x000fe20000010000 */
[----:B------:R-:W-:Y:S01]  /*31b0*/  FADD.FTZ R13, R4, R13 ;  /* 0x0000000d040d7221 */ /* 0x000fe20000010000 */
[----:B------:R-:W-:Y:S01]  /*31c0*/  IADD3 R10, P4, R2, R21, RZ ;  /* 0x00000015020a7210 */ /* 0x000fe20007f9e0ff */
[----:B------:R-:W-:-:S03]  /*31d0*/  FADD.FTZ R15, R5, R12 ;  /* 0x0000000c050f7221 */ /* 0x000fc60000010000 */
[----:B------:R-:W0:Y:S04]  /*31e0*/  LDS R14, [R21.X4] ;  /* 0x00000000150e7984 */ /* 0x000e280000004800 */
[----:B------:R-:W1:Y:S04]  /*31f0*/  LDS R19, [R21.X4+0x800] ;  /* 0x0008000015137984 */ /* 0x000e680000004800 */
[----:B------:R-:W2:Y:S04]  /*3200*/  LDS R16, [R21.X4+0x200] ;  /* 0x0002000015107984 */ /* 0x000ea80000004800 */
[----:B------:R-:W3:Y:S04]  /*3210*/  LDS R23, [R21.X4+0xa00] ;  /* 0x000a000015177984 */ /* 0x000ee80000004800 */
[----:B------:R-:W4:Y:S04]  /*3220*/  LDS R17, [R21.X4+0x400] ;  /* 0x0004000015117984 */ /* 0x000f280000004800 */
[----:B------:R-:W4:Y:S04]  /*3230*/  LDS R20, [R21.X4+0xc00] ;  /* 0x000c000015147984 */ /* 0x000f280000004800 */
[----:B------:R-:W4:Y:S04]  /*3240*/  LDS R18, [R21.X4+0x600] ;  /* 0x0006000015127984 */ /* 0x000f280000004800 */
[----:B-----5:R-:W4:Y:S04]  /*3250*/  LDS R25, [R21.X4+0xe00] ;  /* 0x000e000015197984 */ /* 0x020f280000004800 */
        /* <DEDUP_REMOVED lines=9> */
[----:B---3--:R-:W-:-:S03]  /*32f0*/  FADD.FTZ R16, R16, R23 ;  /* 0x0000001710107221 */ /* 0x008fc60000010000 */
[----:B------:R-:W3:Y:S01]  /*3300*/  LDS R24, [R21.X4+0x1c00] ;  /* 0x001c000015187984 */ /* 0x000ee20000004800 */
[----:B----4-:R-:W-:-:S03]  /*3310*/  FADD.FTZ R17, RZ, R17 ;  /* 0x00000011ff117221 */ /* 0x010fc60000010000 */
[----:B------:R-:W4:Y:S01]  /*3320*/  LDS R37, [R21.X4+0x1e00] ;  /* 0x001e000015257984 */ /* 0x000f220000004800 */
[----:B------:R-:W-:-:S03]  /*3330*/  FADD.FTZ R17, R17, R20 ;  /* 0x0000001411117221 */ /* 0x000fc60000010000 */
[----:B------:R-:W-:Y:S01]  /*3340*/  BAR.SYNC.DEFER_BLOCKING 0x0 ;  /* 0x0000000000007b1d */ /* 0x000fe20000010000 */
[----:B------:R-:W-:-:S04]  /*3350*/  FADD.FTZ R18, RZ, R18 ;  /* 0x00000012ff127221 */ /* 0x000fc80000010000 */
[----:B------:R-:W-:Y:S02]  /*3360*/  FADD.FTZ R18, R18, R25 ;  /* 0x0000001912127221 */ /* 0x000fe40000010000 */
[----:B------:R-:W-:Y:S02]  /*3370*/  FADD.FTZ R14, R14, R27 ;  /* 0x0000001b0e0e7221 */ /* 0x000fe40000010000 */
[----:B------:R-:W-:Y:S02]  /*3380*/  FADD.FTZ R16, R16, R29 ;  /* 0x0000001d10107221 */ /* 0x000fe40000010000 */
[----:B------:R-:W-:Y:S02]  /*3390*/  FADD.FTZ R17, R17, R22 ;  /* 0x0000001611117221 */ /* 0x000fe40000010000 */
        /* <DEDUP_REMOVED lines=30> */
[----:B------:R4:W2:Y:S01]  /*3580*/  LDS R55, [R21.X4+0x1e00] ;  /* 0x001e000015377984 */ /* 0x0008a20000004800 */
[----:B------:R-:W-:Y:S02]  /*3590*/  FADD.FTZ R26, R26, R45 ;  /* 0x0000002d1a1a7221 */ /* 0x000fe40000010000 */
[----:B------:R-:W-:Y:S02]  /*35a0*/  FADD.FTZ R6, R6, R41 ;  /* 0x0000002906067221 */ /* 0x000fe40000010000 */
[----:B----4-:R-:W-:Y:S02]  /*35b0*/  IMAD.X R21, RZ, RZ, RZ, P4 ;  /* 0x000000ffff157224 */ /* 0x010fe400020e06ff */
[----:B------:R-:W-:Y:S02]  /*35c0*/  FADD.FTZ R0, R7, R0 ;  /* 0x0000000007007221 */ /* 0x000fe40000010000 */
[----:B------:R-:W-:Y:S01]  /*35d0*/  FADD.FTZ R28, R28, R43 ;  /* 0x0000002b1c1c7221 */ /* 0x000fe20000010000 */
[----:B------:R-:W-:-:S02]  /*35e0*/  SHF.L.U64.HI R21, R10, 0x2, R21 ;  /* 0x000000020a157819 */ /* 0x000fc40000010215 */
[----:B------:R-:W-:Y:S01]  /*35f0*/  SHF.L.U32 R10, R10, 0x2, RZ ;  /* 0x000000020a0a7819 */ /* 0x000fe200000006ff */
[----:B------:R-:W-:-:S03]  /*3600*/  FADD.FTZ R19, R26, R3 ;  /* 0x000000031a137221 */ /* 0x000fc60000010000 */
[----:B------:R-:W-:Y:S01]  /*3610*/  IADD3 R2, P4, R10, c[0x0][0x228], RZ ;  /* 0x00008a000a027a10 */ /* 0x000fe20007f9e0ff */
[----:B------:R-:W-:Y:S01]  /*3620*/  FADD.FTZ R47, R6, R47 ;  /* 0x0000002f062f7221 */ /* 0x000fe20000010000 */
[C---:B------:R-:W-:Y:S02]  /*3630*/  IADD3 R12, P5, R10.reuse, c[0x0][0x220], RZ ;  /* 0x000088000a0c7a10 */ /* 0x040fe40007fbe0ff */
[----:B------:R-:W-:Y:S01]  /*3640*/  IADD3 R10, P6, R10, c[0x0][0x240], RZ ;  /* 0x000090000a0a7a10 */ /* 0x000fe20007fde0ff */
[----:B0-----:R-:W-:Y:S01]  /*3650*/  FADD.FTZ R0, R0, R49 ;  /* 0x0000003100007221 */ /* 0x001fe20000010000 */
[C---:B------:R-:W-:Y:S02]  /*3660*/  IADD3.X R3, R21.reuse, c[0x0][0x22c], RZ, P4, !PT ;  /* 0x00008b0015037a10 */ /* 0x040fe400027fe4ff */
[C---:B------:R-:W-:Y:S01]  /*3670*/  IADD3.X R23, R21.reuse, c[0x0][0x224], RZ, P5, !PT ;  /* 0x0000890015177a10 */ /* 0x040fe20002ffe4ff */
[----:B-1----:R-:W-:Y:S01]  /*3680*/  FADD.FTZ R28, R28, R51 ;  /* 0x000000331c1c7221 */ /* 0x002fe20000010000 */
[----:B------:R-:W-:Y:S01]  /*3690*/  IADD3.X R21, R21, c[0x0][0x244], RZ, P6, !PT ;  /* 0x0000910015157a10 */ /* 0x000fe200037fe4ff */
[----:B------:R-:W-:Y:S05]  /*36a0*/  @!P3 BRA `(.L_x_258) ;  /* 0x000000d00000b947 */ /* 0x000fea0003800000 */
[----:B------:R-:W-:Y:S01]  /*36b0*/  IMAD.MOV.U32 R4, RZ, RZ, R12 ;  /* 0x000000ffff047224 */ /* 0x000fe200078e000c */
[----:B------:R-:W-:Y:S01]  /*36c0*/  MOV R5, R23 ;  /* 0x0000001700057202 */ /* 0x000fe20000000f00 */
[----:B------:R-:W-:Y:S01]  /*36d0*/  IMAD.MOV.U32 R6, RZ, RZ, R10 ;  /* 0x000000ffff067224 */ /* 0x000fe200078e000a */
[----:B------:R-:W-:Y:S01]  /*36e0*/  MOV R7, R21 ;  /* 0x0000001500077202 */ /* 0x000fe20000000f00 */
[----:B------:R0:W-:Y:S01]  /*36f0*/  STG.E [R2.64], R33 ;  /* 0x0000002102007986 */ /* 0x0001e2000c101904 */
[----:B------:R-:W-:-:S02]  /*3700*/  IADD3 R10, P5, R10, 0x200, RZ ;  /* 0x000002000a0a7810 */ /* 0x000fc40007fbe0ff */
[----:B------:R-:W-:Y:S01]  /*3710*/  IADD3 R12, P4, R12, 0x200, RZ ;  /* 0x000002000c0c7810 */ /* 0x000fe20007f9e0ff */
[----:B------:R1:W-:Y:S02]  /*3720*/  STG.E [R4.64], R11 ;  /* 0x0000000b04007986 */ /* 0x0003e4000c101904 */
[----:B------:R-:W-:Y:S01]  /*3730*/  IMAD.X R21, RZ, RZ, R21, P5 ;  /* 0x000000ffff157224 */ /* 0x000fe200028e0615 */
[----:B------:R-:W-:Y:S01]  /*3740*/  IADD3.X R23, RZ, R23, RZ, P4, !PT ;  /* 0x00000017ff177210 */ /* 0x000fe200027fe4ff */
[----:B------:R1:W-:Y:S01]  /*3750*/  STG.E [R6.64], R19 ;  /* 0x0000001306007986 */ /* 0x0003e2000c101904 */
[----:B0-----:R-:W-:-:S05]  /*3760*/  IADD3 R2, P3, R2, 0x200, RZ ;  /* 0x0000020002027810 */ /* 0x001fca0007f7e0ff */
[----:B------:R-:W-:-:S03]  /*3770*/  IMAD.X R3, RZ, RZ, R3, P3 ;  /* 0x000000ffff037224 */ /* 0x000fc600018e0603 */
.L_x_258:
[----:B------:R-:W-:Y:S05]  /*3780*/  BSYNC B0 ;  /* 0x0000000000007941 */ /* 0x000fea0003800000 */
.L_x_257:
[----:B------:R-:W-:Y:S01]  /*3790*/  BSSY B0, `(.L_x_259) ;  /* 0x0000010000007945 */ /* 0x000fe20003800000 */
[----:B--2---:R-:W-:Y:S01]  /*37a0*/  FADD.FTZ R47, R47, R8 ;  /* 0x000000082f2f7221 */ /* 0x004fe20000010000 */
[----:B------:R-:W-:Y:S05]  /*37b0*/  @!P0 BRA `(.L_x_260) ;  /* 0x000000d000008947 */ /* 0x000fea0003800000 */
[----:B-1----:R-:W-:Y:S01]  /*37c0*/  MOV R4, R12 ;  /* 0x0000000c00047202 */ /* 0x002fe20000000f00 */
[----:B------:R-:W-:Y:S01]  /*37d0*/  IMAD.MOV.U32 R6, RZ, RZ, R10 ;  /* 0x000000ffff067224 */ /* 0x000fe200078e000a */
[----:B------:R-:W-:Y:S01]  /*37e0*/  MOV R5, R23 ;  /* 0x0000001700057202 */ /* 0x000fe20000000f00 */
[----:B------:R0:W-:Y:S01]  /*37f0*/  STG.E [R2.64], R35 ;  /* 0x0000002302007986 */ /* 0x0001e2000c101904 */
[----:B------:R-:W-:Y:S02]  /*3800*/  MOV R7, R21 ;  /* 0x0000001500077202 */ /* 0x000fe40000000f00 */
[----:B------:R-:W-:Y:S01]  /*3810*/  IADD3 R12, P3, R12, 0x200, RZ ;  /* 0x000002000c0c7810 */ /* 0x000fe20007f7e0ff */
[----:B------:R1:W-:Y:S01]  /*3820*/  STG.E [R4.64], R9 ;  /* 0x0000000904007986 */ /* 0x0003e2000c101904 */
[----:B------:R-:W-:-:S03]  /*3830*/  IADD3 R10, P4, R10, 0x200, RZ ;  /* 0x000002000a0a7810 */ /* 0x000fc60007f9e0ff */
[----:B------:R1:W-:Y:S01]  /*3840*/  STG.E [R6.64], R47 ;  /* 0x0000002f06007986 */ /* 0x0003e2000c101904 */
[----:B------:R-:W-:Y:S01]  /*3850*/  IMAD.X R23, RZ, RZ, R23, P3 ;  /* 0x000000ffff177224 */ /* 0x000fe200018e0617 */
[----:B------:R-:W-:Y:S02]  /*3860*/  IADD3.X R21, RZ, R21, RZ, P4, !PT ;  /* 0x00000015ff157210 */ /* 0x000fe400027fe4ff */
[----:B0-----:R-:W-:-:S04]  /*3870*/  IADD3 R2, P0, R2, 0x200, RZ ;  /* 0x0000020002027810 */ /* 0x001fc80007f1e0ff */
[----:B------:R-:W-:-:S04]  /*3880*/  IADD3.X R3, RZ, R3, RZ, P0, !PT ;  /* 0x00000003ff037210 */ /* 0x000fc800007fe4ff */
.L_x_260:
[----:B------:R-:W-:Y:S05]  /*3890*/  BSYNC B0 ;  /* 0x0000000000007941 */ /* 0x000fea0003800000 */
.L_x_259:
[----:B------:R-:W-:Y:S01]  /*38a0*/  BSSY B0, `(.L_x_261) ;  /* 0x0000010000007945 */ /* 0x000fe20003800000 */
[----:B---3--:R-:W-:Y:S01]  /*38b0*/  FADD.FTZ R53, R0, R53 ;  /* 0x0000003500357221 */ /* 0x008fe20000010000 */
        /* <DEDUP_REMOVED lines=8> */
[----:B------:R-:W-:-:S02]  /*3940*/  IADD3 R10, P3, R10, 0x200, RZ ;  /* 0x000002000a0a7810 */ /* 0x000fc40007f7e0ff */
[----:B------:R-:W-:Y:S01]  /*3950*/  IADD3.X R23, RZ, R23, RZ, P1, !PT ;  /* 0x00000017ff177210 */ /* 0x000fe20000ffe4ff */
[----:B------:R1:W-:Y:S01]  /*3960*/  STG.E [R6.64], R53 ;  /* 0x0000003506007986 */ /* 0x0003e2000c101904 */
[----:B------:R-:W-:Y:S02]  /*3970*/  IADD3.X R21, RZ, R21, RZ, P3, !PT ;  /* 0x00000015ff157210 */ /* 0x000fe40001ffe4ff */
[----:B0-----:R-:W-:-:S05]  /*3980*/  IADD3 R2, P0, R2, 0x200, RZ ;  /* 0x0000020002027810 */ /* 0x001fca0007f1e0ff */
[----:B------:R-:W-:-:S03]  /*3990*/  IMAD.X R3, RZ, RZ, R3, P0 ;  /* 0x000000ffff037224 */ /* 0x000fc600000e0603 */
.L_x_262:
[----:B------:R-:W-:Y:S05]  /*39a0*/  BSYNC B0 ;  /* 0x0000000000007941 */ /* 0x000fea0003800000 */
.L_x_261:
[----:B------:R-:W-:Y:S01]  /*39b0*/  FADD.FTZ R55, R28, R55 ;  /* 0x000000371c377221 */ /* 0x000fe20000010000 */
[----:B------:R-:W-:Y:S06]  /*39c0*/  @!P2 EXIT ;  /* 0x000000000000a94d */ /* 0x000fec0003800000 */
[----:B------:R0:W-:Y:S01]  /*39d0*/  STG.E [R2.64], R37 ;  /* 0x0000002502007986 */ /* 0x0001e2000c101904 */
[----:B-1----:R-:W-:Y:S01]  /*39e0*/  MOV R4, R10 ;  /* 0x0000000a00047202 */ /* 0x002fe20000000f00 */
[----:B------:R-:W-:Y:S02]  /*39f0*/  IMAD.MOV.U32 R5, RZ, RZ, R21 ;  /* 0x000000ffff057224 */ /* 0x000fe400078e0015 */
[----:B0-----:R-:W-:Y:S01]  /*3a00*/  IMAD.MOV.U32 R2, RZ, RZ, R12 ;  /* 0x000000ffff027224 */ /* 0x001fe200078e000c */
[----:B------:R-:W-:-:S05]  /*3a10*/  MOV R3, R23 ;  /* 0x0000001700037202 */ /* 0x000fca0000000f00 */
[----:B------:R-:W-:Y:S04]  /*3a20*/  STG.E [R2.64], R15 ;  /* 0x0000000f02007986 */ /* 0x000fe8000c101904 */
[----:B------:R-:W-:Y:S01]  /*3a30*/  STG.E [R4.64], R55 ;  /* 0x0000003704007986 */ /* 0x000fe2000c101904 */
[----:B------:R-:W-:Y:S05]  /*3a40*/  EXIT ;  /* 0x000000000000794d */ /* 0x000fea0003800000 */
.L_x_198:
[----:B0-----:R-:W-:Y:S01]  /*3a50*/  HFMA2.MMA R120, -RZ, RZ, 0, 5.9604644775390625e-08 ;  /* 0x00000001ff787435 */ /* 0x001fe200000001ff */
[----:B------:R-:W-:Y:S01]  /*3a60*/  MOV R95, R153 ;  /* 0x00000099005f7202 */ /* 0x000fe20000000f00 */
[----:B------:R-:W-:Y:S01]  /*3a70*/  IMAD.MOV.U32 R97, RZ, RZ, 0x1f ;  /* 0x0000001fff617424 */ /* 0x000fe200078e00ff */
[----:B------:R-:W-:Y:S02]  /*3a80*/  MOV R150, 0xffffffff ;  /* 0xffffffff00967802 */ /* 0x000fe40000000f00 */
[----:B------:R-:W-:-:S02]  /*3a90*/  MOV R92, 0x3ab0 ;  /* 0x00003ab0005c7802 */ /* 0x000fc40000000f00 */
[----:B-----5:R-:W-:Y:S05]  /*3aa0*/  CALL.REL.NOINC `($__internal_6_$__cuda_sm70_shflsync_bfly_p) ;  /* 0x0000046000007944 */ /* 0x020fea0003c00000 */
[----:B-1----:R-:W-:Y:S01]  /*3ab0*/  MOV R94, R95 ;  /* 0x0000005f005e7202 */ /* 0x002fe20000000f00 */
[----:B0-----:R-:W-:Y:S05]  /*3ac0*/  BRA `(.L_x_263) ;  /* 0xffffd7e000007947 */ /* 0x001fea000383ffff */
.L_x_199:
[----:B0-----:R-:W-:Y:S01]  /*3ad0*/  HFMA2.MMA R120, -RZ, RZ, 0, 5.9604644775390625e-08 ;  /* 0x00000001ff787435 */ /* 0x001fe200000001ff */
[----:B------:R-:W-:Y:S01]  /*3ae0*/  IMAD.MOV.U32 R95, RZ, RZ, R152 ;  /* 0x000000ffff5f7224 */ /* 0x000fe200078e0098 */
[----:B------:R-:W-:Y:S01]  /*3af0*/  MOV R97, 0x1f ;  /* 0x0000001f00617802 */ /* 0x000fe20000000f00 */
[----:B------:R-:W-:Y:S01]  /*3b00*/  IMAD.MOV.U32 R150, RZ, RZ, -0x1 ;  /* 0xffffffffff967424 */ /* 0x000fe200078e00ff */
[----:B------:R-:W-:-:S02]  /*3b10*/  MOV R92, 0x3b30 ;  /* 0x00003b30005c7802 */ /* 0x000fc40000000f00 */
[----:B-12--5:R-:W-:Y:S05]  /*3b20*/  CALL.REL.NOINC `($__internal_6_$__cuda_sm70_shflsync_bfly_p) ;  /* 0x000003e000007944 */ /* 0x026fea0003c00000 */
[----:B------:R-:W-:Y:S01]  /*3b30*/  FADD.FTZ R153, R94, R153 ;  /* 0x000000995e997221 */ /* 0x000fe20000010000 */
[----:B0-----:R-:W-:Y:S01]  /*3b40*/  HFMA2.MMA R120, -RZ, RZ, 0, 1.1920928955078125e-07 ;  /* 0x00000002ff787435 */ /* 0x001fe200000001ff */
[----:B-1----:R-:W-:Y:S01]  /*3b50*/  FADD.FTZ R152, R152, R95 ;  /* 0x0000005f98987221 */ /* 0x002fe20000010000 */
[----:B------:R-:W-:Y:S01]  /*3b60*/  MOV R97, 0x1f ;  /* 0x0000001f00617802 */ /* 0x000fe20000000f00 */
[----:B------:R-:W-:Y:S01]  /*3b70*/  IMAD.MOV.U32 R150, RZ, RZ, -0x1 ;  /* 0xffffffffff967424 */ /* 0x000fe200078e00ff */
[----:B------:R-:W-:-:S02]  /*3b80*/  MOV R95, R153 ;  /* 0x00000099005f7202 */ /* 0x000fc40000000f00 */
[----:B------:R-:W-:Y:S02]  /*3b90*/  MOV R92, 0x3bb0 ;  /* 0x00003bb0005c7802 */ /* 0x000fe40000000f00 */
[----:B------:R-:W-:Y:S05]  /*3ba0*/  CALL.REL.NOINC `($__internal_6_$__cuda_sm70_shflsync_bfly_p) ;  /* 0x0000036000007944 */ /* 0x000fea0003c00000 */
[----:B0-----:R-:W-:Y:S01]  /*3bb0*/  HFMA2.MMA R120, -RZ, RZ, 0, 1.1920928955078125e-07 ;  /* 0x00000002ff787435 */ /* 0x001fe200000001ff */
[----:B-1----:R-:W-:Y:S01]  /*3bc0*/  MOV R94, R95 ;  /* 0x0000005f005e7202 */ /* 0x002fe20000000f00 */
[----:B------:R-:W-:Y:S01]  /*3bd0*/  IMAD.MOV.U32 R95, RZ, RZ, R152 ;  /* 0x000000ffff5f7224 */ /* 0x000fe200078e0098 */
[----:B------:R-:W-:Y:S01]  /*3be0*/  MOV R97, 0x1f ;  /* 0x0000001f00617802 */ /* 0x000fe20000000f00 */
[----:B------:R-:W-:Y:S01]  /*3bf0*/  IMAD.MOV.U32 R150, RZ, RZ, -0x1 ;  /* 0xffffffffff967424 */ /* 0x000fe200078e00ff */
[----:B------:R-:W-:Y:S02]  /*3c00*/  MOV R92, 0x3c20 ;  /* 0x00003c20005c7802 */ /* 0x000fe40000000f00 */
[----:B------:R-:W-:Y:S05]  /*3c10*/  CALL.REL.NOINC `($__internal_6_$__cuda_sm70_shflsync_bfly_p) ;  /* 0x000002f000007944 */ /* 0x000fea0003c00000 */
[----:B------:R-:W-:Y:S01]  /*3c20*/  FADD.FTZ R153, R94, R153 ;  /* 0x000000995e997221 */ /* 0x000fe20000010000 */
[----:B0-----:R-:W-:Y:S01]  /*3c30*/  HFMA2.MMA R120, -RZ, RZ, 0, 2.384185791015625e-07 ;  /* 0x00000004ff787435 */ /* 0x001fe200000001ff */
[----:B-1----:R-:W-:Y:S01]  /*3c40*/  FADD.FTZ R152, R152, R95 ;  /* 0x0000005f98987221 */ /* 0x002fe20000010000 */
[----:B------:R-:W-:Y:S01]  /*3c50*/  MOV R97, 0x1f ;  /* 0x0000001f00617802 */ /* 0x000fe20000000f00 */
[----:B------:R-:W-:Y:S01]  /*3c60*/  IMAD.MOV.U32 R150, RZ, RZ, -0x1 ;  /* 0xffffffffff967424 */ /* 0x000fe200078e00ff */
[----:B------:R-:W-:-:S02]  /*3c70*/  MOV R95, R153 ;  /* 0x00000099005f7202 */ /* 0x000fc40000000f00 */
[----:B------:R-:W-:Y:S02]  /*3c80*/  MOV R92, 0x3ca0 ;  /* 0x00003ca0005c7802 */ /* 0x000fe40000000f00 */
[----:B------:R-:W-:Y:S05]  /*3c90*/  CALL.REL.NOINC `($__internal_6_$__cuda_sm70_shflsync_bfly_p) ;  /* 0x0000027000007944 */ /* 0x000fea0003c00000 */
[----:B0-----:R-:W-:Y:S01]  /*3ca0*/  HFMA2.MMA R120, -RZ, RZ, 0, 2.384185791015625e-07 ;  /* 0x00000004ff787435 */ /* 0x001fe200000001ff */
[----:B-1----:R-:W-:Y:S01]  /*3cb0*/  MOV R94, R95 ;  /* 0x0000005f005e7202 */ /* 0x002fe20000000f00 */
[----:B------:R-:W-:Y:S01]  /*3cc0*/  IMAD.MOV.U32 R95, RZ, RZ, R152 ;  /* 0x000000ffff5f7224 */ /* 0x000fe200078e0098 */
[----:B------:R-:W-:Y:S01]  /*3cd0*/  MOV R97, 0x1f ;  /* 0x0000001f00617802 */ /* 0x000fe20000000f00 */
[----:B------:R-:W-:Y:S01]  /*3ce0*/  IMAD.MOV.U32 R150, RZ, RZ, -0x1 ;  /* 0xffffffffff967424 */ /* 0x000fe200078e00ff */
[----:B------:R-:W-:Y:S02]  /*3cf0*/  MOV R92, 0x3d10 ;  /* 0x00003d10005c7802 */ /* 0x000fe40000000f00 */
[----:B------:R-:W-:Y:S05]  /*3d00*/  CALL.REL.NOINC `($__internal_6_$__cuda_sm70_shflsync_bfly_p) ;  /* 0x0000020000007944 */ /* 0x000fea0003c00000 */
[----:B------:R-:W-:Y:S01]  /*3d10*/  FADD.FTZ R153, R94, R153 ;  /* 0x000000995e997221 */ /* 0x000fe20000010000 */
[----:B0-----:R-:W-:Y:S01]  /*3d20*/  HFMA2.MMA R120, -RZ, RZ, 0, 4.76837158203125e-07 ;  /* 0x00000008ff787435 */ /* 0x001fe200000001ff */
[----:B-1----:R-:W-:Y:S01]  /*3d30*/  FADD.FTZ R98, R152, R95 ;  /* 0x0000005f98627221 */ /* 0x002fe20000010000 */
[----:B------:R-:W-:Y:S01]  /*3d40*/  MOV R97, 0x1f ;  /* 0x0000001f00617802 */ /* 0x000fe20000000f00 */
[----:B------:R-:W-:Y:S01]  /*3d50*/  IMAD.MOV.U32 R150, RZ, RZ, -0x1 ;  /* 0xffffffffff967424 */ /* 0x000fe200078e00ff */
[----:B------:R-:W-:-:S02]  /*3d60*/  MOV R95, R153 ;  /* 0x00000099005f7202 */ /* 0x000fc40000000f00 */
[----:B------:R-:W-:Y:S02]  /*3d70*/  MOV R92, 0x3d90 ;  /* 0x00003d90005c7802 */ /* 0x000fe40000000f00 */
[----:B------:R-:W-:Y:S05]  /*3d80*/  CALL.REL.NOINC `($__internal_6_$__cuda_sm70_shflsync_bfly_p) ;  /* 0x0000018000007944 */ /* 0x000fea0003c00000 */
[----:B0-----:R-:W-:Y:S01]  /*3d90*/  HFMA2.MMA R120, -RZ, RZ, 0, 4.76837158203125e-07 ;  /* 0x00000008ff787435 */ /* 0x001fe200000001ff */
[----:B-1----:R-:W-:Y:S01]  /*3da0*/  MOV R94, R95 ;  /* 0x0000005f005e7202 */ /* 0x002fe20000000f00 */
[----:B------:R-:W-:Y:S01]  /*3db0*/  IMAD.MOV.U32 R95, RZ, RZ, R98 ;  /* 0x000000ffff5f7224 */ /* 0x000fe200078e0062 */
[----:B------:R-:W-:Y:S01]  /*3dc0*/  MOV R97, 0x1f ;  /* 0x0000001f00617802 */ /* 0x000fe20000000f00 */
[----:B------:R-:W-:Y:S01]  /*3dd0*/  IMAD.MOV.U32 R150, RZ, RZ, -0x1 ;  /* 0xffffffffff967424 */ /* 0x000fe200078e00ff */
[----:B------:R-:W-:Y:S02]  /*3de0*/  MOV R92, 0x3e00 ;  /* 0x00003e00005c7802 */ /* 0x000fe40000000f00 */
[----:B------:R-:W-:Y:S05]  /*3df0*/  CALL.REL.NOINC `($__internal_6_$__cuda_sm70_shflsync_bfly_p) ;  /* 0x0000011000007944 */ /* 0x000fea0003c00000 */
[----:B------:R-:W-:Y:S01]  /*3e00*/  FADD.FTZ R96, R94, R153 ;  /* 0x000000995e607221 */ /* 0x000fe20000010000 */
[----:B0-----:R-:W-:Y:S01]  /*3e10*/  HFMA2.MMA R120, -RZ, RZ, 0, 9.5367431640625e-07 ;  /* 0x00000010ff787435 */ /* 0x001fe200000001ff */
[----:B-1----:R-:W-:Y:S01]  /*3e20*/  FADD.FTZ R98, R98, R95 ;  /* 0x0000005f62627221 */ /* 0x002fe20000010000 */
[----:B------:R-:W-:Y:S01]  /*3e30*/  MOV R97, 0x1f ;  /* 0x0000001f00617802 */ /* 0x000fe20000000f00 */
[----:B------:R-:W-:Y:S01]  /*3e40*/  IMAD.MOV.U32 R150, RZ, RZ, -0x1 ;  /* 0xffffffffff967424 */ /* 0x000fe200078e00ff */
[----:B------:R-:W-:-:S02]  /*3e50*/  MOV R95, R96 ;  /* 0x00000060005f7202 */ /* 0x000fc40000000f00 */
[----:B------:R-:W-:Y:S02]  /*3e60*/  MOV R92, 0x3e80 ;  /* 0x00003e80005c7802 */ /* 0x000fe40000000f00 */
[----:B------:R-:W-:Y:S05]  /*3e70*/  CALL.REL.NOINC `($__internal_6_$__cuda_sm70_shflsync_bfly_p) ;  /* 0x0000009000007944 */ /* 0x000fea0003c00000 */
[----:B0-----:R-:W-:Y:S01]  /*3e80*/  HFMA2.MMA R120, -RZ, RZ, 0, 9.5367431640625e-07 ;  /* 0x00000010ff787435 */ /* 0x001fe200000001ff */
[----:B-1----:R-:W-:Y:S01]  /*3e90*/  MOV R99, R95 ;  /* 0x0000005f00637202 */ /* 0x002fe20000000f00 */
[----:B------:R-:W-:Y:S01]  /*3ea0*/  IMAD.MOV.U32 R95, RZ, RZ, R98 ;  /* 0x000000ffff5f7224 */ /* 0x000fe200078e0062 */
[----:B------:R-:W-:Y:S01]  /*3eb0*/  MOV R97, 0x1f ;  /* 0x0000001f00617802 */ /* 0x000fe20000000f00 */
[----:B------:R-:W-:Y:S01]  /*3ec0*/  IMAD.MOV.U32 R150, RZ, RZ, -0x1 ;  /* 0xffffffffff967424 */ /* 0x000fe200078e00ff */
[----:B------:R-:W-:Y:S02]  /*3ed0*/  MOV R92, 0x3ef0 ;  /* 0x00003ef0005c7802 */ /* 0x000fe40000000f00 */
[----:B------:R-:W-:Y:S05]  /*3ee0*/  CALL.REL.NOINC `($__internal_6_$__cuda_sm70_shflsync_bfly_p) ;  /* 0x0000002000007944 */ /* 0x000fea0003c00000 */
[----:B-1----:R-:W-:Y:S01]  /*3ef0*/  MOV R93, R95 ;  /* 0x0000005f005d7202 */ /* 0x002fe20000000f00 */
[----:B0-----:R-:W-:Y:S05]  /*3f00*/  BRA `(.L_x_264) ;  /* 0xffffd4c000007947 */ /* 0x001fea000383ffff */
        .weak           $__internal_6_$__cuda_sm70_shflsync_bfly_p
        .type           $__internal_6_$__cuda_sm70_shflsync_bfly_p,@function
        .size           $__internal_6_$__cuda_sm70_shflsync_bfly_p,(.L_x_7184 - $__internal_6_$__cuda_sm70_shflsync_bfly_p)
$__internal_6_$__cuda_sm70_shflsync_bfly_p:
[----:B------:R-:W-:Y:S01]  /*3f10*/  HFMA2.MMA R93, -RZ, RZ, 0, 0 ;  /* 0x00000000ff5d7435 */ /* 0x000fe200000001ff */
[----:B------:R-:W-:Y:S04]  /*3f20*/  WARPSYNC R150 ;  /* 0x0000009600007348 */ /* 0x000fe80003800000 */
[----:B------:R0:W1:Y:S01]  /*3f30*/  SHFL.BFLY PT, R95, R95, R120, R97 ;  /* 0x0c0000785f5f7389 */ /* 0x00006200000e0061 */
[----:B------:R-:W-:Y:S05]  /*3f40*/  RET.REL.NODEC R92 `(_ZN10layer_norm13ln_bwd_kernelINS_13Kernel_traitsI13__nv_bfloat16S2_S2_S2_fjLj512ELj1ELj4ELj1ELj16ENS_18Kernel_traits_baseILj512ES2_S2_S2_S2_fjLj128EEEEELb0ELb1ELb1ELb0EEEvNS_9BwdParamsE) ;  /* 0xffffc0b05c007950 */ /* 0x000fea0003c3ffff */
.L_x_265:
        /* <DEDUP_REMOVED lines=11> */
.L_x_7184:


//--------------------- .text._ZN10layer_norm13ln_bwd_kernelINS_13Kernel_traitsI13__nv_bfloat16S2_S2_S2_fjLj512ELj1ELj4ELj1ELj16ENS_18Kernel_traits_baseILj512ES2_S2_S2_S2_fjLj128EEEEELb0ELb1ELb1ELb1EEEvNS_9BwdParamsE --------------------------
	.section	.text._ZN10layer_norm13ln_bwd_kernelINS_13Kernel_traitsI13__nv_bfloat16S2_S2_S2_fjLj512ELj1ELj4ELj1ELj16ENS_18Kernel_traits_baseILj512ES2_S2_S2_S2_fjLj128EEEEELb0ELb1ELb1ELb1EEEvNS_9BwdParamsE,"ax",@progbits
	.sectioninfo	@"SHI_REGISTERS=154"
	.align	128
        .global         _ZN10layer_norm13ln_bwd_kernelINS_13Kernel_traitsI13__nv_bfloat16S2_S2_S2_fjLj512ELj1ELj4ELj1ELj16ENS_18Kernel_traits_baseILj512ES2_S2_S2_S2_fjLj128EEEEELb0ELb1ELb1ELb1EEEvNS_9BwdParamsE
        .type           _ZN10layer_norm13ln_bwd_kernelINS_13Kernel_traitsI13__nv_bfloat16S2_S2_S2_fjLj512ELj1ELj4ELj1ELj16ENS_18Kernel_traits_baseILj512ES2_S2_S2_S2_fjLj128EEEEELb0ELb1ELb1ELb1EEEvNS_9BwdParamsE,@function
        .size           _ZN10layer_norm13ln_bwd_kernelINS_13Kernel_traitsI13__nv_bfloat16S2_S2_S2_fjLj512ELj1ELj4ELj1ELj16ENS_18Kernel_traits_baseILj512ES2_S2_S2_S2_fjLj128EEEEELb0ELb1ELb1ELb1EEEvNS_9BwdParamsE,(.L_x_7185 - _ZN10layer_norm13ln_bwd_kernelINS_13Kernel_traitsI13__nv_bfloat16S2_S2_S2_fjLj512ELj1ELj4ELj1ELj16ENS_18Kernel_traits_baseILj512ES2_S2_S2_S2_fjLj128EEEEELb0ELb1ELb1ELb1EEEvNS_9BwdParamsE)
        .other          _ZN10layer_norm13ln_bwd_kernelINS_13Kernel_traitsI13__nv_bfloat16S2_S2_S2_fjLj512ELj1ELj4ELj1ELj16ENS_18Kernel_traits_baseILj512ES2_S2_S2_S2_fjLj128EEEEELb0ELb1ELb1ELb1EEEvNS_9BwdParamsE,@"STO_CUDA_ENTRY STV_DEFAULT"
_ZN10layer_norm13ln_bwd_kernelINS_13Kernel_traitsI13__nv_bfloat16S2_S2_S2_fjLj512ELj1ELj4ELj1ELj16ENS_18Kernel_traits_baseILj512ES2_S2_S2_S2_fjLj128EEEEELb0ELb1ELb1ELb1EEEvNS_9BwdParamsE:
.text._ZN10layer_norm13ln_bwd_kernelINS_13Kernel_traitsI13__nv_bfloat16S2_S2_S2_fjLj512ELj1ELj4ELj1ELj16ENS_18Kernel_traits_baseILj512ES2_S2_S2_S2_fjLj128EEEEELb0ELb1ELb1ELb1EEEvNS_9BwdParamsE:
[----:B------:R-:W-:Y:S02]  /*0000*/  MOV R1, c[0x0][0x28] ;  /* 0x00000a0000017a02 */ /* 0x000fe40000000f00 */
[----:B------:R-:W0:Y:S01]  /*0010*/  S2R R114, SR_TID.X ;  /* 0x0000000000727919 */ /* 0x000e220000002100 */
[----:B------:R-:W-:Y:S01]  /*0020*/  ULDC.64 UR4, c[0x0][0x118] ;  /* 0x0000460000047ab9 */ /* 0x000fe20000000a00 */
[----:B0-----:R-:W-:-:S04]  /*0030*/  SHF.L.U32 R0, R114, 0x4, RZ ;  /* 0x0000000472007819 */ /* 0x001fc800000006ff */
[----:B------:R-:W-:-:S04]  /*0040*/  LOP3.LUT R0, R0, 0x1f0, RZ, 0xc0, !PT ;  /* 0x000001f000007812 */ /* 0x000fc800078ec0ff */
[----:B------:R-:W-:-:S04]  /*0050*/  IADD3 R2, P0, R0, c[0x0][0x1c8], RZ ;  /* 0x0000720000027a10 */ /* 0x000fc80007f1e0ff */
[----:B------:R-:W-:-:S05]  /*0060*/  IADD3.X R3, RZ, c[0x0][0x1cc], RZ, P0, !PT ;  /* 0x00007300ff037a10 */ /* 0x000fca00007fe4ff */
[----:B------:R0:W5:Y:S04]  /*0070*/  LDG.E.128 R100, [R2.64] ;  /* 0x0000000402647981 */ /* 0x000168000c1e1d00 */
[----:B------:R0:W5:Y:S01]  /*0080*/  LDG.E.128 R52, [R2.64+0x200] ;  /* 0x0002000402347981 */ /* 0x000162000c1e1d00 */
[----:B------:R-:W-:Y:S01]  /*0090*/  SHF.R.U32.HI R115, RZ, 0x5, R114 ;  /* 0x00000005ff737819 */ /* 0x000fe20000011672 */
[----:B------:R-:W-:Y:S01]  /*00a0*/  BSSY B0, `(.L_x_266) ;  /* 0x00002c1000007945 */ /* 0x000fe20003800000 */
[----:B------:R-:W-:Y:S01]  /*00b0*/  LOP3.LUT R114, R114, 0x1f, RZ, 0xc0, !PT ;  /* 0x0000001f72727812 */ /* 0x000fe200078ec0ff */
[----:B------:R-:W1:Y:S02]  /*00c0*/  S2R R0, SR_CTAID.X ;  /* 0x0000000000007919 */ /* 0x000e640000002500 */
[----:B-1----:R-:W-:-:S04]  /*00d0*/  LEA R115, R0, R115, 0x2 ;  /* 0x0000007300737211 */ /* 0x002fc800078e10ff */
[----:B------:R-:W-:-:S13]  /*00e0*/  ISETP.GE.AND P0, PT, R115, c[0x0][0x164], PT ;  /* 0x0000590073007a0c */ /* 0x000fda0003f06270 */
[----:B------:R-:W-:Y:S05]  /*00f0*/  @!P0 BRA `(.L_x_267) ;  /* 0x0000019000008947 */ /* 0x000fea0003800000 */
[----:B0-----:R-:W-:Y:S01]  /*0100*/  CS2R R48, SRZ ;  /* 0x0000000000307805 */ /* 0x001fe2000001ff00 */
        /* <DEDUP_REMOVED lines=24> */
.L_x_267:
[----:B0-----:R-:W-:-:S05]  /*0290*/  LEA R2, P0, R114, c[0x0][0x1b0], 0x4 ;  /* 0x00006c0072027a11 */ /* 0x001fca00078020ff */
[----:B------:R-:W-:-:S05]  /*02a0*/  IMAD.X R3, RZ, RZ, c[0x0][0x1b4], P0 ;  /* 0x00006d00ff037624 */ /* 0x000fca00000e06ff */
        /* <DEDUP_REMOVED lines=43> */
.L_x_324:
[----:B------:R-:W-:-:S10]  /*0560*/  HFMA2.MMA R142, -RZ, RZ, 0, 2.384185791015625e-07 ;  /* 0x00000004ff8e7435 */ /* 0x000fd400000001ff */
[----:B------:R-:W-:-:S05]  /*0570*/  IMAD.WIDE R2, R115, R142, c[0x0][0x1d8] ;  /* 0x0000760073027625 */ /* 0x000fca00078e028e */
[----:B------:R0:W2:Y:S01]  /*0580*/  LDG.E R139, [R2.64] ;  /* 0x00000004028b7981 */ /* 0x0000a2000c1e1900 */
[----:B------:R-:W-:-:S04]  /*0590*/  IMAD.WIDE R78, R115, R142, c[0x0][0x1a8] ;  /* 0x00006a00734e7625 */ /* 0x000fc800078e028e */
[C---:B------:R-:W-:Y:S01]  /*05a0*/  IMAD.WIDE R76, R115.reuse, R142, c[0x0][0x1d0] ;  /* 0x00007400734c7625 */ /* 0x040fe200078e028e */
[----:B-----5:R1:W5:Y:S04]  /*05b0*/  LDG.E R116, [R78.64] ;  /* 0x000000044e747981 */ /* 0x020368000c1e1900 */
[----:B------:R1:W5:Y:S01]  /*05c0*/  LDG.E R128, [R76.64] ;  /* 0x000000044c807981 */ /* 0x000362000c1e1900 */
[----:B------:R-:W-:Y:S01]  /*05d0*/  IMAD R92, R115, c[0x0][0x168], RZ ;  /* 0x00005a00735c7a24 */ /* 0x000fe200078e02ff */
[----:B------:R-:W-:Y:S01]  /*05e0*/  MOV R144, 0x10 ;  /* 0x0000001000907802 */ /* 0x000fe20000000f00 */
[----:B------:R-:W-:Y:S03]  /*05f0*/  BSSY B1, `(.L_x_269) ;  /* 0x00000b7000017945 */ /* 0x000fe60003800000 */
[----:B------:R-:W-:-:S04]  /*0600*/  SHF.R.S32.HI R93, RZ, 0x1f, R92 ;  /* 0x0000001fff5d7819 */ /* 0x000fc8000001145c */
[----:B------:R-:W-:-:S04]  /*0610*/  LEA.HI R93, R93, R92, RZ, 0x3 ;  /* 0x0000005c5d5d7211 */ /* 0x000fc800078f18ff */
[----:B------:R-:W-:-:S04]  /*0620*/  LEA.HI.SX32 R127, R93, R114, 0x1d ;  /* 0x000000725d7f7211 */ /* 0x000fc800078feaff */
[C---:B------:R-:W-:Y:S01]  /*0630*/  IADD3 R117, R127.reuse, 0x20, RZ ;  /* 0x000000207f757810 */ /* 0x040fe20007ffe0ff */
[----:B------:R-:W-:-:S04]  /*0640*/  IMAD.WIDE.U32 R92, R127, R144, c[0x0][0x218] ;  /* 0x000086007f5c7625 */ /* 0x000fc800078e0090 */
[----:B0-----:R-:W-:Y:S01]  /*0650*/  IMAD.WIDE.U32 R2, R117, R144, c[0x0][0x218] ;  /* 0x0000860075027625 */ /* 0x001fe200078e0090 */
[----:B--2---:R-:W-:-:S13]  /*0660*/  ISETP.GT.AND P1, PT, R139, RZ, PT ;  /* 0x000000ff8b00720c */ /* 0x004fda0003f24270 */
[----:B------:R-:W-:Y:S05]  /*0670*/  @P1 BRA `(.L_x_270) ;  /* 0x0000008000001947 */ /* 0x000fea0003800000 */
[----:B-1----:R-:W-:Y:S01]  /*0680*/  ISETP.NE.U32.AND P0, PT, RZ, c[0x0][0x218], PT ;  /* 0x00008600ff007a0c */ /* 0x002fe20003f05070 */
[----:B------:R-:W-:-:S03]  /*0690*/  CS2R R76, SRZ ;  /* 0x00000000004c7805 */ /* 0x000fc6000001ff00 */
[----:B------:R-:W-:-:S13]  /*06a0*/  ISETP.NE.AND.EX P0, PT, RZ, c[0x0][0x21c], PT, P0 ;  /* 0x00008700ff007a0c */ /* 0x000fda0003f05300 */
[----:B------:R-:W-:Y:S05]  /*06b0*/  @!P0 BRA `(.L_x_271) ;  /* 0x00000aa000008947 */ /* 0x000fea0003800000 */
[----:B------:R0:W5:Y:S04]  /*06c0*/  LDG.E.128 R56, [R92.64] ;  /* 0x000000045c387981 */ /* 0x000168000c1e1d00 */
[----:B------:R0:W5:Y:S01]  /*06d0*/  LDG.E.128 R60, [R2.64] ;  /* 0x00000004023c7981 */ /* 0x000162000c1e1d00 */
[----:B------:R-:W-:Y:S01]  /*06e0*/  CS2R R76, SRZ ;  /* 0x00000000004c7805 */ /* 0x000fe2000001ff00 */
[----:B------:R-:W-:Y:S05]  /*06f0*/  BRA `(.L_x_271) ;  /* 0x00000a6000007947 */ /* 0x000fea0003800000 */
.L_x_270:
[----:B-1----:R-:W-:-:S05]  /*0700*/  IADD3 R76, R139, -0x1, RZ ;  /* 0xffffffff8b4c7810 */ /* 0x002fca0007ffe0ff */
        /* <DEDUP_REMOVED lines=9> */
[C---:B------:R-:W-:Y:S02]  /*07a0*/  IMAD.WIDE.U32 R80, R89.reuse, R144, c[0x0][0x208] ;  /* 0x0000820059507625 */ /* 0x040fe400078e0090 */
        /* <DEDUP_REMOVED lines=11> */
[----:B------:R-:W-:Y:S02]  /*0860*/  PRMT R77, RZ, 0x7610, R77 ;  /* 0x00007610ff4d7816 */ /* 0x000fe4000000004d */
[----:B---3--:R-:W-:-:S02]  /*0870*/  FSEL R135, R142, RZ, !P0 ;  /* 0x000000ff8e877208 */ /* 0x008fc40004000000 */
[----:B------:R-:W-:Y:S02]  /*0880*/  PRMT R2, RZ, 0x5410, R76 ;  /* 0x00005410ff027816 */ /* 0x000fe4000000004c */
[----:B----4-:R-:W-:Y:S02]  /*0890*/  PRMT R124, RZ, 0x5410, R86 ;  /* 0x00005410ff7c7816 */ /* 0x010fe40000000056 */
[----:B------:R-:W-:Y:S02]  /*08a0*/  PRMT R76, RZ, 0x7610, R76 ;  /* 0x00007610ff4c7816 */ /* 0x000fe4000000004c */
[--C-:B------:R-:W-:Y:S02]  /*08b0*/  PRMT R120, RZ, 0x5410, R85.reuse ;  /* 0x00005410ff787816 */ /* 0x100fe40000000055 */
[----:B------:R-:W-:Y:S01]  /*08c0*/  PRMT R122, RZ, 0x7610, R85 ;  /* 0x00007610ff7a7816 */ /* 0x000fe20000000055 */
[C---:B------:R-:W-:Y:S01]  /*08d0*/  FADD.FTZ R85, -R135.reuse, R3 ;  /* 0x0000000387557221 */ /* 0x040fe20000010100 */
[--C-:B------:R-:W-:Y:S01]  /*08e0*/  PRMT R133, RZ, 0x5410, R80.reuse ;  /* 0x00005410ff857816 */ /* 0x100fe20000000050 */
[----:B------:R-:W-:Y:S01]  /*08f0*/  FADD.FTZ R123, -R135, R77 ;  /* 0x0000004d877b7221 */ /* 0x000fe20000010100 */
[----:B------:R-:W-:-:S02]  /*0900*/  PRMT R132, RZ, 0x7610, R80 ;  /* 0x00007610ff847816 */ /* 0x000fc40000000050 */
[--C-:B------:R-:W-:Y:S02]  /*0910*/  PRMT R131, RZ, 0x5410, R81.reuse ;  /* 0x00005410ff837816 */ /* 0x100fe40000000051 */
[----:B0-----:R-:W-:Y:S02]  /*0920*/  PRMT R92, RZ, 0x7610, R81 ;  /* 0x00007610ff5c7816 */ /* 0x001fe40000000051 */
[----:B------:R-:W-:Y:S02]  /*0930*/  PRMT R126, RZ, 0x5410, R87 ;  /* 0x00005410ff7e7816 */ /* 0x000fe40000000057 */
[--C-:B------:R-:W-:Y:S02]  /*0940*/  PRMT R81, RZ, 0x5410, R82.reuse ;  /* 0x00005410ff517816 */ /* 0x100fe40000000052 */
[----:B------:R-:W-:Y:S02]  /*0950*/  PRMT R80, RZ, 0x7610, R82 ;  /* 0x00007610ff507816 */ /* 0x000fe40000000052 */
[----:B------:R-:W-:-:S02]  /*0960*/  PRMT R130, RZ, 0x5410, R83 ;  /* 0x00005410ff827816 */ /* 0x000fc40000000053 */
[----:B------:R-:W-:Y:S01]  /*0970*/  PRMT R129, RZ, 0x7610, R83 ;  /* 0x00007610ff817816 */ /* 0x000fe20000000053 */
[C---:B------:R-:W-:Y:S01]  /*0980*/  FADD.FTZ R83, -R135.reuse, R2 ;  /* 0x0000000287537221 */ /* 0x040fe20000010100 */
[----:B------:R-:W-:Y:S01]  /*0990*/  PRMT R82, RZ, 0x5410, R84 ;  /* 0x00005410ff527816 */ /* 0x000fe20000000054 */
[C---:B------:R-:W-:Y:S01]  /*09a0*/  FADD.FTZ R147, -R135.reuse, R124 ;  /* 0x0000007c87937221 */ /* 0x040fe20000010100 */
[----:B------:R-:W-:Y:S01]  /*09b0*/  PRMT R84, RZ, 0x7610, R84 ;  /* 0x00007610ff547816 */ /* 0x000fe20000000054 */
[C---:B------:R-:W-:Y:S02]  /*09c0*/  FADD.FTZ R125, -R135.reuse, R76 ;  /* 0x0000004c877d7221 */ /* 0x040fe40000010100 */
[C---:B-----5:R-:W-:Y:S02]  /*09d0*/  FMUL.FTZ R124, R116.reuse, R85 ;  /* 0x00000055747c7220 */ /* 0x060fe40000410000 */
[----:B------:R-:W-:Y:S02]  /*09e0*/  FADD.FTZ R151, -R135, R126 ;  /* 0x0000007e87977221 */ /* 0x000fe40000010100 */
[----:B------:R-:W-:-:S02]  /*09f0*/  FMUL.FTZ R123, R116, R123 ;  /* 0x0000007b747b7220 */ /* 0x000fc40000410000 */
[----:B------:R-:W-:Y:S01]  /*0a00*/  FMUL.FTZ R85, R113, R133 ;  /* 0x0000008571557220 */ /* 0x000fe20000410000 */
[----:B------:R-:W-:Y:S01]  /*0a10*/  PRMT R93, RZ, 0x5410, R78 ;  /* 0x00005410ff5d7816 */ /* 0x000fe2000000004e */
[C---:B------:R-:W-:Y:S02]  /*0a20*/  FMUL.FTZ R126, R116.reuse, R83 ;  /* 0x00000053747e7220 */ /* 0x040fe40000410000 */
[C---:B------:R-:W-:Y:S02]  /*0a30*/  FADD.FTZ R139, -R135.reuse, R82 ;  /* 0x00000052878b7221 */ /* 0x040fe40000010100 */
[----:B------:R-:W-:Y:S02]  /*0a40*/  FADD.FTZ R141, -R135, R84 ;  /* 0x00000054878d7221 */ /* 0x000fe40000010100 */
[----:B------:R-:W-:Y:S02]  /*0a50*/  FMUL.FTZ R125, R116, R125 ;  /* 0x0000007d747d7220 */ /* 0x000fe40000410000 */
[----:B------:R-:W-:-:S02]  /*0a60*/  FFMA.FTZ R6, R124, R131, R6 ;  /* 0x000000837c067223 */ /* 0x000fc40000010006 */
[----:B------:R-:W-:Y:S02]  /*0a70*/  FADD.FTZ R22, R22, R131 ;  /* 0x0000008316167221 */ /* 0x000fe40000010000 */
[----:B------:R-:W-:Y:S02]  /*0a80*/  FMUL.FTZ R83, R111, R131 ;  /* 0x000000836f537220 */ /* 0x000fe40000410000 */
[----:B------:R-:W-:Y:S02]  /*0a90*/  FMUL.FTZ R84, R112, R132 ;  /* 0x0000008470547220 */ /* 0x000fe40000410000 */
[-C--:B------:R-:W-:Y:S02]  /*0aa0*/  FFMA.FTZ R7, R123, R92.reuse, R7 ;  /* 0x0000005c7b077223 */ /* 0x080fe40000010007 */
[----:B------:R-:W-:Y:S02]  /*0ab0*/  FADD.FTZ R23, R23, R92 ;  /* 0x0000005c17177221 */ /* 0x000fe40000010000 */
[----:B------:R-:W-:-:S02]  /*0ac0*/  FMUL.FTZ R82, R110, R92 ;  /* 0x0000005c6e527220 */ /* 0x000fc40000410000 */
[----:B------:R-:W-:Y:S01]  /*0ad0*/  FADD.FTZ R131, RZ, R85 ;  /* 0x00000055ff837221 */ /* 0x000fe20000010000 */
[----:B------:R-:W-:Y:S01]  /*0ae0*/  PRMT R78, RZ, 0x7610, R78 ;  /* 0x00007610ff4e7816 */ /* 0x000fe2000000004e */
[----:B------:R-:W-:Y:S01]  /*0af0*/  FFMA.FTZ R92, R126, R85, RZ ;  /* 0x000000557e5c7223 */ /* 0x000fe200000100ff */
[----:B------:R-:W-:Y:S01]  /*0b00*/  PRMT R134, RZ, 0x7610, R87 ;  /* 0x00007610ff867816 */ /* 0x000fe20000000057 */
[----:B------:R-:W-:Y:S02]  /*0b10*/  FADD.FTZ R87, -R135, R93 ;  /* 0x0000005d87577221 */ /* 0x000fe40000010100 */
[----:B------:R-:W-:Y:S02]  /*0b20*/  FFMA.FTZ R5, R125, R132, R5 ;  /* 0x000000847d057223 */ /* 0x000fe40000010005 */
[----:B------:R-:W-:Y:S02]  /*0b30*/  FADD.FTZ R21, R21, R132 ;  /* 0x0000008415157221 */ /* 0x000fe40000010000 */
[----:B------:R-:W-:Y:S01]  /*0b40*/  FADD.FTZ R132, R131, R84 ;  /* 0x0000005483847221 */ /* 0x000fe20000010000 */
[----:B------:R-:W-:Y:S01]  /*0b50*/  PRMT R118, RZ, 0x5410, R79 ;  /* 0x00005410ff767816 */ /* 0x000fe2000000004f */
[----:B------:R-:W-:-:S02]  /*0b60*/  FFMA.FTZ R92, R125, R84, R92 ;  /* 0x000000547d5c7223 */ /* 0x000fc4000001005c */
[C---:B------:R-:W-:Y:S01]  /*0b70*/  FADD.FTZ R145, -R135.reuse, R122 ;  /* 0x0000007a87917221 */ /* 0x040fe20000010100 */
[----:B------:R-:W-:Y:S01]  /*0b80*/  PRMT R79, RZ, 0x7610, R79 ;  /* 0x00007610ff4f7816 */ /* 0x000fe2000000004f */
[C---:B------:R-:W-:Y:S01]  /*0b90*/  FADD.FTZ R119, -R135.reuse, R78 ;  /* 0x0000004e87777221 */ /* 0x040fe20000010100 */
[----:B------:R-:W-:Y:S01]  /*0ba0*/  PRMT R86, RZ, 0x7610, R86 ;  /* 0x00007610ff567816 */ /* 0x000fe20000000056 */
[----:B------:R-:W-:Y:S02]  /*0bb0*/  FMUL.FTZ R122, R116, R87 ;  /* 0x00000057747a7220 */ /* 0x000fe40000410000 */
[----:B------:R-:W-:Y:S02]  /*0bc0*/  FADD.FTZ R131, R132, R83 ;  /* 0x0000005384837221 */ /* 0x000fe40000010000 */
[----:B------:R-:W-:Y:S02]  /*0bd0*/  FFMA.FTZ R92, R124, R83, R92 ;  /* 0x000000537c5c7223 */ /* 0x000fe4000001005c */
[----:B------:R-:W-:-:S02]  /*0be0*/  FADD.FTZ R143, -R135, R120 ;  /* 0x00000078878f7221 */ /* 0x000fc40000010100 */
[----:B------:R-:W-:Y:S02]  /*0bf0*/  FADD.FTZ R121, -R135, R118 ;  /* 0x0000007687797221 */ /* 0x000fe40000010100 */
[----:B------:R-:W-:Y:S02]  /*0c00*/  FMUL.FTZ R120, R116, R119 ;  /* 0x0000007774787220 */ /* 0x000fe40000410000 */
[-C--:B------:R-:W-:Y:S02]  /*0c10*/  FFMA.FTZ R8, R122, R81.reuse, R8 ;  /* 0x000000517a087223 */ /* 0x080fe40000010008 */
[----:B------:R-:W-:Y:S02]  /*0c20*/  FADD.FTZ R24, R24, R81 ;  /* 0x0000005118187221 */ /* 0x000fe40000010000 */
[----:B------:R-:W-:Y:S02]  /*0c30*/  FMUL.FTZ R81, R109, R81 ;  /* 0x000000516d517220 */ /* 0x000fe40000410000 */
[----:B------:R-:W-:-:S02]  /*0c40*/  FADD.FTZ R136, R131, R82 ;  /* 0x0000005283887221 */ /* 0x000fc40000010000 */
[C---:B------:R-:W-:Y:S02]  /*0c50*/  FADD.FTZ R137, -R135.reuse, R79 ;  /* 0x0000004f87897221 */ /* 0x040fe40000010100 */
[C---:B------:R-:W-:Y:S02]  /*0c60*/  FADD.FTZ R149, -R135.reuse, R86 ;  /* 0x0000005687957221 */ /* 0x040fe40000010100 */
[----:B------:R-:W-:Y:S01]  /*0c70*/  FADD.FTZ R3, -R135, R134 ;  /* 0x0000008687037221 */ /* 0x000fe20000010100 */
[----:B------:R-:W-:Y:S01]  /*0c80*/  PRMT R135, RZ, 0x5410, R88 ;  /* 0x00005410ff877816 */ /* 0x000fe20000000058 */
[----:B------:R-:W-:Y:S02]  /*0c90*/  FFMA.FTZ R92, R123, R82, R92 ;  /* 0x000000527b5c7223 */ /* 0x000fe4000001005c */
[C---:B------:R-:W-:Y:S02]  /*0ca0*/  FMUL.FTZ R121, R116.reuse, R121 ;  /* 0x0000007974797220 */ /* 0x040fe40000410000 */
[----:B------:R-:W-:-:S02]  /*0cb0*/  FMUL.FTZ R119, R116, R139 ;  /* 0x0000008b74777220 */ /* 0x000fc40000410000 */
[-C--:B------:R-:W-:Y:S02]  /*0cc0*/  FFMA.FTZ R9, R120, R80.reuse, R9 ;  /* 0x0000005078097223 */ /* 0x080fe40000010009 */
[----:B------:R-:W-:Y:S02]  /*0cd0*/  FADD.FTZ R25, R25, R80 ;  /* 0x0000005019197221 */ /* 0x000fe40000010000 */
[----:B------:R-:W-:Y:S02]  /*0ce0*/  FFMA.FTZ R4, R126, R133, R4 ;  /* 0x000000857e047223 */ /* 0x000fe40000010004 */
[----:B------:R-:W-:Y:S02]  /*0cf0*/  FADD.FTZ R20, R20, R133 ;  /* 0x0000008514147221 */ /* 0x000fe40000010000 */
[----:B------:R-:W-:Y:S02]  /*0d00*/  FMUL.FTZ R80, R108, R80 ;  /* 0x000000506c507220 */ /* 0x000fe40000410000 */
[----:B------:R-:W-:-:S02]  /*0d10*/  FADD.FTZ R131, R136, R81 ;  /* 0x0000005188837221 */ /* 0x000fc40000010000 */
[----:B------:R-:W-:Y:S02]  /*0d20*/  FFMA.FTZ R133, R122, R81, R92 ;  /* 0x000000517a857223 */ /* 0x000fe4000001005c */
[----:B------:R-:W-:Y:S02]  /*0d30*/  FMUL.FTZ R118, R116, R137 ;  /* 0x0000008974767220 */ /* 0x000fe40000410000 */
[----:B------:R-:W-:Y:S02]  /*0d40*/  FFMA.FTZ R10, R121, R130, R10 ;  /* 0x00000082790a7223 */ /* 0x000fe4000001000a */
[----:B------:R-:W-:Y:S02]  /*0d50*/  FADD.FTZ R26, R26, R130 ;  /* 0x000000821a1a7221 */ /* 0x000fe40000010000 */
[----:B------:R-:W-:Y:S02]  /*0d60*/  FFMA.FTZ R12, R119, R135, R12 ;  /* 0x00000087770c7223 */ /* 0x000fe4000001000c */
[----:B------:R-:W-:-:S02]  /*0d70*/  FADD.FTZ R28, R28, R135 ;  /* 0x000000871c1c7221 */ /* 0x000fc40000010000 */
[----:B------:R-:W-:Y:S01]  /*0d80*/  FMUL.FTZ R132, R104, R135 ;  /* 0x0000008768847220 */ /* 0x000fe20000410000 */
[----:B------:R-:W-:Y:S01]  /*0d90*/  PRMT R134, RZ, 0x7610, R88 ;  /* 0x00007610ff867816 */ /* 0x000fe20000000058 */
[----:B------:R-:W-:Y:S01]  /*0da0*/  FMUL.FTZ R130, R107, R130 ;  /* 0x000000826b827220 */ /* 0x000fe20000410000 */
[----:B------:R-:W-:Y:S01]  /*0db0*/  PRMT R79, RZ, 0x5410, R90 ;  /* 0x00005410ff4f7816 */ /* 0x000fe2000000005a */
[----:B------:R-:W-:Y:S01]  /*0dc0*/  FADD.FTZ R135, R131, R80 ;  /* 0x0000005083877221 */ /* 0x000fe20000010000 */
[----:B------:R-:W-:Y:S01]  /*0dd0*/  PRMT R76, RZ, 0x7610, R90 ;  /* 0x00007610ff4c7816 */ /* 0x000fe2000000005a */
[----:B------:R-:W-:Y:S01]  /*0de0*/  FFMA.FTZ R133, R120, R80, R133 ;  /* 0x0000005078857223 */ /* 0x000fe20000010085 */
[----:B------:R-:W-:Y:S01]  /*0df0*/  PRMT R93, RZ, 0x5410, R89 ;  /* 0x00005410ff5d7816 */ /* 0x000fe20000000059 */
[----:B------:R-:W-:Y:S01]  /*0e00*/  FMUL.FTZ R90, R116, R141 ;  /* 0x0000008d745a7220 */ /* 0x000fe20000410000 */
[----:B------:R-:W-:Y:S01]  /*0e10*/  PRMT R77, RZ, 0x5410, R91 ;  /* 0x00005410ff4d7816 */ /* 0x000fe2000000005b */
[----:B------:R-:W-:Y:S01]  /*0e20*/  FFMA.FTZ R11, R118, R129, R11 ;  /* 0x00000081760b7223 */ /* 0x000fe2000001000b */
[----:B------:R-:W-:Y:S01]  /*0e30*/  PRMT R2, RZ, 0x7610, R91 ;  /* 0x00007610ff027816 */ /* 0x000fe2000000005b */
[----:B------:R-:W-:-:S02]  /*0e40*/  FMUL.FTZ R91, R116, R143 ;  /* 0x0000008f745b7220 */ /* 0x000fc40000410000 */
[----:B------:R-:W-:Y:S02]  /*0e50*/  FADD.FTZ R27, R27, R129 ;  /* 0x000000811b1b7221 */ /* 0x000fe40000010000 */
[----:B------:R-:W-:Y:S02]  /*0e60*/  FMUL.FTZ R129, R106, R129 ;  /* 0x000000816a817220 */ /* 0x000fe40000410000 */
[----:B------:R-:W-:Y:S02]  /*0e70*/  FADD.FTZ R92, R135, R130 ;  /* 0x00000082875c7221 */ /* 0x000fe40000010000 */
[----:B------:R-:W-:Y:S02]  /*0e80*/  FFMA.FTZ R133, R121, R130, R133 ;  /* 0x0000008279857223 */ /* 0x000fe40000010085 */
[----:B------:R-:W-:Y:S02]  /*0e90*/  FFMA.FTZ R13, R90, R134, R13 ;  /* 0x000000865a0d7223 */ /* 0x000fe4000001000d */
[----:B------:R-:W-:-:S02]  /*0ea0*/  FADD.FTZ R29, R29, R134 ;  /* 0x000000861d1d7221 */ /* 0x000fc40000010000 */
[----:B------:R-:W-:Y:S02]  /*0eb0*/  FMUL.FTZ R131, R99, R134 ;  /* 0x0000008663837220 */ /* 0x000fe40000410000 */
[-C--:B------:R-:W-:Y:S02]  /*0ec0*/  FFMA.FTZ R14, R91, R93.reuse, R14 ;  /* 0x0000005d5b0e7223 */ /* 0x080fe4000001000e */
[----:B------:R-:W-:Y:S02]  /*0ed0*/  FADD.FTZ R30, R30, R93 ;  /* 0x0000005d1e1e7221 */ /* 0x000fe40000010000 */
[----:B------:R-:W-:Y:S02]  /*0ee0*/  FMUL.FTZ R134, R98, R93 ;  /* 0x0000005d62867220 */ /* 0x000fe40000410000 */
[----:B------:R-:W-:Y:S02]  /*0ef0*/  FADD.FTZ R93, R92, R129 ;  /* 0x000000815c5d7221 */ /* 0x000fe40000010000 */
[----:B------:R-:W-:-:S02]  /*0f00*/  FFMA.FTZ R133, R118, R129, R133 ;  /* 0x0000008176857223 */ /* 0x000fc40000010085 */
[----:B------:R-:W-:Y:S02]  /*0f10*/  FADD.FTZ R92, R93, R132 ;  /* 0x000000845d5c7221 */ /* 0x000fe40000010000 */
[----:B------:R-:W-:Y:S01]  /*0f20*/  FFMA.FTZ R93, R119, R132, R133 ;  /* 0x00000084775d7223 */ /* 0x000fe20000010085 */
[----:B------:R-:W-:Y:S01]  /*0f30*/  PRMT R78, RZ, 0x7610, R89 ;  /* 0x00007610ff4e7816 */ /* 0x000fe20000000059 */
[----:B------:R-:W-:Y:S02]  /*0f40*/  FMUL.FTZ R88, R116, R145 ;  /* 0x0000009174587220 */ /* 0x000fe40000410000 */
[----:B------:R-:W-:Y:S02]  /*0f50*/  FADD.FTZ R135, R92, R131 ;  /* 0x000000835c877221 */ /* 0x000fe40000010000 */
[----:B------:R-:W-:Y:S02]  /*0f60*/  FFMA.FTZ R93, R90, R131, R93 ;  /* 0x000000835a5d7223 */ /* 0x000fe4000001005d */
[----:B------:R-:W-:-:S02]  /*0f70*/  FMUL.FTZ R89, R116, R147 ;  /* 0x0000009374597220 */ /* 0x000fc40000410000 */
[-C--:B------:R-:W-:Y:S02]  /*0f80*/  FFMA.FTZ R15, R88, R78.reuse, R15 ;  /* 0x0000004e580f7223 */ /* 0x080fe4000001000f */
[----:B------:R-:W-:Y:S02]  /*0f90*/  FADD.FTZ R31, R31, R78 ;  /* 0x0000004e1f1f7221 */ /* 0x000fe40000010000 */
        /* <DEDUP_REMOVED lines=15> */
[----:B------:R-:W-:-:S02]  /*1090*/  FFMA.FTZ R18, R87, R77, R18 ;  /* 0x0000004d57127223 */ /* 0x000fc40000010012 */
[----:B------:R-:W-:Y:S02]  /*10a0*/  FADD.FTZ R50, R50, R77 ;  /* 0x0000004d32327221 */ /* 0x000fe40000010000 */
[----:B------:R-:W-:Y:S02]  /*10b0*/  FMUL.FTZ R138, R94, R77 ;  /* 0x0000004d5e8a7220 */ /* 0x000fe40000410000 */
[----:B------:R-:W-:Y:S02]  /*10c0*/  FADD.FTZ R77, R76, R135 ;  /* 0x000000874c4d7221 */ /* 0x000fe40000010000 */
[----:B------:R-:W-:Y:S02]  /*10d0*/  FFMA.FTZ R93, R86, R135, R93 ;  /* 0x00000087565d7223 */ /* 0x000fe4000001005d */
[----:B------:R-:W-:Y:S02]  /*10e0*/  FMUL.FTZ R140, R116, R3 ;  /* 0x00000003748c7220 */ /* 0x000fe40000410000 */
[----:B------:R-:W-:-:S02]  /*10f0*/  FMUL.FTZ R137, R0, R2 ;  /* 0x0000000200897220 */ /* 0x000fc40000410000 */
[----:B------:R-:W-:Y:S02]  /*1100*/  FADD.FTZ R76, R77, R138 ;  /* 0x0000008a4d4c7221 */ /* 0x000fe40000010000 */
[----:B------:R-:W-:Y:S02]  /*1110*/  FFMA.FTZ R93, R87, R138, R93 ;  /* 0x0000008a575d7223 */ /* 0x000fe4000001005d */
[----:B------:R-:W-:Y:S02]  /*1120*/  FFMA.FTZ R19, R140, R2, R19 ;  /* 0x000000028c137223 */ /* 0x000fe40000010013 */
[----:B------:R-:W-:Y:S02]  /*1130*/  FADD.FTZ R51, R51, R2 ;  /* 0x0000000233337221 */ /* 0x000fe40000010000 */
[----:B------:R-:W-:Y:S02]  /*1140*/  FADD.FTZ R76, R76, R137 ;  /* 0x000000894c4c7221 */ /* 0x000fe40000010000 */
[----:B------:R-:W-:-:S02]  /*1150*/  FFMA.FTZ R77, R140, R137, R93 ;  /* 0x000000898c4d7223 */ /* 0x000fc4000001005d */
.L_x_271:
[----:B------:R-:W-:Y:S05]  /*1160*/  BSYNC B1 ;  /* 0x0000000000017941 */ /* 0x000fea0003800000 */
.L_x_269:
[----:B------:R-:W-:Y:S05]  /*1170*/  BRA.DIV ~URZ, `(.L_x_272) ;  /* 0x000024427f007947 */ /* 0x000fea000b800000 */
[----:B------:R1:W2:Y:S02]  /*1180*/  SHFL.BFLY PT, R79, R76, 0x1, 0x1f ;  /* 0x0c201f004c4f7f89 */ /* 0x0002a400000e0000 */
.L_x_325:
        /* <DEDUP_REMOVED lines=18> */
.L_x_326:
[----:B-----5:R-:W-:Y:S01]  /*12b0*/  ISETP.GE.AND P2, PT, R128, 0x1, PT ;  /* 0x000000018000780c */ /* 0x020fe20003f46270 */
[----:B------:R-:W-:-:S12]  /*12c0*/  HFMA2.MMA R78, -RZ, RZ, 0, 0 ;  /* 0x00000000ff4e7435 */ /* 0x000fd800000001ff */
[----:B------:R-:W-:Y:S02]  /*12d0*/  @P2 IADD3 R128, R128, -0x1, RZ ;  /* 0xffffffff80802810 */ /* 0x000fe40007ffe0ff */
[----:B------:R-:W-:-:S03]  /*12e0*/  @P2 MOV R79, 0x10 ;  /* 0x00000010004f2802 */ /* 0x000fc60000000f00 */
[----:B------:R-:W-:-:S05]  /*12f0*/  @P2 IMAD R128, R128, c[0x0][0x168], RZ ;  /* 0x00005a0080802a24 */ /* 0x000fca00078e02ff */
[----:B------:R-:W-:-:S04]  /*1300*/  @P2 SHF.R.S32.HI R3, RZ, 0x1f, R128 ;  /* 0x0000001fff032819 */ /* 0x000fc80000011480 */
[----:B------:R-:W-:-:S04]  /*1310*/  @P2 LEA.HI R3, R3, R128, RZ, 0x3 ;  /* 0x0000008003032211 */ /* 0x000fc800078f18ff */
[----:B------:R-:W-:-:S05]  /*1320*/  @P2 LEA.HI.SX32 R78, R3, R114, 0x1d ;  /* 0x00000072034e2211 */ /* 0x000fca00078feaff */
[----:B------:R-:W-:-:S05]  /*1330*/  @P2 IMAD.WIDE.U32 R2, R78, R79, c[0x0][0x170] ;  /* 0x00005c004e022625 */ /* 0x000fca00078e004f */
[----:B------:R3:W5:Y:S01]  /*1340*/  @P2 LDG.E.128 R64, [R2.64] ;  /* 0x0000000402402981 */ /* 0x000762000c1e1d00 */
[----:B--2---:R-:W-:Y:S01]  /*1350*/  FADD.FTZ R79, R92, R77 ;  /* 0x0000004d5c4f7221 */ /* 0x004fe20000010000 */
[----:B------:R-:W-:Y:S01]  /*1360*/  BSSY B1, `(.L_x_274) ;  /* 0x0000018000017945 */ /* 0x000fe20003800000 */
[----:B01----:R-:W-:Y:S02]  /*1370*/  FADD.FTZ R93, R142, R93 ;  /* 0x0000005d8e5d7221 */ /* 0x003fe40000010000 */
[----:B------:R-:W-:Y:S02]  /*1380*/  FMUL.FTZ R79, R79, c[0x0][0x1e0] ;  /* 0x000078004f4f7a20 */ /* 0x000fe40000410000 */
[----:B------:R-:W-:Y:S01]  /*1390*/  FMUL.FTZ R93, R93, c[0x0][0x1e0] ;  /* 0x000078005d5d7a20 */ /* 0x000fe20000410000 */
[----:B------:R-:W-:Y:S05]  /*13a0*/  @P1 BRA `(.L_x_275) ;  /* 0x0000008000001947 */ /* 0x000fea0003800000 */
[----:B------:R-:W-:Y:S01]  /*13b0*/  ULDC.64 UR6, c[0x0][0x218] ;  /* 0x0000860000067ab9 */ /* 0x000fe20000000a00 */
[----:B---3--:R-:W-:Y:S01]  /*13c0*/  IMAD.MOV.U32 R3, RZ, RZ, RZ ;  /* 0x000000ffff037224 */ /* 0x008fe200078e00ff */
[----:B------:R-:W-:-:S04]  /*13d0*/  UISETP.NE.U32.AND UP0, UPT, URZ, UR6, UPT ;  /* 0x000000063f00728c */ /* 0x000fc8000bf05070 */
[----:B------:R-:W-:-:S06]  /*13e0*/  UISETP.NE.AND.EX UP0, UPT, URZ, UR7, UPT, UP0 ;  /* 0x000000073f00728c */ /* 0x000fcc000bf05300 */
[----:B------:R-:W-:-:S13]  /*13f0*/  PLOP3.LUT P3, PT, PT, PT, UP0, 0x80, 0x0 ;  /* 0x000000000000781c */ /* 0x000fda0003f6f008 */
[----:B------:R-:W-:Y:S05]  /*1400*/  @!P3 BRA `(.L_x_276) ;  /* 0x000000d00000b947 */ /* 0x000fea0003800000 */
[----:B------:R-:W-:Y:S01]  /*1410*/  PRMT R3, RZ, 0x5410, R56 ;  /* 0x00005410ff037816 */ /* 0x000fe20000000038 */
[----:B------:R-:W-:Y:S05]  /*1420*/  BRA `(.L_x_276) ;  /* 0x000000b000007947 */ /* 0x000fea0003800000 */
.L_x_275:
[----:B------:R-:W-:Y:S01]  /*1430*/  ULDC.64 UR6, c[0x0][0x218] ;  /* 0x0000860000067ab9 */ /* 0x000fe20000000a00 */
[----:B------:R-:W-:Y:S01]  /*1440*/  ISETP.NE.AND P0, PT, R105, RZ, PT ;  /* 0x000000ff6900720c */ /* 0x000fe20003f05270 */
[----:B------:R-:W-:-:S03]  /*1450*/  UISETP.NE.U32.AND UP0, UPT, URZ, UR6, UPT ;  /* 0x000000063f00728c */ /* 0x000fc6000bf05070 */
[----:B---3--:R-:W-:Y:S01]  /*1460*/  FSEL R2, R79, RZ, !P0 ;  /* 0x000000ff4f027208 */ /* 0x008fe20004000000 */
[----:B------:R-:W-:-:S04]  /*1470*/  UISETP.NE.AND.EX UP0, UPT, URZ, UR7, UPT, UP0 ;  /* 0x000000073f00728c */ /* 0x000fc8000bf05300 */
[----:B------:R-:W-:Y:S02]  /*1480*/  FFMA.FTZ R2, R126, R93, R2 ;  /* 0x0000005d7e027223 */ /* 0x000fe40000010002 */
[----:B------:R-:W-:Y:S02]  /*1490*/  PLOP3.LUT P3, PT, PT, PT, UP0, 0x80, 0x0 ;  /* 0x000000000000781c */ /* 0x000fe40003f6f008 */
[----:B------:R-:W-:-:S04]  /*14a0*/  FADD.FTZ R3, R85, -R2 ;  /* 0x8000000255037221 */ /* 0x000fc80000010000 */
[----:B------:R-:W-:-:S07]  /*14b0*/  FMUL.FTZ R3, R116, R3 ;  /* 0x0000000374037220 */ /* 0x000fce0000410000 */
[----:B------:R-:W-:-:S05]  /*14c0*/  @P3 PRMT R2, RZ, 0x5410, R56 ;  /* 0x00005410ff023816 */ /* 0x000fca0000000038 */
[----:B------:R-:W-:Y:S02]  /*14d0*/  @P3 FADD.FTZ R3, R3, R2 ;  /* 0x0000000203033221 */ /* 0x000fe40000010000 */
.L_x_276:
[----:B------:R-:W-:Y:S05]  /*14e0*/  BSYNC B1 ;  /* 0x0000000000017941 */ /* 0x000fea0003800000 */
.L_x_274:
[----:B------:R-:W-:Y:S01]  /*14f0*/  ISETP.NE.U32.AND P0, PT, RZ, c[0x0][0x258], PT ;  /* 0x00009600ff007a0c */ /* 0x000fe20003f05070 */
[----:B------:R-:W-:Y:S01]  /*1500*/  @P2 FMUL.FTZ R77, R3, c[0x0][0x1ec] ;  /* 0x00007b00034d2a20 */ /* 0x000fe20000410000 */
[----:B------:R-:W-:Y:S01]  /*1510*/  @P2 PRMT R2, RZ, 0x5410, R100 ;  /* 0x00005410ff022816 */ /* 0x000fe20000000064 */
[----:B------:R-:W-:Y:S01]  /*1520*/  BSSY B1, `(.L_x_277) ;  /* 0x0000015000017945 */ /* 0x000fe20003800000 */
[----:B------:R-:W-:-:S03]  /*1530*/  ISETP.NE.AND.EX P0, PT, RZ, c[0x0][0x25c], PT, P0 ;  /* 0x00009700ff007a0c */ /* 0x000fc60003f05300 */
[----:B------:R-:W-:-:S05]  /*1540*/  @P2 FMUL.FTZ R2, R77, R2 ;  /* 0x000000024d022220 */ /* 0x000fca0000410000 */
[----:B------:R-:W-:Y:S02]  /*1550*/  @P2 F2FP.BF16.PACK_AB R76, RZ, R2 ;  /* 0x00000002ff4c223e */ /* 0x000fe400000010ff */
[----:B-----5:R-:W-:Y:S02]  /*1560*/  @P2 PRMT R2, RZ, 0x5410, R64 ;  /* 0x00005410ff022816 */ /* 0x020fe40000000040 */
[----:B------:R-:W-:Y:S02]  /*1570*/  @P2 PRMT R72, R76, 0x7610, R72 ;  /* 0x000076104c482816 */ /* 0x000fe40000000048 */
[----:B------:R-:W-:Y:S01]  /*1580*/  @P0 F2FP.BF16.PACK_AB R3, RZ, R3 ;  /* 0x00000003ff03023e */ /* 0x000fe200000010ff */
[----:B------:R-:W-:-:S03]  /*1590*/  @P2 FFMA.FTZ R44, R77, R2, R44 ;  /* 0x000000024d2c2223 */ /* 0x000fc6000001002c */
[----:B------:R-:W-:Y:S01]  /*15a0*/  @P0 PRMT R68, R3, 0x7610, R68 ;  /* 0x0000761003440816 */ /* 0x000fe20000000044 */
[----:B------:R-:W-:Y:S05]  /*15b0*/  @P1 BRA `(.L_x_278) ;  /* 0x0000004000001947 */ /* 0x000fea0003800000 */
[----:B------:R-:W-:Y:S01]  /*15c0*/  HFMA2.MMA R3, -RZ, RZ, 0, 0 ;  /* 0x00000000ff037435 */ /* 0x000fe200000001ff */
[----:B------:R-:W-:Y:S05]  /*15d0*/  @!P3 BRA `(.L_x_279) ;  /* 0x000000900000b947 */ /* 0x000fea0003800000 */
[----:B------:R-:W-:Y:S01]  /*15e0*/  PRMT R3, RZ, 0x7610, R56 ;  /* 0x00007610ff037816 */ /* 0x000fe20000000038 */
[----:B------:R-:W-:Y:S05]  /*15f0*/  BRA `(.L_x_279) ;  /* 0x0000007000007947 */ /* 0x000fea0003800000 */
.L_x_278:
[----:B------:R-:W-:-:S04]  /*1600*/  ISETP.NE.AND P4, PT, R105, RZ, PT ;  /* 0x000000ff6900720c */ /* 0x000fc80003f85270 */
[----:B------:R-:W-:-:S05]  /*1610*/  FSEL R2, R79, RZ, !P4 ;  /* 0x000000ff4f027208 */ /* 0x000fca0006000000 */
[----:B------:R-:W-:Y:S01]  /*1620*/  FFMA.FTZ R3, R125, R93, R2 ;  /* 0x0000005d7d037223 */ /* 0x000fe20000010002 */
[----:B------:R-:W-:-:S03]  /*1630*/  @P3 PRMT R2, RZ, 0x7610, R56 ;  /* 0x00007610ff023816 */ /* 0x000fc60000000038 */
[----:B------:R-:W-:-:S04]  /*1640*/  FADD.FTZ R3, R84, -R3 ;  /* 0x8000000354037221 */ /* 0x000fc80000010000 */
[----:B------:R-:W-:-:S04]  /*1650*/  FMUL.FTZ R3, R116, R3 ;  /* 0x0000000374037220 */ /* 0x000fc80000410000 */
[----:B------:R-:W-:Y:S02]  /*1660*/  @P3 FADD.FTZ R3, R3, R2 ;  /* 0x0000000203033221 */ /* 0x000fe40000010000 */
.L_x_279:
[----:B------:R-:W-:Y:S05]  /*1670*/  BSYNC B1 ;  /* 0x0000000000017941 */ /* 0x000fea0003800000 */
.L_x_277:
[----:B------:R-:W-:Y:S01]  /*1680*/  @P2 PRMT R77, RZ, 0x7610, R100 ;  /* 0x00007610ff4d2816 */ /* 0x000fe20000000064 */
[----:B------:R-:W-:Y:S01]  /*1690*/  @P2 FMUL.FTZ R2, R3, c[0x0][0x1ec] ;  /* 0x00007b0003022a20 */ /* 0x000fe20000410000 */
[----:B------:R-:W-:Y:S01]  /*16a0*/  @P2 PRMT R76, RZ, 0x7610, R64 ;  /* 0x00007610ff4c2816 */ /* 0x000fe20000000040 */
[----:B------:R-:W-:Y:S01]  /*16b0*/  BSSY B1, `(.L_x_280) ;  /* 0x0000013000017945 */ /* 0x000fe20003800000 */
[----:B------:R-:W-:Y:S01]  /*16c0*/  @P0 F2FP.BF16.PACK_AB R3, RZ, R3 ;  /* 0x00000003ff03023e */ /* 0x000fe200000010ff */
[C---:B------:R-:W-:Y:S02]  /*16d0*/  @P2 FMUL.FTZ R77, R2.reuse, R77 ;  /* 0x0000004d024d2220 */ /* 0x040fe40000410000 */
        /* <DEDUP_REMOVED lines=9> */
.L_x_281:
[----:B------:R-:W-:-:S04]  /*1770*/  ISETP.NE.AND P4, PT, R105, RZ, PT ;  /* 0x000000ff6900720c */ /* 0x000fc80003f85270 */
[----:B------:R-:W-:-:S05]  /*1780*/  FSEL R2, R79, RZ, !P4 ;  /* 0x000000ff4f027208 */ /* 0x000fca0006000000 */
[----:B------:R-:W-:-:S04]  /*1790*/  FFMA.FTZ R2, R124, R93, R2 ;  /* 0x0000005d7c027223 */ /* 0x000fc80000010002 */
[----:B------:R-:W-:Y:S01]  /*17a0*/  FADD.FTZ R3, R83, -R2 ;  /* 0x8000000253037221 */ /* 0x000fe20000010000 */
[----:B------:R-:W-:-:S03]  /*17b0*/  @P3 PRMT R2, RZ, 0x5410, R57 ;  /* 0x00005410ff023816 */ /* 0x000fc60000000039 */
[----:B------:R-:W-:-:S04]  /*17c0*/  FMUL.FTZ R3, R116, R3 ;  /* 0x0000000374037220 */ /* 0x000fc80000410000 */
[----:B------:R-:W-:Y:S02]  /*17d0*/  @P3 FADD.FTZ R3, R3, R2 ;  /* 0x0000000203033221 */ /* 0x000fe40000010000 */
.L_x_282:
[----:B------:R-:W-:Y:S05]  /*17e0*/  BSYNC B1 ;  /* 0x0000000000017941 */ /* 0x000fea0003800000 */
.L_x_280:
[----:B------:R-:W-:Y:S01]  /*17f0*/  @P2 PRMT R2, RZ, 0x5410, R101 ;  /* 0x00005410ff022816 */ /* 0x000fe20000000065 */
        /* <DEDUP_REMOVED lines=14> */
.L_x_284:
[----:B------:R-:W-:-:S04]  /*18e0*/  ISETP.NE.AND P4, PT, R105, RZ, PT ;  /* 0x000000ff6900720c */ /* 0x000fc80003f85270 */
[----:B------:R-:W-:-:S05]  /*18f0*/  FSEL R2, R79, RZ, !P4 ;  /* 0x000000ff4f027208 */ /* 0x000fca0006000000 */
[----:B------:R-:W-:Y:S01]  /*1900*/  FFMA.FTZ R3, R123, R93, R2 ;  /* 0x0000005d7b037223 */ /* 0x000fe20000010002 */
[----:B------:R-:W-:-:S03]  /*1910*/  @P3 PRMT R2, RZ, 0x7610, R57 ;  /* 0x00007610ff023816 */ /* 0x000fc60000000039 */
[----:B------:R-:W-:-:S04]  /*1920*/  FADD.FTZ R3, R82, -R3 ;  /* 0x8000000352037221 */ /* 0x000fc80000010000 */
[----:B------:R-:W-:-:S04]  /*1930*/  FMUL.FTZ R3, R116, R3 ;  /* 0x0000000374037220 */ /* 0x000fc80000410000 */
[----:B------:R-:W-:Y:S02]  /*1940*/  @P3 FADD.FTZ R3, R3, R2 ;  /* 0x0000000203033221 */ /* 0x000fe40000010000 */
.L_x_285:
[----:B------:R-:W-:Y:S05]  /*1950*/  BSYNC B1 ;  /* 0x0000000000017941 */ /* 0x000fea0003800000 */
.L_x_283:
        /* <DEDUP_REMOVED lines=15> */
.L_x_287:
[----:B------:R-:W-:-:S04]  /*1a50*/  ISETP.NE.AND P4, PT, R105, RZ, PT ;  /* 0x000000ff6900720c */ /* 0x000fc80003f85270 */
[----:B------:R-:W-:-:S05]  /*1a60*/  FSEL R2, R79, RZ, !P4 ;  /* 0x000000ff4f027208 */ /* 0x000fca0006000000 */
[----:B------:R-:W-:-:S04]  /*1a70*/  FFMA.FTZ R2, R122, R93, R2 ;  /* 0x0000005d7a027223 */ /* 0x000fc80000010002 */
[----:B------:R-:W-:Y:S01]  /*1a80*/  FADD.FTZ R3, R81, -R2 ;  /* 0x8000000251037221 */ /* 0x000fe20000010000 */
[----:B------:R-:W-:-:S03]  /*1a90*/  @P3 PRMT R2, RZ, 0x5410, R58 ;  /* 0x00005410ff023816 */ /* 0x000fc6000000003a */
[----:B------:R-:W-:-:S04]  /*1aa0*/  FMUL.FTZ R3, R116, R3 ;  /* 0x0000000374037220 */ /* 0x000fc80000410000 */
[----:B------:R-:W-:Y:S02]  /*1ab0*/  @P3 FADD.FTZ R3, R3, R2 ;  /* 0x0000000203033221 */ /* 0x000fe40000010000 */
.L_x_288:
[----:B------:R-:W-:Y:S05]  /*1ac0*/  BSYNC B1 ;  /* 0x0000000000017941 */ /* 0x000fea0003800000 */
.L_x_286:
        /* <DEDUP_REMOVED lines=15> */
.L_x_290:
[----:B------:R-:W-:Y:S02]  /*1bc0*/  ISETP.NE.AND P4, PT, R105, RZ, PT ;  /* 0x000000ff6900720c */ /* 0x000fe40003f85270 */
[----:B------:R-:W-:Y:S02]  /*1bd0*/  @P3 PRMT R2, RZ, 0x7610, R58 ;  /* 0x00007610ff023816 */ /* 0x000fe4000000003a */
[----:B------:R-:W-:-:S05]  /*1be0*/  FSEL R3, R79, RZ, !P4 ;  /* 0x000000ff4f037208 */ /* 0x000fca0006000000 */
[----:B------:R-:W-:-:S04]  /*1bf0*/  FFMA.FTZ R3, R120, R93, R3 ;  /* 0x0000005d78037223 */ /* 0x000fc80000010003 */
[----:B------:R-:W-:-:S04]  /*1c00*/  FADD.FTZ R3, R80, -R3 ;  /* 0x8000000350037221 */ /* 0x000fc80000010000 */
[----:B------:R-:W-:-:S04]  /*1c10*/  FMUL.FTZ R3, R116, R3 ;  /* 0x0000000374037220 */ /* 0x000fc80000410000 */
[----:B------:R-:W-:Y:S02]  /*1c20*/  @P3 FADD.FTZ R3, R3, R2 ;  /* 0x0000000203033221 */ /* 0x000fe40000010000 */
.L_x_291:
[----:B------:R-:W-:Y:S05]  /*1c30*/  BSYNC B1 ;  /* 0x0000000000017941 */ /* 0x000fea0003800000 */
.L_x_289:
        /* <DEDUP_REMOVED lines=15> */
.L_x_293:
[----:B------:R-:W-:-:S04]  /*1d30*/  ISETP.NE.AND P4, PT, R105, RZ, PT ;  /* 0x000000ff6900720c */ /* 0x000fc80003f85270 */
[----:B------:R-:W-:-:S05]  /*1d40*/  FSEL R2, R79, RZ, !P4 ;  /* 0x000000ff4f027208 */ /* 0x000fca0006000000 */
[----:B------:R-:W-:Y:S01]  /*1d50*/  FFMA.FTZ R3, R121, R93, R2 ;  /* 0x0000005d79037223 */ /* 0x000fe20000010002 */
[----:B------:R-:W-:-:S03]  /*1d60*/  @P3 PRMT R2, RZ, 0x5410, R59 ;  /* 0x00005410ff023816 */ /* 0x000fc6000000003b */
[----:B------:R-:W-:-:S04]  /*1d70*/  FADD.FTZ R3, R130, -R3 ;  /* 0x8000000382037221 */ /* 0x000fc80000010000 */
[----:B------:R-:W-:-:S04]  /*1d80*/  FMUL.FTZ R3, R116, R3 ;  /* 0x0000000374037220 */ /* 0x000fc80000410000 */
[----:B------:R-:W-:Y:S02]  /*1d90*/  @P3 FADD.FTZ R3, R3, R2 ;  /* 0x0000000203033221 */ /* 0x000fe40000010000 */
.L_x_294:
[----:B------:R-:W-:Y:S05]  /*1da0*/  BSYNC B1 ;  /* 0x0000000000017941 */ /* 0x000fea0003800000 */
.L_x_292:
        /* <DEDUP_REMOVED lines=15> */
.L_x_296:
[----:B------:R-:W-:-:S04]  /*1ea0*/  ISETP.NE.AND P4, PT, R105, RZ, PT ;  /* 0x000000ff6900720c */ /* 0x000fc80003f85270 */
[----:B------:R-:W-:-:S05]  /*1eb0*/  FSEL R2, R79, RZ, !P4 ;  /* 0x000000ff4f027208 */ /* 0x000fca0006000000 */
[----:B------:R-:W-:-:S04]  /*1ec0*/  FFMA.FTZ R2, R118, R93, R2 ;  /* 0x0000005d76027223 */ /* 0x000fc80000010002 */
[----:B------:R-:W-:Y:S01]  /*1ed0*/  FADD.FTZ R3, R129, -R2 ;  /* 0x8000000281037221 */ /* 0x000fe20000010000 */
[----:B------:R-:W-:-:S03]  /*1ee0*/  @P3 PRMT R2, RZ, 0x7610, R59 ;  /* 0x00007610ff023816 */ /* 0x000fc6000000003b */
[----:B------:R-:W-:-:S04]  /*1ef0*/  FMUL.FTZ R3, R116, R3 ;  /* 0x0000000374037220 */ /* 0x000fc80000410000 */
[----:B------:R-:W-:Y:S02]  /*1f00*/  @P3 FADD.FTZ R3, R3, R2 ;  /* 0x0000000203033221 */ /* 0x000fe40000010000 */
.L_x_297:
[----:B------:R-:W-:Y:S05]  /*1f10*/  BSYNC B1 ;  /* 0x0000000000017941 */ /* 0x000fea0003800000 */
.L_x_295:
[----:B------:R-:W-:Y:S01]  /*1f20*/  @P2 PRMT R77, RZ, 0x7610, R103 ;  /* 0x00007610ff4d2816 */ /* 0x000fe20000000067 */
[----:B------:R-:W-:Y:S01]  /*1f30*/  @P2 FMUL.FTZ R128, R3, c[0x0][0x1ec] ;  /* 0x00007b0003802a20 */ /* 0x000fe20000410000 */
[----:B------:R-:W-:Y:S01]  /*1f40*/  @P0 MOV R2, 0x10 ;  /* 0x0000001000020802 */ /* 0x000fe20000000f00 */
[----:B------:R-:W-:Y:S01]  /*1f50*/  BSSY B1, `(.L_x_298) ;  /* 0x0000011000017945 */ /* 0x000fe20003800000 */
[----:B------:R-:W-:Y:S01]  /*1f60*/  @P0 F2FP.BF16.PACK_AB R92, RZ, R3 ;  /* 0x00000003ff5c023e */ /* 0x000fe200000010ff */
[----:B------:R-:W-:Y:S01]  /*1f70*/  @P2 FMUL.FTZ R77, R128, R77 ;  /* 0x0000004d804d2220 */ /* 0x000fe20000410000 */
[----:B------:R-:W-:Y:S01]  /*1f80*/  @P2 MOV R139, 0x10 ;  /* 0x00000010008b2802 */ /* 0x000fe20000000f00 */
[----:B------:R-:W-:Y:S01]  /*1f90*/  @P0 IMAD.WIDE.U32 R2, R127, R2, c[0x0][0x258] ;  /* 0x000096007f020625 */ /* 0x000fe200078e0002 */
[----:B------:R-:W-:Y:S02]  /*1fa0*/  @P0 PRMT R71, R71, 0x5410, R92 ;  /* 0x0000541047470816 */ /* 0x000fe4000000005c */
[----:B------:R-:W-:Y:S01]  /*1fb0*/  @P2 F2FP.BF16.PACK_AB R127, RZ, R77 ;  /* 0x0000004dff7f223e */ /* 0x000fe200000010ff */
[C---:B------:R-:W-:Y:S01]  /*1fc0*/  @P2 IMAD.WIDE.U32 R76, R78.reuse, R139, c[0x0][0x248] ;  /* 0x000092004e4c2625 */ /* 0x040fe200078e008b */
[----:B------:R-:W-:Y:S01]  /*1fd0*/  IADD3 R78, R78, 0x20, RZ ;  /* 0x000000204e4e7810 */ /* 0x000fe20007ffe0ff */
[----:B------:R0:W-:Y:S01]  /*1fe0*/  @P0 STG.E.128 [R2.64], R68 ;  /* 0x0000004402000986 */ /* 0x0001e2000c101d04 */
[----:B------:R-:W-:-:S05]  /*1ff0*/  @P2 PRMT R75, R75, 0x5410, R127 ;  /* 0x000054104b4b2816 */ /* 0x000fca000000007f */
[----:B------:R1:W-:Y:S01]  /*2000*/  @P2 STG.E.128 [R76.64], R72 ;  /* 0x000000484c002986 */ /* 0x0003e2000c101d04 */
[----:B0-----:R-:W-:Y:S01]  /*2010*/  @P2 PRMT R2, RZ, 0x7610, R67 ;  /* 0x00007610ff022816 */ /* 0x001fe20000000043 */
[----:B------:R-:W-:Y:S05]  /*2020*/  @!P2 BRA `(.L_x_299) ;  /* 0x000000300000a947 */ /* 0x000fea0003800000 */
[----:B------:R-:W-:-:S04]  /*2030*/  IMAD.MOV.U32 R65, RZ, RZ, 0x10 ;  /* 0x00000010ff417424 */ /* 0x000fc800078e00ff */
[----:B------:R-:W-:-:S06]  /*2040*/  IMAD.WIDE.U32 R64, R78, R65, c[0x0][0x170] ;  /* 0x00005c004e407625 */ /* 0x000fcc00078e0041 */
[----:B------:R-:W5:Y:S02]  /*2050*/  LDG.E.128 R64, [R64.64] ;  /* 0x0000000440407981 */ /* 0x000f64000c1e1d00 */
.L_x_299:
[----:B------:R-:W-:Y:S05]  /*2060*/  BSYNC B1 ;  /* 0x0000000000017941 */ /* 0x000fea0003800000 */
.L_x_298:
[----:B------:R-:W-:Y:S01]  /*2070*/  BSSY B1, `(.L_x_300) ;  /* 0x000000e000017945 */ /* 0x000fe20003800000 */
[----:B------:R-:W-:Y:S01]  /*2080*/  @P2 FFMA.FTZ R43, R128, R2, R43 ;  /* 0x00000002802b2223 */ /* 0x000fe2000001002b */
[----:B------:R-:W-:Y:S05]  /*2090*/  @P1 BRA `(.L_x_301) ;  /* 0x0000004000001947 */ /* 0x000fea0003800000 */
[----:B------:R-:W-:Y:S01]  /*20a0*/  HFMA2.MMA R3, -RZ, RZ, 0, 0 ;  /* 0x00000000ff037435 */ /* 0x000fe200000001ff */
[----:B------:R-:W-:Y:S05]  /*20b0*/  @!P3 BRA `(.L_x_302) ;  /* 0x000000900000b947 */ /* 0x000fea0003800000 */
[----:B------:R-:W-:Y:S01]  /*20c0*/  PRMT R3, RZ, 0x5410, R60 ;  /* 0x00005410ff037816 */ /* 0x000fe2000000003c */
[----:B------:R-:W-:Y:S05]  /*20d0*/  BRA `(.L_x_302) ;  /* 0x0000007000007947 */ /* 0x000fea0003800000 */
.L_x_301:
[----:B------:R-:W-:-:S04]  /*20e0*/  ISETP.NE.AND P4, PT, R105, RZ, PT ;  /* 0x000000ff6900720c */ /* 0x000fc80003f85270 */
[----:B------:R-:W-:-:S05]  /*20f0*/  FSEL R2, R79, RZ, !P4 ;  /* 0x000000ff4f027208 */ /* 0x000fca0006000000 */
[----:B------:R-:W-:Y:S01]  /*2100*/  FFMA.FTZ R3, R119, R93, R2 ;  /* 0x0000005d77037223 */ /* 0x000fe20000010002 */
[----:B------:R-:W-:-:S03]  /*2110*/  @P3 PRMT R2, RZ, 0x5410, R60 ;  /* 0x00005410ff023816 */ /* 0x000fc6000000003c */
[----:B------:R-:W-:-:S04]  /*2120*/  FADD.FTZ R3, R132, -R3 ;  /* 0x8000000384037221 */ /* 0x000fc80000010000 */
[----:B------:R-:W-:-:S04]  /*2130*/  FMUL.FTZ R3, R116, R3 ;  /* 0x0000000374037220 */ /* 0x000fc80000410000 */
[----:B------:R-:W-:Y:S02]  /*2140*/  @P3 FADD.FTZ R3, R3, R2 ;  /* 0x0000000203033221 */ /* 0x000fe40000010000 */
.L_x_302:
[----:B------:R-:W-:Y:S05]  /*2150*/  BSYNC B1 ;  /* 0x0000000000017941 */ /* 0x000fea0003800000 */
.L_x_300:
[----:B------:R-:W-:Y:S01]  /*2160*/  @P2 PRMT R2, RZ, 0x5410, R52 ;  /* 0x00005410ff022816 */ /* 0x000fe20000000034 */
[----:B-1----:R-:W-:Y:S01]  /*2170*/  @P2 FMUL.FTZ R77, R3, c[0x0][0x1ec] ;  /* 0x00007b00034d2a20 */ /* 0x002fe20000410000 */
[----:B-----5:R-:W-:Y:S01]  /*2180*/  @P2 PRMT R76, RZ, 0x5410, R64 ;  /* 0x00005410ff4c2816 */ /* 0x020fe20000000040 */
[----:B------:R-:W-:Y:S01]  /*2190*/  BSSY B1, `(.L_x_303) ;  /* 0x0000013000017945 */ /* 0x000fe20003800000 */
[----:B------:R-:W-:Y:S01]  /*21a0*/  @P0 F2FP.BF16.PACK_AB R3, RZ, R3 ;  /* 0x00000003ff03023e */ /* 0x000fe200000010ff */
[----:B------:R-:W-:Y:S02]  /*21b0*/  @P2 FMUL.FTZ R2, R77, R2 ;  /* 0x000000024d022220 */ /* 0x000fe40000410000 */
        /* <DEDUP_REMOVED lines=9> */
.L_x_304:
[----:B------:R-:W-:-:S04]  /*2250*/  ISETP.NE.AND P4, PT, R105, RZ, PT ;  /* 0x000000ff6900720c */ /* 0x000fc80003f85270 */
[----:B------:R-:W-:-:S05]  /*2260*/  FSEL R2, R79, RZ, !P4 ;  /* 0x000000ff4f027208 */ /* 0x000fca0006000000 */
[----:B------:R-:W-:-:S04]  /*2270*/  FFMA.FTZ R2, R90, R93, R2 ;  /* 0x0000005d5a027223 */ /* 0x000fc80000010002 */
[----:B------:R-:W-:Y:S01]  /*2280*/  FADD.FTZ R3, R131, -R2 ;  /* 0x8000000283037221 */ /* 0x000fe20000010000 */
[----:B------:R-:W-:-:S03]  /*2290*/  @P3 PRMT R2, RZ, 0x7610, R60 ;  /* 0x00007610ff023816 */ /* 0x000fc6000000003c */
[----:B------:R-:W-:-:S04]  /*22a0*/  FMUL.FTZ R3, R116, R3 ;  /* 0x0000000374037220 */ /* 0x000fc80000410000 */
[----:B------:R-:W-:Y:S02]  /*22b0*/  @P3 FADD.FTZ R3, R3, R2 ;  /* 0x0000000203033221 */ /* 0x000fe40000010000 */
.L_x_305:
[----:B------:R-:W-:Y:S05]  /*22c0*/  BSYNC B1 ;  /* 0x0000000000017941 */ /* 0x000fea0003800000 */
.L_x_303:
[----:B------:R-:W-:Y:S01]  /*22d0*/  @P2 PRMT R77, RZ, 0x7610, R52 ;  /* 0x00007610ff4d2816 */ /* 0x000fe20000000034 */
[----:B------:R-:W-:Y:S01]  /*22e0*/  @P2 FMUL.FTZ R2, R3, c[0x0][0x1ec] ;  /* 0x00007b0003022a20 */ /* 0x000fe20000410000 */
[----:B------:R-:W-:Y:S01]  /*22f0*/  @P2 PRMT R76, RZ, 0x7610, R64 ;  /* 0x00007610ff4c2816 */ /* 0x000fe20000000040 */
        /* <DEDUP_REMOVED lines=12> */
.L_x_307:
[----:B------:R-:W-:-:S04]  /*23c0*/  ISETP.NE.AND P4, PT, R105, RZ, PT ;  /* 0x000000ff6900720c */ /* 0x000fc80003f85270 */
[----:B------:R-:W-:-:S05]  /*23d0*/  FSEL R2, R79, RZ, !P4 ;  /* 0x000000ff4f027208 */ /* 0x000fca0006000000 */
[----:B------:R-:W-:Y:S01]  /*23e0*/  FFMA.FTZ R3, R91, R93, R2 ;  /* 0x0000005d5b037223 */ /* 0x000fe20000010002 */
[----:B------:R-:W-:-:S03]  /*23f0*/  @P3 PRMT R2, RZ, 0x5410, R61 ;  /* 0x00005410ff023816 */ /* 0x000fc6000000003d */
[----:B------:R-:W-:-:S04]  /*2400*/  FADD.FTZ R3, R134, -R3 ;  /* 0x8000000386037221 */ /* 0x000fc80000010000 */
[----:B------:R-:W-:-:S04]  /*2410*/  FMUL.FTZ R3, R116, R3 ;  /* 0x0000000374037220 */ /* 0x000fc80000410000 */
[----:B------:R-:W-:Y:S02]  /*2420*/  @P3 FADD.FTZ R3, R3, R2 ;  /* 0x0000000203033221 */ /* 0x000fe40000010000 */
.L_x_308:
[----:B------:R-:W-:Y:S05]  /*2430*/  BSYNC B1 ;  /* 0x0000000000017941 */ /* 0x000fea0003800000 */
.L_x_306:
        /* <DEDUP_REMOVED lines=15> */
.L_x_310:
[----:B------:R-:W-:-:S04]  /*2530*/  ISETP.NE.AND P4, PT, R105, RZ, PT ;  /* 0x000000ff6900720c */ /* 0x000fc80003f85270 */
[----:B------:R-:W-:-:S05]  /*2540*/  FSEL R2, R79, RZ, !P4 ;  /* 0x000000ff4f027208 */ /* 0x000fca0006000000 */
[----:B------:R-:W-:-:S04]  /*2550*/  FFMA.FTZ R2, R88, R93, R2 ;  /* 0x0000005d58027223 */ /* 0x000fc80000010002 */
[----:B------:R-:W-:Y:S01]  /*2560*/  FADD.FTZ R3, R133, -R2 ;  /* 0x8000000285037221 */ /* 0x000fe20000010000 */
[----:B------:R-:W-:-:S03]  /*2570*/  @P3 PRMT R2, RZ, 0x7610, R61 ;  /* 0x00007610ff023816 */ /* 0x000fc6000000003d */
[----:B------:R-:W-:-:S04]  /*2580*/  FMUL.FTZ R3, R116, R3 ;  /* 0x0000000374037220 */ /* 0x000fc80000410000 */
[----:B------:R-:W-:Y:S02]  /*2590*/  @P3 FADD.FTZ R3, R3, R2 ;  /* 0x0000000203033221 */ /* 0x000fe40000010000 */
.L_x_311:
[----:B------:R-:W-:Y:S05]  /*25a0*/  BSYNC B1 ;  /* 0x0000000000017941 */ /* 0x000fea0003800000 */
.L_x_309:
        /* <DEDUP_REMOVED lines=15> */
.L_x_313:
[----:B------:R-:W-:-:S04]  /*26a0*/  ISETP.NE.AND P4, PT, R105, RZ, PT ;  /* 0x000000ff6900720c */ /* 0x000fc80003f85270 */
[----:B------:R-:W-:-:S05]  /*26b0*/  FSEL R2, R79, RZ, !P4 ;  /* 0x000000ff4f027208 */ /* 0x000fca0006000000 */
[----:B------:R-:W-:Y:S01]  /*26c0*/  FFMA.FTZ R3, R89, R93, R2 ;  /* 0x0000005d59037223 */ /* 0x000fe20000010002 */
[----:B------:R-:W-:-:S03]  /*26d0*/  @P3 PRMT R2, RZ, 0x5410, R62 ;  /* 0x00005410ff023816 */ /* 0x000fc6000000003e */
[----:B------:R-:W-:-:S04]  /*26e0*/  FADD.FTZ R3, R136, -R3 ;  /* 0x8000000388037221 */ /* 0x000fc80000010000 */
[----:B------:R-:W-:-:S04]  /*26f0*/  FMUL.FTZ R3, R116, R3 ;  /* 0x0000000374037220 */ /* 0x000fc80000410000 */
[----:B------:R-:W-:Y:S02]  /*2700*/  @P3 FADD.FTZ R3, R3, R2 ;  /* 0x0000000203033221 */ /* 0x000fe40000010000 */
.L_x_314:
[----:B------:R-:W-:Y:S05]  /*2710*/  BSYNC B1 ;  /* 0x0000000000017941 */ /* 0x000fea0003800000 */
.L_x_312:
        /* <DEDUP_REMOVED lines=15> */
.L_x_316:
[----:B------:R-:W-:-:S04]  /*2810*/  ISETP.NE.AND P4, PT, R105, RZ, PT ;  /* 0x000000ff6900720c */ /* 0x000fc80003f85270 */
[----:B------:R-:W-:-:S05]  /*2820*/  FSEL R2, R79, RZ, !P4 ;  /* 0x000000ff4f027208 */ /* 0x000fca0006000000 */
[----:B------:R-:W-:-:S04]  /*2830*/  FFMA.FTZ R2, R86, R93, R2 ;  /* 0x0000005d56027223 */ /* 0x000fc80000010002 */
[----:B------:R-:W-:Y:S01]  /*2840*/  FADD.FTZ R3, R135, -R2 ;  /* 0x8000000287037221 */ /* 0x000fe20000010000 */
[----:B------:R-:W-:-:S03]  /*2850*/  @P3 PRMT R2, RZ, 0x7610, R62 ;  /* 0x00007610ff023816 */ /* 0x000fc6000000003e */
[----:B------:R-:W-:-:S04]  /*2860*/  FMUL.FTZ R3, R116, R3 ;  /* 0x0000000374037220 */ /* 0x000fc80000410000 */
[----:B------:R-:W-:Y:S02]  /*2870*/  @P3 FADD.FTZ R3, R3, R2 ;  /* 0x0000000203033221 */ /* 0x000fe40000010000 */
.L_x_317:
[----:B------:R-:W-:Y:S05]  /*2880*/  BSYNC B1 ;  /* 0x0000000000017941 */ /* 0x000fea0003800000 */
.L_x_315:
        /* <DEDUP_REMOVED lines=15> */
.L_x_319:
[----:B------:R-:W-:-:S04]  /*2980*/  ISETP.NE.AND P4, PT, R105, RZ, PT ;  /* 0x000000ff6900720c */ /* 0x000fc80003f85270 */
[----:B------:R-:W-:-:S05]  /*2990*/  FSEL R2, R79, RZ, !P4 ;  /* 0x000000ff4f027208 */ /* 0x000fca0006000000 */
[----:B------:R-:W-:Y:S01]  /*29a0*/  FFMA.FTZ R3, R87, R93, R2 ;  /* 0x0000005d57037223 */ /* 0x000fe20000010002 */
[----:B------:R-:W-:-:S03]  /*29b0*/  @P3 PRMT R2, RZ, 0x5410, R63 ;  /* 0x00005410ff023816 */ /* 0x000fc6000000003f */
[----:B------:R-:W-:-:S04]  /*29c0*/  FADD.FTZ R3, R138, -R3 ;  /* 0x800000038a037221 */ /* 0x000fc80000010000 */
[----:B------:R-:W-:-:S04]  /*29d0*/  FMUL.FTZ R3, R116, R3 ;  /* 0x0000000374037220 */ /* 0x000fc80000410000 */
[----:B------:R-:W-:Y:S02]  /*29e0*/  @P3 FADD.FTZ R3, R3, R2 ;  /* 0x0000000203033221 */ /* 0x000fe40000010000 */
.L_x_320:
[----:B------:R-:W-:Y:S05]  /*29f0*/  BSYNC B1 ;  /* 0x0000000000017941 */ /* 0x000fea0003800000 */
.L_x_318:
        /* <DEDUP_REMOVED lines=15> */
.L_x_322:
[----:B------:R-:W-:-:S04]  /*2af0*/  ISETP.NE.AND P1, PT, R105, RZ, PT ;  /* 0x000000ff6900720c */ /* 0x000fc80003f25270 */
[----:B------:R-:W-:-:S05]  /*2b00*/  FSEL R2, R79, RZ, !P1 ;  /* 0x000000ff4f027208 */ /* 0x000fca0004800000 */
[----:B------:R-:W-:-:S04]  /*2b10*/  FFMA.FTZ R2, R140, R93, R2 ;  /* 0x0000005d8c027223 */ /* 0x000fc80000010002 */
[----:B------:R-:W-:Y:S01]  /*2b20*/  FADD.FTZ R3, R137, -R2 ;  /* 0x8000000289037221 */ /* 0x000fe20000010000 */
[----:B------:R-:W-:-:S03]  /*2b30*/  @P3 PRMT R2, RZ, 0x7610, R63 ;  /* 0x00007610ff023816 */ /* 0x000fc6000000003f */
[----:B------:R-:W-:-:S04]  /*2b40*/  FMUL.FTZ R3, R116, R3 ;  /* 0x0000000374037220 */ /* 0x000fc80000410000 */
[----:B------:R-:W-:Y:S02]  /*2b50*/  @P3 FADD.FTZ R3, R3, R2 ;  /* 0x0000000203033221 */ /* 0x000fe40000010000 */
.L_x_323:
[----:B------:R-:W-:Y:S05]  /*2b60*/  BSYNC B1 ;  /* 0x0000000000017941 */ /* 0x000fea0003800000 */
.L_x_321:
[----:B------:R-:W-:Y:S01]  /*2b70*/  @P2 PRMT R77, RZ, 0x7610, R55 ;  /* 0x00007610ff4d2816 */ /* 0x000fe20000000037 */
        /* <DEDUP_REMOVED lines=9> */
[----:B------:R-:W-:Y:S01]  /*2c10*/  MOV R78, c[0x0][0x160] ;  /* 0x00005800004e7a02 */ /* 0x000fe20000000f00 */
[----:B------:R0:W-:Y:S01]  /*2c20*/  @P0 STG.E.128 [R2.64], R68 ;  /* 0x0000004402000986 */ /* 0x0001e2000c101d04 */
[----:B------:R-:W-:-:S02]  /*2c30*/  @P2 PRMT R75, R75, 0x5410, R93 ;  /* 0x000054104b4b2816 */ /* 0x000fc4000000005d */
[----:B------:R-:W-:-:S03]  /*2c40*/  LEA R115, R78, R115, 0x2 ;  /* 0x000000734e737211 */ /* 0x000fc600078e10ff */
[----:B------:R1:W-:Y:S01]  /*2c50*/  @P2 STG.E.128 [R76.64], R72 ;  /* 0x000000484c002986 */ /* 0x0003e2000c101d04 */
[----:B------:R-:W-:Y:S02]  /*2c60*/  ISETP.GE.AND P0, PT, R115, c[0x0][0x164], PT ;  /* 0x0000590073007a0c */ /* 0x000fe40003f06270 */
[----:B0-----:R-:W-:-:S05]  /*2c70*/  @P2 PRMT R2, RZ, 0x7610, R67 ;  /* 0x00007610ff022816 */ /* 0x001fca0000000043 */
[----:B------:R-:W-:-:S06]  /*2c80*/  @P2 FFMA.FTZ R35, R2, R92, R35 ;  /* 0x0000005c02232223 */ /* 0x000fcc0000010023 */
[----:B-1----:R-:W-:Y:S01]  /*2c90*/  @P0 CALL.REL.NOINC `(.L_x_268) ;  /* 0x0000001000000944 */ /* 0x002fe20003c00000 */
[----:B------:R-:W-:Y:S05]  /*2ca0*/  BRA `(.L_x_324) ;  /* 0xffffd8b000007947 */ /* 0x000fea000383ffff */
.L_x_268:
[----:B------:R-:W-:Y:S05]  /*2cb0*/  BSYNC B0 ;  /* 0x0000000000007941 */ /* 0x000fea0003800000 */
.L_x_266:
[----:B-----5:R-:W0:Y:S01]  /*2cc0*/  S2R R52, SR_TID.X ;  /* 0x0000000000347919 */ /* 0x020e220000002100 */
[----:B------:R-:W-:Y:S01]  /*2cd0*/  WARPSYNC 0xffffffff ;  /* 0xffffffff00007948 */ /* 0x000fe20003800000 */
[----:B0-----:R-:W-:-:S04]  /*2ce0*/  SHF.R.U32.HI R0, RZ, 0x5, R52 ;  /* 0x00000005ff007819 */ /* 0x001fc80000011634 */
[----:B------:R-:W-:-:S04]  /*2cf0*/  SHF.L.U32 R3, R0, 0x6, RZ ;  /* 0x0000000600037819 */ /* 0x000fc800000006ff */
[----:B------:R-:W-:-:S04]  /*2d00*/  LOP3.LUT R114, R3, 0xffffffc0, R114, 0xe2, !PT ;  /* 0xffffffc003727812 */ /* 0x000fc800078ee272 */
[----:B------:R-:W-:-:S05]  /*2d10*/  SHF.L.U32 R114, R114, 0x5, RZ ;  /* 0x0000000572727819 */ /* 0x000fca00000006ff */
[----:B------:R-:W-:Y:S04]  /*2d20*/  STS.128 [R114], R20 ;  /* 0x0000001472007388 */ /* 0x000fe80000000c00 */
[----:B------:R-:W-:Y:S04]  /*2d30*/  STS.128 [R114+0x10], R24 ;  /* 0x0000101872007388 */ /* 0x000fe80000000c00 */
[----:B------:R-:W-:Y:S04]  /*2d40*/  STS.128 [R114+0x400], R28 ;  /* 0x0004001c72007388 */ /* 0x000fe80000000c00 */
[----:B------:R0:W-:Y:S04]  /*2d50*/  STS.128 [R114+0x410], R48 ;  /* 0x0004103072007388 */ /* 0x0001e80000000c00 */
[----:B------:R-:W-:Y:S06]  /*2d60*/  BAR.SYNC.DEFER_BLOCKING 0x0 ;  /* 0x0000000000007b1d */ /* 0x000fec0000010000 */
[----:B0-----:R-:W0:Y:S04]  /*2d70*/  S2R R48, SR_CTAID.X ;  /* 0x0000000000307919 */ /* 0x001e280000002500 */
        /* <DEDUP_REMOVED lines=14> */
[----:B------:R-:W2:Y:S01]  /*2e60*/  LDS R29, [R52.X4+0x1800] ;  /* 0x00180000341d7984 */ /* 0x000ea20000004800 */
[----:B---3--:R-:W-:-:S03]  /*2e70*/  FADD.FTZ R3, RZ, R3 ;  /* 0x00000003ff037221 */ /* 0x008fc60000010000 */
[----:B------:R-:W3:Y:S01]  /*2e80*/  LDS R31, [R52.X4+0x1a00] ;  /* 0x001a0000341f7984 */ /* 0x000ee20000004800 */
[----:B----4-:R-:W-:-:S03]  /*2e90*/  FADD.FTZ R0, R0, R53 ;  /* 0x0000003500007221 */ /* 0x010fc60000010000 */
[----:B------:R-:W-:Y:S01]  /*2ea0*/  LDS R26, [R52.X4+0x1c00] ;  /* 0x001c0000341a7984 */ /* 0x000fe20000004800 */
[----:B0-----:R-:W-:-:S03]  /*2eb0*/  FADD.FTZ R2, R2, R55 ;  /* 0x0000003702027221 */ /* 0x001fc60000010000 */
[----:B------:R-:W0:Y:S01]  /*2ec0*/  LDS R49, [R52.X4+0x1e00] ;  /* 0x001e000034317984 */ /* 0x000e220000004800 */
[----:B------:R-:W-:-:S03]  /*2ed0*/  FADD.FTZ R3, R3, R22 ;  /* 0x0000001603037221 */ /* 0x000fc60000010000 */
[----:B------:R-:W-:Y:S01]  /*2ee0*/  BAR.SYNC.DEFER_BLOCKING 0x0 ;  /* 0x0000000000007b1d */ /* 0x000fe20000010000 */
[----:B------:R-:W-:-:S04]  /*2ef0*/  FADD.FTZ R20, RZ, R20 ;  /* 0x00000014ff147221 */ /* 0x000fc80000010000 */
[----:B------:R-:W-:Y:S02]  /*2f00*/  FADD.FTZ R20, R20, R21 ;  /* 0x0000001514147221 */ /* 0x000fe40000010000 */
[----:B------:R-:W-:Y:S02]  /*2f10*/  FADD.FTZ R0, R0, R23 ;  /* 0x0000001700007221 */ /* 0x000fe40000010000 */
[----:B------:R-:W-:Y:S02]  /*2f20*/  FADD.FTZ R2, R2, R25 ;  /* 0x0000001902027221 */ /* 0x000fe40000010000 */
[----:B------:R-:W-:Y:S02]  /*2f30*/  FADD.FTZ R3, R3, R24 ;  /* 0x0000001803037221 */ /* 0x000fe40000010000 */
[----:B-1----:R-:W-:Y:S01]  /*2f40*/  FADD.FTZ R20, R20, R27 ;  /* 0x0000001b14147221 */ /* 0x002fe20000010000 */
[----:B------:R-:W-:Y:S01]  /*2f50*/  STS.128 [R114], R4 ;  /* 0x0000000472007388 */ /* 0x000fe20000000c00 */
[----:B--2---:R-:W-:-:S03]  /*2f60*/  FADD.FTZ R29, R0, R29 ;  /* 0x0000001d001d7221 */ /* 0x004fc60000010000 */
[----:B------:R1:W-:Y:S01]  /*2f70*/  STS.128 [R114+0x10], R8 ;  /* 0x0000100872007388 */ /* 0x0003e20000000c00 */
[----:B---3--:R-:W-:-:S03]  /*2f80*/  FADD.FTZ R31, R2, R31 ;  /* 0x0000001f021f7221 */ /* 0x008fc60000010000 */
[----:B------:R-:W-:Y:S04]  /*2f90*/  STS.128 [R114+0x400], R12 ;  /* 0x0004000c72007388 */ /* 0x000fe80000000c00 */
[----:B------:R2:W-:Y:S01]  /*2fa0*/  STS.128 [R114+0x410], R16 ;  /* 0x0004101072007388 */ /* 0x0005e20000000c00 */
[----:B0-----:R-:W-:-:S03]  /*2fb0*/  FADD.FTZ R49, R20, R49 ;  /* 0x0000003114317221 */ /* 0x001fc60000010000 */
[----:B------:R-:W-:Y:S01]  /*2fc0*/  BAR.SYNC.DEFER_BLOCKING 0x0 ;  /* 0x0000000000007b1d */ /* 0x000fe20000010000 */
[----:B-1----:R-:W-:Y:S02]  /*2fd0*/  FADD.FTZ R9, R3, R26 ;  /* 0x0000001a03097221 */ /* 0x002fe40000010000 */
[----:B--2---:R-:W-:-:S05]  /*2fe0*/  IMAD R19, R48, c[0x0][0x168], RZ ;  /* 0x00005a0030137a24 */ /* 0x004fca00078e02ff */
[----:B------:R-:W-:Y:S01]  /*2ff0*/  IADD3 R20, P0, R19, R52, RZ ;  /* 0x0000003413147210 */ /* 0x000fe20007f1e0ff */
        /* <DEDUP_REMOVED lines=38> */
[----:B0-----:R-:W-:-:S05]  /*3260*/  IMAD.X R45, RZ, RZ, RZ, P0 ;  /* 0x000000ffff2d7224 */ /* 0x001fca00000e06ff */
[C---:B------:R-:W-:Y:S02]  /*3270*/  SHF.L.U64.HI R22, R20.reuse, 0x2, R45 ;  /* 0x0000000214167819 */ /* 0x040fe4000001022d */
[----:B------:R-:W-:-:S04]  /*3280*/  SHF.L.U32 R20, R20, 0x2, RZ ;  /* 0x0000000214147819 */ /* 0x000fc800000006ff */
[C---:B------:R-:W-:Y:S02]  /*3290*/  IADD3 R2, P0, R20.reuse, c[0x0][0x228], RZ ;  /* 0x00008a0014027a10 */ /* 0x040fe40007f1e0ff */
[----:B------:R-:W-:Y:S02]  /*32a0*/  IADD3 R4, P1, R20, c[0x0][0x220], RZ ;  /* 0x0000880014047a10 */ /* 0x000fe40007f3e0ff */
[----:B------:R-:W-:Y:S02]  /*32b0*/  IADD3.X R3, R22, c[0x0][0x22c], RZ, P0, !PT ;  /* 0x00008b0016037a10 */ /* 0x000fe400007fe4ff */
[----:B------:R-:W-:Y:S02]  /*32c0*/  IADD3 R6, P0, R20, c[0x0][0x240], RZ ;  /* 0x0000900014067a10 */ /* 0x000fe40007f1e0ff */
[C---:B------:R-:W-:Y:S02]  /*32d0*/  IADD3.X R5, R22.reuse, c[0x0][0x224], RZ, P1, !PT ;  /* 0x0000890016057a10 */ /* 0x040fe40000ffe4ff */
[----:B------:R-:W-:Y:S01]  /*32e0*/  IADD3.X R7, R22, c[0x0][0x244], RZ, P0, !PT ;  /* 0x0000910016077a10 */ /* 0x000fe200007fe4ff */
        /* <DEDUP_REMOVED lines=21> */
[----:B------:R-:W-:Y:S02]  /*3440*/  FADD.FTZ R12, R12, R27 ;  /* 0x0000001b0c0c7221 */ /* 0x000fe40000010000 */
        /* <DEDUP_REMOVED lines=23> */
.L_x_272:
[----:B------:R-:W-:Y:S01]  /*35c0*/  HFMA2.MMA R139, -RZ, RZ, 0, 5.9604644775390625e-08 ;  /* 0x00000001ff8b7435 */ /* 0x000fe200000001ff */
[----:B------:R-:W-:Y:S01]  /*35d0*/  MOV R78, R76 ;  /* 0x0000004c004e7202 */ /* 0x000fe20000000f00 */
[----:B------:R-:W-:Y:S01]  /*35e0*/  IMAD.MOV.U32 R141, RZ, RZ, -0x1 ;  /* 0xffffffffff8d7424 */ /* 0x000fe200078e00ff */
[----:B------:R-:W-:-:S02]  /*35f0*/  MOV R142, 0x1f ;  /* 0x0000001f008e7802 */ /* 0x000fc40000000f00 */
[----:B0-----:R-:W-:Y:S02]  /*3600*/  MOV R2, 0x3620 ;  /* 0x0000362000027802 */ /* 0x001fe40000000f00 */
[----:B-----5:R-:W-:Y:S05]  /*3610*/  CALL.REL.NOINC `($__internal_7_$__cuda_sm70_shflsync_bfly_p) ;  /* 0x0000045000007944 */ /* 0x020fea0003c00000 */
[----:B-1----:R-:W-:Y:S01]  /*3620*/  MOV R79, R142 ;  /* 0x0000008e004f7202 */ /* 0x002fe20000000f00 */
[----:B0-----:R-:W-:Y:S05]  /*3630*/  BRA `(.L_x_325) ;  /* 0xffffdb5000007947 */ /* 0x001fea000383ffff */
.L_x_273:
[----:B------:R-:W-:Y:S01]  /*3640*/  HFMA2.MMA R139, -RZ, RZ, 0, 5.9604644775390625e-08 ;  /* 0x00000001ff8b7435 */ /* 0x000fe200000001ff */
[----:B------:R-:W-:Y:S01]  /*3650*/  MOV R78, R77 ;  /* 0x0000004d004e7202 */ /* 0x000fe20000000f00 */
[----:B------:R-:W-:Y:S01]  /*3660*/  IMAD.MOV.U32 R141, RZ, RZ, -0x1 ;  /* 0xffffffffff8d7424 */ /* 0x000fe200078e00ff */
[----:B------:R-:W-:Y:S02]  /*3670*/  MOV R142, 0x1f ;  /* 0x0000001f008e7802 */ /* 0x000fe40000000f00 */
[----:B0-----:R-:W-:Y:S02]  /*3680*/  MOV R2, 0x36a0 ;  /* 0x000036a000027802 */ /* 0x001fe40000000f00 */
[----:B-12--5:R-:W-:Y:S05]  /*3690*/  CALL.REL.NOINC `($__internal_7_$__cuda_sm70_shflsync_bfly_p) ;  /* 0x000003d000007944 */ /* 0x026fea0003c00000 */
[----:B------:R-:W-:Y:S01]  /*36a0*/  FADD.FTZ R79, R79, R76 ;  /* 0x0000004c4f4f7221 */ /* 0x000fe20000010000 */
[----:B0-----:R-:W-:Y:S01]  /*36b0*/  HFMA2.MMA R139, -RZ, RZ, 0, 1.1920928955078125e-07 ;  /* 0x00000002ff8b7435 */ /* 0x001fe200000001ff */
[----:B-1----:R-:W-:Y:S01]  /*36c0*/  FADD.FTZ R77, R77, R142 ;  /* 0x0000008e4d4d7221 */ /* 0x002fe20000010000 */
[----:B------:R-:W-:Y:S02]  /*36d0*/  MOV R142, 0x1f ;  /* 0x0000001f008e7802 */ /* 0x000fe40000000f00 */
[----:B------:R-:W-:-:S02]  /*36e0*/  MOV R141, 0xffffffff ;  /* 0xffffffff008d7802 */ /* 0x000fc40000000f00 */
[----:B------:R-:W-:Y:S02]  /*36f0*/  MOV R78, R79 ;  /* 0x0000004f004e7202 */ /* 0x000fe40000000f00 */
[----:B------:R-:W-:Y:S02]  /*3700*/  MOV R2, 0x3720 ;  /* 0x0000372000027802 */ /* 0x000fe40000000f00 */
[----:B------:R-:W-:Y:S05]  /*3710*/  CALL.REL.NOINC `($__internal_7_$__cuda_sm70_shflsync_bfly_p) ;  /* 0x0000035000007944 */ /* 0x000fea0003c00000 */
[----:B0-----:R-:W-:Y:S01]  /*3720*/  HFMA2.MMA R139, -RZ, RZ, 0, 1.1920928955078125e-07 ;  /* 0x00000002ff8b7435 */ /* 0x001fe200000001ff */
[----:B-1----:R-:W-:Y:S01]  /*3730*/  IMAD.MOV.U32 R76, RZ, RZ, R142 ;  /* 0x000000ffff4c7224 */ /* 0x002fe200078e008e */
[----:B------:R-:W-:Y:S02]  /*3740*/  MOV R78, R77 ;  /* 0x0000004d004e7202 */ /* 0x000fe40000000f00 */
[----:B------:R-:W-:Y:S02]  /*3750*/  MOV R142, 0x1f ;  /* 0x0000001f008e7802 */ /* 0x000fe40000000f00 */
[----:B------:R-:W-:Y:S02]  /*3760*/  MOV R141, 0xffffffff ;  /* 0xffffffff008d7802 */ /* 0x000fe40000000f00 */
[----:B------:R-:W-:-:S02]  /*3770*/  MOV R2, 0x3790 ;  /* 0x0000379000027802 */ /* 0x000fc40000000f00 */
[----:B------:R-:W-:Y:S05]  /*3780*/  CALL.REL.NOINC `($__internal_7_$__cuda_sm70_shflsync_bfly_p) ;  /* 0x000002e000007944 */ /* 0x000fea0003c00000 */
[----:B------:R-:W-:Y:S01]  /*3790*/  FADD.FTZ R79, R76, R79 ;  /* 0x0000004f4c4f7221 */ /* 0x000fe20000010000 */
[----:B0-----:R-:W-:Y:S01]  /*37a0*/  MOV R141, 0xffffffff ;  /* 0xffffffff008d7802 */ /* 0x001fe20000000f00 */
[----:B-1----:R-:W-:Y:S01]  /*37b0*/  FADD.FTZ R77, R77, R142 ;  /* 0x0000008e4d4d7221 */ /* 0x002fe20000010000 */
[----:B------:R-:W-:Y:S01]  /*37c0*/  HFMA2.MMA R142, -RZ, RZ, 0, 1.847743988037109375e-06 ;  /* 0x0000001fff8e7435 */ /* 0x000fe200000001ff */
[----:B------:R-:W-:Y:S01]  /*37d0*/  IMAD.MOV.U32 R139, RZ, RZ, 0x4 ;  /* 0x00000004ff8b7424 */ /* 0x000fe200078e00ff */
[----:B------:R-:W-:-:S02]  /*37e0*/  MOV R78, R79 ;  /* 0x0000004f004e7202 */ /* 0x000fc40000000f00 */
[----:B------:R-:W-:Y:S02]  /*37f0*/  MOV R2, 0x3810 ;  /* 0x0000381000027802 */ /* 0x000fe40000000f00 */
[----:B------:R-:W-:Y:S05]  /*3800*/  CALL.REL.NOINC `($__internal_7_$__cuda_sm70_shflsync_bfly_p) ;  /* 0x0000026000007944 */ /* 0x000fea0003c00000 */
[----:B0-----:R-:W-:Y:S01]  /*3810*/  HFMA2.MMA R139, -RZ, RZ, 0, 2.384185791015625e-07 ;  /* 0x00000004ff8b7435 */ /* 0x001fe200000001ff */
[----:B-1----:R-:W-:Y:S01]  /*3820*/  MOV R76, R142 ;  /* 0x0000008e004c7202 */ /* 0x002fe20000000f00 */
[----:B------:R-:W-:Y:S01]  /*3830*/  IMAD.MOV.U32 R78, RZ, RZ, R77 ;  /* 0x000000ffff4e7224 */ /* 0x000fe200078e004d */
[----:B------:R-:W-:Y:S02]  /*3840*/  MOV R142, 0x1f ;  /* 0x0000001f008e7802 */ /* 0x000fe40000000f00 */
[----:B------:R-:W-:Y:S02]  /*3850*/  MOV R141, 0xffffffff ;  /* 0xffffffff008d7802 */ /* 0x000fe40000000f00 */
[----:B------:R-:W-:Y:S02]  /*3860*/  MOV R2, 0x3880 ;  /* 0x0000388000027802 */ /* 0x000fe40000000f00 */
[----:B------:R-:W-:Y:S05]  /*3870*/  CALL.REL.NOINC `($__internal_7_$__cuda_sm70_shflsync_bfly_p) ;  /* 0x000001f000007944 */ /* 0x000fea0003c00000 */
[----:B------:R-:W-:Y:S01]  /*3880*/  FADD.FTZ R79, R76, R79 ;  /* 0x0000004f4c4f7221 */ /* 0x000fe20000010000 */
[----:B0-----:R-:W-:Y:S01]  /*3890*/  HFMA2.MMA R139, -RZ, RZ, 0, 4.76837158203125e-07 ;  /* 0x00000008ff8b7435 */ /* 0x001fe200000001ff */
[----:B-1----:R-:W-:Y:S01]  /*38a0*/  FADD.FTZ R93, R77, R142 ;  /* 0x0000008e4d5d7221 */ /* 0x002fe20000010000 */
[----:B------:R-:W-:Y:S01]  /*38b0*/  MOV R141, 0xffffffff ;  /* 0xffffffff008d7802 */ /* 0x000fe20000000f00 */
[----:B------:R-:W-:Y:S01]  /*38c0*/  IMAD.MOV.U32 R142, RZ, RZ, 0x1f ;  /* 0x0000001fff8e7424 */ /* 0x000fe200078e00ff */
[----:B------:R-:W-:-:S02]  /*38d0*/  MOV R78, R79 ;  /* 0x0000004f004e7202 */ /* 0x000fc40000000f00 */
[----:B------:R-:W-:Y:S02]  /*38e0*/  MOV R2, 0x3900 ;  /* 0x0000390000027802 */ /* 0x000fe40000000f00 */
[----:B------:R-:W-:Y:S05]  /*38f0*/  CALL.REL.NOINC `($__internal_7_$__cuda_sm70_shflsync_bfly_p) ;  /* 0x0000017000007944 */ /* 0x000fea0003c00000 */
[----:B0-----:R-:W-:Y:S01]  /*3900*/  HFMA2.MMA R139, -RZ, RZ, 0, 4.76837158203125e-07 ;  /* 0x00000008ff8b7435 */ /* 0x001fe200000001ff */
[----:B-1----:R-:W-:Y:S01]  /*3910*/  MOV R76, R142 ;  /* 0x0000008e004c7202 */ /* 0x002fe20000000f00 */
[----:B------:R-:W-:Y:S01]  /*3920*/  IMAD.MOV.U32 R142, RZ, RZ, 0x1f ;  /* 0x0000001fff8e7424 */ /* 0x000fe200078e00ff */
[----:B------:R-:W-:Y:S02]  /*3930*/  MOV R78, R93 ;  /* 0x0000005d004e7202 */ /* 0x000fe40000000f00 */
[----:B------:R-:W-:Y:S02]  /*3940*/  MOV R141, 0xffffffff ;  /* 0xffffffff008d7802 */ /* 0x000fe40000000f00 */
[----:B------:R-:W-:Y:S02]  /*3950*/  MOV R2, 0x3970 ;  /* 0x0000397000027802 */ /* 0x000fe40000000f00 */
[----:B------:R-:W-:Y:S05]  /*3960*/  CALL.REL.NOINC `($__internal_7_$__cuda_sm70_shflsync_bfly_p) ;  /* 0x0000010000007944 */ /* 0x000fea0003c00000 */
[----:B------:R-:W-:Y:S01]  /*3970*/  FADD.FTZ R77, R76, R79 ;  /* 0x0000004f4c4d7221 */ /* 0x000fe20000010000 */
[----:B0-----:R-:W-:Y:S01]  /*3980*/  HFMA2.MMA R139, -RZ, RZ, 0, 9.5367431640625e-07 ;  /* 0x00000010ff8b7435 */ /* 0x001fe200000001ff */
[----:B-1----:R-:W-:Y:S01]  /*3990*/  FADD.FTZ R93, R93, R142 ;  /* 0x0000008e5d5d7221 */ /* 0x002fe20000010000 */
[----:B------:R-:W-:-:S02]  /*39a0*/  MOV R142, 0x1f ;  /* 0x0000001f008e7802 */ /* 0x000fc40000000f00 */
[----:B------:R-:W-:Y:S02]  /*39b0*/  MOV R141, 0xffffffff ;  /* 0xffffffff008d7802 */ /* 0x000fe40000000f00 */
[----:B------:R-:W-:Y:S02]  /*39c0*/  MOV R78, R77 ;  /* 0x0000004d004e7202 */ /* 0x000fe40000000f00 */
[----:B------:R-:W-:Y:S02]  /*39d0*/  MOV R2, 0x39f0 ;  /* 0x000039f000027802 */ /* 0x000fe40000000f00 */
[----:B------:R-:W-:Y:S05]  /*39e0*/  CALL.REL.NOINC `($__internal_7_$__cuda_sm70_shflsync_bfly_p) ;  /* 0x0000008000007944 */ /* 0x000fea0003c00000 */
[----:B0-----:R-:W-:Y:S01]  /*39f0*/  HFMA2.MMA R139, -RZ, RZ, 0, 9.5367431640625e-07 ;  /* 0x00000010ff8b7435 */ /* 0x001fe200000001ff */
[----:B-1----:R-:W-:Y:S01]  /*3a00*/  IMAD.MOV.U32 R92, RZ, RZ, R142 ;  /* 0x000000ffff5c7224 */ /* 0x002fe200078e008e */
[----:B------:R-:W-:Y:S02]  /*3a10*/  MOV R78, R93 ;  /* 0x0000005d004e7202 */ /* 0x000fe40000000f00 */
[----:B------:R-:W-:Y:S02]  /*3a20*/  MOV R142, 0x1f ;  /* 0x0000001f008e7802 */ /* 0x000fe40000000f00 */
[----:B------:R-:W-:-:S02]  /*3a30*/  MOV R141, 0xffffffff ;  /* 0xffffffff008d7802 */ /* 0x000fc40000000f00 */
[----:B------:R-:W-:Y:S02]  /*3a40*/  MOV R2, 0x3a60 ;  /* 0x00003a6000027802 */ /* 0x000fe40000000f00 */
[----:B------:R-:W-:Y:S05]  /*3a50*/  CALL.REL.NOINC `($__internal_7_$__cuda_sm70_shflsync_bfly_p) ;  /* 0x0000001000007944 */ /* 0x000fea0003c00000 */
[----:B01----:R-:W-:Y:S05]  /*3a60*/  BRA `(.L_x_326) ;  /* 0xffffd84000007947 */ /* 0x003fea000383ffff */
        .weak           $__internal_7_$__cuda_sm70_shflsync_bfly_p
        .type           $__internal_7_$__cuda_sm70_shflsync_bfly_p,@function
        .size           $__internal_7_$__cuda_sm70_shflsync_bfly_p,(.L_x_7185 - $__internal_7_$__cuda_sm70_shflsync_bfly_p)
$__internal_7_$__cuda_sm70_shflsync_bfly_p:
[----:B------:R-:W-:Y:S01]  /*3a70*/  HFMA2.MMA R3, -RZ, RZ, 0, 0 ;  /* 0x00000000ff037435 */ /* 0x000fe200000001ff */
[----:B------:R-:W-:Y:S04]  /*3a80*/  WARPSYNC R141 ;  /* 0x0000008d00007348 */ /* 0x000fe80003800000 */
[----:B------:R0:W1:Y:S01]  /*3a90*/  SHFL.BFLY PT, R142, R78, R139, R142 ;  /* 0x0c00008b4e8e7389 */ /* 0x00006200000e008e */
[----:B------:R-:W-:Y:S05]  /*3aa0*/  RET.REL.NODEC R2 `(_ZN10layer_norm13ln_bwd_kernelINS_13Kernel_traitsI13__nv_bfloat16S2_S2_S2_fjLj512ELj1ELj4ELj1ELj16ENS_18Kernel_traits_baseILj512ES2_S2_S2_S2_fjLj128EEEEELb0ELb1ELb1ELb1EEEvNS_9BwdParamsE) ;  /* 0xffffc55002007950 */ /* 0x000fea0003c3ffff */
.L_x_327:
        /* <DEDUP_REMOVED lines=13> */
.L_x_7185:


//--------------------- .text._ZN10layer_norm13ln_bwd_kernelINS_13Kernel_traitsI13__nv_bfloat16S2_S2_S2_fjLj512ELj1ELj4ELj1ELj16ENS_18Kernel_traits_baseILj512ES2_S2_S2_S2_fjLj128EEEEELb1ELb0ELb0ELb0EEEvNS_9BwdParamsE --------------------------
	.section	.text._ZN10layer_norm13ln_bwd_kernelINS_13Kernel_traitsI13__nv_bfloat16S2_S2_S2_fjLj512ELj1ELj4ELj1ELj16ENS_18Kernel_traits_baseILj512ES2_S2_S2_S2_fjLj128EEEEELb1ELb0ELb0ELb0EEEvNS_9BwdParamsE,"ax",@progbits
	.sectioninfo	@"SHI_REGISTERS=123"
	.align	128
        .global         _ZN10layer_norm13ln_bwd_kernelINS_13Kernel_traitsI13__nv_bfloat16S2_S2_S2_fjLj512ELj1ELj4ELj1ELj16ENS_18Kernel_traits_baseILj512ES2_S2_S2_S2_fjLj128EEEEELb1ELb0ELb0ELb0EEEvNS_9BwdParamsE
        .type           _ZN10layer_norm13ln_bwd_kernelINS_13Kernel_traitsI13__nv_bfloat16S2_S2_S2_fjLj512ELj1ELj4ELj1ELj16ENS_18Kernel_traits_baseILj512ES2_S2_S2_S2_fjLj128EEEEELb1ELb0ELb0ELb0EEEvNS_9BwdParamsE,@function
        .size           _ZN10layer_norm13ln_bwd_kernelINS_13Kernel_traitsI13__nv_bfloat16S2_S2_S2_fjLj512ELj1ELj4ELj1ELj16ENS_18Kernel_traits_baseILj512ES2_S2_S2_S2_fjLj128EEEEELb1ELb0ELb0ELb0EEEvNS_9BwdParamsE,(.L_x_7186 - _ZN10layer_norm13ln_bwd_kernelINS_13Kernel_traitsI13__nv_bfloat16S2_S2_S2_fjLj512ELj1ELj4ELj1ELj16ENS_18Kernel_traits_baseILj512ES2_S2_S2_S2_fjLj128EEEEELb1ELb0ELb0ELb0EEEvNS_9BwdParamsE)
        .other          _ZN10layer_norm13ln_bwd_kernelINS_13Kernel_traitsI13__nv_bfloat16S2_S2_S2_fjLj512ELj1ELj4ELj1ELj16ENS_18Kernel_traits_baseILj512ES2_S2_S2_S2_fjLj128EEEEELb1ELb0ELb0ELb0EEEvNS_9BwdParamsE,@"STO_CUDA_ENTRY STV_DEFAULT"
_ZN10layer_norm13ln_bwd_kernelINS_13Kernel_traitsI13__nv_bfloat16S2_S2_S2_fjLj512ELj1ELj4ELj1ELj16ENS_18Kernel_traits_baseILj512ES2_S2_S2_S2_fjLj128EEEEELb1ELb0ELb0ELb0EEEvNS_9BwdParamsE:
.text._ZN10layer_norm13ln_bwd_kernelINS_13Kernel_traitsI13__nv_bfloat16S2_S2_S2_fjLj512ELj1ELj4ELj1ELj16ENS_18Kernel_traits_baseILj512ES2_S2_S2_S2_fjLj128EEEEELb1ELb0ELb0ELb0EEEvNS_9BwdParamsE:
        /* <DEDUP_REMOVED lines=58> */
.L_x_340:
        /* <DEDUP_REMOVED lines=17> */
[----:B------:R-:W-:Y:S01]  /*04b0*/  LEA.HI.SX32 R0, R0, R71, 0x1d ;  /* 0x0000004700007211 */ /* 0x000fe200078feaff */
[----:B------:R-:W-:Y:S01]  /*04c0*/  IMAD.MOV.U32 R73, RZ, RZ, 0x3f800000 ;  /* 0x3f800000ff497424 */ /* 0x000fe200078e00ff */
[----:B------:R-:W-:Y:S02]  /*04d0*/  MOV R113, RZ ;  /* 0x000000ff00717202 */ /* 0x000fe40000000f00 */
[----:B------:R-:W-:-:S02]  /*04e0*/  MOV R114, RZ ;  /* 0x000000ff00727202 */ /* 0x000fc40000000f00 */
[----:B------:R-:W-:Y:S02]  /*04f0*/  MOV R115, R0 ;  /* 0x0000000000737202 */ /* 0x000fe40000000f00 */
[----:B--2---:R-:W-:Y:S01]  /*0500*/  FSEL R112, R66, RZ, !P4 ;  /* 0x000000ff42707208 */ /* 0x004fe20006000000 */
[----:B------:R-:W-:Y:S05]  /*0510*/  @!P2 BRA `(.L_x_331) ;  /* 0x000005700000a947 */ /* 0x000fea0003800000 */
[----:B0-----:R-:W-:Y:S01]  /*0520*/  LEA R64, P1, R0, c[0x0][0x188], 0x4 ;  /* 0x0000620000407a11 */ /* 0x001fe200078220ff */
[----:B------:R-:W-:-:S03]  /*0530*/  IMAD.MOV.U32 R69, RZ, RZ, 0x10 ;  /* 0x00000010ff457424 */ /* 0x000fc600078e00ff */
[C---:B------:R-:W-:Y:S01]  /*0540*/  LEA.HI.X R65, R0.reuse, c[0x0][0x18c], RZ, 0x4, P1 ;  /* 0x0000630000417a11 */ /* 0x040fe200008f24ff */
[----:B------:R-:W-:-:S05]  /*0550*/  IMAD.WIDE.U32 R68, R0, R69, c[0x0][0x208] ;  /* 0x0000820000447625 */ /* 0x000fca00078e0045 */
[----:B------:R-:W2:Y:S04]  /*0560*/  LDG.E.128 R64, [R64.64] ;  /* 0x0000000440407981 */ /* 0x000ea8000c1e1d00 */
[----:B------:R-:W3:Y:S01]  /*0570*/  LDG.E.128 R68, [R68.64] ;  /* 0x0000000444447981 */ /* 0x000ee2000c1e1d00 */
[C---:B------:R-:W-:Y:S02]  /*0580*/  LEA R80, P6, R0.reuse, c[0x0][0x190], 0x3 ;  /* 0x0000640000507a11 */ /* 0x040fe400078c18ff */
[----:B------:R-:W-:Y:S02]  /*0590*/  ISETP.NE.U32.AND P1, PT, RZ, c[0x0][0x218], PT ;  /* 0x00008600ff007a0c */ /* 0x000fe40003f25070 */
[----:B------:R-:W-:Y:S02]  /*05a0*/  LEA.HI.X R81, R0, c[0x0][0x194], RZ, 0x3, P6 ;  /* 0x0000650000517a11 */ /* 0x000fe400030f1cff */
[----:B------:R-:W-:-:S04]  /*05b0*/  ISETP.NE.AND.EX P1, PT, RZ, c[0x0][0x21c], PT, P1 ;  /* 0x00008700ff007a0c */ /* 0x000fc80003f25310 */
[----:B------:R-:W5:Y:S09]  /*05c0*/  LDG.E.64 R80, [R80.64] ;  /* 0x0000000450507981 */ /* 0x000f72000c1e1b00 */
[----:B------:R-:W-:-:S04]  /*05d0*/  @P1 LEA R78, P5, R0, c[0x0][0x218], 0x4 ;  /* 0x00008600004e1a11 */ /* 0x000fc800078a20ff */
[----:B------:R-:W-:-:S05]  /*05e0*/  @P1 LEA.HI.X R79, R0, c[0x0][0x21c], RZ, 0x4, P5 ;  /* 0x00008700004f1a11 */ /* 0x000fca00028f24ff */
[----:B------:R0:W5:Y:S01]  /*05f0*/  @P1 LDG.E.128 R52, [R78.64] ;  /* 0x000000044e341981 */ /* 0x000162000c1e1d00 */
[----:B------:R-:W-:Y:S02]  /*0600*/  IADD3 R115, R0, 0x20, RZ ;  /* 0x0000002000737810 */ /* 0x000fe40007ffe0ff */
[--C-:B--2---:R-:W-:Y:S02]  /*0610*/  PRMT R75, RZ, 0x5410, R64.reuse ;  /* 0x00005410ff4b7816 */ /* 0x104fe40000000040 */
[----:B0-----:R-:W-:-:S03]  /*0620*/  PRMT R79, RZ, 0x7610, R64 ;  /* 0x00007610ff4f7816 */ /* 0x001fc60000000040 */
[C---:B------:R-:W-:Y:S01]  /*0630*/  FADD.FTZ R75, -R112.reuse, R75 ;  /* 0x0000004b704b7221 */ /* 0x040fe20000010100 */
[----:B------:R-:W-:Y:S01]  /*0640*/  PRMT R85, RZ, 0x5410, R65 ;  /* 0x00005410ff557816 */ /* 0x000fe20000000041 */
[----:B------:R-:W-:Y:S01]  /*0650*/  FADD.FTZ R79, -R112, R79 ;  /* 0x0000004f704f7221 */ /* 0x000fe20000010100 */
[--C-:B---3--:R-:W-:Y:S01]  /*0660*/  PRMT R78, RZ, 0x5410, R68.reuse ;  /* 0x00005410ff4e7816 */ /* 0x108fe20000000044 */
[C---:B-----5:R-:W-:Y:S01]  /*0670*/  FMUL.FTZ R75, R74.reuse, R75 ;  /* 0x0000004b4a4b7220 */ /* 0x060fe20000410000 */
[----:B------:R-:W-:Y:S01]  /*0680*/  PRMT R68, RZ, 0x7610, R68 ;  /* 0x00007610ff447816 */ /* 0x000fe20000000044 */
[----:B------:R-:W-:Y:S02]  /*0690*/  FMUL.FTZ R76, R74, R79 ;  /* 0x0000004f4a4c7220 */ /* 0x000fe40000410000 */
[----:B------:R-:W-:Y:S02]  /*06a0*/  FADD.FTZ R40, R40, R78 ;  /* 0x0000004e28287221 */ /* 0x000fe40000010000 */
[----:B------:R-:W-:-:S02]  /*06b0*/  FFMA.FTZ R24, R75, R78, R24 ;  /* 0x0000004e4b187223 */ /* 0x000fc40000010018 */
[----:B------:R-:W-:Y:S01]  /*06c0*/  FADD.FTZ R85, -R112, R85 ;  /* 0x0000005570557221 */ /* 0x000fe20000010100 */
[----:B------:R-:W-:Y:S01]  /*06d0*/  PRMT R87, RZ, 0x7610, R65 ;  /* 0x00007610ff577816 */ /* 0x000fe20000000041 */
        /* <DEDUP_REMOVED lines=8> */
[----:B------:R-:W-:-:S02]  /*0760*/  FMUL.FTZ R85, R74, R85 ;  /* 0x000000554a557220 */ /* 0x000fc40000410000 */
[----:B------:R-:W-:Y:S02]  /*0770*/  FADD.FTZ R66, RZ, R78 ;  /* 0x0000004eff427221 */ /* 0x000fe40000010000 */
[----:B------:R-:W-:Y:S01]  /*0780*/  FFMA.FTZ R68, R75, R78, RZ ;  /* 0x0000004e4b447223 */ /* 0x000fe200000100ff */
[----:B------:R-:W-:Y:S01]  /*0790*/  PRMT R69, RZ, 0x7610, R69 ;  /* 0x00007610ff457816 */ /* 0x000fe20000000045 */
[----:B------:R-:W-:Y:S02]  /*07a0*/  FADD.FTZ R87, -R112, R87 ;  /* 0x0000005770577221 */ /* 0x000fe40000010100 */
[----:B------:R-:W-:Y:S02]  /*07b0*/  FADD.FTZ R42, R42, R86 ;  /* 0x000000562a2a7221 */ /* 0x000fe40000010000 */
[----:B------:R-:W-:Y:S02]  /*07c0*/  FADD.FTZ R89, -R112, R89 ;  /* 0x0000005970597221 */ /* 0x000fe40000010100 */
[----:B------:R-:W-:-:S02]  /*07d0*/  FFMA.FTZ R26, R85, R86, R26 ;  /* 0x00000056551a7223 */ /* 0x000fc4000001001a */
[----:B------:R-:W-:Y:S02]  /*07e0*/  FADD.FTZ R93, -R112, R65 ;  /* 0x00000041705d7221 */ /* 0x000fe40000010100 */
[----:B------:R-:W-:Y:S02]  /*07f0*/  FMUL.FTZ R86, R15, R86 ;  /* 0x000000560f567220 */ /* 0x000fe40000410000 */
[----:B------:R-:W-:Y:S02]  /*0800*/  FADD.FTZ R65, R66, R79 ;  /* 0x0000004f42417221 */ /* 0x000fe40000010000 */
[----:B------:R-:W-:Y:S01]  /*0810*/  FFMA.FTZ R68, R76, R79, R68 ;  /* 0x0000004f4c447223 */ /* 0x000fe20000010044 */
[----:B------:R-:W-:Y:S01]  /*0820*/  PRMT R88, RZ, 0x5410, R70 ;  /* 0x00005410ff587816 */ /* 0x000fe20000000046 */
[C---:B------:R-:W-:Y:S02]  /*0830*/  FMUL.FTZ R84, R74.reuse, R87 ;  /* 0x000000574a547220 */ /* 0x040fe40000410000 */
[----:B------:R-:W-:-:S02]  /*0840*/  FMUL.FTZ R87, R74, R89 ;  /* 0x000000594a577220 */ /* 0x000fc40000410000 */
[----:B------:R-:W-:Y:S02]  /*0850*/  FMUL.FTZ R89, R14, R69 ;  /* 0x000000450e597220 */ /* 0x000fe40000410000 */
[----:B------:R-:W-:Y:S02]  /*0860*/  FADD.FTZ R66, R65, R86 ;  /* 0x0000005641427221 */ /* 0x000fe40000010000 */
[----:B------:R-:W-:Y:S01]  /*0870*/  FFMA.FTZ R68, R85, R86, R68 ;  /* 0x0000005655447223 */ /* 0x000fe20000010044 */
[----:B------:R-:W-:Y:S01]  /*0880*/  PRMT R70, RZ, 0x7610, R70 ;  /* 0x00007610ff467816 */ /* 0x000fe20000000046 */
[----:B------:R-:W-:Y:S02]  /*0890*/  FADD.FTZ R44, R44, R88 ;  /* 0x000000582c2c7221 */ /* 0x000fe40000010000 */
[----:B------:R-:W-:Y:S02]  /*08a0*/  FFMA.FTZ R28, R87, R88, R28 ;  /* 0x00000058571c7223 */ /* 0x000fe4000001001c */
[----:B------:R-:W-:-:S02]  /*08b0*/  FADD.FTZ R91, -R112, R91 ;  /* 0x0000005b705b7221 */ /* 0x000fc40000010100 */
[----:B------:R-:W-:Y:S02]  /*08c0*/  FMUL.FTZ R88, R13, R88 ;  /* 0x000000580d587220 */ /* 0x000fe40000410000 */
[----:B------:R-:W-:Y:S02]  /*08d0*/  FADD.FTZ R65, R66, R89 ;  /* 0x0000005942417221 */ /* 0x000fe40000010000 */
[----:B------:R-:W-:Y:S01]  /*08e0*/  FFMA.FTZ R68, R84, R89, R68 ;  /* 0x0000005954447223 */ /* 0x000fe20000010044 */
[----:B------:R-:W-:Y:S01]  /*08f0*/  PRMT R92, RZ, 0x5410, R71 ;  /* 0x00005410ff5c7816 */ /* 0x000fe20000000047 */
[C---:B------:R-:W-:Y:S01]  /*0900*/  FMUL.FTZ R90, R74.reuse, R91 ;  /* 0x0000005b4a5a7220 */ /* 0x040fe20000410000 */
[----:B------:R-:W-:Y:S01]  /*0910*/  PRMT R67, RZ, 0x7610, R67 ;  /* 0x00007610ff437816 */ /* 0x000fe20000000043 */
[----:B------:R-:W-:Y:S02]  /*0920*/  FMUL.FTZ R93, R74, R93 ;  /* 0x0000005d4a5d7220 */ /* 0x000fe40000410000 */
[----:B------:R-:W-:-:S02]  /*0930*/  FMUL.FTZ R91, R12, R70 ;  /* 0x000000460c5b7220 */ /* 0x000fc40000410000 */
[----:B------:R-:W-:Y:S02]  /*0940*/  FADD.FTZ R66, R65, R88 ;  /* 0x0000005841427221 */ /* 0x000fe40000010000 */
[----:B------:R-:W-:Y:S01]  /*0950*/  FFMA.FTZ R68, R87, R88, R68 ;  /* 0x0000005857447223 */ /* 0x000fe20000010044 */
[----:B------:R-:W-:Y:S01]  /*0960*/  PRMT R64, RZ, 0x7610, R71 ;  /* 0x00007610ff407816 */ /* 0x000fe20000000047 */
[----:B------:R-:W-:Y:S02]  /*0970*/  FADD.FTZ R46, R46, R92 ;  /* 0x0000005c2e2e7221 */ /* 0x000fe40000010000 */
[-C--:B------:R-:W-:Y:S02]  /*0980*/  FFMA.FTZ R30, R93, R92.reuse, R30 ;  /* 0x0000005c5d1e7223 */ /* 0x080fe4000001001e */
[----:B------:R-:W-:Y:S02]  /*0990*/  FMUL.FTZ R92, R11, R92 ;  /* 0x0000005c0b5c7220 */ /* 0x000fe40000410000 */
[----:B------:R-:W-:-:S02]  /*09a0*/  FADD.FTZ R67, -R112, R67 ;  /* 0x0000004370437221 */ /* 0x000fc40000010100 */
        /* <DEDUP_REMOVED lines=14> */
.L_x_331:
[----:B0-----:R-:W-:Y:S05]  /*0a90*/  BSYNC B1 ;  /* 0x0000000000017941 */ /* 0x001fea0003800000 */
.L_x_330:
[----:B------:R-:W-:Y:S01]  /*0aa0*/  BSSY B1, `(.L_x_332) ;  /* 0x0000058000017945 */ /* 0x000fe20003800000 */
[----:B------:R-:W-:Y:S05]  /*0ab0*/  @!P3 BRA `(.L_x_333) ;  /* 0x000005600000b947 */ /* 0x000fea0003800000 */
[----:B------:R-:W-:-:S04]  /*0ac0*/  LEA R64, P1, R115, c[0x0][0x188], 0x4 ;  /* 0x0000620073407a11 */ /* 0x000fc800078220ff */
[----:B------:R-:W-:Y:S02]  /*0ad0*/  LEA.HI.X R65, R115, c[0x0][0x18c], RZ, 0x4, P1 ;  /* 0x0000630073417a11 */ /* 0x000fe400008f24ff */
[----:B------:R-:W-:-:S04]  /*0ae0*/  MOV R68, 0x10 ;  /* 0x0000001000447802 */ /* 0x000fc80000000f00 */
[----:B------:R-:W2:Y:S01]  /*0af0*/  LDG.E.128 R64, [R64.64] ;  /* 0x0000000440407981 */ /* 0x000ea2000c1e1d00 */
[----:B------:R-:W-:-:S06]  /*0b00*/  IMAD.WIDE.U32 R68, R115, R68, c[0x0][0x208] ;  /* 0x0000820073447625 */ /* 0x000fcc00078e0044 */
        /* <DEDUP_REMOVED lines=9> */
[--C-:B--2---:R-:W-:Y:S02]  /*0ba0*/  PRMT R77, RZ, 0x5410, R64.reuse ;  /* 0x00005410ff4d7816 */ /* 0x104fe40000000040 */
[----:B0-----:R-:W-:-:S03]  /*0bb0*/  PRMT R97, RZ, 0x7610, R64 ;  /* 0x00007610ff617816 */ /* 0x001fc60000000040 */
[----:B------:R-:W-:Y:S01]  /*0bc0*/  FADD.FTZ R77, -R112, R77 ;  /* 0x0000004d704d7221 */ /* 0x000fe20000010100 */
[--C-:B------:R-:W-:Y:S02]  /*0bd0*/  PRMT R99, RZ, 0x5410, R65.reuse ;  /* 0x00005410ff637816 */ /* 0x100fe40000000041 */
[----:B------:R-:W-:Y:S01]  /*0be0*/  PRMT R65, RZ, 0x7610, R65 ;  /* 0x00007610ff417816 */ /* 0x000fe20000000041 */
[----:B-----5:R-:W-:Y:S01]  /*0bf0*/  FMUL.FTZ R77, R74, R77 ;  /* 0x0000004d4a4d7220 */ /* 0x020fe20000410000 */
[--C-:B---3--:R-:W-:Y:S01]  /*0c00*/  PRMT R98, RZ, 0x5410, R68.reuse ;  /* 0x00005410ff627816 */ /* 0x108fe20000000044 */
[C---:B------:R-:W-:Y:S01]  /*0c10*/  FADD.FTZ R97, -R112.reuse, R97 ;  /* 0x0000006170617221 */ /* 0x040fe20000010100 */
[----:B------:R-:W-:Y:S01]  /*0c20*/  PRMT R68, RZ, 0x7610, R68 ;  /* 0x00007610ff447816 */ /* 0x000fe20000000044 */
[C---:B------:R-:W-:Y:S02]  /*0c30*/  FADD.FTZ R99, -R112.reuse, R99 ;  /* 0x0000006370637221 */ /* 0x040fe40000010100 */
[----:B------:R-:W-:-:S02]  /*0c40*/  FADD.FTZ R101, -R112, R65 ;  /* 0x0000004170657221 */ /* 0x000fc40000010100 */
[----:B------:R-:W-:Y:S02]  /*0c50*/  FADD.FTZ R36, R36, R98 ;  /* 0x0000006224247221 */ /* 0x000fe40000010000 */
[-C--:B------:R-:W-:Y:S01]  /*0c60*/  FFMA.FTZ R56, R77, R98.reuse, R56 ;  /* 0x000000624d387223 */ /* 0x080fe20000010038 */
[--C-:B------:R-:W-:Y:S01]  /*0c70*/  PRMT R102, RZ, 0x5410, R69.reuse ;  /* 0x00005410ff667816 */ /* 0x100fe20000000045 */
[----:B------:R-:W-:Y:S01]  /*0c80*/  FMUL.FTZ R98, R9, R98 ;  /* 0x0000006209627220 */ /* 0x000fe20000410000 */
[----:B------:R-:W-:Y:S01]  /*0c90*/  PRMT R103, RZ, 0x5410, R66 ;  /* 0x00005410ff677816 */ /* 0x000fe20000000042 */
[C---:B------:R-:W-:Y:S01]  /*0ca0*/  FMUL.FTZ R96, R74.reuse, R97 ;  /* 0x000000614a607220 */ /* 0x040fe20000410000 */
[----:B------:R-:W-:Y:S01]  /*0cb0*/  PRMT R69, RZ, 0x7610, R69 ;  /* 0x00007610ff457816 */ /* 0x000fe20000000045 */
[C---:B------:R-:W-:Y:S02]  /*0cc0*/  FMUL.FTZ R97, R74.reuse, R99 ;  /* 0x000000634a617220 */ /* 0x040fe40000410000 */
[----:B------:R-:W-:-:S02]  /*0cd0*/  FMUL.FTZ R100, R74, R101 ;  /* 0x000000654a647220 */ /* 0x000fc40000410000 */
[----:B------:R-:W-:Y:S02]  /*0ce0*/  FMUL.FTZ R99, R8, R68 ;  /* 0x0000004408637220 */ /* 0x000fe40000410000 */
[----:B------:R-:W-:Y:S02]  /*0cf0*/  FADD.FTZ R64, R113, R98 ;  /* 0x0000006271407221 */ /* 0x000fe40000010000 */
[----:B------:R-:W-:Y:S01]  /*0d00*/  FFMA.FTZ R114, R77, R98, R114 ;  /* 0x000000624d727223 */ /* 0x000fe20000010072 */
[----:B------:R-:W-:Y:S01]  /*0d10*/  PRMT R105, RZ, 0x7610, R66 ;  /* 0x00007610ff697816 */ /* 0x000fe20000000042 */
[----:B------:R-:W-:Y:S02]  /*0d20*/  FADD.FTZ R103, -R112, R103 ;  /* 0x0000006770677221 */ /* 0x000fe40000010100 */
[----:B------:R-:W-:Y:S02]  /*0d30*/  FADD.FTZ R38, R38, R102 ;  /* 0x0000006626267221 */ /* 0x000fe40000010000 */
[----:B------:R-:W-:-:S02]  /*0d40*/  FFMA.FTZ R58, R97, R102, R58 ;  /* 0x00000066613a7223 */ /* 0x000fc4000001003a */
[----:B------:R-:W-:Y:S02]  /*0d50*/  FADD.FTZ R39, R39, R69 ;  /* 0x0000004527277221 */ /* 0x000fe40000010000 */
[-C--:B------:R-:W-:Y:S02]  /*0d60*/  FFMA.FTZ R59, R100, R69.reuse, R59 ;  /* 0x00000045643b7223 */ /* 0x080fe4000001003b */
[----:B------:R-:W-:Y:S02]  /*0d70*/  FMUL.FTZ R101, R6, R69 ;  /* 0x0000004506657220 */ /* 0x000fe40000410000 */
[----:B------:R-:W-:Y:S02]  /*0d80*/  FMUL.FTZ R102, R7, R102 ;  /* 0x0000006607667220 */ /* 0x000fe40000410000 */
[----:B------:R-:W-:Y:S02]  /*0d90*/  FADD.FTZ R69, R64, R99 ;  /* 0x0000006340457221 */ /* 0x000fe40000010000 */
[----:B------:R-:W-:Y:S01]  /*0da0*/  FFMA.FTZ R114, R96, R99, R114 ;  /* 0x0000006360727223 */ /* 0x000fe20000010072 */
[--C-:B------:R-:W-:Y:S01]  /*0db0*/  PRMT R107, RZ, 0x5410, R67.reuse ;  /* 0x00005410ff6b7816 */ /* 0x100fe20000000043 */
[----:B------:R-:W-:Y:S01]  /*0dc0*/  FMUL.FTZ R103, R74, R103 ;  /* 0x000000674a677220 */ /* 0x000fe20000410000 */
[----:B------:R-:W-:Y:S01]  /*0dd0*/  PRMT R109, RZ, 0x7610, R67 ;  /* 0x00007610ff6d7816 */ /* 0x000fe20000000043 */
[----:B------:R-:W-:Y:S01]  /*0de0*/  FADD.FTZ R67, -R112, R105 ;  /* 0x0000006970437221 */ /* 0x000fe20000010100 */
[----:B------:R-:W-:Y:S01]  /*0df0*/  PRMT R104, RZ, 0x5410, R70 ;  /* 0x00005410ff687816 */ /* 0x000fe20000000046 */
[----:B------:R-:W-:-:S02]  /*0e00*/  FADD.FTZ R64, R69, R102 ;  /* 0x0000006645407221 */ /* 0x000fc40000010000 */
[----:B------:R-:W-:Y:S01]  /*0e10*/  FFMA.FTZ R114, R97, R102, R114 ;  /* 0x0000006661727223 */ /* 0x000fe20000010072 */
[----:B------:R-:W-:Y:S01]  /*0e20*/  PRMT R70, RZ, 0x7610, R70 ;  /* 0x00007610ff467816 */ /* 0x000fe20000000046 */
[----:B------:R-:W-:Y:S02]  /*0e30*/  FADD.FTZ R107, -R112, R107 ;  /* 0x0000006b706b7221 */ /* 0x000fe40000010100 */
[----:B------:R-:W-:Y:S02]  /*0e40*/  FADD.FTZ R60, R60, R104 ;  /* 0x000000683c3c7221 */ /* 0x000fe40000010000 */
[-C--:B------:R-:W-:Y:S02]  /*0e50*/  FFMA.FTZ R48, R103, R104.reuse, R48 ;  /* 0x0000006867307223 */ /* 0x080fe40000010030 */
[----:B------:R-:W-:Y:S02]  /*0e60*/  FMUL.FTZ R106, R74, R67 ;  /* 0x000000434a6a7220 */ /* 0x000fe40000410000 */
[----:B------:R-:W-:-:S02]  /*0e70*/  FMUL.FTZ R104, R5, R104 ;  /* 0x0000006805687220 */ /* 0x000fc40000410000 */
[----:B------:R-:W-:Y:S02]  /*0e80*/  FADD.FTZ R67, R64, R101 ;  /* 0x0000006540437221 */ /* 0x000fe40000010000 */
[----:B------:R-:W-:Y:S01]  /*0e90*/  FFMA.FTZ R114, R100, R101, R114 ;  /* 0x0000006564727223 */ /* 0x000fe20000010072 */
[--C-:B------:R-:W-:Y:S01]  /*0ea0*/  PRMT R108, RZ, 0x5410, R71.reuse ;  /* 0x00005410ff6c7816 */ /* 0x100fe20000000047 */
[----:B------:R-:W-:Y:S02]  /*0eb0*/  FMUL.FTZ R107, R74, R107 ;  /* 0x0000006b4a6b7220 */ /* 0x000fe40000410000 */
[----:B------:R-:W-:Y:S02]  /*0ec0*/  FMUL.FTZ R105, R4, R70 ;  /* 0x0000004604697220 */ /* 0x000fe40000410000 */
[----:B------:R-:W-:Y:S02]  /*0ed0*/  FADD.FTZ R64, R67, R104 ;  /* 0x0000006843407221 */ /* 0x000fe40000010000 */
        /* <DEDUP_REMOVED lines=16> */
[----:B------:R-:W-:Y:S02]  /*0fe0*/  FADD.FTZ R63, R63, R71 ;  /* 0x000000473f3f7221 */ /* 0x000fe40000010000 */
[----:B------:R-:W-:Y:S02]  /*0ff0*/  FFMA.FTZ R51, R110, R71, R51 ;  /* 0x000000476e337223 */ /* 0x000fe40000010033 */
[----:B------:R-:W-:Y:S02]  /*1000*/  FADD.FTZ R113, R64, R109 ;  /* 0x0000006d40717221 */ /* 0x000fe40000010000 */
[----:B------:R-:W-:Y:S02]  /*1010*/  FFMA.FTZ R114, R110, R109, R114 ;  /* 0x0000006d6e727223 */ /* 0x000fe40000010072 */
.L_x_333:
[----:B------:R-:W-:Y:S05]  /*1020*/  BSYNC B1 ;  /* 0x0000000000017941 */ /* 0x000fea0003800000 */
.L_x_332:
[----:B-----5:R-:W-:Y:S01]  /*1030*/  @P0 PRMT R73, RZ, 0x5410, R111 ;  /* 0x00005410ff490816 */ /* 0x020fe2000000006f */
[----:B------:R-:W-:Y:S05]  /*1040*/  BRA.DIV ~URZ, `(.L_x_334) ;  /* 0x000017c27f007947 */ /* 0x000fea000b800000 */
[----:B------:R0:W1:Y:S02]  /*1050*/  SHFL.BFLY PT, R66, R113, 0x1, 0x1f ;  /* 0x0c201f0071427f89 */ /* 0x00006400000e0000 */
.L_x_341:
        /* <DEDUP_REMOVED lines=18> */
.L_x_342:
        /* <DEDUP_REMOVED lines=8> */
[--C-:B------:R-:W-:Y:S01]  /*1200*/  FFMA.FTZ R65, R75, R112, R111.reuse ;  /* 0x000000704b417223 */ /* 0x100fe2000001006f */
[----:B------:R-:W-:Y:S01]  /*1210*/  MOV R64, R80 ;  /* 0x0000005000407202 */ /* 0x000fe20000000f00 */
[-C--:B------:R-:W-:Y:S01]  /*1220*/  FFMA.FTZ R66, R76, R112.reuse, R111 ;  /* 0x000000704c427223 */ /* 0x080fe2000001006f */
[----:B------:R-:W-:Y:S01]  /*1230*/  ISETP.NE.AND.EX P1, PT, RZ, c[0x0][0x21c], PT, P0 ;  /* 0x00008700ff007a0c */ /* 0x000fe20003f25300 */
[----:B------:R-:W-:Y:S01]  /*1240*/  FADD.FTZ R65, R78, -R65 ;  /* 0x800000414e417221 */ /* 0x000fe20000010000 */
[----:B------:R-:W-:Y:S01]  /*1250*/  LOP3.LUT P4, RZ, R64, 0xff, RZ, 0xc0, !PT ;  /* 0x000000ff40ff7812 */ /* 0x000fe2000788c0ff */
[----:B------:R-:W-:Y:S01]  /*1260*/  FADD.FTZ R67, R79, -R66 ;  /* 0x800000424f437221 */ /* 0x000fe20000010000 */
[----:B------:R-:W-:Y:S01]  /*1270*/  ISETP.NE.U32.AND P0, PT, RZ, c[0x0][0x258], PT ;  /* 0x00009600ff007a0c */ /* 0x000fe20003f05070 */
[C---:B------:R-:W-:Y:S01]  /*1280*/  FMUL.FTZ R64, R74.reuse, R65 ;  /* 0x000000414a407220 */ /* 0x040fe20000410000 */
[----:B------:R-:W-:Y:S01]  /*1290*/  LOP3.LUT P5, RZ, R81, 0xff00, RZ, 0xc0, !PT ;  /* 0x0000ff0051ff7812 */ /* 0x000fe200078ac0ff */
[----:B------:R-:W-:Y:S01]  /*12a0*/  FFMA.FTZ R69, R85, R112, R111 ;  /* 0x0000007055457223 */ /* 0x000fe2000001006f */
[----:B------:R-:W-:Y:S01]  /*12b0*/  ISETP.NE.AND.EX P0, PT, RZ, c[0x0][0x25c], PT, P0 ;  /* 0x00009700ff007a0c */ /* 0x000fe20003f05300 */
[----:B0-----:R-:W-:Y:S01]  /*12c0*/  FMUL.FTZ R68, R74, R67 ;  /* 0x000000434a447220 */ /* 0x001fe20000410000 */
[----:B------:R-:W-:Y:S01]  /*12d0*/  LOP3.LUT P6, RZ, R80, 0xff0000, RZ, 0xc0, !PT ;  /* 0x00ff000050ff7812 */ /* 0x000fe200078cc0ff */
[----:B------:R-:W-:-:S02]  /*12e0*/  FADD.FTZ R69, R86, -R69 ;  /* 0x8000004556457221 */ /* 0x000fc40000010000 */
[--C-:B------:R-:W-:Y:S01]  /*12f0*/  @P1 PRMT R65, RZ, 0x5410, R52.reuse ;  /* 0x00005410ff411816 */ /* 0x100fe20000000034 */
[-C--:B------:R-:W-:Y:S02]  /*1300*/  FFMA.FTZ R70, R84, R112.reuse, R111 ;  /* 0x0000007054467223 */ /* 0x080fe4000001006f */
[----:B------:R-:W-:Y:S02]  /*1310*/  FMUL.FTZ R66, R74, R69 ;  /* 0x000000454a427220 */ /* 0x000fe40000410000 */
[----:B------:R-:W-:Y:S01]  /*1320*/  @P1 FADD.FTZ R64, R64, R65 ;  /* 0x0000004140401221 */ /* 0x000fe20000010000 */
[----:B------:R-:W-:Y:S01]  /*1330*/  @P1 PRMT R65, RZ, 0x7610, R52 ;  /* 0x00007610ff411816 */ /* 0x000fe20000000034 */
[----:B------:R-:W-:-:S04]  /*1340*/  FFMA.FTZ R67, R87, R112, R111 ;  /* 0x0000007057437223 */ /* 0x000fc8000001006f */
[----:B------:R-:W-:Y:S01]  /*1350*/  @P1 FADD.FTZ R68, R68, R65 ;  /* 0x0000004144441221 */ /* 0x000fe20000010000 */
[----:B------:R-:W-:Y:S01]  /*1360*/  @P1 PRMT R65, RZ, 0x5410, R53 ;  /* 0x00005410ff411816 */ /* 0x000fe20000000035 */
[----:B------:R-:W-:-:S03]  /*1370*/  FADD.FTZ R67, R88, -R67 ;  /* 0x8000004358437221 */ /* 0x000fc60000010000 */
[----:B------:R-:W-:Y:S01]  /*1380*/  @P0 F2FP.BF16.PACK_AB R113, RZ, R68 ;  /* 0x00000044ff71023e */ /* 0x000fe200000010ff */
[----:B------:R-:W-:Y:S02]  /*1390*/  @P1 FADD.FTZ R66, R66, R65 ;  /* 0x0000004142421221 */ /* 0x000fe40000010000 */
[----:B------:R-:W-:Y:S02]  /*13a0*/  FADD.FTZ R65, R89, -R70 ;  /* 0x8000004659417221 */ /* 0x000fe40000010000 */
[-C--:B------:R-:W-:Y:S02]  /*13b0*/  FFMA.FTZ R70, R90, R112.reuse, R111 ;  /* 0x000000705a467223 */ /* 0x080fe4000001006f */
[C---:B------:R-:W-:Y:S01]  /*13c0*/  FMUL.FTZ R118, R74.reuse, R65 ;  /* 0x000000414a767220 */ /* 0x040fe20000410000 */
[----:B------:R-:W-:Y:S01]  /*13d0*/  @P1 PRMT R65, RZ, 0x7610, R53 ;  /* 0x00007610ff411816 */ /* 0x000fe20000000035 */
[----:B------:R-:W-:Y:S02]  /*13e0*/  FMUL.FTZ R114, R74, R67 ;  /* 0x000000434a727220 */ /* 0x000fe40000410000 */
[----:B------:R-:W-:-:S02]  /*13f0*/  FFMA.FTZ R67, R93, R112, R111 ;  /* 0x000000705d437223 */ /* 0x000fc4000001006f */
[----:B------:R-:W-:Y:S01]  /*1400*/  @P1 FADD.FTZ R118, R118, R65 ;  /* 0x0000004176761221 */ /* 0x000fe20000010000 */
[----:B------:R-:W-:Y:S01]  /*1410*/  @P1 PRMT R65, RZ, 0x5410, R54 ;  /* 0x00005410ff411816 */ /* 0x000fe20000000036 */
[----:B------:R-:W-:Y:S02]  /*1420*/  FADD.FTZ R69, R91, -R70 ;  /* 0x800000465b457221 */ /* 0x000fe40000010000 */
[----:B------:R-:W-:Y:S02]  /*1430*/  FADD.FTZ R67, R92, -R67 ;  /* 0x800000435c437221 */ /* 0x000fe40000010000 */
[----:B------:R-:W-:Y:S01]  /*1440*/  @P1 FADD.FTZ R114, R114, R65 ;  /* 0x0000004172721221 */ /* 0x000fe20000010000 */
[----:B------:R-:W-:Y:S01]  /*1450*/  @P1 PRMT R65, RZ, 0x7610, R54 ;  /* 0x00007610ff411816 */ /* 0x000fe20000000036 */
[----:B------:R-:W-:Y:S02]  /*1460*/  FMUL.FTZ R120, R74, R69 ;  /* 0x000000454a787220 */ /* 0x000fe40000410000 */
[----:B------:R-:W-:-:S02]  /*1470*/  FFMA.FTZ R69, R95, R112, R111 ;  /* 0x000000705f457223 */ /* 0x000fc4000001006f */
[----:B------:R-:W-:Y:S01]  /*1480*/  FMUL.FTZ R116, R74, R67 ;  /* 0x000000434a747220 */ /* 0x000fe20000410000 */
[----:B------:R-:W-:Y:S01]  /*1490*/  @P0 F2FP.BF16.PACK_AB R67, RZ, R66 ;  /* 0x00000042ff43023e */ /* 0x000fe200000010ff */
[----:B------:R-:W-:Y:S01]  /*14a0*/  @P1 FADD.FTZ R120, R120, R65 ;  /* 0x0000004178781221 */ /* 0x000fe20000010000 */
[----:B------:R-:W-:Y:S01]  /*14b0*/  @P0 F2FP.BF16.PACK_AB R65, RZ, R114 ;  /* 0x00000072ff41023e */ /* 0x000fe200000010ff */
[----:B------:R-:W-:Y:S01]  /*14c0*/  FADD.FTZ R71, R94, -R69 ;  /* 0x800000455e477221 */ /* 0x000fe20000010000 */
[----:B------:R-:W-:Y:S01]  /*14d0*/  @P0 PRMT R33, R67, 0x7610, R33 ;  /* 0x0000761043210816 */ /* 0x000fe20000000021 */
[----:B------:R-:W-:Y:S01]  /*14e0*/  FMUL.FTZ R114, R114, R73 ;  /* 0x0000004972727220 */ /* 0x000fe20000410000 */
[----:B------:R-:W-:Y:S01]  /*14f0*/  @P0 PRMT R34, R65, 0x7610, R34 ;  /* 0x0000761041220816 */ /* 0x000fe20000000022 */
[----:B------:R-:W-:Y:S01]  /*1500*/  FMUL.FTZ R70, R74, R71 ;  /* 0x000000474a467220 */ /* 0x000fe20000410000 */
[--C-:B------:R-:W-:Y:S01]  /*1510*/  @P1 PRMT R67, RZ, 0x7610, R55.reuse ;  /* 0x00007610ff431816 */ /* 0x100fe20000000037 */
[----:B------:R-:W-:Y:S01]  /*1520*/  FMUL.FTZ R114, R114, c[0x0][0x1e8] ;  /* 0x00007a0072727a20 */ /* 0x000fe20000410000 */
[----:B------:R-:W-:Y:S01]  /*1530*/  @P1 PRMT R69, RZ, 0x5410, R55 ;  /* 0x00005410ff451816 */ /* 0x000fe20000000037 */
[-C--:B------:R-:W-:Y:S01]  /*1540*/  FMUL.FTZ R68, R68, R73.reuse ;  /* 0x0000004944447220 */ /* 0x080fe20000410000 */
[----:B------:R-:W-:Y:S01]  /*1550*/  @P0 F2FP.BF16.PACK_AB R65, RZ, R64 ;  /* 0x00000040ff41023e */ /* 0x000fe200000010ff */
[----:B------:R-:W-:Y:S01]  /*1560*/  @P1 FADD.FTZ R70, R70, R67 ;  /* 0x0000004346461221 */ /* 0x000fe20000010000 */
[----:B------:R-:W-:Y:S01]  /*1570*/  @P0 F2FP.BF16.PACK_AB R67, RZ, R120 ;  /* 0x00000078ff43023e */ /* 0x000fe200000010ff */
[----:B------:R-:W-:Y:S01]  /*1580*/  @P1 FADD.FTZ R116, R116, R69 ;  /* 0x0000004574741221 */ /* 0x000fe20000010000 */
[----:B------:R-:W-:Y:S01]  /*1590*/  @P0 PRMT R32, R65, 0x7610, R32 ;  /* 0x0000761041200816 */ /* 0x000fe20000000020 */
[-C--:B------:R-:W-:Y:S01]  /*15a0*/  FMUL.FTZ R120, R120, R73.reuse ;  /* 0x0000004978787220 */ /* 0x080fe20000410000 */
[----:B------:R-:W-:Y:S01]  /*15b0*/  @P0 F2FP.BF16.PACK_AB R65, RZ, R118 ;  /* 0x00000076ff41023e */ /* 0x000fe200000010ff */
[-C--:B------:R-:W-:Y:S01]  /*15c0*/  FMUL.FTZ R118, R118, R73.reuse ;  /* 0x0000004976767220 */ /* 0x080fe20000410000 */
[----:B------:R-:W-:Y:S01]  /*15d0*/  LOP3.LUT P1, RZ, R81, 0xff, RZ, 0xc0, !PT ;  /* 0x000000ff51ff7812 */ /* 0x000fe2000782c0ff */
[-C--:B------:R-:W-:Y:S01]  /*15e0*/  FMUL.FTZ R64, R64, R73.reuse ;  /* 0x0000004940407220 */ /* 0x080fe20000410000 */
[----:B------:R-:W-:Y:S01]  /*15f0*/  @P0 PRMT R34, R34, 0x5410, R67 ;  /* 0x0000541022220816 */ /* 0x000fe20000000043 */
[----:B------:R-:W-:Y:S01]  /*1600*/  FMUL.FTZ R118, R118, c[0x0][0x1e8] ;  /* 0x00007a0076767a20 */ /* 0x000fe20000410000 */
[----:B------:R-:W-:Y:S01]  /*1610*/  FSEL R67, R114, RZ, P1 ;  /* 0x000000ff72437208 */ /* 0x000fe20000800000 */
[----:B------:R-:W-:Y:S01]  /*1620*/  FMUL.FTZ R120, R120, c[0x0][0x1e8] ;  /* 0x00007a0078787a20 */ /* 0x000fe20000410000 */
[----:B------:R-:W-:Y:S01]  /*1630*/  LOP3.LUT P1, RZ, R80, 0xff000000, RZ, 0xc0, !PT ;  /* 0xff00000050ff7812 */ /* 0x000fe2000782c0ff */
[----:B------:R-:W-:Y:S01]  /*1640*/  FMUL.FTZ R64, R64, c[0x0][0x1e8] ;  /* 0x00007a0040407a20 */ /* 0x000fe20000410000 */
[----:B------:R-:W-:Y:S01]  /*1650*/  @P0 PRMT R33, R33, 0x5410, R65 ;  /* 0x0000541021210816 */ /* 0x000fe20000000041 */
[-C--:B------:R-:W-:Y:S01]  /*1660*/  FMUL.FTZ R65, R66, R73.reuse ;  /* 0x0000004942417220 */ /* 0x080fe20000410000 */
[----:B------:R-:W-:Y:S01]  /*1670*/  FSEL R118, R118, RZ, P1 ;  /* 0x000000ff76767208 */ /* 0x000fe20000800000 */
[----:B------:R-:W-:Y:S01]  /*1680*/  FMUL.FTZ R68, R68, c[0x0][0x1e8] ;  /* 0x00007a0044447a20 */ /* 0x000fe20000410000 */
[----:B------:R-:W-:Y:S01]  /*1690*/  ISETP.NE.U32.AND P1, PT, RZ, c[0x0][0x258], PT ;  /* 0x00009600ff007a0c */ /* 0x000fe20003f25070 */
[----:B------:R-:W-:Y:S01]  /*16a0*/  FMUL.FTZ R65, R65, c[0x0][0x1e8] ;  /* 0x00007a0041417a20 */ /* 0x000fe20000410000 */
[----:B------:R-:W-:Y:S01]  /*16b0*/  @P0 F2FP.BF16.PACK_AB R69, RZ, R116 ;  /* 0x00000074ff45023e */ /* 0x000fe200000010ff */
[-C--:B------:R-:W-:Y:S01]  /*16c0*/  FMUL.FTZ R116, R116, R73.reuse ;  /* 0x0000004974747220 */ /* 0x080fe20000410000 */
[----:B------:R-:W-:Y:S01]  /*16d0*/  @P0 F2FP.BF16.PACK_AB R114, RZ, R70 ;  /* 0x00000046ff72023e */ /* 0x000fe200000010ff */
[----:B------:R-:W-:Y:S01]  /*16e0*/  FMUL.FTZ R70, R70, R73 ;  /* 0x0000004946467220 */ /* 0x000fe20000410000 */
[----:B------:R-:W-:Y:S01]  /*16f0*/  ISETP.NE.AND.EX P1, PT, RZ, c[0x0][0x25c], PT, P1 ;  /* 0x00009700ff007a0c */ /* 0x000fe20003f25310 */
[----:B------:R-:W-:Y:S01]  /*1700*/  FMUL.FTZ R116, R116, c[0x0][0x1e8] ;  /* 0x00007a0074747a20 */ /* 0x000fe20000410000 */
[----:B------:R-:W-:Y:S01]  /*1710*/  FSEL R120, R120, RZ, P5 ;  /* 0x000000ff78787208 */ /* 0x000fe20002800000 */
[----:B------:R-:W-:Y:S01]  /*1720*/  FMUL.FTZ R70, R70, c[0x0][0x1e8] ;  /* 0x00007a0046467a20 */ /* 0x000fe20000410000 */
[----:B------:R-:W-:Y:S01]  /*1730*/  LOP3.LUT P5, RZ, R80, 0xff00, RZ, 0xc0, !PT ;  /* 0x0000ff0050ff7812 */ /* 0x000fe200078ac0ff */
[----:B------:R-:W-:Y:S01]  /*1740*/  HFMA2.MMA R71, -RZ, RZ, 0, 9.5367431640625e-07 ;  /* 0x00000010ff477435 */ /* 0x000fe200000001ff */
[----:B------:R-:W-:-:S02]  /*1750*/  FSEL R65, R65, RZ, P6 ;  /* 0x000000ff41417208 */ /* 0x000fc40003000000 */
[----:B------:R-:W-:Y:S02]  /*1760*/  FSEL R64, R64, RZ, P4 ;  /* 0x000000ff40407208 */ /* 0x000fe40002000000 */
[C---:B------:R-:W-:Y:S02]  /*1770*/  LOP3.LUT P6, RZ, R81.reuse, 0xff0000, RZ, 0xc0, !PT ;  /* 0x00ff000051ff7812 */ /* 0x040fe400078cc0ff */
[----:B------:R-:W-:Y:S02]  /*1780*/  LOP3.LUT P4, RZ, R81, 0xff000000, RZ, 0xc0, !PT ;  /* 0xff00000051ff7812 */ /* 0x000fe4000788c0ff */
[----:B------:R-:W-:Y:S02]  /*1790*/  F2FP.BF16.PACK_AB R66, R120, R67 ;  /* 0x000000437842723e */ /* 0x000fe400000010ff */
[----:B------:R-:W-:Y:S02]  /*17a0*/  @P0 PRMT R35, R69, 0x7610, R35 ;  /* 0x0000761045230816 */ /* 0x000fe40000000023 */
[----:B------:R-:W-:-:S02]  /*17b0*/  FSEL R67, R68, RZ, P5 ;  /* 0x000000ff44437208 */ /* 0x000fc40002800000 */
[----:B------:R-:W-:Y:S02]  /*17c0*/  FSEL R116, R116, RZ, P6 ;  /* 0x000000ff74747208 */ /* 0x000fe40003000000 */
[----:B------:R-:W-:Y:S02]  /*17d0*/  FSEL R69, R70, RZ, P4 ;  /* 0x000000ff46457208 */ /* 0x000fe40002000000 */
[----:B------:R-:W-:Y:S02]  /*17e0*/  F2FP.BF16.PACK_AB R64, R67, R64 ;  /* 0x000000404340723e */ /* 0x000fe400000010ff */
[----:B------:R-:W-:Y:S01]  /*17f0*/  F2FP.BF16.PACK_AB R67, R69, R116 ;  /* 0x000000744543723e */ /* 0x000fe200000010ff */
[-C--:B------:R-:W-:Y:S01]  /*1800*/  @P1 IMAD.WIDE.U32 R68, R0, R71.reuse, c[0x0][0x258] ;  /* 0x0000960000441625 */ /* 0x080fe200078e0047 */
[----:B------:R-:W-:Y:S02]  /*1810*/  @P0 PRMT R32, R32, 0x5410, R113 ;  /* 0x0000541020200816 */ /* 0x000fe40000000071 */
[----:B------:R-:W-:Y:S01]  /*1820*/  @P0 PRMT R35, R35, 0x5410, R114 ;  /* 0x0000541023230816 */ /* 0x000fe20000000072 */
[----:B------:R-:W-:Y:S01]  /*1830*/  IMAD.WIDE.U32 R70, R0, R71, c[0x0][0x248] ;  /* 0x0000920000467625 */ /* 0x000fe200078e0047 */
[----:B------:R-:W-:-:S02]  /*1840*/  F2FP.BF16.PACK_AB R65, R118, R65 ;  /* 0x000000417641723e */ /* 0x000fc400000010ff */
[----:B------:R-:W-:Y:S01]  /*1850*/  IADD3 R0, R0, 0x20, RZ ;  /* 0x0000002000007810 */ /* 0x000fe20007ffe0ff */
[----:B------:R0:W-:Y:S04]  /*1860*/  @P1 STG.E.128 [R68.64], R32 ;  /* 0x0000002044001986 */ /* 0x0001e8000c101d04 */
[----:B------:R0:W-:Y:S02]  /*1870*/  STG.E.128 [R70.64], R64 ;  /* 0x0000004046007986 */ /* 0x0001e4000c101d04 */
.L_x_337:
[----:B------:R-:W-:Y:S05]  /*1880*/  BSYNC B1 ;  /* 0x0000000000017941 */ /* 0x000fea0003800000 */
.L_x_336:
[----:B------:R-:W-:Y:S01]  /*1890*/  BSSY B1, `(.L_x_338) ;  /* 0x000006a000017945 */ /* 0x000fe20003800000 */
[----:B------:R-:W-:Y:S05]  /*18a0*/  @!P3 BRA `(.L_x_339) ;  /* 0x000006800000b947 */ /* 0x000fea0003800000 */
[----:B------:R-:W-:Y:S01]  /*18b0*/  ISETP.NE.U32.AND P0, PT, RZ, c[0x0][0x218], PT ;  /* 0x00008600ff007a0c */ /* 0x000fe20003f05070 */
[-CC-:B0-----:R-:W-:Y:S01]  /*18c0*/  FFMA.FTZ R65, R77, R112.reuse, R111.reuse ;  /* 0x000000704d417223 */ /* 0x181fe2000001006f */
[----:B------:R-:W-:Y:S01]  /*18d0*/  LOP3.LUT P5, RZ, R83, 0xff, RZ, 0xc0, !PT ;  /* 0x000000ff53ff7812 */ /* 0x000fe200078ac0ff */
[----:B------:R-:W-:Y:S01]  /*18e0*/  FFMA.FTZ R66, R96, R112, R111 ;  /* 0x0000007060427223 */ /* 0x000fe2000001006f */
[----:B------:R-:W-:Y:S01]  /*18f0*/  ISETP.NE.AND.EX P1, PT, RZ, c[0x0][0x21c], PT, P0 ;  /* 0x00008700ff007a0c */ /* 0x000fe20003f25300 */
[----:B------:R-:W-:Y:S01]  /*1900*/  FADD.FTZ R65, R98, -R65 ;  /* 0x8000004162417221 */ /* 0x000fe20000010000 */
[----:B------:R-:W-:Y:S01]  /*1910*/  ISETP.NE.U32.AND P0, PT, RZ, c[0x0][0x258], PT ;  /* 0x00009600ff007a0c */ /* 0x000fe20003f05070 */
[----:B------:R-:W-:Y:S01]  /*1920*/  FADD.FTZ R67, R99, -R66 ;  /* 0x8000004263437221 */ /* 0x000fe20000010000 */
[----:B------:R-:W-:Y:S01]  /*1930*/  LOP3.LUT P4, RZ, R83, 0xff00, RZ, 0xc0, !PT ;  /* 0x0000ff0053ff7812 */ /* 0x000fe2000788c0ff */
[----:B------:R-:W-:Y:S01]  /*1940*/  FMUL.FTZ R66, R74, R65 ;  /* 0x000000414a427220 */ /* 0x000fe20000410000 */
[----:B------:R-:W-:Y:S01]  /*1950*/  ISETP.NE.AND.EX P0, PT, RZ, c[0x0][0x25c], PT, P0 ;  /* 0x00009700ff007a0c */ /* 0x000fe20003f05300 */
[----:B------:R-:W-:-:S02]  /*1960*/  IMAD.MOV.U32 R64, RZ, RZ, R82 ;  /* 0x000000ffff407224 */ /* 0x000fc400078e0052 */
[-CC-:B------:R-:W-:Y:S02]  /*1970*/  FFMA.FTZ R69, R97, R112.reuse, R111.reuse ;  /* 0x0000007061457223 */ /* 0x180fe4000001006f */
[-CC-:B------:R-:W-:Y:S01]  /*1980*/  FFMA.FTZ R68, R100, R112.reuse, R111.reuse ;  /* 0x0000007064447223 */ /* 0x180fe2000001006f */
[----:B------:R-:W-:Y:S01]  /*1990*/  LOP3.LUT P6, RZ, R64, 0xff, RZ, 0xc0, !PT ;  /* 0x000000ff40ff7812 */ /* 0x000fe200078cc0ff */
[-CC-:B------:R-:W-:Y:S01]  /*19a0*/  FFMA.FTZ R113, R103, R112.reuse, R111.reuse ;  /* 0x0000007067717223 */ /* 0x180fe2000001006f */
[--C-:B------:R-:W-:Y:S01]  /*19b0*/  @P1 PRMT R65, RZ, 0x5410, R20.reuse ;  /* 0x00005410ff411816 */ /* 0x100fe20000000014 */
[-CC-:B------:R-:W-:Y:S02]  /*19c0*/  FFMA.FTZ R70, R106, R112.reuse, R111.reuse ;  /* 0x000000706a467223 */ /* 0x180fe4000001006f */
[----:B------:R-:W-:Y:S02]  /*19d0*/  FFMA.FTZ R115, R107, R112, R111 ;  /* 0x000000706b737223 */ /* 0x000fe4000001006f */
[----:B------:R-:W-:Y:S01]  /*19e0*/  @P1 FADD.FTZ R66, R66, R65 ;  /* 0x0000004142421221 */ /* 0x000fe20000010000 */
[----:B------:R-:W-:Y:S01]  /*19f0*/  @P1 PRMT R65, RZ, 0x7610, R20 ;  /* 0x00007610ff411816 */ /* 0x000fe20000000014 */
[----:B------:R-:W-:-:S02]  /*1a00*/  FMUL.FTZ R64, R74, R67 ;  /* 0x000000434a407220 */ /* 0x000fc40000410000 */
[----:B------:R-:W-:Y:S01]  /*1a10*/  FFMA.FTZ R112, R110, R112, R111 ;  /* 0x000000706e707223 */ /* 0x000fe2000001006f */
[----:B------:R-:W-:Y:S01]  /*1a20*/  @P0 F2FP.BF16.PACK_AB R67, RZ, R66 ;  /* 0x00000042ff43023e */ /* 0x000fe200000010ff */
[----:B------:R-:W-:Y:S02]  /*1a30*/  FADD.FTZ R69, R102, -R69 ;  /* 0x8000004566457221 */ /* 0x000fe40000010000 */
[----:B------:R-:W-:Y:S01]  /*1a40*/  @P1 FADD.FTZ R64, R64, R65 ;  /* 0x0000004140401221 */ /* 0x000fe20000010000 */
[----:B------:R-:W-:Y:S01]  /*1a50*/  @P1 PRMT R65, RZ, 0x5410, R21 ;  /* 0x00005410ff411816 */ /* 0x000fe20000000015 */
[----:B------:R-:W-:Y:S01]  /*1a60*/  FADD.FTZ R117, R109, -R112 ;  /* 0x800000706d757221 */ /* 0x000fe20000010000 */
[----:B------:R-:W-:Y:S01]  /*1a70*/  @P0 PRMT R32, R67, 0x7610, R32 ;  /* 0x0000761043200816 */ /* 0x000fe20000000020 */
[----:B------:R-:W-:Y:S02]  /*1a80*/  FMUL.FTZ R112, R74, R69 ;  /* 0x000000454a707220 */ /* 0x000fe40000410000 */
[----:B------:R-:W-:-:S02]  /*1a90*/  FADD.FTZ R71, R101, -R68 ;  /* 0x8000004465477221 */ /* 0x000fc40000010000 */
[----:B------:R-:W-:Y:S01]  /*1aa0*/  @P1 FADD.FTZ R112, R112, R65 ;  /* 0x0000004170701221 */ /* 0x000fe20000010000 */
[----:B------:R-:W-:Y:S01]  /*1ab0*/  @P1 PRMT R65, RZ, 0x7610, R21 ;  /* 0x00007610ff411816 */ /* 0x000fe20000000015 */
[----:B------:R-:W-:Y:S02]  /*1ac0*/  FMUL.FTZ R114, R74, R71 ;  /* 0x000000474a727220 */ /* 0x000fe40000410000 */
[----:B------:R-:W-:Y:S01]  /*1ad0*/  FADD.FTZ R113, R104, -R113 ;  /* 0x8000007168717221 */ /* 0x000fe20000010000 */
[----:B------:R-:W-:Y:S01]  /*1ae0*/  @P0 F2FP.BF16.PACK_AB R69, RZ, R112 ;  /* 0x00000070ff45023e */ /* 0x000fe200000010ff */
[----:B------:R-:W-:Y:S01]  /*1af0*/  @P1 FADD.FTZ R114, R114, R65 ;  /* 0x0000004172721221 */ /* 0x000fe20000010000 */
[----:B------:R-:W-:Y:S01]  /*1b00*/  @P1 PRMT R65, RZ, 0x5410, R22 ;  /* 0x00005410ff411816 */ /* 0x000fe20000000016 */
[----:B------:R-:W-:Y:S01]  /*1b10*/  FMUL.FTZ R118, R74, R113 ;  /* 0x000000714a767220 */ /* 0x000fe20000410000 */
[----:B------:R-:W-:Y:S01]  /*1b20*/  @P0 PRMT R33, R69, 0x7610, R33 ;  /* 0x0000761045210816 */ /* 0x000fe20000000021 */
[----:B------:R-:W-:-:S02]  /*1b30*/  FADD.FTZ R111, R105, -R70 ;  /* 0x80000046696f7221 */ /* 0x000fc40000010000 */
        /* <DEDUP_REMOVED lines=8> */
[C---:B------:R-:W-:Y:S01]  /*1bc0*/  FMUL.FTZ R70, R74.reuse, R115 ;  /* 0x000000734a467220 */ /* 0x040fe20000410000 */
[----:B------:R-:W-:Y:S01]  /*1bd0*/  @P0 PRMT R34, R71, 0x7610, R34 ;  /* 0x0000761047220816 */ /* 0x000fe20000000022 */
[----:B------:R-:W-:Y:S01]  /*1be0*/  FMUL.FTZ R68, R74, R117 ;  /* 0x000000754a447220 */ /* 0x000fe20000410000 */
        /* <DEDUP_REMOVED lines=8> */
[----:B------:R-:W-:Y:S01]  /*1c70*/  LOP3.LUT P1, RZ, R82, 0xff0000, RZ, 0xc0, !PT ;  /* 0x00ff000052ff7812 */ /* 0x000fe2000782c0ff */
[----:B------:R-:W-:Y:S01]  /*1c80*/  FMUL.FTZ R112, R112, c[0x0][0x1e8] ;  /* 0x00007a0070707a20 */ /* 0x000fe20000410000 */
[----:B------:R-:W-:Y:S01]  /*1c90*/  @P0 PRMT R35, R115, 0x7610, R35 ;  /* 0x0000761073230816 */ /* 0x000fe20000000023 */
[-C--:B------:R-:W-:Y:S01]  /*1ca0*/  FMUL.FTZ R116, R116, R73.reuse ;  /* 0x0000004974747220 */ /* 0x080fe20000410000 */
[----:B------:R-:W-:Y:S01]  /*1cb0*/  @P0 PRMT R34, R34, 0x5410, R113 ;  /* 0x0000541022220816 */ /* 0x000fe20000000071 */
[----:B------:R-:W-:Y:S01]  /*1cc0*/  FMUL.FTZ R118, R118, c[0x0][0x1e8] ;  /* 0x00007a0076767a20 */ /* 0x000fe20000410000 */
[----:B------:R-:W-:Y:S01]  /*1cd0*/  FSEL R112, R112, RZ, P1 ;  /* 0x000000ff70707208 */ /* 0x000fe20000800000 */
[-C--:B------:R-:W-:Y:S01]  /*1ce0*/  FMUL.FTZ R114, R114, R73.reuse ;  /* 0x0000004972727220 */ /* 0x080fe20000410000 */
[----:B------:R-:W-:Y:S01]  /*1cf0*/  ISETP.NE.U32.AND P1, PT, RZ, c[0x0][0x258], PT ;  /* 0x00009600ff007a0c */ /* 0x000fe20003f25070 */
[-C--:B------:R-:W-:Y:S01]  /*1d00*/  FMUL.FTZ R66, R66, R73.reuse ;  /* 0x0000004942427220 */ /* 0x080fe20000410000 */
[----:B------:R-:W-:Y:S01]  /*1d10*/  FSEL R118, R118, RZ, P5 ;  /* 0x000000ff76767208 */ /* 0x000fe20002800000 */
[----:B------:R-:W-:Y:S01]  /*1d20*/  FMUL.FTZ R116, R116, c[0x0][0x1e8] ;  /* 0x00007a0074747a20 */ /* 0x000fe20000410000 */
[----:B------:R-:W-:Y:S01]  /*1d30*/  LOP3.LUT P5, RZ, R82, 0xff000000, RZ, 0xc0, !PT ;  /* 0xff00000052ff7812 */ /* 0x000fe200078ac0ff */
[-C--:B------:R-:W-:Y:S01]  /*1d40*/  FMUL.FTZ R65, R64, R73.reuse ;  /* 0x0000004940417220 */ /* 0x080fe20000410000 */
[----:B------:R-:W-:Y:S01]  /*1d50*/  ISETP.NE.AND.EX P1, PT, RZ, c[0x0][0x25c], PT, P1 ;  /* 0x00009700ff007a0c */ /* 0x000fe20003f25310 */
[----:B------:R-:W-:Y:S01]  /*1d60*/  FMUL.FTZ R114, R114, c[0x0][0x1e8] ;  /* 0x00007a0072727a20 */ /* 0x000fe20000410000 */
[----:B------:R-:W-:Y:S01]  /*1d70*/  FSEL R71, R116, RZ, P4 ;  /* 0x000000ff74477208 */ /* 0x000fe20002000000 */
[----:B------:R-:W-:Y:S01]  /*1d80*/  FMUL.FTZ R66, R66, c[0x0][0x1e8] ;  /* 0x00007a0042427a20 */ /* 0x000fe20000410000 */
[----:B------:R-:W-:Y:S01]  /*1d90*/  LOP3.LUT P4, RZ, R82, 0xff00, RZ, 0xc0, !PT ;  /* 0x0000ff0052ff7812 */ /* 0x000fe2000788c0ff */
[-C--:B------:R-:W-:Y:S01]  /*1da0*/  FMUL.FTZ R70, R70, R73.reuse ;  /* 0x0000004946467220 */ /* 0x080fe20000410000 */
[----:B------:R-:W-:Y:S01]  /*1db0*/  FSEL R69, R114, RZ, P5 ;  /* 0x000000ff72457208 */ /* 0x000fe20002800000 */
[----:B------:R-:W-:Y:S01]  /*1dc0*/  FMUL.FTZ R64, R68, R73 ;  /* 0x0000004944407220 */ /* 0x000fe20000410000 */
[----:B------:R-:W-:Y:S01]  /*1dd0*/  FSEL R67, R66, RZ, P6 ;  /* 0x000000ff42437208 */ /* 0x000fe20003000000 */
[----:B------:R-:W-:Y:S01]  /*1de0*/  FMUL.FTZ R65, R65, c[0x0][0x1e8] ;  /* 0x00007a0041417a20 */ /* 0x000fe20000410000 */
[C---:B------:R-:W-:Y:S01]  /*1df0*/  LOP3.LUT P5, RZ, R83.reuse, 0xff0000, RZ, 0xc0, !PT ;  /* 0x00ff000053ff7812 */ /* 0x040fe200078ac0ff */
[----:B------:R-:W-:Y:S01]  /*1e00*/  FMUL.FTZ R70, R70, c[0x0][0x1e8] ;  /* 0x00007a0046467a20 */ /* 0x000fe20000410000 */
[----:B------:R-:W-:Y:S01]  /*1e10*/  LOP3.LUT P6, RZ, R83, 0xff000000, RZ, 0xc0, !PT ;  /* 0xff00000053ff7812 */ /* 0x000fe200078cc0ff */
[----:B------:R-:W-:Y:S01]  /*1e20*/  FMUL.FTZ R64, R64, c[0x0][0x1e8] ;  /* 0x00007a0040407a20 */ /* 0x000fe20000410000 */
[----:B------:R-:W-:-:S02]  /*1e30*/  @P0 F2FP.BF16.PACK_AB R73, RZ, R68 ;  /* 0x00000044ff49023e */ /* 0x000fc400000010ff */
[----:B------:R-:W-:Y:S02]  /*1e40*/  MOV R115, 0x10 ;  /* 0x0000001000737802 */ /* 0x000fe40000000f00 */
[----:B------:R-:W-:Y:S02]  /*1e50*/  FSEL R68, R65, RZ, P4 ;  /* 0x000000ff41447208 */ /* 0x000fe40002000000 */
[----:B------:R-:W-:Y:S02]  /*1e60*/  FSEL R70, R70, RZ, P5 ;  /* 0x000000ff46467208 */ /* 0x000fe40002800000 */
[----:B------:R-:W-:Y:S02]  /*1e70*/  FSEL R113, R64, RZ, P6 ;  /* 0x000000ff40717208 */ /* 0x000fe40003000000 */
[----:B------:R-:W-:Y:S02]  /*1e80*/  F2FP.BF16.PACK_AB R65, R69, R112 ;  /* 0x000000704541723e */ /* 0x000fe400000010ff */
[----:B------:R-:W-:Y:S01]  /*1e90*/  F2FP.BF16.PACK_AB R64, R68, R67 ;  /* 0x000000434440723e */ /* 0x000fe200000010ff */
[----:B------:R-:W-:Y:S01]  /*1ea0*/  @P1 IMAD.WIDE.U32 R68, R0, R115, c[0x0][0x258] ;  /* 0x0000960000441625 */ /* 0x000fe200078e0073 */
[----:B------:R-:W-:-:S02]  /*1eb0*/  F2FP.BF16.PACK_AB R66, R71, R118 ;  /* 0x000000764742723e */ /* 0x000fc400000010ff */
[----:B------:R-:W-:Y:S01]  /*1ec0*/  F2FP.BF16.PACK_AB R67, R113, R70 ;  /* 0x000000467143723e */ /* 0x000fe200000010ff */
[----:B------:R-:W-:Y:S01]  /*1ed0*/  IMAD.WIDE.U32 R70, R0, R115, c[0x0][0x248] ;  /* 0x0000920000467625 */ /* 0x000fe200078e0073 */
[----:B------:R-:W-:Y:S02]  /*1ee0*/  @P0 PRMT R33, R33, 0x5410, R74 ;  /* 0x0000541021210816 */ /* 0x000fe4000000004a */
[----:B------:R-:W-:Y:S02]  /*1ef0*/  @P0 PRMT R32, R32, 0x5410, R111 ;  /* 0x0000541020200816 */ /* 0x000fe4000000006f */
[----:B------:R-:W-:-:S05]  /*1f00*/  @P0 PRMT R35, R35, 0x5410, R73 ;  /* 0x0000541023230816 */ /* 0x000fca0000000049 */
[----:B------:R0:W-:Y:S04]  /*1f10*/  @P1 STG.E.128 [R68.64], R32 ;  /* 0x0000002044001986 */ /* 0x0001e8000c101d04 */
[----:B------:R0:W-:Y:S02]  /*1f20*/  STG.E.128 [R70.64], R64 ;  /* 0x0000004046007986 */ /* 0x0001e4000c101d04 */
.L_x_339:
[----:B------:R-:W-:Y:S05]  /*1f30*/  BSYNC B1 ;  /* 0x0000000000017941 */ /* 0x000fea0003800000 */
.L_x_338:
[----:B------:R-:W-:-:S04]  /*1f40*/  MOV R0, c[0x0][0x160] ;  /* 0x0000580000007a02 */ /* 0x000fc80000000f00 */
[----:B------:R-:W-:-:S04]  /*1f50*/  LEA R19, R0, R19, 0x2 ;  /* 0x0000001300137211 */ /* 0x000fc800078e10ff */
[----:B------:R-:W-:-:S13]  /*1f60*/  ISETP.GE.AND P0, PT, R19, c[0x0][0x164], PT ;  /* 0x0000590013007a0c */ /* 0x000fda0003f06270 */
[----:B0-----:R-:W-:Y:S01]  /*1f70*/  @P0 CALL.REL.NOINC `(.L_x_329) ;  /* 0x0000001000000944 */ /* 0x001fe20003c00000 */
[----:B------:R-:W-:Y:S05]  /*1f80*/  BRA `(.L_x_340) ;  /* 0xffffe41000007947 */ /* 0x000fea000383ffff */
.L_x_329:
[----:B0-----:R-:W-:Y:S05]  /*1f90*/  BSYNC B0 ;  /* 0x0000000000007941 */ /* 0x001fea0003800000 */
.L_x_328:
[----:B------:R-:W-:Y:S01]  /*1fa0*/  SHF.R.U32.HI R0, RZ, 0x5, R72 ;  /* 0x00000005ff007819 */ /* 0x000fe20000011648 */
[----:B------:R-:W-:Y:S01]  /*1fb0*/  WARPSYNC 0xffffffff ;  /* 0xffffffff00007948 */ /* 0x000fe20003800000 */
[C---:B------:R-:W-:Y:S01]  /*1fc0*/  LOP3.LUT R2, R72.reuse, 0x1f, RZ, 0xc0, !PT ;  /* 0x0000001f48027812 */ /* 0x040fe200078ec0ff */
[----:B------:R-:W0:Y:S01]  /*1fd0*/  S2R R19, SR_CTAID.X ;  /* 0x0000000000137919 */ /* 0x000e220000002500 */
[----:B------:R-:W-:Y:S01]  /*1fe0*/  IADD3 R18, -R72, 0x7f, RZ ;  /* 0x0000007f48127810 */ /* 0x000fe20007ffe1ff */
[----:B------:R-:W-:-:S03]  /*1ff0*/  IMAD.SHL.U32 R3, R0, 0x40, RZ ;  /* 0x0000004000037824 */ /* 0x000fc600078e00ff */
[----:B------:R-:W-:Y:S02]  /*2000*/  IADD3 R32, R18, c[0x0][0x168], RZ ;  /* 0x00005a0012207a10 */ /* 0x000fe40007ffe0ff */
[----:B------:R-:W-:Y:S02]  /*2010*/  LOP3.LUT R0, R3, 0xffffffc0, R2, 0xe2, !PT ;  /* 0xffffffc003007812 */ /* 0x000fe400078ee202 */
[----:B------:R-:W-:Y:S02]  /*2020*/  LOP3.LUT P3, RZ, R32, 0xffffff80, RZ, 0xc0, !PT ;  /* 0xffffff8020ff7812 */ /* 0x000fe4000786c0ff */
[----:B------:R-:W-:Y:S02]  /*2030*/  SHF.L.U32 R0, R0, 0x5, RZ ;  /* 0x0000000500007819 */ /* 0x000fe400000006ff */
[C---:B------:R-:W-:Y:S02]  /*2040*/  ISETP.GE.U32.AND P2, PT, R32.reuse, 0x100, PT ;  /* 0x000001002000780c */ /* 0x040fe40003f46070 */
[C---:B------:R-:W-:Y:S01]  /*2050*/  ISETP.GE.U32.AND P1, PT, R32.reuse, 0x180, PT ;  /* 0x000001802000780c */ /* 0x040fe20003f26070 */
[----:B------:R-:W-:Y:S01]  /*2060*/  STS.128 [R0], R40 ;  /* 0x0000002800007388 */ /* 0x000fe20000000c00 */
[----:B------:R-:W-:-:S03]  /*2070*/  ISETP.GE.U32.AND P0, PT, R32, 0x200, PT ;  /* 0x000002002000780c */ /* 0x000fc60003f06070 */
        /* <DEDUP_REMOVED lines=44> */
[----:B------:R-:W-:Y:S02]  /*2340*/  SHF.L.U32 R6, R26, 0x2, RZ ;  /* 0x000000021a067819 */ /* 0x000fe400000006ff */
[----:B------:R-:W-:Y:S02]  /*2350*/  IADD3.X R9, RZ, RZ, RZ, P4, !PT ;  /* 0x000000ffff097210 */ /* 0x000fe400027fe4ff */
[----:B------:R-:W-:Y:S02]  /*2360*/  IADD3 R14, P4, R6, c[0x0][0x228], RZ ;  /* 0x00008a00060e7a10 */ /* 0x000fe40007f9e0ff */
[----:B------:R-:W-:Y:S02]  /*2370*/  SHF.L.U64.HI R8, R26, 0x2, R9 ;  /* 0x000000021a087819 */ /* 0x000fe40000010209 */
[----:B------:R-:W-:Y:S01]  /*2380*/  IADD3 R12, P5, R6, c[0x0][0x220], RZ ;  /* 0x00008800060c7a10 */ /* 0x000fe20007fbe0ff */
[----:B------:R-:W-:Y:S01]  /*2390*/  @P3 IMAD.MOV.U32 R2, RZ, RZ, R14 ;  /* 0x000000ffff023224 */ /* 0x000fe200078e000e */
[----:B------:R-:W-:-:S02]  /*23a0*/  IADD3.X R37, R8, c[0x0][0x22c], RZ, P4, !PT ;  /* 0x00008b0008257a10 */ /* 0x000fc400027fe4ff */
[----:B------:R-:W-:Y:S02]  /*23b0*/  @P3 IADD3 R14, P4, R14, 0x200, RZ ;  /* 0x000002000e0e3810 */ /* 0x000fe40007f9e0ff */
[----:B------:R-:W-:Y:S02]  /*23c0*/  @P3 MOV R4, R12 ;  /* 0x0000000c00043202 */ /* 0x000fe40000000f00 */
[----:B------:R-:W-:Y:S01]  /*23d0*/  @P3 MOV R3, R37 ;  /* 0x0000002500033202 */ /* 0x000fe20000000f00 */
[----:B------:R-:W-:Y:S01]  /*23e0*/  @P3 IMAD.X R37, RZ, RZ, R37, P4 ;  /* 0x000000ffff253224 */ /* 0x000fe200020e0625 */
[----:B------:R-:W-:Y:S01]  /*23f0*/  @P2 MOV R6, R14 ;  /* 0x0000000e00062202 */ /* 0x000fe20000000f00 */
[----:B------:R-:W0:Y:S01]  /*2400*/  LDS R18, [R72.X4] ;  /* 0x0000000048127984 */ /* 0x000e220000004800 */
[----:B------:R-:W-:-:S03]  /*2410*/  @P2 IADD3 R14, P4, R14, 0x200, RZ ;  /* 0x000002000e0e2810 */ /* 0x000fc60007f9e0ff */
        /* <DEDUP_REMOVED lines=19> */
[-C--:B------:R-:W-:Y:S01]  /*2550*/  @P3 MOV R5, R21.reuse ;  /* 0x0000001500053202 */ /* 0x080fe20000000f00 */
[----:B------:R-:W-:Y:S01]  /*2560*/  @P2 IMAD.MOV.U32 R8, RZ, RZ, R12 ;  /* 0x000000ffff082224 */ /* 0x000fe200078e000c */
[----:B------:R-:W3:Y:S01]  /*2570*/  LDS R29, [R72.X4+0x1600] ;  /* 0x00160000481d7984 */ /* 0x000ee20000004800 */
[----:B----4-:R-:W-:Y:S01]  /*2580*/  FADD.FTZ R18, R18, R25 ;  /* 0x0000001912127221 */ /* 0x010fe20000010000 */
[----:B------:R-:W-:-:S02]  /*2590*/  @P3 IADD3.X R21, RZ, R21, RZ, P5, !PT ;  /* 0x00000015ff153210 */ /* 0x000fc40002ffe4ff */
[----:B------:R-:W4:Y:S01]  /*25a0*/  LDS R35, [R72.X4+0x1e00] ;  /* 0x001e000048237984 */ /* 0x000f220000004800 */
[----:B------:R-:W-:Y:S01]  /*25b0*/  FADD.FTZ R19, R19, R22 ;  /* 0x0000001613137221 */ /* 0x000fe20000010000 */
[----:B------:R-:W-:Y:S01]  /*25c0*/  @P2 IADD3 R12, P5, R12, 0x200, RZ ;  /* 0x000002000c0c2810 */ /* 0x000fe20007fbe0ff */
[----:B------:R-:W-:Y:S01]  /*25d0*/  FADD.FTZ R0, RZ, R0 ;  /* 0x00000000ff007221 */ /* 0x000fe20000010000 */
[-C--:B------:R-:W-:Y:S02]  /*25e0*/  @P2 MOV R9, R21.reuse ;  /* 0x0000001500092202 */ /* 0x080fe40000000f00 */
[----:B------:R-:W-:Y:S01]  /*25f0*/  @P2 IADD3.X R21, RZ, R21, RZ, P5, !PT ;  /* 0x00000015ff152210 */ /* 0x000fe20002ffe4ff */
[----:B------:R-:W-:Y:S02]  /*2600*/  FADD.FTZ R20, R20, R23 ;  /* 0x0000001714147221 */ /* 0x000fe40000010000 */
[----:B------:R-:W-:Y:S02]  /*2610*/  FADD.FTZ R31, R18, R31 ;  /* 0x0000001f121f7221 */ /* 0x000fe40000010000 */
[----:B------:R-:W-:Y:S01]  /*2620*/  FADD.FTZ R0, R0, R7 ;  /* 0x0000000700007221 */ /* 0x000fe20000010000 */
[----:B------:R-:W-:-:S02]  /*2630*/  @P2 MOV R7, R37 ;  /* 0x0000002500072202 */ /* 0x000fc40000000f00 */
[----:B------:R1:W-:Y:S01]  /*2640*/  @P3 STG.E [R2.64], R31 ;  /* 0x0000001f02003986 */ /* 0x0003e2000c101904 */
[----:B------:R-:W-:Y:S01]  /*2650*/  @P2 IADD3.X R37, RZ, R37, RZ, P4, !PT ;  /* 0x00000025ff252210 */ /* 0x000fe200027fe4ff */
[----:B------:R-:W-:Y:S02]  /*2660*/  FADD.FTZ R19, R19, R24 ;  /* 0x0000001813137221 */ /* 0x000fe40000010000 */
[----:B------:R3:W-:Y:S01]  /*2670*/  @P3 STG.E [R4.64], R15 ;  /* 0x0000000f04003986 */ /* 0x0007e2000c101904 */
[----:B0-----:R-:W-:Y:S02]  /*2680*/  FADD.FTZ R20, R20, R27 ;  /* 0x0000001b14147221 */ /* 0x001fe40000010000 */
[----:B-1----:R-:W-:Y:S02]  /*2690*/  FADD.FTZ R19, R19, R10 ;  /* 0x0000000a13137221 */ /* 0x002fe40000010000 */
[----:B------:R-:W-:Y:S01]  /*26a0*/  @P1 IMAD.MOV.U32 R2, RZ, RZ, R14 ;  /* 0x000000ffff021224 */ /* 0x000fe200078e000e */
[----:B------:R-:W-:Y:S01]  /*26b0*/  @P1 IADD3 R14, P3, R14, 0x200, RZ ;  /* 0x000002000e0e1810 */ /* 0x000fe20007f7e0ff */
[----:B--2---:R-:W-:Y:S01]  /*26c0*/  FADD.FTZ R33, R20, R33 ;  /* 0x0000002114217221 */ /* 0x004fe20000010000 */
[----:B------:R-:W-:Y:S01]  /*26d0*/  @P1 MOV R3, R37 ;  /* 0x0000002500031202 */ /* 0x000fe20000000f00 */
[----:B------:R-:W-:Y:S01]  /*26e0*/  @P2 STG.E [R6.64], R19 ;  /* 0x0000001306002986 */ /* 0x000fe2000c101904 */
[----:B---3--:R-:W-:Y:S01]  /*26f0*/  @P1 MOV R4, R12 ;  /* 0x0000000c00041202 */ /* 0x008fe20000000f00 */
[----:B------:R-:W-:Y:S01]  /*2700*/  @P1 IMAD.X R37, RZ, RZ, R37, P3 ;  /* 0x000000ffff251224 */ /* 0x000fe200018e0625 */
[----:B------:R-:W-:Y:S01]  /*2710*/  @P1 MOV R5, R21 ;  /* 0x0000001500051202 */ /* 0x000fe20000000f00 */
[----:B------:R-:W-:Y:S01]  /*2720*/  @P2 STG.E [R8.64], R11 ;  /* 0x0000000b08002986 */ /* 0x000fe2000c101904 */
[----:B------:R-:W-:Y:S01]  /*2730*/  @P1 IADD3 R12, P4, R12, 0x200, RZ ;  /* 0x000002000c0c1810 */ /* 0x000fe20007f9e0ff */
[----:B------:R-:W-:-:S02]  /*2740*/  FADD.FTZ R0, R0, R29 ;  /* 0x0000001d00007221 */ /* 0x000fc40000010000 */
[----:B------:R0:W-:Y:S01]  /*2750*/  @P1 STG.E [R2.64], R33 ;  /* 0x0000002102001986 */ /* 0x0001e2000c101904 */
[----:B------:R-:W-:Y:S01]  /*2760*/  @P1 IADD3.X R21, RZ, R21, RZ, P4, !PT ;  /* 0x00000015ff151210 */ /* 0x000fe200027fe4ff */
[----:B----4-:R-:W-:Y:S02]  /*2770*/  FADD.FTZ R35, R0, R35 ;  /* 0x0000002300237221 */ /* 0x010fe40000010000 */
[----:B------:R1:W-:Y:S01]  /*2780*/  @P1 STG.E [R4.64], R17 ;  /* 0x0000001104001986 */ /* 0x0003e2000c101904 */
[----:B0-----:R-:W-:Y:S02]  /*2790*/  MOV R2, R14 ;  /* 0x0000000e00027202 */ /* 0x001fe40000000f00 */
[----:B------:R-:W-:Y:S01]  /*27a0*/  MOV R3, R37 ;  /* 0x0000002500037202 */ /* 0x000fe20000000f00 */
[----:B-1----:R-:W-:Y:S01]  /*27b0*/  IMAD.MOV.U32 R4, RZ, RZ, R12 ;  /* 0x000000ffff047224 */ /* 0x002fe200078e000c */
[----:B------:R-:W-:Y:S01]  /*27c0*/  MOV R5, R21 ;  /* 0x0000001500057202 */ /* 0x000fe20000000f00 */
[----:B------:R-:W-:Y:S06]  /*27d0*/  @!P0 EXIT ;  /* 0x000000000000894d */ /* 0x000fec0003800000 */
[----:B------:R-:W-:Y:S04]  /*27e0*/  STG.E [R2.64], R35 ;  /* 0x0000002302007986 */ /* 0x000fe8000c101904 */
[----:B------:R-:W-:Y:S01]  /*27f0*/  STG.E [R4.64], R13 ;  /* 0x0000000d04007986 */ /* 0x000fe2000c101904 */
[----:B------:R-:W-:Y:S05]  /*2800*/  EXIT ;  /* 0x000000000000794d */ /* 0x000fea0003800000 */
.L_x_334:
[----:B------:R-:W-:Y:S01]  /*2810*/  HFMA2.MMA R112, -RZ, RZ, 0, 5.9604644775390625e-08 ;  /* 0x00000001ff707435 */ /* 0x000fe200000001ff */
[----:B------:R-:W-:Y:S01]  /*2820*/  MOV R67, R113 ;  /* 0x0000007100437202 */ /* 0x000fe20000000f00 */
[----:B------:R-:W-:Y:S01]  /*2830*/  IMAD.MOV.U32 R69, RZ, RZ, 0x1f ;  /* 0x0000001fff457424 */ /* 0x000fe200078e00ff */
[----:B------:R-:W-:-:S02]  /*2840*/  MOV R116, 0xffffffff ;  /* 0xffffffff00747802 */ /* 0x000fc40000000f00 */
[----:B------:R-:W-:Y:S02]  /*2850*/  MOV R64, 0x2870 ;  /* 0x0000287000407802 */ /* 0x000fe40000000f00 */
[----:B------:R-:W-:Y:S05]  /*2860*/  CALL.REL.NOINC `($__internal_8_$__cuda_sm70_shflsync_bfly_p) ;  /* 0x0000046000007944 */ /* 0x000fea0003c00000 */
[----:B-1----:R-:W-:Y:S01]  /*2870*/  MOV R66, R67 ;  /* 0x0000004300427202 */ /* 0x002fe20000000f00 */
[----:B0-----:R-:W-:Y:S05]  /*2880*/  BRA `(.L_x_341) ;  /* 0xffffe7d000007947 */ /* 0x001fea000383ffff */
.L_x_335:
[----:B------:R-:W-:Y:S01]  /*2890*/  HFMA2.MMA R112, -RZ, RZ, 0, 5.9604644775390625e-08 ;  /* 0x00000001ff707435 */ /* 0x000fe200000001ff */
[----:B------:R-:W-:Y:S01]  /*28a0*/  MOV R67, R114 ;  /* 0x0000007200437202 */ /* 0x000fe20000000f00 */
[----:B------:R-:W-:Y:S01]  /*28b0*/  IMAD.MOV.U32 R69, RZ, RZ, 0x1f ;  /* 0x0000001fff457424 */ /* 0x000fe200078e00ff */
[----:B------:R-:W-:Y:S02]  /*28c0*/  MOV R116, 0xffffffff ;  /* 0xffffffff00747802 */ /* 0x000fe40000000f00 */
[----:B------:R-:W-:Y:S02]  /*28d0*/  MOV R64, 0x28f0 ;  /* 0x000028f000407802 */ /* 0x000fe40000000f00 */
[----:B01----:R-:W-:Y:S05]  /*28e0*/  CALL.REL.NOINC `($__internal_8_$__cuda_sm70_shflsync_bfly_p) ;  /* 0x000003e000007944 */ /* 0x003fea0003c00000 */
[----:B------:R-:W-:Y:S01]  /*28f0*/  FADD.FTZ R113, R66, R113 ;  /* 0x0000007142717221 */ /* 0x000fe20000010000 */
[----:B0-----:R-:W-:Y:S01]  /*2900*/  HFMA2.MMA R112, -RZ, RZ, 0, 1.1920928955078125e-07 ;  /* 0x00000002ff707435 */ /* 0x001fe200000001ff */
[----:B-1----:R-:W-:Y:S01]  /*2910*/  FADD.FTZ R114, R114, R67 ;  /* 0x0000004372727221 */ /* 0x002fe20000010000 */
[----:B------:R-:W-:Y:S01]  /*2920*/  MOV R69, 0x1f ;  /* 0x0000001f00457802 */ /* 0x000fe20000000f00 */
[----:B------:R-:W-:Y:S01]  /*2930*/  IMAD.MOV.U32 R67, RZ, RZ, R113 ;  /* 0x000000ffff437224 */ /* 0x000fe200078e0071 */
[----:B------:R-:W-:-:S02]  /*2940*/  MOV R116, 0xffffffff ;  /* 0xffffffff00747802 */ /* 0x000fc40000000f00 */
[----:B------:R-:W-:Y:S02]  /*2950*/  MOV R64, 0x2970 ;  /* 0x0000297000407802 */ /* 0x000fe40000000f00 */
[----:B------:R-:W-:Y:S05]  /*2960*/  CALL.REL.NOINC `($__internal_8_$__cuda_sm70_shflsync_bfly_p) ;  /* 0x0000036000007944 */ /* 0x000fea0003c00000 */
[----:B0-----:R-:W-:Y:S01]  /*2970*/  HFMA2.MMA R112, -RZ, RZ, 0, 1.1920928955078125e-07 ;  /* 0x00000002ff707435 */ /* 0x001fe200000001ff */
[----:B-1----:R-:W-:Y:S01]  /*2980*/  MOV R66, R67 ;  /* 0x0000004300427202 */ /* 0x002fe20000000f00 */
[----:B------:R-:W-:Y:S01]  /*2990*/  IMAD.MOV.U32 R116, RZ, RZ, -0x1 ;  /* 0xffffffffff747424 */ /* 0x000fe200078e00ff */
[----:B------:R-:W-:Y:S02]  /*29a0*/  MOV R67, R114 ;  /* 0x0000007200437202 */ /* 0x000fe40000000f00 */
[----:B------:R-:W-:Y:S02]  /*29b0*/  MOV R69, 0x1f ;  /* 0x0000001f00457802 */ /* 0x000fe40000000f00 */
[----:B------:R-:W-:Y:S02]  /*29c0*/  MOV R64, 0x29e0 ;  /* 0x000029e000407802 */ /* 0x000fe40000000f00 */
[----:B------:R-:W-:Y:S05]  /*29d0*/  CALL.REL.NOINC `($__internal_8_$__cuda_sm70_shflsync_bfly_p) ;  /* 0x000002f000007944 */ /* 0x000fea0003c00000 */
[----:B------:R-:W-:Y:S01]  /*29e0*/  FADD.FTZ R113, R66, R113 ;  /* 0x0000007142717221 */ /* 0x000fe20000010000 */
[----:B0-----:R-:W-:Y:S01]  /*29f0*/  HFMA2.MMA R112, -RZ, RZ, 0, 2.384185791015625e-07 ;  /* 0x00000004ff707435 */ /* 0x001fe200000001ff */
[----:B-1----:R-:W-:Y:S01]  /*2a00*/  FADD.FTZ R114, R114, R67 ;  /* 0x0000004372727221 */ /* 0x002fe20000010000 */
[----:B------:R-:W-:-:S02]  /*2a10*/  MOV R69, 0x1f ;  /* 0x0000001f00457802 */ /* 0x000fc40000000f00 */
[----:B------:R-:W-:Y:S02]  /*2a20*/  MOV R116, 0xffffffff ;  /* 0xffffffff00747802 */ /* 0x000fe40000000f00 */
[----:B------:R-:W-:Y:S02]  /*2a30*/  MOV R67, R113 ;  /* 0x0000007100437202 */ /* 0x000fe40000000f00 */
[----:B------:R-:W-:Y:S02]  /*2a40*/  MOV R64, 0x2a60 ;  /* 0x00002a6000407802 */ /* 0x000fe40000000f00 */
[----:B------:R-:W-:Y:S05]  /*2a50*/  CALL.REL.NOINC `($__internal_8_$__cuda_sm70_shflsync_bfly_p) ;  /* 0x0000027000007944 */ /* 0x000fea0003c00000 */
[----:B0-----:R-:W-:Y:S01]  /*2a60*/  HFMA2.MMA R112, -RZ, RZ, 0, 2.384185791015625e-07 ;  /* 0x00000004ff707435 */ /* 0x001fe200000001ff */
[----:B-1----:R-:W-:Y:S01]  /*2a70*/  IMAD.MOV.U32 R66, RZ, RZ, R67 ;  /* 0x000000ffff427224 */ /* 0x002fe200078e0043 */
[----:B------:R-:W-:Y:S02]  /*2a80*/  MOV R67, R114 ;  /* 0x0000007200437202 */ /* 0x000fe40000000f00 */
[----:B------:R-:W-:Y:S02]  /*2a90*/  MOV R69, 0x1f ;  /* 0x0000001f00457802 */ /* 0x000fe40000000f00 */
[----:B------:R-:W-:-:S02]  /*2aa0*/  MOV R116, 0xffffffff ;  /* 0xffffffff00747802 */ /* 0x000fc40000000f00 */
[----:B------:R-:W-:Y:S02]  /*2ab0*/  MOV R64, 0x2ad0 ;  /* 0x00002ad000407802 */ /* 0x000fe40000000f00 */
[----:B------:R-:W-:Y:S05]  /*2ac0*/  CALL.REL.NOINC `($__internal_8_$__cuda_sm70_shflsync_bfly_p) ;  /* 0x0000020000007944 */ /* 0x000fea0003c00000 */
[----:B------:R-:W-:Y:S01]  /*2ad0*/  FADD.FTZ R113, R66, R113 ;  /* 0x0000007142717221 */ /* 0x000fe20000010000 */
[----:B0-----:R-:W-:Y:S01]  /*2ae0*/  HFMA2.MMA R69, -RZ, RZ, 0, 1.847743988037109375e-06 ;  /* 0x0000001fff457435 */ /* 0x001fe200000001ff */
[----:B-1----:R-:W-:Y:S01]  /*2af0*/  FADD.FTZ R70, R114, R67 ;  /* 0x0000004372467221 */ /* 0x002fe20000010000 */
[----:B------:R-:W-:Y:S01]  /*2b00*/  MOV R116, 0xffffffff ;  /* 0xffffffff00747802 */ /* 0x000fe20000000f00 */
[----:B------:R-:W-:Y:S01]  /*2b10*/  IMAD.MOV.U32 R112, RZ, RZ, 0x8 ;  /* 0x00000008ff707424 */ /* 0x000fe200078e00ff */
[----:B------:R-:W-:Y:S02]  /*2b20*/  MOV R67, R113 ;  /* 0x0000007100437202 */ /* 0x000fe40000000f00 */
[----:B------:R-:W-:Y:S02]  /*2b30*/  MOV R64, 0x2b50 ;  /* 0x00002b5000407802 */ /* 0x000fe40000000f00 */
[----:B------:R-:W-:Y:S05]  /*2b40*/  CALL.REL.NOINC `($__internal_8_$__cuda_sm70_shflsync_bfly_p) ;  /* 0x0000018000007944 */ /* 0x000fea0003c00000 */
[----:B0-----:R-:W-:Y:S01]  /*2b50*/  HFMA2.MMA R112, -RZ, RZ, 0, 4.76837158203125e-07 ;  /* 0x00000008ff707435 */ /* 0x001fe200000001ff */
[----:B-1----:R-:W-:Y:S01]  /*2b60*/  MOV R66, R67 ;  /* 0x0000004300427202 */ /* 0x002fe20000000f00 */
[----:B------:R-:W-:Y:S01]  /*2b70*/  IMAD.MOV.U32 R67, RZ, RZ, R70 ;  /* 0x000000ffff437224 */ /* 0x000fe200078e0046 */
[----:B------:R-:W-:-:S02]  /*2b80*/  MOV R69, 0x1f ;  /* 0x0000001f00457802 */ /* 0x000fc40000000f00 */
[----:B------:R-:W-:Y:S02]  /*2b90*/  MOV R116, 0xffffffff ;  /* 0xffffffff00747802 */ /* 0x000fe40000000f00 */
[----:B------:R-:W-:Y:S02]  /*2ba0*/  MOV R64, 0x2bc0 ;  /* 0x00002bc000407802 */ /* 0x000fe40000000f00 */
[----:B------:R-:W-:Y:S05]  /*2bb0*/  CALL.REL.NOINC `($__internal_8_$__cuda_sm70_shflsync_bfly_p) ;  /* 0x0000011000007944 */ /* 0x000fea0003c00000 */
[----:B------:R-:W-:Y:S01]  /*2bc0*/  FADD.FTZ R68, R66, R113 ;  /* 0x0000007142447221 */ /* 0x000fe20000010000 */
[----:B0-----:R-:W-:Y:S01]  /*2bd0*/  HFMA2.MMA R112, -RZ, RZ, 0, 9.5367431640625e-07 ;  /* 0x00000010ff707435 */ /* 0x001fe200000001ff */
[----:B-1----:R-:W-:Y:S01]  /*2be0*/  FADD.FTZ R70, R70, R67 ;  /* 0x0000004346467221 */ /* 0x002fe20000010000 */
[----:B------:R-:W-:Y:S01]  /*2bf0*/  MOV R116, 0xffffffff ;  /* 0xffffffff00747802 */ /* 0x000fe20000000f00 */
[----:B------:R-:W-:Y:S01]  /*2c00*/  IMAD.MOV.U32 R69, RZ, RZ, 0x1f ;  /* 0x0000001fff457424 */ /* 0x000fe200078e00ff */
[----:B------:R-:W-:Y:S02]  /*2c10*/  MOV R67, R68 ;  /* 0x0000004400437202 */ /* 0x000fe40000000f00 */
[----:B------:R-:W-:Y:S02]  /*2c20*/  MOV R64, 0x2c40 ;  /* 0x00002c4000407802 */ /* 0x000fe40000000f00 */
[----:B------:R-:W-:Y:S05]  /*2c30*/  CALL.REL.NOINC `($__internal_8_$__cuda_sm70_shflsync_bfly_p) ;  /* 0x0000009000007944 */ /* 0x000fea0003c00000 */
[----:B0-----:R-:W-:Y:S01]  /*2c40*/  HFMA2.MMA R69, -RZ, RZ, 0, 1.847743988037109375e-06 ;  /* 0x0000001fff457435 */ /* 0x001fe200000001ff */
[----:B-1----:R-:W-:Y:S01]  /*2c50*/  MOV R71, R67 ;  /* 0x0000004300477202 */ /* 0x002fe20000000f00 */
[----:B------:R-:W-:Y:S01]  /*2c60*/  IMAD.MOV.U32 R112, RZ, RZ, 0x10 ;  /* 0x00000010ff707424 */ /* 0x000fe200078e00ff */
[----:B------:R-:W-:-:S02]  /*2c70*/  MOV R67, R70 ;  /* 0x0000004600437202 */ /* 0x000fc40000000f00 */
[----:B------:R-:W-:Y:S02]  /*2c80*/  MOV R116, 0xffffffff ;  /* 0xffffffff00747802 */ /* 0x000fe40000000f00 */
[----:B------:R-:W-:Y:S02]  /*2c90*/  MOV R64, 0x2cb0 ;  /* 0x00002cb000407802 */ /* 0x000fe40000000f00 */
[----:B------:R-:W-:Y:S05]  /*2ca0*/  CALL.REL.NOINC `($__internal_8_$__cuda_sm70_shflsync_bfly_p) ;  /* 0x0000002000007944 */ /* 0x000fea0003c00000 */
[----:B-1----:R-:W-:Y:S01]  /*2cb0*/  MOV R65, R67 ;  /* 0x0000004300417202 */ /* 0x002fe20000000f00 */
[----:B0-----:R-:W-:Y:S05]  /*2cc0*/  BRA `(.L_x_342) ;  /* 0xffffe4b000007947 */ /* 0x001fea000383ffff */
        .weak           $__internal_8_$__cuda_sm70_shflsync_bfly_p
        .type           $__internal_8_$__cuda_sm70_shflsync_bfly_p,@function
        .size           $__internal_8_$__cuda_sm70_shflsync_bfly_p,(.L_x_7186 - $__internal_8_$__cuda_sm70_shflsync_bfly_p)
$__internal_8_$__cuda_sm70_shflsync_bfly_p:
[----:B------:R-:W-:Y:S01]  /*2cd0*/  HFMA2.MMA R65, -RZ, RZ, 0, 0 ;  /* 0x00000000ff417435 */ /* 0x000fe200000001ff */
[----:B------:R-:W-:Y:S04]  /*2ce0*/  WARPSYNC R116 ;  /* 0x0000007400007348 */ /* 0x000fe80003800000 */
[----:B------:R0:W1:Y:S01]  /*2cf0*/  SHFL.BFLY PT, R67, R67, R112, R69 ;  /* 0x0c00007043437389 */ /* 0x00006200000e0045 */
[----:B------:R-:W-:Y:S05]  /*2d00*/  RET.REL.NODEC R64 `(_ZN10layer_norm13ln_bwd_kernelINS_13Kernel_traitsI13__nv_bfloat16S2_S2_S2_fjLj512ELj1ELj4ELj1ELj16ENS_18Kernel_traits_baseILj512ES2_S2_S2_S2_fjLj128EEEEELb1ELb0ELb0ELb0EEEvNS_9BwdParamsE) ;  /* 0xffffd2f040007950 */ /* 0x000fea0003c3ffff */
.L_x_343:
        /* <DEDUP_REMOVED lines=15> */
.L_x_7186:


//--------------------- .text._ZN10layer_norm13ln_bwd_kernelINS_13Kernel_traitsI13__nv_bfloat16S2_S2_S2_fjLj512ELj1ELj4ELj1ELj16ENS_18Kernel_traits_baseILj512ES2_S2_S2_S2_fjLj128EEEEELb1ELb0ELb0ELb1EEEvNS_9BwdParamsE --------------------------
	.section	.text._ZN10layer_norm13ln_bwd_kernelINS_13Kernel_traitsI13__nv_bfloat16S2_S2_S2_fjLj512ELj1ELj4ELj1ELj16ENS_18Kernel_traits_baseILj512ES2_S2_S2_S2_fjLj128EEEEELb1ELb0ELb0ELb1EEEvNS_9BwdParamsE,"ax",@progbits
	.sectioninfo	@"SHI_REGISTERS=122"
	.align	128
        .global         _ZN10layer_norm13ln_bwd_kernelINS_13Kernel_traitsI13__nv_bfloat16S2_S2_S2_fjLj512ELj1ELj4ELj1ELj16ENS_18Kernel_traits_baseILj512ES2_S2_S2_S2_fjLj128EEEEELb1ELb0ELb0ELb1EEEvNS_9BwdParamsE
        .type           _ZN10layer_norm13ln_bwd_kernelINS_13Kernel_traitsI13__nv_bfloat16S2_S2_S2_fjLj512ELj1ELj4ELj1ELj16ENS_18Kernel_traits_baseILj512ES2_S2_S2_S2_fjLj128EEEEELb1ELb0ELb0ELb1EEEvNS_9BwdParamsE,@function
        .size           _ZN10layer_norm13ln_bwd_kernelINS_13Kernel_traitsI13__nv_bfloat16S2_S2_S2_fjLj512ELj1ELj4ELj1ELj16ENS_18Kernel_traits_baseILj512ES2_S2_S2_S2_fjLj128EEEEELb1ELb0ELb0ELb1EEEvNS_9BwdParamsE,(.L_x_7187 - _ZN10layer_norm13ln_bwd_kernelINS_13Kernel_traitsI13__nv_bfloat16S2_S2_S2_fjLj512ELj1ELj4ELj1ELj16ENS_18Kernel_traits_baseILj512ES2_S2_S2_S2_fjLj128EEEEELb1ELb0ELb0ELb1EEEvNS_9BwdParamsE)
        .other          _ZN10layer_norm13ln_bwd_kernelINS_13Kernel_traitsI13__nv_bfloat16S2_S2_S2_fjLj512ELj1ELj4ELj1ELj16ENS_18Kernel_traits_baseILj512ES2_S2_S2_S2_fjLj128EEEEELb1ELb0ELb0ELb1EEEvNS_9BwdParamsE,@"STO_CUDA_ENTRY STV_DEFAULT"
_ZN10layer_norm13ln_bwd_kernelINS_13Kernel_traitsI13__nv_bfloat16S2_S2_S2_fjLj512ELj1ELj4ELj1ELj16ENS_18Kernel_traits_baseILj512ES2_S2_S2_S2_fjLj128EEEEELb1ELb0ELb0ELb1EEEvNS_9BwdParamsE:
.text._ZN10layer_norm13ln_bwd_kernelINS_13Kernel_traitsI13__nv_bfloat16S2_S2_S2_fjLj512ELj1ELj4ELj1ELj16ENS_18Kernel_traits_baseILj512ES2_S2_S2_S2_fjLj128EEEEELb1ELb0ELb0ELb1EEEvNS_9BwdParamsE:
        /* <DEDUP_REMOVED lines=26> */
.L_x_345:
[----:B------:R-:W-:-:S04]  /*01a0*/  SHF.L.U32 R0, R63, 0x4, RZ ;  /* 0x000000043f007819 */ /* 0x000fc800000006ff */
[----:B------:R-:W-:-:S04]  /*01b0*/  LOP3.LUT R0, R0, 0x1f0, RZ, 0xc0, !PT ;  /* 0x000001f000007812 */ /* 0x000fc800078ec0ff */
[----:B------:R-:W-:-:S04]  /*01c0*/  IADD3 R2, P0, R0, c[0x0][0x1b0], RZ ;  /* 0x00006c0000027a10 */ /* 0x000fc80007f1e0ff */
[----:B------:R-:W-:-:S05]  /*01d0*/  IADD3.X R3, RZ, c[0x0][0x1b4], RZ, P0, !PT ;  /* 0x00006d00ff037a10 */ /* 0x000fca00007fe4ff */
[----:B------:R-:W2:Y:S04]  /*01e0*/  LDG.E.128 R8, [R2.64] ;  /* 0x0000000402087981 */ /* 0x000ea8000c1e1d00 */
[----:B------:R-:W3:Y:S01]  /*01f0*/  LDG.E.128 R4, [R2.64+0x200] ;  /* 0x0002000402047981 */ /* 0x000ee2000c1e1d00 */
[----:B------:R-:W0:Y:S01]  /*0200*/  LDC.U8 R73, c[0x0][0x1f0] ;  /* 0x00007c00ff497b82 */ /* 0x000e220000000000 */
[----:B------:R-:W-:Y:S01]  /*0210*/  HFMA2.MMA R62, -RZ, RZ, 0, 0 ;  /* 0x00000000ff3e7435 */ /* 0x000fe200000001ff */
[----:B------:R-:W-:Y:S01]  /*0220*/  BSSY B1, `(.L_x_347) ;  /* 0x00001bf000017945 */ /* 0x000fe20003800000 */
[----:B------:R-:W-:Y:S01]  /*0230*/  HFMA2.MMA R0, -RZ, RZ, 0, 0 ;  /* 0x00000000ff007435 */ /* 0x000fe200000001ff */
        /* <DEDUP_REMOVED lines=8> */
[----:B------:R-:W-:Y:S01]  /*02c0*/  MOV R70, RZ ;  /* 0x000000ff00467202 */ /* 0x000fe20000000f00 */
[----:B------:R-:W-:Y:S01]  /*02d0*/  CS2R R48, SRZ ;  /* 0x0000000000307805 */ /* 0x000fe2000001ff00 */
[----:B------:R-:W-:Y:S01]  /*02e0*/  CS2R R46, SRZ ;  /* 0x00000000002e7805 */ /* 0x000fe2000001ff00 */
[----:B------:R-:W-:Y:S01]  /*02f0*/  CS2R R44, SRZ ;  /* 0x00000000002c7805 */ /* 0x000fe2000001ff00 */
[----:B------:R-:W-:Y:S01]  /*0300*/  CS2R R42, SRZ ;  /* 0x00000000002a7805 */ /* 0x000fe2000001ff00 */
[----:B------:R-:W-:Y:S01]  /*0310*/  CS2R R40, SRZ ;  /* 0x0000000000287805 */ /* 0x000fe2000001ff00 */
[----:B------:R-:W-:Y:S01]  /*0320*/  CS2R R68, SRZ ;  /* 0x0000000000447805 */ /* 0x000fe2000001ff00 */
[----:B------:R-:W-:-:S02]  /*0330*/  MOV R72, RZ ;  /* 0x000000ff00487202 */ /* 0x000fc40000000f00 */
[--C-:B--2---:R-:W-:Y:S02]  /*0340*/  PRMT R81, RZ, 0x5410, R8.reuse ;  /* 0x00005410ff517816 */ /* 0x104fe40000000008 */
[----:B------:R-:W-:Y:S02]  /*0350*/  PRMT R80, RZ, 0x7610, R8 ;  /* 0x00007610ff507816 */ /* 0x000fe40000000008 */
[--C-:B------:R-:W-:Y:S02]  /*0360*/  PRMT R79, RZ, 0x5410, R9.reuse ;  /* 0x00005410ff4f7816 */ /* 0x100fe40000000009 */
[----:B------:R-:W-:Y:S02]  /*0370*/  PRMT R78, RZ, 0x7610, R9 ;  /* 0x00007610ff4e7816 */ /* 0x000fe40000000009 */
[--C-:B------:R-:W-:Y:S02]  /*0380*/  PRMT R77, RZ, 0x5410, R10.reuse ;  /* 0x00005410ff4d7816 */ /* 0x100fe4000000000a */
[----:B------:R-:W-:-:S02]  /*0390*/  PRMT R76, RZ, 0x7610, R10 ;  /* 0x00007610ff4c7816 */ /* 0x000fc4000000000a */
[--C-:B------:R-:W-:Y:S02]  /*03a0*/  PRMT R75, RZ, 0x5410, R11.reuse ;  /* 0x00005410ff4b7816 */ /* 0x100fe4000000000b */
[----:B------:R-:W-:Y:S02]  /*03b0*/  PRMT R74, RZ, 0x7610, R11 ;  /* 0x00007610ff4a7816 */ /* 0x000fe4000000000b */
[--C-:B---3--:R-:W-:Y:S02]  /*03c0*/  PRMT R71, RZ, 0x5410, R4.reuse ;  /* 0x00005410ff477816 */ /* 0x108fe40000000004 */
[----:B------:R-:W-:Y:S02]  /*03d0*/  PRMT R84, RZ, 0x7610, R4 ;  /* 0x00007610ff547816 */ /* 0x000fe40000000004 */
[--C-:B------:R-:W-:Y:S02]  /*03e0*/  PRMT R83, RZ, 0x5410, R5.reuse ;  /* 0x00005410ff537816 */ /* 0x100fe40000000005 */
[----:B------:R-:W-:-:S02]  /*03f0*/  PRMT R86, RZ, 0x7610, R5 ;  /* 0x00007610ff567816 */ /* 0x000fc40000000005 */
[--C-:B------:R-:W-:Y:S02]  /*0400*/  PRMT R85, RZ, 0x5410, R6.reuse ;  /* 0x00005410ff557816 */ /* 0x100fe40000000006 */
[----:B------:R-:W-:Y:S02]  /*0410*/  PRMT R87, RZ, 0x7610, R6 ;  /* 0x00007610ff577816 */ /* 0x000fe40000000006 */
[--C-:B------:R-:W-:Y:S02]  /*0420*/  PRMT R88, RZ, 0x5410, R7.reuse ;  /* 0x00005410ff587816 */ /* 0x100fe40000000007 */
[----:B0-----:R-:W-:Y:S02]  /*0430*/  PRMT R89, RZ, 0x7610, R7 ;  /* 0x00007610ff597816 */ /* 0x001fe40000000007 */
.L_x_351:
[----:B------:R-:W-:Y:S01]  /*0440*/  IMAD R2, R82, c[0x0][0x168], RZ ;  /* 0x00005a0052027a24 */ /* 0x000fe200078e02ff */
[----:B------:R-:W-:Y:S02]  /*0450*/  LOP3.LUT R90, R63, 0x1f, RZ, 0xc0, !PT ;  /* 0x0000001f3f5a7812 */ /* 0x000fe400078ec0ff */
[----:B------:R-:W-:Y:S02]  /*0460*/  MOV R36, 0x10 ;  /* 0x0000001000247802 */ /* 0x000fe40000000f00 */
[----:B------:R-:W-:-:S04]  /*0470*/  SHF.R.S32.HI R3, RZ, 0x1f, R2 ;  /* 0x0000001fff037819 */ /* 0x000fc80000011402 */
[----:B------:R-:W-:-:S04]  /*0480*/  LEA.HI R3, R3, R2, RZ, 0x3 ;  /* 0x0000000203037211 */ /* 0x000fc800078f18ff */
[----:B------:R-:W-:Y:S02]  /*0490*/  LEA.HI.SX32 R90, R3, R90, 0x1d ;  /* 0x0000005a035a7211 */ /* 0x000fe400078feaff */
[----:B------:R-:W-:Y:S02]  /*04a0*/  MOV R3, 0x4 ;  /* 0x0000000400037802 */ /* 0x000fe40000000f00 */
[C---:B------:R-:W-:Y:S01]  /*04b0*/  IADD3 R91, R90.reuse, 0x20, RZ ;  /* 0x000000205a5b7810 */ /* 0x040fe20007ffe0ff */
[----:B------:R-:W-:-:S04]  /*04c0*/  IMAD.WIDE.U32 R16, R90, R36, c[0x0][0x188] ;  /* 0x000062005a107625 */ /* 0x000fc800078e0024 */
[-C--:B------:R-:W-:Y:S02]  /*04d0*/  IMAD.WIDE R32, R82, R3.reuse, c[0x0][0x1a0] ;  /* 0x0000680052207625 */ /* 0x080fe400078e0203 */
[----:B------:R-:W2:Y:S02]  /*04e0*/  LDG.E.128 R16, [R16.64] ;  /* 0x0000000410107981 */ /* 0x000ea4000c1e1d00 */
[-C--:B------:R-:W-:Y:S02]  /*04f0*/  IMAD.WIDE.U32 R20, R90, R36.reuse, c[0x0][0x208] ;  /* 0x000082005a147625 */ /* 0x080fe400078e0024 */
        /* <DEDUP_REMOVED lines=10> */
[----:B------:R-:W-:Y:S02]  /*05a0*/  SHF.R.S32.HI R35, RZ, 0x1f, R82 ;  /* 0x0000001fff237819 */ /* 0x000fe40000011452 */
[----:B------:R-:W-:-:S09]  /*05b0*/  MOV R93, 0x8 ;  /* 0x00000008005d7802 */ /* 0x000fd20000000f00 */
[----:B------:R-:W-:Y:S01]  /*05c0*/  @P1 LEA R38, P2, R82, c[0x0][0x1c0], 0x1 ;  /* 0x0000700052261a11 */ /* 0x000fe200078408ff */
[----:B0-----:R-:W-:-:S03]  /*05d0*/  IMAD.WIDE.U32 R32, R90, R93, c[0x0][0x190] ;  /* 0x000064005a207625 */ /* 0x001fc600078e005d */
[----:B------:R-:W-:Y:S01]  /*05e0*/  @P1 LEA.HI.X R39, R82, c[0x0][0x1c4], R35, 0x1, P2 ;  /* 0x0000710052271a11 */ /* 0x000fe200010f0c23 */
[----:B-1----:R-:W-:Y:S02]  /*05f0*/  IMAD.WIDE.U32 R2, R91, R93, c[0x0][0x190] ;  /* 0x000064005b027625 */ /* 0x002fe400078e005d */
[----:B------:R-:W5:Y:S04]  /*0600*/  LDG.E.64 R32, [R32.64] ;  /* 0x0000000420207981 */ /* 0x000f68000c1e1b00 */
[----:B------:R0:W4:Y:S04]  /*0610*/  @P1 LDG.E.U16 R38, [R38.64] ;  /* 0x0000000426261981 */ /* 0x000128000c1e1500 */
[----:B------:R-:W5:Y:S01]  /*0620*/  LDG.E.64 R2, [R2.64] ;  /* 0x0000000402027981 */ /* 0x000f62000c1e1b00 */
[----:B------:R-:W-:-:S04]  /*0630*/  ISETP.NE.U32.AND P0, PT, RZ, c[0x0][0x218], PT ;  /* 0x00008600ff007a0c */ /* 0x000fc80003f05070 */
[----:B------:R-:W-:Y:S02]  /*0640*/  ISETP.NE.AND.EX P0, PT, RZ, c[0x0][0x21c], PT, P0 ;  /* 0x00008700ff007a0c */ /* 0x000fe40003f05300 */
[----:B------:R-:W-:-:S11]  /*0650*/  ISETP.NE.AND P2, PT, R73, RZ, PT ;  /* 0x000000ff4900720c */ /* 0x000fd60003f45270 */
[----:B------:R-:W-:-:S04]  /*0660*/  @P0 IMAD.WIDE.U32 R34, R90, R36, c[0x0][0x218] ;  /* 0x000086005a220625 */ /* 0x000fc800078e0024 */
[----:B------:R-:W-:Y:S01]  /*0670*/  @P0 IMAD.WIDE.U32 R36, R91, R36, c[0x0][0x218] ;  /* 0x000086005b240625 */ /* 0x000fe200078e0024 */
[----:B------:R2:W5:Y:S04]  /*0680*/  @P0 LDG.E.128 R4, [R34.64] ;  /* 0x0000000422040981 */ /* 0x000568000c1e1d00 */
[----:B------:R1:W5:Y:S01]  /*0690*/  @P0 LDG.E.128 R8, [R36.64] ;  /* 0x0000000424080981 */ /* 0x000362000c1e1d00 */
[----:B--2---:R-:W-:Y:S02]  /*06a0*/  PRMT R35, RZ, 0x5410, R16 ;  /* 0x00005410ff237816 */ /* 0x004fe40000000010 */
[--C-:B------:R-:W-:Y:S02]  /*06b0*/  PRMT R117, RZ, 0x5410, R18.reuse ;  /* 0x00005410ff757816 */ /* 0x100fe40000000012 */
[----:B------:R-:W-:-:S02]  /*06c0*/  PRMT R115, RZ, 0x7610, R18 ;  /* 0x00007610ff737816 */ /* 0x000fc40000000012 */
[----:B------:R-:W-:Y:S02]  /*06d0*/  PRMT R16, RZ, 0x7610, R16 ;  /* 0x00007610ff107816 */ /* 0x000fe40000000010 */
[----:B---3--:R-:W-:Y:S02]  /*06e0*/  FSEL R18, R95, RZ, !P2 ;  /* 0x000000ff5f127208 */ /* 0x008fe40005000000 */
[--C-:B0-----:R-:W-:Y:S02]  /*06f0*/  PRMT R39, RZ, 0x5410, R17.reuse ;  /* 0x00005410ff277816 */ /* 0x101fe40000000011 */
[----:B------:R-:W-:Y:S02]  /*0700*/  PRMT R119, RZ, 0x7610, R17 ;  /* 0x00007610ff777816 */ /* 0x000fe40000000011 */
[--C-:B----4-:R-:W-:Y:S02]  /*0710*/  PRMT R97, RZ, 0x5410, R21.reuse ;  /* 0x00005410ff617816 */ /* 0x110fe40000000015 */
[----:B-1----:R-:W-:-:S02]  /*0720*/  PRMT R37, RZ, 0x7610, R21 ;  /* 0x00007610ff257816 */ /* 0x002fc40000000015 */
        /* <DEDUP_REMOVED lines=11> */
[----:B------:R-:W-:Y:S01]  /*07e0*/  PRMT R23, RZ, 0x7610, R27 ;  /* 0x00007610ff177816 */ /* 0x000fe2000000001b */
[C---:B------:R-:W-:Y:S01]  /*07f0*/  FADD.FTZ R25, -R18.reuse, R16 ;  /* 0x0000001012197221 */ /* 0x040fe20000010100 */
[--C-:B------:R-:W-:Y:S01]  /*0800*/  PRMT R101, RZ, 0x5410, R20.reuse ;  /* 0x00005410ff657816 */ /* 0x100fe20000000014 */
[C---:B------:R-:W-:Y:S01]  /*0810*/  FADD.FTZ R27, -R18.reuse, R39 ;  /* 0x00000027121b7221 */ /* 0x040fe20000010100 */
[----:B------:R-:W-:Y:S01]  /*0820*/  PRMT R98, RZ, 0x7610, R20 ;  /* 0x00007610ff627816 */ /* 0x000fe20000000014 */
[----:B------:R-:W-:-:S02]  /*0830*/  FADD.FTZ R19, -R18, R35 ;  /* 0x0000002312137221 */ /* 0x000fc40000010100 */
[C---:B------:R-:W-:Y:S02]  /*0840*/  FADD.FTZ R39, -R18.reuse, R17 ;  /* 0x0000001112277221 */ /* 0x040fe40000010100 */
[C---:B------:R-:W-:Y:S02]  /*0850*/  FADD.FTZ R119, -R18.reuse, R119 ;  /* 0x0000007712777221 */ /* 0x040fe40000010100 */
[C---:B------:R-:W-:Y:S02]  /*0860*/  FADD.FTZ R117, -R18.reuse, R117 ;  /* 0x0000007512757221 */ /* 0x040fe40000010100 */
[C---:B------:R-:W-:Y:S02]  /*0870*/  FADD.FTZ R115, -R18.reuse, R115 ;  /* 0x0000007312737221 */ /* 0x040fe40000010100 */
[C---:B------:R-:W-:Y:S02]  /*0880*/  FADD.FTZ R113, -R18.reuse, R113 ;  /* 0x0000007112717221 */ /* 0x040fe40000010100 */
[----:B------:R-:W-:-:S02]  /*0890*/  FADD.FTZ R111, -R18, R111 ;  /* 0x0000006f126f7221 */ /* 0x000fc40000010100 */
[C---:B------:R-:W-:Y:S02]  /*08a0*/  FADD.FTZ R109, -R18.reuse, R109 ;  /* 0x0000006d126d7221 */ /* 0x040fe40000010100 */
[C---:B------:R-:W-:Y:S02]  /*08b0*/  FADD.FTZ R107, -R18.reuse, R107 ;  /* 0x0000006b126b7221 */ /* 0x040fe40000010100 */
[C---:B------:R-:W-:Y:S02]  /*08c0*/  FADD.FTZ R105, -R18.reuse, R105 ;  /* 0x0000006912697221 */ /* 0x040fe40000010100 */
[C---:B------:R-:W-:Y:S02]  /*08d0*/  FADD.FTZ R95, -R18.reuse, R95 ;  /* 0x0000005f125f7221 */ /* 0x040fe40000010100 */
[C---:B------:R-:W-:Y:S02]  /*08e0*/  FADD.FTZ R17, -R18.reuse, R26 ;  /* 0x0000001a12117221 */ /* 0x040fe40000010100 */
[----:B------:R-:W-:-:S02]  /*08f0*/  FADD.FTZ R21, -R18, R21 ;  /* 0x0000001512157221 */ /* 0x000fc40000010100 */
[----:B------:R-:W-:Y:S02]  /*0900*/  FADD.FTZ R23, -R18, R23 ;  /* 0x0000001712177221 */ /* 0x000fe40000010100 */
[C---:B------:R-:W-:Y:S02]  /*0910*/  FMUL.FTZ R18, R92.reuse, R25 ;  /* 0x000000195c127220 */ /* 0x040fe40000410000 */
[----:B------:R-:W-:Y:S02]  /*0920*/  FMUL.FTZ R20, R81, R101 ;  /* 0x0000006551147220 */ /* 0x000fe40000410000 */
[C---:B------:R-:W-:Y:S02]  /*0930*/  FMUL.FTZ R19, R92.reuse, R19 ;  /* 0x000000135c137220 */ /* 0x040fe40000410000 */
[----:B------:R-:W-:Y:S02]  /*0940*/  FMUL.FTZ R25, R92, R27 ;  /* 0x0000001b5c197220 */ /* 0x000fe40000410000 */
[----:B------:R-:W-:-:S02]  /*0950*/  FADD.FTZ R67, R98, R67 ;  /* 0x0000004362437221 */ /* 0x000fc40000010000 */
[-C--:B------:R-:W-:Y:S02]  /*0960*/  FFMA.FTZ R69, R18, R98.reuse, R69 ;  /* 0x0000006212457223 */ /* 0x080fe40000010045 */
[----:B------:R-:W-:Y:S02]  /*0970*/  FMUL.FTZ R27, R80, R98 ;  /* 0x00000062501b7220 */ /* 0x000fe40000410000 */
[----:B------:R-:W-:Y:S02]  /*0980*/  FADD.FTZ R98, RZ, R20 ;  /* 0x00000014ff627221 */ /* 0x000fe40000010000 */
[----:B------:R-:W-:Y:S02]  /*0990*/  FFMA.FTZ R104, R19, R20, RZ ;  /* 0x0000001413687223 */ /* 0x000fe400000100ff */
[----:B------:R-:W-:Y:S02]  /*09a0*/  FADD.FTZ R70, R101, R70 ;  /* 0x0000004665467221 */ /* 0x000fe40000010000 */
[----:B------:R-:W-:-:S02]  /*09b0*/  FFMA.FTZ R72, R19, R101, R72 ;  /* 0x0000006513487223 */ /* 0x000fc40000010048 */
[C---:B------:R-:W-:Y:S02]  /*09c0*/  FMUL.FTZ R24, R92.reuse, R119 ;  /* 0x000000775c187220 */ /* 0x040fe40000410000 */
[----:B------:R-:W-:Y:S02]  /*09d0*/  FMUL.FTZ R101, R92, R109 ;  /* 0x0000006d5c657220 */ /* 0x000fe40000410000 */
[----:B------:R-:W-:Y:S02]  /*09e0*/  FMUL.FTZ R26, R79, R97 ;  /* 0x000000614f1a7220 */ /* 0x000fe40000410000 */
[----:B------:R-:W-:Y:S02]  /*09f0*/  FADD.FTZ R109, R98, R27 ;  /* 0x0000001b626d7221 */ /* 0x000fe40000010000 */
[----:B------:R-:W-:Y:S01]  /*0a00*/  FFMA.FTZ R104, R18, R27, R104 ;  /* 0x0000001b12687223 */ /* 0x000fe20000010068 */
[----:B------:R-:W-:Y:S01]  /*0a10*/  PRMT R36, RZ, 0x5410, R22 ;  /* 0x00005410ff247816 */ /* 0x000fe20000000016 */
[----:B------:R-:W-:-:S02]  /*0a20*/  FADD.FTZ R64, R37, R64 ;  /* 0x0000004025407221 */ /* 0x000fc40000010000 */
[-C--:B------:R-:W-:Y:S02]  /*0a30*/  FFMA.FTZ R65, R24, R37.reuse, R65 ;  /* 0x0000002518417223 */ /* 0x080fe40000010041 */
[----:B------:R-:W-:Y:S02]  /*0a40*/  FMUL.FTZ R37, R78, R37 ;  /* 0x000000254e257220 */ /* 0x000fe40000410000 */
[----:B------:R-:W-:Y:S01]  /*0a50*/  FADD.FTZ R106, R109, R26 ;  /* 0x0000001a6d6a7221 */ /* 0x000fe20000010000 */
[----:B------:R-:W-:Y:S01]  /*0a60*/  PRMT R34, RZ, 0x7610, R22 ;  /* 0x00007610ff227816 */ /* 0x000fe20000000016 */
[----:B------:R-:W-:Y:S01]  /*0a70*/  FFMA.FTZ R104, R25, R26, R104 ;  /* 0x0000001a19687223 */ /* 0x000fe20000010068 */
[--C-:B------:R-:W-:Y:S01]  /*0a80*/  PRMT R35, RZ, 0x5410, R31.reuse ;  /* 0x00005410ff237816 */ /* 0x100fe2000000001f */
[C---:B------:R-:W-:Y:S01]  /*0a90*/  FMUL.FTZ R98, R92.reuse, R107 ;  /* 0x0000006b5c627220 */ /* 0x040fe20000410000 */
[----:B------:R-:W-:Y:S01]  /*0aa0*/  PRMT R16, RZ, 0x7610, R31 ;  /* 0x00007610ff107816 */ /* 0x000fe2000000001f */
[----:B------:R-:W-:Y:S01]  /*0ab0*/  FMUL.FTZ R31, R92, R115 ;  /* 0x000000735c1f7220 */ /* 0x000fe20000410000 */
[--C-:B------:R-:W-:Y:S01]  /*0ac0*/  PRMT R96, RZ, 0x5410, R28.reuse ;  /* 0x00005410ff607816 */ /* 0x100fe2000000001c */
[----:B------:R-:W-:Y:S01]  /*0ad0*/  FADD.FTZ R107, R106, R37 ;  /* 0x000000256a6b7221 */ /* 0x000fe20000010000 */
[----:B------:R-:W-:Y:S01]  /*0ae0*/  PRMT R103, RZ, 0x7610, R28 ;  /* 0x00007610ff677816 */ /* 0x000fe2000000001c */
[----:B------:R-:W-:Y:S01]  /*0af0*/  FMUL.FTZ R28, R77, R36 ;  /* 0x000000244d1c7220 */ /* 0x000fe20000410000 */
[--C-:B------:R-:W-:Y:S01]  /*0b00*/  PRMT R100, RZ, 0x5410, R29.reuse ;  /* 0x00005410ff647816 */ /* 0x100fe2000000001d */
[----:B------:R-:W-:Y:S01]  /*0b10*/  FFMA.FTZ R104, R24, R37, R104 ;  /* 0x0000002518687223 */ /* 0x000fe20000010068 */
[----:B------:R-:W-:Y:S01]  /*0b20*/  PRMT R102, RZ, 0x7610, R29 ;  /* 0x00007610ff667816 */ /* 0x000fe2000000001d */
[----:B------:R-:W-:-:S02]  /*0b30*/  FMUL.FTZ R29, R92, R117 ;  /* 0x000000755c1d7220 */ /* 0x000fc40000410000 */
[----:B------:R-:W-:Y:S02]  /*0b40*/  FADD.FTZ R66, R97, R66 ;  /* 0x0000004261427221 */ /* 0x000fe40000010000 */
[----:B------:R-:W-:Y:S02]  /*0b50*/  FFMA.FTZ R68, R25, R97, R68 ;  /* 0x0000006119447223 */ /* 0x000fe40000010044 */
[----:B------:R-:W-:Y:S02]  /*0b60*/  FADD.FTZ R51, R34, R51 ;  /* 0x0000003322337221 */ /* 0x000fe40000010000 */
[----:B------:R-:W-:Y:S02]  /*0b70*/  FMUL.FTZ R97, R92, R113 ;  /* 0x000000715c617220 */ /* 0x000fe40000410000 */
[-C--:B------:R-:W-:Y:S02]  /*0b80*/  FFMA.FTZ R0, R31, R34.reuse, R0 ;  /* 0x000000221f007223 */ /* 0x080fe40000010000 */
[----:B------:R-:W-:-:S02]  /*0b90*/  FMUL.FTZ R34, R76, R34 ;  /* 0x000000224c227220 */ /* 0x000fc40000410000 */
[----:B------:R-:W-:Y:S02]  /*0ba0*/  FADD.FTZ R107, R107, R28 ;  /* 0x0000001c6b6b7221 */ /* 0x000fe40000010000 */
[C---:B------:R-:W-:Y:S02]  /*0bb0*/  FFMA.FTZ R104, R29.reuse, R28, R104 ;  /* 0x0000001c1d687223 */ /* 0x040fe40000010068 */
[----:B------:R-:W-:Y:S02]  /*0bc0*/  FADD.FTZ R52, R36, R52 ;  /* 0x0000003424347221 */ /* 0x000fe40000010000 */
[----:B------:R-:W-:Y:S02]  /*0bd0*/  FFMA.FTZ R40, R29, R36, R40 ;  /* 0x000000241d287223 */ /* 0x000fe40000010028 */
[----:B------:R-:W-:Y:S02]  /*0be0*/  FADD.FTZ R54, R94, R54 ;  /* 0x000000365e367221 */ /* 0x000fe40000010000 */
[----:B------:R-:W-:-:S02]  /*0bf0*/  FMUL.FTZ R36, R92, R111 ;  /* 0x0000006f5c247220 */ /* 0x000fc40000410000 */
        /* <DEDUP_REMOVED lines=18> */
[----:B------:R-:W-:Y:S02]  /*0d20*/  FMUL.FTZ R103, R84, R103 ;  /* 0x0000006754677220 */ /* 0x000fe40000410000 */
[----:B------:R-:W-:Y:S02]  /*0d30*/  FFMA.FTZ R107, R101, R96, R104 ;  /* 0x00000060656b7223 */ /* 0x000fe40000010068 */
[----:B------:R-:W-:Y:S02]  /*0d40*/  FADD.FTZ R58, R100, R58 ;  /* 0x0000003a643a7221 */ /* 0x000fe40000010000 */
[-C--:B------:R-:W-:Y:S02]  /*0d50*/  FFMA.FTZ R46, R105, R100.reuse, R46 ;  /* 0x00000064692e7223 */ /* 0x080fe4000001002e */
[----:B------:R-:W-:Y:S01]  /*0d60*/  FMUL.FTZ R95, R92, R95 ;  /* 0x0000005f5c5f7220 */ /* 0x000fe20000410000 */
[----:B------:R-:W-:Y:S01]  /*0d70*/  PRMT R93, RZ, 0x5410, R30 ;  /* 0x00005410ff5d7816 */ /* 0x000fe2000000001e */
[----:B------:R-:W-:-:S02]  /*0d80*/  FMUL.FTZ R100, R83, R100 ;  /* 0x0000006453647220 */ /* 0x000fc40000410000 */
[----:B------:R-:W-:Y:S02]  /*0d90*/  FADD.FTZ R109, R106, R103 ;  /* 0x000000676a6d7221 */ /* 0x000fe40000010000 */
[----:B------:R-:W-:Y:S02]  /*0da0*/  FFMA.FTZ R107, R98, R103, R107 ;  /* 0x00000067626b7223 */ /* 0x000fe4000001006b */
[----:B------:R-:W-:Y:S02]  /*0db0*/  FMUL.FTZ R39, R92, R39 ;  /* 0x000000275c277220 */ /* 0x000fe40000410000 */
[----:B------:R-:W-:Y:S02]  /*0dc0*/  FADD.FTZ R57, R102, R57 ;  /* 0x0000003966397221 */ /* 0x000fe40000010000 */
[-C--:B------:R-:W-:Y:S02]  /*0dd0*/  FFMA.FTZ R45, R95, R102.reuse, R45 ;  /* 0x000000665f2d7223 */ /* 0x080fe4000001002d */
[----:B------:R-:W-:-:S02]  /*0de0*/  FMUL.FTZ R102, R86, R102 ;  /* 0x0000006656667220 */ /* 0x000fc40000410000 */
[----:B------:R-:W-:Y:S02]  /*0df0*/  FADD.FTZ R109, R109, R100 ;  /* 0x000000646d6d7221 */ /* 0x000fe40000010000 */
[----:B------:R-:W-:Y:S01]  /*0e00*/  FFMA.FTZ R107, R105, R100, R107 ;  /* 0x00000064696b7223 */ /* 0x000fe2000001006b */
[----:B------:R-:W-:Y:S01]  /*0e10*/  PRMT R30, RZ, 0x7610, R30 ;  /* 0x00007610ff1e7816 */ /* 0x000fe2000000001e */
        /* <DEDUP_REMOVED lines=11> */
[----:B------:R-:W-:Y:S02]  /*0ed0*/  FMUL.FTZ R21, R92, R21 ;  /* 0x000000155c157220 */ /* 0x000fe40000410000 */
[----:B------:R-:W-:Y:S02]  /*0ee0*/  FMUL.FTZ R106, R88, R35 ;  /* 0x00000023586a7220 */ /* 0x000fe40000410000 */
[----:B------:R-:W-:Y:S02]  /*0ef0*/  FADD.FTZ R109, R109, R30 ;  /* 0x0000001e6d6d7221 */ /* 0x000fe40000010000 */
[----:B------:R-:W-:Y:S02]  /*0f00*/  FFMA.FTZ R107, R93, R30, R107 ;  /* 0x0000001e5d6b7223 */ /* 0x000fe4000001006b */
[----:B------:R-:W-:-:S02]  /*0f10*/  FADD.FTZ R62, R35, R62 ;  /* 0x0000003e233e7221 */ /* 0x000fc40000010000 */
[----:B------:R-:W-:Y:S02]  /*0f20*/  FFMA.FTZ R50, R21, R35, R50 ;  /* 0x0000002315327223 */ /* 0x000fe40000010032 */
[----:B------:R-:W-:Y:S02]  /*0f30*/  FMUL.FTZ R35, R89, R16 ;  /* 0x0000001059237220 */ /* 0x000fe40000410000 */
[----:B------:R-:W-:Y:S02]  /*0f40*/  FMUL.FTZ R108, R92, R23 ;  /* 0x000000175c6c7220 */ /* 0x000fe40000410000 */
[----:B------:R-:W-:Y:S02]  /*0f50*/  FADD.FTZ R110, R109, R106 ;  /* 0x0000006a6d6e7221 */ /* 0x000fe40000010000 */
[----:B------:R-:W-:Y:S01]  /*0f60*/  FFMA.FTZ R107, R21, R106, R107 ;  /* 0x0000006a156b7223 */ /* 0x000fe2000001006b */
[----:B------:R-:W-:Y:S01]  /*0f70*/  MOV R22, 0x3f800000 ;  /* 0x3f80000000167802 */ /* 0x000fe20000000f00 */
[----:B------:R-:W-:Y:S01]  /*0f80*/  FADD.FTZ R61, R16, R61 ;  /* 0x0000003d103d7221 */ /* 0x000fe20000010000 */
[----:B------:R-:W-:Y:S01]  /*0f90*/  @P1 PRMT R22, RZ, 0x5410, R38 ;  /* 0x00005410ff161816 */ /* 0x000fe20000000026 */
[----:B------:R-:W-:-:S02]  /*0fa0*/  FFMA.FTZ R49, R108, R16, R49 ;  /* 0x000000106c317223 */ /* 0x000fc40000010031 */
[----:B------:R-:W-:Y:S02]  /*0fb0*/  FADD.FTZ R112, R110, R35 ;  /* 0x000000236e707221 */ /* 0x000fe40000010000 */
[----:B------:R-:W-:Y:S01]  /*0fc0*/  FFMA.FTZ R107, R108, R35, R107 ;  /* 0x000000236c6b7223 */ /* 0x000fe2000001006b */
[----:B------:R-:W-:Y:S05]  /*0fd0*/  BRA.DIV ~URZ, `(.L_x_348) ;  /* 0x000016927f007947 */ /* 0x000fea000b800000 */
[----:B------:R0:W1:Y:S02]  /*0fe0*/  SHFL.BFLY PT, R23, R112, 0x1, 0x1f ;  /* 0x0c201f0070177f89 */ /* 0x00006400000e0000 */
.L_x_352:
        /* <DEDUP_REMOVED lines=18> */
.L_x_353:
[----:B--2---:R-:W-:Y:S01]  /*1110*/  FADD.FTZ R112, R112, R107 ;  /* 0x0000006b70707221 */ /* 0x004fe20000010000 */
[C---:B-----5:R-:W-:Y:S01]  /*1120*/  LOP3.LUT P5, RZ, R33.reuse, 0xff, RZ, 0xc0, !PT ;  /* 0x000000ff21ff7812 */ /* 0x060fe200078ac0ff */
[----:B-1----:R-:W-:Y:S01]  /*1130*/  FADD.FTZ R16, R16, R109 ;  /* 0x0000006d10107221 */ /* 0x002fe20000010000 */
[----:B------:R-:W-:Y:S01]  /*1140*/  LOP3.LUT P4, RZ, R33, 0xff00, RZ, 0xc0, !PT ;  /* 0x0000ff0021ff7812 */ /* 0x000fe2000788c0ff */
[----:B------:R-:W-:Y:S01]  /*1150*/  FMUL.FTZ R38, R112, c[0x0][0x1e0] ;  /* 0x0000780070267a20 */ /* 0x000fe20000410000 */
[----:B------:R-:W-:Y:S01]  /*1160*/  LOP3.LUT P3, RZ, R32, 0xff0000, RZ, 0xc0, !PT ;  /* 0x00ff000020ff7812 */ /* 0x000fe2000786c0ff */
[----:B0-----:R-:W-:Y:S01]  /*1170*/  FMUL.FTZ R107, R16, c[0x0][0x1e0] ;  /* 0x00007800106b7a20 */ /* 0x001fe20000410000 */
[----:B------:R-:W-:Y:S02]  /*1180*/  MOV R16, R32 ;  /* 0x0000002000107202 */ /* 0x000fe40000000f00 */
[----:B------:R-:W-:Y:S02]  /*1190*/  FSEL R38, R38, RZ, !P2 ;  /* 0x000000ff26267208 */ /* 0x000fe40005000000 */
[----:B------:R-:W-:-:S02]  /*11a0*/  LOP3.LUT P1, RZ, R16, 0xff, RZ, 0xc0, !PT ;  /* 0x000000ff10ff7812 */ /* 0x000fc4000782c0ff */
[----:B------:R-:W-:Y:S01]  /*11b0*/  @P0 PRMT R16, RZ, 0x5410, R4 ;  /* 0x00005410ff100816 */ /* 0x000fe20000000004 */
[-CC-:B------:R-:W-:Y:S01]  /*11c0*/  FFMA.FTZ R19, R19, R107.reuse, R38.reuse ;  /* 0x0000006b13137223 */ /* 0x180fe20000010026 */
[----:B------:R-:W-:Y:S01]  /*11d0*/  LOP3.LUT P2, RZ, R32, 0xff00, RZ, 0xc0, !PT ;  /* 0x0000ff0020ff7812 */ /* 0x000fe2000784c0ff */
[----:B------:R-:W-:Y:S01]  /*11e0*/  FFMA.FTZ R18, R18, R107, R38 ;  /* 0x0000006b12127223 */ /* 0x000fe20000010026 */
[----:B------:R-:W-:Y:S01]  /*11f0*/  LOP3.LUT P6, RZ, R32, 0xff000000, RZ, 0xc0, !PT ;  /* 0xff00000020ff7812 */ /* 0x000fe200078cc0ff */
[----:B------:R-:W-:Y:S02]  /*1200*/  FADD.FTZ R19, R20, -R19 ;  /* 0x8000001314137221 */ /* 0x000fe40000010000 */
[----:B------:R-:W-:Y:S02]  /*1210*/  FADD.FTZ R27, R27, -R18 ;  /* 0x800000121b1b7221 */ /* 0x000fe40000010000 */
[----:B------:R-:W-:Y:S02]  /*1220*/  FMUL.FTZ R17, R92, R19 ;  /* 0x000000135c117220 */ /* 0x000fe40000410000 */
[----:B------:R-:W-:-:S02]  /*1230*/  FFMA.FTZ R25, R25, R107, R38 ;  /* 0x0000006b19197223 */ /* 0x000fc40000010026 */
[----:B------:R-:W-:Y:S01]  /*1240*/  @P0 FADD.FTZ R17, R17, R16 ;  /* 0x0000001011110221 */ /* 0x000fe20000010000 */
[----:B------:R-:W-:Y:S01]  /*1250*/  @P0 PRMT R16, RZ, 0x7610, R4 ;  /* 0x00007610ff100816 */ /* 0x000fe20000000004 */
[----:B------:R-:W-:Y:S02]  /*1260*/  FMUL.FTZ R19, R92, R27 ;  /* 0x0000001b5c137220 */ /* 0x000fe40000410000 */
[----:B------:R-:W-:Y:S01]  /*1270*/  FADD.FTZ R25, R26, -R25 ;  /* 0x800000191a197221 */ /* 0x000fe20000010000 */
[----:B------:R-:W-:Y:S01]  /*1280*/  MOV R26, R2 ;  /* 0x00000002001a7202 */ /* 0x000fe20000000f00 */
[----:B------:R-:W-:Y:S01]  /*1290*/  @P0 FADD.FTZ R19, R19, R16 ;  /* 0x0000001013130221 */ /* 0x000fe20000010000 */
[----:B------:R-:W-:Y:S01]  /*12a0*/  @P0 PRMT R16, RZ, 0x5410, R5 ;  /* 0x00005410ff100816 */ /* 0x000fe20000000005 */
[----:B------:R-:W-:Y:S02]  /*12b0*/  FMUL.FTZ R25, R92, R25 ;  /* 0x000000195c197220 */ /* 0x000fe40000410000 */
[----:B------:R-:W-:-:S02]  /*12c0*/  FMUL.FTZ R18, R19, R22 ;  /* 0x0000001613127220 */ /* 0x000fc40000410000 */
[----:B------:R-:W-:Y:S02]  /*12d0*/  @P0 FADD.FTZ R25, R25, R16 ;  /* 0x0000001019190221 */ /* 0x000fe40000010000 */
[----:B------:R-:W-:Y:S02]  /*12e0*/  FMUL.FTZ R16, R17, R22 ;  /* 0x0000001611107220 */ /* 0x000fe40000410000 */
[-CC-:B------:R-:W-:Y:S02]  /*12f0*/  FFMA.FTZ R24, R24, R107.reuse, R38.reuse ;  /* 0x0000006b18187223 */ /* 0x180fe40000010026 */
[----:B------:R-:W-:Y:S02]  /*1300*/  FMUL.FTZ R16, R16, c[0x0][0x1e8] ;  /* 0x00007a0010107a20 */ /* 0x000fe40000410000 */
[----:B------:R-:W-:Y:S02]  /*1310*/  FMUL.FTZ R18, R18, c[0x0][0x1e8] ;  /* 0x00007a0012127a20 */ /* 0x000fe40000410000 */
[-C--:B------:R-:W-:Y:S01]  /*1320*/  FFMA.FTZ R111, R21, R107.reuse, R38 ;  /* 0x0000006b156f7223 */ /* 0x080fe20000010026 */
[----:B------:R-:W-:Y:S01]  /*1330*/  FSEL R23, R16, RZ, P1 ;  /* 0x000000ff10177208 */ /* 0x000fe20000800000 */
[----:B------:R-:W-:Y:S01]  /*1340*/  FADD.FTZ R21, R37, -R24 ;  /* 0x8000001825157221 */ /* 0x000fe20000010000 */
[----:B------:R-:W-:Y:S01]  /*1350*/  FSEL R16, R18, RZ, P2 ;  /* 0x000000ff12107208 */ /* 0x000fe20001000000 */
[--C-:B------:R-:W-:Y:S01]  /*1360*/  FFMA.FTZ R29, R29, R107, R38.reuse ;  /* 0x0000006b1d1d7223 */ /* 0x100fe20000010026 */
[----:B------:R-:W-:Y:S01]  /*1370*/  @P0 PRMT R18, RZ, 0x7610, R5 ;  /* 0x00007610ff120816 */ /* 0x000fe20000000005 */
[----:B------:R-:W-:Y:S01]  /*1380*/  FMUL.FTZ R21, R92, R21 ;  /* 0x000000155c157220 */ /* 0x000fe20000410000 */
[----:B------:R-:W-:Y:S01]  /*1390*/  LOP3.LUT P1, RZ, R33, 0xff0000, RZ, 0xc0, !PT ;  /* 0x00ff000021ff7812 */ /* 0x000fe2000782c0ff */
[-CC-:B------:R-:W-:Y:S01]  /*13a0*/  FFMA.FTZ R97, R97, R107.reuse, R38.reuse ;  /* 0x0000006b61617223 */ /* 0x180fe20000010026 */
[----:B------:R-:W-:Y:S01]  /*13b0*/  LOP3.LUT P2, RZ, R33, 0xff000000, RZ, 0xc0, !PT ;  /* 0xff00000021ff7812 */ /* 0x000fe2000784c0ff */
[----:B------:R-:W-:Y:S01]  /*13c0*/  FADD.FTZ R29, R28, -R29 ;  /* 0x8000001d1c1d7221 */ /* 0x000fe20000010000 */
[--C-:B------:R-:W-:Y:S01]  /*13d0*/  @P0 PRMT R24, RZ, 0x5410, R11.reuse ;  /* 0x00005410ff180816 */ /* 0x100fe2000000000b */
[----:B------:R-:W-:Y:S01]  /*13e0*/  FFMA.FTZ R31, R31, R107, R38 ;  /* 0x0000006b1f1f7223 */ /* 0x000fe20000010026 */
[----:B------:R-:W-:Y:S01]  /*13f0*/  @P0 PRMT R28, RZ, 0x7610, R11 ;  /* 0x00007610ff1c0816 */ /* 0x000fe2000000000b */
[----:B------:R-:W-:Y:S01]  /*1400*/  @P0 FADD.FTZ R21, R21, R18 ;  /* 0x0000001215150221 */ /* 0x000fe20000010000 */
[----:B------:R-:W-:Y:S01]  /*1410*/  @P0 PRMT R18, RZ, 0x5410, R6 ;  /* 0x00005410ff120816 */ /* 0x000fe20000000006 */
[----:B------:R-:W-:Y:S01]  /*1420*/  FADD.FTZ R27, R94, -R97 ;  /* 0x800000615e1b7221 */ /* 0x000fe20000010000 */
[----:B------:R-:W-:Y:S01]  /*1430*/  F2FP.BF16.PACK_AB R16, R16, R23 ;  /* 0x000000171010723e */ /* 0x000fe200000010ff */
[----:B------:R-:W-:-:S02]  /*1440*/  FMUL.FTZ R97, R92, R29 ;  /* 0x0000001d5c617220 */ /* 0x000fc40000410000 */
[-CC-:B------:R-:W-:Y:S02]  /*1450*/  FFMA.FTZ R95, R95, R107.reuse, R38.reuse ;  /* 0x0000006b5f5f7223 */ /* 0x180fe40000010026 */
[----:B------:R-:W-:Y:S02]  /*1460*/  FADD.FTZ R31, R34, -R31 ;  /* 0x8000001f221f7221 */ /* 0x000fe40000010000 */
[----:B------:R-:W-:Y:S02]  /*1470*/  FFMA.FTZ R109, R93, R107, R38 ;  /* 0x0000006b5d6d7223 */ /* 0x000fe40000010026 */
[----:B------:R-:W-:Y:S01]  /*1480*/  @P0 FADD.FTZ R97, R97, R18 ;  /* 0x0000001261610221 */ /* 0x000fe20000010000 */
[----:B------:R-:W-:Y:S01]  /*1490*/  @P0 PRMT R18, RZ, 0x7610, R6 ;  /* 0x00007610ff120816 */ /* 0x000fe20000000006 */
[----:B------:R-:W-:Y:S02]  /*14a0*/  FADD.FTZ R93, R102, -R95 ;  /* 0x8000005f665d7221 */ /* 0x000fe40000010000 */
[----:B------:R-:W-:-:S02]  /*14b0*/  FMUL.FTZ R95, R92, R31 ;  /* 0x0000001f5c5f7220 */ /* 0x000fc40000410000 */
[-CC-:B------:R-:W-:Y:S02]  /*14c0*/  FFMA.FTZ R36, R36, R107.reuse, R38.reuse ;  /* 0x0000006b24247223 */ /* 0x180fe40000010026 */
[----:B------:R-:W-:Y:S02]  /*14d0*/  FFMA.FTZ R33, R101, R107, R38 ;  /* 0x0000006b65217223 */ /* 0x000fe40000010026 */
[----:B------:R-:W-:Y:S01]  /*14e0*/  @P0 FADD.FTZ R95, R95, R18 ;  /* 0x000000125f5f0221 */ /* 0x000fe20000010000 */
[----:B------:R-:W-:Y:S01]  /*14f0*/  @P0 PRMT R18, RZ, 0x5410, R7 ;  /* 0x00005410ff120816 */ /* 0x000fe20000000007 */
[----:B------:R-:W-:Y:S02]  /*1500*/  FADD.FTZ R101, R99, -R36 ;  /* 0x8000002463657221 */ /* 0x000fe40000010000 */
[----:B------:R-:W-:Y:S02]  /*1510*/  FMUL.FTZ R99, R92, R27 ;  /* 0x0000001b5c637220 */ /* 0x000fe40000410000 */
[----:B------:R-:W-:-:S02]  /*1520*/  FFMA.FTZ R98, R98, R107, R38 ;  /* 0x0000006b62627223 */ /* 0x000fc40000010026 */
[----:B------:R-:W-:Y:S01]  /*1530*/  @P0 FADD.FTZ R99, R99, R18 ;  /* 0x0000001263630221 */ /* 0x000fe20000010000 */
[----:B------:R-:W-:Y:S01]  /*1540*/  @P0 PRMT R18, RZ, 0x7610, R7 ;  /* 0x00007610ff120816 */ /* 0x000fe20000000007 */
[----:B------:R-:W-:Y:S02]  /*1550*/  FMUL.FTZ R101, R92, R101 ;  /* 0x000000655c657220 */ /* 0x000fe40000410000 */
[----:B------:R-:W-:Y:S02]  /*1560*/  FFMA.FTZ R39, R39, R107, R38 ;  /* 0x0000006b27277223 */ /* 0x000fe40000010026 */
[----:B------:R-:W-:Y:S02]  /*1570*/  FADD.FTZ R33, R96, -R33 ;  /* 0x8000002160217221 */ /* 0x000fe40000010000 */
[----:B------:R-:W-:Y:S02]  /*1580*/  FADD.FTZ R37, R103, -R98 ;  /* 0x8000006267257221 */ /* 0x000fe40000010000 */
[----:B------:R-:W-:Y:S01]  /*1590*/  @P0 FADD.FTZ R101, R101, R18 ;  /* 0x0000001265650221 */ /* 0x000fe20000010000 */
[----:B------:R-:W-:Y:S01]  /*15a0*/  @P0 PRMT R18, RZ, 0x5410, R8 ;  /* 0x00005410ff120816 */ /* 0x000fe20000000008 */
[----:B------:R-:W-:-:S02]  /*15b0*/  FADD.FTZ R103, R104, -R39 ;  /* 0x8000002768677221 */ /* 0x000fc40000010000 */
[C---:B------:R-:W-:Y:S02]  /*15c0*/  FMUL.FTZ R39, R92.reuse, R33 ;  /* 0x000000215c277220 */ /* 0x040fe40000410000 */
[----:B------:R-:W-:Y:S02]  /*15d0*/  FFMA.FTZ R105, R105, R107, R38 ;  /* 0x0000006b69697223 */ /* 0x000fe40000010026 */
[----:B------:R-:W-:Y:S01]  /*15e0*/  @P0 FADD.FTZ R39, R39, R18 ;  /* 0x0000001227270221 */ /* 0x000fe20000010000 */
[----:B------:R-:W-:Y:S01]  /*15f0*/  @P0 PRMT R18, RZ, 0x7610, R8 ;  /* 0x00007610ff120816 */ /* 0x000fe20000000008 */
[----:B------:R-:W-:Y:S02]  /*1600*/  FMUL.FTZ R37, R92, R37 ;  /* 0x000000255c257220 */ /* 0x000fe40000410000 */
[----:B------:R-:W-:Y:S02]  /*1610*/  FFMA.FTZ R38, R108, R107, R38 ;  /* 0x0000006b6c267223 */ /* 0x000fe40000010026 */
[----:B------:R-:W-:-:S02]  /*1620*/  FADD.FTZ R105, R100, -R105 ;  /* 0x8000006964697221 */ /* 0x000fc40000010000 */
[----:B------:R-:W-:Y:S01]  /*1630*/  @P0 FADD.FTZ R37, R37, R18 ;  /* 0x0000001225250221 */ /* 0x000fe20000010000 */
[--C-:B------:R-:W-:Y:S01]  /*1640*/  @P0 PRMT R18, RZ, 0x5410, R9.reuse ;  /* 0x00005410ff120816 */ /* 0x100fe20000000009 */
[----:B------:R-:W-:Y:S02]  /*1650*/  FADD.FTZ R107, R35, -R38 ;  /* 0x80000026236b7221 */ /* 0x000fe40000010000 */
[C---:B------:R-:W-:Y:S02]  /*1660*/  FMUL.FTZ R35, R92.reuse, R105 ;  /* 0x000000695c237220 */ /* 0x040fe40000410000 */
[C---:B------:R-:W-:Y:S02]  /*1670*/  FMUL.FTZ R31, R92.reuse, R93 ;  /* 0x0000005d5c1f7220 */ /* 0x040fe40000410000 */
[----:B------:R-:W-:Y:S01]  /*1680*/  @P0 FADD.FTZ R35, R35, R18 ;  /* 0x0000001223230221 */ /* 0x000fe20000010000 */
[----:B------:R-:W-:Y:S01]  /*1690*/  @P0 PRMT R18, RZ, 0x7610, R9 ;  /* 0x00007610ff120816 */ /* 0x000fe20000000009 */
[----:B------:R-:W-:-:S02]  /*16a0*/  FMUL.FTZ R27, R92, R103 ;  /* 0x000000675c1b7220 */ /* 0x000fc40000410000 */
[----:B------:R-:W-:Y:S02]  /*16b0*/  FADD.FTZ R109, R30, -R109 ;  /* 0x8000006d1e6d7221 */ /* 0x000fe40000010000 */
[----:B------:R-:W-:Y:S01]  /*16c0*/  @P0 FADD.FTZ R31, R31, R18 ;  /* 0x000000121f1f0221 */ /* 0x000fe20000010000 */
[----:B------:R-:W-:Y:S01]  /*16d0*/  @P0 PRMT R18, RZ, 0x5410, R10 ;  /* 0x00005410ff120816 */ /* 0x000fe2000000000a */
[----:B------:R-:W-:Y:S02]  /*16e0*/  FADD.FTZ R111, R106, -R111 ;  /* 0x8000006f6a6f7221 */ /* 0x000fe40000010000 */
[C---:B------:R-:W-:Y:S02]  /*16f0*/  FMUL.FTZ R29, R92.reuse, R109 ;  /* 0x0000006d5c1d7220 */ /* 0x040fe40000410000 */
[----:B------:R-:W-:Y:S01]  /*1700*/  @P0 FADD.FTZ R27, R27, R18 ;  /* 0x000000121b1b0221 */ /* 0x000fe20000010000 */
[----:B------:R-:W-:Y:S01]  /*1710*/  @P0 PRMT R18, RZ, 0x7610, R10 ;  /* 0x00007610ff120816 */ /* 0x000fe2000000000a */
[----:B------:R-:W-:-:S02]  /*1720*/  FMUL.FTZ R33, R92, R111 ;  /* 0x0000006f5c217220 */ /* 0x000fc40000410000 */
[----:B------:R-:W-:Y:S02]  /*1730*/  FMUL.FTZ R93, R92, R107 ;  /* 0x0000006b5c5d7220 */ /* 0x000fe40000410000 */
[----:B------:R-:W-:Y:S02]  /*1740*/  FMUL.FTZ R20, R25, R22 ;  /* 0x0000001619147220 */ /* 0x000fe40000410000 */
[----:B------:R-:W-:Y:S02]  /*1750*/  @P0 FADD.FTZ R29, R29, R18 ;  /* 0x000000121d1d0221 */ /* 0x000fe40000010000 */
[----:B------:R-:W-:Y:S02]  /*1760*/  @P0 FADD.FTZ R33, R33, R24 ;  /* 0x0000001821210221 */ /* 0x000fe40000010000 */
[----:B------:R-:W-:Y:S01]  /*1770*/  @P0 FADD.FTZ R93, R93, R28 ;  /* 0x0000001c5d5d0221 */ /* 0x000fe20000010000 */
[----:B------:R-:W-:Y:S01]  /*1780*/  ISETP.NE.U32.AND P0, PT, RZ, c[0x0][0x258], PT ;  /* 0x00009600ff007a0c */ /* 0x000fe20003f05070 */
[----:B------:R-:W-:-:S02]  /*1790*/  FMUL.FTZ R20, R20, c[0x0][0x1e8] ;  /* 0x00007a0014147a20 */ /* 0x000fc40000410000 */
[-C--:B------:R-:W-:Y:S01]  /*17a0*/  FMUL.FTZ R24, R97, R22.reuse ;  /* 0x0000001661187220 */ /* 0x080fe20000410000 */
[----:B------:R-:W-:Y:S01]  /*17b0*/  ISETP.NE.AND.EX P0, PT, RZ, c[0x0][0x25c], PT, P0 ;  /* 0x00009700ff007a0c */ /* 0x000fe20003f05300 */
[-C--:B------:R-:W-:Y:S01]  /*17c0*/  FMUL.FTZ R18, R21, R22.reuse ;  /* 0x0000001615127220 */ /* 0x080fe20000410000 */
[----:B------:R-:W-:Y:S01]  /*17d0*/  FSEL R20, R20, RZ, P3 ;  /* 0x000000ff14147208 */ /* 0x000fe20001800000 */
[----:B------:R-:W-:Y:S01]  /*17e0*/  FMUL.FTZ R24, R24, c[0x0][0x1e8] ;  /* 0x00007a0018187a20 */ /* 0x000fe20000410000 */
[----:B------:R-:W-:Y:S01]  /*17f0*/  LOP3.LUT P3, RZ, R26, 0xff, RZ, 0xc0, !PT ;  /* 0x000000ff1aff7812 */ /* 0x000fe2000786c0ff */
[-C--:B------:R-:W-:Y:S02]  /*1800*/  FMUL.FTZ R26, R95, R22.reuse ;  /* 0x000000165f1a7220 */ /* 0x080fe40000410000 */
[----:B------:R-:W-:Y:S01]  /*1810*/  FMUL.FTZ R18, R18, c[0x0][0x1e8] ;  /* 0x00007a0012127a20 */ /* 0x000fe20000410000 */
[----:B------:R-:W-:Y:S01]  /*1820*/  FSEL R30, R24, RZ, P5 ;  /* 0x000000ff181e7208 */ /* 0x000fe20002800000 */
[----:B------:R-:W-:Y:S01]  /*1830*/  FMUL.FTZ R26, R26, c[0x0][0x1e8] ;  /* 0x00007a001a1a7a20 */ /* 0x000fe20000410000 */
[----:B------:R-:W-:Y:S01]  /*1840*/  LOP3.LUT P5, RZ, R2, 0xff00, RZ, 0xc0, !PT ;  /* 0x0000ff0002ff7812 */ /* 0x000fe200078ac0ff */
[-C--:B------:R-:W-:Y:S01]  /*1850*/  FMUL.FTZ R24, R101, R22.reuse ;  /* 0x0000001665187220 */ /* 0x080fe20000410000 */
[----:B------:R-:W-:Y:S01]  /*1860*/  FSEL R103, R18, RZ, P6 ;  /* 0x000000ff12677208 */ /* 0x000fe20003000000 */
[-C--:B------:R-:W-:Y:S01]  /*1870*/  FMUL.FTZ R28, R35, R22.reuse ;  /* 0x00000016231c7220 */ /* 0x080fe20000410000 */
[----:B------:R-:W-:Y:S01]  /*1880*/  FSEL R105, R26, RZ, P4 ;  /* 0x000000ff1a697208 */ /* 0x000fe20002000000 */
[-C--:B------:R-:W-:Y:S01]  /*1890*/  FMUL.FTZ R26, R39, R22.reuse ;  /* 0x00000016271a7220 */ /* 0x080fe20000410000 */
[----:B------:R-:W-:Y:S01]  /*18a0*/  @P0 F2FP.BF16.PACK_AB R25, RZ, R25 ;  /* 0x00000019ff19023e */ /* 0x000fe200000010ff */
[----:B------:R-:W-:Y:S01]  /*18b0*/  FMUL.FTZ R18, R99, R22 ;  /* 0x0000001663127220 */ /* 0x000fe20000410000 */
[----:B------:R-:W-:Y:S01]  /*18c0*/  LOP3.LUT P4, RZ, R2, 0xff0000, RZ, 0xc0, !PT ;  /* 0x00ff000002ff7812 */ /* 0x000fe2000788c0ff */
[----:B------:R-:W-:Y:S01]  /*18d0*/  FMUL.FTZ R24, R24, c[0x0][0x1e8] ;  /* 0x00007a0018187a20 */ /* 0x000fe20000410000 */
[----:B------:R-:W-:Y:S01]  /*18e0*/  @P0 PRMT R13, R25, 0x7610, R13 ;  /* 0x00007610190d0816 */ /* 0x000fe2000000000d */
[----:B------:R-:W-:Y:S01]  /*18f0*/  FMUL.FTZ R26, R26, c[0x0][0x1e8] ;  /* 0x00007a001a1a7a20 */ /* 0x000fe20000410000 */
[----:B------:R-:W-:Y:S01]  /*1900*/  HFMA2.MMA R25, -RZ, RZ, 0, 9.5367431640625e-07 ;  /* 0x00000010ff197435 */ /* 0x000fe200000001ff */
[----:B------:R-:W-:Y:S01]  /*1910*/  FMUL.FTZ R28, R28, c[0x0][0x1e8] ;  /* 0x00007a001c1c7a20 */ /* 0x000fe20000410000 */
[----:B------:R-:W-:Y:S01]  /*1920*/  @P0 F2FP.BF16.PACK_AB R17, RZ, R17 ;  /* 0x00000011ff11023e */ /* 0x000fe200000010ff */
[----:B------:R-:W-:Y:S01]  /*1930*/  FMUL.FTZ R18, R18, c[0x0][0x1e8] ;  /* 0x00007a0012127a20 */ /* 0x000fe20000410000 */
[----:B------:R-:W-:-:S02]  /*1940*/  @P0 F2FP.BF16.PACK_AB R97, RZ, R97 ;  /* 0x00000061ff61023e */ /* 0x000fc400000010ff */
[----:B------:R-:W-:Y:S02]  /*1950*/  @P0 F2FP.BF16.PACK_AB R99, RZ, R99 ;  /* 0x00000063ff63023e */ /* 0x000fe400000010ff */
[----:B------:R-:W-:Y:S02]  /*1960*/  FSEL R107, R24, RZ, P2 ;  /* 0x000000ff186b7208 */ /* 0x000fe40001000000 */
[----:B------:R-:W-:Y:S02]  /*1970*/  FSEL R24, R26, RZ, P3 ;  /* 0x000000ff1a187208 */ /* 0x000fe40001800000 */
[----:B------:R-:W-:Y:S02]  /*1980*/  FSEL R26, R28, RZ, P4 ;  /* 0x000000ff1c1a7208 */ /* 0x000fe40002000000 */
[----:B------:R-:W-:Y:S02]  /*1990*/  @P0 F2FP.BF16.PACK_AB R19, RZ, R19 ;  /* 0x00000013ff13023e */ /* 0x000fe400000010ff */
[----:B------:R-:W-:-:S02]  /*19a0*/  @P0 PRMT R12, R17, 0x7610, R12 ;  /* 0x00007610110c0816 */ /* 0x000fc4000000000c */
[----:B------:R-:W-:Y:S02]  /*19b0*/  FSEL R18, R18, RZ, P1 ;  /* 0x000000ff12127208 */ /* 0x000fe40000800000 */
[----:B------:R-:W-:Y:S02]  /*19c0*/  @P0 F2FP.BF16.PACK_AB R28, RZ, R21 ;  /* 0x00000015ff1c023e */ /* 0x000fe400000010ff */
[----:B------:R-:W-:Y:S02]  /*19d0*/  @P0 F2FP.BF16.PACK_AB R95, RZ, R95 ;  /* 0x0000005fff5f023e */ /* 0x000fe400000010ff */
[----:B------:R-:W-:Y:S02]  /*19e0*/  @P0 F2FP.BF16.PACK_AB R101, RZ, R101 ;  /* 0x00000065ff65023e */ /* 0x000fe400000010ff */
[----:B------:R-:W-:Y:S02]  /*19f0*/  @P0 PRMT R14, R97, 0x7610, R14 ;  /* 0x00007610610e0816 */ /* 0x000fe4000000000e */
[----:B------:R-:W-:-:S02]  /*1a00*/  @P0 PRMT R15, R99, 0x7610, R15 ;  /* 0x00007610630f0816 */ /* 0x000fc4000000000f */
[----:B------:R-:W-:Y:S02]  /*1a10*/  LOP3.LUT P1, RZ, R2, 0xff000000, RZ, 0xc0, !PT ;  /* 0xff00000002ff7812 */ /* 0x000fe4000782c0ff */
[C---:B------:R-:W-:Y:S02]  /*1a20*/  LOP3.LUT P6, RZ, R3.reuse, 0xff, RZ, 0xc0, !PT ;  /* 0x000000ff03ff7812 */ /* 0x040fe400078cc0ff */
[C---:B------:R-:W-:Y:S02]  /*1a30*/  LOP3.LUT P2, RZ, R3.reuse, 0xff00, RZ, 0xc0, !PT ;  /* 0x0000ff0003ff7812 */ /* 0x040fe4000784c0ff */
[C---:B------:R-:W-:Y:S02]  /*1a40*/  LOP3.LUT P3, RZ, R3.reuse, 0xff0000, RZ, 0xc0, !PT ;  /* 0x00ff000003ff7812 */ /* 0x040fe4000786c0ff */
[----:B------:R-:W-:Y:S01]  /*1a50*/  LOP3.LUT P4, RZ, R3, 0xff000000, RZ, 0xc0, !PT ;  /* 0xff00000003ff7812 */ /* 0x000fe2000788c0ff */
[----:B------:R-:W-:Y:S01]  /*1a60*/  @P0 IMAD.WIDE.U32 R2, R90, R25, c[0x0][0x258] ;  /* 0x000096005a020625 */ /* 0x000fe200078e0019 */
[----:B------:R-:W-:-:S02]  /*1a70*/  @P0 PRMT R12, R12, 0x5410, R19 ;  /* 0x000054100c0c0816 */ /* 0x000fc40000000013 */
[----:B------:R-:W-:Y:S02]  /*1a80*/  F2FP.BF16.PACK_AB R19, R107, R18 ;  /* 0x000000126b13723e */ /* 0x000fe400000010ff */
[----:B------:R-:W-:Y:S01]  /*1a90*/  F2FP.BF16.PACK_AB R17, R103, R20 ;  /* 0x000000146711723e */ /* 0x000fe200000010ff */
[----:B------:R-:W-:Y:S01]  /*1aa0*/  IMAD.WIDE.U32 R20, R90, R25, c[0x0][0x248] ;  /* 0x000092005a147625 */ /* 0x000fe200078e0019 */
[----:B------:R-:W-:Y:S02]  /*1ab0*/  @P0 PRMT R13, R13, 0x5410, R28 ;  /* 0x000054100d0d0816 */ /* 0x000fe4000000001c */
[----:B------:R-:W-:Y:S02]  /*1ac0*/  @P0 PRMT R14, R14, 0x5410, R95 ;  /* 0x000054100e0e0816 */ /* 0x000fe4000000005f */
[----:B------:R-:W-:Y:S02]  /*1ad0*/  @P0 PRMT R15, R15, 0x5410, R101 ;  /* 0x000054100f0f0816 */ /* 0x000fe40000000065 */
[----:B------:R-:W-:-:S02]  /*1ae0*/  F2FP.BF16.PACK_AB R18, R105, R30 ;  /* 0x0000001e6912723e */ /* 0x000fc400000010ff */
[----:B------:R-:W-:Y:S01]  /*1af0*/  @P0 F2FP.BF16.PACK_AB R23, RZ, R31 ;  /* 0x0000001fff17023e */ /* 0x000fe200000010ff */
[----:B------:R0:W-:Y:S01]  /*1b00*/  @P0 STG.E.128 [R2.64], R12 ;  /* 0x0000000c02000986 */ /* 0x0001e2000c101d04 */
[----:B------:R-:W-:Y:S01]  /*1b10*/  @P0 F2FP.BF16.PACK_AB R28, RZ, R29 ;  /* 0x0000001dff1c023e */ /* 0x000fe200000010ff */
[-C--:B------:R-:W-:Y:S01]  /*1b20*/  FMUL.FTZ R31, R31, R22.reuse ;  /* 0x000000161f1f7220 */ /* 0x080fe20000410000 */
[----:B------:R-:W-:Y:S01]  /*1b30*/  @P0 F2FP.BF16.PACK_AB R30, RZ, R33 ;  /* 0x00000021ff1e023e */ /* 0x000fe200000010ff */
[----:B------:R1:W-:Y:S01]  /*1b40*/  STG.E.128 [R20.64], R16 ;  /* 0x0000001014007986 */ /* 0x0003e2000c101d04 */
[-C--:B------:R-:W-:Y:S01]  /*1b50*/  FMUL.FTZ R29, R29, R22.reuse ;  /* 0x000000161d1d7220 */ /* 0x080fe20000410000 */
[----:B------:R-:W-:Y:S01]  /*1b60*/  @P0 F2FP.BF16.PACK_AB R39, RZ, R39 ;  /* 0x00000027ff27023e */ /* 0x000fe200000010ff */
[----:B------:R-:W-:Y:S01]  /*1b70*/  FMUL.FTZ R33, R33, R22 ;  /* 0x0000001621217220 */ /* 0x000fe20000410000 */
[----:B------:R-:W-:Y:S01]  /*1b80*/  @P0 F2FP.BF16.PACK_AB R35, RZ, R35 ;  /* 0x00000023ff23023e */ /* 0x000fe200000010ff */
[----:B------:R-:W-:-:S02]  /*1b90*/  FMUL.FTZ R29, R29, c[0x0][0x1e8] ;  /* 0x00007a001d1d7a20 */ /* 0x000fc40000410000 */
[----:B------:R-:W-:Y:S02]  /*1ba0*/  FMUL.FTZ R33, R33, c[0x0][0x1e8] ;  /* 0x00007a0021217a20 */ /* 0x000fe40000410000 */
[----:B------:R-:W-:Y:S01]  /*1bb0*/  FMUL.FTZ R31, R31, c[0x0][0x1e8] ;  /* 0x00007a001f1f7a20 */ /* 0x000fe20000410000 */
[----:B------:R-:W-:Y:S02]  /*1bc0*/  FSEL R29, R29, RZ, P2 ;  /* 0x000000ff1d1d7208 */ /* 0x000fe40001000000 */
[----:B0-----:R-:W-:Y:S01]  /*1bd0*/  @P0 F2FP.BF16.PACK_AB R3, RZ, R37 ;  /* 0x00000025ff03023e */ /* 0x001fe200000010ff */
[-C--:B------:R-:W-:Y:S01]  /*1be0*/  FMUL.FTZ R37, R37, R22.reuse ;  /* 0x0000001625257220 */ /* 0x080fe20000410000 */
[----:B------:R-:W-:Y:S02]  /*1bf0*/  @P0 PRMT R12, R39, 0x7610, R12 ;  /* 0x00007610270c0816 */ /* 0x000fe4000000000c */
[----:B-1----:R-:W-:Y:S01]  /*1c00*/  @P0 F2FP.BF16.PACK_AB R21, RZ, R27 ;  /* 0x0000001bff15023e */ /* 0x002fe200000010ff */
[-C--:B------:R-:W-:Y:S01]  /*1c10*/  FMUL.FTZ R27, R27, R22.reuse ;  /* 0x000000161b1b7220 */ /* 0x080fe20000410000 */
[----:B------:R-:W-:Y:S01]  /*1c20*/  @P0 PRMT R13, R35, 0x7610, R13 ;  /* 0x00007610230d0816 */ /* 0x000fe2000000000d */
[----:B------:R-:W-:Y:S01]  /*1c30*/  FMUL.FTZ R22, R93, R22 ;  /* 0x000000165d167220 */ /* 0x000fe20000410000 */
[----:B------:R-:W-:Y:S01]  /*1c40*/  @P0 F2FP.BF16.PACK_AB R93, RZ, R93 ;  /* 0x0000005dff5d023e */ /* 0x000fe200000010ff */
[----:B------:R-:W-:Y:S01]  /*1c50*/  FMUL.FTZ R37, R37, c[0x0][0x1e8] ;  /* 0x00007a0025257a20 */ /* 0x000fe20000410000 */
[----:B------:R-:W-:Y:S01]  /*1c60*/  IADD3 R20, R90, 0x20, RZ ;  /* 0x000000205a147810 */ /* 0x000fe20007ffe0ff */
[----:B------:R-:W-:Y:S01]  /*1c70*/  FMUL.FTZ R27, R27, c[0x0][0x1e8] ;  /* 0x00007a001b1b7a20 */ /* 0x000fe20000410000 */
[----:B------:R-:W-:Y:S01]  /*1c80*/  @P0 PRMT R14, R21, 0x7610, R14 ;  /* 0x00007610150e0816 */ /* 0x000fe2000000000e */
[----:B------:R-:W-:Y:S01]  /*1c90*/  FMUL.FTZ R22, R22, c[0x0][0x1e8] ;  /* 0x00007a0016167a20 */ /* 0x000fe20000410000 */
[----:B------:R-:W-:Y:S01]  /*1ca0*/  @P0 PRMT R15, R30, 0x7610, R15 ;  /* 0x000076101e0f0816 */ /* 0x000fe2000000000f */
[----:B------:R-:W-:Y:S01]  /*1cb0*/  IMAD.WIDE.U32 R20, R25, R20, c[0x0][0x248] ;  /* 0x0000920019147625 */ /* 0x000fe200078e0014 */
[----:B------:R-:W-:-:S02]  /*1cc0*/  FSEL R18, R27, RZ, P6 ;  /* 0x000000ff1b127208 */ /* 0x000fc40003000000 */
[----:B------:R-:W-:Y:S02]  /*1cd0*/  FSEL R19, R33, RZ, P3 ;  /* 0x000000ff21137208 */ /* 0x000fe40001800000 */
[----:B------:R-:W-:Y:S02]  /*1ce0*/  FSEL R22, R22, RZ, P4 ;  /* 0x000000ff16167208 */ /* 0x000fe40002000000 */
[----:B------:R-:W-:Y:S02]  /*1cf0*/  FSEL R17, R31, RZ, P1 ;  /* 0x000000ff1f117208 */ /* 0x000fe40000800000 */
[----:B------:R-:W-:Y:S02]  /*1d00*/  FSEL R37, R37, RZ, P5 ;  /* 0x000000ff25257208 */ /* 0x000fe40002800000 */
[----:B------:R-:W-:Y:S01]  /*1d10*/  @P0 PRMT R12, R12, 0x5410, R3 ;  /* 0x000054100c0c0816 */ /* 0x000fe20000000003 */
[----:B------:R-:W-:Y:S01]  /*1d20*/  @P0 IMAD.WIDE.U32 R2, R91, R25, c[0x0][0x258] ;  /* 0x000096005b020625 */ /* 0x000fe200078e0019 */
[----:B------:R-:W-:-:S02]  /*1d30*/  @P0 PRMT R13, R13, 0x5410, R23 ;  /* 0x000054100d0d0816 */ /* 0x000fc40000000017 */
[----:B------:R-:W-:Y:S02]  /*1d40*/  @P0 PRMT R14, R14, 0x5410, R28 ;  /* 0x000054100e0e0816 */ /* 0x000fe4000000001c */
[----:B------:R-:W-:Y:S02]  /*1d50*/  @P0 PRMT R15, R15, 0x5410, R93 ;  /* 0x000054100f0f0816 */ /* 0x000fe4000000005d */
[----:B------:R-:W-:Y:S02]  /*1d60*/  F2FP.BF16.PACK_AB R19, R22, R19 ;  /* 0x000000131613723e */ /* 0x000fe400000010ff */
[----:B------:R-:W-:Y:S01]  /*1d70*/  F2FP.BF16.PACK_AB R18, R29, R18 ;  /* 0x000000121d12723e */ /* 0x000fe200000010ff */
[----:B------:R0:W-:Y:S01]  /*1d80*/  @P0 STG.E.128 [R2.64], R12 ;  /* 0x0000000c02000986 */ /* 0x0001e2000c101d04 */
[----:B------:R-:W-:Y:S02]  /*1d90*/  F2FP.BF16.PACK_AB R17, R17, R26 ;  /* 0x0000001a1111723e */ /* 0x000fe400000010ff */
[----:B------:R-:W-:-:S02]  /*1da0*/  F2FP.BF16.PACK_AB R16, R37, R24 ;  /* 0x000000182510723e */ /* 0x000fc400000010ff */
[----:B------:R-:W-:-:S03]  /*1db0*/  MOV R23, c[0x0][0x160] ;  /* 0x0000580000177a02 */ /* 0x000fc60000000f00 */
[----:B------:R0:W-:Y:S01]  /*1dc0*/  STG.E.128 [R20.64], R16 ;  /* 0x0000001014007986 */ /* 0x0001e2000c101d04 */
[----:B------:R-:W-:-:S04]  /*1dd0*/  LEA R82, R23, R82, 0x2 ;  /* 0x0000005217527211 */ /* 0x000fc800078e10ff */
[----:B------:R-:W-:-:S13]  /*1de0*/  ISETP.GE.AND P0, PT, R82, c[0x0][0x164], PT ;  /* 0x0000590052007a0c */ /* 0x000fda0003f06270 */
[----:B0-----:R-:W-:Y:S01]  /*1df0*/  @P0 CALL.REL.NOINC `(.L_x_350) ;  /* 0x0000001000000944 */ /* 0x001fe20003c00000 */
[----:B------:R-:W-:Y:S05]  /*1e00*/  BRA `(.L_x_351) ;  /* 0xffffe63000007947 */ /* 0x000fea000383ffff */
.L_x_350:
[----:B------:R-:W-:Y:S05]  /*1e10*/  BSYNC B1 ;  /* 0x0000000000017941 */ /* 0x000fea0003800000 */
.L_x_347:
        /* <DEDUP_REMOVED lines=32> */
.L_x_346:
[----:B------:R-:W-:Y:S05]  /*2020*/  BSYNC B0 ;  /* 0x0000000000007941 */ /* 0x000fea0003800000 */
.L_x_344:
        /* <DEDUP_REMOVED lines=100> */
.L_x_348:
[----:B------:R-:W-:Y:S01]  /*2670*/  HFMA2.MMA R111, -RZ, RZ, 0, 5.9604644775390625e-08 ;  /* 0x00000001ff6f7435 */ /* 0x000fe200000001ff */
[----:B------:R-:W-:-:S02]  /*2680*/  MOV R38, R112 ;  /* 0x0000007000267202 */ /* 0x000fc40000000f00 */
[----:B------:R-:W-:Y:S02]  /*2690*/  MOV R110, 0x1f ;  /* 0x0000001f006e7802 */ /* 0x000fe40000000f00 */
[----:B------:R-:W-:Y:S02]  /*26a0*/  MOV R113, 0xffffffff ;  /* 0xffffffff00717802 */ /* 0x000fe40000000f00 */
[----:B------:R-:W-:Y:S02]  /*26b0*/  MOV R16, 0x26d0 ;  /* 0x000026d000107802 */ /* 0x000fe40000000f00 */
[----:B-----5:R-:W-:Y:S05]  /*26c0*/  CALL.REL.NOINC `($__internal_9_$__cuda_sm70_shflsync_bfly_p) ;  /* 0x0000046000007944 */ /* 0x020fea0003c00000 */
[----:B-1----:R-:W-:Y:S01]  /*26d0*/  MOV R23, R38 ;  /* 0x0000002600177202 */ /* 0x002fe20000000f00 */
[----:B0-----:R-:W-:Y:S05]  /*26e0*/  BRA `(.L_x_352) ;  /* 0xffffe90000007947 */ /* 0x001fea000383ffff */
.L_x_349:
[----:B------:R-:W-:Y:S01]  /*26f0*/  HFMA2.MMA R111, -RZ, RZ, 0, 5.9604644775390625e-08 ;  /* 0x00000001ff6f7435 */ /* 0x000fe200000001ff */
[----:B------:R-:W-:Y:S02]  /*2700*/  MOV R38, R107 ;  /* 0x0000006b00267202 */ /* 0x000fe40000000f00 */
[----:B------:R-:W-:Y:S02]  /*2710*/  MOV R110, 0x1f ;  /* 0x0000001f006e7802 */ /* 0x000fe40000000f00 */
[----:B------:R-:W-:-:S02]  /*2720*/  MOV R113, 0xffffffff ;  /* 0xffffffff00717802 */ /* 0x000fc40000000f00 */
[----:B------:R-:W-:Y:S02]  /*2730*/  MOV R16, 0x2750 ;  /* 0x0000275000107802 */ /* 0x000fe40000000f00 */
[----:B01---5:R-:W-:Y:S05]  /*2740*/  CALL.REL.NOINC `($__internal_9_$__cuda_sm70_shflsync_bfly_p) ;  /* 0x000003e000007944 */ /* 0x023fea0003c00000 */
[----:B------:R-:W-:Y:S01]  /*2750*/  FADD.FTZ R112, R112, R23 ;  /* 0x0000001770707221 */ /* 0x000fe20000010000 */
[----:B0-----:R-:W-:Y:S01]  /*2760*/  HFMA2.MMA R111, -RZ, RZ, 0, 1.1920928955078125e-07 ;  /* 0x00000002ff6f7435 */ /* 0x001fe200000001ff */
[----:B-1----:R-:W-:Y:S01]  /*2770*/  FADD.FTZ R107, R107, R38 ;  /* 0x000000266b6b7221 */ /* 0x002fe20000010000 */
[----:B------:R-:W-:Y:S02]  /*2780*/  MOV R110, 0x1f ;  /* 0x0000001f006e7802 */ /* 0x000fe40000000f00 */
[----:B------:R-:W-:Y:S02]  /*2790*/  MOV R113, 0xffffffff ;  /* 0xffffffff00717802 */ /* 0x000fe40000000f00 */
[----:B------:R-:W-:Y:S02]  /*27a0*/  MOV R38, R112 ;  /* 0x0000007000267202 */ /* 0x000fe40000000f00 */
[----:B------:R-:W-:Y:S02]  /*27b0*/  MOV R16, 0x27d0 ;  /* 0x000027d000107802 */ /* 0x000fe40000000f00 */
[----:B------:R-:W-:Y:S05]  /*27c0*/  CALL.REL.NOINC `($__internal_9_$__cuda_sm70_shflsync_bfly_p) ;  /* 0x0000036000007944 */ /* 0x000fea0003c00000 */
[----:B0-----:R-:W-:Y:S01]  /*27d0*/  HFMA2.MMA R111, -RZ, RZ, 0, 1.1920928955078125e-07 ;  /* 0x00000002ff6f7435 */ /* 0x001fe200000001ff */
[----:B-1----:R-:W-:-:S02]  /*27e0*/  MOV R23, R38 ;  /* 0x0000002600177202 */ /* 0x002fc40000000f00 */
[----:B------:R-:W-:Y:S02]  /*27f0*/  MOV R38, R107 ;  /* 0x0000006b00267202 */ /* 0x000fe40000000f00 */
[----:B------:R-:W-:Y:S02]  /*2800*/  MOV R110, 0x1f ;  /* 0x0000001f006e7802 */ /* 0x000fe40000000f00 */
[----:B------:R-:W-:Y:S02]  /*2810*/  MOV R113, 0xffffffff ;  /* 0xffffffff00717802 */ /* 0x000fe40000000f00 */
[----:B------:R-:W-:Y:S02]  /*2820*/  MOV R16, 0x2840 ;  /* 0x0000284000107802 */ /* 0x000fe40000000f00 */
[----:B------:R-:W-:Y:S05]  /*2830*/  CALL.REL.NOINC `($__internal_9_$__cuda_sm70_shflsync_bfly_p) ;  /* 0x000002f000007944 */ /* 0x000fea0003c00000 */
[----:B------:R-:W-:Y:S01]  /*2840*/  FADD.FTZ R112, R23, R112 ;  /* 0x0000007017707221 */ /* 0x000fe20000010000 */
[----:B0-----:R-:W-:Y:S01]  /*2850*/  HFMA2.MMA R111, -RZ, RZ, 0, 2.384185791015625e-07 ;  /* 0x00000004ff6f7435 */ /* 0x001fe200000001ff */
[----:B-1----:R-:W-:Y:S01]  /*2860*/  FADD.FTZ R107, R107, R38 ;  /* 0x000000266b6b7221 */ /* 0x002fe20000010000 */
[----:B------:R-:W-:Y:S02]  /*2870*/  MOV R110, 0x1f ;  /* 0x0000001f006e7802 */ /* 0x000fe40000000f00 */
[----:B------:R-:W-:-:S02]  /*2880*/  MOV R113, 0xffffffff ;  /* 0xffffffff00717802 */ /* 0x000fc40000000f00 */
[----:B------:R-:W-:Y:S02]  /*2890*/  MOV R38, R112 ;  /* 0x0000007000267202 */ /* 0x000fe40000000f00 */
[----:B------:R-:W-:Y:S02]  /*28a0*/  MOV R16, 0x28c0 ;  /* 0x000028c000107802 */ /* 0x000fe40000000f00 */
[----:B------:R-:W-:Y:S05]  /*28b0*/  CALL.REL.NOINC `($__internal_9_$__cuda_sm70_shflsync_bfly_p) ;  /* 0x0000027000007944 */ /* 0x000fea0003c00000 */
[----:B0-----:R-:W-:Y:S01]  /*28c0*/  HFMA2.MMA R111, -RZ, RZ, 0, 2.384185791015625e-07 ;  /* 0x00000004ff6f7435 */ /* 0x001fe200000001ff */
[----:B-1----:R-:W-:Y:S02]  /*28d0*/  MOV R23, R38 ;  /* 0x0000002600177202 */ /* 0x002fe40000000f00 */
[----:B------:R-:W-:Y:S02]  /*28e0*/  MOV R38, R107 ;  /* 0x0000006b00267202 */ /* 0x000fe40000000f00 */
[----:B------:R-:W-:Y:S02]  /*28f0*/  MOV R110, 0x1f ;  /* 0x0000001f006e7802 */ /* 0x000fe40000000f00 */
[----:B------:R-:W-:Y:S02]  /*2900*/  MOV R113, 0xffffffff ;  /* 0xffffffff00717802 */ /* 0x000fe40000000f00 */
[----:B------:R-:W-:-:S02]  /*2910*/  MOV R16, 0x2930 ;  /* 0x0000293000107802 */ /* 0x000fc40000000f00 */
[----:B------:R-:W-:Y:S05]  /*2920*/  CALL.REL.NOINC `($__internal_9_$__cuda_sm70_shflsync_bfly_p) ;  /* 0x0000020000007944 */ /* 0x000fea0003c00000 */
[----:B------:R-:W-:Y:S01]  /*2930*/  FADD.FTZ R112, R23, R112 ;  /* 0x0000007017707221 */ /* 0x000fe20000010000 */
[----:B0-----:R-:W-:Y:S01]  /*2940*/  HFMA2.MMA R111, -RZ, RZ, 0, 4.76837158203125e-07 ;  /* 0x00000008ff6f7435 */ /* 0x001fe200000001ff */
[----:B-1----:R-:W-:Y:S01]  /*2950*/  FADD.FTZ R109, R107, R38 ;  /* 0x000000266b6d7221 */ /* 0x002fe20000010000 */
[----:B------:R-:W-:-:S02]  /*2960*/  MOV R110, 0x1f ;  /* 0x0000001f006e7802 */ /* 0x000fc40000000f00 */
[----:B------:R-:W-:Y:S02]  /*2970*/  MOV R113, 0xffffffff ;  /* 0xffffffff00717802 */ /* 0x000fe40000000f00 */
[----:B------:R-:W-:Y:S02]  /*2980*/  MOV R38, R112 ;  /* 0x0000007000267202 */ /* 0x000fe40000000f00 */
[----:B------:R-:W-:Y:S02]  /*2990*/  MOV R16, 0x29b0 ;  /* 0x000029b000107802 */ /* 0x000fe40000000f00 */
[----:B------:R-:W-:Y:S05]  /*29a0*/  CALL.REL.NOINC `($__internal_9_$__cuda_sm70_shflsync_bfly_p) ;  /* 0x0000018000007944 */ /* 0x000fea0003c00000 */
[----:B0-----:R-:W-:Y:S01]  /*29b0*/  HFMA2.MMA R111, -RZ, RZ, 0, 4.76837158203125e-07 ;  /* 0x00000008ff6f7435 */ /* 0x001fe200000001ff */
[----:B-1----:R-:W-:Y:S02]  /*29c0*/  MOV R23, R38 ;  /* 0x0000002600177202 */ /* 0x002fe40000000f00 */
[----:B------:R-:W-:Y:S02]  /*29d0*/  MOV R38, R109 ;  /* 0x0000006d00267202 */ /* 0x000fe40000000f00 */
[----:B------:R-:W-:Y:S02]  /*29e0*/  MOV R110, 0x1f ;  /* 0x0000001f006e7802 */ /* 0x000fe40000000f00 */
[----:B------:R-:W-:-:S02]  /*29f0*/  MOV R113, 0xffffffff ;  /* 0xffffffff00717802 */ /* 0x000fc40000000f00 */
[----:B------:R-:W-:Y:S02]  /*2a00*/  MOV R16, 0x2a20 ;  /* 0x00002a2000107802 */ /* 0x000fe40000000f00 */
[----:B------:R-:W-:Y:S05]  /*2a10*/  CALL.REL.NOINC `($__internal_9_$__cuda_sm70_shflsync_bfly_p) ;  /* 0x0000011000007944 */ /* 0x000fea0003c00000 */
[----:B------:R-:W-:Y:S01]  /*2a20*/  FADD.FTZ R107, R23, R112 ;  /* 0x00000070176b7221 */ /* 0x000fe20000010000 */
[----:B0-----:R-:W-:Y:S01]  /*2a30*/  HFMA2.MMA R111, -RZ, RZ, 0, 9.5367431640625e-07 ;  /* 0x00000010ff6f7435 */ /* 0x001fe200000001ff */
[----:B-1----:R-:W-:Y:S01]  /*2a40*/  FADD.FTZ R109, R109, R38 ;  /* 0x000000266d6d7221 */ /* 0x002fe20000010000 */
[----:B------:R-:W-:Y:S02]  /*2a50*/  MOV R110, 0x1f ;  /* 0x0000001f006e7802 */ /* 0x000fe40000000f00 */
[----:B------:R-:W-:Y:S02]  /*2a60*/  MOV R113, 0xffffffff ;  /* 0xffffffff00717802 */ /* 0x000fe40000000f00 */
[----:B------:R-:W-:Y:S02]  /*2a70*/  MOV R38, R107 ;  /* 0x0000006b00267202 */ /* 0x000fe40000000f00 */
[----:B------:R-:W-:Y:S02]  /*2a80*/  MOV R16, 0x2aa0 ;  /* 0x00002aa000107802 */ /* 0x000fe40000000f00 */
[----:B------:R-:W-:Y:S05]  /*2a90*/  CALL.REL.NOINC `($__internal_9_$__cuda_sm70_shflsync_bfly_p) ;  /* 0x0000009000007944 */ /* 0x000fea0003c00000 */
[----:B0-----:R-:W-:Y:S01]  /*2aa0*/  HFMA2.MMA R111, -RZ, RZ, 0, 9.5367431640625e-07 ;  /* 0x00000010ff6f7435 */ /* 0x001fe200000001ff */
[----:B-1----:R-:W-:-:S02]  /*2ab0*/  MOV R112, R38 ;  /* 0x0000002600707202 */ /* 0x002fc40000000f00 */
[----:B------:R-:W-:Y:S02]  /*2ac0*/  MOV R38, R109 ;  /* 0x0000006d00267202 */ /* 0x000fe40000000f00 */
[----:B------:R-:W-:Y:S02]  /*2ad0*/  MOV R110, 0x1f ;  /* 0x0000001f006e7802 */ /* 0x000fe40000000f00 */
[----:B------:R-:W-:Y:S02]  /*2ae0*/  MOV R113, 0xffffffff ;  /* 0xffffffff00717802 */ /* 0x000fe40000000f00 */
[----:B------:R-:W-:Y:S02]  /*2af0*/  MOV R16, 0x2b10 ;  /* 0x00002b1000107802 */ /* 0x000fe40000000f00 */
[----:B------:R-:W-:Y:S05]  /*2b00*/  CALL.REL.NOINC `($__internal_9_$__cuda_sm70_shflsync_bfly_p) ;  /* 0x0000002000007944 */ /* 0x000fea0003c00000 */
[----:B-1----:R-:W-:Y:S01]  /*2b10*/  MOV R16, R38 ;  /* 0x0000002600107202 */ /* 0x002fe20000000f00 */
[----:B0-----:R-:W-:Y:S05]  /*2b20*/  BRA `(.L_x_353) ;  /* 0xffffe5e000007947 */ /* 0x001fea000383ffff */
        .weak           $__internal_9_$__cuda_sm70_shflsync_bfly_p
        .type           $__internal_9_$__cuda_sm70_shflsync_bfly_p,@function
        .size           $__internal_9_$__cuda_sm70_shflsync_bfly_p,(.L_x_7187 - $__internal_9_$__cuda_sm70_shflsync_bfly_p)
$__internal_9_$__cuda_sm70_shflsync_bfly_p:
[----:B------:R-:W-:Y:S01]  /*2b30*/  HFMA2.MMA R17, -RZ, RZ, 0, 0 ;  /* 0x00000000ff117435 */ /* 0x000fe200000001ff */
[----:B------:R-:W-:Y:S04]  /*2b40*/  WARPSYNC R113 ;  /* 0x0000007100007348 */ /* 0x000fe80003800000 */
[----:B------:R0:W1:Y:S01]  /*2b50*/  SHFL.BFLY PT, R38, R38, R111, R110 ;  /* 0x0c00006f26267389 */ /* 0x00006200000e006e */
[----:B------:R-:W-:Y:S05]  /*2b60*/  RET.REL.NODEC R16 `(_ZN10layer_norm13ln_bwd_kernelINS_13Kernel_traitsI13__nv_bfloat16S2_S2_S2_fjLj512ELj1ELj4ELj1ELj16ENS_18Kernel_traits_baseILj512ES2_S2_S2_S2_fjLj128EEEEELb1ELb0ELb0ELb1EEEvNS_9BwdParamsE) ;  /* 0xffffd49010007950 */ /* 0x000fea0003c3ffff */
.L_x_354:
        /* <DEDUP_REMOVED lines=9> */
.L_x_7187:


//--------------------- .text._ZN10layer_norm22ln_bwd_finalize_kernelINS_22Kernel_traits_finalizeILj512E13__nv_bfloat16S2_S2_S2_fjLb0ELj1024ELj4ENS_18Kernel_traits_baseILj512ES2_S2_S2_S2_fjLj1024EEEEELb0ELb0EEEvNS_9BwdParamsE --------------------------
	.section	.text._ZN10layer_norm22ln_bwd_finalize_kernelINS_22Kernel_traits_finalizeILj512E13__nv_bfloat16S2_S2_S2_fjLb0ELj1024ELj4ENS_18Kernel_traits_baseILj512ES2_S2_S2_S2_fjLj1024EEEEELb0ELb0EEEvNS_9BwdParamsE,"ax",@progbits
	.sectioninfo	@"SHI_REGISTERS=30"
	.align	128
        .global         _ZN10layer_norm22ln_bwd_finalize_kernelINS_22Kernel_traits_finalizeILj512E13__nv_bfloat16S2_S2_S2_fjLb0ELj1024ELj4ENS_18Kernel_traits_baseILj512ES2_S2_S2_S2_fjLj1024EEEEELb0ELb0EEEvNS_9BwdParamsE
        .type           _ZN10layer_norm22ln_bwd_finalize_kernelINS_22Kernel_traits_finalizeILj512E13__nv_bfloat16S2_S2_S2_fjLb0ELj1024ELj4ENS_18Kernel_traits_baseILj512ES2_S2_S2_S2_fjLj1024EEEEELb0ELb0EEEvNS_9BwdParamsE,@function
        .size           _ZN10layer_norm22ln_bwd_finalize_kernelINS_22Kernel_traits_finalizeILj512E13__nv_bfloat16S2_S2_S2_fjLb0ELj1024ELj4ENS_18Kernel_traits_baseILj512ES2_S2_S2_S2_fjLj1024EEEEELb0ELb0EEEvNS_9BwdParamsE,(.L_x_7188 - _ZN10layer_norm22ln_bwd_finalize_kernelINS_22Kernel_traits_finalizeILj512E13__nv_bfloat16S2_S2_S2_fjLb0ELj1024ELj4ENS_18Kernel_traits_baseILj512ES2_S2_S2_S2_fjLj1024EEEEELb0ELb0EEEvNS_9BwdParamsE)
        .other          _ZN10layer_norm22ln_bwd_finalize_kernelINS_22Kernel_traits_finalizeILj512E13__nv_bfloat16S2_S2_S2_fjLb0ELj1024ELj4ENS_18Kernel_traits_baseILj512ES2_S2_S2_S2_fjLj1024EEEEELb0ELb0EEEvNS_9BwdParamsE,@"STO_CUDA_ENTRY STV_DEFAULT"
_ZN10layer_norm22ln_bwd_finalize_kernelINS_22Kernel_traits_finalizeILj512E13__nv_bfloat16S2_S2_S2_fjLb0ELj1024ELj4ENS_18Kernel_traits_baseILj512ES2_S2_S2_S2_fjLj1024EEEEELb0ELb0EEEvNS_9BwdParamsE:
.text._ZN10layer_norm22ln_bwd_finalize_kernelINS_22Kernel_traits_finalizeILj512E13__nv_bfloat16S2_S2_S2_fjLb0ELj1024ELj4ENS_18Kernel_traits_baseILj512ES2_S2_S2_S2_fjLj1024EEEEELb0ELb0EEEvNS_9BwdParamsE:
[----:B------:R-:W-:Y:S02]  /*0000*/  MOV R1, c[0x0][0x28] ;  /* 0x00000a0000017a02 */ /* 0x000fe40000000f00 */
[----:B------:R-:W0:Y:S04]  /*0010*/  S2R R2, SR_CTAID.X ;  /* 0x0000000000027919 */ /* 0x000e280000002500 */
[----:B------:R-:W1:Y:S01]  /*0020*/  S2R R0, SR_TID.X ;  /* 0x0000000000007919 */ /* 0x000e620000002100 */
[----:B0-----:R-:W-:Y:S01]  /*0030*/  IMAD.SHL.U32 R3, R2, 0x20, RZ ;  /* 0x0000002002037824 */ /* 0x001fe200078e00ff */
[----:B-1----:R-:W-:-:S04]  /*0040*/  LOP3.LUT R16, R0, 0x1f, RZ, 0xc0, !PT ;  /* 0x0000001f00107812 */ /* 0x002fc800078ec0ff */
[----:B------:R-:W-:-:S04]  /*0050*/  LOP3.LUT R18, R3, 0xffffffe0, R16, 0xe2, !PT ;  /* 0xffffffe003127812 */ /* 0x000fc800078ee210 */
[----:B------:R-:W-:-:S13]  /*0060*/  ISETP.GT.U32.AND P0, PT, R18, 0x1ff, PT ;  /* 0x000001ff1200780c */ /* 0x000fda0003f04070 */
[----:B------:R-:W-:Y:S05]  /*0070*/  @P0 EXIT ;  /* 0x000000000000094d */ /* 0x000fea0003800000 */
[--C-:B------:R-:W-:Y:S01]  /*0080*/  SHF.R.U32.HI R17, RZ, 0x5, R0.reuse ;  /* 0x00000005ff117819 */ /* 0x100fe20000011600 */
[----:B------:R-:W-:Y:S01]  /*0090*/  ULDC.64 UR4, c[0x0][0x118] ;  /* 0x0000460000047ab9 */ /* 0x000fe20000000a00 */
[----:B------:R-:W-:Y:S02]  /*00a0*/  SHF.L.U32 R2, R2, 0x4, RZ ;  /* 0x0000000402027819 */ /* 0x000fe400000006ff */
[----:B------:R-:W-:Y:S02]  /*00b0*/  LOP3.LUT R20, R0, 0x3fffffe0, RZ, 0xc0, !PT ;  /* 0x3fffffe000147812 */ /* 0x000fe400078ec0ff */
[----:B------:R-:W-:Y:S02]  /*00c0*/  LOP3.LUT R19, R2, 0x7ffffff0, RZ, 0xc0, !PT ;  /* 0x7ffffff002137812 */ /* 0x000fe400078ec0ff */
[C---:B------:R-:W-:Y:S02]  /*00d0*/  LOP3.LUT R21, R17.reuse, 0x1f, R0, 0x78, !PT ;  /* 0x0000001f11157812 */ /* 0x040fe400078e7800 */
[----:B------:R-:W-:Y:S01]  /*00e0*/  ISETP.NE.AND P0, PT, R17, 0x1f, PT ;  /* 0x0000001f1100780c */ /* 0x000fe20003f05270 */
[----:B------:R-:W-:Y:S01]  /*00f0*/  IMAD.IADD R19, R16, 0x1, R19 ;  /* 0x0000000110137824 */ /* 0x000fe200078e0213 */
[----:B------:R-:W-:Y:S01]  /*0100*/  IADD3 R20, R20, R21, RZ ;  /* 0x0000001514147210 */ /* 0x000fe20007ffe0ff */
[C---:B------:R-:W-:Y:S01]  /*0110*/  IMAD R21, R16.reuse, 0x20, R21 ;  /* 0x0000002010157824 */ /* 0x040fe200078e0215 */
[----:B------:R-:W-:-:S02]  /*0120*/  ISETP.GT.U32.OR P0, PT, R16, 0xf, P0 ;  /* 0x0000000f1000780c */ /* 0x000fc40000704470 */
.L_x_368:
[----:B------:R-:W-:Y:S01]  /*0130*/  ISETP.GE.U32.AND P1, PT, R17, c[0x0][0x160], PT ;  /* 0x0000580011007a0c */ /* 0x000fe20003f26070 */
[----:B------:R-:W-:Y:S01]  /*0140*/  BSSY B0, `(.L_x_355) ;  /* 0x0000063000007945 */ /* 0x000fe20003800000 */
[----:B------:R-:W-:Y:S01]  /*0150*/  HFMA2.MMA R24, -RZ, RZ, 0, 0 ;  /* 0x00000000ff187435 */ /* 0x000fe200000001ff */
[----:B------:R-:W-:Y:S01]  /*0160*/  IMAD.MOV.U32 R23, RZ, RZ, RZ ;  /* 0x000000ffff177224 */ /* 0x000fe200078e00ff */
[----:B------:R-:W-:-:S13]  /*0170*/  ISETP.GE.U32.OR P1, PT, R18, c[0x0][0x168], P1 ;  /* 0x00005a0012007a0c */ /* 0x000fda0000f26470 */
[----:B------:R-:W-:Y:S05]  /*0180*/  @P1 BRA `(.L_x_356) ;  /* 0x000005e000001947 */ /* 0x000fea0003800000 */
[----:B------:R-:W-:Y:S02]  /*0190*/  ISETP.GE.U32.AND P2, PT, R17, c[0x0][0x160], PT ;  /* 0x0000580011007a0c */ /* 0x000fe40003f46070 */
[----:B------:R-:W-:-:S11]  /*01a0*/  MOV R25, R17 ;  /* 0x0000001100197202 */ /* 0x000fd60000000f00 */
[----:B------:R-:W-:Y:S02]  /*01b0*/  @P2 IMAD.MOV.U32 R3, RZ, RZ, 0x4 ;  /* 0x00000004ff032424 */ /* 0x000fe400078e00ff */
[----:B------:R-:W-:-:S04]  /*01c0*/  @P2 IMAD R2, R25, c[0x0][0x168], R18 ;  /* 0x00005a0019022a24 */ /* 0x000fc800078e0212 */
[----:B------:R-:W-:-:S04]  /*01d0*/  @P2 IMAD.WIDE.U32 R4, R2, R3, c[0x0][0x228] ;  /* 0x00008a0002042625 */ /* 0x000fc800078e0003 */
[----:B------:R-:W-:Y:S02]  /*01e0*/  @P2 IMAD.WIDE.U32 R2, R2, R3, c[0x0][0x220] ;  /* 0x0000880002022625 */ /* 0x000fe400078e0003 */
[----:B------:R-:W2:Y:S04]  /*01f0*/  @P2 LDG.E R5, [R4.64] ;  /* 0x0000000404052981 */ /* 0x000ea8000c1e1900 */
[----:B------:R-:W3:Y:S01]  /*0200*/  @P2 LDG.E R2, [R2.64] ;  /* 0x0000000402022981 */ /* 0x000ee2000c1e1900 */
[----:B------:R-:W-:Y:S01]  /*0210*/  @P2 IADD3 R25, R25, 0x20, RZ ;  /* 0x0000002019192810 */ /* 0x000fe20007ffe0ff */
[----:B------:R-:W-:Y:S01]  /*0220*/  IMAD.MOV.U32 R23, RZ, RZ, RZ ;  /* 0x000000ffff177224 */ /* 0x000fe200078e00ff */
[----:B------:R-:W-:Y:S01]  /*0230*/  MOV R24, RZ ;  /* 0x000000ff00187202 */ /* 0x000fe20000000f00 */
[----:B------:R-:W-:Y:S01]  /*0240*/  BSSY B1, `(.L_x_357) ;  /* 0x000002e000017945 */ /* 0x000fe20003800000 */
[----:B------:R-:W-:-:S02]  /*0250*/  ISETP.GE.U32.AND P1, PT, R25, c[0x0][0x160], PT ;  /* 0x0000580019007a0c */ /* 0x000fc40003f26070 */
[----:B------:R-:W-:-:S04]  /*0260*/  IADD3 R6, -R25, c[0x0][0x160], RZ ;  /* 0x0000580019067a10 */ /* 0x000fc80007ffe1ff */
[----:B------:R-:W-:Y:S01]  /*0270*/  ISETP.LE.U32.OR P1, PT, R6, 0x60, P1 ;  /* 0x000000600600780c */ /* 0x000fe20000f23470 */
[----:B--2---:R-:W-:Y:S02]  /*0280*/  @P2 FADD.FTZ R24, R24, R5 ;  /* 0x0000000518182221 */ /* 0x004fe40000010000 */
[----:B---3--:R-:W-:Y:S01]  /*0290*/  @P2 FADD.FTZ R23, R23, R2 ;  /* 0x0000000217172221 */ /* 0x008fe20000010000 */
[----:B------:R-:W-:-:S09]  /*02a0*/  PLOP3.LUT P2, PT, P2, PT, PT, 0x8, 0x0 ;  /* 0x000000000000781c */ /* 0x000fd2000174e170 */
[----:B------:R-:W-:Y:S05]  /*02b0*/  @P1 BRA `(.L_x_358) ;  /* 0x0000026000001947 */ /* 0x000fea0003800000 */
[----:B------:R-:W-:Y:S02]  /*02c0*/  MOV R22, c[0x0][0x160] ;  /* 0x0000580000167a02 */ /* 0x000fe40000000f00 */
[----:B------:R-:W-:Y:S02]  /*02d0*/  PLOP3.LUT P2, PT, PT, PT, PT, 0x8, 0x0 ;  /* 0x000000000000781c */ /* 0x000fe40003f4e170 */
[----:B------:R-:W-:Y:S02]  /*02e0*/  IADD3 R22, R22, -0x60, RZ ;  /* 0xffffffa016167810 */ /* 0x000fe40007ffe0ff */
.L_x_359:
[----:B------:R-:W-:Y:S01]  /*02f0*/  IMAD.MOV.U32 R14, RZ, RZ, 0x4 ;  /* 0x00000004ff0e7424 */ /* 0x000fe200078e00ff */
[C---:B------:R-:W-:Y:S01]  /*0300*/  IADD3 R3, R25.reuse, 0x20, RZ ;  /* 0x0000002019037810 */ /* 0x040fe20007ffe0ff */
[C---:B------:R-:W-:Y:S01]  /*0310*/  IMAD R13, R25.reuse, c[0x0][0x168], R18 ;  /* 0x00005a00190d7a24 */ /* 0x040fe200078e0212 */
[----:B------:R-:W-:-:S03]  /*0320*/  IADD3 R5, R25, 0x40, RZ ;  /* 0x0000004019057810 */ /* 0x000fc60007ffe0ff */
[----:B------:R-:W-:Y:S01]  /*0330*/  IMAD.WIDE.U32 R26, R13, R14, c[0x0][0x220] ;  /* 0x000088000d1a7625 */ /* 0x000fe200078e000e */
[----:B------:R-:W-:-:S03]  /*0340*/  IADD3 R15, R25, 0x60, RZ ;  /* 0x00000060190f7810 */ /* 0x000fc60007ffe0ff */
[--C-:B------:R-:W-:Y:S02]  /*0350*/  IMAD R3, R3, c[0x0][0x168], R18.reuse ;  /* 0x00005a0003037a24 */ /* 0x100fe400078e0212 */
[-C--:B------:R-:W-:Y:S01]  /*0360*/  IMAD.WIDE.U32 R12, R13, R14.reuse, c[0x0][0x228] ;  /* 0x00008a000d0c7625 */ /* 0x080fe200078e000e */
[----:B------:R-:W2:Y:S03]  /*0370*/  LDG.E R26, [R26.64] ;  /* 0x000000041a1a7981 */ /* 0x000ea6000c1e1900 */
[----:B------:R-:W-:Y:S02]  /*0380*/  IMAD R11, R5, c[0x0][0x168], R18 ;  /* 0x00005a00050b7a24 */ /* 0x000fe400078e0212 */
[CC--:B------:R-:W-:Y:S01]  /*0390*/  IMAD.WIDE.U32 R4, R3.reuse, R14.reuse, c[0x0][0x220] ;  /* 0x0000880003047625 */ /* 0x0c0fe200078e000e */
[----:B------:R-:W3:Y:S03]  /*03a0*/  LDG.E R13, [R12.64] ;  /* 0x000000040c0d7981 */ /* 0x000ee6000c1e1900 */
[----:B------:R-:W-:-:S02]  /*03b0*/  IMAD.WIDE.U32 R6, R3, R14, c[0x0][0x228] ;  /* 0x00008a0003067625 */ /* 0x000fc400078e000e */
[----:B------:R-:W4:Y:S02]  /*03c0*/  LDG.E R4, [R4.64] ;  /* 0x0000000404047981 */ /* 0x000f24000c1e1900 */
[----:B------:R-:W-:Y:S02]  /*03d0*/  IMAD R15, R15, c[0x0][0x168], R18 ;  /* 0x00005a000f0f7a24 */ /* 0x000fe400078e0212 */
[CC--:B------:R-:W-:Y:S01]  /*03e0*/  IMAD.WIDE.U32 R8, R11.reuse, R14.reuse, c[0x0][0x220] ;  /* 0x000088000b087625 */ /* 0x0c0fe200078e000e */
[----:B------:R-:W5:Y:S03]  /*03f0*/  LDG.E R6, [R6.64] ;  /* 0x0000000406067981 */ /* 0x000f66000c1e1900 */
[-C--:B------:R-:W-:Y:S02]  /*0400*/  IMAD.WIDE.U32 R2, R11, R14.reuse, c[0x0][0x228] ;  /* 0x00008a000b027625 */ /* 0x080fe400078e000e */
[----:B------:R-:W5:Y:S02]  /*0410*/  LDG.E R8, [R8.64] ;  /* 0x0000000408087981 */ /* 0x000f64000c1e1900 */
[----:B------:R-:W-:-:S02]  /*0420*/  IMAD.WIDE.U32 R10, R15, R14, c[0x0][0x220] ;  /* 0x000088000f0a7625 */ /* 0x000fc400078e000e */
[----:B------:R-:W5:Y:S02]  /*0430*/  LDG.E R3, [R2.64] ;  /* 0x0000000402037981 */ /* 0x000f64000c1e1900 */
[----:B------:R-:W-:Y:S02]  /*0440*/  IMAD.WIDE.U32 R14, R15, R14, c[0x0][0x228] ;  /* 0x00008a000f0e7625 */ /* 0x000fe400078e000e */
[----:B------:R-:W5:Y:S04]  /*0450*/  LDG.E R10, [R10.64] ;  /* 0x000000040a0a7981 */ /* 0x000f68000c1e1900 */
[----:B------:R-:W5:Y:S01]  /*0460*/  LDG.E R15, [R14.64] ;  /* 0x000000040e0f7981 */ /* 0x000f62000c1e1900 */
[----:B------:R-:W-:-:S04]  /*0470*/  IADD3 R25, R25, 0x80, RZ ;  /* 0x0000008019197810 */ /* 0x000fc80007ffe0ff */
[----:B------:R-:W-:Y:S01]  /*0480*/  ISETP.GE.U32.AND P1, PT, R25, R22, PT ;  /* 0x000000161900720c */ /* 0x000fe20003f26070 */
[----:B--2---:R-:W-:Y:S02]  /*0490*/  FADD.FTZ R23, R26, R23 ;  /* 0x000000171a177221 */ /* 0x004fe40000010000 */
[----:B---3--:R-:W-:Y:S02]  /*04a0*/  FADD.FTZ R13, R13, R24 ;  /* 0x000000180d0d7221 */ /* 0x008fe40000010000 */
[----:B----4-:R-:W-:Y:S02]  /*04b0*/  FADD.FTZ R23, R23, R4 ;  /* 0x0000000417177221 */ /* 0x010fe40000010000 */
[----:B-----5:R-:W-:Y:S02]  /*04c0*/  FADD.FTZ R6, R13, R6 ;  /* 0x000000060d067221 */ /* 0x020fe40000010000 */
[----:B------:R-:W-:Y:S02]  /*04d0*/  FADD.FTZ R23, R23, R8 ;  /* 0x0000000817177221 */ /* 0x000fe40000010000 */
[----:B------:R-:W-:-:S02]  /*04e0*/  FADD.FTZ R6, R6, R3 ;  /* 0x0000000306067221 */ /* 0x000fc40000010000 */
[----:B------:R-:W-:Y:S02]  /*04f0*/  FADD.FTZ R23, R23, R10 ;  /* 0x0000000a17177221 */ /* 0x000fe40000010000 */
[----:B------:R-:W-:Y:S01]  /*0500*/  FADD.FTZ R24, R6, R15 ;  /* 0x0000000f06187221 */ /* 0x000fe20000010000 */
[----:B------:R-:W-:Y:S05]  /*0510*/  @!P1 BRA `(.L_x_359) ;  /* 0xfffffdd000009947 */ /* 0x000fea000383ffff */
.L_x_358:
[----:B------:R-:W-:Y:S05]  /*0520*/  BSYNC B1 ;  /* 0x0000000000017941 */ /* 0x000fea0003800000 */
.L_x_357:
[C---:B------:R-:W-:Y:S01]  /*0530*/  ISETP.GE.U32.AND P1, PT, R25.reuse, c[0x0][0x160], PT ;  /* 0x0000580019007a0c */ /* 0x040fe20003f26070 */
[----:B------:R-:W-:Y:S01]  /*0540*/  BSSY B1, `(.L_x_360) ;  /* 0x0000016000017945 */ /* 0x000fe20003800000 */
[----:B------:R-:W-:-:S04]  /*0550*/  IADD3 R2, -R25, c[0x0][0x160], RZ ;  /* 0x0000580019027a10 */ /* 0x000fc80007ffe1ff */
[----:B------:R-:W-:-:S13]  /*0560*/  ISETP.LE.U32.OR P1, PT, R2, 0x20, P1 ;  /* 0x000000200200780c */ /* 0x000fda0000f23470 */
[----:B------:R-:W-:Y:S05]  /*0570*/  @P1 BRA `(.L_x_361) ;  /* 0x0000012000001947 */ /* 0x000fea0003800000 */
[----:B------:R-:W-:Y:S01]  /*0580*/  HFMA2.MMA R7, -RZ, RZ, 0, 2.384185791015625e-07 ;  /* 0x00000004ff077435 */ /* 0x000fe200000001ff */
[C---:B------:R-:W-:Y:S01]  /*0590*/  IADD3 R3, R25.reuse, 0x20, RZ ;  /* 0x0000002019037810 */ /* 0x040fe20007ffe0ff */
[----:B------:R-:W-:-:S04]  /*05a0*/  IMAD R2, R25, c[0x0][0x168], R18 ;  /* 0x00005a0019027a24 */ /* 0x000fc800078e0212 */
[----:B------:R-:W-:-:S04]  /*05b0*/  IMAD R6, R3, c[0x0][0x168], R18 ;  /* 0x00005a0003067a24 */ /* 0x000fc800078e0212 */
[----:B------:R-:W-:-:S04]  /*05c0*/  IMAD.WIDE.U32 R8, R2, R7, c[0x0][0x220] ;  /* 0x0000880002087625 */ /* 0x000fc800078e0007 */
[-C--:B------:R-:W-:Y:S02]  /*05d0*/  IMAD.WIDE.U32 R2, R2, R7.reuse, c[0x0][0x228] ;  /* 0x00008a0002027625 */ /* 0x080fe400078e0007 */
[----:B------:R-:W2:Y:S02]  /*05e0*/  LDG.E R8, [R8.64] ;  /* 0x0000000408087981 */ /* 0x000ea4000c1e1900 */
[CC--:B------:R-:W-:Y:S02]  /*05f0*/  IMAD.WIDE.U32 R4, R6.reuse, R7.reuse, c[0x0][0x220] ;  /* 0x0000880006047625 */ /* 0x0c0fe400078e0007 */
[----:B------:R-:W3:Y:S02]  /*0600*/  LDG.E R3, [R2.64] ;  /* 0x0000000402037981 */ /* 0x000ee4000c1e1900 */
[----:B------:R-:W-:Y:S02]  /*0610*/  IMAD.WIDE.U32 R6, R6, R7, c[0x0][0x228] ;  /* 0x00008a0006067625 */ /* 0x000fe400078e0007 */
[----:B------:R-:W4:Y:S04]  /*0620*/  LDG.E R4, [R4.64] ;  /* 0x0000000404047981 */ /* 0x000f28000c1e1900 */
[----:B------:R-:W5:Y:S01]  /*0630*/  LDG.E R7, [R6.64] ;  /* 0x0000000406077981 */ /* 0x000f62000c1e1900 */
[----:B------:R-:W-:-:S02]  /*0640*/  PLOP3.LUT P2, PT, PT, PT, PT, 0x8, 0x0 ;  /* 0x000000000000781c */ /* 0x000fc40003f4e170 */
[----:B------:R-:W-:Y:S01]  /*0650*/  IADD3 R25, R25, 0x40, RZ ;  /* 0x0000004019197810 */ /* 0x000fe20007ffe0ff */
[----:B--2---:R-:W-:Y:S02]  /*0660*/  FADD.FTZ R23, R23, R8 ;  /* 0x0000000817177221 */ /* 0x004fe40000010000 */
[----:B---3--:R-:W-:Y:S02]  /*0670*/  FADD.FTZ R24, R24, R3 ;  /* 0x0000000318187221 */ /* 0x008fe40000010000 */
[----:B----4-:R-:W-:Y:S02]  /*0680*/  FADD.FTZ R23, R23, R4 ;  /* 0x0000000417177221 */ /* 0x010fe40000010000 */
[----:B-----5:R-:W-:Y:S02]  /*0690*/  FADD.FTZ R24, R24, R7 ;  /* 0x0000000718187221 */ /* 0x020fe40000010000 */
.L_x_361:
[----:B------:R-:W-:Y:S05]  /*06a0*/  BSYNC B1 ;  /* 0x0000000000017941 */ /* 0x000fea0003800000 */
.L_x_360:
[----:B------:R-:W-:Y:S01]  /*06b0*/  ISETP.LT.U32.OR P2, PT, R25, c[0x0][0x160], P2 ;  /* 0x0000580019007a0c */ /* 0x000fe20001741470 */
[----:B------:R-:W-:-:S12]  /*06c0*/  BSSY B1, `(.L_x_356) ;  /* 0x000000a000017945 */ /* 0x000fd80003800000 */
[----:B------:R-:W-:Y:S05]  /*06d0*/  @!P2 BRA `(.L_x_362) ;  /* 0x000000800000a947 */ /* 0x000fea0003800000 */
[----:B------:R-:W-:Y:S02]  /*06e0*/  IMAD.MOV.U32 R3, RZ, RZ, 0x4 ;  /* 0x00000004ff037424 */ /* 0x000fe400078e00ff */
[----:B------:R-:W-:-:S04]  /*06f0*/  IMAD R2, R25, c[0x0][0x168], R18 ;  /* 0x00005a0019027a24 */ /* 0x000fc800078e0212 */
[----:B------:R-:W-:-:S04]  /*0700*/  IMAD.WIDE.U32 R4, R2, R3, c[0x0][0x228] ;  /* 0x00008a0002047625 */ /* 0x000fc800078e0003 */
[----:B------:R-:W-:Y:S02]  /*0710*/  IMAD.WIDE.U32 R2, R2, R3, c[0x0][0x220] ;  /* 0x0000880002027625 */ /* 0x000fe400078e0003 */
[----:B------:R-:W2:Y:S04]  /*0720*/  LDG.E R5, [R4.64] ;  /* 0x0000000404057981 */ /* 0x000ea8000c1e1900 */
[----:B------:R-:W3:Y:S01]  /*0730*/  LDG.E R2, [R2.64] ;  /* 0x0000000402027981 */ /* 0x000ee2000c1e1900 */
[----:B--2---:R-:W-:Y:S02]  /*0740*/  FADD.FTZ R24, R24, R5 ;  /* 0x0000000518187221 */ /* 0x004fe40000010000 */
[----:B---3--:R-:W-:Y:S02]  /*0750*/  FADD.FTZ R23, R23, R2 ;  /* 0x0000000217177221 */ /* 0x008fe40000010000 */
.L_x_362:
[----:B------:R-:W-:Y:S05]  /*0760*/  BSYNC B1 ;  /* 0x0000000000017941 */ /* 0x000fea0003800000 */
.L_x_356:
[----:B------:R-:W-:Y:S05]  /*0770*/  BSYNC B0 ;  /* 0x0000000000007941 */ /* 0x000fea0003800000 */
.L_x_355:
[----:B------:R-:W-:Y:S01]  /*0780*/  ISETP.GT.U32.AND P1, PT, R0, 0x3ff, PT ;  /* 0x000003ff0000780c */ /* 0x000fe20003f24070 */
[----:B------:R0:W-:Y:S01]  /*0790*/  STS [R20.X4], R24 ;  /* 0x0000001814007388 */ /* 0x0001e20000004800 */
[----:B------:R-:W-:Y:S03]  /*07a0*/  WARPSYNC 0xffffffff ;  /* 0xffffffff00007948 */ /* 0x000fe60003800000 */
[----:B------:R0:W-:Y:S04]  /*07b0*/  STS [R20.X4+0x1000], R23 ;  /* 0x0010001714007388 */ /* 0x0001e80000004800 */
[----:B------:R-:W-:Y:S06]  /*07c0*/  BAR.SYNC.DEFER_BLOCKING 0x0 ;  /* 0x0000000000007b1d */ /* 0x000fec0000010000 */
[----:B------:R-:W-:Y:S05]  /*07d0*/  @P1 BRA `(.L_x_363) ;  /* 0x000001b000001947 */ /* 0x000fea0003800000 */
[----:B0-----:R0:W1:Y:S01]  /*07e0*/  LDS R4, [R21.X4] ;  /* 0x0000000015047984 */ /* 0x0010620000004800 */
[----:B------:R-:W-:-:S03]  /*07f0*/  ISETP.NE.AND P1, PT, R16, RZ, PT ;  /* 0x000000ff1000720c */ /* 0x000fc60003f25270 */
[----:B------:R0:W2:Y:S01]  /*0800*/  LDS R5, [R21.X4+0x1000] ;  /* 0x0010000015057984 */ /* 0x0000a20000004800 */
[----:B------:R-:W-:Y:S07]  /*0810*/  BRA.DIV ~URZ, `(.L_x_364) ;  /* 0x000002e27f007947 */ /* 0x000fee000b800000 */
[----:B--2---:R2:W3:Y:S02]  /*0820*/  SHFL.BFLY PT, R2, R5, 0x1, 0x1f ;  /* 0x0c201f0005027f89 */ /* 0x0044e400000e0000 */
.L_x_369:
[----:B---3--:R-:W-:Y:S01]  /*0830*/  FADD.FTZ R9, R5, R2 ;  /* 0x0000000205097221 */ /* 0x008fe20000010000 */
[----:B------:R-:W-:Y:S05]  /*0840*/  BRA.DIV ~URZ, `(.L_x_365) ;  /* 0x000003327f007947 */ /* 0x000fea000b800000 */
[----:B-1----:R-:W1:Y:S04]  /*0850*/  SHFL.BFLY PT, R3, R4, 0x1, 0x1f ;  /* 0x0c201f0004037f89 */ /* 0x002e6800000e0000 */
[----:B------:R-:W3:Y:S01]  /*0860*/  SHFL.BFLY PT, R2, R9, 0x2, 0x1f ;  /* 0x0c401f0009027f89 */ /* 0x000ee200000e0000 */
[----:B-12---:R-:W-:Y:S02]  /*0870*/  FADD.FTZ R5, R4, R3 ;  /* 0x0000000304057221 */ /* 0x006fe40000010000 */
[----:B---3--:R-:W-:-:S03]  /*0880*/  FADD.FTZ R2, R9, R2 ;  /* 0x0000000209027221 */ /* 0x008fc60000010000 */
[----:B------:R-:W1:Y:S04]  /*0890*/  SHFL.BFLY PT, R6, R5, 0x2, 0x1f ;  /* 0x0c401f0005067f89 */ /* 0x000e6800000e0000 */
[----:B------:R-:W2:Y:S01]  /*08a0*/  SHFL.BFLY PT, R3, R2, 0x4, 0x1f ;  /* 0x0c801f0002037f89 */ /* 0x000ea200000e0000 */
[----:B-1----:R-:W-:Y:S02]  /*08b0*/  FADD.FTZ R7, R5, R6 ;  /* 0x0000000605077221 */ /* 0x002fe40000010000 */
[----:B--2---:R-:W-:-:S03]  /*08c0*/  FADD.FTZ R3, R2, R3 ;  /* 0x0000000302037221 */ /* 0x004fc60000010000 */
[----:B------:R-:W1:Y:S02]  /*08d0*/  SHFL.BFLY PT, R6, R7, 0x4, 0x1f ;  /* 0x0c801f0007067f89 */ /* 0x000e6400000e0000 */
[----:B-1----:R-:W-:Y:S02]  /*08e0*/  FADD.FTZ R8, R7, R6 ;  /* 0x0000000607087221 */ /* 0x002fe40000010000 */
[----:B------:R-:W1:Y:S04]  /*08f0*/  SHFL.BFLY PT, R6, R3, 0x8, 0x1f ;  /* 0x0d001f0003067f89 */ /* 0x000e6800000e0000 */
[----:B------:R-:W2:Y:S01]  /*0900*/  SHFL.BFLY PT, R9, R8, 0x8, 0x1f ;  /* 0x0d001f0008097f89 */ /* 0x000ea200000e0000 */
[----:B-1----:R-:W-:Y:S02]  /*0910*/  FADD.FTZ R6, R3, R6 ;  /* 0x0000000603067221 */ /* 0x002fe40000010000 */
[----:B--2---:R-:W-:-:S03]  /*0920*/  FADD.FTZ R9, R8, R9 ;  /* 0x0000000908097221 */ /* 0x004fc60000010000 */
[----:B------:R1:W2:Y:S04]  /*0930*/  SHFL.BFLY PT, R5, R6, 0x10, 0x1f ;  /* 0x0e001f0006057f89 */ /* 0x0002a800000e0000 */
[----:B------:R1:W3:Y:S02]  /*0940*/  SHFL.BFLY PT, R4, R9, 0x10, 0x1f ;  /* 0x0e001f0009047f89 */ /* 0x0002e400000e0000 */
.L_x_370:
[----:B---3--:R-:W-:Y:S02]  /*0950*/  FADD.FTZ R4, R4, R9 ;  /* 0x0000000904047221 */ /* 0x008fe40000010000 */
[----:B-12---:R-:W-:-:S03]  /*0960*/  FADD.FTZ R6, R5, R6 ;  /* 0x0000000605067221 */ /* 0x006fc60000010000 */
[----:B------:R1:W-:Y:S04]  /*0970*/  @!P1 STS [R17.X4+0x2000], R4 ;  /* 0x0020000411009388 */ /* 0x0003e80000004800 */
[----:B------:R1:W-:Y:S02]  /*0980*/  @!P1 STS [R17.X4+0x2080], R6 ;  /* 0x0020800611009388 */ /* 0x0003e40000004800 */
.L_x_363:
[----:B0-----:R-:W-:Y:S01]  /*0990*/  SHF.L.U32 R2, R19, 0x1, RZ ;  /* 0x0000000113027819 */ /* 0x001fe200000006ff */
[----:B------:R-:W-:Y:S01]  /*09a0*/  WARPSYNC 0xffffffff ;  /* 0xffffffff00007948 */ /* 0x000fe20003800000 */
[----:B------:R-:W-:Y:S02]  /*09b0*/  BAR.SYNC.DEFER_BLOCKING 0x0 ;  /* 0x0000000000007b1d */ /* 0x000fe40000010000 */
[----:B------:R-:W-:-:S04]  /*09c0*/  ISETP.GE.U32.OR P1, PT, R2, c[0x0][0x168], P0 ;  /* 0x00005a0002007a0c */ /* 0x000fc80000726470 */
[----:B------:R-:W-:Y:S09]  /*09d0*/  BSSY B0, `(.L_x_366) ;  /* 0x000000d000007945 */ /* 0x000ff20003800000 */
[----:B------:R-:W-:Y:S05]  /*09e0*/  @P1 BRA `(.L_x_367) ;  /* 0x000000b000001947 */ /* 0x000fea0003800000 */
[----:B------:R-:W-:Y:S01]  /*09f0*/  IMAD.SHL.U32 R2, R0, 0x8, RZ ;  /* 0x0000000800027824 */ /* 0x000fe200078e00ff */
[----:B------:R-:W-:-:S04]  /*0a00*/  HFMA2.MMA R10, -RZ, RZ, 0, 2.384185791015625e-07 ;  /* 0x00000004ff0a7435 */ /* 0x000fc800000001ff */
[----:B-1----:R-:W-:-:S05]  /*0a10*/  LOP3.LUT R6, R2, 0xf8, RZ, 0xc0, !PT ;  /* 0x000000f802067812 */ /* 0x002fca00078ec0ff */
[----:B------:R-:W0:Y:S01]  /*0a20*/  LDS.64 R4, [R6+0x2000] ;  /* 0x0020000006047984 */ /* 0x000e220000000a00 */
[----:B------:R-:W-:-:S03]  /*0a30*/  IMAD.WIDE.U32 R2, R19, R10, c[0x0][0x268] ;  /* 0x00009a0013027625 */ /* 0x000fc600078e000a */
[----:B------:R-:W1:Y:S01]  /*0a40*/  LDS.64 R8, [R6+0x2080] ;  /* 0x0020800006087984 */ /* 0x000e620000000a00 */
[----:B0-----:R-:W-:Y:S01]  /*0a50*/  F2FP.BF16.PACK_AB R7, R5, R4 ;  /* 0x000000040507723e */ /* 0x001fe200000010ff */
[----:B------:R-:W-:Y:S01]  /*0a60*/  IMAD.WIDE.U32 R4, R19, R10, c[0x0][0x260] ;  /* 0x0000980013047625 */ /* 0x000fe200078e000a */
[----:B-1----:R-:W-:-:S03]  /*0a70*/  F2FP.BF16.PACK_AB R9, R9, R8 ;  /* 0x000000080909723e */ /* 0x002fc600000010ff */
[----:B------:R0:W-:Y:S04]  /*0a80*/  STG.E [R2.64], R7 ;  /* 0x0000000702007986 */ /* 0x0001e8000c101904 */
[----:B------:R0:W-:Y:S02]  /*0a90*/  STG.E [R4.64], R9 ;  /* 0x0000000904007986 */ /* 0x0001e4000c101904 */
.L_x_367:
[----:B------:R-:W-:Y:S05]  /*0aa0*/  BSYNC B0 ;  /* 0x0000000000007941 */ /* 0x000fea0003800000 */
.L_x_366:
[C---:B------:R-:W-:Y:S02]  /*0ab0*/  ISETP.GT.U32.AND P1, PT, R18.reuse, -0x201, PT ;  /* 0xfffffdff1200780c */ /* 0x040fe40003f24070 */
[----:B------:R-:W-:Y:S02]  /*0ac0*/  IADD3 R18, R18, 0x200, RZ ;  /* 0x0000020012127810 */ /* 0x000fe40007ffe0ff */
[----:B------:R-:W-:-:S09]  /*0ad0*/  IADD3 R19, R19, 0x100, RZ ;  /* 0x0000010013137810 */ /* 0x000fd20007ffe0ff */
[----:B01----:R-:W-:Y:S05]  /*0ae0*/  @P1 BRA `(.L_x_368) ;  /* 0xfffff64000001947 */ /* 0x003fea000383ffff */
[----:B------:R-:W-:Y:S05]  /*0af0*/  EXIT ;  /* 0x000000000000794d */ /* 0x000fea0003800000 */
.L_x_364:
[----:B--2---:R-:W-:Y:S01]  /*0b00*/  IMAD.MOV.U32 R9, RZ, RZ, R5 ;  /* 0x000000ffff097224 */ /* 0x004fe200078e0005 */
[----:B------:R-:W-:Y:S01]  /*0b10*/  MOV R8, 0x1 ;  /* 0x0000000100087802 */ /* 0x000fe20000000f00 */
[----:B------:R-:W-:Y:S01]  /*0b20*/  IMAD.MOV.U32 R7, RZ, RZ, 0x1f ;  /* 0x0000001fff077424 */ /* 0x000fe200078e00ff */
[----:B------:R-:W-:Y:S02]  /*0b30*/  MOV R10, 0xffffffff ;  /* 0xffffffff000a7802 */ /* 0x000fe40000000f00 */
[----:B------:R-:W-:Y:S02]  /*0b40*/  MOV R2, 0xb60 ;  /* 0x00000b6000027802 */ /* 0x000fe40000000f00 */
[----:B01----:R-:W-:Y:S05]  /*0b50*/  CALL.REL.NOINC `($__internal_10_$__cuda_sm70_shflsync_bfly_p) ;  /* 0x000003b000007944 */ /* 0x003fea0003c00000 */
[----:B-1----:R-:W-:Y:S01]  /*0b60*/  IMAD.MOV.U32 R2, RZ, RZ, R7 ;  /* 0x000000ffff027224 */ /* 0x002fe200078e0007 */
[----:B0-----:R-:W-:Y:S05]  /*0b70*/  BRA `(.L_x_369) ;  /* 0xfffffcb000007947 */ /* 0x001fea000383ffff */
.L_x_365:
[----:B------:R-:W-:Y:S01]  /*0b80*/  HFMA2.MMA R8, -RZ, RZ, 0, 1.1920928955078125e-07 ;  /* 0x00000002ff087435 */ /* 0x000fe200000001ff */
[----:B------:R-:W-:Y:S01]  /*0b90*/  IMAD.MOV.U32 R7, RZ, RZ, 0x1f ;  /* 0x0000001fff077424 */ /* 0x000fe200078e00ff */
[----:B------:R-:W-:Y:S02]  /*0ba0*/  MOV R10, 0xffffffff ;  /* 0xffffffff000a7802 */ /* 0x000fe40000000f00 */
[----:B------:R-:W-:-:S02]  /*0bb0*/  MOV R2, 0xbd0 ;  /* 0x00000bd000027802 */ /* 0x000fc40000000f00 */
[----:B012---:R-:W-:Y:S05]  /*0bc0*/  CALL.REL.NOINC `($__internal_10_$__cuda_sm70_shflsync_bfly_p) ;  /* 0x0000034000007944 */ /* 0x007fea0003c00000 */
[----:B01----:R-:W-:Y:S01]  /*0bd0*/  FADD.FTZ R9, R9, R7 ;  /* 0x0000000709097221 */ /* 0x003fe20000010000 */
[----:B------:R-:W-:Y:S01]  /*0be0*/  HFMA2.MMA R7, -RZ, RZ, 0, 1.847743988037109375e-06 ;  /* 0x0000001fff077435 */ /* 0x000fe200000001ff */
[----:B------:R-:W-:Y:S01]  /*0bf0*/  IMAD.MOV.U32 R8, RZ, RZ, 0x4 ;  /* 0x00000004ff087424 */ /* 0x000fe200078e00ff */
[----:B------:R-:W-:Y:S01]  /*0c00*/  MOV R2, 0xc30 ;  /* 0x00000c3000027802 */ /* 0x000fe20000000f00 */
[----:B------:R-:W-:-:S03]  /*0c10*/  IMAD.MOV.U32 R10, RZ, RZ, -0x1 ;  /* 0xffffffffff0a7424 */ /* 0x000fc600078e00ff */
[----:B------:R-:W-:Y:S05]  /*0c20*/  CALL.REL.NOINC `($__internal_10_$__cuda_sm70_shflsync_bfly_p) ;  /* 0x000002e000007944 */ /* 0x000fea0003c00000 */
[----:B01----:R-:W-:Y:S01]  /*0c30*/  FADD.FTZ R9, R9, R7 ;  /* 0x0000000709097221 */ /* 0x003fe20000010000 */
[----:B------:R-:W-:Y:S01]  /*0c40*/  HFMA2.MMA R7, -RZ, RZ, 0, 1.847743988037109375e-06 ;  /* 0x0000001fff077435 */ /* 0x000fe200000001ff */
[----:B------:R-:W-:Y:S01]  /*0c50*/  MOV R8, 0x8 ;  /* 0x0000000800087802 */ /* 0x000fe20000000f00 */
[----:B------:R-:W-:Y:S01]  /*0c60*/  IMAD.MOV.U32 R10, RZ, RZ, -0x1 ;  /* 0xffffffffff0a7424 */ /* 0x000fe200078e00ff */
[----:B------:R-:W-:-:S03]  /*0c70*/  MOV R2, 0xc90 ;  /* 0x00000c9000027802 */ /* 0x000fc60000000f00 */
[----:B------:R-:W-:Y:S05]  /*0c80*/  CALL.REL.NOINC `($__internal_10_$__cuda_sm70_shflsync_bfly_p) ;  /* 0x0000028000007944 */ /* 0x000fea0003c00000 */
[----:B-1----:R-:W-:Y:S01]  /*0c90*/  FADD.FTZ R6, R9, R7 ;  /* 0x0000000709067221 */ /* 0x002fe20000010000 */
[----:B------:R-:W-:Y:S01]  /*0ca0*/  HFMA2.MMA R7, -RZ, RZ, 0, 1.847743988037109375e-06 ;  /* 0x0000001fff077435 */ /* 0x000fe200000001ff */
[----:B0-----:R-:W-:Y:S01]  /*0cb0*/  MOV R8, 0x10 ;  /* 0x0000001000087802 */ /* 0x001fe20000000f00 */
[----:B------:R-:W-:Y:S01]  /*0cc0*/  IMAD.MOV.U32 R10, RZ, RZ, -0x1 ;  /* 0xffffffffff0a7424 */ /* 0x000fe200078e00ff */
[----:B------:R-:W-:-:S02]  /*0cd0*/  MOV R2, 0xd00 ;  /* 0x00000d0000027802 */ /* 0x000fc40000000f00 */
[----:B------:R-:W-:Y:S02]  /*0ce0*/  MOV R9, R6 ;  /* 0x0000000600097202 */ /* 0x000fe40000000f00 */
[----:B------:R-:W-:Y:S05]  /*0cf0*/  CALL.REL.NOINC `($__internal_10_$__cuda_sm70_shflsync_bfly_p) ;  /* 0x0000021000007944 */ /* 0x000fea0003c00000 */
[----:B0-----:R-:W-:Y:S01]  /*0d00*/  HFMA2.MMA R8, -RZ, RZ, 0, 5.9604644775390625e-08 ;  /* 0x00000001ff087435 */ /* 0x001fe200000001ff */
[----:B-1----:R-:W-:Y:S01]  /*0d10*/  MOV R5, R7 ;  /* 0x0000000700057202 */ /* 0x002fe20000000f00 */
[----:B------:R-:W-:Y:S01]  /*0d20*/  IMAD.MOV.U32 R9, RZ, RZ, R4 ;  /* 0x000000ffff097224 */ /* 0x000fe200078e0004 */
[----:B------:R-:W-:Y:S01]  /*0d30*/  MOV R7, 0x1f ;  /* 0x0000001f00077802 */ /* 0x000fe20000000f00 */
[----:B------:R-:W-:Y:S01]  /*0d40*/  IMAD.MOV.U32 R10, RZ, RZ, -0x1 ;  /* 0xffffffffff0a7424 */ /* 0x000fe200078e00ff */
[----:B------:R-:W-:Y:S02]  /*0d50*/  MOV R2, 0xd70 ;  /* 0x00000d7000027802 */ /* 0x000fe40000000f00 */
[----:B------:R-:W-:Y:S05]  /*0d60*/  CALL.REL.NOINC `($__internal_10_$__cuda_sm70_shflsync_bfly_p) ;  /* 0x000001a000007944 */ /* 0x000fea0003c00000 */
[----:B0-----:R-:W-:Y:S01]  /*0d70*/  HFMA2.MMA R8, -RZ, RZ, 0, 1.1920928955078125e-07 ;  /* 0x00000002ff087435 */ /* 0x001fe200000001ff */
[----:B-1----:R-:W-:Y:S01]  /*0d80*/  FADD.FTZ R9, R4, R7 ;  /* 0x0000000704097221 */ /* 0x002fe20000010000 */
[----:B------:R-:W-:Y:S01]  /*0d90*/  MOV R7, 0x1f ;  /* 0x0000001f00077802 */ /* 0x000fe20000000f00 */
[----:B------:R-:W-:Y:S01]  /*0da0*/  IMAD.MOV.U32 R10, RZ, RZ, -0x1 ;  /* 0xffffffffff0a7424 */ /* 0x000fe200078e00ff */
[----:B------:R-:W-:Y:S02]  /*0db0*/  MOV R2, 0xdd0 ;  /* 0x00000dd000027802 */ /* 0x000fe40000000f00 */
[----:B------:R-:W-:Y:S05]  /*0dc0*/  CALL.REL.NOINC `($__internal_10_$__cuda_sm70_shflsync_bfly_p) ;  /* 0x0000014000007944 */ /* 0x000fea0003c00000 */
[----:B0-----:R-:W-:Y:S01]  /*0dd0*/  HFMA2.MMA R8, -RZ, RZ, 0, 2.384185791015625e-07 ;  /* 0x00000004ff087435 */ /* 0x001fe200000001ff */
[----:B-1----:R-:W-:Y:S01]  /*0de0*/  FADD.FTZ R9, R9, R7 ;  /* 0x0000000709097221 */ /* 0x002fe20000010000 */
[----:B------:R-:W-:Y:S01]  /*0df0*/  MOV R7, 0x1f ;  /* 0x0000001f00077802 */ /* 0x000fe20000000f00 */
[----:B------:R-:W-:Y:S01]  /*0e00*/  IMAD.MOV.U32 R10, RZ, RZ, -0x1 ;  /* 0xffffffffff0a7424 */ /* 0x000fe200078e00ff */
[----:B------:R-:W-:-:S02]  /*0e10*/  MOV R2, 0xe30 ;  /* 0x00000e3000027802 */ /* 0x000fc40000000f00 */
[----:B------:R-:W-:Y:S05]  /*0e20*/  CALL.REL.NOINC `($__internal_10_$__cuda_sm70_shflsync_bfly_p) ;  /* 0x000000e000007944 */ /* 0x000fea0003c00000 */
[----:B0-----:R-:W-:Y:S01]  /*0e30*/  HFMA2.MMA R8, -RZ, RZ, 0, 4.76837158203125e-07 ;  /* 0x00000008ff087435 */ /* 0x001fe200000001ff */
[----:B-1----:R-:W-:Y:S01]  /*0e40*/  FADD.FTZ R9, R9, R7 ;  /* 0x0000000709097221 */ /* 0x002fe20000010000 */
[----:B------:R-:W-:Y:S01]  /*0e50*/  MOV R7, 0x1f ;  /* 0x0000001f00077802 */ /* 0x000fe20000000f00 */
[----:B------:R-:W-:Y:S01]  /*0e60*/  IMAD.MOV.U32 R10, RZ, RZ, -0x1 ;  /* 0xffffffffff0a7424 */ /* 0x000fe200078e00ff */
[----:B------:R-:W-:-:S02]  /*0e70*/  MOV R2, 0xe90 ;  /* 0x00000e9000027802 */ /* 0x000fc40000000f00 */
[----:B------:R-:W-:Y:S05]  /*0e80*/  CALL.REL.NOINC `($__internal_10_$__cuda_sm70_shflsync_bfly_p) ;  /* 0x0000008000007944 */ /* 0x000fea0003c00000 */
[----:B0-----:R-:W-:Y:S01]  /*0e90*/  HFMA2.MMA R8, -RZ, RZ, 0, 9.5367431640625e-07 ;  /* 0x00000010ff087435 */ /* 0x001fe200000001ff */
[----:B-1----:R-:W-:Y:S01]  /*0ea0*/  FADD.FTZ R9, R9, R7 ;  /* 0x0000000709097221 */ /* 0x002fe20000010000 */
[----:B------:R-:W-:Y:S01]  /*0eb0*/  MOV R7, 0x1f ;  /* 0x0000001f00077802 */ /* 0x000fe20000000f00 */
[----:B------:R-:W-:Y:S01]  /*0ec0*/  IMAD.MOV.U32 R10, RZ, RZ, -0x1 ;  /* 0xffffffffff0a7424 */ /* 0x000fe200078e00ff */
[----:B------:R-:W-:-:S02]  /*0ed0*/  MOV R2, 0xef0 ;  /* 0x00000ef000027802 */ /* 0x000fc40000000f00 */
[----:B------:R-:W-:Y:S05]  /*0ee0*/  CALL.REL.NOINC `($__internal_10_$__cuda_sm70_shflsync_bfly_p) ;  /* 0x0000002000007944 */ /* 0x000fea0003c00000 */
[----:B-1----:R-:W-:Y:S01]  /*0ef0*/  MOV R4, R7 ;  /* 0x0000000700047202 */ /* 0x002fe20000000f00 */
[----:B0-----:R-:W-:Y:S05]  /*0f00*/  BRA `(.L_x_370) ;  /* 0xfffffa4000007947 */ /* 0x001fea000383ffff */
        .weak           $__internal_10_$__cuda_sm70_shflsync_bfly_p
        .type           $__internal_10_$__cuda_sm70_shflsync_bfly_p,@function
        .size           $__internal_10_$__cuda_sm70_shflsync_bfly_p,(.L_x_7188 - $__internal_10_$__cuda_sm70_shflsync_bfly_p)
$__internal_10_$__cuda_sm70_shflsync_bfly_p:
[----:B------:R-:W-:Y:S01]  /*0f10*/  HFMA2.MMA R3, -RZ, RZ, 0, 0 ;  /* 0x00000000ff037435 */ /* 0x000fe200000001ff */
[----:B------:R-:W-:Y:S04]  /*0f20*/  WARPSYNC R10 ;  /* 0x0000000a00007348 */ /* 0x000fe80003800000 */
[----:B------:R0:W1:Y:S01]  /*0f30*/  SHFL.BFLY PT, R7, R9, R8, R7 ;  /* 0x0c00000809077389 */ /* 0x00006200000e0007 */
[----:B------:R-:W-:Y:S05]  /*0f40*/  RET.REL.NODEC R2 `(_ZN10layer_norm22ln_bwd_finalize_kernelINS_22Kernel_traits_finalizeILj512E13__nv_bfloat16S2_S2_S2_fjLb0ELj1024ELj4ENS_18Kernel_traits_baseILj512ES2_S2_S2_S2_fjLj1024EEEEELb0ELb0EEEvNS_9BwdParamsE) ;  /* 0xfffff0b002007950 */ /* 0x000fea0003c3ffff */
.L_x_371:
        /* <DEDUP_REMOVED lines=11> */
.L_x_7188:


//--------------------- .text._ZN10layer_norm13ln_bwd_kernelINS_13Kernel_traitsI13__nv_bfloat16S2_S2_S2_fjLj512ELj1ELj4ELj1ELj16ENS_18Kernel_traits_baseILj512ES2_S2_S2_S2_fjLj128EEEEELb1ELb0ELb1ELb0EEEvNS_9BwdParamsE --------------------------
	.section	.text._ZN10layer_norm13ln_bwd_kernelINS_13Kernel_traitsI13__nv_bfloat16S2_S2_S2_fjLj512ELj1ELj4ELj1ELj16ENS_18Kernel_traits_baseILj512ES2_S2_S2_S2_fjLj128EEEEELb1ELb0ELb1ELb0EEEvNS_9BwdParamsE,"ax",@progbits
	.sectioninfo	@"SHI_REGISTERS=126"
	.align	128
        .global         _ZN10layer_norm13ln_bwd_kernelINS_13Kernel_traitsI13__nv_bfloat16S2_S2_S2_fjLj512ELj1ELj4ELj1ELj16ENS_18Kernel_traits_baseILj512ES2_S2_S2_S2_fjLj128EEEEELb1ELb0ELb1ELb0EEEvNS_9BwdParamsE
        .type           _ZN10layer_norm13ln_bwd_kernelINS_13Kernel_traitsI13__nv_bfloat16S2_S2_S2_fjLj512ELj1ELj4ELj1ELj16ENS_18Kernel_traits_baseILj512ES2_S2_S2_S2_fjLj128EEEEELb1ELb0ELb1ELb0EEEvNS_9BwdParamsE,@function
        .size           _ZN10layer_norm13ln_bwd_kernelINS_13Kernel_traitsI13__nv_bfloat16S2_S2_S2_fjLj512ELj1ELj4ELj1ELj16ENS_18Kernel_traits_baseILj512ES2_S2_S2_S2_fjLj128EEEEELb1ELb0ELb1ELb0EEEvNS_9BwdParamsE,(.L_x_7189 - _ZN10layer_norm13ln_bwd_kernelINS_13Kernel_traitsI13__nv_bfloat16S2_S2_S2_fjLj512ELj1ELj4ELj1ELj16ENS_18Kernel_traits_baseILj512ES2_S2_S2_S2_fjLj128EEEEELb1ELb0ELb1ELb0EEEvNS_9BwdParamsE)
        .other          _ZN10layer_norm13ln_bwd_kernelINS_13Kernel_traitsI13__nv_bfloat16S2_S2_S2_fjLj512ELj1ELj4ELj1ELj16ENS_18Kernel_traits_baseILj512ES2_S2_S2_S2_fjLj128EEEEELb1ELb0ELb1ELb0EEEvNS_9BwdParamsE,@"STO_CUDA_ENTRY STV_DEFAULT"
_ZN10layer_norm13ln_bwd_kernelINS_13Kernel_traitsI13__nv_bfloat16S2_S2_S2_fjLj512ELj1ELj4ELj1ELj16ENS_18Kernel_traits_baseILj512ES2_S2_S2_S2_fjLj128EEEEELb1ELb0ELb1ELb0EEEvNS_9BwdParamsE:
.text._ZN10layer_norm13ln_bwd_kernelINS_13Kernel_traitsI13__nv_bfloat16S2_S2_S2_fjLj512ELj1ELj4ELj1ELj16ENS_18Kernel_traits_baseILj512ES2_S2_S2_S2_fjLj128EEEEELb1ELb0ELb1ELb0EEEvNS_9BwdParamsE:
[----:B------:R-:W-:Y:S02]  /*0000*/  IMAD.MOV.U32 R1, RZ, RZ, c[0x0][0x28] ;  /* 0x00000a00ff017624 */ /* 0x000fe400078e00ff */
        /* <DEDUP_REMOVED lines=21> */
[----:B------:R-:W-:Y:S02]  /*0160*/  CS2R R26, SRZ ;  /* 0x00000000001a7805 */ /* 0x000fe4000001ff00 */
[----:B-1----:R-:W-:-:S05]  /*0170*/  IMAD R77, R0, 0x4, R77 ;  /* 0x00000004004d7824 */ /* 0x002fca00078e024d */
        /* <DEDUP_REMOVED lines=34> */
.L_x_435:
[----:B------:R-:W-:-:S04]  /*03a0*/  IMAD.MOV.U32 R80, RZ, RZ, 0x4 ;  /* 0x00000004ff507424 */ /* 0x000fc800078e00ff */
        /* <DEDUP_REMOVED lines=8> */
[----:B------:R-:W-:Y:S03]  /*0430*/  BSSY B1, `(.L_x_374) ;  /* 0x00000e6000017945 */ /* 0x000fe60003800000 */
[----:B------:R-:W-:-:S04]  /*0440*/  SHF.R.S32.HI R75, RZ, 0x1f, R0 ;  /* 0x0000001fff4b7819 */ /* 0x000fc80000011400 */
[----:B------:R-:W-:Y:S01]  /*0450*/  LEA.HI R74, R75, R0, RZ, 0x3 ;  /* 0x000000004b4a7211 */ /* 0x000fe200078f18ff */
[----:B------:R-:W-:-:S03]  /*0460*/  IMAD.MOV.U32 R0, RZ, RZ, 0x10 ;  /* 0x00000010ff007424 */ /* 0x000fc600078e00ff */
[----:B------:R-:W-:-:S05]  /*0470*/  LEA.HI.SX32 R79, R74, R83, 0x1d ;  /* 0x000000534a4f7211 */ /* 0x000fca00078feaff */
[----:B------:R-:W-:Y:S01]  /*0480*/  IMAD.WIDE.U32 R92, R79, R0, c[0x0][0x218] ;  /* 0x000086004f5c7625 */ /* 0x000fe200078e0000 */
[----:B--2---:R-:W-:-:S13]  /*0490*/  ISETP.GT.AND P3, PT, R72, RZ, PT ;  /* 0x000000ff4800720c */ /* 0x004fda0003f64270 */
[----:B------:R-:W-:Y:S05]  /*04a0*/  @P3 BRA `(.L_x_375) ;  /* 0x000001f000003947 */ /* 0x000fea0003800000 */
[----:B0----5:R-:W-:Y:S01]  /*04b0*/  ISETP.GE.AND P0, PT, R2, 0x1, PT ;  /* 0x000000010200780c */ /* 0x021fe20003f06270 */
[----:B------:R-:W-:-:S12]  /*04c0*/  BSSY B2, `(.L_x_376) ;  /* 0x0000011000027945 */ /* 0x000fd80003800000 */
[----:B------:R-:W-:-:S05]  /*04d0*/  @P0 IADD3 R68, R2, -0x1, RZ ;  /* 0xffffffff02440810 */ /* 0x000fca0007ffe0ff */
[----:B------:R-:W-:-:S05]  /*04e0*/  @P0 IMAD R68, R68, c[0x0][0x168], RZ ;  /* 0x00005a0044440a24 */ /* 0x000fca00078e02ff */
[----:B------:R-:W-:-:S04]  /*04f0*/  @P0 SHF.R.S32.HI R69, RZ, 0x1f, R68 ;  /* 0x0000001fff450819 */ /* 0x000fc80000011444 */
[----:B------:R-:W-:Y:S01]  /*0500*/  @P0 LEA.HI R70, R69, R68, RZ, 0x3 ;  /* 0x0000004445460211 */ /* 0x000fe200078f18ff */
[----:B------:R-:W-:Y:S01]  /*0510*/  IMAD.MOV.U32 R69, RZ, RZ, R79 ;  /* 0x000000ffff457224 */ /* 0x000fe200078e004f */
[----:B------:R-:W-:Y:S02]  /*0520*/  MOV R68, RZ ;  /* 0x000000ff00447202 */ /* 0x000fe40000000f00 */
[----:B------:R-:W-:Y:S01]  /*0530*/  @P0 LEA.HI.SX32 R68, R70, R83, 0x1d ;  /* 0x0000005346440211 */ /* 0x000fe200078feaff */
[----:B------:R-:W-:Y:S05]  /*0540*/  @!P1 BRA `(.L_x_377) ;  /* 0x0000008000009947 */ /* 0x000fea0003800000 */
[----:B------:R-:W-:Y:S01]  /*0550*/  ISETP.NE.U32.AND P0, PT, RZ, c[0x0][0x218], PT ;  /* 0x00008600ff007a0c */ /* 0x000fe20003f05070 */
[----:B------:R-:W-:-:S03]  /*0560*/  IMAD.MOV.U32 R87, RZ, RZ, 0x8 ;  /* 0x00000008ff577424 */ /* 0x000fc600078e00ff */
[----:B------:R-:W-:Y:S01]  /*0570*/  ISETP.NE.AND.EX P0, PT, RZ, c[0x0][0x21c], PT, P0 ;  /* 0x00008700ff007a0c */ /* 0x000fe20003f05300 */
[----:B------:R-:W-:-:S06]  /*0580*/  IMAD.WIDE.U32 R86, R68, R87, c[0x0][0x190] ;  /* 0x0000640044567625 */ /* 0x000fcc00078e0057 */
[----:B------:R-:W5:Y:S06]  /*0590*/  LDG.E.64 R86, [R86.64] ;  /* 0x0000000456567981 */ /* 0x000f6c000c1e1b00 */
[----:B------:R0:W5:Y:S01]  /*05a0*/  @P0 LDG.E.128 R52, [R92.64] ;  /* 0x000000045c340981 */ /* 0x000162000c1e1d00 */
[----:B------:R-:W-:Y:S02]  /*05b0*/  IADD3 R69, R79, 0x20, RZ ;  /* 0x000000204f457810 */ /* 0x000fe40007ffe0ff */
[----:B------:R-:W-:Y:S02]  /*05c0*/  IADD3 R68, R68, 0x20, RZ ;  /* 0x0000002044447810 */ /* 0x000fe40007ffe0ff */
.L_x_377:
[----:B------:R-:W-:Y:S05]  /*05d0*/  BSYNC B2 ;  /* 0x0000000000027941 */ /* 0x000fea0003800000 */
.L_x_376:
[----:B------:R-:W-:Y:S01]  /*05e0*/  HFMA2.MMA R82, -RZ, RZ, 0, 0 ;  /* 0x00000000ff527435 */ /* 0x000fe200000001ff */
[----:B------:R-:W-:Y:S01]  /*05f0*/  IMAD.MOV.U32 R122, RZ, RZ, RZ ;  /* 0x000000ffff7a7224 */ /* 0x000fe200078e00ff */
[----:B------:R-:W-:Y:S05]  /*0600*/  @!P2 BRA `(.L_x_378) ;  /* 0x00000c800000a947 */ /* 0x000fea0003800000 */
[----:B------:R-:W-:Y:S01]  /*0610*/  ISETP.NE.U32.AND P0, PT, RZ, c[0x0][0x218], PT ;  /* 0x00008600ff007a0c */ /* 0x000fe20003f05070 */
[----:B------:R-:W-:-:S03]  /*0620*/  IMAD.MOV.U32 R89, RZ, RZ, 0x8 ;  /* 0x00000008ff597424 */ /* 0x000fc600078e00ff */
[----:B------:R-:W-:Y:S01]  /*0630*/  ISETP.NE.AND.EX P0, PT, RZ, c[0x0][0x21c], PT, P0 ;  /* 0x00008700ff007a0c */ /* 0x000fe20003f05300 */
[----:B------:R-:W-:-:S06]  /*0640*/  IMAD.WIDE.U32 R88, R68, R89, c[0x0][0x190] ;  /* 0x0000640044587625 */ /* 0x000fcc00078e0059 */
[----:B------:R-:W5:Y:S06]  /*0650*/  LDG.E.64 R88, [R88.64] ;  /* 0x0000000458587981 */ /* 0x000f6c000c1e1b00 */
[----:B------:R-:W-:-:S05]  /*0660*/  @P0 IMAD.WIDE.U32 R68, R69, R0, c[0x0][0x218] ;  /* 0x0000860045440625 */ /* 0x000fca00078e0000 */
[----:B------:R1:W5:Y:S01]  /*0670*/  @P0 LDG.E.128 R20, [R68.64] ;  /* 0x0000000444140981 */ /* 0x000362000c1e1d00 */
[----:B------:R-:W-:Y:S01]  /*0680*/  MOV R122, RZ ;  /* 0x000000ff007a7202 */ /* 0x000fe20000000f00 */
[----:B------:R-:W-:Y:S05]  /*0690*/  BRA `(.L_x_378) ;  /* 0x00000bf000007947 */ /* 0x000fea0003800000 */
.L_x_375:
[----:B0-----:R-:W-:-:S06]  /*06a0*/  IMAD.WIDE R68, R77, R80, c[0x0][0x1a0] ;  /* 0x000068004d447625 */ /* 0x001fcc00078e0250 */
[----:B------:R-:W2:Y:S01]  /*06b0*/  LDG.E R68, [R68.64] ;  /* 0x0000000444447981 */ /* 0x000ea2000c1e1900 */
[----:B-----5:R-:W-:Y:S01]  /*06c0*/  ISETP.GE.AND P0, PT, R2, 0x1, PT ;  /* 0x000000010200780c */ /* 0x020fe20003f06270 */
[----:B------:R-:W-:Y:S01]  /*06d0*/  IMAD.MOV.U32 R81, RZ, RZ, RZ ;  /* 0x000000ffff517224 */ /* 0x000fe200078e00ff */
[----:B------:R-:W-:Y:S01]  /*06e0*/  BSSY B2, `(.L_x_379) ;  /* 0x0000066000027945 */ /* 0x000fe20003800000 */
[----:B------:R-:W-:Y:S01]  /*06f0*/  IMAD.MOV.U32 R82, RZ, RZ, RZ ;  /* 0x000000ffff527224 */ /* 0x000fe200078e00ff */
[----:B------:R-:W-:Y:S01]  /*0700*/  MOV R122, RZ ;  /* 0x000000ff007a7202 */ /* 0x000fe20000000f00 */
[----:B------:R-:W-:-:S08]  /*0710*/  IMAD.MOV.U32 R123, RZ, RZ, R79 ;  /* 0x000000ffff7b7224 */ /* 0x000fd000078e004f */
[----:B------:R-:W-:-:S05]  /*0720*/  @P0 IADD3 R70, R2, -0x1, RZ ;  /* 0xffffffff02460810 */ /* 0x000fca0007ffe0ff */
[----:B------:R-:W-:Y:S01]  /*0730*/  @P0 IMAD R71, R70, c[0x0][0x168], RZ ;  /* 0x00005a0046470a24 */ /* 0x000fe200078e02ff */
[----:B------:R-:W-:-:S04]  /*0740*/  IADD3 R70, R72, -0x1, RZ ;  /* 0xffffffff48467810 */ /* 0x000fc80007ffe0ff */
[----:B------:R-:W-:Y:S01]  /*0750*/  @P0 SHF.R.S32.HI R72, RZ, 0x1f, R71 ;  /* 0x0000001fff480819 */ /* 0x000fe20000011447 */
[----:B------:R-:W-:-:S03]  /*0760*/  IMAD R70, R70, c[0x0][0x168], RZ ;  /* 0x00005a0046467a24 */ /* 0x000fc600078e02ff */
[----:B------:R-:W-:Y:S02]  /*0770*/  @P0 LEA.HI R72, R72, R71, RZ, 0x3 ;  /* 0x0000004748480211 */ /* 0x000fe400078f18ff */
[----:B------:R-:W-:Y:S02]  /*0780*/  SHF.R.S32.HI R71, RZ, 0x1f, R70 ;  /* 0x0000001fff477819 */ /* 0x000fe40000011446 */
[-C--:B------:R-:W-:Y:S02]  /*0790*/  @P0 LEA.HI.SX32 R81, R72, R83.reuse, 0x1d ;  /* 0x0000005348510211 */ /* 0x080fe400078feaff */
[----:B------:R-:W-:Y:S02]  /*07a0*/  LEA.HI R70, R71, R70, RZ, 0x3 ;  /* 0x0000004647467211 */ /* 0x000fe400078f18ff */
[----:B------:R-:W-:Y:S02]  /*07b0*/  ISETP.NE.AND P0, PT, R76, RZ, PT ;  /* 0x000000ff4c00720c */ /* 0x000fe40003f05270 */
[----:B------:R-:W-:-:S02]  /*07c0*/  LEA.HI.SX32 R83, R70, R83, 0x1d ;  /* 0x0000005346537211 */ /* 0x000fc400078feaff */
[----:B--2---:R-:W-:Y:S01]  /*07d0*/  FSEL R80, R68, RZ, !P0 ;  /* 0x000000ff44507208 */ /* 0x004fe20004000000 */
[----:B------:R-:W-:Y:S05]  /*07e0*/  @!P1 BRA `(.L_x_380) ;  /* 0x0000055000009947 */ /* 0x000fea0003800000 */
[----:B------:R-:W-:-:S04]  /*07f0*/  IMAD.WIDE.U32 R68, R79, R0, c[0x0][0x188] ;  /* 0x000062004f447625 */ /* 0x000fc800078e0000 */
[----:B------:R-:W-:Y:S02]  /*0800*/  IMAD.WIDE.U32 R72, R83, R0, c[0x0][0x208] ;  /* 0x0000820053487625 */ /* 0x000fe400078e0000 */
[----:B------:R-:W2:Y:S04]  /*0810*/  LDG.E.128 R68, [R68.64] ;  /* 0x0000000444447981 */ /* 0x000ea8000c1e1d00 */
[----:B------:R-:W3:Y:S01]  /*0820*/  LDG.E.128 R72, [R72.64] ;  /* 0x0000000448487981 */ /* 0x000ee2000c1e1d00 */
[----:B------:R-:W-:Y:S01]  /*0830*/  IMAD.MOV.U32 R86, RZ, RZ, 0x8 ;  /* 0x00000008ff567424 */ /* 0x000fe200078e00ff */
[----:B------:R-:W-:-:S03]  /*0840*/  ISETP.NE.U32.AND P0, PT, RZ, c[0x0][0x218], PT ;  /* 0x00008600ff007a0c */ /* 0x000fc60003f05070 */
[----:B------:R-:W-:Y:S01]  /*0850*/  IMAD.WIDE.U32 R86, R81, R86, c[0x0][0x190] ;  /* 0x0000640051567625 */ /* 0x000fe200078e0056 */
[----:B------:R-:W-:-:S05]  /*0860*/  ISETP.NE.AND.EX P0, PT, RZ, c[0x0][0x21c], PT, P0 ;  /* 0x00008700ff007a0c */ /* 0x000fca0003f05300 */
[----:B------:R-:W5:Y:S08]  /*0870*/  LDG.E.64 R86, [R86.64] ;  /* 0x0000000456567981 */ /* 0x000f70000c1e1b00 */
[----:B------:R0:W5:Y:S01]  /*0880*/  @P0 LDG.E.128 R52, [R92.64] ;  /* 0x000000045c340981 */ /* 0x000162000c1e1d00 */
[----:B------:R-:W-:Y:S02]  /*0890*/  IADD3 R83, R83, 0x20, RZ ;  /* 0x0000002053537810 */ /* 0x000fe40007ffe0ff */
[----:B------:R-:W-:-:S02]  /*08a0*/  IADD3 R81, R81, 0x20, RZ ;  /* 0x0000002051517810 */ /* 0x000fc40007ffe0ff */
[----:B------:R-:W-:Y:S02]  /*08b0*/  IADD3 R123, R79, 0x20, RZ ;  /* 0x000000204f7b7810 */ /* 0x000fe40007ffe0ff */
[----:B--2---:R-:W-:Y:S02]  /*08c0*/  PRMT R91, RZ, 0x5410, R68 ;  /* 0x00005410ff5b7816 */ /* 0x004fe40000000044 */
[--C-:B------:R-:W-:Y:S02]  /*08d0*/  PRMT R97, RZ, 0x5410, R70.reuse ;  /* 0x00005410ff617816 */ /* 0x100fe40000000046 */
[----:B------:R-:W-:Y:S01]  /*08e0*/  PRMT R99, RZ, 0x7610, R70 ;  /* 0x00007610ff637816 */ /* 0x000fe20000000046 */
[C---:B------:R-:W-:Y:S01]  /*08f0*/  FADD.FTZ R70, -R80.reuse, R91 ;  /* 0x0000005b50467221 */ /* 0x040fe20000010100 */
[----:B------:R-:W-:Y:S02]  /*0900*/  PRMT R95, RZ, 0x5410, R69 ;  /* 0x00005410ff5f7816 */ /* 0x000fe40000000045 */
[----:B---3--:R-:W-:Y:S01]  /*0910*/  PRMT R90, RZ, 0x5410, R72 ;  /* 0x00005410ff5a7816 */ /* 0x008fe20000000048 */
[----:B------:R-:W-:Y:S01]  /*0920*/  FMUL.FTZ R91, R3, R70 ;  /* 0x00000046035b7220 */ /* 0x000fe20000410000 */
[----:B0-----:R-:W-:Y:S01]  /*0930*/  PRMT R93, RZ, 0x7610, R68 ;  /* 0x00007610ff5d7816 */ /* 0x001fe20000000044 */
[----:B------:R-:W-:Y:S01]  /*0940*/  FADD.FTZ R82, -R80, R95 ;  /* 0x0000005f50527221 */ /* 0x000fe20000010100 */
[----:B------:R-:W-:Y:S01]  /*0950*/  PRMT R69, RZ, 0x7610, R69 ;  /* 0x00007610ff457816 */ /* 0x000fe20000000045 */
[----:B------:R-:W-:Y:S01]  /*0960*/  FADD.FTZ R40, R40, R90 ;  /* 0x0000005a28287221 */ /* 0x000fe20000010000 */
[----:B------:R-:W-:Y:S01]  /*0970*/  PRMT R72, RZ, 0x7610, R72 ;  /* 0x00007610ff487816 */ /* 0x000fe20000000048 */
[----:B------:R-:W-:Y:S01]  /*0980*/  FFMA.FTZ R24, R91, R90, R24 ;  /* 0x0000005a5b187223 */ /* 0x000fe20000010018 */
[----:B------:R-:W-:Y:S01]  /*0990*/  PRMT R101, RZ, 0x5410, R71 ;  /* 0x00005410ff657816 */ /* 0x000fe20000000047 */
[----:B------:R-:W-:-:S02]  /*09a0*/  FADD.FTZ R84, -R80, R93 ;  /* 0x0000005d50547221 */ /* 0x000fc40000010100 */
[----:B------:R-:W-:Y:S01]  /*09b0*/  FMUL.FTZ R90, R19, R90 ;  /* 0x0000005a135a7220 */ /* 0x000fe20000410000 */
[----:B------:R-:W-:Y:S01]  /*09c0*/  PRMT R71, RZ, 0x7610, R71 ;  /* 0x00007610ff477816 */ /* 0x000fe20000000047 */
[C---:B------:R-:W-:Y:S01]  /*09d0*/  FADD.FTZ R94, -R80.reuse, R69 ;  /* 0x00000045505e7221 */ /* 0x040fe20000010100 */
[----:B------:R-:W-:Y:S01]  /*09e0*/  PRMT R96, RZ, 0x5410, R73 ;  /* 0x00005410ff607816 */ /* 0x000fe20000000049 */
[----:B------:R-:W-:Y:S02]  /*09f0*/  FADD.FTZ R92, -R80, R97 ;  /* 0x00000061505c7221 */ /* 0x000fe40000010100 */
[C---:B------:R-:W-:Y:S02]  /*0a00*/  FMUL.FTZ R95, R3.reuse, R82 ;  /* 0x00000052035f7220 */ /* 0x040fe40000410000 */
[----:B------:R-:W-:Y:S02]  /*0a10*/  FMUL.FTZ R84, R3, R84 ;  /* 0x0000005403547220 */ /* 0x000fe40000410000 */
[----:B------:R-:W-:-:S02]  /*0a20*/  FMUL.FTZ R97, R18, R72 ;  /* 0x0000004812617220 */ /* 0x000fc40000410000 */
[----:B------:R-:W-:Y:S02]  /*0a30*/  FADD.FTZ R70, RZ, R90 ;  /* 0x0000005aff467221 */ /* 0x000fe40000010000 */
[----:B------:R-:W-:Y:S01]  /*0a40*/  FFMA.FTZ R69, R91, R90, RZ ;  /* 0x0000005a5b457223 */ /* 0x000fe200000100ff */
[----:B------:R-:W-:Y:S01]  /*0a50*/  PRMT R73, RZ, 0x7610, R73 ;  /* 0x00007610ff497816 */ /* 0x000fe20000000049 */
[----:B------:R-:W-:Y:S02]  /*0a60*/  FADD.FTZ R104, -R80, R71 ;  /* 0x0000004750687221 */ /* 0x000fe40000010100 */
[----:B------:R-:W-:Y:S02]  /*0a70*/  FADD.FTZ R42, R42, R96 ;  /* 0x000000602a2a7221 */ /* 0x000fe40000010000 */
[-C--:B------:R-:W-:Y:S02]  /*0a80*/  FFMA.FTZ R26, R95, R96.reuse, R26 ;  /* 0x000000605f1a7223 */ /* 0x080fe4000001001a */
[----:B------:R-:W-:-:S02]  /*0a90*/  FMUL.FTZ R96, R17, R96 ;  /* 0x0000006011607220 */ /* 0x000fc40000410000 */
[----:B------:R-:W-:Y:S02]  /*0aa0*/  FADD.FTZ R71, R70, R97 ;  /* 0x0000006146477221 */ /* 0x000fe40000010000 */
[----:B------:R-:W-:Y:S01]  /*0ab0*/  FFMA.FTZ R69, R84, R97, R69 ;  /* 0x0000006154457223 */ /* 0x000fe20000010045 */
[----:B------:R-:W-:Y:S01]  /*0ac0*/  PRMT R98, RZ, 0x5410, R74 ;  /* 0x00005410ff627816 */ /* 0x000fe2000000004a */
[C---:B------:R-:W-:Y:S02]  /*0ad0*/  FADD.FTZ R100, -R80.reuse, R99 ;  /* 0x0000006350647221 */ /* 0x040fe40000010100 */
[----:B------:R-:W-:Y:S02]  /*0ae0*/  FADD.FTZ R68, -R80, R101 ;  /* 0x0000006550447221 */ /* 0x000fe40000010100 */
[C---:B------:R-:W-:Y:S02]  /*0af0*/  FMUL.FTZ R99, R3.reuse, R92 ;  /* 0x0000005c03637220 */ /* 0x040fe40000410000 */
[----:B------:R-:W-:-:S02]  /*0b00*/  FMUL.FTZ R94, R3, R94 ;  /* 0x0000005e035e7220 */ /* 0x000fc40000410000 */
[----:B------:R-:W-:Y:S02]  /*0b10*/  FMUL.FTZ R101, R16, R73 ;  /* 0x0000004910657220 */ /* 0x000fe40000410000 */
[----:B------:R-:W-:Y:S02]  /*0b20*/  FADD.FTZ R70, R71, R96 ;  /* 0x0000006047467221 */ /* 0x000fe40000010000 */
[----:B------:R-:W-:Y:S01]  /*0b30*/  FFMA.FTZ R69, R95, R96, R69 ;  /* 0x000000605f457223 */ /* 0x000fe20000010045 */
[----:B------:R-:W-:Y:S01]  /*0b40*/  PRMT R74, RZ, 0x7610, R74 ;  /* 0x00007610ff4a7816 */ /* 0x000fe2000000004a */
[----:B------:R-:W-:Y:S02]  /*0b50*/  FADD.FTZ R44, R44, R98 ;  /* 0x000000622c2c7221 */ /* 0x000fe40000010000 */
[-C--:B------:R-:W-:Y:S02]  /*0b60*/  FFMA.FTZ R28, R99, R98.reuse, R28 ;  /* 0x00000062631c7223 */ /* 0x080fe4000001001c */
[----:B------:R-:W-:-:S02]  /*0b70*/  FMUL.FTZ R98, R15, R98 ;  /* 0x000000620f627220 */ /* 0x000fc40000410000 */
[----:B------:R-:W-:Y:S02]  /*0b80*/  FADD.FTZ R71, R70, R101 ;  /* 0x0000006546477221 */ /* 0x000fe40000010000 */
[----:B------:R-:W-:Y:S01]  /*0b90*/  FFMA.FTZ R69, R94, R101, R69 ;  /* 0x000000655e457223 */ /* 0x000fe20000010045 */
[----:B------:R-:W-:Y:S01]  /*0ba0*/  PRMT R102, RZ, 0x5410, R75 ;  /* 0x00005410ff667816 */ /* 0x000fe2000000004b */
[C---:B------:R-:W-:Y:S02]  /*0bb0*/  FMUL.FTZ R105, R3.reuse, R68 ;  /* 0x0000004403697220 */ /* 0x040fe40000410000 */
[----:B------:R-:W-:Y:S02]  /*0bc0*/  FMUL.FTZ R100, R3, R100 ;  /* 0x0000006403647220 */ /* 0x000fe40000410000 */
[----:B------:R-:W-:Y:S02]  /*0bd0*/  FMUL.FTZ R103, R14, R74 ;  /* 0x0000004a0e677220 */ /* 0x000fe40000410000 */
[----:B------:R-:W-:-:S02]  /*0be0*/  FADD.FTZ R68, R71, R98 ;  /* 0x0000006247447221 */ /* 0x000fc40000010000 */
[----:B------:R-:W-:Y:S01]  /*0bf0*/  FFMA.FTZ R69, R99, R98, R69 ;  /* 0x0000006263457223 */ /* 0x000fe20000010045 */
[----:B------:R-:W-:Y:S01]  /*0c00*/  PRMT R75, RZ, 0x7610, R75 ;  /* 0x00007610ff4b7816 */ /* 0x000fe2000000004b */
        /* <DEDUP_REMOVED lines=19> */
.L_x_380:
[----:B------:R-:W-:Y:S05]  /*0d40*/  BSYNC B2 ;  /* 0x0000000000027941 */ /* 0x000fea0003800000 */
.L_x_379:
[----:B------:R-:W-:Y:S05]  /*0d50*/  @!P2 BRA `(.L_x_378) ;  /* 0x000005300000a947 */ /* 0x000fea0003800000 */
[----:B------:R-:W-:-:S04]  /*0d60*/  IMAD.WIDE.U32 R68, R123, R0, c[0x0][0x188] ;  /* 0x000062007b447625 */ /* 0x000fc800078e0000 */
[----:B------:R-:W-:Y:S02]  /*0d70*/  IMAD.WIDE.U32 R72, R83, R0, c[0x0][0x208] ;  /* 0x0000820053487625 */ /* 0x000fe400078e0000 */
[----:B------:R-:W2:Y:S04]  /*0d80*/  LDG.E.128 R68, [R68.64] ;  /* 0x0000000444447981 */ /* 0x000ea8000c1e1d00 */
[----:B------:R-:W3:Y:S01]  /*0d90*/  LDG.E.128 R72, [R72.64] ;  /* 0x0000000448487981 */ /* 0x000ee2000c1e1d00 */
[----:B------:R-:W-:Y:S01]  /*0da0*/  HFMA2.MMA R88, -RZ, RZ, 0, 4.76837158203125e-07 ;  /* 0x00000008ff587435 */ /* 0x000fe200000001ff */
[----:B------:R-:W-:-:S04]  /*0db0*/  ISETP.NE.U32.AND P0, PT, RZ, c[0x0][0x218], PT ;  /* 0x00008600ff007a0c */ /* 0x000fc80003f05070 */
[----:B------:R-:W-:-:S05]  /*0dc0*/  ISETP.NE.AND.EX P0, PT, RZ, c[0x0][0x21c], PT, P0 ;  /* 0x00008700ff007a0c */ /* 0x000fca0003f05300 */
[----:B------:R-:W-:-:S06]  /*0dd0*/  IMAD.WIDE.U32 R88, R81, R88, c[0x0][0x190] ;  /* 0x0000640051587625 */ /* 0x000fcc00078e0058 */
[----:B------:R-:W5:Y:S02]  /*0de0*/  LDG.E.64 R88, [R88.64] ;  /* 0x0000000458587981 */ /* 0x000f64000c1e1b00 */
[----:B------:R-:W-:-:S05]  /*0df0*/  @P0 IMAD.WIDE.U32 R92, R123, R0, c[0x0][0x218] ;  /* 0x000086007b5c0625 */ /* 0x000fca00078e0000 */
[----:B------:R0:W5:Y:S01]  /*0e00*/  @P0 LDG.E.128 R20, [R92.64] ;  /* 0x000000045c140981 */ /* 0x000162000c1e1d00 */
[--C-:B--2---:R-:W-:Y:S02]  /*0e10*/  PRMT R81, RZ, 0x5410, R68.reuse ;  /* 0x00005410ff517816 */ /* 0x104fe40000000044 */
[----:B------:R-:W-:Y:S02]  /*0e20*/  PRMT R85, RZ, 0x5410, R69 ;  /* 0x00005410ff557816 */ /* 0x000fe40000000045 */
[----:B------:R-:W-:Y:S01]  /*0e30*/  PRMT R83, RZ, 0x7610, R68 ;  /* 0x00007610ff537816 */ /* 0x000fe20000000044 */
[C---:B------:R-:W-:Y:S01]  /*0e40*/  FADD.FTZ R68, -R80.reuse, R81 ;  /* 0x0000005150447221 */ /* 0x040fe20000010100 */
[--C-:B0-----:R-:W-:Y:S02]  /*0e50*/  PRMT R93, RZ, 0x5410, R70.reuse ;  /* 0x00005410ff5d7816 */ /* 0x101fe40000000046 */
[----:B------:R-:W-:Y:S01]  /*0e60*/  PRMT R109, RZ, 0x7610, R70 ;  /* 0x00007610ff6d7816 */ /* 0x000fe20000000046 */
[C---:B------:R-:W-:Y:S01]  /*0e70*/  FADD.FTZ R70, -R80.reuse, R85 ;  /* 0x0000005550467221 */ /* 0x040fe20000010100 */
[--C-:B---3--:R-:W-:Y:S01]  /*0e80*/  PRMT R108, RZ, 0x5410, R72.reuse ;  /* 0x00005410ff6c7816 */ /* 0x108fe20000000048 */
[----:B------:R-:W-:Y:S01]  /*0e90*/  FMUL.FTZ R85, R3, R68 ;  /* 0x0000004403557220 */ /* 0x000fe20000410000 */
[----:B------:R-:W-:Y:S01]  /*0ea0*/  PRMT R111, RZ, 0x5410, R71 ;  /* 0x00005410ff6f7816 */ /* 0x000fe20000000047 */
[----:B------:R-:W-:Y:S01]  /*0eb0*/  FADD.FTZ R106, -R80, R83 ;  /* 0x00000053506a7221 */ /* 0x000fe20000010100 */
[----:B------:R-:W-:Y:S01]  /*0ec0*/  PRMT R72, RZ, 0x7610, R72 ;  /* 0x00007610ff487816 */ /* 0x000fe20000000048 */
[----:B------:R-:W-:-:S02]  /*0ed0*/  FADD.FTZ R32, R32, R108 ;  /* 0x0000006c20207221 */ /* 0x000fc40000010000 */
[-C--:B------:R-:W-:Y:S02]  /*0ee0*/  FFMA.FTZ R60, R85, R108.reuse, R60 ;  /* 0x0000006c553c7223 */ /* 0x080fe4000001003c */
[----:B------:R-:W-:Y:S01]  /*0ef0*/  FMUL.FTZ R108, R11, R108 ;  /* 0x0000006c0b6c7220 */ /* 0x000fe20000410000 */
[----:B------:R-:W-:Y:S01]  /*0f00*/  PRMT R69, RZ, 0x7610, R69 ;  /* 0x00007610ff457816 */ /* 0x000fe20000000045 */
[C---:B------:R-:W-:Y:S01]  /*0f10*/  FADD.FTZ R116, -R80.reuse, R109 ;  /* 0x0000006d50747221 */ /* 0x040fe20000010100 */
[----:B------:R-:W-:Y:S01]  /*0f20*/  PRMT R112, RZ, 0x5410, R73 ;  /* 0x00005410ff707816 */ /* 0x000fe20000000049 */
[----:B------:R-:W-:Y:S02]  /*0f30*/  FADD.FTZ R0, -R80, R111 ;  /* 0x0000006f50007221 */ /* 0x000fe40000010100 */
[C---:B------:R-:W-:Y:S02]  /*0f40*/  FMUL.FTZ R109, R3.reuse, R70 ;  /* 0x00000046036d7220 */ /* 0x040fe40000410000 */
[----:B------:R-:W-:-:S02]  /*0f50*/  FMUL.FTZ R106, R3, R106 ;  /* 0x0000006a036a7220 */ /* 0x000fc40000410000 */
[----:B------:R-:W-:Y:S02]  /*0f60*/  FMUL.FTZ R111, R10, R72 ;  /* 0x000000480a6f7220 */ /* 0x000fe40000410000 */
[----:B------:R-:W-:Y:S02]  /*0f70*/  FADD.FTZ R82, R82, R108 ;  /* 0x0000006c52527221 */ /* 0x000fe40000010000 */
[----:B------:R-:W-:Y:S01]  /*0f80*/  FFMA.FTZ R122, R85, R108, R122 ;  /* 0x0000006c557a7223 */ /* 0x000fe2000001007a */
[----:B------:R-:W-:Y:S01]  /*0f90*/  PRMT R73, RZ, 0x7610, R73 ;  /* 0x00007610ff497816 */ /* 0x000fe20000000049 */
[C---:B------:R-:W-:Y:S02]  /*0fa0*/  FADD.FTZ R110, -R80.reuse, R69 ;  /* 0x00000045506e7221 */ /* 0x040fe40000010100 */
[----:B------:R-:W-:Y:S02]  /*0fb0*/  FADD.FTZ R92, -R80, R93 ;  /* 0x0000005d505c7221 */ /* 0x000fe40000010100 */
[----:B------:R-:W-:-:S02]  /*0fc0*/  FADD.FTZ R34, R34, R112 ;  /* 0x0000007022227221 */ /* 0x000fc40000010000 */
[-C--:B------:R-:W-:Y:S02]  /*0fd0*/  FFMA.FTZ R62, R109, R112.reuse, R62 ;  /* 0x000000706d3e7223 */ /* 0x080fe4000001003e */
        /* <DEDUP_REMOVED lines=16> */
[C---:B------:R-:W-:Y:S01]  /*10e0*/  FMUL.FTZ R119, R3.reuse, R0 ;  /* 0x0000000003777220 */ /* 0x040fe20000410000 */
[----:B------:R-:W-:Y:S01]  /*10f0*/  PRMT R71, RZ, 0x7610, R71 ;  /* 0x00007610ff477816 */ /* 0x000fe20000000047 */
[----:B------:R-:W-:Y:S02]  /*1100*/  FMUL.FTZ R116, R3, R116 ;  /* 0x0000007403747220 */ /* 0x000fe40000410000 */
[----:B------:R-:W-:Y:S02]  /*1110*/  FMUL.FTZ R117, R6, R74 ;  /* 0x0000004a06757220 */ /* 0x000fe40000410000 */
[----:B------:R-:W-:-:S02]  /*1120*/  FADD.FTZ R0, R69, R114 ;  /* 0x0000007245007221 */ /* 0x000fc40000010000 */
[----:B------:R-:W-:Y:S01]  /*1130*/  FFMA.FTZ R122, R115, R114, R122 ;  /* 0x00000072737a7223 */ /* 0x000fe2000001007a */
[----:B------:R-:W-:Y:S01]  /*1140*/  PRMT R68, RZ, 0x7610, R75 ;  /* 0x00007610ff447816 */ /* 0x000fe2000000004b */
[----:B------:R-:W-:Y:S02]  /*1150*/  FADD.FTZ R66, R66, R118 ;  /* 0x0000007642427221 */ /* 0x000fe40000010000 */
[-C--:B------:R-:W-:Y:S02]  /*1160*/  FFMA.FTZ R50, R119, R118.reuse, R50 ;  /* 0x0000007677327223 */ /* 0x080fe40000010032 */
[----:B------:R-:W-:Y:S02]  /*1170*/  FADD.FTZ R80, -R80, R71 ;  /* 0x0000004750507221 */ /* 0x000fe40000010100 */
        /* <DEDUP_REMOVED lines=17> */
.L_x_378:
[----:B------:R-:W-:Y:S05]  /*1290*/  BSYNC B1 ;  /* 0x0000000000017941 */ /* 0x000fea0003800000 */
.L_x_374:
[----:B------:R-:W-:Y:S05]  /*12a0*/  BRA.DIV ~URZ, `(.L_x_381) ;  /* 0x000023427f007947 */ /* 0x000fea000b800000 */
[----:B------:R2:W3:Y:S02]  /*12b0*/  SHFL.BFLY PT, R75, R82, 0x1, 0x1f ;  /* 0x0c201f00524b7f89 */ /* 0x0004e400000e0000 */
.L_x_436:
[----:B------:R-:W-:Y:S05]  /*12c0*/  BRA.DIV ~URZ, `(.L_x_382) ;  /* 0x000023a27f007947 */ /* 0x000fea000b800000 */
[----:B-1----:R-:W1:Y:S01]  /*12d0*/  SHFL.BFLY PT, R69, R122, 0x1, 0x1f ;  /* 0x0c201f007a457f89 */ /* 0x002e6200000e0000 */
[----:B---3--:R-:W-:-:S05]  /*12e0*/  FADD.FTZ R75, R75, R82 ;  /* 0x000000524b4b7221 */ /* 0x008fca0000010000 */
[----:B------:R-:W3:Y:S01]  /*12f0*/  SHFL.BFLY PT, R0, R75, 0x2, 0x1f ;  /* 0x0c401f004b007f89 */ /* 0x000ee200000e0000 */
[----:B-1----:R-:W-:-:S05]  /*1300*/  FADD.FTZ R69, R69, R122 ;  /* 0x0000007a45457221 */ /* 0x002fca0000010000 */
[----:B------:R-:W1:Y:S01]  /*1310*/  SHFL.BFLY PT, R68, R69, 0x2, 0x1f ;  /* 0x0c401f0045447f89 */ /* 0x000e6200000e0000 */
        /* <DEDUP_REMOVED lines=9> */
[----:B------:R3:W4:Y:S01]  /*13b0*/  SHFL.BFLY PT, R75, R72, 0x10, 0x1f ;  /* 0x0e001f00484b7f89 */ /* 0x00072200000e0000 */
[----:B-1----:R-:W-:-:S05]  /*13c0*/  FADD.FTZ R74, R73, R70 ;  /* 0x00000046494a7221 */ /* 0x002fca0000010000 */
[----:B------:R3:W1:Y:S02]  /*13d0*/  SHFL.BFLY PT, R69, R74, 0x10, 0x1f ;  /* 0x0e001f004a457f89 */ /* 0x00066400000e0000 */
.L_x_437:
[----:B------:R-:W-:Y:S01]  /*13e0*/  ISETP.GE.AND P4, PT, R2, 0x1, PT ;  /* 0x000000010200780c */ /* 0x000fe20003f86270 */
[----:B----4-:R-:W-:Y:S01]  /*13f0*/  FADD.FTZ R0, R75, R72 ;  /* 0x000000484b007221 */ /* 0x010fe20000010000 */
[----:B------:R-:W-:Y:S01]  /*1400*/  BSSY B1, `(.L_x_383) ;  /* 0x00000ce000017945 */ /* 0x000fe20003800000 */
[----:B-1----:R-:W-:Y:S02]  /*1410*/  FADD.FTZ R69, R69, R74 ;  /* 0x0000004a45457221 */ /* 0x002fe40000010000 */
[----:B------:R-:W-:Y:S02]  /*1420*/  FMUL.FTZ R0, R0, c[0x0][0x1e0] ;  /* 0x0000780000007a20 */ /* 0x000fe40000410000 */
[----:B---3--:R-:W-:-:S06]  /*1430*/  FMUL.FTZ R72, R69, c[0x0][0x1e0] ;  /* 0x0000780045487a20 */ /* 0x008fcc0000410000 */
[----:B------:R-:W-:Y:S02]  /*1440*/  @P4 IADD3 R2, R2, -0x1, RZ ;  /* 0xffffffff02024810 */ /* 0x000fe40007ffe0ff */
[----:B------:R-:W-:-:S03]  /*1450*/  @P4 LOP3.LUT R68, R78, 0x1f, RZ, 0xc0, !PT ;  /* 0x0000001f4e444812 */ /* 0x000fc600078ec0ff */
[----:B------:R-:W-:-:S05]  /*1460*/  @P4 IMAD R2, R2, c[0x0][0x168], RZ ;  /* 0x00005a0002024a24 */ /* 0x000fca00078e02ff */
[----:B------:R-:W-:-:S04]  /*1470*/  @P4 SHF.R.S32.HI R71, RZ, 0x1f, R2 ;  /* 0x0000001fff474819 */ /* 0x000fc80000011402 */
[----:B------:R-:W-:Y:S01]  /*1480*/  @P4 LEA.HI R71, R71, R2, RZ, 0x3 ;  /* 0x0000000247474211 */ /* 0x000fe200078f18ff */
[----:B------:R-:W-:-:S03]  /*1490*/  IMAD.MOV.U32 R2, RZ, RZ, RZ ;  /* 0x000000ffff027224 */ /* 0x000fc600078e00ff */
        /* <DEDUP_REMOVED lines=10> */
[----:B-----5:R-:W-:Y:S01]  /*1540*/  PRMT R68, RZ, 0x5410, R52 ;  /* 0x00005410ff447816 */ /* 0x020fe20000000034 */
[----:B------:R-:W-:Y:S05]  /*1550*/  BRA `(.L_x_387) ;  /* 0x000000b000007947 */ /* 0x000fea0003800000 */
.L_x_386:
        /* <DEDUP_REMOVED lines=9> */
[----:B-----5:R-:W-:-:S05]  /*15f0*/  @P5 PRMT R69, RZ, 0x5410, R52 ;  /* 0x00005410ff455816 */ /* 0x020fca0000000034 */
[----:B------:R-:W-:Y:S02]  /*1600*/  @P5 FADD.FTZ R68, R68, R69 ;  /* 0x0000004544445221 */ /* 0x000fe40000010000 */
.L_x_387:
[----:B------:R-:W-:Y:S05]  /*1610*/  BSYNC B2 ;  /* 0x0000000000027941 */ /* 0x000fea0003800000 */
.L_x_385:
[----:B------:R-:W-:Y:S01]  /*1620*/  ISETP.NE.U32.AND P0, PT, RZ, c[0x0][0x258], PT ;  /* 0x00009600ff007a0c */ /* 0x000fe20003f05070 */
[----:B------:R-:W-:Y:S01]  /*1630*/  @P4 FMUL.FTZ R69, R68, c[0x0][0x1ec] ;  /* 0x00007b0044454a20 */ /* 0x000fe20000410000 */
[----:B-----5:R-:W-:Y:S01]  /*1640*/  @P4 LOP3.LUT P6, RZ, R86, 0xff, RZ, 0xc0, !PT ;  /* 0x000000ff56ff4812 */ /* 0x020fe200078cc0ff */
[----:B------:R-:W-:Y:S01]  /*1650*/  BSSY B2, `(.L_x_388) ;  /* 0x0000014000027945 */ /* 0x000fe20003800000 */
[----:B------:R-:W-:Y:S01]  /*1660*/  ISETP.NE.AND.EX P0, PT, RZ, c[0x0][0x25c], PT, P0 ;  /* 0x00009700ff007a0c */ /* 0x000fe20003f05300 */
[----:B------:R-:W-:-:S05]  /*1670*/  @P4 FMUL.FTZ R69, R69, c[0x0][0x1e8] ;  /* 0x00007a0045454a20 */ /* 0x000fca0000410000 */
[----:B------:R-:W-:-:S04]  /*1680*/  @P4 FSEL R69, R69, RZ, P6 ;  /* 0x000000ff45454208 */ /* 0x000fc80003000000 */
[----:B------:R-:W-:-:S03]  /*1690*/  @P4 F2FP.BF16.PACK_AB R69, RZ, R69 ;  /* 0x00000045ff45423e */ /* 0x000fc600000010ff */
        /* <DEDUP_REMOVED lines=8> */
.L_x_389:
[----:B------:R-:W-:-:S04]  /*1720*/  ISETP.NE.AND P6, PT, R76, RZ, PT ;  /* 0x000000ff4c00720c */ /* 0x000fc80003fc5270 */
[----:B------:R-:W-:-:S05]  /*1730*/  FSEL R69, R0, RZ, !P6 ;  /* 0x000000ff00457208 */ /* 0x000fca0007000000 */
[----:B------:R-:W-:Y:S01]  /*1740*/  FFMA.FTZ R68, R84, R72, R69 ;  /* 0x0000004854447223 */ /* 0x000fe20000010045 */
[----:B------:R-:W-:-:S03]  /*1750*/  @P5 PRMT R69, RZ, 0x7610, R52 ;  /* 0x00007610ff455816 */ /* 0x000fc60000000034 */
[----:B------:R-:W-:-:S04]  /*1760*/  FADD.FTZ R68, R97, -R68 ;  /* 0x8000004461447221 */ /* 0x000fc80000010000 */
[----:B------:R-:W-:-:S04]  /*1770*/  FMUL.FTZ R68, R3, R68 ;  /* 0x0000004403447220 */ /* 0x000fc80000410000 */
[----:B------:R-:W-:Y:S02]  /*1780*/  @P5 FADD.FTZ R68, R68, R69 ;  /* 0x0000004544445221 */ /* 0x000fe40000010000 */
.L_x_390:
[----:B------:R-:W-:Y:S05]  /*1790*/  BSYNC B2 ;  /* 0x0000000000027941 */ /* 0x000fea0003800000 */
.L_x_388:
[----:B------:R-:W-:Y:S01]  /*17a0*/  @P4 FMUL.FTZ R69, R68, c[0x0][0x1ec] ;  /* 0x00007b0044454a20 */ /* 0x000fe20000410000 */
[----:B------:R-:W-:Y:S01]  /*17b0*/  @P4 LOP3.LUT P6, RZ, R86, 0xff00, RZ, 0xc0, !PT ;  /* 0x0000ff0056ff4812 */ /* 0x000fe200078cc0ff */
[----:B------:R-:W-:Y:S01]  /*17c0*/  BSSY B2, `(.L_x_391) ;  /* 0x0000013000027945 */ /* 0x000fe20003800000 */
[----:B------:R-:W-:Y:S01]  /*17d0*/  @P0 F2FP.BF16.PACK_AB R68, RZ, R68 ;  /* 0x00000044ff44023e */ /* 0x000fe200000010ff */
[----:B------:R-:W-:-:S03]  /*17e0*/  @P4 FMUL.FTZ R69, R69, c[0x0][0x1e8] ;  /* 0x00007a0045454a20 */ /* 0x000fc60000410000 */
[----:B------:R-:W-:Y:S02]  /*17f0*/  @P0 PRMT R56, R56, 0x5410, R68 ;  /* 0x0000541038380816 */ /* 0x000fe40000000044 */
[----:B------:R-:W-:-:S04]  /*1800*/  @P4 FSEL R69, R69, RZ, P6 ;  /* 0x000000ff45454208 */ /* 0x000fc80003000000 */
[----:B------:R-:W-:-:S04]  /*1810*/  @P4 F2FP.BF16.PACK_AB R69, RZ, R69 ;  /* 0x00000045ff45423e */ /* 0x000fc800000010ff */
[----:B------:R-:W-:Y:S01]  /*1820*/  @P4 PRMT R36, R36, 0x5410, R69 ;  /* 0x0000541024244816 */ /* 0x000fe20000000045 */
[----:B------:R-:W-:Y:S05]  /*1830*/  @P3 BRA `(.L_x_392) ;  /* 0x0000004000003947 */ /* 0x000fea0003800000 */
[----:B------:R-:W-:Y:S01]  /*1840*/  IMAD.MOV.U32 R68, RZ, RZ, RZ ;  /* 0x000000ffff447224 */ /* 0x000fe200078e00ff */
[----:B------:R-:W-:Y:S05]  /*1850*/  @!P5 BRA `(.L_x_393) ;  /* 0x000000900000d947 */ /* 0x000fea0003800000 */
[----:B------:R-:W-:Y:S01]  /*1860*/  PRMT R68, RZ, 0x5410, R53 ;  /* 0x00005410ff447816 */ /* 0x000fe20000000035 */
[----:B------:R-:W-:Y:S05]  /*1870*/  BRA `(.L_x_393) ;  /* 0x0000007000007947 */ /* 0x000fea0003800000 */
.L_x_392:
[----:B------:R-:W-:-:S04]  /*1880*/  ISETP.NE.AND P6, PT, R76, RZ, PT ;  /* 0x000000ff4c00720c */ /* 0x000fc80003fc5270 */
[----:B------:R-:W-:-:S05]  /*1890*/  FSEL R69, R0, RZ, !P6 ;  /* 0x000000ff00457208 */ /* 0x000fca0007000000 */
[----:B------:R-:W-:-:S04]  /*18a0*/  FFMA.FTZ R69, R95, R72, R69 ;  /* 0x000000485f457223 */ /* 0x000fc80000010045 */
[----:B------:R-:W-:Y:S01]  /*18b0*/  FADD.FTZ R68, R96, -R69 ;  /* 0x8000004560447221 */ /* 0x000fe20000010000 */
[----:B------:R-:W-:-:S03]  /*18c0*/  @P5 PRMT R69, RZ, 0x5410, R53 ;  /* 0x00005410ff455816 */ /* 0x000fc60000000035 */
[----:B------:R-:W-:-:S04]  /*18d0*/  FMUL.FTZ R68, R3, R68 ;  /* 0x0000004403447220 */ /* 0x000fc80000410000 */
[----:B------:R-:W-:Y:S02]  /*18e0*/  @P5 FADD.FTZ R68, R68, R69 ;  /* 0x0000004544445221 */ /* 0x000fe40000010000 */
.L_x_393:
[----:B------:R-:W-:Y:S05]  /*18f0*/  BSYNC B2 ;  /* 0x0000000000027941 */ /* 0x000fea0003800000 */
.L_x_391:
        /* <DEDUP_REMOVED lines=14> */
.L_x_395:
[----:B------:R-:W-:-:S04]  /*19e0*/  ISETP.NE.AND P6, PT, R76, RZ, PT ;  /* 0x000000ff4c00720c */ /* 0x000fc80003fc5270 */
[----:B------:R-:W-:-:S05]  /*19f0*/  FSEL R69, R0, RZ, !P6 ;  /* 0x000000ff00457208 */ /* 0x000fca0007000000 */
[----:B------:R-:W-:Y:S01]  /*1a00*/  FFMA.FTZ R68, R94, R72, R69 ;  /* 0x000000485e447223 */ /* 0x000fe20000010045 */
[----:B------:R-:W-:-:S03]  /*1a10*/  @P5 PRMT R69, RZ, 0x7610, R53 ;  /* 0x00007610ff455816 */ /* 0x000fc60000000035 */
[----:B------:R-:W-:-:S04]  /*1a20*/  FADD.FTZ R68, R101, -R68 ;  /* 0x8000004465447221 */ /* 0x000fc80000010000 */
[----:B------:R-:W-:-:S04]  /*1a30*/  FMUL.FTZ R68, R3, R68 ;  /* 0x0000004403447220 */ /* 0x000fc80000410000 */
[----:B------:R-:W-:Y:S02]  /*1a40*/  @P5 FADD.FTZ R68, R68, R69 ;  /* 0x0000004544445221 */ /* 0x000fe40000010000 */
.L_x_396:
[----:B------:R-:W-:Y:S05]  /*1a50*/  BSYNC B2 ;  /* 0x0000000000027941 */ /* 0x000fea0003800000 */
.L_x_394:
        /* <DEDUP_REMOVED lines=10> */
[----:B------:R-:W-:Y:S01]  /*1b00*/  HFMA2.MMA R68, -RZ, RZ, 0, 0 ;  /* 0x00000000ff447435 */ /* 0x000fe200000001ff */
[----:B------:R-:W-:Y:S05]  /*1b10*/  @!P5 BRA `(.L_x_399) ;  /* 0x000000900000d947 */ /* 0x000fea0003800000 */
[----:B------:R-:W-:Y:S01]  /*1b20*/  PRMT R68, RZ, 0x5410, R54 ;  /* 0x00005410ff447816 */ /* 0x000fe20000000036 */
[----:B------:R-:W-:Y:S05]  /*1b30*/  BRA `(.L_x_399) ;  /* 0x0000007000007947 */ /* 0x000fea0003800000 */
.L_x_398:
[----:B------:R-:W-:-:S04]  /*1b40*/  ISETP.NE.AND P6, PT, R76, RZ, PT ;  /* 0x000000ff4c00720c */ /* 0x000fc80003fc5270 */
[----:B------:R-:W-:-:S05]  /*1b50*/  FSEL R69, R0, RZ, !P6 ;  /* 0x000000ff00457208 */ /* 0x000fca0007000000 */
[----:B------:R-:W-:-:S04]  /*1b60*/  FFMA.FTZ R69, R99, R72, R69 ;  /* 0x0000004863457223 */ /* 0x000fc80000010045 */
[----:B------:R-:W-:Y:S01]  /*1b70*/  FADD.FTZ R68, R98, -R69 ;  /* 0x8000004562447221 */ /* 0x000fe20000010000 */
[----:B------:R-:W-:-:S03]  /*1b80*/  @P5 PRMT R69, RZ, 0x5410, R54 ;  /* 0x00005410ff455816 */ /* 0x000fc60000000036 */
[----:B------:R-:W-:-:S04]  /*1b90*/  FMUL.FTZ R68, R3, R68 ;  /* 0x0000004403447220 */ /* 0x000fc80000410000 */
[----:B------:R-:W-:Y:S02]  /*1ba0*/  @P5 FADD.FTZ R68, R68, R69 ;  /* 0x0000004544445221 */ /* 0x000fe40000010000 */
.L_x_399:
[----:B------:R-:W-:Y:S05]  /*1bb0*/  BSYNC B2 ;  /* 0x0000000000027941 */ /* 0x000fea0003800000 */
.L_x_397:
        /* <DEDUP_REMOVED lines=14> */
.L_x_401:
[----:B------:R-:W-:-:S04]  /*1ca0*/  ISETP.NE.AND P6, PT, R76, RZ, PT ;  /* 0x000000ff4c00720c */ /* 0x000fc80003fc5270 */
[----:B------:R-:W-:-:S05]  /*1cb0*/  FSEL R69, R0, RZ, !P6 ;  /* 0x000000ff00457208 */ /* 0x000fca0007000000 */
[----:B------:R-:W-:Y:S01]  /*1cc0*/  FFMA.FTZ R68, R100, R72, R69 ;  /* 0x0000004864447223 */ /* 0x000fe20000010045 */
[----:B------:R-:W-:-:S03]  /*1cd0*/  @P5 PRMT R69, RZ, 0x7610, R54 ;  /* 0x00007610ff455816 */ /* 0x000fc60000000036 */
[----:B------:R-:W-:-:S04]  /*1ce0*/  FADD.FTZ R68, R103, -R68 ;  /* 0x8000004467447221 */ /* 0x000fc80000010000 */
[----:B------:R-:W-:-:S04]  /*1cf0*/  FMUL.FTZ R68, R3, R68 ;  /* 0x0000004403447220 */ /* 0x000fc80000410000 */
[----:B------:R-:W-:Y:S02]  /*1d00*/  @P5 FADD.FTZ R68, R68, R69 ;  /* 0x0000004544445221 */ /* 0x000fe40000010000 */
.L_x_402:
[----:B------:R-:W-:Y:S05]  /*1d10*/  BSYNC B2 ;  /* 0x0000000000027941 */ /* 0x000fea0003800000 */
.L_x_400:
        /* <DEDUP_REMOVED lines=14> */
.L_x_404:
[----:B------:R-:W-:-:S04]  /*1e00*/  ISETP.NE.AND P6, PT, R76, RZ, PT ;  /* 0x000000ff4c00720c */ /* 0x000fc80003fc5270 */
[----:B------:R-:W-:-:S05]  /*1e10*/  FSEL R69, R0, RZ, !P6 ;  /* 0x000000ff00457208 */ /* 0x000fca0007000000 */
[----:B------:R-:W-:-:S04]  /*1e20*/  FFMA.FTZ R69, R105, R72, R69 ;  /* 0x0000004869457223 */ /* 0x000fc80000010045 */
[----:B------:R-:W-:Y:S01]  /*1e30*/  FADD.FTZ R68, R102, -R69 ;  /* 0x8000004566447221 */ /* 0x000fe20000010000 */
[----:B------:R-:W-:-:S03]  /*1e40*/  @P5 PRMT R69, RZ, 0x5410, R55 ;  /* 0x00005410ff455816 */ /* 0x000fc60000000037 */
[----:B------:R-:W-:-:S04]  /*1e50*/  FMUL.FTZ R68, R3, R68 ;  /* 0x0000004403447220 */ /* 0x000fc80000410000 */
[----:B------:R-:W-:Y:S02]  /*1e60*/  @P5 FADD.FTZ R68, R68, R69 ;  /* 0x0000004544445221 */ /* 0x000fe40000010000 */
.L_x_405:
[----:B------:R-:W-:Y:S05]  /*1e70*/  BSYNC B2 ;  /* 0x0000000000027941 */ /* 0x000fea0003800000 */
.L_x_403:
        /* <DEDUP_REMOVED lines=10> */
[----:B------:R-:W-:Y:S01]  /*1f20*/  MOV R68, RZ ;  /* 0x000000ff00447202 */ /* 0x000fe20000000f00 */
[----:B------:R-:W-:Y:S05]  /*1f30*/  @!P5 BRA `(.L_x_408) ;  /* 0x000000900000d947 */ /* 0x000fea0003800000 */
[----:B------:R-:W-:Y:S01]  /*1f40*/  PRMT R68, RZ, 0x7610, R55 ;  /* 0x00007610ff447816 */ /* 0x000fe20000000037 */
[----:B------:R-:W-:Y:S05]  /*1f50*/  BRA `(.L_x_408) ;  /* 0x0000007000007947 */ /* 0x000fea0003800000 */
.L_x_407:
[----:B------:R-:W-:-:S04]  /*1f60*/  ISETP.NE.AND P6, PT, R76, RZ, PT ;  /* 0x000000ff4c00720c */ /* 0x000fc80003fc5270 */
[----:B------:R-:W-:-:S05]  /*1f70*/  FSEL R69, R0, RZ, !P6 ;  /* 0x000000ff00457208 */ /* 0x000fca0007000000 */
[----:B------:R-:W-:Y:S01]  /*1f80*/  FFMA.FTZ R68, R104, R72, R69 ;  /* 0x0000004868447223 */ /* 0x000fe20000010045 */
[----:B------:R-:W-:-:S03]  /*1f90*/  @P5 PRMT R69, RZ, 0x7610, R55 ;  /* 0x00007610ff455816 */ /* 0x000fc60000000037 */
[----:B------:R-:W-:-:S04]  /*1fa0*/  FADD.FTZ R68, R107, -R68 ;  /* 0x800000446b447221 */ /* 0x000fc80000010000 */
[----:B------:R-:W-:-:S04]  /*1fb0*/  FMUL.FTZ R68, R3, R68 ;  /* 0x0000004403447220 */ /* 0x000fc80000410000 */
[----:B------:R-:W-:Y:S02]  /*1fc0*/  @P5 FADD.FTZ R68, R68, R69 ;  /* 0x0000004544445221 */ /* 0x000fe40000010000 */
.L_x_408:
[----:B------:R-:W-:Y:S05]  /*1fd0*/  BSYNC B2 ;  /* 0x0000000000027941 */ /* 0x000fea0003800000 */
.L_x_406:
[----:B------:R-:W-:Y:S01]  /*1fe0*/  @P4 FMUL.FTZ R69, R68, c[0x0][0x1ec] ;  /* 0x00007b0044454a20 */ /* 0x000fe20000410000 */
[----:B------:R-:W-:Y:S01]  /*1ff0*/  @P4 LOP3.LUT P5, RZ, R87, 0xff000000, RZ, 0xc0, !PT ;  /* 0xff00000057ff4812 */ /* 0x000fe200078ac0ff */
[----:B------:R-:W-:Y:S01]  /*2000*/  @P0 IMAD.MOV.U32 R70, RZ, RZ, 0x10 ;  /* 0x00000010ff460424 */ /* 0x000fe200078e00ff */
[----:B------:R-:W-:Y:S01]  /*2010*/  @P0 F2FP.BF16.PACK_AB R73, RZ, R68 ;  /* 0x00000044ff49023e */ /* 0x000fe200000010ff */
[----:B------:R-:W-:Y:S02]  /*2020*/  @P4 FMUL.FTZ R69, R69, c[0x0][0x1e8] ;  /* 0x00007a0045454a20 */ /* 0x000fe40000410000 */
[----:B------:R-:W-:Y:S01]  /*2030*/  @P4 IMAD.MOV.U32 R75, RZ, RZ, 0x10 ;  /* 0x00000010ff4b4424 */ /* 0x000fe200078e00ff */
[----:B------:R-:W-:Y:S01]  /*2040*/  @P0 PRMT R59, R59, 0x5410, R73 ;  /* 0x000054103b3b0816 */ /* 0x000fe20000000049 */
[----:B------:R-:W-:Y:S01]  /*2050*/  @P0 IMAD.WIDE.U32 R70, R79, R70, c[0x0][0x258] ;  /* 0x000096004f460625 */ /* 0x000fe200078e0046 */
[----:B------:R-:W-:Y:S02]  /*2060*/  @P4 FSEL R69, R69, RZ, P5 ;  /* 0x000000ff45454208 */ /* 0x000fe40002800000 */
[----:B------:R-:W-:-:S02]  /*2070*/  IADD3 R79, R79, 0x20, RZ ;  /* 0x000000204f4f7810 */ /* 0x000fc40007ffe0ff */
[----:B------:R-:W-:Y:S01]  /*2080*/  @P4 F2FP.BF16.PACK_AB R74, RZ, R69 ;  /* 0x00000045ff4a423e */ /* 0x000fe200000010ff */
[C---:B------:R-:W-:Y:S01]  /*2090*/  @P4 IMAD.WIDE.U32 R68, R2.reuse, R75, c[0x0][0x248] ;  /* 0x0000920002444625 */ /* 0x040fe200078e004b */
[----:B------:R1:W-:Y:S01]  /*20a0*/  @P0 STG.E.128 [R70.64], R56 ;  /* 0x0000003846000986 */ /* 0x0003e2000c101d04 */
[----:B------:R-:W-:Y:S02]  /*20b0*/  IADD3 R2, R2, 0x20, RZ ;  /* 0x0000002002027810 */ /* 0x000fe40007ffe0ff */
[----:B------:R-:W-:-:S05]  /*20c0*/  @P4 PRMT R39, R39, 0x5410, R74 ;  /* 0x0000541027274816 */ /* 0x000fca000000004a */
[----:B------:R1:W-:Y:S02]  /*20d0*/  @P4 STG.E.128 [R68.64], R36 ;  /* 0x0000002444004986 */ /* 0x0003e4000c101d04 */
.L_x_384:
[----:B------:R-:W-:Y:S05]  /*20e0*/  BSYNC B1 ;  /* 0x0000000000017941 */ /* 0x000fea0003800000 */
.L_x_383:
[----:B------:R-:W-:Y:S01]  /*20f0*/  BSSY B1, `(.L_x_409) ;  /* 0x00000c2000017945 */ /* 0x000fe20003800000 */
[----:B------:R-:W-:Y:S05]  /*2100*/  @!P2 BRA `(.L_x_410) ;  /* 0x00000c000000a947 */ /* 0x000fea0003800000 */
[----:B------:R-:W-:Y:S01]  /*2110*/  BSSY B2, `(.L_x_411) ;  /* 0x0000015000027945 */ /* 0x000fe20003800000 */
[----:B------:R-:W-:Y:S05]  /*2120*/  @P3 BRA `(.L_x_412) ;  /* 0x0000008000003947 */ /* 0x000fea0003800000 */
[----:B------:R-:W-:Y:S01]  /*2130*/  ULDC.64 UR6, c[0x0][0x218] ;  /* 0x0000860000067ab9 */ /* 0x000fe20000000a00 */
[----:B-1----:R-:W-:Y:S01]  /*2140*/  HFMA2.MMA R68, -RZ, RZ, 0, 0 ;  /* 0x00000000ff447435 */ /* 0x002fe200000001ff */
[----:B------:R-:W-:-:S04]  /*2150*/  UISETP.NE.U32.AND UP0, UPT, URZ, UR6, UPT ;  /* 0x000000063f00728c */ /* 0x000fc8000bf05070 */
[----:B------:R-:W-:-:S06]  /*2160*/  UISETP.NE.AND.EX UP0, UPT, URZ, UR7, UPT, UP0 ;  /* 0x000000073f00728c */ /* 0x000fcc000bf05300 */
[----:B------:R-:W-:-:S13]  /*2170*/  PLOP3.LUT P5, PT, PT, PT, UP0, 0x80, 0x0 ;  /* 0x000000000000781c */ /* 0x000fda0003faf008 */
[----:B------:R-:W-:Y:S05]  /*2180*/  @!P5 BRA `(.L_x_413) ;  /* 0x000000d00000d947 */ /* 0x000fea0003800000 */
[----:B-----5:R-:W-:Y:S01]  /*2190*/  PRMT R68, RZ, 0x5410, R20 ;  /* 0x00005410ff447816 */ /* 0x020fe20000000014 */
[----:B------:R-:W-:Y:S05]  /*21a0*/  BRA `(.L_x_413) ;  /* 0x000000b000007947 */ /* 0x000fea0003800000 */
.L_x_412:
[----:B------:R-:W-:Y:S01]  /*21b0*/  ULDC.64 UR6, c[0x0][0x218] ;  /* 0x0000860000067ab9 */ /* 0x000fe20000000a00 */
[----:B------:R-:W-:Y:S01]  /*21c0*/  ISETP.NE.AND P0, PT, R76, RZ, PT ;  /* 0x000000ff4c00720c */ /* 0x000fe20003f05270 */
[----:B------:R-:W-:-:S03]  /*21d0*/  UISETP.NE.U32.AND UP0, UPT, URZ, UR6, UPT ;  /* 0x000000063f00728c */ /* 0x000fc6000bf05070 */
[----:B-1----:R-:W-:Y:S01]  /*21e0*/  FSEL R69, R0, RZ, !P0 ;  /* 0x000000ff00457208 */ /* 0x002fe20004000000 */
[----:B------:R-:W-:-:S04]  /*21f0*/  UISETP.NE.AND.EX UP0, UPT, URZ, UR7, UPT, UP0 ;  /* 0x000000073f00728c */ /* 0x000fc8000bf05300 */
[----:B------:R-:W-:Y:S02]  /*2200*/  FFMA.FTZ R69, R85, R72, R69 ;  /* 0x0000004855457223 */ /* 0x000fe40000010045 */
[----:B------:R-:W-:Y:S02]  /*2210*/  PLOP3.LUT P5, PT, PT, PT, UP0, 0x80, 0x0 ;  /* 0x000000000000781c */ /* 0x000fe40003faf008 */
[----:B------:R-:W-:-:S04]  /*2220*/  FADD.FTZ R68, R108, -R69 ;  /* 0x800000456c447221 */ /* 0x000fc80000010000 */
[----:B------:R-:W-:-:S07]  /*2230*/  FMUL.FTZ R68, R3, R68 ;  /* 0x0000004403447220 */ /* 0x000fce0000410000 */
[----:B-----5:R-:W-:-:S05]  /*2240*/  @P5 PRMT R69, RZ, 0x5410, R20 ;  /* 0x00005410ff455816 */ /* 0x020fca0000000014 */
[----:B------:R-:W-:Y:S02]  /*2250*/  @P5 FADD.FTZ R68, R68, R69 ;  /* 0x0000004544445221 */ /* 0x000fe40000010000 */
.L_x_413:
[----:B------:R-:W-:Y:S05]  /*2260*/  BSYNC B2 ;  /* 0x0000000000027941 */ /* 0x000fea0003800000 */
.L_x_411:
        /* <DEDUP_REMOVED lines=16> */
.L_x_415:
[----:B------:R-:W-:-:S04]  /*2370*/  ISETP.NE.AND P6, PT, R76, RZ, PT ;  /* 0x000000ff4c00720c */ /* 0x000fc80003fc5270 */
[----:B------:R-:W-:-:S05]  /*2380*/  FSEL R69, R0, RZ, !P6 ;  /* 0x000000ff00457208 */ /* 0x000fca0007000000 */
[----:B------:R-:W-:Y:S01]  /*2390*/  FFMA.FTZ R68, R106, R72, R69 ;  /* 0x000000486a447223 */ /* 0x000fe20000010045 */
[----:B------:R-:W-:-:S03]  /*23a0*/  @P5 PRMT R69, RZ, 0x7610, R20 ;  /* 0x00007610ff455816 */ /* 0x000fc60000000014 */
[----:B------:R-:W-:-:S04]  /*23b0*/  FADD.FTZ R68, R111, -R68 ;  /* 0x800000446f447221 */ /* 0x000fc80000010000 */
[----:B------:R-:W-:-:S04]  /*23c0*/  FMUL.FTZ R68, R3, R68 ;  /* 0x0000004403447220 */ /* 0x000fc80000410000 */
[----:B------:R-:W-:Y:S02]  /*23d0*/  @P5 FADD.FTZ R68, R68, R69 ;  /* 0x0000004544445221 */ /* 0x000fe40000010000 */
.L_x_416:
[----:B------:R-:W-:Y:S05]  /*23e0*/  BSYNC B2 ;  /* 0x0000000000027941 */ /* 0x000fea0003800000 */
.L_x_414:
        /* <DEDUP_REMOVED lines=14> */
.L_x_418:
[----:B------:R-:W-:-:S04]  /*24d0*/  ISETP.NE.AND P6, PT, R76, RZ, PT ;  /* 0x000000ff4c00720c */ /* 0x000fc80003fc5270 */
[----:B------:R-:W-:-:S05]  /*24e0*/  FSEL R69, R0, RZ, !P6 ;  /* 0x000000ff00457208 */ /* 0x000fca0007000000 */
[----:B------:R-:W-:-:S04]  /*24f0*/  FFMA.FTZ R69, R109, R72, R69 ;  /* 0x000000486d457223 */ /* 0x000fc80000010045 */
[----:B------:R-:W-:Y:S01]  /*2500*/  FADD.FTZ R68, R112, -R69 ;  /* 0x8000004570447221 */ /* 0x000fe20000010000 */
[----:B------:R-:W-:-:S03]  /*2510*/  @P5 PRMT R69, RZ, 0x5410, R21 ;  /* 0x00005410ff455816 */ /* 0x000fc60000000015 */
[----:B------:R-:W-:-:S04]  /*2520*/  FMUL.FTZ R68, R3, R68 ;  /* 0x0000004403447220 */ /* 0x000fc80000410000 */
[----:B------:R-:W-:Y:S02]  /*2530*/  @P5 FADD.FTZ R68, R68, R69 ;  /* 0x0000004544445221 */ /* 0x000fe40000010000 */
.L_x_419:
[----:B------:R-:W-:Y:S05]  /*2540*/  BSYNC B2 ;  /* 0x0000000000027941 */ /* 0x000fea0003800000 */
.L_x_417:
        /* <DEDUP_REMOVED lines=14> */
.L_x_421:
[----:B------:R-:W-:-:S04]  /*2630*/  ISETP.NE.AND P6, PT, R76, RZ, PT ;  /* 0x000000ff4c00720c */ /* 0x000fc80003fc5270 */
[----:B------:R-:W-:-:S05]  /*2640*/  FSEL R69, R0, RZ, !P6 ;  /* 0x000000ff00457208 */ /* 0x000fca0007000000 */
[----:B------:R-:W-:Y:S01]  /*2650*/  FFMA.FTZ R68, R110, R72, R69 ;  /* 0x000000486e447223 */ /* 0x000fe20000010045 */
[----:B------:R-:W-:-:S03]  /*2660*/  @P5 PRMT R69, RZ, 0x7610, R21 ;  /* 0x00007610ff455816 */ /* 0x000fc60000000015 */
[----:B------:R-:W-:-:S04]  /*2670*/  FADD.FTZ R68, R113, -R68 ;  /* 0x8000004471447221 */ /* 0x000fc80000010000 */
[----:B------:R-:W-:-:S04]  /*2680*/  FMUL.FTZ R68, R3, R68 ;  /* 0x0000004403447220 */ /* 0x000fc80000410000 */
[----:B------:R-:W-:Y:S02]  /*2690*/  @P5 FADD.FTZ R68, R68, R69 ;  /* 0x0000004544445221 */ /* 0x000fe40000010000 */
.L_x_422:
[----:B------:R-:W-:Y:S05]  /*26a0*/  BSYNC B2 ;  /* 0x0000000000027941 */ /* 0x000fea0003800000 */
.L_x_420:
        /* <DEDUP_REMOVED lines=14> */
.L_x_424:
[----:B------:R-:W-:-:S04]  /*2790*/  ISETP.NE.AND P6, PT, R76, RZ, PT ;  /* 0x000000ff4c00720c */ /* 0x000fc80003fc5270 */
[----:B------:R-:W-:-:S05]  /*27a0*/  FSEL R69, R0, RZ, !P6 ;  /* 0x000000ff00457208 */ /* 0x000fca0007000000 */
[----:B------:R-:W-:-:S04]  /*27b0*/  FFMA.FTZ R69, R115, R72, R69 ;  /* 0x0000004873457223 */ /* 0x000fc80000010045 */
[----:B------:R-:W-:Y:S01]  /*27c0*/  FADD.FTZ R68, R114, -R69 ;  /* 0x8000004572447221 */ /* 0x000fe20000010000 */
[----:B------:R-:W-:-:S03]  /*27d0*/  @P5 PRMT R69, RZ, 0x5410, R22 ;  /* 0x00005410ff455816 */ /* 0x000fc60000000016 */
[----:B------:R-:W-:-:S04]  /*27e0*/  FMUL.FTZ R68, R3, R68 ;  /* 0x0000004403447220 */ /* 0x000fc80000410000 */
[----:B------:R-:W-:Y:S02]  /*27f0*/  @P5 FADD.FTZ R68, R68, R69 ;  /* 0x0000004544445221 */ /* 0x000fe40000010000 */
.L_x_425:
[----:B------:R-:W-:Y:S05]  /*2800*/  BSYNC B2 ;  /* 0x0000000000027941 */ /* 0x000fea0003800000 */
.L_x_423:
        /* <DEDUP_REMOVED lines=14> */
.L_x_427:
[----:B------:R-:W-:-:S04]  /*28f0*/  ISETP.NE.AND P6, PT, R76, RZ, PT ;  /* 0x000000ff4c00720c */ /* 0x000fc80003fc5270 */
[----:B------:R-:W-:-:S05]  /*2900*/  FSEL R69, R0, RZ, !P6 ;  /* 0x000000ff00457208 */ /* 0x000fca0007000000 */
[----:B------:R-:W-:Y:S01]  /*2910*/  FFMA.FTZ R68, R116, R72, R69 ;  /* 0x0000004874447223 */ /* 0x000fe20000010045 */
[----:B------:R-:W-:-:S03]  /*2920*/  @P5 PRMT R69, RZ, 0x7610, R22 ;  /* 0x00007610ff455816 */ /* 0x000fc60000000016 */
[----:B------:R-:W-:-:S04]  /*2930*/  FADD.FTZ R68, R117, -R68 ;  /* 0x8000004475447221 */ /* 0x000fc80000010000 */
[----:B------:R-:W-:-:S04]  /*2940*/  FMUL.FTZ R68, R3, R68 ;  /* 0x0000004403447220 */ /* 0x000fc80000410000 */
[----:B------:R-:W-:Y:S02]  /*2950*/  @P5 FADD.FTZ R68, R68, R69 ;  /* 0x0000004544445221 */ /* 0x000fe40000010000 */
.L_x_428:
[----:B------:R-:W-:Y:S05]  /*2960*/  BSYNC B2 ;  /* 0x0000000000027941 */ /* 0x000fea0003800000 */
.L_x_426:
        /* <DEDUP_REMOVED lines=14> */
.L_x_430:
[----:B------:R-:W-:-:S04]  /*2a50*/  ISETP.NE.AND P6, PT, R76, RZ, PT ;  /* 0x000000ff4c00720c */ /* 0x000fc80003fc5270 */
[----:B------:R-:W-:-:S05]  /*2a60*/  FSEL R69, R0, RZ, !P6 ;  /* 0x000000ff00457208 */ /* 0x000fca0007000000 */
[----:B------:R-:W-:-:S04]  /*2a70*/  FFMA.FTZ R69, R119, R72, R69 ;  /* 0x0000004877457223 */ /* 0x000fc80000010045 */
[----:B------:R-:W-:Y:S01]  /*2a80*/  FADD.FTZ R68, R118, -R69 ;  /* 0x8000004576447221 */ /* 0x000fe20000010000 */
[----:B------:R-:W-:-:S03]  /*2a90*/  @P5 PRMT R69, RZ, 0x5410, R23 ;  /* 0x00005410ff455816 */ /* 0x000fc60000000017 */
[----:B------:R-:W-:-:S04]  /*2aa0*/  FMUL.FTZ R68, R3, R68 ;  /* 0x0000004403447220 */ /* 0x000fc80000410000 */
[----:B------:R-:W-:Y:S02]  /*2ab0*/  @P5 FADD.FTZ R68, R68, R69 ;  /* 0x0000004544445221 */ /* 0x000fe40000010000 */
.L_x_431:
[----:B------:R-:W-:Y:S05]  /*2ac0*/  BSYNC B2 ;  /* 0x0000000000027941 */ /* 0x000fea0003800000 */
.L_x_429:
        /* <DEDUP_REMOVED lines=14> */
.L_x_433:
[----:B------:R-:W-:-:S04]  /*2bb0*/  ISETP.NE.AND P3, PT, R76, RZ, PT ;  /* 0x000000ff4c00720c */ /* 0x000fc80003f65270 */
[----:B------:R-:W-:-:S05]  /*2bc0*/  FSEL R69, R0, RZ, !P3 ;  /* 0x000000ff00457208 */ /* 0x000fca0005800000 */
[----:B------:R-:W-:-:S04]  /*2bd0*/  FFMA.FTZ R69, R121, R72, R69 ;  /* 0x0000004879457223 */ /* 0x000fc80000010045 */
[----:B------:R-:W-:-:S04]  /*2be0*/  FADD.FTZ R0, R120, -R69 ;  /* 0x8000004578007221 */ /* 0x000fc80000010000 */
[----:B------:R-:W-:Y:S01]  /*2bf0*/  FMUL.FTZ R0, R3, R0 ;  /* 0x0000000003007220 */ /* 0x000fe20000410000 */
[----:B------:R-:W-:-:S05]  /*2c00*/  @P5 PRMT R3, RZ, 0x7610, R23 ;  /* 0x00007610ff035816 */ /* 0x000fca0000000017 */
[----:B------:R-:W-:Y:S02]  /*2c10*/  @P5 FADD.FTZ R0, R0, R3 ;  /* 0x0000000300005221 */ /* 0x000fe40000010000 */
.L_x_434:
[----:B------:R-:W-:Y:S05]  /*2c20*/  BSYNC B2 ;  /* 0x0000000000027941 */ /* 0x000fea0003800000 */
.L_x_432:
[----:B------:R-:W-:Y:S01]  /*2c30*/  @P4 FMUL.FTZ R3, R0, c[0x0][0x1ec] ;  /* 0x00007b0000034a20 */ /* 0x000fe20000410000 */
[----:B------:R-:W-:Y:S01]  /*2c40*/  @P4 LOP3.LUT P3, RZ, R89, 0xff000000, RZ, 0xc0, !PT ;  /* 0xff00000059ff4812 */ /* 0x000fe2000786c0ff */
[----:B------:R-:W-:Y:S01]  /*2c50*/  @P4 IMAD.MOV.U32 R71, RZ, RZ, 0x10 ;  /* 0x00000010ff474424 */ /* 0x000fe200078e00ff */
[----:B------:R-:W-:Y:S01]  /*2c60*/  @P0 MOV R68, 0x10 ;  /* 0x0000001000440802 */ /* 0x000fe20000000f00 */
[----:B------:R-:W-:Y:S01]  /*2c70*/  @P4 FMUL.FTZ R3, R3, c[0x0][0x1e8] ;  /* 0x00007a0003034a20 */ /* 0x000fe20000410000 */
[----:B------:R-:W-:-:S03]  /*2c80*/  @P0 F2FP.BF16.PACK_AB R0, RZ, R0 ;  /* 0x00000000ff00023e */ /* 0x000fc600000010ff */
[----:B------:R-:W-:Y:S01]  /*2c90*/  @P0 IMAD.WIDE.U32 R68, R79, R68, c[0x0][0x258] ;  /* 0x000096004f440625 */ /* 0x000fe200078e0044 */
[----:B------:R-:W-:Y:S02]  /*2ca0*/  @P4 FSEL R3, R3, RZ, P3 ;  /* 0x000000ff03034208 */ /* 0x000fe40001800000 */
[----:B------:R-:W-:Y:S02]  /*2cb0*/  @P0 PRMT R59, R59, 0x5410, R0 ;  /* 0x000054103b3b0816 */ /* 0x000fe40000000000 */
[----:B------:R-:W-:Y:S01]  /*2cc0*/  @P4 F2FP.BF16.PACK_AB R70, RZ, R3 ;  /* 0x00000003ff46423e */ /* 0x000fe200000010ff */
[----:B------:R-:W-:Y:S02]  /*2cd0*/  @P4 IMAD.WIDE.U32 R2, R2, R71, c[0x0][0x248] ;  /* 0x0000920002024625 */ /* 0x000fe400078e0047 */
[----:B------:R1:W-:Y:S01]  /*2ce0*/  @P0 STG.E.128 [R68.64], R56 ;  /* 0x0000003844000986 */ /* 0x0003e2000c101d04 */
[----:B------:R-:W-:-:S05]  /*2cf0*/  @P4 PRMT R39, R39, 0x5410, R70 ;  /* 0x0000541027274816 */ /* 0x000fca0000000046 */
[----:B------:R1:W-:Y:S02]  /*2d00*/  @P4 STG.E.128 [R2.64], R36 ;  /* 0x0000002402004986 */ /* 0x0003e4000c101d04 */
.L_x_410:
[----:B------:R-:W-:Y:S05]  /*2d10*/  BSYNC B1 ;  /* 0x0000000000017941 */ /* 0x000fea0003800000 */
.L_x_409:
[----:B------:R-:W-:-:S05]  /*2d20*/  MOV R0, c[0x0][0x160] ;  /* 0x0000580000007a02 */ /* 0x000fca0000000f00 */
[----:B------:R-:W-:-:S05]  /*2d30*/  IMAD R77, R0, 0x4, R77 ;  /* 0x00000004004d7824 */ /* 0x000fca00078e024d */
[----:B------:R-:W-:-:S13]  /*2d40*/  ISETP.GE.AND P0, PT, R77, c[0x0][0x164], PT ;  /* 0x000059004d007a0c */ /* 0x000fda0003f06270 */
[----:B012--5:R-:W-:Y:S01]  /*2d50*/  @P0 CALL.REL.NOINC `(.L_x_373) ;  /* 0x0000001000000944 */ /* 0x027fe20003c00000 */
[----:B------:R-:W-:Y:S05]  /*2d60*/  BRA `(.L_x_435) ;  /* 0xffffd63000007947 */ /* 0x000fea000383ffff */
.L_x_373:
[----:B0-----:R-:W-:Y:S05]  /*2d70*/  BSYNC B0 ;  /* 0x0000000000007941 */ /* 0x001fea0003800000 */
.L_x_372:
[----:B------:R-:W-:Y:S01]  /*2d80*/  SHF.R.U32.HI R0, RZ, 0x5, R78 ;  /* 0x00000005ff007819 */ /* 0x000fe2000001164e */
[----:B------:R-:W-:Y:S01]  /*2d90*/  WARPSYNC 0xffffffff ;  /* 0xffffffff00007948 */ /* 0x000fe20003800000 */
[----:B------:R-:W-:Y:S01]  /*2da0*/  LOP3.LUT R2, R78, 0x1f, RZ, 0xc0, !PT ;  /* 0x0000001f4e027812 */ /* 0x000fe200078ec0ff */
[----:B------:R-:W0:Y:S01]  /*2db0*/  S2R R19, SR_CTAID.X ;  /* 0x0000000000137919 */ /* 0x000e220000002500 */
[----:B------:R-:W-:Y:S02]  /*2dc0*/  SHF.L.U32 R3, R0, 0x6, RZ ;  /* 0x0000000600037819 */ /* 0x000fe400000006ff */
[----:B------:R-:W-:Y:S02]  /*2dd0*/  IADD3 R18, -R78, 0x7f, RZ ;  /* 0x0000007f4e127810 */ /* 0x000fe40007ffe1ff */
[----:B------:R-:W-:-:S05]  /*2de0*/  LOP3.LUT R0, R3, 0xffffffc0, R2, 0xe2, !PT ;  /* 0xffffffc003007812 */ /* 0x000fca00078ee202 */
[----:B------:R-:W-:-:S05]  /*2df0*/  IMAD.SHL.U32 R0, R0, 0x20, RZ ;  /* 0x0000002000007824 */ /* 0x000fca00078e00ff */
[----:B------:R-:W-:Y:S04]  /*2e00*/  STS.128 [R0], R40 ;  /* 0x0000002800007388 */ /* 0x000fe80000000c00 */
[----:B------:R-:W-:Y:S04]  /*2e10*/  STS.128 [R0+0x10], R44 ;  /* 0x0000102c00007388 */ /* 0x000fe80000000c00 */
[----:B------:R1:W-:Y:S04]  /*2e20*/  STS.128 [R0+0x400], R32 ;  /* 0x0004002000007388 */ /* 0x0003e80000000c00 */
[----:B------:R-:W-:Y:S04]  /*2e30*/  STS.128 [R0+0x410], R64 ;  /* 0x0004104000007388 */ /* 0x000fe80000000c00 */
[----:B------:R-:W-:Y:S01]  /*2e40*/  BAR.SYNC.DEFER_BLOCKING 0x0 ;  /* 0x0000000000007b1d */ /* 0x000fe20000010000 */
[----:B-1----:R-:W-:Y:S01]  /*2e50*/  IADD3 R32, R18, c[0x0][0x168], RZ ;  /* 0x00005a0012207a10 */ /* 0x002fe20007ffe0ff */
[----:B0-----:R-:W-:-:S03]  /*2e60*/  IMAD R33, R19, c[0x0][0x168], RZ ;  /* 0x00005a0013217a24 */ /* 0x001fc600078e02ff */
[C---:B------:R-:W-:Y:S02]  /*2e70*/  LOP3.LUT P3, RZ, R32.reuse, 0xffffff80, RZ, 0xc0, !PT ;  /* 0xffffff8020ff7812 */ /* 0x040fe4000786c0ff */
[C---:B------:R-:W-:Y:S02]  /*2e80*/  ISETP.GE.U32.AND P2, PT, R32.reuse, 0x100, PT ;  /* 0x000001002000780c */ /* 0x040fe40003f46070 */
[C---:B------:R-:W-:Y:S02]  /*2e90*/  ISETP.GE.U32.AND P1, PT, R32.reuse, 0x180, PT ;  /* 0x000001802000780c */ /* 0x040fe40003f26070 */
[----:B------:R-:W-:Y:S01]  /*2ea0*/  ISETP.GE.U32.AND P0, PT, R32, 0x200, PT ;  /* 0x000002002000780c */ /* 0x000fe20003f06070 */
        /* <DEDUP_REMOVED lines=39> */
[----:B------:R-:W-:Y:S01]  /*3120*/  IADD3.X R9, RZ, RZ, RZ, P4, !PT ;  /* 0x000000ffff097210 */ /* 0x000fe200027fe4ff */
[----:B------:R-:W-:-:S03]  /*3130*/  IMAD.SHL.U32 R6, R26, 0x4, RZ ;  /* 0x000000041a067824 */ /* 0x000fc600078e00ff */
[----:B------:R-:W-:Y:S02]  /*3140*/  SHF.L.U64.HI R8, R26, 0x2, R9 ;  /* 0x000000021a087819 */ /* 0x000fe40000010209 */
[C---:B------:R-:W-:Y:S02]  /*3150*/  IADD3 R14, P4, R6.reuse, c[0x0][0x228], RZ ;  /* 0x00008a00060e7a10 */ /* 0x040fe40007f9e0ff */
[----:B------:R-:W-:Y:S02]  /*3160*/  IADD3 R12, P5, R6, c[0x0][0x220], RZ ;  /* 0x00008800060c7a10 */ /* 0x000fe40007fbe0ff */
[----:B------:R-:W-:Y:S02]  /*3170*/  IADD3.X R37, R8, c[0x0][0x22c], RZ, P4, !PT ;  /* 0x00008b0008257a10 */ /* 0x000fe400027fe4ff */
[----:B------:R-:W-:Y:S02]  /*3180*/  @P3 MOV R2, R14 ;  /* 0x0000000e00023202 */ /* 0x000fe40000000f00 */
[----:B------:R-:W-:Y:S01]  /*3190*/  @P3 MOV R4, R12 ;  /* 0x0000000c00043202 */ /* 0x000fe20000000f00 */
[----:B------:R-:W-:Y:S01]  /*31a0*/  @P3 IMAD.MOV.U32 R3, RZ, RZ, R37 ;  /* 0x000000ffff033224 */ /* 0x000fe200078e0025 */
[----:B------:R-:W-:Y:S01]  /*31b0*/  @P3 IADD3 R14, P4, R14, 0x200, RZ ;  /* 0x000002000e0e3810 */ /* 0x000fe20007f9e0ff */
[----:B------:R-:W0:Y:S03]  /*31c0*/  LDS R18, [R78.X4] ;  /* 0x000000004e127984 */ /* 0x000e260000004800 */
[----:B------:R-:W-:-:S02]  /*31d0*/  @P3 IADD3.X R37, RZ, R37, RZ, P4, !PT ;  /* 0x00000025ff253210 */ /* 0x000fc400027fe4ff */
[----:B------:R-:W-:Y:S01]  /*31e0*/  @P2 MOV R6, R14 ;  /* 0x0000000e00062202 */ /* 0x000fe20000000f00 */
[----:B------:R-:W1:Y:S01]  /*31f0*/  LDS R21, [R78.X4+0x800] ;  /* 0x000800004e157984 */ /* 0x000e620000004800 */
[----:B------:R-:W-:-:S03]  /*3200*/  @P2 IADD3 R14, P4, R14, 0x200, RZ ;  /* 0x000002000e0e2810 */ /* 0x000fc60007f9e0ff */
        /* <DEDUP_REMOVED lines=15> */
[----:B------:R-:W-:Y:S01]  /*3300*/  @P3 IADD3 R12, P5, R12, 0x200, RZ ;  /* 0x000002000c0c3810 */ /* 0x000fe20007fbe0ff */
[--C-:B------:R-:W-:Y:S01]  /*3310*/  @P3 IMAD.MOV.U32 R5, RZ, RZ, R21.reuse ;  /* 0x000000ffff053224 */ /* 0x100fe200078e0015 */
[----:B------:R-:W2:Y:S01]  /*3320*/  LDS R33, [R78.X4+0x1c00] ;  /* 0x001c00004e217984 */ /* 0x000ea20000004800 */
[----:B---3--:R-:W-:Y:S01]  /*3330*/  FADD.FTZ R20, RZ, R20 ;  /* 0x00000014ff147221 */ /* 0x008fe20000010000 */
[----:B------:R-:W-:Y:S01]  /*3340*/  @P2 MOV R8, R12 ;  /* 0x0000000c00082202 */ /* 0x000fe20000000f00 */
[----:B------:R-:W-:Y:S01]  /*3350*/  @P3 IMAD.X R21, RZ, RZ, R21, P5 ;  /* 0x000000ffff153224 */ /* 0x000fe200028e0615 */
[----:B------:R-:W3:Y:S01]  /*3360*/  LDS R29, [R78.X4+0x1600] ;  /* 0x001600004e1d7984 */ /* 0x000ee20000004800 */
[----:B----4-:R-:W-:Y:S01]  /*3370*/  FADD.FTZ R18, R18, R25 ;  /* 0x0000001912127221 */ /* 0x010fe20000010000 */
[----:B------:R-:W-:Y:S01]  /*3380*/  @P2 IADD3 R12, P5, R12, 0x200, RZ ;  /* 0x000002000c0c2810 */ /* 0x000fe20007fbe0ff */
[----:B------:R-:W-:Y:S01]  /*3390*/  @P2 IMAD.MOV.U32 R9, RZ, RZ, R21 ;  /* 0x000000ffff092224 */ /* 0x000fe200078e0015 */
[----:B------:R-:W4:Y:S01]  /*33a0*/  LDS R35, [R78.X4+0x1e00] ;  /* 0x001e00004e237984 */ /* 0x000f220000004800 */
[----:B------:R-:W-:-:S02]  /*33b0*/  FADD.FTZ R0, RZ, R0 ;  /* 0x00000000ff007221 */ /* 0x000fc40000010000 */
[----:B------:R-:W-:Y:S02]  /*33c0*/  @P2 IMAD.X R21, RZ, RZ, R21, P5 ;  /* 0x000000ffff152224 */ /* 0x000fe400028e0615 */
[----:B------:R-:W-:Y:S02]  /*33d0*/  FADD.FTZ R19, R19, R22 ;  /* 0x0000001613137221 */ /* 0x000fe40000010000 */
[----:B------:R-:W-:Y:S02]  /*33e0*/  FADD.FTZ R20, R20, R23 ;  /* 0x0000001714147221 */ /* 0x000fe40000010000 */
[----:B------:R-:W-:Y:S02]  /*33f0*/  FADD.FTZ R31, R18, R31 ;  /* 0x0000001f121f7221 */ /* 0x000fe40000010000 */
[----:B------:R-:W-:-:S03]  /*3400*/  FADD.FTZ R0, R0, R7 ;  /* 0x0000000700007221 */ /* 0x000fc60000010000 */
[----:B------:R1:W-:Y:S01]  /*3410*/  @P3 STG.E [R2.64], R31 ;  /* 0x0000001f02003986 */ /* 0x0003e2000c101904 */
[----:B------:R-:W-:Y:S01]  /*3420*/  @P2 IMAD.MOV.U32 R7, RZ, RZ, R37 ;  /* 0x000000ffff072224 */ /* 0x000fe200078e0025 */
[----:B------:R-:W-:Y:S01]  /*3430*/  @P2 IADD3.X R37, RZ, R37, RZ, P4, !PT ;  /* 0x00000025ff252210 */ /* 0x000fe200027fe4ff */
[----:B------:R-:W-:Y:S01]  /*3440*/  FADD.FTZ R19, R19, R24 ;  /* 0x0000001813137221 */ /* 0x000fe20000010000 */
[----:B------:R2:W-:Y:S01]  /*3450*/  @P3 STG.E [R4.64], R15 ;  /* 0x0000000f04003986 */ /* 0x0005e2000c101904 */
[----:B0-----:R-:W-:Y:S02]  /*3460*/  FADD.FTZ R20, R20, R27 ;  /* 0x0000001b14147221 */ /* 0x001fe40000010000 */
[----:B-1----:R-:W-:Y:S01]  /*3470*/  FADD.FTZ R19, R19, R10 ;  /* 0x0000000a13137221 */ /* 0x002fe20000010000 */
[----:B------:R-:W-:Y:S01]  /*3480*/  @P1 MOV R2, R14 ;  /* 0x0000000e00021202 */ /* 0x000fe20000000f00 */
[----:B------:R-:W-:Y:S01]  /*3490*/  @P1 IMAD.MOV.U32 R3, RZ, RZ, R37 ;  /* 0x000000ffff031224 */ /* 0x000fe200078e0025 */
[----:B------:R-:W-:Y:S01]  /*34a0*/  @P1 IADD3 R14, P3, R14, 0x200, RZ ;  /* 0x000002000e0e1810 */ /* 0x000fe20007f7e0ff */
[----:B--2---:R-:W-:Y:S01]  /*34b0*/  FADD.FTZ R33, R20, R33 ;  /* 0x0000002114217221 */ /* 0x004fe20000010000 */
[----:B------:R-:W-:Y:S01]  /*34c0*/  @P1 MOV R4, R12 ;  /* 0x0000000c00041202 */ /* 0x000fe20000000f00 */
[----:B------:R-:W-:Y:S01]  /*34d0*/  @P1 IMAD.MOV.U32 R5, RZ, RZ, R21 ;  /* 0x000000ffff051224 */ /* 0x000fe200078e0015 */
[----:B------:R-:W-:Y:S01]  /*34e0*/  @P1 IADD3 R12, P4, R12, 0x200, RZ ;  /* 0x000002000c0c1810 */ /* 0x000fe20007f9e0ff */
[----:B------:R-:W-:Y:S01]  /*34f0*/  @P2 STG.E [R6.64], R19 ;  /* 0x0000001306002986 */ /* 0x000fe2000c101904 */
[----:B------:R-:W-:Y:S01]  /*3500*/  @P1 IADD3.X R37, RZ, R37, RZ, P3, !PT ;  /* 0x00000025ff251210 */ /* 0x000fe20001ffe4ff */
[----:B---3--:R-:W-:-:S02]  /*3510*/  FADD.FTZ R0, R0, R29 ;  /* 0x0000001d00007221 */ /* 0x008fc40000010000 */
[----:B------:R-:W-:Y:S01]  /*3520*/  @P2 STG.E [R8.64], R11 ;  /* 0x0000000b08002986 */ /* 0x000fe2000c101904 */
[----:B------:R-:W-:Y:S02]  /*3530*/  @P1 IMAD.X R21, RZ, RZ, R21, P4 ;  /* 0x000000ffff151224 */ /* 0x000fe400020e0615 */
[----:B----4-:R-:W-:Y:S01]  /*3540*/  FADD.FTZ R35, R0, R35 ;  /* 0x0000002300237221 */ /* 0x010fe20000010000 */
[----:B------:R0:W-:Y:S04]  /*3550*/  @P1 STG.E [R2.64], R33 ;  /* 0x0000002102001986 */ /* 0x0001e8000c101904 */
[----:B------:R1:W-:Y:S01]  /*3560*/  @P1 STG.E [R4.64], R17 ;  /* 0x0000001104001986 */ /* 0x0003e2000c101904 */
[----:B0-----:R-:W-:Y:S01]  /*3570*/  MOV R2, R14 ;  /* 0x0000000e00027202 */ /* 0x001fe20000000f00 */
[----:B------:R-:W-:Y:S01]  /*3580*/  IMAD.MOV.U32 R3, RZ, RZ, R37 ;  /* 0x000000ffff037224 */ /* 0x000fe200078e0025 */
[----:B-1----:R-:W-:Y:S01]  /*3590*/  MOV R4, R12 ;  /* 0x0000000c00047202 */ /* 0x002fe20000000f00 */
[----:B------:R-:W-:Y:S01]  /*35a0*/  IMAD.MOV.U32 R5, RZ, RZ, R21 ;  /* 0x000000ffff057224 */ /* 0x000fe200078e0015 */
[----:B------:R-:W-:Y:S06]  /*35b0*/  @!P0 EXIT ;  /* 0x000000000000894d */ /* 0x000fec0003800000 */
[----:B------:R-:W-:Y:S04]  /*35c0*/  STG.E [R2.64], R35 ;  /* 0x0000002302007986 */ /* 0x000fe8000c101904 */
[----:B------:R-:W-:Y:S01]  /*35d0*/  STG.E [R4.64], R13 ;  /* 0x0000000d04007986 */ /* 0x000fe2000c101904 */
[----:B------:R-:W-:Y:S05]  /*35e0*/  EXIT ;  /* 0x000000000000794d */ /* 0x000fea0003800000 */
.L_x_381:
[----:B------:R-:W-:Y:S01]  /*35f0*/  HFMA2.MMA R0, -RZ, RZ, 0, 1.847743988037109375e-06 ;  /* 0x0000001fff007435 */ /* 0x000fe200000001ff */
[----:B------:R-:W-:Y:S01]  /*3600*/  MOV R73, R82 ;  /* 0x0000005200497202 */ /* 0x000fe20000000f00 */
[----:B------:R-:W-:Y:S01]  /*3610*/  IMAD.MOV.U32 R70, RZ, RZ, 0x1 ;  /* 0x00000001ff467424 */ /* 0x000fe200078e00ff */
[----:B-1----:R-:W-:Y:S01]  /*3620*/  MOV R68, 0x3650 ;  /* 0x0000365000447802 */ /* 0x002fe20000000f00 */
[----:B------:R-:W-:-:S02]  /*3630*/  IMAD.MOV.U32 R71, RZ, RZ, -0x1 ;  /* 0xffffffffff477424 */ /* 0x000fc400078e00ff */
[----:B0----5:R-:W-:Y:S05]  /*3640*/  CALL.REL.NOINC `($__internal_11_$__cuda_sm70_shflsync_bfly_p) ;  /* 0x0000046000007944 */ /* 0x021fea0003c00000 */
[----:B-1----:R-:W-:Y:S01]  /*3650*/  MOV R75, R71 ;  /* 0x00000047004b7202 */ /* 0x002fe20000000f00 */
[----:B0-----:R-:W-:Y:S05]  /*3660*/  BRA `(.L_x_436) ;  /* 0xffffdc5000007947 */ /* 0x001fea000383ffff */
.L_x_382:
[----:B------:R-:W-:Y:S01]  /*3670*/  HFMA2.MMA R70, -RZ, RZ, 0, 5.9604644775390625e-08 ;  /* 0x00000001ff467435 */ /* 0x000fe200000001ff */
[----:B------:R-:W-:Y:S01]  /*3680*/  IMAD.MOV.U32 R73, RZ, RZ, R122 ;  /* 0x000000ffff497224 */ /* 0x000fe200078e007a */
[----:B------:R-:W-:Y:S01]  /*3690*/  MOV R71, 0xffffffff ;  /* 0xffffffff00477802 */ /* 0x000fe20000000f00 */
[----:B------:R-:W-:Y:S01]  /*36a0*/  IMAD.MOV.U32 R0, RZ, RZ, 0x1f ;  /* 0x0000001fff007424 */ /* 0x000fe200078e00ff */
[----:B-1----:R-:W-:-:S02]  /*36b0*/  MOV R68, 0x36d0 ;  /* 0x000036d000447802 */ /* 0x002fc40000000f00 */
[----:B0-23-5:R-:W-:Y:S05]  /*36c0*/  CALL.REL.NOINC `($__internal_11_$__cuda_sm70_shflsync_bfly_p) ;  /* 0x000003e000007944 */ /* 0x02dfea0003c00000 */
[----:B------:R-:W-:Y:S01]  /*36d0*/  FADD.FTZ R75, R75, R82 ;  /* 0x000000524b4b7221 */ /* 0x000fe20000010000 */
[----:B0-----:R-:W-:Y:S01]  /*36e0*/  HFMA2.MMA R0, -RZ, RZ, 0, 1.847743988037109375e-06 ;  /* 0x0000001fff007435 */ /* 0x001fe200000001ff */
[----:B-1----:R-:W-:Y:S01]  /*36f0*/  FADD.FTZ R122, R122, R71 ;  /* 0x000000477a7a7221 */ /* 0x002fe20000010000 */
[----:B------:R-:W-:Y:S01]  /*3700*/  MOV R68, 0x3750 ;  /* 0x0000375000447802 */ /* 0x000fe20000000f00 */
[----:B------:R-:W-:Y:S01]  /*3710*/  IMAD.MOV.U32 R70, RZ, RZ, 0x2 ;  /* 0x00000002ff467424 */ /* 0x000fe200078e00ff */
[----:B------:R-:W-:Y:S01]  /*3720*/  MOV R73, R75 ;  /* 0x0000004b00497202 */ /* 0x000fe20000000f00 */
[----:B------:R-:W-:-:S02]  /*3730*/  IMAD.MOV.U32 R71, RZ, RZ, -0x1 ;  /* 0xffffffffff477424 */ /* 0x000fc400078e00ff */
[----:B------:R-:W-:Y:S05]  /*3740*/  CALL.REL.NOINC `($__internal_11_$__cuda_sm70_shflsync_bfly_p) ;  /* 0x0000036000007944 */ /* 0x000fea0003c00000 */
[----:B0-----:R-:W-:Y:S01]  /*3750*/  HFMA2.MMA R0, -RZ, RZ, 0, 1.847743988037109375e-06 ;  /* 0x0000001fff007435 */ /* 0x001fe200000001ff */
[----:B-1----:R-:W-:Y:S01]  /*3760*/  IMAD.MOV.U32 R72, RZ, RZ, R71 ;  /* 0x000000ffff487224 */ /* 0x002fe200078e0047 */
[----:B------:R-:W-:Y:S01]  /*3770*/  MOV R73, R122 ;  /* 0x0000007a00497202 */ /* 0x000fe20000000f00 */
[----:B------:R-:W-:Y:S01]  /*3780*/  IMAD.MOV.U32 R70, RZ, RZ, 0x2 ;  /* 0x00000002ff467424 */ /* 0x000fe200078e00ff */
[----:B------:R-:W-:Y:S01]  /*3790*/  MOV R68, 0x37c0 ;  /* 0x000037c000447802 */ /* 0x000fe20000000f00 */
[----:B------:R-:W-:-:S02]  /*37a0*/  IMAD.MOV.U32 R71, RZ, RZ, -0x1 ;  /* 0xffffffffff477424 */ /* 0x000fc400078e00ff */
[----:B------:R-:W-:Y:S05]  /*37b0*/  CALL.REL.NOINC `($__internal_11_$__cuda_sm70_shflsync_bfly_p) ;  /* 0x000002f000007944 */ /* 0x000fea0003c00000 */
[----:B------:R-:W-:Y:S01]  /*37c0*/  FADD.FTZ R75, R72, R75 ;  /* 0x0000004b484b7221 */ /* 0x000fe20000010000 */
[----:B0-----:R-:W-:Y:S01]  /*37d0*/  MOV R70, 0x4 ;  /* 0x0000000400467802 */ /* 0x001fe20000000f00 */
[----:B-1----:R-:W-:Y:S01]  /*37e0*/  FADD.FTZ R122, R122, R71 ;  /* 0x000000477a7a7221 */ /* 0x002fe20000010000 */
[----:B------:R-:W-:Y:S01]  /*37f0*/  MOV R71, 0xffffffff ;  /* 0xffffffff00477802 */ /* 0x000fe20000000f00 */
[----:B------:R-:W-:Y:S01]  /*3800*/  IMAD.MOV.U32 R0, RZ, RZ, 0x1f ;  /* 0x0000001fff007424 */ /* 0x000fe200078e00ff */
[----:B------:R-:W-:Y:S01]  /*3810*/  MOV R68, 0x3840 ;  /* 0x0000384000447802 */ /* 0x000fe20000000f00 */
[----:B------:R-:W-:-:S02]  /*3820*/  IMAD.MOV.U32 R73, RZ, RZ, R75 ;  /* 0x000000ffff497224 */ /* 0x000fc400078e004b */
[----:B------:R-:W-:Y:S05]  /*3830*/  CALL.REL.NOINC `($__internal_11_$__cuda_sm70_shflsync_bfly_p) ;  /* 0x0000027000007944 */ /* 0x000fea0003c00000 */
[----:B0-----:R-:W-:Y:S01]  /*3840*/  HFMA2.MMA R70, -RZ, RZ, 0, 2.384185791015625e-07 ;  /* 0x00000004ff467435 */ /* 0x001fe200000001ff */
[----:B-1----:R-:W-:Y:S01]  /*3850*/  MOV R72, R71 ;  /* 0x0000004700487202 */ /* 0x002fe20000000f00 */
[----:B------:R-:W-:Y:S01]  /*3860*/  IMAD.MOV.U32 R73, RZ, RZ, R122 ;  /* 0x000000ffff497224 */ /* 0x000fe200078e007a */
[----:B------:R-:W-:Y:S01]  /*3870*/  MOV R71, 0xffffffff ;  /* 0xffffffff00477802 */ /* 0x000fe20000000f00 */
[----:B------:R-:W-:Y:S01]  /*3880*/  IMAD.MOV.U32 R0, RZ, RZ, 0x1f ;  /* 0x0000001fff007424 */ /* 0x000fe200078e00ff */
[----:B------:R-:W-:-:S02]  /*3890*/  MOV R68, 0x38b0 ;  /* 0x000038b000447802 */ /* 0x000fc40000000f00 */
[----:B------:R-:W-:Y:S05]  /*38a0*/  CALL.REL.NOINC `($__internal_11_$__cuda_sm70_shflsync_bfly_p) ;  /* 0x0000020000007944 */ /* 0x000fea0003c00000 */
        /* <DEDUP_REMOVED lines=23> */
[----:B0-----:R-:W-:Y:S01]  /*3a20*/  HFMA2.MMA R70, -RZ, RZ, 0, 9.5367431640625e-07 ;  /* 0x00000010ff467435 */ /* 0x001fe200000001ff */
[----:B-1----:R-:W-:Y:S01]  /*3a30*/  MOV R75, R71 ;  /* 0x00000047004b7202 */ /* 0x002fe20000000f00 */
[----:B------:R-:W-:Y:S01]  /*3a40*/  IMAD.MOV.U32 R73, RZ, RZ, R74 ;  /* 0x000000ffff497224 */ /* 0x000fe200078e004a */
[----:B------:R-:W-:Y:S01]  /*3a50*/  MOV R71, 0xffffffff ;  /* 0xffffffff00477802 */ /* 0x000fe20000000f00 */
[----:B------:R-:W-:Y:S01]  /*3a60*/  IMAD.MOV.U32 R0, RZ, RZ, 0x1f ;  /* 0x0000001fff007424 */ /* 0x000fe200078e00ff */
[----:B------:R-:W-:-:S02]  /*3a70*/  MOV R68, 0x3a90 ;  /* 0x00003a9000447802 */ /* 0x000fc40000000f00 */
[----:B------:R-:W-:Y:S05]  /*3a80*/  CALL.REL.NOINC `($__internal_11_$__cuda_sm70_shflsync_bfly_p) ;  /* 0x0000002000007944 */ /* 0x000fea0003c00000 */
[----:B-1----:R-:W-:Y:S01]  /*3a90*/  IMAD.MOV.U32 R69, RZ, RZ, R71 ;  /* 0x000000ffff457224 */ /* 0x002fe200078e0047 */
[----:B0-----:R-:W-:Y:S05]  /*3aa0*/  BRA `(.L_x_437) ;  /* 0xffffd93000007947 */ /* 0x001fea000383ffff */
        .weak           $__internal_11_$__cuda_sm70_shflsync_bfly_p
        .type           $__internal_11_$__cuda_sm70_shflsync_bfly_p,@function
        .size           $__internal_11_$__cuda_sm70_shflsync_bfly_p,(.L_x_7189 - $__internal_11_$__cuda_sm70_shflsync_bfly_p)
$__internal_11_$__cuda_sm70_shflsync_bfly_p:
[----:B------:R-:W-:Y:S01]  /*3ab0*/  HFMA2.MMA R69, -RZ, RZ, 0, 0 ;  /* 0x00000000ff457435 */ /* 0x000fe200000001ff */
[----:B------:R-:W-:Y:S04]  /*3ac0*/  WARPSYNC R71 ;  /* 0x0000004700007348 */ /* 0x000fe80003800000 */
[----:B------:R0:W1:Y:S01]  /*3ad0*/  SHFL.BFLY PT, R71, R73, R70, R0 ;  /* 0x0c00004649477389 */ /* 0x00006200000e0000 */
[----:B------:R-:W-:Y:S05]  /*3ae0*/  RET.REL.NODEC R68 `(_ZN10layer_norm13ln_bwd_kernelINS_13Kernel_traitsI13__nv_bfloat16S2_S2_S2_fjLj512ELj1ELj4ELj1ELj16ENS_18Kernel_traits_baseILj512ES2_S2_S2_S2_fjLj128EEEEELb1ELb0ELb1ELb0EEEvNS_9BwdParamsE) ;  /* 0xffffc51044007950 */ /* 0x000fea0003c3ffff */
.L_x_438:
        /* <DEDUP_REMOVED lines=9> */
.L_x_7189:


//--------------------- .text._ZN10layer_norm22ln_bwd_finalize_kernelINS_22Kernel_traits_finalizeILj512E13__nv_bfloat16S2_S2_S2_fjLb0ELj1024ELj4ENS_18Kernel_traits_baseILj512ES2_S2_S2_S2_fjLj1024EEEEELb0ELb1EEEvNS_9BwdParamsE --------------------------
	.section	.text._ZN10layer_norm22ln_bwd_finalize_kernelINS_22Kernel_traits_finalizeILj512E13__nv_bfloat16S2_S2_S2_fjLb0ELj1024ELj4ENS_18Kernel_traits_baseILj512ES2_S2_S2_S2_fjLj1024EEEEELb0ELb1EEEvNS_9BwdParamsE,"ax",@progbits
	.sectioninfo	@"SHI_REGISTERS=32"
	.align	128
        .global         _ZN10layer_norm22ln_bwd_finalize_kernelINS_22Kernel_traits_finalizeILj512E13__nv_bfloat16S2_S2_S2_fjLb0ELj1024ELj4ENS_18Kernel_traits_baseILj512ES2_S2_S2_S2_fjLj1024EEEEELb0ELb1EEEvNS_9BwdParamsE
        .type           _ZN10layer_norm22ln_bwd_finalize_kernelINS_22Kernel_traits_finalizeILj512E13__nv_bfloat16S2_S2_S2_fjLb0ELj1024ELj4ENS_18Kernel_traits_baseILj512ES2_S2_S2_S2_fjLj1024EEEEELb0ELb1EEEvNS_9BwdParamsE,@function
        .size           _ZN10layer_norm22ln_bwd_finalize_kernelINS_22Kernel_traits_finalizeILj512E13__nv_bfloat16S2_S2_S2_fjLb0ELj1024ELj4ENS_18Kernel_traits_baseILj512ES2_S2_S2_S2_fjLj1024EEEEELb0ELb1EEEvNS_9BwdParamsE,(.L_x_7190 - _ZN10layer_norm22ln_bwd_finalize_kernelINS_22Kernel_traits_finalizeILj512E13__nv_bfloat16S2_S2_S2_fjLb0ELj1024ELj4ENS_18Kernel_traits_baseILj512ES2_S2_S2_S2_fjLj1024EEEEELb0ELb1EEEvNS_9BwdParamsE)
        .other          _ZN10layer_norm22ln_bwd_finalize_kernelINS_22Kernel_traits_finalizeILj512E13__nv_bfloat16S2_S2_S2_fjLb0ELj1024ELj4ENS_18Kernel_traits_baseILj512ES2_S2_S2_S2_fjLj1024EEEEELb0ELb1EEEvNS_9BwdParamsE,@"STO_CUDA_ENTRY STV_DEFAULT"
_ZN10layer_norm22ln_bwd_finalize_kernelINS_22Kernel_traits_finalizeILj512E13__nv_bfloat16S2_S2_S2_fjLb0ELj1024ELj4ENS_18Kernel_traits_baseILj512ES2_S2_S2_S2_fjLj1024EEEEELb0ELb1EEEvNS_9BwdParamsE:
.text._ZN10layer_norm22ln_bwd_finalize_kernelINS_22Kernel_traits_finalizeILj512E13__nv_bfloat16S2_S2_S2_fjLb0ELj1024ELj4ENS_18Kernel_traits_baseILj512ES2_S2_S2_S2_fjLj1024EEEEELb0ELb1EEEvNS_9BwdParamsE:
        /* <DEDUP_REMOVED lines=8> */
[----:B------:R-:W-:Y:S01]  /*0080*/  SHF.L.U32 R2, R2, 0x4, RZ ;  /* 0x0000000402027819 */ /* 0x000fe200000006ff */
[----:B------:R-:W-:Y:S01]  /*0090*/  ULDC.64 UR4, c[0x0][0x118] ;  /* 0x0000460000047ab9 */ /* 0x000fe20000000a00 */
[--C-:B------:R-:W-:Y:S02]  /*00a0*/  SHF.R.U32.HI R17, RZ, 0x5, R0.reuse ;  /* 0x00000005ff117819 */ /* 0x100fe40000011600 */
[----:B------:R-:W-:Y:S02]  /*00b0*/  LOP3.LUT R20, R0, 0x3fffffe0, RZ, 0xc0, !PT ;  /* 0x3fffffe000147812 */ /* 0x000fe400078ec0ff */
[----:B------:R-:W-:Y:S02]  /*00c0*/  LOP3.LUT R19, R2, 0x7ffffff0, RZ, 0xc0, !PT ;  /* 0x7ffffff002137812 */ /* 0x000fe400078ec0ff */
[C---:B------:R-:W-:Y:S02]  /*00d0*/  LOP3.LUT R21, R17.reuse, 0x1f, R0, 0x78, !PT ;  /* 0x0000001f11157812 */ /* 0x040fe400078e7800 */
[C---:B------:R-:W-:Y:S01]  /*00e0*/  ISETP.GE.U32.AND P0, PT, R16.reuse, 0x10, PT ;  /* 0x000000101000780c */ /* 0x040fe20003f06070 */
[----:B------:R-:W-:Y:S01]  /*00f0*/  IMAD.IADD R19, R16, 0x1, R19 ;  /* 0x0000000110137824 */ /* 0x000fe200078e0213 */
[----:B------:R-:W-:Y:S01]  /*0100*/  IADD3 R20, R20, R21, RZ ;  /* 0x0000001514147210 */ /* 0x000fe20007ffe0ff */
[----:B------:R-:W-:Y:S01]  /*0110*/  IMAD R21, R16, 0x20, R21 ;  /* 0x0000002010157824 */ /* 0x000fe200078e0215 */
[----:B------:R-:W-:-:S02]  /*0120*/  ISETP.EQ.AND P0, PT, R17, 0x1f, !P0 ;  /* 0x0000001f1100780c */ /* 0x000fc40004702270 */
.L_x_451:
[----:B------:R-:W-:Y:S01]  /*0130*/  ISETP.GE.U32.AND P1, PT, R17, c[0x0][0x160], PT ;  /* 0x0000580011007a0c */ /* 0x000fe20003f26070 */
[----:B------:R-:W-:Y:S01]  /*0140*/  BSSY B0, `(.L_x_439) ;  /* 0x0000060000007945 */ /* 0x000fe20003800000 */
[----:B------:R-:W-:Y:S01]  /*0150*/  HFMA2.MMA R27, -RZ, RZ, 0, 0 ;  /* 0x00000000ff1b7435 */ /* 0x000fe200000001ff */
[----:B------:R-:W-:-:S10]  /*0160*/  IMAD.MOV.U32 R23, RZ, RZ, RZ ;  /* 0x000000ffff177224 */ /* 0x000fd400078e00ff */
        /* <DEDUP_REMOVED lines=23> */
.L_x_443:
[----:B------:R-:W-:Y:S01]  /*02e0*/  IMAD.MOV.U32 R14, RZ, RZ, 0x4 ;  /* 0x00000004ff0e7424 */ /* 0x000fe200078e00ff */
[C---:B------:R-:W-:Y:S01]  /*02f0*/  IADD3 R3, R25.reuse, 0x20, RZ ;  /* 0x0000002019037810 */ /* 0x040fe20007ffe0ff */
[C---:B------:R-:W-:Y:S01]  /*0300*/  IMAD R13, R25.reuse, c[0x0][0x168], R18 ;  /* 0x00005a00190d7a24 */ /* 0x040fe200078e0212 */
[----:B------:R-:W-:-:S03]  /*0310*/  IADD3 R5, R25, 0x40, RZ ;  /* 0x0000004019057810 */ /* 0x000fc60007ffe0ff */
[----:B------:R-:W-:Y:S01]  /*0320*/  IMAD.WIDE.U32 R10, R13, R14, c[0x0][0x220] ;  /* 0x000088000d0a7625 */ /* 0x000fe200078e000e */
[----:B------:R-:W-:-:S03]  /*0330*/  IADD3 R29, R25, 0x60, RZ ;  /* 0x00000060191d7810 */ /* 0x000fc60007ffe0ff */
[----:B------:R-:W-:Y:S01]  /*0340*/  IMAD R3, R3, c[0x0][0x168], R18 ;  /* 0x00005a0003037a24 */ /* 0x000fe200078e0212 */
[----:B------:R0:W2:Y:S01]  /*0350*/  LDG.E R24, [R10.64] ;  /* 0x000000040a187981 */ /* 0x0000a2000c1e1900 */
[----:B------:R-:W-:-:S04]  /*0360*/  IMAD.WIDE.U32 R12, R13, R14, c[0x0][0x228] ;  /* 0x00008a000d0c7625 */ /* 0x000fc800078e000e */
[--C-:B------:R-:W-:Y:S02]  /*0370*/  IMAD R15, R5, c[0x0][0x168], R18.reuse ;  /* 0x00005a00050f7a24 */ /* 0x100fe400078e0212 */
[CC--:B------:R-:W-:Y:S01]  /*0380*/  IMAD.WIDE.U32 R4, R3.reuse, R14.reuse, c[0x0][0x220] ;  /* 0x0000880003047625 */ /* 0x0c0fe200078e000e */
[----:B------:R-:W3:Y:S03]  /*0390*/  LDG.E R12, [R12.64] ;  /* 0x000000040c0c7981 */ /* 0x000ee6000c1e1900 */
[----:B------:R-:W-:Y:S02]  /*03a0*/  IMAD.WIDE.U32 R6, R3, R14, c[0x0][0x228] ;  /* 0x00008a0003067625 */ /* 0x000fe400078e000e */
[----:B------:R-:W4:Y:S02]  /*03b0*/  LDG.E R4, [R4.64] ;  /* 0x0000000404047981 */ /* 0x000f24000c1e1900 */
[----:B------:R-:W-:-:S02]  /*03c0*/  IMAD R29, R29, c[0x0][0x168], R18 ;  /* 0x00005a001d1d7a24 */ /* 0x000fc400078e0212 */
[CC--:B------:R-:W-:Y:S01]  /*03d0*/  IMAD.WIDE.U32 R8, R15.reuse, R14.reuse, c[0x0][0x220] ;  /* 0x000088000f087625 */ /* 0x0c0fe200078e000e */
[----:B------:R-:W5:Y:S03]  /*03e0*/  LDG.E R6, [R6.64] ;  /* 0x0000000406067981 */ /* 0x000f66000c1e1900 */
[-C--:B------:R-:W-:Y:S02]  /*03f0*/  IMAD.WIDE.U32 R2, R15, R14.reuse, c[0x0][0x228] ;  /* 0x00008a000f027625 */ /* 0x080fe400078e000e */
[----:B------:R-:W5:Y:S02]  /*0400*/  LDG.E R8, [R8.64] ;  /* 0x0000000408087981 */ /* 0x000f64000c1e1900 */
[CC--:B0-----:R-:W-:Y:S02]  /*0410*/  IMAD.WIDE.U32 R10, R29.reuse, R14.reuse, c[0x0][0x220] ;  /* 0x000088001d0a7625 */ /* 0x0c1fe400078e000e */
[----:B------:R-:W5:Y:S02]  /*0420*/  LDG.E R3, [R2.64] ;  /* 0x0000000402037981 */ /* 0x000f64000c1e1900 */
[----:B------:R-:W-:-:S02]  /*0430*/  IMAD.WIDE.U32 R14, R29, R14, c[0x0][0x228] ;  /* 0x00008a001d0e7625 */ /* 0x000fc400078e000e */
        /* <DEDUP_REMOVED lines=13> */
.L_x_442:
[----:B------:R-:W-:Y:S05]  /*0510*/  BSYNC B1 ;  /* 0x0000000000017941 */ /* 0x000fea0003800000 */
.L_x_441:
        /* <DEDUP_REMOVED lines=23> */
.L_x_445:
[----:B------:R-:W-:Y:S05]  /*0690*/  BSYNC B1 ;  /* 0x0000000000017941 */ /* 0x000fea0003800000 */
.L_x_444:
[----:B------:R-:W-:-:S13]  /*06a0*/  ISETP.LT.U32.OR P2, PT, R25, c[0x0][0x160], P2 ;  /* 0x0000580019007a0c */ /* 0x000fda0001741470 */
        /* <DEDUP_REMOVED lines=9> */
.L_x_440:
[----:B------:R-:W-:Y:S05]  /*0740*/  BSYNC B0 ;  /* 0x0000000000007941 */ /* 0x000fea0003800000 */
.L_x_439:
        /* <DEDUP_REMOVED lines=11> */
.L_x_452:
[----:B---3--:R-:W-:Y:S01]  /*0800*/  FADD.FTZ R13, R4, R3 ;  /* 0x00000003040d7221 */ /* 0x008fe20000010000 */
[----:B------:R-:W-:Y:S05]  /*0810*/  BRA.DIV ~URZ, `(.L_x_448) ;  /* 0x000003127f007947 */ /* 0x000fea000b800000 */
[----:B-1----:R-:W1:Y:S02]  /*0820*/  SHFL.BFLY PT, R2, R5, 0x1, 0x1f ;  /* 0x0c201f0005027f89 */ /* 0x002e6400000e0000 */
[----:B-1----:R-:W-:Y:S02]  /*0830*/  FADD.FTZ R6, R5, R2 ;  /* 0x0000000205067221 */ /* 0x002fe40000010000 */
[----:B------:R-:W1:Y:S04]  /*0840*/  SHFL.BFLY PT, R2, R13, 0x2, 0x1f ;  /* 0x0c401f000d027f89 */ /* 0x000e6800000e0000 */
[----:B------:R-:W3:Y:S01]  /*0850*/  SHFL.BFLY PT, R3, R6, 0x2, 0x1f ;  /* 0x0c401f0006037f89 */ /* 0x000ee200000e0000 */
[----:B-1----:R-:W-:-:S02]  /*0860*/  FADD.FTZ R2, R13, R2 ;  /* 0x000000020d027221 */ /* 0x002fc40000010000 */
[----:B---3--:R-:W-:-:S03]  /*0870*/  FADD.FTZ R8, R6, R3 ;  /* 0x0000000306087221 */ /* 0x008fc60000010000 */
[----:B------:R-:W1:Y:S04]  /*0880*/  SHFL.BFLY PT, R3, R2, 0x4, 0x1f ;  /* 0x0c801f0002037f89 */ /* 0x000e6800000e0000 */
[----:B------:R-:W3:Y:S01]  /*0890*/  SHFL.BFLY PT, R7, R8, 0x4, 0x1f ;  /* 0x0c801f0008077f89 */ /* 0x000ee200000e0000 */
[----:B-1----:R-:W-:Y:S02]  /*08a0*/  FADD.FTZ R3, R2, R3 ;  /* 0x0000000302037221 */ /* 0x002fe40000010000 */
[----:B---3--:R-:W-:-:S03]  /*08b0*/  FADD.FTZ R9, R8, R7 ;  /* 0x0000000708097221 */ /* 0x008fc60000010000 */
[----:B--2---:R-:W1:Y:S04]  /*08c0*/  SHFL.BFLY PT, R4, R3, 0x8, 0x1f ;  /* 0x0d001f0003047f89 */ /* 0x004e6800000e0000 */
[----:B------:R-:W2:Y:S01]  /*08d0*/  SHFL.BFLY PT, R10, R9, 0x8, 0x1f ;  /* 0x0d001f00090a7f89 */ /* 0x000ea200000e0000 */
[----:B-1----:R-:W-:Y:S02]  /*08e0*/  FADD.FTZ R4, R3, R4 ;  /* 0x0000000403047221 */ /* 0x002fe40000010000 */
[----:B--2---:R-:W-:-:S03]  /*08f0*/  FADD.FTZ R10, R9, R10 ;  /* 0x0000000a090a7221 */ /* 0x004fc60000010000 */
[----:B------:R1:W2:Y:S04]  /*0900*/  SHFL.BFLY PT, R7, R4, 0x10, 0x1f ;  /* 0x0e001f0004077f89 */ /* 0x0002a800000e0000 */
[----:B------:R1:W3:Y:S02]  /*0910*/  SHFL.BFLY PT, R5, R10, 0x10, 0x1f ;  /* 0x0e001f000a057f89 */ /* 0x0002e400000e0000 */
.L_x_453:
[----:B------:R-:W-:Y:S01]  /*0920*/  @!P1 SHF.R.U32.HI R2, RZ, 0x3, R0 ;  /* 0x00000003ff029819 */ /* 0x000fe20000011600 */
[----:B---3--:R-:W-:Y:S02]  /*0930*/  FADD.FTZ R5, R5, R10 ;  /* 0x0000000a05057221 */ /* 0x008fe40000010000 */
[----:B--2---:R-:W-:Y:S01]  /*0940*/  FADD.FTZ R7, R7, R4 ;  /* 0x0000000407077221 */ /* 0x004fe20000010000 */
[----:B------:R-:W-:-:S05]  /*0950*/  @!P1 LOP3.LUT R2, R2, 0x1ffffffc, RZ, 0xc0, !PT ;  /* 0x1ffffffc02029812 */ /* 0x000fca00078ec0ff */
[----:B------:R2:W-:Y:S04]  /*0960*/  @!P1 STS [R2+0x2000], R5 ;  /* 0x0020000502009388 */ /* 0x0005e80000000800 */
[----:B------:R2:W-:Y:S02]  /*0970*/  @!P1 STS [R2+0x2080], R7 ;  /* 0x0020800702009388 */ /* 0x0005e40000000800 */
.L_x_446:
[----:B0-----:R-:W-:Y:S01]  /*0980*/  WARPSYNC 0xffffffff ;  /* 0xffffffff00007948 */ /* 0x001fe20003800000 */
[----:B------:R-:W-:Y:S06]  /*0990*/  BAR.SYNC.DEFER_BLOCKING 0x0 ;  /* 0x0000000000007b1d */ /* 0x000fec0000010000 */
[----:B------:R-:W-:Y:S01]  /*09a0*/  BSSY B0, `(.L_x_449) ;  /* 0x000000b000007945 */ /* 0x000fe20003800000 */
[----:B------:R-:W-:Y:S05]  /*09b0*/  @!P0 BRA `(.L_x_450) ;  /* 0x0000009000008947 */ /* 0x000fea0003800000 */
[----:B--2---:R-:W0:Y:S01]  /*09c0*/  LDS.64 R2, [R16.X8+0x2000] ;  /* 0x0020000010027984 */ /* 0x004e220000008a00 */
[----:B------:R-:W-:-:S03]  /*09d0*/  HFMA2.MMA R6, -RZ, RZ, 0, 2.384185791015625e-07 ;  /* 0x00000004ff067435 */ /* 0x000fc600000001ff */
[----:B-1----:R-:W1:Y:S01]  /*09e0*/  LDS.64 R4, [R16.X8+0x2080] ;  /* 0x0020800010047984 */ /* 0x002e620000008a00 */
[----:B0-----:R-:W-:-:S06]  /*09f0*/  F2FP.BF16.PACK_AB R7, R3, R2 ;  /* 0x000000020307723e */ /* 0x001fcc00000010ff */
[----:B------:R-:W-:Y:S01]  /*0a00*/  IMAD.WIDE.U32 R2, R19, R6, c[0x0][0x268] ;  /* 0x00009a0013027625 */ /* 0x000fe200078e0006 */
[----:B-1----:R-:W-:-:S03]  /*0a10*/  F2FP.BF16.PACK_AB R9, R5, R4 ;  /* 0x000000040509723e */ /* 0x002fc600000010ff */
[----:B------:R-:W-:Y:S01]  /*0a20*/  IMAD.WIDE.U32 R4, R19, R6, c[0x0][0x260] ;  /* 0x0000980013047625 */ /* 0x000fe200078e0006 */
[----:B------:R0:W-:Y:S04]  /*0a30*/  STG.E [R2.64], R7 ;  /* 0x0000000702007986 */ /* 0x0001e8000c101904 */
[----:B------:R0:W-:Y:S02]  /*0a40*/  STG.E [R4.64], R9 ;  /* 0x0000000904007986 */ /* 0x0001e4000c101904 */
.L_x_450:
[----:B------:R-:W-:Y:S05]  /*0a50*/  BSYNC B0 ;  /* 0x0000000000007941 */ /* 0x000fea0003800000 */
.L_x_449:
[C---:B------:R-:W-:Y:S02]  /*0a60*/  ISETP.GT.U32.AND P1, PT, R18.reuse, -0x201, PT ;  /* 0xfffffdff1200780c */ /* 0x040fe40003f24070 */
[----:B------:R-:W-:Y:S02]  /*0a70*/  IADD3 R18, R18, 0x200, RZ ;  /* 0x0000020012127810 */ /* 0x000fe40007ffe0ff */
[----:B------:R-:W-:-:S09]  /*0a80*/  IADD3 R19, R19, 0x100, RZ ;  /* 0x0000010013137810 */ /* 0x000fd20007ffe0ff */
[----:B012---:R-:W-:Y:S05]  /*0a90*/  @P1 BRA `(.L_x_451) ;  /* 0xfffff69000001947 */ /* 0x007fea000383ffff */
[----:B------:R-:W-:Y:S05]  /*0aa0*/  EXIT ;  /* 0x000000000000794d */ /* 0x000fea0003800000 */
.L_x_447:
[----:B--2---:R-:W-:Y:S01]  /*0ab0*/  IMAD.MOV.U32 R10, RZ, RZ, R4 ;  /* 0x000000ffff0a7224 */ /* 0x004fe200078e0004 */
[----:B------:R-:W-:Y:S01]  /*0ac0*/  MOV R9, 0x1 ;  /* 0x0000000100097802 */ /* 0x000fe20000000f00 */
[----:B------:R-:W-:Y:S01]  /*0ad0*/  IMAD.MOV.U32 R6, RZ, RZ, 0x1f ;  /* 0x0000001fff067424 */ /* 0x000fe200078e00ff */
[----:B------:R-:W-:Y:S02]  /*0ae0*/  MOV R11, 0xffffffff ;  /* 0xffffffff000b7802 */ /* 0x000fe40000000f00 */
[----:B------:R-:W-:Y:S02]  /*0af0*/  MOV R2, 0xb10 ;  /* 0x00000b1000027802 */ /* 0x000fe40000000f00 */
[----:B01----:R-:W-:Y:S05]  /*0b00*/  CALL.REL.NOINC `($__internal_12_$__cuda_sm70_shflsync_bfly_p) ;  /* 0x000003c000007944 */ /* 0x003fea0003c00000 */
[----:B-1----:R-:W-:Y:S01]  /*0b10*/  IMAD.MOV.U32 R3, RZ, RZ, R6 ;  /* 0x000000ffff037224 */ /* 0x002fe200078e0006 */
[----:B0-----:R-:W-:Y:S05]  /*0b20*/  BRA `(.L_x_452) ;  /* 0xfffffcd000007947 */ /* 0x001fea000383ffff */
.L_x_448:
[----:B------:R-:W-:Y:S01]  /*0b30*/  HFMA2.MMA R6, -RZ, RZ, 0, 1.847743988037109375e-06 ;  /* 0x0000001fff067435 */ /* 0x000fe200000001ff */
[----:B------:R-:W-:Y:S01]  /*0b40*/  MOV R10, R13 ;  /* 0x0000000d000a7202 */ /* 0x000fe20000000f00 */
[----:B------:R-:W-:Y:S01]  /*0b50*/  IMAD.MOV.U32 R9, RZ, RZ, 0x2 ;  /* 0x00000002ff097424 */ /* 0x000fe200078e00ff */
[----:B------:R-:W-:Y:S01]  /*0b60*/  MOV R2, 0xb90 ;  /* 0x00000b9000027802 */ /* 0x000fe20000000f00 */
[----:B------:R-:W-:-:S02]  /*0b70*/  IMAD.MOV.U32 R11, RZ, RZ, -0x1 ;  /* 0xffffffffff0b7424 */ /* 0x000fc400078e00ff */
[----:B012---:R-:W-:Y:S05]  /*0b80*/  CALL.REL.NOINC `($__internal_12_$__cuda_sm70_shflsync_bfly_p) ;  /* 0x0000034000007944 */ /* 0x007fea0003c00000 */
[----:B01----:R-:W-:Y:S01]  /*0b90*/  FADD.FTZ R10, R13, R6 ;  /* 0x000000060d0a7221 */ /* 0x003fe20000010000 */
[----:B------:R-:W-:Y:S01]  /*0ba0*/  HFMA2.MMA R6, -RZ, RZ, 0, 1.847743988037109375e-06 ;  /* 0x0000001fff067435 */ /* 0x000fe200000001ff */
[----:B------:R-:W-:Y:S01]  /*0bb0*/  MOV R9, 0x4 ;  /* 0x0000000400097802 */ /* 0x000fe20000000f00 */
[----:B------:R-:W-:Y:S01]  /*0bc0*/  IMAD.MOV.U32 R11, RZ, RZ, -0x1 ;  /* 0xffffffffff0b7424 */ /* 0x000fe200078e00ff */
[----:B------:R-:W-:-:S03]  /*0bd0*/  MOV R2, 0xbf0 ;  /* 0x00000bf000027802 */ /* 0x000fc60000000f00 */
[----:B------:R-:W-:Y:S05]  /*0be0*/  CALL.REL.NOINC `($__internal_12_$__cuda_sm70_shflsync_bfly_p) ;  /* 0x000002e000007944 */ /* 0x000fea0003c00000 */
[----:B01----:R-:W-:Y:S01]  /*0bf0*/  FADD.FTZ R10, R10, R6 ;  /* 0x000000060a0a7221 */ /* 0x003fe20000010000 */
[----:B------:R-:W-:Y:S01]  /*0c00*/  HFMA2.MMA R6, -RZ, RZ, 0, 1.847743988037109375e-06 ;  /* 0x0000001fff067435 */ /* 0x000fe200000001ff */
[----:B------:R-:W-:Y:S01]  /*0c10*/  MOV R9, 0x8 ;  /* 0x0000000800097802 */ /* 0x000fe20000000f00 */
[----:B------:R-:W-:Y:S01]  /*0c20*/  IMAD.MOV.U32 R11, RZ, RZ, -0x1 ;  /* 0xffffffffff0b7424 */ /* 0x000fe200078e00ff */
[----:B------:R-:W-:-:S03]  /*0c30*/  MOV R2, 0xc50 ;  /* 0x00000c5000027802 */ /* 0x000fc60000000f00 */
[----:B------:R-:W-:Y:S05]  /*0c40*/  CALL.REL.NOINC `($__internal_12_$__cuda_sm70_shflsync_bfly_p) ;  /* 0x0000028000007944 */ /* 0x000fea0003c00000 */
[----:B-1----:R-:W-:Y:S01]  /*0c50*/  FADD.FTZ R4, R10, R6 ;  /* 0x000000060a047221 */ /* 0x002fe20000010000 */
[----:B------:R-:W-:Y:S01]  /*0c60*/  HFMA2.MMA R6, -RZ, RZ, 0, 1.847743988037109375e-06 ;  /* 0x0000001fff067435 */ /* 0x000fe200000001ff */
[----:B0-----:R-:W-:Y:S01]  /*0c70*/  MOV R9, 0x10 ;  /* 0x0000001000097802 */ /* 0x001fe20000000f00 */
[----:B------:R-:W-:Y:S01]  /*0c80*/  IMAD.MOV.U32 R11, RZ, RZ, -0x1 ;  /* 0xffffffffff0b7424 */ /* 0x000fe200078e00ff */
[----:B------:R-:W-:-:S02]  /*0c90*/  MOV R2, 0xcc0 ;  /* 0x00000cc000027802 */ /* 0x000fc40000000f00 */
[----:B------:R-:W-:Y:S02]  /*0ca0*/  MOV R10, R4 ;  /* 0x00000004000a7202 */ /* 0x000fe40000000f00 */
[----:B------:R-:W-:Y:S05]  /*0cb0*/  CALL.REL.NOINC `($__internal_12_$__cuda_sm70_shflsync_bfly_p) ;  /* 0x0000021000007944 */ /* 0x000fea0003c00000 */
[----:B0-----:R-:W-:Y:S01]  /*0cc0*/  HFMA2.MMA R9, -RZ, RZ, 0, 5.9604644775390625e-08 ;  /* 0x00000001ff097435 */ /* 0x001fe200000001ff */
[----:B-1----:R-:W-:Y:S01]  /*0cd0*/  MOV R7, R6 ;  /* 0x0000000600077202 */ /* 0x002fe20000000f00 */
[----:B------:R-:W-:Y:S01]  /*0ce0*/  IMAD.MOV.U32 R10, RZ, RZ, R5 ;  /* 0x000000ffff0a7224 */ /* 0x000fe200078e0005 */
[----:B------:R-:W-:Y:S01]  /*0cf0*/  MOV R6, 0x1f ;  /* 0x0000001f00067802 */ /* 0x000fe20000000f00 */
[----:B------:R-:W-:Y:S01]  /*0d00*/  IMAD.MOV.U32 R11, RZ, RZ, -0x1 ;  /* 0xffffffffff0b7424 */ /* 0x000fe200078e00ff */
[----:B------:R-:W-:Y:S02]  /*0d10*/  MOV R2, 0xd30 ;  /* 0x00000d3000027802 */ /* 0x000fe40000000f00 */
[----:B------:R-:W-:Y:S05]  /*0d20*/  CALL.REL.NOINC `($__internal_12_$__cuda_sm70_shflsync_bfly_p) ;  /* 0x000001a000007944 */ /* 0x000fea0003c00000 */
[----:B0-----:R-:W-:Y:S01]  /*0d30*/  HFMA2.MMA R9, -RZ, RZ, 0, 1.1920928955078125e-07 ;  /* 0x00000002ff097435 */ /* 0x001fe200000001ff */
[----:B-1----:R-:W-:Y:S01]  /*0d40*/  FADD.FTZ R10, R5, R6 ;  /* 0x00000006050a7221 */ /* 0x002fe20000010000 */
[----:B------:R-:W-:Y:S01]  /*0d50*/  MOV R6, 0x1f ;  /* 0x0000001f00067802 */ /* 0x000fe20000000f00 */
[----:B------:R-:W-:Y:S01]  /*0d60*/  IMAD.MOV.U32 R11, RZ, RZ, -0x1 ;  /* 0xffffffffff0b7424 */ /* 0x000fe200078e00ff */
[----:B------:R-:W-:Y:S02]  /*0d70*/  MOV R2, 0xd90 ;  /* 0x00000d9000027802 */ /* 0x000fe40000000f00 */
[----:B------:R-:W-:Y:S05]  /*0d80*/  CALL.REL.NOINC `($__internal_12_$__cuda_sm70_shflsync_bfly_p) ;  /* 0x0000014000007944 */ /* 0x000fea0003c00000 */
[----:B0-----:R-:W-:Y:S01]  /*0d90*/  HFMA2.MMA R9, -RZ, RZ, 0, 2.384185791015625e-07 ;  /* 0x00000004ff097435 */ /* 0x001fe200000001ff */
[----:B-1----:R-:W-:Y:S01]  /*0da0*/  FADD.FTZ R10, R10, R6 ;  /* 0x000000060a0a7221 */ /* 0x002fe20000010000 */
[----:B------:R-:W-:Y:S01]  /*0db0*/  MOV R6, 0x1f ;  /* 0x0000001f00067802 */ /* 0x000fe20000000f00 */
[----:B------:R-:W-:Y:S01]  /*0dc0*/  IMAD.MOV.U32 R11, RZ, RZ, -0x1 ;  /* 0xffffffffff0b7424 */ /* 0x000fe200078e00ff */
[----:B------:R-:W-:-:S02]  /*0dd0*/  MOV R2, 0xdf0 ;  /* 0x00000df000027802 */ /* 0x000fc40000000f00 */
[----:B------:R-:W-:Y:S05]  /*0de0*/  CALL.REL.NOINC `($__internal_12_$__cuda_sm70_shflsync_bfly_p) ;  /* 0x000000e000007944 */ /* 0x000fea0003c00000 */
[----:B0-----:R-:W-:Y:S01]  /*0df0*/  HFMA2.MMA R9, -RZ, RZ, 0, 4.76837158203125e-07 ;  /* 0x00000008ff097435 */ /* 0x001fe200000001ff */
[----:B-1----:R-:W-:Y:S01]  /*0e00*/  FADD.FTZ R10, R10, R6 ;  /* 0x000000060a0a7221 */ /* 0x002fe20000010000 */
[----:B------:R-:W-:Y:S01]  /*0e10*/  MOV R6, 0x1f ;  /* 0x0000001f00067802 */ /* 0x000fe20000000f00 */
[----:B------:R-:W-:Y:S01]  /*0e20*/  IMAD.MOV.U32 R11, RZ, RZ, -0x1 ;  /* 0xffffffffff0b7424 */ /* 0x000fe200078e00ff */
[----:B------:R-:W-:-:S02]  /*0e30*/  MOV R2, 0xe50 ;  /* 0x00000e5000027802 */ /* 0x000fc40000000f00 */
[----:B------:R-:W-:Y:S05]  /*0e40*/  CALL.REL.NOINC `($__internal_12_$__cuda_sm70_shflsync_bfly_p) ;  /* 0x0000008000007944 */ /* 0x000fea0003c00000 */
[----:B0-----:R-:W-:Y:S01]  /*0e50*/  HFMA2.MMA R9, -RZ, RZ, 0, 9.5367431640625e-07 ;  /* 0x00000010ff097435 */ /* 0x001fe200000001ff */
[----:B-1----:R-:W-:Y:S01]  /*0e60*/  FADD.FTZ R10, R10, R6 ;  /* 0x000000060a0a7221 */ /* 0x002fe20000010000 */
[----:B------:R-:W-:Y:S01]  /*0e70*/  MOV R6, 0x1f ;  /* 0x0000001f00067802 */ /* 0x000fe20000000f00 */
[----:B------:R-:W-:Y:S01]  /*0e80*/  IMAD.MOV.U32 R11, RZ, RZ, -0x1 ;  /* 0xffffffffff0b7424 */ /* 0x000fe200078e00ff */
[----:B------:R-:W-:-:S02]  /*0e90*/  MOV R2, 0xeb0 ;  /* 0x00000eb000027802 */ /* 0x000fc40000000f00 */
[----:B------:R-:W-:Y:S05]  /*0ea0*/  CALL.REL.NOINC `($__internal_12_$__cuda_sm70_shflsync_bfly_p) ;  /* 0x0000002000007944 */ /* 0x000fea0003c00000 */
[----:B-1----:R-:W-:Y:S01]  /*0eb0*/  MOV R5, R6 ;  /* 0x0000000600057202 */ /* 0x002fe20000000f00 */
[----:B0-----:R-:W-:Y:S05]  /*0ec0*/  BRA `(.L_x_453) ;  /* 0xfffffa5000007947 */ /* 0x001fea000383ffff */
        .weak           $__internal_12_$__cuda_sm70_shflsync_bfly_p
        .type           $__internal_12_$__cuda_sm70_shflsync_bfly_p,@function
        .size           $__internal_12_$__cuda_sm70_shflsync_bfly_p,(.L_x_7190 - $__internal_12_$__cuda_sm70_shflsync_bfly_p)
$__internal_12_$__cuda_sm70_shflsync_bfly_p:
[----:B------:R-:W-:Y:S01]  /*0ed0*/  HFMA2.MMA R3, -RZ, RZ, 0, 0 ;  /* 0x00000000ff037435 */ /* 0x000fe200000001ff */
[----:B------:R-:W-:Y:S04]  /*0ee0*/  WARPSYNC R11 ;  /* 0x0000000b00007348 */ /* 0x000fe80003800000 */
[----:B------:R0:W1:Y:S01]  /*0ef0*/  SHFL.BFLY PT, R6, R10, R9, R6 ;  /* 0x0c0000090a067389 */ /* 0x00006200000e0006 */
[----:B------:R-:W-:Y:S05]  /*0f00*/  RET.REL.NODEC R2 `(_ZN10layer_norm22ln_bwd_finalize_kernelINS_22Kernel_traits_finalizeILj512E13__nv_bfloat16S2_S2_S2_fjLb0ELj1024ELj4ENS_18Kernel_traits_baseILj512ES2_S2_S2_S2_fjLj1024EEEEELb0ELb1EEEvNS_9BwdParamsE) ;  /* 0xfffff0f002007950 */ /* 0x000fea0003c3ffff */
.L_x_454:
        /* <DEDUP_REMOVED lines=15> */
.L_x_7190:


//--------------------- .text._ZN10layer_norm13ln_bwd_kernelINS_13Kernel_traitsI13__nv_bfloat16S2_S2_S2_fjLj512ELj1ELj4ELj1ELj16ENS_18Kernel_traits_baseILj512ES2_S2_S2_S2_fjLj128EEEEELb1ELb0ELb1ELb1EEEvNS_9BwdParamsE --------------------------
	.section	.text._ZN10layer_norm13ln_bwd_kernelINS_13Kernel_traitsI13__nv_bfloat16S2_S2_S2_fjLj512ELj1ELj4ELj1ELj16ENS_18Kernel_traits_baseILj512ES2_S2_S2_S2_fjLj128EEEEELb1ELb0ELb1ELb1EEEvNS_9BwdParamsE,"ax",@progbits
	.sectioninfo	@"SHI_REGISTERS=128"
	.align	128
        .global         _ZN10layer_norm13ln_bwd_kernelINS_13Kernel_traitsI13__nv_bfloat16S2_S2_S2_fjLj512ELj1ELj4ELj1ELj16ENS_18Kernel_traits_baseILj512ES2_S2_S2_S2_fjLj128EEEEELb1ELb0ELb1ELb1EEEvNS_9BwdParamsE
        .type           _ZN10layer_norm13ln_bwd_kernelINS_13Kernel_traitsI13__nv_bfloat16S2_S2_S2_fjLj512ELj1ELj4ELj1ELj16ENS_18Kernel_traits_baseILj512ES2_S2_S2_S2_fjLj128EEEEELb1ELb0ELb1ELb1EEEvNS_9BwdParamsE,@function
        .size           _ZN10layer_norm13ln_bwd_kernelINS_13Kernel_traitsI13__nv_bfloat16S2_S2_S2_fjLj512ELj1ELj4ELj1ELj16ENS_18Kernel_traits_baseILj512ES2_S2_S2_S2_fjLj128EEEEELb1ELb0ELb1ELb1EEEvNS_9BwdParamsE,(.L_x_7191 - _ZN10layer_norm13ln_bwd_kernelINS_13Kernel_traitsI13__nv_bfloat16S2_S2_S2_fjLj512ELj1ELj4ELj1ELj16ENS_18Kernel_traits_baseILj512ES2_S2_S2_S2_fjLj128EEEEELb1ELb0ELb1ELb1EEEvNS_9BwdParamsE)
        .other          _ZN10layer_norm13ln_bwd_kernelINS_13Kernel_traitsI13__nv_bfloat16S2_S2_S2_fjLj512ELj1ELj4ELj1ELj16ENS_18Kernel_traits_baseILj512ES2_S2_S2_S2_fjLj128EEEEELb1ELb0ELb1ELb1EEEvNS_9BwdParamsE,@"STO_CUDA_ENTRY STV_DEFAULT"
_ZN10layer_norm13ln_bwd_kernelINS_13Kernel_traitsI13__nv_bfloat16S2_S2_S2_fjLj512ELj1ELj4ELj1ELj16ENS_18Kernel_traits_baseILj512ES2_S2_S2_S2_fjLj128EEEEELb1ELb0ELb1ELb1EEEvNS_9BwdParamsE:
.text._ZN10layer_norm13ln_bwd_kernelINS_13Kernel_traitsI13__nv_bfloat16S2_S2_S2_fjLj512ELj1ELj4ELj1ELj16ENS_18Kernel_traits_baseILj512ES2_S2_S2_S2_fjLj128EEEEELb1ELb0ELb1ELb1EEEvNS_9BwdParamsE:
[----:B------:R-:W-:Y:S02]  /*0000*/  MOV R1, c[0x0][0x28] ;  /* 0x00000a0000017a02 */ /* 0x000fe40000000f00 */
[----:B------:R-:W0:Y:S01]  /*0010*/  S2R R85, SR_TID.X ;  /* 0x0000000000557919 */ /* 0x000e220000002100 */
[----:B------:R-:W-:Y:S01]  /*0020*/  ULDC.64 UR4, c[0x0][0x118] ;  /* 0x0000460000047ab9 */ /* 0x000fe20000000a00 */
[----:B------:R-:W-:Y:S02]  /*0030*/  BSSY B0, `(.L_x_455) ;  /* 0x00002b9000007945 */ /* 0x000fe40003800000 */
[----:B------:R-:W1:Y:S01]  /*0040*/  S2R R3, SR_CTAID.X ;  /* 0x0000000000037919 */ /* 0x000e620000002500 */
[----:B0-----:R-:W-:-:S05]  /*0050*/  SHF.R.U32.HI R84, RZ, 0x5, R85 ;  /* 0x00000005ff547819 */ /* 0x001fca0000011655 */
[----:B-1----:R-:W-:-:S05]  /*0060*/  IMAD R84, R3, 0x4, R84 ;  /* 0x0000000403547824 */ /* 0x002fca00078e0254 */
        /* <DEDUP_REMOVED lines=19> */
.L_x_456:
[----:B------:R-:W-:-:S04]  /*01a0*/  SHF.L.U32 R0, R85, 0x4, RZ ;  /* 0x0000000455007819 */ /* 0x000fc800000006ff */
[----:B------:R-:W-:-:S04]  /*01b0*/  LOP3.LUT R0, R0, 0x1f0, RZ, 0xc0, !PT ;  /* 0x000001f000007812 */ /* 0x000fc800078ec0ff */
[----:B------:R-:W-:-:S05]  /*01c0*/  IADD3 R2, P0, R0, c[0x0][0x1b0], RZ ;  /* 0x00006c0000027a10 */ /* 0x000fca0007f1e0ff */
        /* <DEDUP_REMOVED lines=36> */
.L_x_511:
[----:B------:R-:W-:-:S10]  /*0410*/  HFMA2.MMA R95, -RZ, RZ, 0, 2.384185791015625e-07 ;  /* 0x00000004ff5f7435 */ /* 0x000fd400000001ff */
[----:B------:R-:W-:-:S05]  /*0420*/  IMAD.WIDE R92, R84, R95, c[0x0][0x1d8] ;  /* 0x00007600545c7625 */ /* 0x000fca00078e025f */
[----:B------:R0:W2:Y:S01]  /*0430*/  LDG.E R114, [R92.64] ;  /* 0x000000045c727981 */ /* 0x0000a2000c1e1900 */
[----:B------:R-:W-:-:S04]  /*0440*/  IMAD.WIDE R76, R84, R95, c[0x0][0x1d0] ;  /* 0x00007400544c7625 */ /* 0x000fc800078e025f */
[C---:B------:R-:W-:Y:S01]  /*0450*/  IMAD R0, R84.reuse, c[0x0][0x168], RZ ;  /* 0x00005a0054007a24 */ /* 0x040fe200078e02ff */
[----:B------:R1:W5:Y:S01]  /*0460*/  LDG.E R87, [R76.64] ;  /* 0x000000044c577981 */ /* 0x000362000c1e1900 */
[----:B------:R-:W-:Y:S01]  /*0470*/  LOP3.LUT R88, R85, 0x1f, RZ, 0xc0, !PT ;  /* 0x0000001f55587812 */ /* 0x000fe200078ec0ff */
[CC--:B------:R-:W-:Y:S02]  /*0480*/  IMAD.WIDE R90, R84.reuse, R95.reuse, c[0x0][0x1a8] ;  /* 0x00006a00545a7625 */ /* 0x0c0fe400078e025f */
[----:B------:R-:W-:Y:S01]  /*0490*/  SHF.R.S32.HI R89, RZ, 0x1f, R0 ;  /* 0x0000001fff597819 */ /* 0x000fe20000011400 */
[----:B------:R-:W-:Y:S01]  /*04a0*/  BSSY B1, `(.L_x_458) ;  /* 0x00000d1000017945 */ /* 0x000fe20003800000 */
[----:B------:R-:W-:Y:S01]  /*04b0*/  IMAD.WIDE R94, R84, R95, c[0x0][0x1a0] ;  /* 0x00006800545e7625 */ /* 0x000fe200078e025f */
[----:B------:R3:W5:Y:S01]  /*04c0*/  LDG.E R2, [R90.64] ;  /* 0x000000045a027981 */ /* 0x000762000c1e1900 */
[----:B------:R-:W-:-:S04]  /*04d0*/  LEA.HI R89, R89, R0, RZ, 0x3 ;  /* 0x0000000059597211 */ /* 0x000fc800078f18ff */
[----:B------:R-:W-:Y:S01]  /*04e0*/  LEA.HI.SX32 R86, R89, R88, 0x1d ;  /* 0x0000005859567211 */ /* 0x000fe200078feaff */
[----:B------:R-:W-:-:S03]  /*04f0*/  IMAD.MOV.U32 R89, RZ, RZ, 0x10 ;  /* 0x00000010ff597424 */ /* 0x000fc600078e00ff */
[C---:B------:R-:W-:Y:S01]  /*0500*/  IADD3 R0, R86.reuse, 0x20, RZ ;  /* 0x0000002056007810 */ /* 0x040fe20007ffe0ff */
[----:B0-----:R-:W-:-:S04]  /*0510*/  IMAD.WIDE.U32 R92, R86, R89, c[0x0][0x218] ;  /* 0x00008600565c7625 */ /* 0x001fc800078e0059 */
[----:B---3--:R-:W-:Y:S01]  /*0520*/  IMAD.WIDE.U32 R90, R0, R89, c[0x0][0x218] ;  /* 0x00008600005a7625 */ /* 0x008fe200078e0059 */
[----:B--2---:R-:W-:-:S13]  /*0530*/  ISETP.GT.AND P1, PT, R114, RZ, PT ;  /* 0x000000ff7200720c */ /* 0x004fda0003f24270 */
[----:B------:R-:W-:Y:S05]  /*0540*/  @P1 BRA `(.L_x_459) ;  /* 0x0000014000001947 */ /* 0x000fea0003800000 */
[----:B-1---5:R-:W-:Y:S01]  /*0550*/  ISETP.GE.AND P2, PT, R87, 0x1, PT ;  /* 0x000000015700780c */ /* 0x022fe20003f46270 */
[----:B------:R-:W-:Y:S01]  /*0560*/  IMAD.MOV.U32 R89, RZ, RZ, 0x8 ;  /* 0x00000008ff597424 */ /* 0x000fe200078e00ff */
[----:B------:R-:W-:Y:S02]  /*0570*/  ISETP.NE.U32.AND P0, PT, RZ, c[0x0][0x218], PT ;  /* 0x00008600ff007a0c */ /* 0x000fe40003f05070 */
[----:B------:R-:W-:Y:S02]  /*0580*/  MOV R94, RZ ;  /* 0x000000ff005e7202 */ /* 0x000fe40000000f00 */
[----:B------:R-:W-:-:S07]  /*0590*/  ISETP.NE.AND.EX P0, PT, RZ, c[0x0][0x21c], PT, P0 ;  /* 0x00008700ff007a0c */ /* 0x000fce0003f05300 */
[----:B------:R-:W-:-:S05]  /*05a0*/  @P2 IADD3 R76, R87, -0x1, RZ ;  /* 0xffffffff574c2810 */ /* 0x000fca0007ffe0ff */
[----:B------:R-:W-:Y:S01]  /*05b0*/  @P2 IMAD R76, R76, c[0x0][0x168], RZ ;  /* 0x00005a004c4c2a24 */ /* 0x000fe200078e02ff */
[----:B------:R0:W5:Y:S04]  /*05c0*/  @P0 LDG.E.128 R48, [R92.64] ;  /* 0x000000045c300981 */ /* 0x000168000c1e1d00 */
[----:B------:R-:W-:Y:S01]  /*05d0*/  @P2 SHF.R.S32.HI R77, RZ, 0x1f, R76 ;  /* 0x0000001fff4d2819 */ /* 0x000fe2000001144c */
[----:B------:R0:W5:Y:S03]  /*05e0*/  @P0 LDG.E.128 R52, [R90.64] ;  /* 0x000000045a340981 */ /* 0x000166000c1e1d00 */
[----:B------:R-:W-:-:S04]  /*05f0*/  @P2 LEA.HI R77, R77, R76, RZ, 0x3 ;  /* 0x0000004c4d4d2211 */ /* 0x000fc800078f18ff */
[----:B------:R-:W-:-:S04]  /*0600*/  @P2 LEA.HI.SX32 R94, R77, R88, 0x1d ;  /* 0x000000584d5e2211 */ /* 0x000fc800078feaff */
[C---:B------:R-:W-:Y:S01]  /*0610*/  IADD3 R88, R94.reuse, 0x20, RZ ;  /* 0x000000205e587810 */ /* 0x040fe20007ffe0ff */
[----:B------:R-:W-:-:S04]  /*0620*/  IMAD.WIDE.U32 R94, R94, R89, c[0x0][0x190] ;  /* 0x000064005e5e7625 */ /* 0x000fc800078e0059 */
[----:B------:R-:W-:Y:S02]  /*0630*/  IMAD.WIDE.U32 R88, R88, R89, c[0x0][0x190] ;  /* 0x0000640058587625 */ /* 0x000fe400078e0059 */
[----:B------:R-:W5:Y:S04]  /*0640*/  LDG.E.64 R94, [R94.64] ;  /* 0x000000045e5e7981 */ /* 0x000f68000c1e1b00 */
[----:B------:R-:W5:Y:S01]  /*0650*/  LDG.E.64 R88, [R88.64] ;  /* 0x0000000458587981 */ /* 0x000f62000c1e1b00 */
[----:B------:R-:W-:Y:S01]  /*0660*/  MOV R116, RZ ;  /* 0x000000ff00747202 */ /* 0x000fe20000000f00 */
[----:B------:R-:W-:Y:S01]  /*0670*/  IMAD.MOV.U32 R115, RZ, RZ, RZ ;  /* 0x000000ffff737224 */ /* 0x000fe200078e00ff */
[----:B------:R-:W-:Y:S05]  /*0680*/  BRA `(.L_x_460) ;  /* 0x00000b2000007947 */ /* 0x000fea0003800000 */
.L_x_459:
[----:B-1----:R-:W-:Y:S01]  /*0690*/  IADD3 R64, R114, -0x1, RZ ;  /* 0xffffffff72407810 */ /* 0x002fe20007ffe0ff */
[----:B------:R0:W2:Y:S04]  /*06a0*/  LDG.E R97, [R94.64] ;  /* 0x000000045e617981 */ /* 0x0000a8000c1e1900 */
[----:B------:R-:W-:-:S02]  /*06b0*/  IMAD R66, R64, c[0x0][0x168], RZ ;  /* 0x00005a0040427a24 */ /* 0x000fc400078e02ff */
[----:B------:R-:W-:-:S03]  /*06c0*/  IMAD.WIDE.U32 R64, R86, R89, c[0x0][0x188] ;  /* 0x0000620056407625 */ /* 0x000fc600078e0059 */
[----:B------:R-:W-:-:S04]  /*06d0*/  SHF.R.S32.HI R67, RZ, 0x1f, R66 ;  /* 0x0000001fff437819 */ /* 0x000fc80000011442 */
[----:B------:R-:W-:-:S04]  /*06e0*/  LEA.HI R67, R67, R66, RZ, 0x3 ;  /* 0x0000004243437211 */ /* 0x000fc800078f18ff */
[----:B------:R-:W-:Y:S02]  /*06f0*/  LEA.HI.SX32 R76, R67, R88, 0x1d ;  /* 0x00000058434c7211 */ /* 0x000fe400078feaff */
[----:B------:R-:W3:Y:S03]  /*0700*/  LDG.E.128 R64, [R64.64] ;  /* 0x0000000440407981 */ /* 0x000ee6000c1e1d00 */
[----:B------:R-:W-:-:S06]  /*0710*/  IMAD.WIDE.U32 R68, R76, R89, c[0x0][0x208] ;  /* 0x000082004c447625 */ /* 0x000fcc00078e0059 */
[----:B------:R-:W4:Y:S01]  /*0720*/  LDG.E.128 R68, [R68.64] ;  /* 0x0000000444447981 */ /* 0x000f22000c1e1d00 */
[----:B------:R-:W-:-:S06]  /*0730*/  IMAD.WIDE.U32 R72, R0, R89, c[0x0][0x188] ;  /* 0x0000620000487625 */ /* 0x000fcc00078e0059 */
[----:B------:R-:W2:Y:S01]  /*0740*/  LDG.E.128 R72, [R72.64] ;  /* 0x0000000448487981 */ /* 0x000ea2000c1e1d00 */
[----:B------:R-:W-:-:S05]  /*0750*/  IADD3 R76, R76, 0x20, RZ ;  /* 0x000000204c4c7810 */ /* 0x000fca0007ffe0ff */
[----:B------:R-:W-:Y:S01]  /*0760*/  IMAD.WIDE.U32 R76, R76, R89, c[0x0][0x208] ;  /* 0x000082004c4c7625 */ /* 0x000fe200078e0059 */
[----:B-----5:R-:W-:-:S05]  /*0770*/  ISETP.GE.AND P2, PT, R87, 0x1, PT ;  /* 0x000000015700780c */ /* 0x020fca0003f46270 */
[----:B------:R-:W2:Y:S08]  /*0780*/  LDG.E.128 R76, [R76.64] ;  /* 0x000000044c4c7981 */ /* 0x000eb0000c1e1d00 */
[----:B------:R-:W-:-:S05]  /*0790*/  @P2 IADD3 R89, R87, -0x1, RZ ;  /* 0xffffffff57592810 */ /* 0x000fca0007ffe0ff */
[----:B------:R-:W-:-:S05]  /*07a0*/  @P2 IMAD R89, R89, c[0x0][0x168], RZ ;  /* 0x00005a0059592a24 */ /* 0x000fca00078e02ff */
[----:B------:R-:W-:-:S04]  /*07b0*/  @P2 SHF.R.S32.HI R96, RZ, 0x1f, R89 ;  /* 0x0000001fff602819 */ /* 0x000fc80000011459 */
[----:B------:R-:W-:Y:S02]  /*07c0*/  @P2 LEA.HI R89, R96, R89, RZ, 0x3 ;  /* 0x0000005960592211 */ /* 0x000fe400078f18ff */
[----:B0-----:R-:W-:Y:S02]  /*07d0*/  MOV R94, RZ ;  /* 0x000000ff005e7202 */ /* 0x001fe40000000f00 */
[----:B------:R-:W-:Y:S01]  /*07e0*/  @P2 LEA.HI.SX32 R94, R89, R88, 0x1d ;  /* 0x00000058595e2211 */ /* 0x000fe200078feaff */
[----:B------:R-:W-:-:S03]  /*07f0*/  IMAD.MOV.U32 R89, RZ, RZ, 0x8 ;  /* 0x00000008ff597424 */ /* 0x000fc600078e00ff */
[C---:B------:R-:W-:Y:S01]  /*0800*/  IADD3 R88, R94.reuse, 0x20, RZ ;  /* 0x000000205e587810 */ /* 0x040fe20007ffe0ff */
[----:B------:R-:W-:-:S04]  /*0810*/  IMAD.WIDE.U32 R94, R94, R89, c[0x0][0x190] ;  /* 0x000064005e5e7625 */ /* 0x000fc800078e0059 */
[----:B------:R-:W-:Y:S02]  /*0820*/  IMAD.WIDE.U32 R88, R88, R89, c[0x0][0x190] ;  /* 0x0000640058587625 */ /* 0x000fe400078e0059 */
[----:B------:R-:W5:Y:S04]  /*0830*/  LDG.E.64 R94, [R94.64] ;  /* 0x000000045e5e7981 */ /* 0x000f68000c1e1b00 */
[----:B------:R-:W5:Y:S01]  /*0840*/  LDG.E.64 R88, [R88.64] ;  /* 0x0000000458587981 */ /* 0x000f62000c1e1b00 */
[----:B------:R-:W-:-:S04]  /*0850*/  ISETP.NE.U32.AND P0, PT, RZ, c[0x0][0x218], PT ;  /* 0x00008600ff007a0c */ /* 0x000fc80003f05070 */
[----:B------:R-:W-:-:S13]  /*0860*/  ISETP.NE.AND.EX P0, PT, RZ, c[0x0][0x21c], PT, P0 ;  /* 0x00008700ff007a0c */ /* 0x000fda0003f05300 */
[----:B------:R0:W5:Y:S04]  /*0870*/  @P0 LDG.E.128 R48, [R92.64] ;  /* 0x000000045c300981 */ /* 0x000168000c1e1d00 */
[----:B------:R3:W5:Y:S01]  /*0880*/  @P0 LDG.E.128 R52, [R90.64] ;  /* 0x000000045a340981 */ /* 0x000762000c1e1d00 */
[----:B------:R-:W-:Y:S02]  /*0890*/  ISETP.NE.AND P0, PT, R11, RZ, PT ;  /* 0x000000ff0b00720c */ /* 0x000fe40003f05270 */
[--C-:B---3--:R-:W-:Y:S02]  /*08a0*/  PRMT R90, RZ, 0x5410, R64.reuse ;  /* 0x00005410ff5a7816 */ /* 0x108fe40000000040 */
[----:B------:R-:W-:Y:S02]  /*08b0*/  PRMT R64, RZ, 0x7610, R64 ;  /* 0x00007610ff407816 */ /* 0x000fe40000000040 */
[----:B------:R-:W-:-:S02]  /*08c0*/  PRMT R91, RZ, 0x5410, R65 ;  /* 0x00005410ff5b7816 */ /* 0x000fc40000000041 */
[--C-:B----4-:R-:W-:Y:S02]  /*08d0*/  PRMT R100, RZ, 0x5410, R70.reuse ;  /* 0x00005410ff647816 */ /* 0x110fe40000000046 */
[----:B------:R-:W-:Y:S02]  /*08e0*/  PRMT R103, RZ, 0x7610, R70 ;  /* 0x00007610ff677816 */ /* 0x000fe40000000046 */
[----:B--2---:R-:W-:Y:S02]  /*08f0*/  FSEL R70, R97, RZ, !P0 ;  /* 0x000000ff61467208 */ /* 0x004fe40004000000 */
[----:B0-----:R-:W-:-:S03]  /*0900*/  PRMT R92, RZ, 0x7610, R65 ;  /* 0x00007610ff5c7816 */ /* 0x001fc60000000041 */
[C---:B------:R-:W-:Y:S01]  /*0910*/  FADD.FTZ R65, -R70.reuse, R90 ;  /* 0x0000005a46417221 */ /* 0x040fe20000010100 */
[--C-:B------:R-:W-:Y:S02]  /*0920*/  PRMT R104, RZ, 0x5410, R67.reuse ;  /* 0x00005410ff687816 */ /* 0x100fe40000000043 */
[----:B------:R-:W-:Y:S01]  /*0930*/  PRMT R111, RZ, 0x7610, R67 ;  /* 0x00007610ff6f7816 */ /* 0x000fe20000000043 */
[----:B------:R-:W-:Y:S01]  /*0940*/  FADD.FTZ R67, -R70, R64 ;  /* 0x0000004046437221 */ /* 0x000fe20000010100 */
[--C-:B------:R-:W-:Y:S01]  /*0950*/  PRMT R96, RZ, 0x5410, R68.reuse ;  /* 0x00005410ff607816 */ /* 0x100fe20000000044 */
[C---:B------:R-:W-:Y:S01]  /*0960*/  FMUL.FTZ R65, R2.reuse, R65 ;  /* 0x0000004102417220 */ /* 0x040fe20000410000 */
[----:B------:R-:W-:Y:S01]  /*0970*/  PRMT R99, RZ, 0x7610, R68 ;  /* 0x00007610ff637816 */ /* 0x000fe20000000044 */
[----:B------:R-:W-:Y:S01]  /*0980*/  FMUL.FTZ R64, R2, R67 ;  /* 0x0000004302407220 */ /* 0x000fe20000410000 */
[--C-:B------:R-:W-:Y:S01]  /*0990*/  PRMT R98, RZ, 0x5410, R69.reuse ;  /* 0x00005410ff627816 */ /* 0x100fe20000000045 */
[-C--:B------:R-:W-:Y:S01]  /*09a0*/  FFMA.FTZ R16, R65, R96.reuse, R16 ;  /* 0x0000006041107223 */ /* 0x080fe20000010010 */
[----:B------:R-:W-:Y:S01]  /*09b0*/  PRMT R101, RZ, 0x7610, R69 ;  /* 0x00007610ff657816 */ /* 0x000fe20000000045 */
[----:B------:R-:W-:Y:S01]  /*09c0*/  FADD.FTZ R69, -R70, R91 ;  /* 0x0000005b46457221 */ /* 0x000fe20000010100 */
[----:B------:R-:W-:Y:S01]  /*09d0*/  PRMT R93, RZ, 0x5410, R66 ;  /* 0x00005410ff5d7816 */ /* 0x000fe20000000042 */
[----:B------:R-:W-:Y:S01]  /*09e0*/  FADD.FTZ R44, R44, R96 ;  /* 0x000000602c2c7221 */ /* 0x000fe20000010000 */
[----:B------:R-:W-:Y:S01]  /*09f0*/  PRMT R66, RZ, 0x7610, R66 ;  /* 0x00007610ff427816 */ /* 0x000fe20000000042 */
[----:B------:R-:W-:Y:S01]  /*0a00*/  FMUL.FTZ R96, R83, R96 ;  /* 0x0000006053607220 */ /* 0x000fe20000410000 */
[----:B------:R-:W-:-:S02]  /*0a10*/  PRMT R113, RZ, 0x5410, R72 ;  /* 0x00005410ff717816 */ /* 0x000fc40000000048 */
[----:B------:R-:W-:Y:S02]  /*0a20*/  PRMT R115, RZ, 0x7610, R72 ;  /* 0x00007610ff737816 */ /* 0x000fe40000000048 */
[--C-:B------:R-:W-:Y:S02]  /*0a30*/  PRMT R117, RZ, 0x5410, R73.reuse ;  /* 0x00005410ff757816 */ /* 0x100fe40000000049 */
        /* <DEDUP_REMOVED lines=9> */
[----:B------:R-:W-:Y:S02]  /*0ad0*/  FADD.FTZ R71, -R70, R92 ;  /* 0x0000005c46477221 */ /* 0x000fe40000010100 */
[----:B------:R-:W-:Y:S02]  /*0ae0*/  FMUL.FTZ R67, R2, R69 ;  /* 0x0000004502437220 */ /* 0x000fe40000410000 */
[----:B------:R-:W-:Y:S02]  /*0af0*/  FFMA.FTZ R17, R64, R99, R17 ;  /* 0x0000006340117223 */ /* 0x000fe40000010011 */
[----:B------:R-:W-:-:S02]  /*0b00*/  FADD.FTZ R45, R45, R99 ;  /* 0x000000632d2d7221 */ /* 0x000fc40000010000 */
[----:B------:R-:W-:Y:S02]  /*0b10*/  FMUL.FTZ R99, R82, R99 ;  /* 0x0000006352637220 */ /* 0x000fe40000410000 */
[----:B------:R-:W-:Y:S02]  /*0b20*/  FADD.FTZ R104, RZ, R96 ;  /* 0x00000060ff687221 */ /* 0x000fe40000010000 */
[----:B------:R-:W-:Y:S02]  /*0b30*/  FFMA.FTZ R108, R65, R96, RZ ;  /* 0x00000060416c7223 */ /* 0x000fe400000100ff */
        /* <DEDUP_REMOVED lines=34> */
[----:B------:R-:W-:Y:S01]  /*0d60*/  FFMA.FTZ R108, R69, R100, R108 ;  /* 0x00000064456c7223 */ /* 0x000fe2000001006c */
[----:B------:R-:W-:Y:S01]  /*0d70*/  PRMT R107, RZ, 0x5410, R76 ;  /* 0x00005410ff6b7816 */ /* 0x000fe2000000004c */
[-C--:B------:R-:W-:Y:S02]  /*0d80*/  FFMA.FTZ R22, R71, R102.reuse, R22 ;  /* 0x0000006647167223 */ /* 0x080fe40000010016 */
[----:B------:R-:W-:Y:S01]  /*0d90*/  FADD.FTZ R42, R42, R102 ;  /* 0x000000662a2a7221 */ /* 0x000fe20000010000 */
[----:B------:R-:W-:Y:S01]  /*0da0*/  PRMT R106, RZ, 0x7610, R76 ;  /* 0x00007610ff6a7816 */ /* 0x000fe2000000004c */
[----:B------:R-:W-:Y:S02]  /*0db0*/  FMUL.FTZ R102, R13, R102 ;  /* 0x000000660d667220 */ /* 0x000fe40000410000 */
[----:B------:R-:W-:Y:S01]  /*0dc0*/  FADD.FTZ R111, R110, R103 ;  /* 0x000000676e6f7221 */ /* 0x000fe20000010000 */
[----:B------:R-:W-:Y:S01]  /*0dd0*/  PRMT R109, RZ, 0x5410, R77 ;  /* 0x00005410ff6d7816 */ /* 0x000fe2000000004d */
[----:B------:R-:W-:-:S02]  /*0de0*/  FMUL.FTZ R73, R2, R113 ;  /* 0x0000007102497220 */ /* 0x000fc40000410000 */
[----:B------:R-:W-:Y:S02]  /*0df0*/  FFMA.FTZ R108, R68, R103, R108 ;  /* 0x00000067446c7223 */ /* 0x000fe4000001006c */
[C---:B------:R-:W-:Y:S02]  /*0e00*/  FMUL.FTZ R72, R2.reuse, R115 ;  /* 0x0000007302487220 */ /* 0x040fe40000410000 */
[----:B------:R-:W-:Y:S02]  /*0e10*/  FMUL.FTZ R75, R2, R117 ;  /* 0x00000075024b7220 */ /* 0x000fe40000410000 */
[-C--:B------:R-:W-:Y:S02]  /*0e20*/  FFMA.FTZ R23, R70, R105.reuse, R23 ;  /* 0x0000006946177223 */ /* 0x080fe40000010017 */
[----:B------:R-:W-:Y:S02]  /*0e30*/  FADD.FTZ R43, R43, R105 ;  /* 0x000000692b2b7221 */ /* 0x000fe40000010000 */
[----:B------:R-:W-:-:S02]  /*0e40*/  FMUL.FTZ R105, R12, R105 ;  /* 0x000000690c697220 */ /* 0x000fc40000410000 */
[----:B------:R-:W-:Y:S02]  /*0e50*/  FADD.FTZ R110, R111, R102 ;  /* 0x000000666f6e7221 */ /* 0x000fe40000010000 */
[-C--:B------:R-:W-:Y:S02]  /*0e60*/  FFMA.FTZ R24, R73, R107.reuse, R24 ;  /* 0x0000006b49187223 */ /* 0x080fe40000010018 */
[----:B------:R-:W-:Y:S02]  /*0e70*/  FADD.FTZ R36, R36, R107 ;  /* 0x0000006b24247221 */ /* 0x000fe40000010000 */
[----:B------:R-:W-:Y:S02]  /*0e80*/  FMUL.FTZ R104, R10, R107 ;  /* 0x0000006b0a687220 */ /* 0x000fe40000410000 */
[----:B------:R-:W-:Y:S02]  /*0e90*/  FFMA.FTZ R108, R71, R102, R108 ;  /* 0x00000066476c7223 */ /* 0x000fe4000001006c */
[----:B------:R-:W-:-:S02]  /*0ea0*/  FFMA.FTZ R25, R72, R106, R25 ;  /* 0x0000006a48197223 */ /* 0x000fc40000010019 */
[----:B------:R-:W-:Y:S02]  /*0eb0*/  FADD.FTZ R37, R37, R106 ;  /* 0x0000006a25257221 */ /* 0x000fe40000010000 */
[----:B------:R-:W-:Y:S02]  /*0ec0*/  FMUL.FTZ R107, R9, R106 ;  /* 0x0000006a096b7220 */ /* 0x000fe40000410000 */
[-C--:B------:R-:W-:Y:S02]  /*0ed0*/  FFMA.FTZ R26, R75, R109.reuse, R26 ;  /* 0x0000006d4b1a7223 */ /* 0x080fe4000001001a */
[----:B------:R-:W-:Y:S02]  /*0ee0*/  FADD.FTZ R38, R38, R109 ;  /* 0x0000006d26267221 */ /* 0x000fe40000010000 */
[----:B------:R-:W-:Y:S02]  /*0ef0*/  FMUL.FTZ R106, R8, R109 ;  /* 0x0000006d086a7220 */ /* 0x000fe40000410000 */
[----:B------:R-:W-:-:S02]  /*0f00*/  FADD.FTZ R109, R110, R105 ;  /* 0x000000696e6d7221 */ /* 0x000fc40000010000 */
[----:B------:R-:W-:Y:S02]  /*0f10*/  FFMA.FTZ R110, R70, R105, R108 ;  /* 0x00000069466e7223 */ /* 0x000fe4000001006c */
[----:B------:R-:W-:Y:S02]  /*0f20*/  FADD.FTZ R108, R109, R104 ;  /* 0x000000686d6c7221 */ /* 0x000fe40000010000 */
[----:B------:R-:W-:Y:S01]  /*0f30*/  FFMA.FTZ R110, R73, R104, R110 ;  /* 0x00000068496e7223 */ /* 0x000fe2000001006e */
[----:B------:R-:W-:Y:S01]  /*0f40*/  PRMT R92, RZ, 0x7610, R77 ;  /* 0x00007610ff5c7816 */ /* 0x000fe2000000004d */
[----:B------:R-:W-:Y:S02]  /*0f50*/  FMUL.FTZ R74, R2, R119 ;  /* 0x00000077024a7220 */ /* 0x000fe40000410000 */
[----:B------:R-:W-:Y:S02]  /*0f60*/  FADD.FTZ R111, R108, R107 ;  /* 0x0000006b6c6f7221 */ /* 0x000fe40000010000 */
[----:B------:R-:W-:Y:S01]  /*0f70*/  FFMA.FTZ R110, R72, R107, R110 ;  /* 0x0000006b486e7223 */ /* 0x000fe2000001006e */
[----:B------:R-:W-:Y:S01]  /*0f80*/  PRMT R93, RZ, 0x5410, R78 ;  /* 0x00005410ff5d7816 */ /* 0x000fe2000000004e */
[----:B------:R-:W-:Y:S01]  /*0f90*/  FFMA.FTZ R27, R74, R92, R27 ;  /* 0x0000005c4a1b7223 */ /* 0x000fe2000001001b */
[--C-:B------:R-:W-:Y:S01]  /*0fa0*/  PRMT R77, RZ, 0x5410, R79.reuse ;  /* 0x00005410ff4d7816 */ /* 0x100fe2000000004f */
[----:B------:R-:W-:Y:S01]  /*0fb0*/  FADD.FTZ R39, R39, R92 ;  /* 0x0000005c27277221 */ /* 0x000fe20000010000 */
[----:B------:R-:W-:Y:S01]  /*0fc0*/  PRMT R76, RZ, 0x7610, R79 ;  /* 0x00007610ff4c7816 */ /* 0x000fe2000000004f */
[----:B------:R-:W-:-:S02]  /*0fd0*/  FMUL.FTZ R79, R2, R121 ;  /* 0x00000079024f7220 */ /* 0x000fc40000410000 */
[----:B------:R-:W-:Y:S02]  /*0fe0*/  FMUL.FTZ R109, R7, R92 ;  /* 0x0000005c076d7220 */ /* 0x000fe40000410000 */
[----:B------:R-:W-:Y:S02]  /*0ff0*/  FADD.FTZ R92, R111, R106 ;  /* 0x0000006a6f5c7221 */ /* 0x000fe40000010000 */
[----:B------:R-:W-:Y:S01]  /*1000*/  FFMA.FTZ R110, R75, R106, R110 ;  /* 0x0000006a4b6e7223 */ /* 0x000fe2000001006e */
[----:B------:R-:W-:Y:S01]  /*1010*/  PRMT R90, RZ, 0x7610, R78 ;  /* 0x00007610ff5a7816 */ /* 0x000fe2000000004e */
[----:B------:R-:W-:Y:S02]  /*1020*/  FMUL.FTZ R78, R2, R123 ;  /* 0x0000007b024e7220 */ /* 0x000fe40000410000 */
[----:B------:R-:W-:Y:S02]  /*1030*/  FFMA.FTZ R28, R79, R93, R28 ;  /* 0x0000005d4f1c7223 */ /* 0x000fe4000001001c */
[----:B------:R-:W-:-:S02]  /*1040*/  FADD.FTZ R32, R32, R93 ;  /* 0x0000005d20207221 */ /* 0x000fc40000010000 */
[----:B------:R-:W-:Y:S02]  /*1050*/  FMUL.FTZ R108, R6, R93 ;  /* 0x0000005d066c7220 */ /* 0x000fe40000410000 */
[----:B------:R-:W-:Y:S02]  /*1060*/  FADD.FTZ R93, R92, R109 ;  /* 0x0000006d5c5d7221 */ /* 0x000fe40000010000 */
[----:B------:R-:W-:Y:S02]  /*1070*/  FFMA.FTZ R110, R74, R109, R110 ;  /* 0x0000006d4a6e7223 */ /* 0x000fe4000001006e */
[----:B------:R-:W-:Y:S02]  /*1080*/  FMUL.FTZ R97, R2, R125 ;  /* 0x0000007d02617220 */ /* 0x000fe40000410000 */
[----:B------:R-:W-:Y:S02]  /*1090*/  FFMA.FTZ R29, R78, R90, R29 ;  /* 0x0000005a4e1d7223 */ /* 0x000fe4000001001d */
[----:B------:R-:W-:-:S02]  /*10a0*/  FADD.FTZ R33, R33, R90 ;  /* 0x0000005a21217221 */ /* 0x000fc40000010000 */
        /* <DEDUP_REMOVED lines=8> */
[----:B------:R-:W-:Y:S02]  /*1130*/  FMUL.FTZ R112, R2, R91 ;  /* 0x0000005b02707220 */ /* 0x000fe40000410000 */
[----:B------:R-:W-:Y:S02]  /*1140*/  FMUL.FTZ R113, R3, R76 ;  /* 0x0000004c03717220 */ /* 0x000fe40000410000 */
[----:B------:R-:W-:Y:S02]  /*1150*/  FADD.FTZ R116, R77, R110 ;  /* 0x0000006e4d747221 */ /* 0x000fe40000010000 */
[----:B------:R-:W-:-:S02]  /*1160*/  FFMA.FTZ R92, R97, R110, R92 ;  /* 0x0000006e615c7223 */ /* 0x000fc4000001005c */
[----:B------:R-:W-:Y:S02]  /*1170*/  FFMA.FTZ R31, R112, R76, R31 ;  /* 0x0000004c701f7223 */ /* 0x000fe4000001001f */
[----:B------:R-:W-:Y:S02]  /*1180*/  FADD.FTZ R35, R35, R76 ;  /* 0x0000004c23237221 */ /* 0x000fe40000010000 */
[----:B------:R-:W-:Y:S02]  /*1190*/  FADD.FTZ R116, R116, R113 ;  /* 0x0000007174747221 */ /* 0x000fe40000010000 */
[----:B------:R-:W-:Y:S02]  /*11a0*/  FFMA.FTZ R115, R112, R113, R92 ;  /* 0x0000007170737223 */ /* 0x000fe4000001005c */
.L_x_460:
[----:B0-----:R-:W-:Y:S05]  /*11b0*/  BSYNC B1 ;  /* 0x0000000000017941 */ /* 0x001fea0003800000 */
.L_x_458:
[----:B-----5:R-:W-:Y:S01]  /*11c0*/  IMAD.MOV.U32 R77, RZ, RZ, R88 ;  /* 0x000000ffff4d7224 */ /* 0x020fe200078e0058 */
[----:B------:R-:W-:-:S04]  /*11d0*/  MOV R76, R94 ;  /* 0x0000005e004c7202 */ /* 0x000fc80000000f00 */
[----:B------:R-:W-:Y:S02]  /*11e0*/  PRMT R117, R76, 0x7610, R117 ;  /* 0x000076104c757816 */ /* 0x000fe40000000075 */
[----:B------:R-:W-:Y:S01]  /*11f0*/  PRMT R114, R77, 0x7610, R114 ;  /* 0x000076104d727816 */ /* 0x000fe20000000072 */
[----:B------:R-:W-:Y:S05]  /*1200*/  BRA.DIV ~URZ, `(.L_x_461) ;  /* 0x000020027f007947 */ /* 0x000fea000b800000 */
[----:B------:R0:W1:Y:S02]  /*1210*/  SHFL.BFLY PT, R119, R116, 0x1, 0x1f ;  /* 0x0c201f0074777f89 */ /* 0x00006400000e0000 */
.L_x_512:
        /* <DEDUP_REMOVED lines=18> */
.L_x_513:
[----:B------:R-:W-:Y:S01]  /*1340*/  ISETP.GE.AND P2, PT, R87, 0x1, PT ;  /* 0x000000015700780c */ /* 0x000fe20003f46270 */
[----:B------:R-:W-:Y:S01]  /*1350*/  HFMA2.MMA R90, -RZ, RZ, 0, 0 ;  /* 0x00000000ff5a7435 */ /* 0x000fe200000001ff */
[----:B--2---:R-:W-:Y:S01]  /*1360*/  FADD.FTZ R91, R118, R115 ;  /* 0x00000073765b7221 */ /* 0x004fe20000010000 */
[----:B------:R-:W-:Y:S01]  /*1370*/  BSSY B1, `(.L_x_463) ;  /* 0x000001e000017945 */ /* 0x000fe20003800000 */
[----:B-1----:R-:W-:Y:S02]  /*1380*/  FADD.FTZ R92, R93, R116 ;  /* 0x000000745d5c7221 */ /* 0x002fe40000010000 */
[----:B------:R-:W-:Y:S02]  /*1390*/  FMUL.FTZ R91, R91, c[0x0][0x1e0] ;  /* 0x000078005b5b7a20 */ /* 0x000fe40000410000 */
[----:B------:R-:W-:-:S05]  /*13a0*/  FMUL.FTZ R92, R92, c[0x0][0x1e0] ;  /* 0x000078005c5c7a20 */ /* 0x000fca0000410000 */
[----:B------:R-:W-:-:S05]  /*13b0*/  @P2 IADD3 R87, R87, -0x1, RZ ;  /* 0xffffffff57572810 */ /* 0x000fca0007ffe0ff */
[----:B------:R-:W-:-:S05]  /*13c0*/  @P2 IMAD R87, R87, c[0x0][0x168], RZ ;  /* 0x00005a0057572a24 */ /* 0x000fca00078e02ff */
[----:B------:R-:W-:-:S04]  /*13d0*/  @P2 SHF.R.S32.HI R76, RZ, 0x1f, R87 ;  /* 0x0000001fff4c2819 */ /* 0x000fc80000011457 */
[----:B------:R-:W-:Y:S02]  /*13e0*/  @P2 LEA.HI R87, R76, R87, RZ, 0x3 ;  /* 0x000000574c572211 */ /* 0x000fe400078f18ff */
[----:B------:R-:W-:-:S04]  /*13f0*/  @P2 LOP3.LUT R76, R85, 0x1f, RZ, 0xc0, !PT ;  /* 0x0000001f554c2812 */ /* 0x000fc800078ec0ff */
[----:B------:R-:W-:Y:S01]  /*1400*/  @P2 LEA.HI.SX32 R90, R87, R76, 0x1d ;  /* 0x0000004c575a2211 */ /* 0x000fe200078feaff */
        /* <DEDUP_REMOVED lines=9> */
.L_x_464:
        /* <DEDUP_REMOVED lines=11> */
.L_x_465:
[----:B------:R-:W-:Y:S05]  /*1550*/  BSYNC B1 ;  /* 0x0000000000017941 */ /* 0x000fea0003800000 */
.L_x_463:
[----:B------:R-:W-:Y:S01]  /*1560*/  ISETP.NE.U32.AND P0, PT, RZ, c[0x0][0x258], PT ;  /* 0x00009600ff007a0c */ /* 0x000fe20003f05070 */
[----:B------:R-:W-:Y:S01]  /*1570*/  @P2 FMUL.FTZ R76, R77, c[0x0][0x1ec] ;  /* 0x00007b004d4c2a20 */ /* 0x000fe20000410000 */
[----:B------:R-:W-:Y:S01]  /*1580*/  @P2 LOP3.LUT P4, RZ, R117, 0xff, RZ, 0xc0, !PT ;  /* 0x000000ff75ff2812 */ /* 0x000fe2000788c0ff */
        /* <DEDUP_REMOVED lines=13> */
.L_x_467:
[----:B------:R-:W-:-:S04]  /*1660*/  ISETP.NE.AND P4, PT, R11, RZ, PT ;  /* 0x000000ff0b00720c */ /* 0x000fc80003f85270 */
[----:B------:R-:W-:-:S05]  /*1670*/  FSEL R77, R91, RZ, !P4 ;  /* 0x000000ff5b4d7208 */ /* 0x000fca0006000000 */
[----:B------:R-:W-:-:S04]  /*1680*/  FFMA.FTZ R76, R64, R92, R77 ;  /* 0x0000005c404c7223 */ /* 0x000fc8000001004d */
[----:B------:R-:W-:Y:S01]  /*1690*/  FADD.FTZ R77, R99, -R76 ;  /* 0x8000004c634d7221 */ /* 0x000fe20000010000 */
[----:B------:R-:W-:-:S03]  /*16a0*/  @P3 PRMT R76, RZ, 0x7610, R48 ;  /* 0x00007610ff4c3816 */ /* 0x000fc60000000030 */
[----:B------:R-:W-:-:S04]  /*16b0*/  FMUL.FTZ R77, R2, R77 ;  /* 0x0000004d024d7220 */ /* 0x000fc80000410000 */
[----:B------:R-:W-:Y:S02]  /*16c0*/  @P3 FADD.FTZ R77, R77, R76 ;  /* 0x0000004c4d4d3221 */ /* 0x000fe40000010000 */
.L_x_468:
[----:B------:R-:W-:Y:S05]  /*16d0*/  BSYNC B1 ;  /* 0x0000000000017941 */ /* 0x000fea0003800000 */
.L_x_466:
        /* <DEDUP_REMOVED lines=14> */
.L_x_470:
[----:B------:R-:W-:Y:S02]  /*17c0*/  ISETP.NE.AND P4, PT, R11, RZ, PT ;  /* 0x000000ff0b00720c */ /* 0x000fe40003f85270 */
[----:B------:R-:W-:Y:S02]  /*17d0*/  @P3 PRMT R76, RZ, 0x5410, R49 ;  /* 0x00005410ff4c3816 */ /* 0x000fe40000000031 */
[----:B------:R-:W-:-:S05]  /*17e0*/  FSEL R77, R91, RZ, !P4 ;  /* 0x000000ff5b4d7208 */ /* 0x000fca0006000000 */
[----:B------:R-:W-:-:S04]  /*17f0*/  FFMA.FTZ R77, R67, R92, R77 ;  /* 0x0000005c434d7223 */ /* 0x000fc8000001004d */
[----:B------:R-:W-:-:S04]  /*1800*/  FADD.FTZ R77, R98, -R77 ;  /* 0x8000004d624d7221 */ /* 0x000fc80000010000 */
[----:B------:R-:W-:-:S04]  /*1810*/  FMUL.FTZ R77, R2, R77 ;  /* 0x0000004d024d7220 */ /* 0x000fc80000410000 */
[----:B------:R-:W-:Y:S02]  /*1820*/  @P3 FADD.FTZ R77, R77, R76 ;  /* 0x0000004c4d4d3221 */ /* 0x000fe40000010000 */
.L_x_471:
[----:B------:R-:W-:Y:S05]  /*1830*/  BSYNC B1 ;  /* 0x0000000000017941 */ /* 0x000fea0003800000 */
.L_x_469:
        /* <DEDUP_REMOVED lines=14> */
.L_x_473:
[----:B------:R-:W-:-:S04]  /*1920*/  ISETP.NE.AND P4, PT, R11, RZ, PT ;  /* 0x000000ff0b00720c */ /* 0x000fc80003f85270 */
[----:B------:R-:W-:-:S05]  /*1930*/  FSEL R77, R91, RZ, !P4 ;  /* 0x000000ff5b4d7208 */ /* 0x000fca0006000000 */
[----:B------:R-:W-:-:S04]  /*1940*/  FFMA.FTZ R76, R66, R92, R77 ;  /* 0x0000005c424c7223 */ /* 0x000fc8000001004d */
[----:B------:R-:W-:Y:S01]  /*1950*/  FADD.FTZ R77, R101, -R76 ;  /* 0x8000004c654d7221 */ /* 0x000fe20000010000 */
[----:B------:R-:W-:-:S03]  /*1960*/  @P3 PRMT R76, RZ, 0x7610, R49 ;  /* 0x00007610ff4c3816 */ /* 0x000fc60000000031 */
[----:B------:R-:W-:-:S04]  /*1970*/  FMUL.FTZ R77, R2, R77 ;  /* 0x0000004d024d7220 */ /* 0x000fc80000410000 */
[----:B------:R-:W-:Y:S02]  /*1980*/  @P3 FADD.FTZ R77, R77, R76 ;  /* 0x0000004c4d4d3221 */ /* 0x000fe40000010000 */
.L_x_474:
[----:B------:R-:W-:Y:S05]  /*1990*/  BSYNC B1 ;  /* 0x0000000000017941 */ /* 0x000fea0003800000 */
.L_x_472:
        /* <DEDUP_REMOVED lines=14> */
.L_x_476:
[----:B------:R-:W-:Y:S02]  /*1a80*/  ISETP.NE.AND P4, PT, R11, RZ, PT ;  /* 0x000000ff0b00720c */ /* 0x000fe40003f85270 */
[----:B------:R-:W-:Y:S02]  /*1a90*/  @P3 PRMT R76, RZ, 0x5410, R50 ;  /* 0x00005410ff4c3816 */ /* 0x000fe40000000032 */
[----:B------:R-:W-:-:S05]  /*1aa0*/  FSEL R77, R91, RZ, !P4 ;  /* 0x000000ff5b4d7208 */ /* 0x000fca0006000000 */
[----:B------:R-:W-:-:S04]  /*1ab0*/  FFMA.FTZ R77, R69, R92, R77 ;  /* 0x0000005c454d7223 */ /* 0x000fc8000001004d */
[----:B------:R-:W-:-:S04]  /*1ac0*/  FADD.FTZ R77, R100, -R77 ;  /* 0x8000004d644d7221 */ /* 0x000fc80000010000 */
[----:B------:R-:W-:-:S04]  /*1ad0*/  FMUL.FTZ R77, R2, R77 ;  /* 0x0000004d024d7220 */ /* 0x000fc80000410000 */
[----:B------:R-:W-:Y:S02]  /*1ae0*/  @P3 FADD.FTZ R77, R77, R76 ;  /* 0x0000004c4d4d3221 */ /* 0x000fe40000010000 */
.L_x_477:
[----:B------:R-:W-:Y:S05]  /*1af0*/  BSYNC B1 ;  /* 0x0000000000017941 */ /* 0x000fea0003800000 */
.L_x_475:
        /* <DEDUP_REMOVED lines=14> */
.L_x_479:
[----:B------:R-:W-:-:S04]  /*1be0*/  ISETP.NE.AND P4, PT, R11, RZ, PT ;  /* 0x000000ff0b00720c */ /* 0x000fc80003f85270 */
[----:B------:R-:W-:-:S05]  /*1bf0*/  FSEL R77, R91, RZ, !P4 ;  /* 0x000000ff5b4d7208 */ /* 0x000fca0006000000 */
[----:B------:R-:W-:-:S04]  /*1c00*/  FFMA.FTZ R76, R68, R92, R77 ;  /* 0x0000005c444c7223 */ /* 0x000fc8000001004d */
[----:B------:R-:W-:Y:S01]  /*1c10*/  FADD.FTZ R77, R103, -R76 ;  /* 0x8000004c674d7221 */ /* 0x000fe20000010000 */
[----:B------:R-:W-:-:S03]  /*1c20*/  @P3 PRMT R76, RZ, 0x7610, R50 ;  /* 0x00007610ff4c3816 */ /* 0x000fc60000000032 */
[----:B------:R-:W-:-:S04]  /*1c30*/  FMUL.FTZ R77, R2, R77 ;  /* 0x0000004d024d7220 */ /* 0x000fc80000410000 */
[----:B------:R-:W-:Y:S02]  /*1c40*/  @P3 FADD.FTZ R77, R77, R76 ;  /* 0x0000004c4d4d3221 */ /* 0x000fe40000010000 */
.L_x_480:
[----:B------:R-:W-:Y:S05]  /*1c50*/  BSYNC B1 ;  /* 0x0000000000017941 */ /* 0x000fea0003800000 */
.L_x_478:
        /* <DEDUP_REMOVED lines=14> */
.L_x_482:
[----:B------:R-:W-:Y:S02]  /*1d40*/  ISETP.NE.AND P4, PT, R11, RZ, PT ;  /* 0x000000ff0b00720c */ /* 0x000fe40003f85270 */
[----:B------:R-:W-:Y:S02]  /*1d50*/  @P3 PRMT R76, RZ, 0x5410, R51 ;  /* 0x00005410ff4c3816 */ /* 0x000fe40000000033 */
[----:B------:R-:W-:-:S05]  /*1d60*/  FSEL R77, R91, RZ, !P4 ;  /* 0x000000ff5b4d7208 */ /* 0x000fca0006000000 */
[----:B------:R-:W-:-:S04]  /*1d70*/  FFMA.FTZ R77, R71, R92, R77 ;  /* 0x0000005c474d7223 */ /* 0x000fc8000001004d */
[----:B------:R-:W-:-:S04]  /*1d80*/  FADD.FTZ R77, R102, -R77 ;  /* 0x8000004d664d7221 */ /* 0x000fc80000010000 */
[----:B------:R-:W-:-:S04]  /*1d90*/  FMUL.FTZ R77, R2, R77 ;  /* 0x0000004d024d7220 */ /* 0x000fc80000410000 */
[----:B------:R-:W-:Y:S02]  /*1da0*/  @P3 FADD.FTZ R77, R77, R76 ;  /* 0x0000004c4d4d3221 */ /* 0x000fe40000010000 */
.L_x_483:
[----:B------:R-:W-:Y:S05]  /*1db0*/  BSYNC B1 ;  /* 0x0000000000017941 */ /* 0x000fea0003800000 */
.L_x_481:
        /* <DEDUP_REMOVED lines=14> */
.L_x_485:
[----:B------:R-:W-:-:S04]  /*1ea0*/  ISETP.NE.AND P4, PT, R11, RZ, PT ;  /* 0x000000ff0b00720c */ /* 0x000fc80003f85270 */
[----:B------:R-:W-:-:S05]  /*1eb0*/  FSEL R77, R91, RZ, !P4 ;  /* 0x000000ff5b4d7208 */ /* 0x000fca0006000000 */
[----:B------:R-:W-:-:S04]  /*1ec0*/  FFMA.FTZ R76, R70, R92, R77 ;  /* 0x0000005c464c7223 */ /* 0x000fc8000001004d */
[----:B------:R-:W-:Y:S01]  /*1ed0*/  FADD.FTZ R77, R105, -R76 ;  /* 0x8000004c694d7221 */ /* 0x000fe20000010000 */
[----:B------:R-:W-:-:S03]  /*1ee0*/  @P3 PRMT R76, RZ, 0x7610, R51 ;  /* 0x00007610ff4c3816 */ /* 0x000fc60000000033 */
[----:B------:R-:W-:-:S04]  /*1ef0*/  FMUL.FTZ R77, R2, R77 ;  /* 0x0000004d024d7220 */ /* 0x000fc80000410000 */
[----:B------:R-:W-:Y:S02]  /*1f00*/  @P3 FADD.FTZ R77, R77, R76 ;  /* 0x0000004c4d4d3221 */ /* 0x000fe40000010000 */
.L_x_486:
[----:B------:R-:W-:Y:S05]  /*1f10*/  BSYNC B1 ;  /* 0x0000000000017941 */ /* 0x000fea0003800000 */
.L_x_484:
[----:B------:R-:W-:Y:S01]  /*1f20*/  @P2 FMUL.FTZ R76, R77, c[0x0][0x1ec] ;  /* 0x00007b004d4c2a20 */ /* 0x000fe20000410000 */
[----:B------:R-:W-:Y:S01]  /*1f30*/  @P2 LOP3.LUT P4, RZ, R95, 0xff000000, RZ, 0xc0, !PT ;  /* 0xff0000005fff2812 */ /* 0x000fe2000788c0ff */
[----:B------:R-:W-:Y:S01]  /*1f40*/  @P0 IMAD.MOV.U32 R87, RZ, RZ, 0x10 ;  /* 0x00000010ff570424 */ /* 0x000fe200078e00ff */
[----:B------:R-:W-:Y:S01]  /*1f50*/  @P2 MOV R95, 0x10 ;  /* 0x00000010005f2802 */ /* 0x000fe20000000f00 */
[----:B------:R-:W-:Y:S01]  /*1f60*/  @P2 FMUL.FTZ R76, R76, c[0x0][0x1e8] ;  /* 0x00007a004c4c2a20 */ /* 0x000fe20000410000 */
[----:B------:R-:W-:Y:S01]  /*1f70*/  @P0 F2FP.BF16.PACK_AB R93, RZ, R77 ;  /* 0x0000004dff5d023e */ /* 0x000fe200000010ff */
[----:B------:R-:W-:Y:S01]  /*1f80*/  @P0 IMAD.WIDE.U32 R86, R86, R87, c[0x0][0x258] ;  /* 0x0000960056560625 */ /* 0x000fe200078e0057 */
[----:B------:R-:W-:Y:S02]  /*1f90*/  BSSY B1, `(.L_x_487) ;  /* 0x0000014000017945 */ /* 0x000fe40003800000 */
[----:B------:R-:W-:Y:S02]  /*1fa0*/  @P2 FSEL R76, R76, RZ, P4 ;  /* 0x000000ff4c4c2208 */ /* 0x000fe40002000000 */
[----:B------:R-:W-:-:S02]  /*1fb0*/  @P0 PRMT R59, R59, 0x5410, R93 ;  /* 0x000054103b3b0816 */ /* 0x000fc4000000005d */
[----:B------:R-:W-:Y:S01]  /*1fc0*/  @P2 F2FP.BF16.PACK_AB R94, RZ, R76 ;  /* 0x0000004cff5e223e */ /* 0x000fe200000010ff */
[----:B------:R-:W-:Y:S02]  /*1fd0*/  @P2 IMAD.WIDE.U32 R76, R90, R95, c[0x0][0x248] ;  /* 0x000092005a4c2625 */ /* 0x000fe400078e005f */
[----:B------:R1:W-:Y:S01]  /*1fe0*/  @P0 STG.E.128 [R86.64], R56 ;  /* 0x0000003856000986 */ /* 0x0003e2000c101d04 */
[----:B------:R-:W-:-:S05]  /*1ff0*/  @P2 PRMT R63, R63, 0x5410, R94 ;  /* 0x000054103f3f2816 */ /* 0x000fca000000005e */
[----:B------:R1:W-:Y:S01]  /*2000*/  @P2 STG.E.128 [R76.64], R60 ;  /* 0x0000003c4c002986 */ /* 0x0003e2000c101d04 */
[----:B------:R-:W-:Y:S05]  /*2010*/  @P1 BRA `(.L_x_488) ;  /* 0x0000004000001947 */ /* 0x000fea0003800000 */
[----:B-1----:R-:W-:Y:S01]  /*2020*/  IMAD.MOV.U32 R77, RZ, RZ, RZ ;  /* 0x000000ffff4d7224 */ /* 0x002fe200078e00ff */
[----:B------:R-:W-:Y:S05]  /*2030*/  @!P3 BRA `(.L_x_489) ;  /* 0x000000900000b947 */ /* 0x000fea0003800000 */
[----:B------:R-:W-:Y:S01]  /*2040*/  PRMT R77, RZ, 0x5410, R52 ;  /* 0x00005410ff4d7816 */ /* 0x000fe20000000034 */
[----:B------:R-:W-:Y:S05]  /*2050*/  BRA `(.L_x_489) ;  /* 0x0000007000007947 */ /* 0x000fea0003800000 */
.L_x_488:
[----:B------:R-:W-:Y:S02]  /*2060*/  ISETP.NE.AND P4, PT, R11, RZ, PT ;  /* 0x000000ff0b00720c */ /* 0x000fe40003f85270 */
[----:B-1----:R-:W-:Y:S02]  /*2070*/  @P3 PRMT R76, RZ, 0x5410, R52 ;  /* 0x00005410ff4c3816 */ /* 0x002fe40000000034 */
[----:B------:R-:W-:-:S05]  /*2080*/  FSEL R77, R91, RZ, !P4 ;  /* 0x000000ff5b4d7208 */ /* 0x000fca0006000000 */
[----:B------:R-:W-:-:S04]  /*2090*/  FFMA.FTZ R77, R73, R92, R77 ;  /* 0x0000005c494d7223 */ /* 0x000fc8000001004d */
[----:B------:R-:W-:-:S04]  /*20a0*/  FADD.FTZ R77, R104, -R77 ;  /* 0x8000004d684d7221 */ /* 0x000fc80000010000 */
[----:B------:R-:W-:-:S04]  /*20b0*/  FMUL.FTZ R77, R2, R77 ;  /* 0x0000004d024d7220 */ /* 0x000fc80000410000 */
[----:B------:R-:W-:Y:S02]  /*20c0*/  @P3 FADD.FTZ R77, R77, R76 ;  /* 0x0000004c4d4d3221 */ /* 0x000fe40000010000 */
.L_x_489:
[----:B------:R-:W-:Y:S05]  /*20d0*/  BSYNC B1 ;  /* 0x0000000000017941 */ /* 0x000fea0003800000 */
.L_x_487:
        /* <DEDUP_REMOVED lines=14> */
.L_x_491:
[----:B------:R-:W-:-:S04]  /*21c0*/  ISETP.NE.AND P4, PT, R11, RZ, PT ;  /* 0x000000ff0b00720c */ /* 0x000fc80003f85270 */
[----:B------:R-:W-:-:S05]  /*21d0*/  FSEL R77, R91, RZ, !P4 ;  /* 0x000000ff5b4d7208 */ /* 0x000fca0006000000 */
[----:B------:R-:W-:-:S04]  /*21e0*/  FFMA.FTZ R76, R72, R92, R77 ;  /* 0x0000005c484c7223 */ /* 0x000fc8000001004d */
[----:B------:R-:W-:Y:S01]  /*21f0*/  FADD.FTZ R77, R107, -R76 ;  /* 0x8000004c6b4d7221 */ /* 0x000fe20000010000 */
[----:B------:R-:W-:-:S03]  /*2200*/  @P3 PRMT R76, RZ, 0x7610, R52 ;  /* 0x00007610ff4c3816 */ /* 0x000fc60000000034 */
[----:B------:R-:W-:-:S04]  /*2210*/  FMUL.FTZ R77, R2, R77 ;  /* 0x0000004d024d7220 */ /* 0x000fc80000410000 */
[----:B------:R-:W-:Y:S02]  /*2220*/  @P3 FADD.FTZ R77, R77, R76 ;  /* 0x0000004c4d4d3221 */ /* 0x000fe40000010000 */
.L_x_492:
[----:B------:R-:W-:Y:S05]  /*2230*/  BSYNC B1 ;  /* 0x0000000000017941 */ /* 0x000fea0003800000 */
.L_x_490:
        /* <DEDUP_REMOVED lines=14> */
.L_x_494:
[----:B------:R-:W-:Y:S02]  /*2320*/  ISETP.NE.AND P4, PT, R11, RZ, PT ;  /* 0x000000ff0b00720c */ /* 0x000fe40003f85270 */
[----:B------:R-:W-:Y:S02]  /*2330*/  @P3 PRMT R76, RZ, 0x5410, R53 ;  /* 0x00005410ff4c3816 */ /* 0x000fe40000000035 */
[----:B------:R-:W-:-:S05]  /*2340*/  FSEL R77, R91, RZ, !P4 ;  /* 0x000000ff5b4d7208 */ /* 0x000fca0006000000 */
[----:B------:R-:W-:-:S04]  /*2350*/  FFMA.FTZ R77, R75, R92, R77 ;  /* 0x0000005c4b4d7223 */ /* 0x000fc8000001004d */
[----:B------:R-:W-:-:S04]  /*2360*/  FADD.FTZ R77, R106, -R77 ;  /* 0x8000004d6a4d7221 */ /* 0x000fc80000010000 */
[----:B------:R-:W-:-:S04]  /*2370*/  FMUL.FTZ R77, R2, R77 ;  /* 0x0000004d024d7220 */ /* 0x000fc80000410000 */
[----:B------:R-:W-:Y:S02]  /*2380*/  @P3 FADD.FTZ R77, R77, R76 ;  /* 0x0000004c4d4d3221 */ /* 0x000fe40000010000 */
.L_x_495:
[----:B------:R-:W-:Y:S05]  /*2390*/  BSYNC B1 ;  /* 0x0000000000017941 */ /* 0x000fea0003800000 */
.L_x_493:
        /* <DEDUP_REMOVED lines=14> */
.L_x_497:
[----:B------:R-:W-:-:S04]  /*2480*/  ISETP.NE.AND P4, PT, R11, RZ, PT ;  /* 0x000000ff0b00720c */ /* 0x000fc80003f85270 */
[----:B------:R-:W-:-:S05]  /*2490*/  FSEL R77, R91, RZ, !P4 ;  /* 0x000000ff5b4d7208 */ /* 0x000fca0006000000 */
[----:B------:R-:W-:-:S04]  /*24a0*/  FFMA.FTZ R76, R74, R92, R77 ;  /* 0x0000005c4a4c7223 */ /* 0x000fc8000001004d */
[----:B------:R-:W-:Y:S01]  /*24b0*/  FADD.FTZ R77, R109, -R76 ;  /* 0x8000004c6d4d7221 */ /* 0x000fe20000010000 */
[----:B------:R-:W-:-:S03]  /*24c0*/  @P3 PRMT R76, RZ, 0x7610, R53 ;  /* 0x00007610ff4c3816 */ /* 0x000fc60000000035 */
[----:B------:R-:W-:-:S04]  /*24d0*/  FMUL.FTZ R77, R2, R77 ;  /* 0x0000004d024d7220 */ /* 0x000fc80000410000 */
[----:B------:R-:W-:Y:S02]  /*24e0*/  @P3 FADD.FTZ R77, R77, R76 ;  /* 0x0000004c4d4d3221 */ /* 0x000fe40000010000 */
.L_x_498:
[----:B------:R-:W-:Y:S05]  /*24f0*/  BSYNC B1 ;  /* 0x0000000000017941 */ /* 0x000fea0003800000 */
.L_x_496:
        /* <DEDUP_REMOVED lines=14> */
.L_x_500:
[----:B------:R-:W-:Y:S02]  /*25e0*/  ISETP.NE.AND P4, PT, R11, RZ, PT ;  /* 0x000000ff0b00720c */ /* 0x000fe40003f85270 */
[----:B------:R-:W-:Y:S02]  /*25f0*/  @P3 PRMT R76, RZ, 0x5410, R54 ;  /* 0x00005410ff4c3816 */ /* 0x000fe40000000036 */
[----:B------:R-:W-:-:S05]  /*2600*/  FSEL R77, R91, RZ, !P4 ;  /* 0x000000ff5b4d7208 */ /* 0x000fca0006000000 */
[----:B------:R-:W-:-:S04]  /*2610*/  FFMA.FTZ R77, R79, R92, R77 ;  /* 0x0000005c4f4d7223 */ /* 0x000fc8000001004d */
[----:B------:R-:W-:-:S04]  /*2620*/  FADD.FTZ R77, R108, -R77 ;  /* 0x8000004d6c4d7221 */ /* 0x000fc80000010000 */
[----:B------:R-:W-:-:S04]  /*2630*/  FMUL.FTZ R77, R2, R77 ;  /* 0x0000004d024d7220 */ /* 0x000fc80000410000 */
[----:B------:R-:W-:Y:S02]  /*2640*/  @P3 FADD.FTZ R77, R77, R76 ;  /* 0x0000004c4d4d3221 */ /* 0x000fe40000010000 */
.L_x_501:
[----:B------:R-:W-:Y:S05]  /*2650*/  BSYNC B1 ;  /* 0x0000000000017941 */ /* 0x000fea0003800000 */
.L_x_499:
        /* <DEDUP_REMOVED lines=14> */
.L_x_503:
[----:B------:R-:W-:-:S04]  /*2740*/  ISETP.NE.AND P4, PT, R11, RZ, PT ;  /* 0x000000ff0b00720c */ /* 0x000fc80003f85270 */
[----:B------:R-:W-:-:S05]  /*2750*/  FSEL R77, R91, RZ, !P4 ;  /* 0x000000ff5b4d7208 */ /* 0x000fca0006000000 */
[----:B------:R-:W-:-:S04]  /*2760*/  FFMA.FTZ R76, R78, R92, R77 ;  /* 0x0000005c4e4c7223 */ /* 0x000fc8000001004d */
[----:B------:R-:W-:Y:S01]  /*2770*/  FADD.FTZ R77, R111, -R76 ;  /* 0x8000004c6f4d7221 */ /* 0x000fe20000010000 */
[----:B------:R-:W-:-:S03]  /*2780*/  @P3 PRMT R76, RZ, 0x7610, R54 ;  /* 0x00007610ff4c3816 */ /* 0x000fc60000000036 */
[----:B------:R-:W-:-:S04]  /*2790*/  FMUL.FTZ R77, R2, R77 ;  /* 0x0000004d024d7220 */ /* 0x000fc80000410000 */
[----:B------:R-:W-:Y:S02]  /*27a0*/  @P3 FADD.FTZ R77, R77, R76 ;  /* 0x0000004c4d4d3221 */ /* 0x000fe40000010000 */
.L_x_504:
[----:B------:R-:W-:Y:S05]  /*27b0*/  BSYNC B1 ;  /* 0x0000000000017941 */ /* 0x000fea0003800000 */
.L_x_502:
        /* <DEDUP_REMOVED lines=14> */
.L_x_506:
[----:B------:R-:W-:Y:S02]  /*28a0*/  ISETP.NE.AND P4, PT, R11, RZ, PT ;  /* 0x000000ff0b00720c */ /* 0x000fe40003f85270 */
[----:B------:R-:W-:Y:S02]  /*28b0*/  @P3 PRMT R76, RZ, 0x5410, R55 ;  /* 0x00005410ff4c3816 */ /* 0x000fe40000000037 */
[----:B------:R-:W-:-:S05]  /*28c0*/  FSEL R77, R91, RZ, !P4 ;  /* 0x000000ff5b4d7208 */ /* 0x000fca0006000000 */
[----:B------:R-:W-:-:S04]  /*28d0*/  FFMA.FTZ R77, R97, R92, R77 ;  /* 0x0000005c614d7223 */ /* 0x000fc8000001004d */
[----:B------:R-:W-:-:S04]  /*28e0*/  FADD.FTZ R77, R110, -R77 ;  /* 0x8000004d6e4d7221 */ /* 0x000fc80000010000 */
[----:B------:R-:W-:-:S04]  /*28f0*/  FMUL.FTZ R77, R2, R77 ;  /* 0x0000004d024d7220 */ /* 0x000fc80000410000 */
[----:B------:R-:W-:Y:S02]  /*2900*/  @P3 FADD.FTZ R77, R77, R76 ;  /* 0x0000004c4d4d3221 */ /* 0x000fe40000010000 */
.L_x_507:
[----:B------:R-:W-:Y:S05]  /*2910*/  BSYNC B1 ;  /* 0x0000000000017941 */ /* 0x000fea0003800000 */
.L_x_505:
        /* <DEDUP_REMOVED lines=14> */
.L_x_509:
[----:B------:R-:W-:-:S04]  /*2a00*/  ISETP.NE.AND P1, PT, R11, RZ, PT ;  /* 0x000000ff0b00720c */ /* 0x000fc80003f25270 */
[----:B------:R-:W-:-:S05]  /*2a10*/  FSEL R91, R91, RZ, !P1 ;  /* 0x000000ff5b5b7208 */ /* 0x000fca0004800000 */
[----:B------:R-:W-:-:S04]  /*2a20*/  FFMA.FTZ R92, R112, R92, R91 ;  /* 0x0000005c705c7223 */ /* 0x000fc8000001005b */
[----:B------:R-:W-:-:S04]  /*2a30*/  FADD.FTZ R77, R113, -R92 ;  /* 0x8000005c714d7221 */ /* 0x000fc80000010000 */
[----:B------:R-:W-:Y:S01]  /*2a40*/  FMUL.FTZ R2, R2, R77 ;  /* 0x0000004d02027220 */ /* 0x000fe20000410000 */
[----:B------:R-:W-:-:S05]  /*2a50*/  @P3 PRMT R77, RZ, 0x7610, R55 ;  /* 0x00007610ff4d3816 */ /* 0x000fca0000000037 */
[----:B------:R-:W-:Y:S02]  /*2a60*/  @P3 FADD.FTZ R2, R2, R77 ;  /* 0x0000004d02023221 */ /* 0x000fe40000010000 */
.L_x_510:
[----:B------:R-:W-:Y:S05]  /*2a70*/  BSYNC B1 ;  /* 0x0000000000017941 */ /* 0x000fea0003800000 */
.L_x_508:
[----:B------:R-:W-:Y:S01]  /*2a80*/  @P2 FMUL.FTZ R76, R2, c[0x0][0x1ec] ;  /* 0x00007b00024c2a20 */ /* 0x000fe20000410000 */
[----:B------:R-:W-:Y:S01]  /*2a90*/  @P2 LOP3.LUT P1, RZ, R89, 0xff000000, RZ, 0xc0, !PT ;  /* 0xff00000059ff2812 */ /* 0x000fe2000782c0ff */
[----:B------:R-:W-:Y:S01]  /*2aa0*/  @P0 IMAD.MOV.U32 R87, RZ, RZ, 0x10 ;  /* 0x00000010ff570424 */ /* 0x000fe200078e00ff */
[----:B------:R-:W-:Y:S01]  /*2ab0*/  @P2 IADD3 R77, R90, 0x20, RZ ;  /* 0x000000205a4d2810 */ /* 0x000fe20007ffe0ff */
[----:B------:R-:W-:Y:S01]  /*2ac0*/  @P2 FMUL.FTZ R76, R76, c[0x0][0x1e8] ;  /* 0x00007a004c4c2a20 */ /* 0x000fe20000410000 */
[----:B------:R-:W-:Y:S01]  /*2ad0*/  @P2 MOV R88, 0x10 ;  /* 0x0000001000582802 */ /* 0x000fe20000000f00 */
[----:B------:R-:W-:Y:S01]  /*2ae0*/  @P0 IMAD.WIDE.U32 R86, R0, R87, c[0x0][0x258] ;  /* 0x0000960000560625 */ /* 0x000fe200078e0057 */
[----:B------:R-:W-:Y:S02]  /*2af0*/  @P0 F2FP.BF16.PACK_AB R2, RZ, R2 ;  /* 0x00000002ff02023e */ /* 0x000fe400000010ff */
[----:B------:R-:W-:Y:S01]  /*2b00*/  @P2 FSEL R76, R76, RZ, P1 ;  /* 0x000000ff4c4c2208 */ /* 0x000fe20000800000 */
[----:B------:R-:W-:Y:S01]  /*2b10*/  IMAD.MOV.U32 R89, RZ, RZ, c[0x0][0x160] ;  /* 0x00005800ff597624 */ /* 0x000fe200078e00ff */
[----:B------:R-:W-:-:S02]  /*2b20*/  @P0 PRMT R59, R59, 0x5410, R2 ;  /* 0x000054103b3b0816 */ /* 0x000fc40000000002 */
[----:B------:R-:W-:Y:S01]  /*2b30*/  @P2 F2FP.BF16.PACK_AB R0, RZ, R76 ;  /* 0x0000004cff00223e */ /* 0x000fe200000010ff */
[----:B------:R-:W-:Y:S01]  /*2b40*/  @P2 IMAD.WIDE.U32 R76, R77, R88, c[0x0][0x248] ;  /* 0x000092004d4c2625 */ /* 0x000fe200078e0058 */
[----:B------:R-:W-:Y:S01]  /*2b50*/  LEA R84, R89, R84, 0x2 ;  /* 0x0000005459547211 */ /* 0x000fe200078e10ff */
[----:B------:R1:W-:Y:S01]  /*2b60*/  @P0 STG.E.128 [R86.64], R56 ;  /* 0x0000003856000986 */ /* 0x0003e2000c101d04 */
[----:B------:R-:W-:Y:S02]  /*2b70*/  @P2 PRMT R63, R63, 0x5410, R0 ;  /* 0x000054103f3f2816 */ /* 0x000fe40000000000 */
[----:B------:R-:W-:-:S03]  /*2b80*/  ISETP.GE.AND P0, PT, R84, c[0x0][0x164], PT ;  /* 0x0000590054007a0c */ /* 0x000fc60003f06270 */
[----:B------:R1:W-:Y:S10]  /*2b90*/  @P2 STG.E.128 [R76.64], R60 ;  /* 0x0000003c4c002986 */ /* 0x0003f4000c101d04 */
[----:B01----:R-:W-:Y:S01]  /*2ba0*/  @P0 CALL.REL.NOINC `(.L_x_457) ;  /* 0x0000001000000944 */ /* 0x003fe20003c00000 */
[----:B------:R-:W-:Y:S05]  /*2bb0*/  BRA `(.L_x_511) ;  /* 0xffffd85000007947 */ /* 0x000fea000383ffff */
.L_x_457:
[----:B------:R-:W-:Y:S05]  /*2bc0*/  BSYNC B0 ;  /* 0x0000000000007941 */ /* 0x000fea0003800000 */
.L_x_455:
[----:B------:R-:W-:Y:S01]  /*2bd0*/  SHF.R.U32.HI R0, RZ, 0x5, R85 ;  /* 0x00000005ff007819 */ /* 0x000fe20000011655 */
[----:B------:R-:W-:Y:S01]  /*2be0*/  WARPSYNC 0xffffffff ;  /* 0xffffffff00007948 */ /* 0x000fe20003800000 */
[----:B------:R-:W-:Y:S01]  /*2bf0*/  LOP3.LUT R2, R85, 0x1f, RZ, 0xc0, !PT ;  /* 0x0000001f55027812 */ /* 0x000fe200078ec0ff */
[----:B------:R-:W0:Y:S02]  /*2c00*/  S2R R48, SR_CTAID.X ;  /* 0x0000000000307919 */ /* 0x000e240000002500 */
[----:B------:R-:W-:-:S05]  /*2c10*/  IMAD.SHL.U32 R3, R0, 0x40, RZ ;  /* 0x0000004000037824 */ /* 0x000fca00078e00ff */
        /* <DEDUP_REMOVED lines=26> */
[----:B-----5:R-:W-:-:S03]  /*2dc0*/  FADD.FTZ R4, RZ, R4 ;  /* 0x00000004ff047221 */ /* 0x020fc60000010000 */
[----:B------:R-:W5:Y:S01]  /*2dd0*/  LDS R32, [R85.X4+0x1e00] ;  /* 0x001e000055207984 */ /* 0x000f620000004800 */
        /* <DEDUP_REMOVED lines=10> */
[----:B------:R-:W-:Y:S01]  /*2e80*/  STS.128 [R0+0x10], R20 ;  /* 0x0000101400007388 */ /* 0x000fe20000000c00 */
[----:B---3--:R-:W-:-:S03]  /*2e90*/  FADD.FTZ R7, R3, R14 ;  /* 0x0000000e03077221 */ /* 0x008fc60000010000 */
[----:B------:R0:W-:Y:S01]  /*2ea0*/  STS.128 [R0+0x400], R24 ;  /* 0x0004001800007388 */ /* 0x0001e20000000c00 */
[----:B----4-:R-:W-:-:S03]  /*2eb0*/  FADD.FTZ R33, R4, R33 ;  /* 0x0000002104217221 */ /* 0x010fc60000010000 */
[----:B------:R-:W-:Y:S01]  /*2ec0*/  STS.128 [R0+0x410], R28 ;  /* 0x0004101c00007388 */ /* 0x000fe20000000c00 */
[----:B-----5:R-:W-:-:S03]  /*2ed0*/  FADD.FTZ R9, R5, R32 ;  /* 0x0000002005097221 */ /* 0x020fc60000010000 */
[----:B------:R-:W-:Y:S01]  /*2ee0*/  BAR.SYNC.DEFER_BLOCKING 0x0 ;  /* 0x0000000000007b1d */ /* 0x000fe20000010000 */
[----:B0-----:R-:W-:-:S05]  /*2ef0*/  IMAD R24, R48, c[0x0][0x168], RZ ;  /* 0x00005a0030187a24 */ /* 0x001fca00078e02ff */
[----:B------:R-:W-:-:S04]  /*2f00*/  IADD3 R24, P0, R24, R85, RZ ;  /* 0x0000005518187210 */ /* 0x000fc80007f1e0ff */
[----:B------:R-:W-:Y:S01]  /*2f10*/  SHF.L.U32 R4, R24, 0x2, RZ ;  /* 0x0000000218047819 */ /* 0x000fe200000006ff */
[----:B------:R-:W-:-:S03]  /*2f20*/  IMAD.X R3, RZ, RZ, RZ, P0 ;  /* 0x000000ffff037224 */ /* 0x000fc600000e06ff */
[----:B------:R-:W-:Y:S02]  /*2f30*/  IADD3 R2, P0, R4, c[0x0][0x228], RZ ;  /* 0x00008a0004027a10 */ /* 0x000fe40007f1e0ff */
[----:B------:R-:W-:Y:S01]  /*2f40*/  SHF.L.U64.HI R5, R24, 0x2, R3 ;  /* 0x0000000218057819 */ /* 0x000fe20000010203 */
[----:B------:R-:W0:Y:S01]  /*2f50*/  LDS R34, [R85.X4] ;  /* 0x0000000055227984 */ /* 0x000e220000004800 */
[----:B------:R-:W-:Y:S02]  /*2f60*/  IADD3 R4, P1, R4, c[0x0][0x220], RZ ;  /* 0x0000880004047a10 */ /* 0x000fe40007f3e0ff */
[C---:B------:R-:W-:Y:S01]  /*2f70*/  IADD3.X R3, R5.reuse, c[0x0][0x22c], RZ, P0, !PT ;  /* 0x00008b0005037a10 */ /* 0x040fe200007fe4ff */
[----:B------:R-:W1:Y:S01]  /*2f80*/  LDS R35, [R85.X4+0x200] ;  /* 0x0002000055237984 */ /* 0x000e620000004800 */
[----:B------:R-:W-:-:S03]  /*2f90*/  IADD3.X R5, R5, c[0x0][0x224], RZ, P1, !PT ;  /* 0x0000890005057a10 */ /* 0x000fc60000ffe4ff */
        /* <DEDUP_REMOVED lines=21> */
[----:B------:R-:W-:Y:S02]  /*30f0*/  FADD.FTZ R19, R34, R19 ;  /* 0x0000001322137221 */ /* 0x000fe40000010000 */
[----:B------:R-:W-:Y:S02]  /*3100*/  FADD.FTZ R16, R37, R16 ;  /* 0x0000001025107221 */ /* 0x000fe40000010000 */
[----:B------:R-:W-:Y:S02]  /*3110*/  FADD.FTZ R0, R35, R0 ;  /* 0x0000000023007221 */ /* 0x000fe40000010000 */
[----:B------:R-:W-:-:S02]  /*3120*/  FADD.FTZ R19, R19, R20 ;  /* 0x0000001413137221 */ /* 0x000fc40000010000 */
[----:B0-----:R-:W-:-:S03]  /*3130*/  FADD.FTZ R17, R17, R18 ;  /* 0x0000001211117221 */ /* 0x001fc60000010000 */
        /* <DEDUP_REMOVED lines=13> */
.L_x_461:
[----:B------:R-:W-:Y:S01]  /*3210*/  HFMA2.MMA R92, -RZ, RZ, 0, 5.9604644775390625e-08 ;  /* 0x00000001ff5c7435 */ /* 0x000fe200000001ff */
[----:B------:R-:W-:Y:S01]  /*3220*/  IMAD.MOV.U32 R93, RZ, RZ, R116 ;  /* 0x000000ffff5d7224 */ /* 0x000fe200078e0074 */
[----:B------:R-:W-:Y:S01]  /*3230*/  MOV R90, 0xffffffff ;  /* 0xffffffff005a7802 */ /* 0x000fe20000000f00 */
[----:B------:R-:W-:Y:S01]  /*3240*/  IMAD.MOV.U32 R91, RZ, RZ, 0x1f ;  /* 0x0000001fff5b7424 */ /* 0x000fe200078e00ff */
[----:B------:R-:W-:-:S02]  /*3250*/  MOV R76, 0x3270 ;  /* 0x00003270004c7802 */ /* 0x000fc40000000f00 */
[----:B------:R-:W-:Y:S05]  /*3260*/  CALL.REL.NOINC `($__internal_13_$__cuda_sm70_shflsync_bfly_p) ;  /* 0x0000046000007944 */ /* 0x000fea0003c00000 */
[----:B-1----:R-:W-:Y:S01]  /*3270*/  IMAD.MOV.U32 R119, RZ, RZ, R90 ;  /* 0x000000ffff777224 */ /* 0x002fe200078e005a */
[----:B0-----:R-:W-:Y:S05]  /*3280*/  BRA `(.L_x_512) ;  /* 0xffffdf9000007947 */ /* 0x001fea000383ffff */
.L_x_462:
[----:B------:R-:W-:Y:S01]  /*3290*/  HFMA2.MMA R91, -RZ, RZ, 0, 1.847743988037109375e-06 ;  /* 0x0000001fff5b7435 */ /* 0x000fe200000001ff */
[----:B------:R-:W-:Y:S01]  /*32a0*/  MOV R93, R115 ;  /* 0x00000073005d7202 */ /* 0x000fe20000000f00 */
[----:B------:R-:W-:Y:S01]  /*32b0*/  IMAD.MOV.U32 R92, RZ, RZ, 0x1 ;  /* 0x00000001ff5c7424 */ /* 0x000fe200078e00ff */
[----:B------:R-:W-:Y:S01]  /*32c0*/  MOV R76, 0x32f0 ;  /* 0x000032f0004c7802 */ /* 0x000fe20000000f00 */
[----:B------:R-:W-:-:S02]  /*32d0*/  IMAD.MOV.U32 R90, RZ, RZ, -0x1 ;  /* 0xffffffffff5a7424 */ /* 0x000fc400078e00ff */
[----:B01----:R-:W-:Y:S05]  /*32e0*/  CALL.REL.NOINC `($__internal_13_$__cuda_sm70_shflsync_bfly_p) ;  /* 0x000003e000007944 */ /* 0x003fea0003c00000 */
[----:B------:R-:W-:Y:S01]  /*32f0*/  FADD.FTZ R116, R119, R116 ;  /* 0x0000007477747221 */ /* 0x000fe20000010000 */
[----:B0-----:R-:W-:Y:S01]  /*3300*/  MOV R92, 0x2 ;  /* 0x00000002005c7802 */ /* 0x001fe20000000f00 */
[----:B-1----:R-:W-:Y:S01]  /*3310*/  FADD.FTZ R119, R115, R90 ;  /* 0x0000005a73777221 */ /* 0x002fe20000010000 */
[----:B------:R-:W-:Y:S01]  /*3320*/  MOV R90, 0xffffffff ;  /* 0xffffffff005a7802 */ /* 0x000fe20000000f00 */
[----:B------:R-:W-:Y:S01]  /*3330*/  IMAD.MOV.U32 R91, RZ, RZ, 0x1f ;  /* 0x0000001fff5b7424 */ /* 0x000fe200078e00ff */
[----:B------:R-:W-:Y:S01]  /*3340*/  MOV R76, 0x3370 ;  /* 0x00003370004c7802 */ /* 0x000fe20000000f00 */
[----:B------:R-:W-:-:S02]  /*3350*/  IMAD.MOV.U32 R93, RZ, RZ, R116 ;  /* 0x000000ffff5d7224 */ /* 0x000fc400078e0074 */
[----:B------:R-:W-:Y:S05]  /*3360*/  CALL.REL.NOINC `($__internal_13_$__cuda_sm70_shflsync_bfly_p) ;  /* 0x0000036000007944 */ /* 0x000fea0003c00000 */
[----:B0-----:R-:W-:Y:S01]  /*3370*/  HFMA2.MMA R92, -RZ, RZ, 0, 1.1920928955078125e-07 ;  /* 0x00000002ff5c7435 */ /* 0x001fe200000001ff */
[----:B-1----:R-:W-:Y:S01]  /*3380*/  MOV R115, R90 ;  /* 0x0000005a00737202 */ /* 0x002fe20000000f00 */
[----:B------:R-:W-:Y:S01]  /*3390*/  IMAD.MOV.U32 R93, RZ, RZ, R119 ;  /* 0x000000ffff5d7224 */ /* 0x000fe200078e0077 */
[----:B------:R-:W-:Y:S01]  /*33a0*/  MOV R90, 0xffffffff ;  /* 0xffffffff005a7802 */ /* 0x000fe20000000f00 */
[----:B------:R-:W-:Y:S01]  /*33b0*/  IMAD.MOV.U32 R91, RZ, RZ, 0x1f ;  /* 0x0000001fff5b7424 */ /* 0x000fe200078e00ff */
[----:B------:R-:W-:-:S02]  /*33c0*/  MOV R76, 0x33e0 ;  /* 0x000033e0004c7802 */ /* 0x000fc40000000f00 */
[----:B------:R-:W-:Y:S05]  /*33d0*/  CALL.REL.NOINC `($__internal_13_$__cuda_sm70_shflsync_bfly_p) ;  /* 0x000002f000007944 */ /* 0x000fea0003c00000 */
[----:B------:R-:W-:Y:S01]  /*33e0*/  FADD.FTZ R116, R115, R116 ;  /* 0x0000007473747221 */ /* 0x000fe20000010000 */
[----:B0-----:R-:W-:Y:S01]  /*33f0*/  HFMA2.MMA R91, -RZ, RZ, 0, 1.847743988037109375e-06 ;  /* 0x0000001fff5b7435 */ /* 0x001fe200000001ff */
[----:B-1----:R-:W-:Y:S01]  /*3400*/  FADD.FTZ R119, R119, R90 ;  /* 0x0000005a77777221 */ /* 0x002fe20000010000 */
[----:B------:R-:W-:Y:S01]  /*3410*/  MOV R76, 0x3460 ;  /* 0x00003460004c7802 */ /* 0x000fe20000000f00 */
[----:B------:R-:W-:Y:S01]  /*3420*/  IMAD.MOV.U32 R92, RZ, RZ, 0x4 ;  /* 0x00000004ff5c7424 */ /* 0x000fe200078e00ff */
[----:B------:R-:W-:Y:S01]  /*3430*/  MOV R93, R116 ;  /* 0x00000074005d7202 */ /* 0x000fe20000000f00 */
[----:B------:R-:W-:-:S02]  /*3440*/  IMAD.MOV.U32 R90, RZ, RZ, -0x1 ;  /* 0xffffffffff5a7424 */ /* 0x000fc400078e00ff */
[----:B------:R-:W-:Y:S05]  /*3450*/  CALL.REL.NOINC `($__internal_13_$__cuda_sm70_shflsync_bfly_p) ;  /* 0x0000027000007944 */ /* 0x000fea0003c00000 */
[----:B0-----:R-:W-:Y:S01]  /*3460*/  HFMA2.MMA R92, -RZ, RZ, 0, 2.384185791015625e-07 ;  /* 0x00000004ff5c7435 */ /* 0x001fe200000001ff */
[----:B-1----:R-:W-:Y:S01]  /*3470*/  MOV R115, R90 ;  /* 0x0000005a00737202 */ /* 0x002fe20000000f00 */
[----:B------:R-:W-:Y:S01]  /*3480*/  IMAD.MOV.U32 R93, RZ, RZ, R119 ;  /* 0x000000ffff5d7224 */ /* 0x000fe200078e0077 */
[----:B------:R-:W-:Y:S01]  /*3490*/  MOV R91, 0x1f ;  /* 0x0000001f005b7802 */ /* 0x000fe20000000f00 */
[----:B------:R-:W-:Y:S01]  /*34a0*/  IMAD.MOV.U32 R90, RZ, RZ, -0x1 ;  /* 0xffffffffff5a7424 */ /* 0x000fe200078e00ff */
[----:B------:R-:W-:-:S02]  /*34b0*/  MOV R76, 0x34d0 ;  /* 0x000034d0004c7802 */ /* 0x000fc40000000f00 */
[----:B------:R-:W-:Y:S05]  /*34c0*/  CALL.REL.NOINC `($__internal_13_$__cuda_sm70_shflsync_bfly_p) ;  /* 0x0000020000007944 */ /* 0x000fea0003c00000 */
[----:B------:R-:W-:Y:S01]  /*34d0*/  FADD.FTZ R116, R115, R116 ;  /* 0x0000007473747221 */ /* 0x000fe20000010000 */
[----:B0-----:R-:W-:Y:S01]  /*34e0*/  HFMA2.MMA R92, -RZ, RZ, 0, 4.76837158203125e-07 ;  /* 0x00000008ff5c7435 */ /* 0x001fe200000001ff */
[----:B-1----:R-:W-:Y:S01]  /*34f0*/  FADD.FTZ R119, R119, R90 ;  /* 0x0000005a77777221 */ /* 0x002fe20000010000 */
[----:B------:R-:W-:Y:S01]  /*3500*/  MOV R91, 0x1f ;  /* 0x0000001f005b7802 */ /* 0x000fe20000000f00 */
[----:B------:R-:W-:Y:S01]  /*3510*/  IMAD.MOV.U32 R90, RZ, RZ, -0x1 ;  /* 0xffffffffff5a7424 */ /* 0x000fe200078e00ff */
[----:B------:R-:W-:-:S02]  /*3520*/  MOV R93, R116 ;  /* 0x00000074005d7202 */ /* 0x000fc40000000f00 */
[----:B------:R-:W-:Y:S02]  /*3530*/  MOV R76, 0x3550 ;  /* 0x00003550004c7802 */ /* 0x000fe40000000f00 */
[----:B------:R-:W-:Y:S05]  /*3540*/  CALL.REL.NOINC `($__internal_13_$__cuda_sm70_shflsync_bfly_p) ;  /* 0x0000018000007944 */ /* 0x000fea0003c00000 */
[----:B0-----:R-:W-:Y:S01]  /*3550*/  HFMA2.MMA R92, -RZ, RZ, 0, 4.76837158203125e-07 ;  /* 0x00000008ff5c7435 */ /* 0x001fe200000001ff */
[----:B-1----:R-:W-:Y:S01]  /*3560*/  MOV R115, R90 ;  /* 0x0000005a00737202 */ /* 0x002fe20000000f00 */
[----:B------:R-:W-:Y:S01]  /*3570*/  IMAD.MOV.U32 R93, RZ, RZ, R119 ;  /* 0x000000ffff5d7224 */ /* 0x000fe200078e0077 */
[----:B------:R-:W-:Y:S01]  /*3580*/  MOV R91, 0x1f ;  /* 0x0000001f005b7802 */ /* 0x000fe20000000f00 */
[----:B------:R-:W-:Y:S01]  /*3590*/  IMAD.MOV.U32 R90, RZ, RZ, -0x1 ;  /* 0xffffffffff5a7424 */ /* 0x000fe200078e00ff */
[----:B------:R-:W-:Y:S02]  /*35a0*/  MOV R76, 0x35c0 ;  /* 0x000035c0004c7802 */ /* 0x000fe40000000f00 */
[----:B------:R-:W-:Y:S05]  /*35b0*/  CALL.REL.NOINC `($__internal_13_$__cuda_sm70_shflsync_bfly_p) ;  /* 0x0000011000007944 */ /* 0x000fea0003c00000 */
[----:B------:R-:W-:Y:S01]  /*35c0*/  FADD.FTZ R115, R115, R116 ;  /* 0x0000007473737221 */ /* 0x000fe20000010000 */
[----:B0-----:R-:W-:Y:S01]  /*35d0*/  HFMA2.MMA R92, -RZ, RZ, 0, 9.5367431640625e-07 ;  /* 0x00000010ff5c7435 */ /* 0x001fe200000001ff */
[----:B-1----:R-:W-:Y:S01]  /*35e0*/  FADD.FTZ R116, R119, R90 ;  /* 0x0000005a77747221 */ /* 0x002fe20000010000 */
[----:B------:R-:W-:Y:S01]  /*35f0*/  MOV R91, 0x1f ;  /* 0x0000001f005b7802 */ /* 0x000fe20000000f00 */
[----:B------:R-:W-:Y:S01]  /*3600*/  IMAD.MOV.U32 R90, RZ, RZ, -0x1 ;  /* 0xffffffffff5a7424 */ /* 0x000fe200078e00ff */
[----:B------:R-:W-:-:S02]  /*3610*/  MOV R93, R115 ;  /* 0x00000073005d7202 */ /* 0x000fc40000000f00 */
[----:B------:R-:W-:Y:S02]  /*3620*/  MOV R76, 0x3640 ;  /* 0x00003640004c7802 */ /* 0x000fe40000000f00 */
[----:B------:R-:W-:Y:S05]  /*3630*/  CALL.REL.NOINC `($__internal_13_$__cuda_sm70_shflsync_bfly_p) ;  /* 0x0000009000007944 */ /* 0x000fea0003c00000 */
[----:B0-----:R-:W-:Y:S01]  /*3640*/  HFMA2.MMA R92, -RZ, RZ, 0, 9.5367431640625e-07 ;  /* 0x00000010ff5c7435 */ /* 0x001fe200000001ff */
[----:B-1----:R-:W-:Y:S01]  /*3650*/  MOV R118, R90 ;  /* 0x0000005a00767202 */ /* 0x002fe20000000f00 */
[----:B------:R-:W-:Y:S01]  /*3660*/  IMAD.MOV.U32 R93, RZ, RZ, R116 ;  /* 0x000000ffff5d7224 */ /* 0x000fe200078e0074 */
[----:B------:R-:W-:Y:S01]  /*3670*/  MOV R91, 0x1f ;  /* 0x0000001f005b7802 */ /* 0x000fe20000000f00 */
[----:B------:R-:W-:Y:S01]  /*3680*/  IMAD.MOV.U32 R90, RZ, RZ, -0x1 ;  /* 0xffffffffff5a7424 */ /* 0x000fe200078e00ff */
[----:B------:R-:W-:Y:S02]  /*3690*/  MOV R76, 0x36b0 ;  /* 0x000036b0004c7802 */ /* 0x000fe40000000f00 */
[----:B------:R-:W-:Y:S05]  /*36a0*/  CALL.REL.NOINC `($__internal_13_$__cuda_sm70_shflsync_bfly_p) ;  /* 0x0000002000007944 */ /* 0x000fea0003c00000 */
[----:B01----:R-:W-:Y:S01]  /*36b0*/  MOV R93, R90 ;  /* 0x0000005a005d7202 */ /* 0x003fe20000000f00 */
[----:B------:R-:W-:Y:S05]  /*36c0*/  BRA `(.L_x_513) ;  /* 0xffffdc7000007947 */ /* 0x000fea000383ffff */
        .weak           $__internal_13_$__cuda_sm70_shflsync_bfly_p
        .type           $__internal_13_$__cuda_sm70_shflsync_bfly_p,@function
        .size           $__internal_13_$__cuda_sm70_shflsync_bfly_p,(.L_x_7191 - $__internal_13_$__cuda_sm70_shflsync_bfly_p)
$__internal_13_$__cuda_sm70_shflsync_bfly_p:
[----:B------:R-:W-:Y:S01]  /*36d0*/  HFMA2.MMA R77, -RZ, RZ, 0, 0 ;  /* 0x00000000ff4d7435 */ /* 0x000fe200000001ff */
[----:B------:R-:W-:Y:S04]  /*36e0*/  WARPSYNC R90 ;  /* 0x0000005a00007348 */ /* 0x000fe80003800000 */
[----:B------:R0:W1:Y:S01]  /*36f0*/  SHFL.BFLY PT, R90, R93, R92, R91 ;  /* 0x0c00005c5d5a7389 */ /* 0x00006200000e005b */
[----:B------:R-:W-:Y:S05]  /*3700*/  RET.REL.NODEC R76 `(_ZN10layer_norm13ln_bwd_kernelINS_13Kernel_traitsI13__nv_bfloat16S2_S2_S2_fjLj512ELj1ELj4ELj1ELj16ENS_18Kernel_traits_baseILj512ES2_S2_S2_S2_fjLj128EEEEELb1ELb0ELb1ELb1EEEvNS_9BwdParamsE) ;  /* 0xffffc8f04c007950 */ /* 0x000fea0003c3ffff */
.L_x_514:
        /* <DEDUP_REMOVED lines=15> */
.L_x_7191:


//--------------------- .text._ZN10layer_norm13ln_bwd_kernelINS_13Kernel_traitsI13__nv_bfloat16S2_S2_S2_fjLj512ELj1ELj4ELj1ELj16ENS_18Kernel_traits_baseILj512ES2_S2_S2_S2_fjLj128EEEEELb1ELb1ELb0ELb0EEEvNS_9BwdParamsE --------------------------
	.section	.text._ZN10layer_norm13ln_bwd_kernelINS_13Kernel_traitsI13__nv_bfloat16S2_S2_S2_fjLj512ELj1ELj4ELj1ELj16ENS_18Kernel_traits_baseILj512ES2_S2_S2_S2_fjLj128EEEEELb1ELb1ELb0ELb0EEEvNS_9BwdParamsE,"ax",@progbits
	.sectioninfo	@"SHI_REGISTERS=163"
	.align	128
        .global         _ZN10layer_norm13ln_bwd_kernelINS_13Kernel_traitsI13__nv_bfloat16S2_S2_S2_fjLj512ELj1ELj4ELj1ELj16ENS_18Kernel_traits_baseILj512ES2_S2_S2_S2_fjLj128EEEEELb1ELb1ELb0ELb0EEEvNS_9BwdParamsE
        .type           _ZN10layer_norm13ln_bwd_kernelINS_13Kernel_traitsI13__nv_bfloat16S2_S2_S2_fjLj512ELj1ELj4ELj1ELj16ENS_18Kernel_traits_baseILj512ES2_S2_S2_S2_fjLj128EEEEELb1ELb1ELb0ELb0EEEvNS_9BwdParamsE,@function
        .size           _ZN10layer_norm13ln_bwd_kernelINS_13Kernel_traitsI13__nv_bfloat16S2_S2_S2_fjLj512ELj1ELj4ELj1ELj16ENS_18Kernel_traits_baseILj512ES2_S2_S2_S2_fjLj128EEEEELb1ELb1ELb0ELb0EEEvNS_9BwdParamsE,(.L_x_7192 - _ZN10layer_norm13ln_bwd_kernelINS_13Kernel_traitsI13__nv_bfloat16S2_S2_S2_fjLj512ELj1ELj4ELj1ELj16ENS_18Kernel_traits_baseILj512ES2_S2_S2_S2_fjLj128EEEEELb1ELb1ELb0ELb0EEEvNS_9BwdParamsE)
        .other          _ZN10layer_norm13ln_bwd_kernelINS_13Kernel_traitsI13__nv_bfloat16S2_S2_S2_fjLj512ELj1ELj4ELj1ELj16ENS_18Kernel_traits_baseILj512ES2_S2_S2_S2_fjLj128EEEEELb1ELb1ELb0ELb0EEEvNS_9BwdParamsE,@"STO_CUDA_ENTRY STV_DEFAULT"
_ZN10layer_norm13ln_bwd_kernelINS_13Kernel_traitsI13__nv_bfloat16S2_S2_S2_fjLj512ELj1ELj4ELj1ELj16ENS_18Kernel_traits_baseILj512ES2_S2_S2_S2_fjLj128EEEEELb1ELb1ELb0ELb0EEEvNS_9BwdParamsE:
.text._ZN10layer_norm13ln_bwd_kernelINS_13Kernel_traitsI13__nv_bfloat16S2_S2_S2_fjLj512ELj1ELj4ELj1ELj16ENS_18Kernel_traits_baseILj512ES2_S2_S2_S2_fjLj128EEEEELb1ELb1ELb0ELb0EEEvNS_9BwdParamsE:
        /* <DEDUP_REMOVED lines=86> */
.L_x_527:
        /* <DEDUP_REMOVED lines=17> */
[----:B------:R-:W-:Y:S02]  /*0670*/  LEA.HI.SX32 R108, R91, R108, 0x1d ;  /* 0x0000006c5b6c7211 */ /* 0x000fe400078feaff */
[----:B------:R-:W-:Y:S02]  /*0680*/  MOV R109, 0x3f800000 ;  /* 0x3f800000006d7802 */ /* 0x000fe40000000f00 */
[----:B------:R-:W-:Y:S02]  /*0690*/  MOV R147, RZ ;  /* 0x000000ff00937202 */ /* 0x000fe40000000f00 */
[----:B------:R-:W-:-:S02]  /*06a0*/  MOV R148, RZ ;  /* 0x000000ff00947202 */ /* 0x000fc40000000f00 */
        /* <DEDUP_REMOVED lines=22> */
[----:B------:R-:W-:Y:S01]  /*0810*/  PRMT R123, RZ, 0x5410, R86 ;  /* 0x00005410ff7b7816 */ /* 0x000fe20000000056 */
[C---:B------:R-:W-:Y:S01]  /*0820*/  FADD.FTZ R111, -R146.reuse, R111 ;  /* 0x0000006f926f7221 */ /* 0x040fe20000010100 */
[----:B0-----:R-:W-:Y:S01]  /*0830*/  PRMT R115, RZ, 0x7610, R84 ;  /* 0x00007610ff737816 */ /* 0x001fe20000000054 */
[----:B------:R-:W-:Y:S01]  /*0840*/  FADD.FTZ R121, -R146, R121 ;  /* 0x0000007992797221 */ /* 0x000fe20000010100 */
[----:B---3--:R-:W-:Y:S01]  /*0850*/  PRMT R85, RZ, 0x5410, R88 ;  /* 0x00005410ff557816 */ /* 0x008fe20000000058 */
[----:B-----5:R-:W-:Y:S01]  /*0860*/  FMUL.FTZ R117, R110, R117 ;  /* 0x000000756e757220 */ /* 0x020fe20000410000 */
[----:B------:R-:W-:Y:S01]  /*0870*/  PRMT R119, RZ, 0x5410, R89 ;  /* 0x00005410ff777816 */ /* 0x000fe20000000059 */
[C---:B------:R-:W-:Y:S01]  /*0880*/  FADD.FTZ R123, -R146.reuse, R123 ;  /* 0x0000007b927b7221 */ /* 0x040fe20000010100 */
[----:B------:R-:W-:Y:S01]  /*0890*/  PRMT R125, RZ, 0x7610, R86 ;  /* 0x00007610ff7d7816 */ /* 0x000fe20000000056 */
[----:B------:R-:W-:Y:S01]  /*08a0*/  FADD.FTZ R115, -R146, R115 ;  /* 0x0000007392737221 */ /* 0x000fe20000010100 */
[----:B------:R-:W-:Y:S01]  /*08b0*/  PRMT R86, RZ, 0x7610, R89 ;  /* 0x00007610ff567816 */ /* 0x000fe20000000059 */
[C---:B------:R-:W-:Y:S01]  /*08c0*/  FMUL.FTZ R111, R110.reuse, R111 ;  /* 0x0000006f6e6f7220 */ /* 0x040fe20000410000 */
[----:B------:R-:W-:Y:S01]  /*08d0*/  PRMT R88, RZ, 0x7610, R88 ;  /* 0x00007610ff587816 */ /* 0x000fe20000000058 */
[----:B------:R-:W-:-:S02]  /*08e0*/  FMUL.FTZ R116, R110, R121 ;  /* 0x000000796e747220 */ /* 0x000fc40000410000 */
[----:B------:R-:W-:Y:S01]  /*08f0*/  FMUL.FTZ R114, R94, R85 ;  /* 0x000000555e727220 */ /* 0x000fe20000410000 */
[----:B------:R-:W-:Y:S01]  /*0900*/  PRMT R89, RZ, 0x5410, R90 ;  /* 0x00005410ff597816 */ /* 0x000fe2000000005a */
[----:B------:R-:W-:Y:S02]  /*0910*/  FADD.FTZ R46, R46, R119 ;  /* 0x000000772e2e7221 */ /* 0x000fe40000010000 */
[-C--:B------:R-:W-:Y:S02]  /*0920*/  FFMA.FTZ R30, R117, R119.reuse, R30 ;  /* 0x00000077751e7223 */ /* 0x080fe4000001001e */
[----:B------:R-:W-:Y:S02]  /*0930*/  FMUL.FTZ R118, R92, R119 ;  /* 0x000000775c767220 */ /* 0x000fe40000410000 */
[----:B------:R-:W-:Y:S02]  /*0940*/  FMUL.FTZ R119, R110, R123 ;  /* 0x0000007b6e777220 */ /* 0x000fe40000410000 */
[----:B------:R-:W-:-:S02]  /*0950*/  FADD.FTZ R44, R44, R85 ;  /* 0x000000552c2c7221 */ /* 0x000fc40000010000 */
[----:B------:R-:W-:Y:S02]  /*0960*/  FMUL.FTZ R112, R110, R115 ;  /* 0x000000736e707220 */ /* 0x000fe40000410000 */
[----:B------:R-:W-:Y:S02]  /*0970*/  FFMA.FTZ R28, R111, R85, R28 ;  /* 0x000000556f1c7223 */ /* 0x000fe4000001001c */
[----:B------:R-:W-:Y:S02]  /*0980*/  FADD.FTZ R47, R47, R86 ;  /* 0x000000562f2f7221 */ /* 0x000fe40000010000 */
[-C--:B------:R-:W-:Y:S02]  /*0990*/  FFMA.FTZ R31, R116, R86.reuse, R31 ;  /* 0x00000056741f7223 */ /* 0x080fe4000001001f */
[----:B------:R-:W-:Y:S02]  /*09a0*/  FMUL.FTZ R123, R23, R86 ;  /* 0x00000056177b7220 */ /* 0x000fe40000410000 */
[----:B------:R-:W-:-:S02]  /*09b0*/  FMUL.FTZ R115, R93, R88 ;  /* 0x000000585d737220 */ /* 0x000fc40000410000 */
[----:B------:R-:W-:Y:S02]  /*09c0*/  FADD.FTZ R86, RZ, R114 ;  /* 0x00000072ff567221 */ /* 0x000fe40000010000 */
[----:B------:R-:W-:Y:S02]  /*09d0*/  FFMA.FTZ R85, R111, R114, RZ ;  /* 0x000000726f557223 */ /* 0x000fe400000100ff */
[----:B------:R-:W-:Y:S02]  /*09e0*/  FADD.FTZ R48, R48, R89 ;  /* 0x0000005930307221 */ /* 0x000fe40000010000 */
[-C--:B------:R-:W-:Y:S02]  /*09f0*/  FFMA.FTZ R32, R119, R89.reuse, R32 ;  /* 0x0000005977207223 */ /* 0x080fe40000010020 */
[----:B------:R-:W-:Y:S01]  /*0a00*/  FMUL.FTZ R122, R22, R89 ;  /* 0x00000059167a7220 */ /* 0x000fe20000410000 */
[----:B------:R-:W-:Y:S01]  /*0a10*/  PRMT R127, RZ, 0x5410, R87 ;  /* 0x00005410ff7f7816 */ /* 0x000fe20000000057 */
[----:B------:R-:W-:-:S02]  /*0a20*/  FADD.FTZ R89, R86, R115 ;  /* 0x0000007356597221 */ /* 0x000fc40000010000 */
[----:B------:R-:W-:Y:S02]  /*0a30*/  FFMA.FTZ R85, R112, R115, R85 ;  /* 0x0000007370557223 */ /* 0x000fe40000010055 */
[----:B------:R-:W-:Y:S02]  /*0a40*/  FADD.FTZ R86, R89, R118 ;  /* 0x0000007659567221 */ /* 0x000fe40000010000 */
[----:B------:R-:W-:Y:S01]  /*0a50*/  FFMA.FTZ R85, R117, R118, R85 ;  /* 0x0000007675557223 */ /* 0x000fe20000010055 */
[----:B------:R-:W-:Y:S01]  /*0a60*/  PRMT R90, RZ, 0x7610, R90 ;  /* 0x00007610ff5a7816 */ /* 0x000fe2000000005a */
[C---:B------:R-:W-:Y:S02]  /*0a70*/  FADD.FTZ R127, -R146.reuse, R127 ;  /* 0x0000007f927f7221 */ /* 0x040fe40000010100 */
[----:B------:R-:W-:Y:S01]  /*0a80*/  FADD.FTZ R125, -R146, R125 ;  /* 0x0000007d927d7221 */ /* 0x000fe20000010100 */
[----:B------:R-:W-:Y:S01]  /*0a90*/  PRMT R129, RZ, 0x5410, R91 ;  /* 0x00005410ff817816 */ /* 0x000fe2000000005b */
[----:B------:R-:W-:-:S02]  /*0aa0*/  FADD.FTZ R89, R86, R123 ;  /* 0x0000007b56597221 */ /* 0x000fc40000010000 */
[----:B------:R-:W-:Y:S01]  /*0ab0*/  FFMA.FTZ R85, R116, R123, R85 ;  /* 0x0000007b74557223 */ /* 0x000fe20000010055 */
[----:B------:R-:W-:Y:S01]  /*0ac0*/  PRMT R87, RZ, 0x7610, R87 ;  /* 0x00007610ff577816 */ /* 0x000fe20000000057 */
        /* <DEDUP_REMOVED lines=24> */
.L_x_518:
[----:B0-----:R-:W-:Y:S05]  /*0c50*/  BSYNC B1 ;  /* 0x0000000000017941 */ /* 0x001fea0003800000 */
.L_x_517:
[----:B------:R-:W-:Y:S01]  /*0c60*/  BSSY B1, `(.L_x_519) ;  /* 0x0000058000017945 */ /* 0x000fe20003800000 */
[----:B------:R-:W-:Y:S05]  /*0c70*/  @!P3 BRA `(.L_x_520) ;  /* 0x000005600000b947 */ /* 0x000fea0003800000 */
[----:B------:R-:W-:-:S04]  /*0c80*/  LEA R84, P1, R149, c[0x0][0x188], 0x4 ;  /* 0x0000620095547a11 */ /* 0x000fc800078220ff */
[----:B------:R-:W-:Y:S01]  /*0c90*/  LEA.HI.X R85, R149, c[0x0][0x18c], RZ, 0x4, P1 ;  /* 0x0000630095557a11 */ /* 0x000fe200008f24ff */
[----:B------:R-:W-:-:S05]  /*0ca0*/  IMAD.MOV.U32 R88, RZ, RZ, 0x10 ;  /* 0x00000010ff587424 */ /* 0x000fca00078e00ff */
        /* <DEDUP_REMOVED lines=12> */
[----:B------:R-:W-:Y:S02]  /*0d70*/  PRMT R85, RZ, 0x7610, R85 ;  /* 0x00007610ff557816 */ /* 0x000fe40000000055 */
[--C-:B------:R-:W-:Y:S02]  /*0d80*/  PRMT R141, RZ, 0x5410, R87.reuse ;  /* 0x00005410ff8d7816 */ /* 0x100fe40000000057 */
[----:B------:R-:W-:Y:S02]  /*0d90*/  PRMT R87, RZ, 0x7610, R87 ;  /* 0x00007610ff577816 */ /* 0x000fe40000000057 */
[--C-:B------:R-:W-:Y:S01]  /*0da0*/  PRMT R113, RZ, 0x5410, R84.reuse ;  /* 0x00005410ff717816 */ /* 0x100fe20000000054 */
[C---:B------:R-:W-:Y:S01]  /*0db0*/  FADD.FTZ R135, -R146.reuse, R85 ;  /* 0x0000005592877221 */ /* 0x040fe20000010100 */
[----:B0-----:R-:W-:Y:S01]  /*0dc0*/  PRMT R121, RZ, 0x7610, R84 ;  /* 0x00007610ff797816 */ /* 0x001fe20000000054 */
[C---:B------:R-:W-:Y:S01]  /*0dd0*/  FADD.FTZ R85, -R146.reuse, R87 ;  /* 0x0000005792557221 */ /* 0x040fe20000010100 */
[----:B---3--:R-:W-:Y:S01]  /*0de0*/  PRMT R87, RZ, 0x5410, R88 ;  /* 0x00005410ff577816 */ /* 0x008fe20000000058 */
[C---:B------:R-:W-:Y:S01]  /*0df0*/  FADD.FTZ R113, -R146.reuse, R113 ;  /* 0x0000007192717221 */ /* 0x040fe20000010100 */
[----:B------:R-:W-:Y:S01]  /*0e00*/  PRMT R133, RZ, 0x5410, R86 ;  /* 0x00005410ff857816 */ /* 0x000fe20000000056 */
[C---:B------:R-:W-:Y:S01]  /*0e10*/  FADD.FTZ R131, -R146.reuse, R131 ;  /* 0x0000008392837221 */ /* 0x040fe20000010100 */
[----:B------:R-:W-:Y:S01]  /*0e20*/  PRMT R88, RZ, 0x7610, R88 ;  /* 0x00007610ff587816 */ /* 0x000fe20000000058 */
[----:B------:R-:W-:-:S02]  /*0e30*/  FADD.FTZ R121, -R146, R121 ;  /* 0x0000007992797221 */ /* 0x000fc40000010100 */
[----:B-----5:R-:W-:Y:S02]  /*0e40*/  FMUL.FTZ R113, R110, R113 ;  /* 0x000000716e717220 */ /* 0x020fe40000410000 */
[----:B------:R-:W-:Y:S01]  /*0e50*/  FMUL.FTZ R132, R18, R87 ;  /* 0x0000005712847220 */ /* 0x000fe20000410000 */
[----:B------:R-:W-:Y:S01]  /*0e60*/  PRMT R136, RZ, 0x5410, R89 ;  /* 0x00005410ff887816 */ /* 0x000fe20000000059 */
[----:B------:R-:W-:Y:S02]  /*0e70*/  FADD.FTZ R137, -R146, R133 ;  /* 0x0000008592897221 */ /* 0x000fe40000010100 */
[C---:B------:R-:W-:Y:S02]  /*0e80*/  FMUL.FTZ R131, R110.reuse, R131 ;  /* 0x000000836e837220 */ /* 0x040fe40000410000 */
[----:B------:R-:W-:Y:S02]  /*0e90*/  FMUL.FTZ R130, R110, R121 ;  /* 0x000000796e827220 */ /* 0x000fe40000410000 */
[----:B------:R-:W-:-:S02]  /*0ea0*/  FMUL.FTZ R133, R16, R88 ;  /* 0x0000005810857220 */ /* 0x000fc40000410000 */
[----:B------:R-:W-:Y:S02]  /*0eb0*/  FADD.FTZ R84, R147, R132 ;  /* 0x0000008493547221 */ /* 0x000fe40000010000 */
[C---:B------:R-:W-:Y:S01]  /*0ec0*/  FFMA.FTZ R148, R113.reuse, R132, R148 ;  /* 0x0000008471947223 */ /* 0x040fe20000010094 */
[----:B------:R-:W-:Y:S01]  /*0ed0*/  PRMT R89, RZ, 0x7610, R89 ;  /* 0x00007610ff597816 */ /* 0x000fe20000000059 */
        /* <DEDUP_REMOVED lines=15> */
[C---:B------:R-:W-:Y:S02]  /*0fd0*/  FADD.FTZ R139, -R146.reuse, R139 ;  /* 0x0000008b928b7221 */ /* 0x040fe40000010100 */
[----:B------:R-:W-:Y:S02]  /*0fe0*/  FADD.FTZ R141, -R146, R141 ;  /* 0x0000008d928d7221 */ /* 0x000fe40000010100 */
[----:B------:R-:W-:Y:S02]  /*0ff0*/  FADD.FTZ R80, R80, R138 ;  /* 0x0000008a50507221 */ /* 0x000fe40000010000 */
[----:B------:R-:W-:-:S02]  /*1000*/  FFMA.FTZ R52, R137, R138, R52 ;  /* 0x0000008a89347223 */ /* 0x000fc40000010034 */
[----:B------:R-:W-:Y:S02]  /*1010*/  FMUL.FTZ R138, R13, R138 ;  /* 0x0000008a0d8a7220 */ /* 0x000fe40000410000 */
[----:B------:R-:W-:Y:S02]  /*1020*/  FADD.FTZ R87, R84, R135 ;  /* 0x0000008754577221 */ /* 0x000fe40000010000 */
[----:B------:R-:W-:Y:S01]  /*1030*/  FFMA.FTZ R148, R134, R135, R148 ;  /* 0x0000008786947223 */ /* 0x000fe20000010094 */
[----:B------:R-:W-:Y:S01]  /*1040*/  PRMT R142, RZ, 0x5410, R91 ;  /* 0x00005410ff8e7816 */ /* 0x000fe2000000005b */
[C---:B------:R-:W-:Y:S02]  /*1050*/  FMUL.FTZ R140, R110.reuse, R139 ;  /* 0x0000008b6e8c7220 */ /* 0x040fe40000410000 */
        /* <DEDUP_REMOVED lines=24> */
.L_x_520:
[----:B------:R-:W-:Y:S05]  /*11e0*/  BSYNC B1 ;  /* 0x0000000000017941 */ /* 0x000fea0003800000 */
.L_x_519:
[----:B-----5:R-:W-:Y:S01]  /*11f0*/  @P0 PRMT R109, RZ, 0x5410, R145 ;  /* 0x00005410ff6d0816 */ /* 0x020fe20000000091 */
[----:B------:R-:W-:Y:S05]  /*1200*/  BRA.DIV ~URZ, `(.L_x_521) ;  /* 0x000020227f007947 */ /* 0x000fea000b800000 */
[----:B------:R0:W1:Y:S02]  /*1210*/  SHFL.BFLY PT, R86, R147, 0x1, 0x1f ;  /* 0x0c201f0093567f89 */ /* 0x00006400000e0000 */
.L_x_534:
        /* <DEDUP_REMOVED lines=18> */
.L_x_535:
[----:B--2---:R-:W-:Y:S01]  /*1340*/  FADD.FTZ R91, R91, R88 ;  /* 0x000000585b5b7221 */ /* 0x004fe20000010000 */
[----:B------:R-:W-:Y:S01]  /*1350*/  BSSY B1, `(.L_x_523) ;  /* 0x0000093000017945 */ /* 0x000fe20003800000 */
[----:B-1----:R-:W-:Y:S02]  /*1360*/  FADD.FTZ R85, R85, R90 ;  /* 0x0000005a55557221 */ /* 0x002fe40000010000 */
[----:B------:R-:W-:Y:S02]  /*1370*/  FMUL.FTZ R120, R91, c[0x0][0x1e0] ;  /* 0x000078005b787a20 */ /* 0x000fe40000410000 */
[----:B------:R-:W-:Y:S01]  /*1380*/  FMUL.FTZ R146, R85, c[0x0][0x1e0] ;  /* 0x0000780055927a20 */ /* 0x000fe20000410000 */
[----:B------:R-:W-:Y:S05]  /*1390*/  @!P2 BRA `(.L_x_524) ;  /* 0x000008e00000a947 */ /* 0x000fea0003800000 */
[----:B------:R-:W-:-:S10]  /*13a0*/  HFMA2.MMA R121, -RZ, RZ, 0, 9.5367431640625e-07 ;  /* 0x00000010ff797435 */ /* 0x000fd400000001ff */
[----:B------:R-:W-:-:S06]  /*13b0*/  IMAD.WIDE.U32 R84, R108, R121, c[0x0][0x170] ;  /* 0x00005c006c547625 */ /* 0x000fcc00078e0079 */
[----:B------:R-:W2:Y:S01]  /*13c0*/  LDG.E.128 R84, [R84.64] ;  /* 0x0000000454547981 */ /* 0x000ea2000c1e1d00 */
[----:B------:R-:W-:Y:S02]  /*13d0*/  ISETP.NE.U32.AND P0, PT, RZ, c[0x0][0x218], PT ;  /* 0x00008600ff007a0c */ /* 0x000fe40003f05070 */
[----:B------:R-:W-:Y:S02]  /*13e0*/  FSEL R147, R120, RZ, !P4 ;  /* 0x000000ff78937208 */ /* 0x000fe40006000000 */
[----:B------:R-:W-:Y:S02]  /*13f0*/  ISETP.NE.AND.EX P1, PT, RZ, c[0x0][0x21c], PT, P0 ;  /* 0x00008700ff007a0c */ /* 0x000fe40003f25300 */
[----:B------:R-:W-:Y:S01]  /*1400*/  ISETP.NE.U32.AND P0, PT, RZ, c[0x0][0x258], PT ;  /* 0x00009600ff007a0c */ /* 0x000fe20003f05070 */
[-CC-:B------:R-:W-:Y:S01]  /*1410*/  FFMA.FTZ R89, R111, R146.reuse, R147.reuse ;  /* 0x000000926f597223 */ /* 0x180fe20000010093 */
[----:B------:R-:W-:Y:S01]  /*1420*/  LOP3.LUT P5, RZ, R105, 0xff0000, RZ, 0xc0, !PT ;  /* 0x00ff000069ff7812 */ /* 0x000fe200078ac0ff */
[----:B------:R-:W-:Y:S01]  /*1430*/  FFMA.FTZ R91, R117, R146, R147 ;  /* 0x00000092755b7223 */ /* 0x000fe20000010093 */
[----:B------:R-:W-:Y:S01]  /*1440*/  ISETP.NE.AND.EX P0, PT, RZ, c[0x0][0x25c], PT, P0 ;  /* 0x00009700ff007a0c */ /* 0x000fe20003f05300 */
[----:B------:R-:W-:Y:S01]  /*1450*/  FADD.FTZ R89, R114, -R89 ;  /* 0x8000005972597221 */ /* 0x000fe20000010000 */
[----:B------:R-:W-:Y:S01]  /*1460*/  LOP3.LUT P6, RZ, R105, 0xff000000, RZ, 0xc0, !PT ;  /* 0xff00000069ff7812 */ /* 0x000fe200078cc0ff */
[----:B------:R-:W-:-:S02]  /*1470*/  FADD.FTZ R91, R118, -R91 ;  /* 0x8000005b765b7221 */ /* 0x000fc40000010000 */
[C---:B------:R-:W-:Y:S02]  /*1480*/  FMUL.FTZ R148, R110.reuse, R89 ;  /* 0x000000596e947220 */ /* 0x040fe40000410000 */
[----:B------:R-:W-:Y:S01]  /*1490*/  @P1 PRMT R89, RZ, 0x5410, R72 ;  /* 0x00005410ff591816 */ /* 0x000fe20000000048 */
[----:B------:R-:W-:Y:S01]  /*14a0*/  FMUL.FTZ R150, R110, R91 ;  /* 0x0000005b6e967220 */ /* 0x000fe20000410000 */
[----:B------:R-:W-:Y:S01]  /*14b0*/  @P1 PRMT R91, RZ, 0x5410, R74 ;  /* 0x00005410ff5b1816 */ /* 0x000fe2000000004a */
[-C--:B0-----:R-:W-:Y:S02]  /*14c0*/  FFMA.FTZ R88, R112, R146.reuse, R147 ;  /* 0x0000009270587223 */ /* 0x081fe40000010093 */
[----:B------:R-:W-:Y:S01]  /*14d0*/  @P1 FADD.FTZ R148, R148, R89 ;  /* 0x0000005994941221 */ /* 0x000fe20000010000 */
[----:B------:R-:W-:Y:S01]  /*14e0*/  @P1 PRMT R89, RZ, 0x5410, R73 ;  /* 0x00005410ff591816 */ /* 0x000fe20000000049 */
[-CC-:B------:R-:W-:Y:S02]  /*14f0*/  FFMA.FTZ R145, R119, R146.reuse, R147.reuse ;  /* 0x0000009277917223 */ /* 0x180fe40000010093 */
[----:B------:R-:W-:-:S02]  /*1500*/  FFMA.FTZ R152, R116, R146, R147 ;  /* 0x0000009274987223 */ /* 0x000fc40000010093 */
[----:B------:R-:W-:Y:S02]  /*1510*/  @P1 FADD.FTZ R150, R150, R89 ;  /* 0x0000005996961221 */ /* 0x000fe40000010000 */
[----:B------:R-:W-:Y:S01]  /*1520*/  FADD.FTZ R89, R115, -R88 ;  /* 0x8000005873597221 */ /* 0x000fe20000010000 */
[----:B------:R-:W-:Y:S01]  /*1530*/  @P0 F2FP.BF16.PACK_AB R88, RZ, R148 ;  /* 0x00000094ff58023e */ /* 0x000fe200000010ff */
[----:B------:R-:W-:Y:S02]  /*1540*/  FADD.FTZ R145, R122, -R145 ;  /* 0x800000917a917221 */ /* 0x000fe40000010000 */
[C---:B------:R-:W-:Y:S01]  /*1550*/  FMUL.FTZ R160, R110.reuse, R89 ;  /* 0x000000596ea07220 */ /* 0x040fe20000410000 */
[----:B------:R-:W-:Y:S01]  /*1560*/  @P1 PRMT R89, RZ, 0x7610, R72 ;  /* 0x00007610ff591816 */ /* 0x000fe20000000048 */
[----:B------:R-:W-:Y:S01]  /*1570*/  FMUL.FTZ R90, R110, R145 ;  /* 0x000000916e5a7220 */ /* 0x000fe20000410000 */
[----:B------:R-:W-:Y:S01]  /*1580*/  @P0 PRMT R36, R88, 0x7610, R36 ;  /* 0x0000761058240816 */ /* 0x000fe20000000024 */
[----:B------:R-:W-:-:S02]  /*1590*/  FFMA.FTZ R88, R124, R146, R147 ;  /* 0x000000927c587223 */ /* 0x000fc40000010093 */
[----:B------:R-:W-:Y:S01]  /*15a0*/  @P1 FADD.FTZ R90, R90, R91 ;  /* 0x0000005b5a5a1221 */ /* 0x000fe20000010000 */
[----:B------:R-:W-:Y:S01]  /*15b0*/  @P0 F2FP.BF16.PACK_AB R91, RZ, R150 ;  /* 0x00000096ff5b023e */ /* 0x000fe200000010ff */
[----:B------:R-:W-:Y:S02]  /*15c0*/  @P1 FADD.FTZ R160, R160, R89 ;  /* 0x00000059a0a01221 */ /* 0x000fe40000010000 */
[----:B------:R-:W-:Y:S01]  /*15d0*/  FADD.FTZ R89, R123, -R152 ;  /* 0x800000987b597221 */ /* 0x000fe20000010000 */
[----:B------:R-:W-:Y:S01]  /*15e0*/  @P0 F2FP.BF16.PACK_AB R145, RZ, R90 ;  /* 0x0000005aff91023e */ /* 0x000fe200000010ff */
[----:B------:R-:W-:Y:S01]  /*15f0*/  FMUL.FTZ R148, R148, R109 ;  /* 0x0000006d94947220 */ /* 0x000fe20000410000 */
[----:B------:R-:W-:Y:S01]  /*1600*/  @P0 PRMT R37, R91, 0x7610, R37 ;  /* 0x000076105b250816 */ /* 0x000fe20000000025 */
[----:B------:R-:W-:Y:S01]  /*1610*/  FFMA.FTZ R91, R127, R146, R147 ;  /* 0x000000927f5b7223 */ /* 0x000fe20000010093 */
[----:B------:R-:W-:Y:S01]  /*1620*/  @P0 PRMT R38, R145, 0x7610, R38 ;  /* 0x0000761091260816 */ /* 0x000fe20000000026 */
[----:B------:R-:W-:Y:S01]  /*1630*/  FMUL.FTZ R158, R110, R89 ;  /* 0x000000596e9e7220 */ /* 0x000fe20000410000 */
[----:B------:R-:W-:Y:S01]  /*1640*/  @P1 PRMT R89, RZ, 0x7610, R73 ;  /* 0x00007610ff591816 */ /* 0x000fe20000000049 */
[----:B------:R-:W-:-:S02]  /*1650*/  FADD.FTZ R145, R126, -R91 ;  /* 0x8000005b7e917221 */ /* 0x000fc40000010000 */
[----:B------:R-:W-:Y:S01]  /*1660*/  FADD.FTZ R91, R125, -R88 ;  /* 0x800000587d5b7221 */ /* 0x000fe20000010000 */
[----:B------:R-:W-:Y:S01]  /*1670*/  @P0 F2FP.BF16.PACK_AB R88, RZ, R160 ;  /* 0x000000a0ff58023e */ /* 0x000fe200000010ff */
[----:B------:R-:W-:Y:S01]  /*1680*/  @P1 FADD.FTZ R158, R158, R89 ;  /* 0x000000599e9e1221 */ /* 0x000fe20000010000 */
[----:B------:R-:W-:Y:S01]  /*1690*/  @P1 PRMT R89, RZ, 0x5410, R75 ;  /* 0x00005410ff591816 */ /* 0x000fe2000000004b */
[----:B------:R-:W-:Y:S01]  /*16a0*/  FMUL.FTZ R156, R110, R145 ;  /* 0x000000916e9c7220 */ /* 0x000fe20000410000 */
[----:B------:R-:W-:Y:S01]  /*16b0*/  @P0 PRMT R36, R36, 0x5410, R88 ;  /* 0x0000541024240816 */ /* 0x000fe20000000058 */
[----:B------:R-:W-:Y:S01]  /*16c0*/  FFMA.FTZ R147, R129, R146, R147 ;  /* 0x0000009281937223 */ /* 0x000fe20000010093 */
[----:B------:R-:W-:Y:S01]  /*16d0*/  MOV R88, R104 ;  /* 0x0000006800587202 */ /* 0x000fe20000000f00 */
[----:B------:R-:W-:Y:S01]  /*16e0*/  @P1 FADD.FTZ R156, R156, R89 ;  /* 0x000000599c9c1221 */ /* 0x000fe20000010000 */
[----:B------:R-:W-:Y:S01]  /*16f0*/  @P1 PRMT R89, RZ, 0x7610, R74 ;  /* 0x00007610ff591816 */ /* 0x000fe2000000004a */
[----:B------:R-:W-:-:S02]  /*1700*/  FMUL.FTZ R152, R110, R91 ;  /* 0x0000005b6e987220 */ /* 0x000fc40000410000 */
[----:B------:R-:W-:Y:S01]  /*1710*/  FADD.FTZ R147, R128, -R147 ;  /* 0x8000009380937221 */ /* 0x000fe20000010000 */
[----:B------:R-:W-:Y:S01]  /*1720*/  @P0 F2FP.BF16.PACK_AB R145, RZ, R156 ;  /* 0x0000009cff91023e */ /* 0x000fe200000010ff */
[----:B------:R-:W-:Y:S01]  /*1730*/  @P1 FADD.FTZ R152, R152, R89 ;  /* 0x0000005998981221 */ /* 0x000fe20000010000 */
[----:B------:R-:W-:Y:S01]  /*1740*/  @P1 PRMT R89, RZ, 0x7610, R75 ;  /* 0x00007610ff591816 */ /* 0x000fe2000000004b */
[----:B------:R-:W-:Y:S01]  /*1750*/  FMUL.FTZ R154, R110, R147 ;  /* 0x000000936e9a7220 */ /* 0x000fe20000410000 */
[----:B------:R-:W-:Y:S01]  /*1760*/  @P0 PRMT R39, R145, 0x7610, R39 ;  /* 0x0000761091270816 */ /* 0x000fe20000000027 */
[----:B------:R-:W-:Y:S01]  /*1770*/  HFMA2.MMA R145, -RZ, RZ, 0, 0 ;  /* 0x00000000ff917435 */ /* 0x000fe200000001ff */
[----:B------:R-:W-:Y:S01]  /*1780*/  @P0 F2FP.BF16.PACK_AB R91, RZ, R152 ;  /* 0x00000098ff5b023e */ /* 0x000fe200000010ff */
[----:B------:R-:W-:Y:S01]  /*1790*/  @P1 FADD.FTZ R154, R154, R89 ;  /* 0x000000599a9a1221 */ /* 0x000fe20000010000 */
[----:B------:R-:W-:Y:S01]  /*17a0*/  @P0 F2FP.BF16.PACK_AB R89, RZ, R158 ;  /* 0x0000009eff59023e */ /* 0x000fe200000010ff */
[----:B------:R-:W-:Y:S01]  /*17b0*/  FMUL.FTZ R148, R148, c[0x0][0x1e8] ;  /* 0x00007a0094947a20 */ /* 0x000fe20000410000 */
[----:B------:R-:W-:Y:S01]  /*17c0*/  LOP3.LUT P1, RZ, R88, 0xff, RZ, 0xc0, !PT ;  /* 0x000000ff58ff7812 */ /* 0x000fe2000782c0ff */
[-C--:B------:R-:W-:Y:S01]  /*17d0*/  FMUL.FTZ R160, R160, R109.reuse ;  /* 0x0000006da0a07220 */ /* 0x080fe20000410000 */
[----:B------:R-:W-:Y:S01]  /*17e0*/  @P0 F2FP.BF16.PACK_AB R147, RZ, R154 ;  /* 0x0000009aff93023e */ /* 0x000fe200000010ff */
[----:B------:R-:W-:Y:S01]  /*17f0*/  FMUL.FTZ R150, R150, R109 ;  /* 0x0000006d96967220 */ /* 0x000fe20000410000 */
[----:B------:R-:W-:Y:S01]  /*1800*/  @P0 PRMT R37, R37, 0x5410, R89 ;  /* 0x0000541025250816 */ /* 0x000fe20000000059 */
[----:B------:R-:W-:Y:S01]  /*1810*/  @P0 IMAD.WIDE.U32 R88, R108, R121, c[0x0][0x258] ;  /* 0x000096006c580625 */ /* 0x000fe200078e0079 */
[----:B------:R-:W-:-:S02]  /*1820*/  @P0 PRMT R38, R38, 0x5410, R91 ;  /* 0x0000541026260816 */ /* 0x000fc4000000005b */
[----:B------:R-:W-:Y:S01]  /*1830*/  @P0 PRMT R39, R39, 0x5410, R147 ;  /* 0x0000541027270816 */ /* 0x000fe20000000093 */
[----:B------:R-:W-:Y:S01]  /*1840*/  FMUL.FTZ R91, R160, c[0x0][0x1e8] ;  /* 0x00007a00a05b7a20 */ /* 0x000fe20000410000 */
[----:B------:R-:W-:Y:S01]  /*1850*/  MOV R147, RZ ;  /* 0x000000ff00937202 */ /* 0x000fe20000000f00 */
[----:B------:R-:W-:Y:S02]  /*1860*/  FMUL.FTZ R150, R150, c[0x0][0x1e8] ;  /* 0x00007a0096967a20 */ /* 0x000fe40000410000 */
[----:B------:R2:W-:Y:S01]  /*1870*/  @P0 STG.E.128 [R88.64], R36 ;  /* 0x0000002458000986 */ /* 0x0005e2000c101d04 */
[----:B------:R-:W-:Y:S01]  /*1880*/  LOP3.LUT P0, RZ, R104, 0xff00, RZ, 0xc0, !PT ;  /* 0x0000ff0068ff7812 */ /* 0x000fe2000780c0ff */
[----:B------:R-:W-:Y:S02]  /*1890*/  @P1 FMUL.FTZ R147, R9, R148 ;  /* 0x0000009409931220 */ /* 0x000fe40000410000 */
[-C--:B------:R-:W-:Y:S02]  /*18a0*/  FMUL.FTZ R158, R158, R109.reuse ;  /* 0x0000006d9e9e7220 */ /* 0x080fe40000410000 */
[----:B------:R-:W-:-:S02]  /*18b0*/  FMUL.FTZ R90, R90, R109 ;  /* 0x0000006d5a5a7220 */ /* 0x000fc40000410000 */
[----:B------:R-:W-:Y:S02]  /*18c0*/  FMUL.FTZ R158, R158, c[0x0][0x1e8] ;  /* 0x00007a009e9e7a20 */ /* 0x000fe40000410000 */
[-C--:B------:R-:W-:Y:S02]  /*18d0*/  FMUL.FTZ R151, R152, R109.reuse ;  /* 0x0000006d98977220 */ /* 0x080fe40000410000 */
[-C--:B------:R-:W-:Y:S01]  /*18e0*/  FMUL.FTZ R152, R156, R109.reuse ;  /* 0x0000006d9c987220 */ /* 0x080fe20000410000 */
[----:B------:R-:W-:Y:S01]  /*18f0*/  MOV R156, RZ ;  /* 0x000000ff009c7202 */ /* 0x000fe20000000f00 */
[----:B------:R-:W-:Y:S02]  /*1900*/  FMUL.FTZ R153, R154, R109 ;  /* 0x0000006d9a997220 */ /* 0x000fe40000410000 */
[----:B------:R-:W-:Y:S02]  /*1910*/  FMUL.FTZ R154, R90, c[0x0][0x1e8] ;  /* 0x00007a005a9a7a20 */ /* 0x000fe40000410000 */
[----:B------:R-:W-:-:S02]  /*1920*/  FMUL.FTZ R151, R151, c[0x0][0x1e8] ;  /* 0x00007a0097977a20 */ /* 0x000fc40000410000 */
[----:B------:R-:W-:Y:S02]  /*1930*/  FMUL.FTZ R152, R152, c[0x0][0x1e8] ;  /* 0x00007a0098987a20 */ /* 0x000fe40000410000 */
[----:B------:R-:W-:-:S04]  /*1940*/  FMUL.FTZ R153, R153, c[0x0][0x1e8] ;  /* 0x00007a0099997a20 */ /* 0x000fc80000410000 */
[----:B------:R-:W-:Y:S01]  /*1950*/  @P6 FMUL.FTZ R156, R2, R153 ;  /* 0x00000099029c6220 */ /* 0x000fe20000410000 */
[--C-:B--2---:R-:W-:Y:S02]  /*1960*/  @P1 PRMT R88, RZ, 0x5410, R84.reuse ;  /* 0x00005410ff581816 */ /* 0x104fe40000000054 */
[----:B------:R-:W-:-:S03]  /*1970*/  @P0 PRMT R84, RZ, 0x7610, R84 ;  /* 0x00007610ff540816 */ /* 0x000fc60000000054 */
[----:B------:R-:W-:Y:S01]  /*1980*/  @P1 FMUL.FTZ R145, R148, R88 ;  /* 0x0000005894911220 */ /* 0x000fe20000410000 */
[----:B------:R-:W-:Y:S01]  /*1990*/  LOP3.LUT P1, RZ, R104, 0xff0000, RZ, 0xc0, !PT ;  /* 0x00ff000068ff7812 */ /* 0x000fe2000782c0ff */
[----:B------:R-:W-:Y:S01]  /*19a0*/  CS2R R148, SRZ ;  /* 0x0000000000947805 */ /* 0x000fe2000001ff00 */
[----:B------:R-:W-:Y:S01]  /*19b0*/  CS2R R88, SRZ ;  /* 0x0000000000587805 */ /* 0x000fe2000001ff00 */
[----:B------:R-:W-:Y:S02]  /*19c0*/  @P0 FMUL.FTZ R148, R91, R84 ;  /* 0x000000545b940220 */ /* 0x000fe40000410000 */
[----:B------:R-:W-:Y:S01]  /*19d0*/  @P0 FMUL.FTZ R88, R8, R91 ;  /* 0x0000005b08580220 */ /* 0x000fe20000410000 */
[----:B------:R-:W-:Y:S01]  /*19e0*/  LOP3.LUT P0, RZ, R104, 0xff000000, RZ, 0xc0, !PT ;  /* 0xff00000068ff7812 */ /* 0x000fe2000780c0ff */
[----:B------:R-:W-:Y:S01]  /*19f0*/  CS2R R90, SRZ ;  /* 0x00000000005a7805 */ /* 0x000fe2000001ff00 */
[----:B------:R-:W-:Y:S02]  /*1a00*/  FADD.FTZ R56, R56, R145 ;  /* 0x0000009138387221 */ /* 0x000fe40000010000 */
[----:B------:R-:W-:Y:S01]  /*1a10*/  @P5 FMUL.FTZ R91, R3, R152 ;  /* 0x00000098035b5220 */ /* 0x000fe20000410000 */
[----:B------:R-:W-:Y:S01]  /*1a20*/  F2FP.BF16.PACK_AB R88, R88, R147 ;  /* 0x000000935858723e */ /* 0x000fe200000010ff */
[----:B------:R-:W-:Y:S01]  /*1a30*/  HFMA2.MMA R147, -RZ, RZ, 0, 0 ;  /* 0x00000000ff937435 */ /* 0x000fe200000001ff */
[--C-:B------:R-:W-:Y:S01]  /*1a40*/  @P1 PRMT R84, RZ, 0x5410, R85.reuse ;  /* 0x00005410ff541816 */ /* 0x100fe20000000055 */
[----:B------:R-:W-:Y:S01]  /*1a50*/  @P1 FMUL.FTZ R89, R7, R150 ;  /* 0x0000009607591220 */ /* 0x000fe20000410000 */
[----:B------:R-:W-:Y:S01]  /*1a60*/  F2FP.BF16.PACK_AB R91, R156, R91 ;  /* 0x0000005b9c5b723e */ /* 0x000fe200000010ff */
[----:B------:R-:W-:Y:S01]  /*1a70*/  FADD.FTZ R57, R57, R148 ;  /* 0x0000009439397221 */ /* 0x000fe20000010000 */
[----:B------:R-:W-:Y:S01]  /*1a80*/  MOV R156, RZ ;  /* 0x000000ff009c7202 */ /* 0x000fe20000000f00 */
[----:B------:R-:W-:Y:S01]  /*1a90*/  @P1 FMUL.FTZ R149, R150, R84 ;  /* 0x0000005496951220 */ /* 0x000fe20000410000 */
[----:B------:R-:W-:Y:S01]  /*1aa0*/  HFMA2.MMA R150, -RZ, RZ, 0, 0 ;  /* 0x00000000ff967435 */ /* 0x000fe200000001ff */
[----:B------:R-:W-:-:S02]  /*1ab0*/  @P0 PRMT R85, RZ, 0x7610, R85 ;  /* 0x00007610ff550816 */ /* 0x000fc40000000055 */
[C---:B------:R-:W-:Y:S01]  /*1ac0*/  LOP3.LUT P1, RZ, R105.reuse, 0xff00, RZ, 0xc0, !PT ;  /* 0x0000ff0069ff7812 */ /* 0x040fe2000782c0ff */
[----:B------:R-:W-:Y:S02]  /*1ad0*/  FADD.FTZ R58, R58, R149 ;  /* 0x000000953a3a7221 */ /* 0x000fe40000010000 */
[----:B------:R-:W-:Y:S02]  /*1ae0*/  @P0 FMUL.FTZ R150, R158, R85 ;  /* 0x000000559e960220 */ /* 0x000fe40000410000 */
[----:B------:R-:W-:Y:S02]  /*1af0*/  CS2R R84, SRZ ;  /* 0x0000000000547805 */ /* 0x000fe4000001ff00 */
[----:B------:R-:W-:Y:S01]  /*1b00*/  @P0 FMUL.FTZ R84, R6, R158 ;  /* 0x0000009e06540220 */ /* 0x000fe20000410000 */
[----:B------:R-:W-:Y:S01]  /*1b10*/  LOP3.LUT P0, RZ, R105, 0xff, RZ, 0xc0, !PT ;  /* 0x000000ff69ff7812 */ /* 0x000fe2000780c0ff */
[----:B------:R-:W-:-:S03]  /*1b20*/  FADD.FTZ R59, R59, R150 ;  /* 0x000000963b3b7221 */ /* 0x000fc60000010000 */
[----:B------:R-:W-:Y:S01]  /*1b30*/  F2FP.BF16.PACK_AB R89, R84, R89 ;  /* 0x000000595459723e */ /* 0x000fe200000010ff */
[----:B------:R-:W-:-:S08]  /*1b40*/  @P1 FMUL.FTZ R85, R4, R151 ;  /* 0x0000009704551220 */ /* 0x000fd00000410000 */
[----:B------:R-:W-:-:S05]  /*1b50*/  @P0 FMUL.FTZ R90, R5, R154 ;  /* 0x0000009a055a0220 */ /* 0x000fca0000410000 */
[----:B------:R-:W-:Y:S01]  /*1b60*/  F2FP.BF16.PACK_AB R90, R85, R90 ;  /* 0x0000005a555a723e */ /* 0x000fe200000010ff */
[C---:B------:R-:W-:Y:S01]  /*1b70*/  IMAD.WIDE.U32 R84, R108.reuse, R121, c[0x0][0x248] ;  /* 0x000092006c547625 */ /* 0x040fe200078e0079 */
[----:B------:R-:W-:Y:S01]  /*1b80*/  HFMA2.MMA R121, -RZ, RZ, 0, 0 ;  /* 0x00000000ff797435 */ /* 0x000fe200000001ff */
[----:B------:R-:W-:-:S03]  /*1b90*/  IADD3 R108, R108, 0x20, RZ ;  /* 0x000000206c6c7810 */ /* 0x000fc60007ffe0ff */
[----:B------:R0:W-:Y:S02]  /*1ba0*/  STG.E.128 [R84.64], R88 ;  /* 0x0000005854007986 */ /* 0x0001e4000c101d04 */
[--C-:B0-----:R-:W-:Y:S02]  /*1bb0*/  @P0 PRMT R85, RZ, 0x5410, R86.reuse ;  /* 0x00005410ff550816 */ /* 0x101fe40000000056 */
[----:B------:R-:W-:Y:S02]  /*1bc0*/  @P1 PRMT R86, RZ, 0x7610, R86 ;  /* 0x00007610ff561816 */ /* 0x000fe40000000056 */
[--C-:B------:R-:W-:Y:S01]  /*1bd0*/  @P6 PRMT R84, RZ, 0x7610, R87.reuse ;  /* 0x00007610ff546816 */ /* 0x100fe20000000057 */
[----:B------:R-:W-:Y:S01]  /*1be0*/  @P0 FMUL.FTZ R121, R154, R85 ;  /* 0x000000559a790220 */ /* 0x000fe20000410000 */
[----:B------:R-:W-:Y:S01]  /*1bf0*/  @P5 PRMT R85, RZ, 0x5410, R87 ;  /* 0x00005410ff555816 */ /* 0x000fe20000000057 */
[----:B------:R-:W-:Y:S01]  /*1c00*/  @P1 FMUL.FTZ R156, R151, R86 ;  /* 0x00000056979c1220 */ /* 0x000fe20000410000 */
[----:B------:R-:W-:Y:S01]  /*1c10*/  MOV R154, RZ ;  /* 0x000000ff009a7202 */ /* 0x000fe20000000f00 */
[----:B------:R-:W-:-:S02]  /*1c20*/  @P6 FMUL.FTZ R154, R153, R84 ;  /* 0x00000054999a6220 */ /* 0x000fc40000410000 */
[----:B------:R-:W-:Y:S02]  /*1c30*/  @P5 FMUL.FTZ R147, R152, R85 ;  /* 0x0000005598935220 */ /* 0x000fe40000410000 */
[----:B------:R-:W-:Y:S02]  /*1c40*/  FADD.FTZ R60, R60, R121 ;  /* 0x000000793c3c7221 */ /* 0x000fe40000010000 */
[----:B------:R-:W-:Y:S02]  /*1c50*/  FADD.FTZ R61, R61, R156 ;  /* 0x0000009c3d3d7221 */ /* 0x000fe40000010000 */
[----:B------:R-:W-:Y:S02]  /*1c60*/  FADD.FTZ R62, R62, R147 ;  /* 0x000000933e3e7221 */ /* 0x000fe40000010000 */
[----:B------:R-:W-:Y:S02]  /*1c70*/  FADD.FTZ R63, R63, R154 ;  /* 0x0000009a3f3f7221 */ /* 0x000fe40000010000 */
.L_x_524:
[----:B------:R-:W-:Y:S05]  /*1c80*/  BSYNC B1 ;  /* 0x0000000000017941 */ /* 0x000fea0003800000 */
.L_x_523:
[----:B------:R-:W-:Y:S01]  /*1c90*/  BSSY B1, `(.L_x_525) ;  /* 0x0000091000017945 */ /* 0x000fe20003800000 */
[----:B------:R-:W-:Y:S05]  /*1ca0*/  @!P3 BRA `(.L_x_526) ;  /* 0x000008f00000b947 */ /* 0x000fea0003800000 */
[----:B------:R-:W-:-:S10]  /*1cb0*/  HFMA2.MMA R85, -RZ, RZ, 0, 9.5367431640625e-07 ;  /* 0x00000010ff557435 */ /* 0x000fd400000001ff */
[----:B------:R-:W-:-:S06]  /*1cc0*/  IMAD.WIDE.U32 R84, R108, R85, c[0x0][0x170] ;  /* 0x00005c006c547625 */ /* 0x000fcc00078e0055 */
[----:B------:R-:W2:Y:S01]  /*1cd0*/  LDG.E.128 R84, [R84.64] ;  /* 0x0000000454547981 */ /* 0x000ea2000c1e1d00 */
[----:B------:R-:W-:Y:S01]  /*1ce0*/  ISETP.NE.U32.AND P0, PT, RZ, c[0x0][0x218], PT ;  /* 0x00008600ff007a0c */ /* 0x000fe20003f05070 */
[----:B0-----:R-:W-:Y:S01]  /*1cf0*/  IMAD.MOV.U32 R88, RZ, RZ, R106 ;  /* 0x000000ffff587224 */ /* 0x001fe200078e006a */
[----:B------:R-:W-:Y:S02]  /*1d00*/  FSEL R91, R120, RZ, !P4 ;  /* 0x000000ff785b7208 */ /* 0x000fe40006000000 */
[----:B------:R-:W-:Y:S02]  /*1d10*/  ISETP.NE.AND.EX P1, PT, RZ, c[0x0][0x21c], PT, P0 ;  /* 0x00008700ff007a0c */ /* 0x000fe40003f25300 */
[----:B------:R-:W-:Y:S01]  /*1d20*/  LOP3.LUT P4, RZ, R88, 0xff, RZ, 0xc0, !PT ;  /* 0x000000ff58ff7812 */ /* 0x000fe2000788c0ff */
[-CC-:B------:R-:W-:Y:S01]  /*1d30*/  FFMA.FTZ R89, R113, R146.reuse, R91.reuse ;  /* 0x0000009271597223 */ /* 0x180fe2000001005b */
[----:B------:R-:W-:Y:S01]  /*1d40*/  ISETP.NE.U32.AND P0, PT, RZ, c[0x0][0x258], PT ;  /* 0x00009600ff007a0c */ /* 0x000fe20003f05070 */
[-C--:B------:R-:W-:Y:S01]  /*1d50*/  FFMA.FTZ R88, R130, R146.reuse, R91 ;  /* 0x0000009282587223 */ /* 0x080fe2000001005b */
[----:B------:R-:W-:Y:S01]  /*1d60*/  LOP3.LUT P5, RZ, R106, 0xff000000, RZ, 0xc0, !PT ;  /* 0xff0000006aff7812 */ /* 0x000fe200078ac0ff */
[----:B------:R-:W-:Y:S01]  /*1d70*/  FADD.FTZ R89, R132, -R89 ;  /* 0x8000005984597221 */ /* 0x000fe20000010000 */
[----:B------:R-:W-:Y:S01]  /*1d80*/  ISETP.NE.AND.EX P0, PT, RZ, c[0x0][0x25c], PT, P0 ;  /* 0x00009700ff007a0c */ /* 0x000fe20003f05300 */
[----:B------:R-:W-:-:S02]  /*1d90*/  FFMA.FTZ R121, R131, R146, R91 ;  /* 0x0000009283797223 */ /* 0x000fc4000001005b */
[-CC-:B------:R-:W-:Y:S02]  /*1da0*/  FFMA.FTZ R90, R134, R146.reuse, R91.reuse ;  /* 0x00000092865a7223 */ /* 0x180fe4000001005b */
[-CC-:B------:R-:W-:Y:S02]  /*1db0*/  FFMA.FTZ R147, R137, R146.reuse, R91.reuse ;  /* 0x0000009289937223 */ /* 0x180fe4000001005b */
[-CC-:B------:R-:W-:Y:S02]  /*1dc0*/  FFMA.FTZ R120, R140, R146.reuse, R91.reuse ;  /* 0x000000928c787223 */ /* 0x180fe4000001005b */
[-CC-:B------:R-:W-:Y:S02]  /*1dd0*/  FFMA.FTZ R151, R141, R146.reuse, R91.reuse ;  /* 0x000000928d977223 */ /* 0x180fe4000001005b */
[----:B------:R-:W-:Y:S02]  /*1de0*/  FFMA.FTZ R146, R144, R146, R91 ;  /* 0x0000009290927223 */ /* 0x000fe4000001005b */
[----:B------:R-:W-:-:S02]  /*1df0*/  FADD.FTZ R91, R133, -R88 ;  /* 0x80000058855b7221 */ /* 0x000fc40000010000 */
[C---:B------:R-:W-:Y:S01]  /*1e00*/  FMUL.FTZ R88, R110.reuse, R89 ;  /* 0x000000596e587220 */ /* 0x040fe20000410000 */
[----:B------:R-:W-:Y:S01]  /*1e10*/  @P1 PRMT R89, RZ, 0x5410, R24 ;  /* 0x00005410ff591816 */ /* 0x000fe20000000018 */
[----:B------:R-:W-:Y:S02]  /*1e20*/  FADD.FTZ R145, R135, -R90 ;  /* 0x8000005a87917221 */ /* 0x000fe40000010000 */
[----:B------:R-:W-:Y:S01]  /*1e30*/  FMUL.FTZ R90, R110, R91 ;  /* 0x0000005b6e5a7220 */ /* 0x000fe20000410000 */
[----:B------:R-:W-:Y:S01]  /*1e40*/  @P1 PRMT R91, RZ, 0x5410, R27 ;  /* 0x00005410ff5b1816 */ /* 0x000fe2000000001b */
[----:B------:R-:W-:Y:S01]  /*1e50*/  @P1 FADD.FTZ R88, R88, R89 ;  /* 0x0000005958581221 */ /* 0x000fe20000010000 */
[----:B------:R-:W-:Y:S01]  /*1e60*/  @P1 PRMT R89, RZ, 0x7610, R24 ;  /* 0x00007610ff591816 */ /* 0x000fe20000000018 */
[----:B------:R-:W-:Y:S02]  /*1e70*/  FADD.FTZ R121, R136, -R121 ;  /* 0x8000007988797221 */ /* 0x000fe40000010000 */
[----:B------:R-:W-:-:S02]  /*1e80*/  FADD.FTZ R153, R143, -R146 ;  /* 0x800000928f997221 */ /* 0x000fc40000010000 */
[----:B------:R-:W-:Y:S01]  /*1e90*/  @P1 FADD.FTZ R90, R90, R89 ;  /* 0x000000595a5a1221 */ /* 0x000fe20000010000 */
[----:B------:R-:W-:Y:S01]  /*1ea0*/  @P1 PRMT R89, RZ, 0x5410, R25 ;  /* 0x00005410ff591816 */ /* 0x000fe20000000019 */
[C---:B------:R-:W-:Y:S02]  /*1eb0*/  FMUL.FTZ R148, R110.reuse, R121 ;  /* 0x000000796e947220 */ /* 0x040fe40000410000 */
[----:B------:R-:W-:Y:S01]  /*1ec0*/  FMUL.FTZ R146, R110, R145 ;  /* 0x000000916e927220 */ /* 0x000fe20000410000 */
[----:B------:R-:W-:Y:S01]  /*1ed0*/  MOV R145, RZ ;  /* 0x000000ff00917202 */ /* 0x000fe20000000f00 */
[----:B------:R-:W-:Y:S01]  /*1ee0*/  @P1 FADD.FTZ R148, R148, R89 ;  /* 0x0000005994941221 */ /* 0x000fe20000010000 */
[----:B------:R-:W-:Y:S01]  /*1ef0*/  @P1 PRMT R89, RZ, 0x7610, R25 ;  /* 0x00007610ff591816 */ /* 0x000fe20000000019 */
[----:B------:R-:W-:Y:S02]  /*1f00*/  FADD.FTZ R147, R138, -R147 ;  /* 0x800000938a937221 */ /* 0x000fe40000010000 */
[----:B------:R-:W-:-:S02]  /*1f10*/  FADD.FTZ R149, R139, -R120 ;  /* 0x800000788b957221 */ /* 0x000fc40000010000 */
[----:B------:R-:W-:Y:S01]  /*1f20*/  @P1 FADD.FTZ R146, R146, R89 ;  /* 0x0000005992921221 */ /* 0x000fe20000010000 */
[--C-:B------:R-:W-:Y:S01]  /*1f30*/  @P1 PRMT R89, RZ, 0x5410, R26.reuse ;  /* 0x00005410ff591816 */ /* 0x100fe2000000001a */
[----:B------:R-:W-:Y:S02]  /*1f40*/  FMUL.FTZ R156, R110, R147 ;  /* 0x000000936e9c7220 */ /* 0x000fe40000410000 */
[----:B------:R-:W-:Y:S02]  /*1f50*/  FADD.FTZ R151, R142, -R151 ;  /* 0x800000978e977221 */ /* 0x000fe40000010000 */
[----:B------:R-:W-:Y:S01]  /*1f60*/  @P1 FADD.FTZ R156, R156, R89 ;  /* 0x000000599c9c1221 */ /* 0x000fe20000010000 */
[----:B------:R-:W-:Y:S01]  /*1f70*/  @P1 PRMT R89, RZ, 0x7610, R26 ;  /* 0x00007610ff591816 */ /* 0x000fe2000000001a */
[C---:B------:R-:W-:Y:S02]  /*1f80*/  FMUL.FTZ R154, R110.reuse, R149 ;  /* 0x000000956e9a7220 */ /* 0x040fe40000410000 */
[----:B------:R-:W-:Y:S01]  /*1f90*/  FMUL.FTZ R150, R110, R151 ;  /* 0x000000976e967220 */ /* 0x000fe20000410000 */
[----:B------:R-:W-:Y:S01]  /*1fa0*/  @P0 F2FP.BF16.PACK_AB R121, RZ, R156 ;  /* 0x0000009cff79023e */ /* 0x000fe200000010ff */
[----:B------:R-:W-:-:S02]  /*1fb0*/  @P1 FADD.FTZ R154, R154, R89 ;  /* 0x000000599a9a1221 */ /* 0x000fc40000010000 */
[----:B------:R-:W-:Y:S01]  /*1fc0*/  FMUL.FTZ R89, R88, R109 ;  /* 0x0000006d58597220 */ /* 0x000fe20000410000 */
[----:B------:R-:W-:Y:S01]  /*1fd0*/  @P0 F2FP.BF16.PACK_AB R88, RZ, R88 ;  /* 0x00000058ff58023e */ /* 0x000fe200000010ff */
[----:B------:R-:W-:Y:S01]  /*1fe0*/  @P1 FADD.FTZ R150, R150, R91 ;  /* 0x0000005b96961221 */ /* 0x000fe20000010000 */
[----:B------:R-:W-:Y:S01]  /*1ff0*/  @P0 PRMT R38, R121, 0x7610, R38 ;  /* 0x0000761079260816 */ /* 0x000fe20000000026 */
[----:B------:R-:W-:Y:S01]  /*2000*/  FMUL.FTZ R91, R89, c[0x0][0x1e8] ;  /* 0x00007a00595b7a20 */ /* 0x000fe20000410000 */
[----:B------:R-:W-:Y:S01]  /*2010*/  @P1 PRMT R89, RZ, 0x7610, R27 ;  /* 0x00007610ff591816 */ /* 0x000fe2000000001b */
[----:B------:R-:W-:Y:S01]  /*2020*/  FMUL.FTZ R152, R110, R153 ;  /* 0x000000996e987220 */ /* 0x000fe20000410000 */
[----:B------:R-:W-:Y:S01]  /*2030*/  HFMA2.MMA R110, -RZ, RZ, 0, 0 ;  /* 0x00000000ff6e7435 */ /* 0x000fe200000001ff */
[----:B------:R-:W-:Y:S01]  /*2040*/  @P0 F2FP.BF16.PACK_AB R151, RZ, R150 ;  /* 0x00000096ff97023e */ /* 0x000fe200000010ff */
[----:B------:R-:W-:Y:S01]  /*2050*/  FMUL.FTZ R153, R148, R109 ;  /* 0x0000006d94997220 */ /* 0x000fe20000410000 */
[----:B------:R-:W-:Y:S01]  /*2060*/  @P0 PRMT R36, R88, 0x7610, R36 ;  /* 0x0000761058240816 */ /* 0x000fe20000000024 */
[----:B------:R-:W-:Y:S01]  /*2070*/  @P1 FADD.FTZ R152, R152, R89 ;  /* 0x0000005998981221 */ /* 0x000fe20000010000 */
[----:B------:R-:W-:Y:S01]  /*2080*/  LOP3.LUT P1, RZ, R106, 0xff00, RZ, 0xc0, !PT ;  /* 0x0000ff006aff7812 */ /* 0x000fe2000782c0ff */
[----:B------:R-:W-:Y:S01]  /*2090*/  @P4 FMUL.FTZ R110, R0, R91 ;  /* 0x0000005b006e4220 */ /* 0x000fe20000410000 */
[----:B------:R-:W-:Y:S01]  /*20a0*/  @P0 PRMT R39, R151, 0x7610, R39 ;  /* 0x0000761097270816 */ /* 0x000fe20000000027 */
[-C--:B------:R-:W-:Y:S01]  /*20b0*/  FMUL.FTZ R147, R146, R109.reuse ;  /* 0x0000006d92937220 */ /* 0x080fe20000410000 */
[----:B------:R-:W-:Y:S01]  /*20c0*/  @P0 F2FP.BF16.PACK_AB R121, RZ, R152 ;  /* 0x00000098ff79023e */ /* 0x000fe200000010ff */
[-C--:B------:R-:W-:Y:S01]  /*20d0*/  FMUL.FTZ R149, R154, R109.reuse ;  /* 0x0000006d9a957220 */ /* 0x080fe20000410000 */
[----:B------:R-:W-:Y:S01]  /*20e0*/  MOV R151, RZ ;  /* 0x000000ff00977202 */ /* 0x000fe20000000f00 */
[-C--:B------:R-:W-:Y:S01]  /*20f0*/  FMUL.FTZ R150, R150, R109.reuse ;  /* 0x0000006d96967220 */ /* 0x080fe20000410000 */
[----:B------:R-:W-:Y:S01]  /*2100*/  @P0 F2FP.BF16.PACK_AB R120, RZ, R154 ;  /* 0x0000009aff78023e */ /* 0x000fe200000010ff */
[----:B------:R-:W-:Y:S01]  /*2110*/  FMUL.FTZ R152, R152, R109 ;  /* 0x0000006d98987220 */ /* 0x000fe20000410000 */
[----:B------:R-:W-:Y:S01]  /*2120*/  @P0 PRMT R39, R39, 0x5410, R121 ;  /* 0x0000541027270816 */ /* 0x000fe20000000079 */
[----:B------:R-:W-:Y:S01]  /*2130*/  FMUL.FTZ R153, R153, c[0x0][0x1e8] ;  /* 0x00007a0099997a20 */ /* 0x000fe20000410000 */
[----:B------:R-:W-:Y:S01]  /*2140*/  @P0 PRMT R38, R38, 0x5410, R120 ;  /* 0x0000541026260816 */ /* 0x000fe20000000078 */
[----:B------:R-:W-:Y:S01]  /*2150*/  FMUL.FTZ R150, R150, c[0x0][0x1e8] ;  /* 0x00007a0096967a20 */ /* 0x000fe20000410000 */
[----:B------:R-:W-:Y:S01]  /*2160*/  LEA R120, P6, R108, c[0x0][0x248], 0x4 ;  /* 0x000092006c787a11 */ /* 0x000fe200078c20ff */
[----:B------:R-:W-:-:S02]  /*2170*/  FMUL.FTZ R152, R152, c[0x0][0x1e8] ;  /* 0x00007a0098987a20 */ /* 0x000fc40000410000 */
[----:B------:R-:W-:Y:S01]  /*2180*/  FMUL.FTZ R147, R147, c[0x0][0x1e8] ;  /* 0x00007a0093937a20 */ /* 0x000fe20000410000 */
[----:B------:R-:W-:Y:S01]  /*2190*/  LEA.HI.X R121, R108, c[0x0][0x24c], RZ, 0x4, P6 ;  /* 0x000093006c797a11 */ /* 0x000fe200030f24ff */
[----:B------:R-:W-:Y:S01]  /*21a0*/  FMUL.FTZ R149, R149, c[0x0][0x1e8] ;  /* 0x00007a0095957a20 */ /* 0x000fe20000410000 */
[----:B------:R-:W-:Y:S02]  /*21b0*/  LOP3.LUT P6, RZ, R107, 0xff000000, RZ, 0xc0, !PT ;  /* 0xff0000006bff7812 */ /* 0x000fe400078cc0ff */
[--C-:B--2---:R-:W-:Y:S02]  /*21c0*/  @P4 PRMT R89, RZ, 0x5410, R84.reuse ;  /* 0x00005410ff594816 */ /* 0x104fe40000000054 */
[----:B------:R-:W-:-:S03]  /*21d0*/  @P1 PRMT R84, RZ, 0x7610, R84 ;  /* 0x00007610ff541816 */ /* 0x000fc60000000054 */
[----:B------:R-:W-:Y:S01]  /*21e0*/  @P4 FMUL.FTZ R145, R91, R89 ;  /* 0x000000595b914220 */ /* 0x000fe20000410000 */
[----:B------:R-:W-:Y:S02]  /*21f0*/  LOP3.LUT P4, RZ, R106, 0xff0000, RZ, 0xc0, !PT ;  /* 0x00ff00006aff7812 */ /* 0x000fe4000788c0ff */
[----:B------:R-:W-:Y:S01]  /*2200*/  @P0 F2FP.BF16.PACK_AB R89, RZ, R148 ;  /* 0x00000094ff59023e */ /* 0x000fe200000010ff */
[-C--:B------:R-:W-:Y:S01]  /*2210*/  FMUL.FTZ R148, R156, R109.reuse ;  /* 0x0000006d9c947220 */ /* 0x080fe20000410000 */
[----:B------:R-:W-:Y:S01]  /*2220*/  @P0 F2FP.BF16.PACK_AB R91, RZ, R146 ;  /* 0x00000092ff5b023e */ /* 0x000fe200000010ff */
[----:B------:R-:W-:Y:S01]  /*2230*/  FADD.FTZ R64, R64, R145 ;  /* 0x0000009140407221 */ /* 0x000fe20000010000 */
[----:B------:R-:W-:Y:S01]  /*2240*/  @P0 PRMT R37, R89, 0x7610, R37 ;  /* 0x0000761059250816 */ /* 0x000fe20000000025 */
[----:B------:R-:W-:Y:S01]  /*2250*/  FMUL.FTZ R89, R90, R109 ;  /* 0x0000006d5a597220 */ /* 0x000fe20000410000 */
[----:B------:R-:W-:Y:S01]  /*2260*/  HFMA2.MMA R109, -RZ, RZ, 0, 0 ;  /* 0x00000000ff6d7435 */ /* 0x000fe200000001ff */
[----:B------:R-:W-:Y:S01]  /*2270*/  MOV R146, RZ ;  /* 0x000000ff00927202 */ /* 0x000fe20000000f00 */
[----:B------:R-:W-:Y:S01]  /*2280*/  FMUL.FTZ R148, R148, c[0x0][0x1e8] ;  /* 0x00007a0094947a20 */ /* 0x000fe20000410000 */
[----:B------:R-:W-:Y:S01]  /*2290*/  @P0 F2FP.BF16.PACK_AB R90, RZ, R90 ;  /* 0x0000005aff5a023e */ /* 0x000fe200000010ff */
[----:B------:R-:W-:Y:S01]  /*22a0*/  FMUL.FTZ R89, R89, c[0x0][0x1e8] ;  /* 0x00007a0059597a20 */ /* 0x000fe20000410000 */
[----:B------:R-:W-:-:S02]  /*22b0*/  @P4 PRMT R88, RZ, 0x5410, R85 ;  /* 0x00005410ff584816 */ /* 0x000fc40000000055 */
[----:B------:R-:W-:Y:S01]  /*22c0*/  @P0 PRMT R36, R36, 0x5410, R90 ;  /* 0x0000541024240816 */ /* 0x000fe2000000005a */
[----:B------:R-:W-:Y:S01]  /*22d0*/  @P1 FMUL.FTZ R146, R89, R84 ;  /* 0x0000005459921220 */ /* 0x000fe20000410000 */
[----:B------:R-:W-:Y:S01]  /*22e0*/  HFMA2.MMA R84, -RZ, RZ, 0, 0 ;  /* 0x00000000ff547435 */ /* 0x000fe200000001ff */
[----:B------:R-:W-:Y:S01]  /*22f0*/  @P1 FMUL.FTZ R109, R98, R89 ;  /* 0x00000059626d1220 */ /* 0x000fe20000410000 */
[----:B------:R-:W-:Y:S01]  /*2300*/  @P0 PRMT R37, R37, 0x5410, R91 ;  /* 0x0000541025250816 */ /* 0x000fe2000000005b */
[----:B------:R-:W-:Y:S01]  /*2310*/  @P4 FMUL.FTZ R151, R153, R88 ;  /* 0x0000005899974220 */ /* 0x000fe20000410000 */
[C---:B------:R-:W-:Y:S01]  /*2320*/  @P0 LEA R88, P1, R108.reuse, c[0x0][0x258], 0x4 ;  /* 0x000096006c580a11 */ /* 0x040fe200078220ff */
[----:B------:R-:W-:Y:S01]  /*2330*/  CS2R R90, SRZ ;  /* 0x00000000005a7805 */ /* 0x000fe2000001ff00 */
[----:B------:R-:W-:Y:S01]  /*2340*/  @P4 FMUL.FTZ R84, R97, R153 ;  /* 0x0000009961544220 */ /* 0x000fe20000410000 */
[----:B------:R-:W-:Y:S01]  /*2350*/  LOP3.LUT P4, RZ, R107, 0xff, RZ, 0xc0, !PT ;  /* 0x000000ff6bff7812 */ /* 0x000fe2000788c0ff */
[----:B------:R-:W-:Y:S01]  /*2360*/  FADD.FTZ R65, R65, R146 ;  /* 0x0000009241417221 */ /* 0x000fe20000010000 */
[----:B------:R-:W-:Y:S01]  /*2370*/  @P0 LEA.HI.X R89, R108, c[0x0][0x25c], RZ, 0x4, P1 ;  /* 0x000097006c590a11 */ /* 0x000fe200008f24ff */
[----:B------:R-:W-:Y:S01]  /*2380*/  HFMA2.MMA R108, -RZ, RZ, 0, 0 ;  /* 0x00000000ff6c7435 */ /* 0x000fe200000001ff */
[C---:B------:R-:W-:Y:S01]  /*2390*/  LOP3.LUT P1, RZ, R107.reuse, 0xff00, RZ, 0xc0, !PT ;  /* 0x0000ff006bff7812 */ /* 0x040fe2000782c0ff */
[----:B------:R-:W-:Y:S01]  /*23a0*/  FADD.FTZ R66, R66, R151 ;  /* 0x0000009742427221 */ /* 0x000fe20000010000 */
[----:B------:R-:W-:Y:S01]  /*23b0*/  MOV R153, RZ ;  /* 0x000000ff00997202 */ /* 0x000fe20000000f00 */
[----:B------:R0:W-:Y:S01]  /*23c0*/  @P0 STG.E.128 [R88.64], R36 ;  /* 0x0000002458000986 */ /* 0x0001e2000c101d04 */
[----:B------:R-:W-:-:S05]  /*23d0*/  LOP3.LUT P0, RZ, R107, 0xff0000, RZ, 0xc0, !PT ;  /* 0x00ff00006bff7812 */ /* 0x000fca000780c0ff */
[----:B------:R-:W-:-:S04]  /*23e0*/  @P4 FMUL.FTZ R90, R99, R148 ;  /* 0x00000094635a4220 */ /* 0x000fc80000410000 */
[----:B------:R-:W-:-:S04]  /*23f0*/  @P1 FMUL.FTZ R153, R102, R149 ;  /* 0x0000009566991220 */ /* 0x000fc80000410000 */
[----:B------:R-:W-:Y:S01]  /*2400*/  @P0 FMUL.FTZ R91, R101, R150 ;  /* 0x00000096655b0220 */ /* 0x000fe20000410000 */
[----:B------:R-:W-:Y:S01]  /*2410*/  F2FP.BF16.PACK_AB R90, R153, R90 ;  /* 0x0000005a995a723e */ /* 0x000fe200000010ff */
[----:B0-----:R-:W-:Y:S02]  /*2420*/  CS2R R88, SRZ ;  /* 0x0000000000587805 */ /* 0x001fe4000001ff00 */
[----:B------:R-:W-:Y:S02]  /*2430*/  @P6 FMUL.FTZ R88, R103, R152 ;  /* 0x0000009867586220 */ /* 0x000fe40000410000 */
[----:B------:R-:W-:-:S03]  /*2440*/  @P5 FMUL.FTZ R89, R100, R147 ;  /* 0x0000009364595220 */ /* 0x000fc60000410000 */
[----:B------:R-:W-:Y:S02]  /*2450*/  F2FP.BF16.PACK_AB R91, R88, R91 ;  /* 0x0000005b585b723e */ /* 0x000fe400000010ff */
[----:B------:R-:W-:Y:S02]  /*2460*/  F2FP.BF16.PACK_AB R89, R89, R84 ;  /* 0x000000545959723e */ /* 0x000fe400000010ff */
[----:B------:R-:W-:Y:S02]  /*2470*/  F2FP.BF16.PACK_AB R88, R109, R110 ;  /* 0x0000006e6d58723e */ /* 0x000fe400000010ff */
[----:B------:R-:W-:-:S03]  /*2480*/  @P6 PRMT R109, RZ, 0x7610, R87 ;  /* 0x00007610ff6d6816 */ /* 0x000fc60000000057 */
[----:B------:R0:W-:Y:S02]  /*2490*/  STG.E.128 [R120.64], R88 ;  /* 0x0000005878007986 */ /* 0x0001e4000c101d04 */
[----:B------:R-:W-:-:S04]  /*24a0*/  @P6 FMUL.FTZ R108, R152, R109 ;  /* 0x0000006d986c6220 */ /* 0x000fc80000410000 */
[----:B------:R-:W-:Y:S01]  /*24b0*/  FADD.FTZ R71, R71, R108 ;  /* 0x0000006c47477221 */ /* 0x000fe20000010000 */
[----:B0-----:R-:W-:Y:S02]  /*24c0*/  @P5 PRMT R88, RZ, 0x7610, R85 ;  /* 0x00007610ff585816 */ /* 0x001fe40000000055 */
[--C-:B------:R-:W-:Y:S01]  /*24d0*/  @P4 PRMT R89, RZ, 0x5410, R86.reuse ;  /* 0x00005410ff594816 */ /* 0x100fe20000000056 */
[----:B------:R-:W-:Y:S01]  /*24e0*/  CS2R R84, SRZ ;  /* 0x0000000000547805 */ /* 0x000fe2000001ff00 */
[----:B------:R-:W-:Y:S01]  /*24f0*/  @P1 PRMT R90, RZ, 0x7610, R86 ;  /* 0x00007610ff5a1816 */ /* 0x000fe20000000056 */
[----:B------:R-:W-:Y:S01]  /*2500*/  @P5 FMUL.FTZ R84, R147, R88 ;  /* 0x0000005893545220 */ /* 0x000fe20000410000 */
[----:B------:R-:W-:Y:S01]  /*2510*/  @P0 PRMT R91, RZ, 0x5410, R87 ;  /* 0x00005410ff5b0816 */ /* 0x000fe20000000057 */
[----:B------:R-:W-:Y:S01]  /*2520*/  @P4 FMUL.FTZ R85, R148, R89 ;  /* 0x0000005994554220 */ /* 0x000fe20000410000 */
[----:B------:R-:W-:Y:S01]  /*2530*/  CS2R R86, SRZ ;  /* 0x0000000000567805 */ /* 0x000fe2000001ff00 */
[----:B------:R-:W-:-:S02]  /*2540*/  FADD.FTZ R67, R67, R84 ;  /* 0x0000005443437221 */ /* 0x000fc40000010000 */
[----:B------:R-:W-:Y:S02]  /*2550*/  @P1 FMUL.FTZ R86, R149, R90 ;  /* 0x0000005a95561220 */ /* 0x000fe40000410000 */
[----:B------:R-:W-:Y:S02]  /*2560*/  @P0 FMUL.FTZ R87, R150, R91 ;  /* 0x0000005b96570220 */ /* 0x000fe40000410000 */
[----:B------:R-:W-:Y:S02]  /*2570*/  FADD.FTZ R68, R68, R85 ;  /* 0x0000005544447221 */ /* 0x000fe40000010000 */
[----:B------:R-:W-:Y:S02]  /*2580*/  FADD.FTZ R69, R69, R86 ;  /* 0x0000005645457221 */ /* 0x000fe40000010000 */
[----:B------:R-:W-:Y:S02]  /*2590*/  FADD.FTZ R70, R70, R87 ;  /* 0x0000005746467221 */ /* 0x000fe40000010000 */
.L_x_526:
[----:B------:R-:W-:Y:S05]  /*25a0*/  BSYNC B1 ;  /* 0x0000000000017941 */ /* 0x000fea0003800000 */
.L_x_525:
[----:B------:R-:W-:-:S04]  /*25b0*/  MOV R84, c[0x0][0x160] ;  /* 0x0000580000547a02 */ /* 0x000fc80000000f00 */
[----:B------:R-:W-:-:S04]  /*25c0*/  LEA R95, R84, R95, 0x2 ;  /* 0x0000005f545f7211 */ /* 0x000fc800078e10ff */
[----:B------:R-:W-:-:S13]  /*25d0*/  ISETP.GE.AND P0, PT, R95, c[0x0][0x164], PT ;  /* 0x000059005f007a0c */ /* 0x000fda0003f06270 */
[----:B0-----:R-:W-:Y:S01]  /*25e0*/  @P0 CALL.REL.NOINC `(.L_x_516) ;  /* 0x0000001000000944 */ /* 0x001fe20003c00000 */
[----:B------:R-:W-:Y:S05]  /*25f0*/  BRA `(.L_x_527) ;  /* 0xffffdf6000007947 */ /* 0x000fea000383ffff */
.L_x_516:
[----:B0-----:R-:W-:Y:S05]  /*2600*/  BSYNC B0 ;  /* 0x0000000000007941 */ /* 0x001fea0003800000 */
.L_x_515:
        /* <DEDUP_REMOVED lines=137> */
[----:B------:R0:W-:Y:S01]  /*2ea0*/  STG.E [R2.64], R31 ;  /* 0x0000001f02007986 */ /* 0x0001e2000c101904 */
[----:B------:R-:W-:Y:S02]  /*2eb0*/  MOV R5, R23 ;  /* 0x0000001700057202 */ /* 0x000fe40000000f00 */
[----:B------:R-:W-:-:S02]  /*2ec0*/  MOV R6, R10 ;  /* 0x0000000a00067202 */ /* 0x000fc40000000f00 */
[----:B------:R-:W-:Y:S01]  /*2ed0*/  MOV R7, R21 ;  /* 0x0000001500077202 */ /* 0x000fe20000000f00 */
[----:B------:R1:W-:Y:S01]  /*2ee0*/  STG.E [R4.64], R11 ;  /* 0x0000000b04007986 */ /* 0x0003e2000c101904 */
[----:B------:R-:W-:Y:S02]  /*2ef0*/  IADD3 R12, P4, R12, 0x200, RZ ;  /* 0x000002000c0c7810 */ /* 0x000fe40007f9e0ff */
[----:B------:R-:W-:Y:S01]  /*2f00*/  IADD3 R10, P5, R10, 0x200, RZ ;  /* 0x000002000a0a7810 */ /* 0x000fe20007fbe0ff */
[----:B------:R1:W-:Y:S01]  /*2f10*/  STG.E [R6.64], R19 ;  /* 0x0000001306007986 */ /* 0x0003e2000c101904 */
[----:B------:R-:W-:Y:S02]  /*2f20*/  IADD3.X R23, RZ, R23, RZ, P4, !PT ;  /* 0x00000017ff177210 */ /* 0x000fe400027fe4ff */
[----:B0-----:R-:W-:Y:S02]  /*2f30*/  IADD3 R2, P3, R2, 0x200, RZ ;  /* 0x0000020002027810 */ /* 0x001fe40007f7e0ff */
[----:B------:R-:W-:-:S02]  /*2f40*/  IADD3.X R21, RZ, R21, RZ, P5, !PT ;  /* 0x00000015ff157210 */ /* 0x000fc40002ffe4ff */
[----:B------:R-:W-:-:S04]  /*2f50*/  IADD3.X R3, RZ, R3, RZ, P3, !PT ;  /* 0x00000003ff037210 */ /* 0x000fc80001ffe4ff */
.L_x_529:
[----:B---3--:R-:W-:Y:S05]  /*2f60*/  BSYNC B0 ;  /* 0x0000000000007941 */ /* 0x008fea0003800000 */
.L_x_528:
        /* <DEDUP_REMOVED lines=14> */
[----:B0-----:R-:W-:-:S04]  /*3050*/  IADD3 R2, P0, R2, 0x200, RZ ;  /* 0x0000020002027810 */ /* 0x001fc80007f1e0ff */
[----:B------:R-:W-:-:S04]  /*3060*/  IADD3.X R3, RZ, R3, RZ, P0, !PT ;  /* 0x00000003ff037210 */ /* 0x000fc800007fe4ff */
.L_x_531:
[----:B------:R-:W-:Y:S05]  /*3070*/  BSYNC B0 ;  /* 0x0000000000007941 */ /* 0x000fea0003800000 */
.L_x_530:
[----:B------:R-:W-:Y:S01]  /*3080*/  BSSY B0, `(.L_x_532) ;  /* 0x0000010000007945 */ /* 0x000fe20003800000 */
[----:B------:R-:W-:Y:S01]  /*3090*/  FADD.FTZ R51, R0, R51 ;  /* 0x0000003300337221 */ /* 0x000fe20000010000 */
        /* <DEDUP_REMOVED lines=14> */
.L_x_533:
[----:B------:R-:W-:Y:S05]  /*3180*/  BSYNC B0 ;  /* 0x0000000000007941 */ /* 0x000fea0003800000 */
.L_x_532:
[----:B----4-:R-:W-:Y:S01]  /*3190*/  FADD.FTZ R53, R28, R53 ;  /* 0x000000351c357221 */ /* 0x010fe20000010000 */
[----:B------:R-:W-:Y:S06]  /*31a0*/  @!P2 EXIT ;  /* 0x000000000000a94d */ /* 0x000fec0003800000 */
[----:B------:R0:W-:Y:S01]  /*31b0*/  STG.E [R2.64], R35 ;  /* 0x0000002302007986 */ /* 0x0001e2000c101904 */
[----:B-1----:R-:W-:-:S02]  /*31c0*/  MOV R4, R10 ;  /* 0x0000000a00047202 */ /* 0x002fc40000000f00 */
[----:B------:R-:W-:Y:S01]  /*31d0*/  MOV R5, R21 ;  /* 0x0000001500057202 */ /* 0x000fe20000000f00 */
[----:B0-----:R-:W-:Y:S01]  /*31e0*/  IMAD.MOV.U32 R2, RZ, RZ, R12 ;  /* 0x000000ffff027224 */ /* 0x001fe200078e000c */
[----:B------:R-:W-:-:S05]  /*31f0*/  MOV R3, R23 ;  /* 0x0000001700037202 */ /* 0x000fca0000000f00 */
[----:B------:R-:W-:Y:S04]  /*3200*/  STG.E [R2.64], R15 ;  /* 0x0000000f02007986 */ /* 0x000fe8000c101904 */
[----:B------:R-:W-:Y:S01]  /*3210*/  STG.E [R4.64], R53 ;  /* 0x0000003504007986 */ /* 0x000fe2000c101904 */
[----:B------:R-:W-:Y:S05]  /*3220*/  EXIT ;  /* 0x000000000000794d */ /* 0x000fea0003800000 */
.L_x_521:
[----:B------:R-:W-:Y:S01]  /*3230*/  HFMA2.MMA R120, -RZ, RZ, 0, 5.9604644775390625e-08 ;  /* 0x00000001ff787435 */ /* 0x000fe200000001ff */
[----:B------:R-:W-:Y:S02]  /*3240*/  MOV R87, R147 ;  /* 0x0000009300577202 */ /* 0x000fe40000000f00 */
[----:B------:R-:W-:Y:S02]  /*3250*/  MOV R89, 0x1f ;  /* 0x0000001f00597802 */ /* 0x000fe40000000f00 */
[----:B------:R-:W-:-:S02]  /*3260*/  MOV R146, 0xffffffff ;  /* 0xffffffff00927802 */ /* 0x000fc40000000f00 */
[----:B------:R-:W-:Y:S02]  /*3270*/  MOV R84, 0x3290 ;  /* 0x0000329000547802 */ /* 0x000fe40000000f00 */
[----:B------:R-:W-:Y:S05]  /*3280*/  CALL.REL.NOINC `($__internal_14_$__cuda_sm70_shflsync_bfly_p) ;  /* 0x0000046000007944 */ /* 0x000fea0003c00000 */
[----:B-1----:R-:W-:Y:S01]  /*3290*/  MOV R86, R87 ;  /* 0x0000005700567202 */ /* 0x002fe20000000f00 */
[----:B0-----:R-:W-:Y:S05]  /*32a0*/  BRA `(.L_x_534) ;  /* 0xffffdf7000007947 */ /* 0x001fea000383ffff */
.L_x_522:
[----:B------:R-:W-:Y:S01]  /*32b0*/  HFMA2.MMA R120, -RZ, RZ, 0, 5.9604644775390625e-08 ;  /* 0x00000001ff787435 */ /* 0x000fe200000001ff */
[----:B------:R-:W-:Y:S01]  /*32c0*/  MOV R87, R148 ;  /* 0x0000009400577202 */ /* 0x000fe20000000f00 */
[----:B------:R-:W-:Y:S01]  /*32d0*/  IMAD.MOV.U32 R146, RZ, RZ, -0x1 ;  /* 0xffffffffff927424 */ /* 0x000fe200078e00ff */
[----:B------:R-:W-:Y:S02]  /*32e0*/  MOV R89, 0x1f ;  /* 0x0000001f00597802 */ /* 0x000fe40000000f00 */
[----:B------:R-:W-:Y:S02]  /*32f0*/  MOV R84, 0x3310 ;  /* 0x0000331000547802 */ /* 0x000fe40000000f00 */
[----:B01----:R-:W-:Y:S05]  /*3300*/  CALL.REL.NOINC `($__internal_14_$__cuda_sm70_shflsync_bfly_p) ;  /* 0x000003e000007944 */ /* 0x003fea0003c00000 */
[----:B------:R-:W-:Y:S01]  /*3310*/  FADD.FTZ R147, R86, R147 ;  /* 0x0000009356937221 */ /* 0x000fe20000010000 */
[----:B0-----:R-:W-:Y:S01]  /*3320*/  HFMA2.MMA R120, -RZ, RZ, 0, 1.1920928955078125e-07 ;  /* 0x00000002ff787435 */ /* 0x001fe200000001ff */
[----:B-1----:R-:W-:Y:S01]  /*3330*/  FADD.FTZ R148, R148, R87 ;  /* 0x0000005794947221 */ /* 0x002fe20000010000 */
[----:B------:R-:W-:Y:S02]  /*3340*/  MOV R89, 0x1f ;  /* 0x0000001f00597802 */ /* 0x000fe40000000f00 */
[----:B------:R-:W-:-:S02]  /*3350*/  MOV R146, 0xffffffff ;  /* 0xffffffff00927802 */ /* 0x000fc40000000f00 */
[----:B------:R-:W-:Y:S02]  /*3360*/  MOV R87, R147 ;  /* 0x0000009300577202 */ /* 0x000fe40000000f00 */
[----:B------:R-:W-:Y:S02]  /*3370*/  MOV R84, 0x3390 ;  /* 0x0000339000547802 */ /* 0x000fe40000000f00 */
[----:B------:R-:W-:Y:S05]  /*3380*/  CALL.REL.NOINC `($__internal_14_$__cuda_sm70_shflsync_bfly_p) ;  /* 0x0000036000007944 */ /* 0x000fea0003c00000 */
[----:B0-----:R-:W-:Y:S01]  /*3390*/  HFMA2.MMA R120, -RZ, RZ, 0, 1.1920928955078125e-07 ;  /* 0x00000002ff787435 */ /* 0x001fe200000001ff */
[----:B-1----:R-:W-:Y:S02]  /*33a0*/  MOV R86, R87 ;  /* 0x0000005700567202 */ /* 0x002fe40000000f00 */
[----:B------:R-:W-:Y:S02]  /*33b0*/  MOV R87, R148 ;  /* 0x0000009400577202 */ /* 0x000fe40000000f00 */
[----:B------:R-:W-:Y:S02]  /*33c0*/  MOV R89, 0x1f ;  /* 0x0000001f00597802 */ /* 0x000fe40000000f00 */
[----:B------:R-:W-:Y:S02]  /*33d0*/  MOV R146, 0xffffffff ;  /* 0xffffffff00927802 */ /* 0x000fe40000000f00 */
[----:B------:R-:W-:-:S02]  /*33e0*/  MOV R84, 0x3400 ;  /* 0x0000340000547802 */ /* 0x000fc40000000f00 */
[----:B------:R-:W-:Y:S05]  /*33f0*/  CALL.REL.NOINC `($__internal_14_$__cuda_sm70_shflsync_bfly_p) ;  /* 0x000002f000007944 */ /* 0x000fea0003c00000 */
[----:B------:R-:W-:Y:S01]  /*3400*/  FADD.FTZ R147, R86, R147 ;  /* 0x0000009356937221 */ /* 0x000fe20000010000 */
[----:B0-----:R-:W-:Y:S01]  /*3410*/  HFMA2.MMA R120, -RZ, RZ, 0, 2.384185791015625e-07 ;  /* 0x00000004ff787435 */ /* 0x001fe200000001ff */
[----:B-1----:R-:W-:Y:S01]  /*3420*/  FADD.FTZ R148, R148, R87 ;  /* 0x0000005794947221 */ /* 0x002fe20000010000 */
[----:B------:R-:W-:Y:S01]  /*3430*/  MOV R89, 0x1f ;  /* 0x0000001f00597802 */ /* 0x000fe20000000f00 */
[----:B------:R-:W-:Y:S01]  /*3440*/  IMAD.MOV.U32 R87, RZ, RZ, R147 ;  /* 0x000000ffff577224 */ /* 0x000fe200078e0093 */
[----:B------:R-:W-:-:S02]  /*3450*/  MOV R146, 0xffffffff ;  /* 0xffffffff00927802 */ /* 0x000fc40000000f00 */
[----:B------:R-:W-:Y:S02]  /*3460*/  MOV R84, 0x3480 ;  /* 0x0000348000547802 */ /* 0x000fe40000000f00 */
[----:B------:R-:W-:Y:S05]  /*3470*/  CALL.REL.NOINC `($__internal_14_$__cuda_sm70_shflsync_bfly_p) ;  /* 0x0000027000007944 */ /* 0x000fea0003c00000 */
[----:B0-----:R-:W-:Y:S01]  /*3480*/  HFMA2.MMA R120, -RZ, RZ, 0, 2.384185791015625e-07 ;  /* 0x00000004ff787435 */ /* 0x001fe200000001ff */
[----:B-1----:R-:W-:Y:S02]  /*3490*/  MOV R86, R87 ;  /* 0x0000005700567202 */ /* 0x002fe40000000f00 */
[----:B------:R-:W-:Y:S02]  /*34a0*/  MOV R87, R148 ;  /* 0x0000009400577202 */ /* 0x000fe40000000f00 */
[----:B------:R-:W-:Y:S02]  /*34b0*/  MOV R89, 0x1f ;  /* 0x0000001f00597802 */ /* 0x000fe40000000f00 */
[----:B------:R-:W-:Y:S02]  /*34c0*/  MOV R146, 0xffffffff ;  /* 0xffffffff00927802 */ /* 0x000fe40000000f00 */
[----:B------:R-:W-:Y:S02]  /*34d0*/  MOV R84, 0x34f0 ;  /* 0x000034f000547802 */ /* 0x000fe40000000f00 */
[----:B------:R-:W-:Y:S05]  /*34e0*/  CALL.REL.NOINC `($__internal_14_$__cuda_sm70_shflsync_bfly_p) ;  /* 0x0000020000007944 */ /* 0x000fea0003c00000 */
[----:B------:R-:W-:Y:S01]  /*34f0*/  FADD.FTZ R147, R86, R147 ;  /* 0x0000009356937221 */ /* 0x000fe20000010000 */
[----:B0-----:R-:W-:Y:S01]  /*3500*/  HFMA2.MMA R120, -RZ, RZ, 0, 4.76837158203125e-07 ;  /* 0x00000008ff787435 */ /* 0x001fe200000001ff */
[----:B-1----:R-:W-:Y:S01]  /*3510*/  FADD.FTZ R90, R148, R87 ;  /* 0x00000057945a7221 */ /* 0x002fe20000010000 */
[----:B------:R-:W-:-:S02]  /*3520*/  MOV R89, 0x1f ;  /* 0x0000001f00597802 */ /* 0x000fc40000000f00 */
[----:B------:R-:W-:Y:S02]  /*3530*/  MOV R146, 0xffffffff ;  /* 0xffffffff00927802 */ /* 0x000fe40000000f00 */
[----:B------:R-:W-:Y:S02]  /*3540*/  MOV R87, R147 ;  /* 0x0000009300577202 */ /* 0x000fe40000000f00 */
[----:B------:R-:W-:Y:S02]  /*3550*/  MOV R84, 0x3570 ;  /* 0x0000357000547802 */ /* 0x000fe40000000f00 */
[----:B------:R-:W-:Y:S05]  /*3560*/  CALL.REL.NOINC `($__internal_14_$__cuda_sm70_shflsync_bfly_p) ;  /* 0x0000018000007944 */ /* 0x000fea0003c00000 */
[----:B0-----:R-:W-:Y:S01]  /*3570*/  HFMA2.MMA R120, -RZ, RZ, 0, 4.76837158203125e-07 ;  /* 0x00000008ff787435 */ /* 0x001fe200000001ff */
[----:B-1----:R-:W-:Y:S01]  /*3580*/  MOV R86, R87 ;  /* 0x0000005700567202 */ /* 0x002fe20000000f00 */
[----:B------:R-:W-:Y:S01]  /*3590*/  IMAD.MOV.U32 R89, RZ, RZ, 0x1f ;  /* 0x0000001fff597424 */ /* 0x000fe200078e00ff */
[----:B------:R-:W-:Y:S02]  /*35a0*/  MOV R87, R90 ;  /* 0x0000005a00577202 */ /* 0x000fe40000000f00 */
[----:B------:R-:W-:Y:S02]  /*35b0*/  MOV R146, 0xffffffff ;  /* 0xffffffff00927802 */ /* 0x000fe40000000f00 */
[----:B------:R-:W-:-:S02]  /*35c0*/  MOV R84, 0x35e0 ;  /* 0x000035e000547802 */ /* 0x000fc40000000f00 */
[----:B------:R-:W-:Y:S05]  /*35d0*/  CALL.REL.NOINC `($__internal_14_$__cuda_sm70_shflsync_bfly_p) ;  /* 0x0000011000007944 */ /* 0x000fea0003c00000 */
[----:B------:R-:W-:Y:S01]  /*35e0*/  FADD.FTZ R88, R86, R147 ;  /* 0x0000009356587221 */ /* 0x000fe20000010000 */
[----:B0-----:R-:W-:Y:S01]  /*35f0*/  HFMA2.MMA R120, -RZ, RZ, 0, 9.5367431640625e-07 ;  /* 0x00000010ff787435 */ /* 0x001fe200000001ff */
[----:B-1----:R-:W-:Y:S01]  /*3600*/  FADD.FTZ R90, R90, R87 ;  /* 0x000000575a5a7221 */ /* 0x002fe20000010000 */
[----:B------:R-:W-:-:S02]  /*3610*/  MOV R89, 0x1f ;  /* 0x0000001f00597802 */ /* 0x000fc40000000f00 */
[----:B------:R-:W-:Y:S02]  /*3620*/  MOV R146, 0xffffffff ;  /* 0xffffffff00927802 */ /* 0x000fe40000000f00 */
[----:B------:R-:W-:Y:S02]  /*3630*/  MOV R87, R88 ;  /* 0x0000005800577202 */ /* 0x000fe40000000f00 */
[----:B------:R-:W-:Y:S02]  /*3640*/  MOV R84, 0x3660 ;  /* 0x0000366000547802 */ /* 0x000fe40000000f00 */
[----:B------:R-:W-:Y:S05]  /*3650*/  CALL.REL.NOINC `($__internal_14_$__cuda_sm70_shflsync_bfly_p) ;  /* 0x0000009000007944 */ /* 0x000fea0003c00000 */
[----:B0-----:R-:W-:Y:S01]  /*3660*/  HFMA2.MMA R120, -RZ, RZ, 0, 9.5367431640625e-07 ;  /* 0x00000010ff787435 */ /* 0x001fe200000001ff */
[----:B-1----:R-:W-:Y:S02]  /*3670*/  MOV R91, R87 ;  /* 0x00000057005b7202 */ /* 0x002fe40000000f00 */
[----:B------:R-:W-:Y:S02]  /*3680*/  MOV R87, R90 ;  /* 0x0000005a00577202 */ /* 0x000fe40000000f00 */
[----:B------:R-:W-:Y:S02]  /*3690*/  MOV R89, 0x1f ;  /* 0x0000001f00597802 */ /* 0x000fe40000000f00 */
[----:B------:R-:W-:-:S02]  /*36a0*/  MOV R146, 0xffffffff ;  /* 0xffffffff00927802 */ /* 0x000fc40000000f00 */
[----:B------:R-:W-:Y:S02]  /*36b0*/  MOV R84, 0x36d0 ;  /* 0x000036d000547802 */ /* 0x000fe40000000f00 */
[----:B------:R-:W-:Y:S05]  /*36c0*/  CALL.REL.NOINC `($__internal_14_$__cuda_sm70_shflsync_bfly_p) ;  /* 0x0000002000007944 */ /* 0x000fea0003c00000 */
[----:B-1----:R-:W-:Y:S01]  /*36d0*/  MOV R85, R87 ;  /* 0x0000005700557202 */ /* 0x002fe20000000f00 */
[----:B0-----:R-:W-:Y:S05]  /*36e0*/  BRA `(.L_x_535) ;  /* 0xffffdc5000007947 */ /* 0x001fea000383ffff */
        .weak           $__internal_14_$__cuda_sm70_shflsync_bfly_p
        .type           $__internal_14_$__cuda_sm70_shflsync_bfly_p,@function
        .size           $__internal_14_$__cuda_sm70_shflsync_bfly_p,(.L_x_7192 - $__internal_14_$__cuda_sm70_shflsync_bfly_p)
$__internal_14_$__cuda_sm70_shflsync_bfly_p:
[----:B------:R-:W-:Y:S01]  /*36f0*/  HFMA2.MMA R85, -RZ, RZ, 0, 0 ;  /* 0x00000000ff557435 */ /* 0x000fe200000001ff */
[----:B------:R-:W-:Y:S04]  /*3700*/  WARPSYNC R146 ;  /* 0x0000009200007348 */ /* 0x000fe80003800000 */
[----:B------:R0:W1:Y:S01]  /*3710*/  SHFL.BFLY PT, R87, R87, R120, R89 ;  /* 0x0c00007857577389 */ /* 0x00006200000e0059 */
[----:B------:R-:W-:Y:S05]  /*3720*/  RET.REL.NODEC R84 `(_ZN10layer_norm13ln_bwd_kernelINS_13Kernel_traitsI13__nv_bfloat16S2_S2_S2_fjLj512ELj1ELj4ELj1ELj16ENS_18Kernel_traits_baseILj512ES2_S2_S2_S2_fjLj128EEEEELb1ELb1ELb0ELb0EEEvNS_9BwdParamsE) ;  /* 0xffffc8d054007950 */ /* 0x000fea0003c3ffff */
.L_x_536:
        /* <DEDUP_REMOVED lines=13> */
.L_x_7192:


//--------------------- .text._ZN10layer_norm13ln_bwd_kernelINS_13Kernel_traitsI13__nv_bfloat16S2_S2_S2_fjLj512ELj1ELj4ELj1ELj16ENS_18Kernel_traits_baseILj512ES2_S2_S2_S2_fjLj128EEEEELb1ELb1ELb0ELb1EEEvNS_9BwdParamsE --------------------------
	.section	.text._ZN10layer_norm13ln_bwd_kernelINS_13Kernel_traitsI13__nv_bfloat16S2_S2_S2_fjLj512ELj1ELj4ELj1ELj16ENS_18Kernel_traits_baseILj512ES2_S2_S2_S2_fjLj128EEEEELb1ELb1ELb0ELb1EEEvNS_9BwdParamsE,"ax",@progbits
	.sectioninfo	@"SHI_REGISTERS=145"
	.align	128
        .global         _ZN10layer_norm13ln_bwd_kernelINS_13Kernel_traitsI13__nv_bfloat16S2_S2_S2_fjLj512ELj1ELj4ELj1ELj16ENS_18Kernel_traits_baseILj512ES2_S2_S2_S2_fjLj128EEEEELb1ELb1ELb0ELb1EEEvNS_9BwdParamsE
        .type           _ZN10layer_norm13ln_bwd_kernelINS_13Kernel_traitsI13__nv_bfloat16S2_S2_S2_fjLj512ELj1ELj4ELj1ELj16ENS_18Kernel_traits_baseILj512ES2_S2_S2_S2_fjLj128EEEEELb1ELb1ELb0ELb1EEEvNS_9BwdParamsE,@function
        .size           _ZN10layer_norm13ln_bwd_kernelINS_13Kernel_traitsI13__nv_bfloat16S2_S2_S2_fjLj512ELj1ELj4ELj1ELj16ENS_18Kernel_traits_baseILj512ES2_S2_S2_S2_fjLj128EEEEELb1ELb1ELb0ELb1EEEvNS_9BwdParamsE,(.L_x_7193 - _ZN10layer_norm13ln_bwd_kernelINS_13Kernel_traitsI13__nv_bfloat16S2_S2_S2_fjLj512ELj1ELj4ELj1ELj16ENS_18Kernel_traits_baseILj512ES2_S2_S2_S2_fjLj128EEEEELb1ELb1ELb0ELb1EEEvNS_9BwdParamsE)
        .other          _ZN10layer_norm13ln_bwd_kernelINS_13Kernel_traitsI13__nv_bfloat16S2_S2_S2_fjLj512ELj1ELj4ELj1ELj16ENS_18Kernel_traits_baseILj512ES2_S2_S2_S2_fjLj128EEEEELb1ELb1ELb0ELb1EEEvNS_9BwdParamsE,@"STO_CUDA_ENTRY STV_DEFAULT"
_ZN10layer_norm13ln_bwd_kernelINS_13Kernel_traitsI13__nv_bfloat16S2_S2_S2_fjLj512ELj1ELj4ELj1ELj16ENS_18Kernel_traits_baseILj512ES2_S2_S2_S2_fjLj128EEEEELb1ELb1ELb0ELb1EEEvNS_9BwdParamsE:
.text._ZN10layer_norm13ln_bwd_kernelINS_13Kernel_traitsI13__nv_bfloat16S2_S2_S2_fjLj512ELj1ELj4ELj1ELj16ENS_18Kernel_traits_baseILj512ES2_S2_S2_S2_fjLj128EEEEELb1ELb1ELb0ELb1EEEvNS_9BwdParamsE:
        /* <DEDUP_REMOVED lines=38> */
[----:B-----5:R-:W-:Y:S01]  /*0260*/  CS2R R6, SRZ ;  /* 0x0000000000067805 */ /* 0x020fe2000001ff00 */
[----:B------:R-:W-:Y:S01]  /*0270*/  CS2R R4, SRZ ;  /* 0x0000000000047805 */ /* 0x000fe2000001ff00 */
[----:B------:R-:W-:Y:S05]  /*0280*/  BRA `(.L_x_539) ;  /* 0x000025b000007947 */ /* 0x000fea0003800000 */
.L_x_538:
[----:B0-----:R-:W-:-:S04]  /*0290*/  LEA R2, P0, R0, c[0x0][0x1b0], 0x4 ;  /* 0x00006c0000027a11 */ /* 0x001fc800078020ff */
[----:B------:R-:W-:-:S05]  /*02a0*/  IADD3.X R3, RZ, c[0x0][0x1b4], RZ, P0, !PT ;  /* 0x00006d00ff037a10 */ /* 0x000fca00007fe4ff */
[----:B------:R-:W2:Y:S04]  /*02b0*/  LDG.E.128 R12, [R2.64] ;  /* 0x00000004020c7981 */ /* 0x000ea8000c1e1d00 */
[----:B------:R-:W3:Y:S01]  /*02c0*/  LDG.E.128 R8, [R2.64+0x200] ;  /* 0x0002000402087981 */ /* 0x000ee2000c1e1d00 */
[----:B------:R-:W0:Y:S01]  /*02d0*/  LDC.U8 R97, c[0x0][0x1f0] ;  /* 0x00007c00ff617b82 */ /* 0x000e220000000000 */
[----:B------:R-:W-:Y:S01]  /*02e0*/  HFMA2.MMA R94, -RZ, RZ, 0, 0 ;  /* 0x00000000ff5e7435 */ /* 0x000fe200000001ff */
        /* <DEDUP_REMOVED lines=41> */
.L_x_544:
[----:B------:R-:W-:Y:S01]  /*0580*/  IMAD R2, R106, c[0x0][0x168], RZ ;  /* 0x00005a006a027a24 */ /* 0x000fe200078e02ff */
[----:B------:R-:W-:-:S04]  /*0590*/  MOV R81, 0x10 ;  /* 0x0000001000517802 */ /* 0x000fc80000000f00 */
[----:B------:R-:W-:-:S04]  /*05a0*/  SHF.R.S32.HI R3, RZ, 0x1f, R2 ;  /* 0x0000001fff037819 */ /* 0x000fc80000011402 */
[----:B------:R-:W-:-:S04]  /*05b0*/  LEA.HI R3, R3, R2, RZ, 0x3 ;  /* 0x0000000203037211 */ /* 0x000fc800078f18ff */
[----:B------:R-:W-:Y:S02]  /*05c0*/  LEA.HI.SX32 R116, R3, R0, 0x1d ;  /* 0x0000000003747211 */ /* 0x000fe400078feaff */
[----:B------:R-:W-:-:S03]  /*05d0*/  MOV R3, 0x4 ;  /* 0x0000000400037802 */ /* 0x000fc60000000f00 */
[C---:B------:R-:W-:Y:S01]  /*05e0*/  IMAD.WIDE.U32 R20, R116.reuse, R81, c[0x0][0x188] ;  /* 0x0000620074147625 */ /* 0x040fe200078e0051 */
[----:B------:R-:W-:-:S03]  /*05f0*/  IADD3 R114, R116, 0x20, RZ ;  /* 0x0000002074727810 */ /* 0x000fc60007ffe0ff */
[----:B------:R-:W-:Y:S02]  /*0600*/  IMAD.WIDE R72, R106, R3, c[0x0][0x1a0] ;  /* 0x000068006a487625 */ /* 0x000fe400078e0203 */
[----:B------:R-:W2:Y:S02]  /*0610*/  LDG.E.128 R20, [R20.64] ;  /* 0x0000000414147981 */ /* 0x000ea4000c1e1d00 */
[-C--:B------:R-:W-:Y:S02]  /*0620*/  IMAD.WIDE.U32 R28, R114, R81.reuse, c[0x0][0x188] ;  /* 0x00006200721c7625 */ /* 0x080fe400078e0051 */
[----:B------:R0:W3:Y:S02]  /*0630*/  LDG.E R118, [R72.64] ;  /* 0x0000000448767981 */ /* 0x0000e4000c1e1900 */
[----:B------:R-:W-:Y:S02]  /*0640*/  IMAD.WIDE.U32 R24, R116, R81, c[0x0][0x208] ;  /* 0x0000820074187625 */ /* 0x000fe400078e0051 */
[----:B------:R-:W4:Y:S02]  /*0650*/  LDG.E.128 R28, [R28.64] ;  /* 0x000000041c1c7981 */ /* 0x000f24000c1e1d00 */
[----:B------:R-:W-:-:S02]  /*0660*/  IMAD.WIDE R2, R106, R3, c[0x0][0x1a8] ;  /* 0x00006a006a027625 */ /* 0x000fc400078e0203 */
[----:B------:R-:W4:Y:S02]  /*0670*/  LDG.E.128 R24, [R24.64] ;  /* 0x0000000418187981 */ /* 0x000f24000c1e1d00 */
[----:B------:R-:W-:Y:S02]  /*0680*/  IMAD.WIDE.U32 R32, R114, R81, c[0x0][0x208] ;  /* 0x0000820072207625 */ /* 0x000fe400078e0051 */
[----:B------:R1:W4:Y:S04]  /*0690*/  LDG.E R115, [R2.64] ;  /* 0x0000000402737981 */ /* 0x000328000c1e1900 */
        /* <DEDUP_REMOVED lines=9> */
[----:B-----5:R-:W5:Y:S04]  /*0730*/  LDG.E.64 R72, [R72.64] ;  /* 0x0000000448487981 */ /* 0x020f68000c1e1b00 */
        /* <DEDUP_REMOVED lines=9> */
[--C-:B--2---:R-:W-:Y:S02]  /*07d0*/  PRMT R78, RZ, 0x5410, R20.reuse ;  /* 0x00005410ff4e7816 */ /* 0x104fe40000000014 */
[----:B------:R-:W-:Y:S02]  /*07e0*/  PRMT R20, RZ, 0x7610, R20 ;  /* 0x00007610ff147816 */ /* 0x000fe40000000014 */
[----:B---3--:R-:W-:-:S02]  /*07f0*/  FSEL R125, R118, RZ, !P2 ;  /* 0x000000ff767d7208 */ /* 0x008fc40005000000 */
[--C-:B-1----:R-:W-:Y:S02]  /*0800*/  PRMT R81, RZ, 0x5410, R21.reuse ;  /* 0x00005410ff517816 */ /* 0x102fe40000000015 */
[----:B------:R-:W-:Y:S01]  /*0810*/  PRMT R21, RZ, 0x7610, R21 ;  /* 0x00007610ff157816 */ /* 0x000fe20000000015 */
[----:B------:R-:W-:Y:S01]  /*0820*/  FADD.FTZ R130, -R125, R20 ;  /* 0x000000147d827221 */ /* 0x000fe20000010100 */
[--C-:B0-----:R-:W-:Y:S02]  /*0830*/  PRMT R84, RZ, 0x5410, R22.reuse ;  /* 0x00005410ff547816 */ /* 0x101fe40000000016 */
[----:B------:R-:W-:Y:S02]  /*0840*/  PRMT R120, RZ, 0x7610, R23 ;  /* 0x00007610ff787816 */ /* 0x000fe40000000017 */
[----:B----4-:R-:W-:Y:S02]  /*0850*/  PRMT R121, RZ, 0x5410, R29 ;  /* 0x00005410ff797816 */ /* 0x010fe4000000001d */
[----:B------:R-:W-:-:S02]  /*0860*/  PRMT R22, RZ, 0x7610, R22 ;  /* 0x00007610ff167816 */ /* 0x000fc40000000016 */
[----:B------:R-:W-:Y:S02]  /*0870*/  PRMT R117, RZ, 0x5410, R23 ;  /* 0x00005410ff757816 */ /* 0x000fe40000000017 */
[----:B------:R-:W-:Y:S02]  /*0880*/  PRMT R132, RZ, 0x5410, R24 ;  /* 0x00005410ff847816 */ /* 0x000fe40000000018 */
[----:B------:R-:W-:Y:S01]  /*0890*/  PRMT R29, RZ, 0x7610, R29 ;  /* 0x00007610ff1d7816 */ /* 0x000fe2000000001d */
[----:B------:R-:W-:Y:S01]  /*08a0*/  FADD.FTZ R78, -R125, R78 ;  /* 0x0000004e7d4e7221 */ /* 0x000fe20000010100 */
[----:B------:R-:W-:Y:S01]  /*08b0*/  PRMT R24, RZ, 0x7610, R24 ;  /* 0x00007610ff187816 */ /* 0x000fe20000000018 */
[----:B------:R-:W-:Y:S01]  /*08c0*/  FMUL.FTZ R130, R115, R130 ;  /* 0x0000008273827220 */ /* 0x000fe20000410000 */
[--C-:B------:R-:W-:Y:S02]  /*08d0*/  PRMT R85, RZ, 0x5410, R25.reuse ;  /* 0x00005410ff557816 */ /* 0x100fe40000000019 */
[----:B------:R-:W-:-:S02]  /*08e0*/  PRMT R119, RZ, 0x7610, R25 ;  /* 0x00007610ff777816 */ /* 0x000fc40000000019 */
[--C-:B------:R-:W-:Y:S02]  /*08f0*/  PRMT R131, RZ, 0x5410, R27.reuse ;  /* 0x00005410ff837816 */ /* 0x100fe4000000001b */
[----:B------:R-:W-:Y:S02]  /*0900*/  PRMT R23, RZ, 0x7610, R27 ;  /* 0x00007610ff177816 */ /* 0x000fe4000000001b */
[--C-:B------:R-:W-:Y:S02]  /*0910*/  PRMT R25, RZ, 0x5410, R28.reuse ;  /* 0x00005410ff197816 */ /* 0x100fe4000000001c */
[----:B------:R-:W-:Y:S01]  /*0920*/  PRMT R27, RZ, 0x7610, R28 ;  /* 0x00007610ff1b7816 */ /* 0x000fe2000000001c */
[C---:B------:R-:W-:Y:S01]  /*0930*/  FADD.FTZ R28, -R125.reuse, R21 ;  /* 0x000000157d1c7221 */ /* 0x040fe20000010100 */
[----:B------:R-:W-:Y:S01]  /*0940*/  PRMT R122, RZ, 0x5410, R30 ;  /* 0x00005410ff7a7816 */ /* 0x000fe2000000001e */
[C---:B------:R-:W-:Y:S01]  /*0950*/  FADD.FTZ R136, -R125.reuse, R120 ;  /* 0x000000787d887221 */ /* 0x040fe20000010100 */
[----:B------:R-:W-:Y:S01]  /*0960*/  PRMT R124, RZ, 0x7610, R30 ;  /* 0x00007610ff7c7816 */ /* 0x000fe2000000001e */
[C---:B------:R-:W-:Y:S01]  /*0970*/  FADD.FTZ R30, -R125.reuse, R84 ;  /* 0x000000547d1e7221 */ /* 0x040fe20000010100 */
[--C-:B------:R-:W-:Y:S01]  /*0980*/  PRMT R123, RZ, 0x5410, R31.reuse ;  /* 0x00005410ff7b7816 */ /* 0x100fe2000000001f */
[C---:B------:R-:W-:Y:S01]  /*0990*/  FADD.FTZ R118, -R125.reuse, R22 ;  /* 0x000000167d767221 */ /* 0x040fe20000010100 */
[----:B------:R-:W-:Y:S01]  /*09a0*/  PRMT R128, RZ, 0x7610, R31 ;  /* 0x00007610ff807816 */ /* 0x000fe2000000001f */
[----:B------:R-:W-:-:S02]  /*09b0*/  FADD.FTZ R120, -R125, R29 ;  /* 0x0000001d7d787221 */ /* 0x000fc40000010100 */
[C---:B------:R-:W-:Y:S02]  /*09c0*/  FMUL.FTZ R29, R115.reuse, R78 ;  /* 0x0000004e731d7220 */ /* 0x040fe40000410000 */
[----:B------:R-:W-:Y:S02]  /*09d0*/  FADD.FTZ R91, R24, R91 ;  /* 0x0000005b185b7221 */ /* 0x000fe40000010000 */
[-C--:B------:R-:W-:Y:S02]  /*09e0*/  FFMA.FTZ R93, R130, R24.reuse, R93 ;  /* 0x00000018825d7223 */ /* 0x080fe4000001005d */
[----:B------:R-:W-:Y:S01]  /*09f0*/  FMUL.FTZ R129, R104, R24 ;  /* 0x0000001868817220 */ /* 0x000fe20000410000 */
[--C-:B------:R-:W-:Y:S01]  /*0a00*/  PRMT R79, RZ, 0x7610, R26.reuse ;  /* 0x00007610ff4f7816 */ /* 0x100fe2000000001a */
[----:B------:R-:W-:Y:S01]  /*0a10*/  FMUL.FTZ R24, R115, R28 ;  /* 0x0000001c73187220 */ /* 0x000fe20000410000 */
[----:B------:R-:W-:Y:S01]  /*0a20*/  PRMT R80, RZ, 0x5410, R26 ;  /* 0x00005410ff507816 */ /* 0x000fe2000000001a */
[----:B------:R-:W-:Y:S01]  /*0a30*/  FADD.FTZ R84, -R125, R121 ;  /* 0x000000797d547221 */ /* 0x000fe20000010100 */
[--C-:B------:R-:W-:Y:S01]  /*0a40*/  PRMT R21, RZ, 0x5410, R34.reuse ;  /* 0x00005410ff157816 */ /* 0x100fe20000000022 */
[C---:B------:R-:W-:Y:S01]  /*0a50*/  FMUL.FTZ R28, R115.reuse, R30 ;  /* 0x0000001e731c7220 */ /* 0x040fe20000410000 */
[----:B------:R-:W-:Y:S01]  /*0a60*/  PRMT R121, RZ, 0x7610, R34 ;  /* 0x00007610ff797816 */ /* 0x000fe20000000022 */
[----:B------:R-:W-:-:S02]  /*0a70*/  FMUL.FTZ R30, R115, R118 ;  /* 0x00000076731e7220 */ /* 0x000fc40000410000 */
[----:B------:R-:W-:Y:S02]  /*0a80*/  FADD.FTZ R138, -R125, R25 ;  /* 0x000000197d8a7221 */ /* 0x000fe40000010100 */
[----:B------:R-:W-:Y:S02]  /*0a90*/  FADD.FTZ R94, R132, R94 ;  /* 0x0000005e845e7221 */ /* 0x000fe40000010000 */
[----:B------:R-:W-:Y:S02]  /*0aa0*/  FFMA.FTZ R96, R29, R132, R96 ;  /* 0x000000841d607223 */ /* 0x000fe40000010060 */
[----:B------:R-:W-:Y:S02]  /*0ab0*/  FMUL.FTZ R34, R115, R136 ;  /* 0x0000008873227220 */ /* 0x000fe40000410000 */
[C---:B------:R-:W-:Y:S02]  /*0ac0*/  FADD.FTZ R26, -R125.reuse, R81 ;  /* 0x000000517d1a7221 */ /* 0x040fe40000010100 */
[C---:B------:R-:W-:Y:S01]  /*0ad0*/  FADD.FTZ R134, -R125.reuse, R117 ;  /* 0x000000757d867221 */ /* 0x040fe20000010100 */
[----:B------:R-:W-:Y:S01]  /*0ae0*/  PRMT R117, RZ, 0x7610, R33 ;  /* 0x00007610ff757816 */ /* 0x000fe20000000021 */
[----:B------:R-:W-:-:S02]  /*0af0*/  FADD.FTZ R140, -R125, R27 ;  /* 0x0000001b7d8c7221 */ /* 0x000fc40000010100 */
[C---:B------:R-:W-:Y:S02]  /*0b00*/  FADD.FTZ R122, -R125.reuse, R122 ;  /* 0x0000007a7d7a7221 */ /* 0x040fe40000010100 */
[C---:B------:R-:W-:Y:S02]  /*0b10*/  FADD.FTZ R124, -R125.reuse, R124 ;  /* 0x0000007c7d7c7221 */ /* 0x040fe40000010100 */
[C---:B------:R-:W-:Y:S02]  /*0b20*/  FADD.FTZ R20, -R125.reuse, R123 ;  /* 0x0000007b7d147221 */ /* 0x040fe40000010100 */
        /* <DEDUP_REMOVED lines=9> */
[----:B------:R-:W-:Y:S02]  /*0bc0*/  FADD.FTZ R86, R80, R86 ;  /* 0x0000005650567221 */ /* 0x000fe40000010000 */
[-C--:B------:R-:W-:Y:S02]  /*0bd0*/  FFMA.FTZ R87, R28, R80.reuse, R87 ;  /* 0x000000501c577223 */ /* 0x080fe40000010057 */
[----:B------:R-:W-:Y:S02]  /*0be0*/  FMUL.FTZ R31, R101, R80 ;  /* 0x00000050651f7220 */ /* 0x000fe40000410000 */
[----:B------:R-:W-:Y:S02]  /*0bf0*/  FADD.FTZ R74, R23, R74 ;  /* 0x0000004a174a7221 */ /* 0x000fe40000010000 */
[-C--:B------:R-:W-:Y:S02]  /*0c00*/  FFMA.FTZ R75, R34, R23.reuse, R75 ;  /* 0x00000017224b7223 */ /* 0x080fe4000001004b */
[----:B------:R-:W-:-:S02]  /*0c10*/  FMUL.FTZ R35, R98, R23 ;  /* 0x0000001762237220 */ /* 0x000fc40000410000 */
[----:B------:R-:W-:Y:S02]  /*0c20*/  FMUL.FTZ R79, R115, R138 ;  /* 0x0000008a734f7220 */ /* 0x000fe40000410000 */
[----:B------:R-:W-:Y:S02]  /*0c30*/  FADD.FTZ R80, RZ, R132 ;  /* 0x00000084ff507221 */ /* 0x000fe40000010000 */
[----:B------:R-:W-:Y:S02]  /*0c40*/  FFMA.FTZ R23, R29, R132, RZ ;  /* 0x000000841d177223 */ /* 0x000fe400000100ff */
[----:B------:R-:W-:Y:S02]  /*0c50*/  FMUL.FTZ R25, R115, R26 ;  /* 0x0000001a73197220 */ /* 0x000fe40000410000 */
[----:B------:R-:W-:Y:S02]  /*0c60*/  FADD.FTZ R58, R81, R58 ;  /* 0x0000003a513a7221 */ /* 0x000fe40000010000 */
[----:B------:R-:W-:-:S02]  /*0c70*/  FFMA.FTZ R70, R79, R81, R70 ;  /* 0x000000514f467223 */ /* 0x000fc40000010046 */
[----:B------:R-:W-:Y:S02]  /*0c80*/  FMUL.FTZ R118, R95, R81 ;  /* 0x000000515f767220 */ /* 0x000fe40000410000 */
[----:B------:R-:W-:Y:S02]  /*0c90*/  FMUL.FTZ R26, R103, R85 ;  /* 0x00000055671a7220 */ /* 0x000fe40000410000 */
[----:B------:R-:W-:Y:S02]  /*0ca0*/  FADD.FTZ R81, R80, R129 ;  /* 0x0000008150517221 */ /* 0x000fe40000010000 */
[----:B------:R-:W-:Y:S01]  /*0cb0*/  FFMA.FTZ R23, R130, R129, R23 ;  /* 0x0000008182177223 */ /* 0x000fe20000010017 */
[----:B------:R-:W-:Y:S01]  /*0cc0*/  PRMT R123, RZ, 0x7610, R32 ;  /* 0x00007610ff7b7816 */ /* 0x000fe20000000020 */
        /* <DEDUP_REMOVED lines=24> */
[----:B------:R-:W-:Y:S02]  /*0e50*/  FFMA.FTZ R89, R24, R119, R89 ;  /* 0x0000007718597223 */ /* 0x000fe40000010059 */
[----:B------:R-:W-:-:S02]  /*0e60*/  FMUL.FTZ R119, R115, R122 ;  /* 0x0000007a73777220 */ /* 0x000fc40000410000 */
[----:B------:R-:W-:Y:S02]  /*0e70*/  FADD.FTZ R134, R123, R118 ;  /* 0x000000767b867221 */ /* 0x000fe40000010000 */
[----:B------:R-:W-:Y:S02]  /*0e80*/  FFMA.FTZ R23, R79, R118, R23 ;  /* 0x000000764f177223 */ /* 0x000fe40000010017 */
[C---:B------:R-:W-:Y:S02]  /*0e90*/  FMUL.FTZ R81, R115.reuse, R84 ;  /* 0x0000005473517220 */ /* 0x040fe40000410000 */
        /* <DEDUP_REMOVED lines=13> */
[----:B------:R-:W-:Y:S02]  /*0f70*/  FADD.FTZ R21, R134, R117 ;  /* 0x0000007586157221 */ /* 0x000fe40000010000 */
[----:B------:R-:W-:-:S02]  /*0f80*/  FFMA.FTZ R23, R120, R117, R23 ;  /* 0x0000007578177223 */ /* 0x000fc40000010017 */
[----:B------:R-:W-:Y:S02]  /*0f90*/  FADD.FTZ R55, R121, R55 ;  /* 0x0000003779377221 */ /* 0x000fe40000010000 */
[-C--:B------:R-:W-:Y:S02]  /*0fa0*/  FFMA.FTZ R67, R124, R121.reuse, R67 ;  /* 0x000000797c437223 */ /* 0x080fe40000010043 */
[----:B------:R-:W-:Y:S02]  /*0fb0*/  FMUL.FTZ R123, R115, R20 ;  /* 0x00000014737b7220 */ /* 0x000fe40000410000 */
        /* <DEDUP_REMOVED lines=22> */
.L_x_545:
        /* <DEDUP_REMOVED lines=18> */
.L_x_546:
[----:B------:R-:W-:-:S10]  /*1240*/  HFMA2.MMA R127, -RZ, RZ, 0, 9.5367431640625e-07 ;  /* 0x00000010ff7f7435 */ /* 0x000fd400000001ff */
[----:B------:R-:W-:-:S06]  /*1250*/  IMAD.WIDE.U32 R20, R116, R127, c[0x0][0x170] ;  /* 0x00005c0074147625 */ /* 0x000fcc00078e007f */
[----:B------:R-:W3:Y:S01]  /*1260*/  LDG.E.128 R20, [R20.64] ;  /* 0x0000000414147981 */ /* 0x000ee2000c1e1d00 */
[----:B--2---:R-:W-:Y:S01]  /*1270*/  FADD.FTZ R136, R136, R135 ;  /* 0x0000008788887221 */ /* 0x004fe20000010000 */
[----:B-1---5:R-:W-:Y:S01]  /*1280*/  MOV R135, R72 ;  /* 0x0000004800877202 */ /* 0x022fe20000000f00 */
[----:B0-----:R-:W-:Y:S01]  /*1290*/  FADD.FTZ R134, R138, R133 ;  /* 0x000000858a867221 */ /* 0x001fe20000010000 */
[----:B------:R-:W-:Y:S01]  /*12a0*/  LOP3.LUT P6, RZ, R73, 0xff, RZ, 0xc0, !PT ;  /* 0x000000ff49ff7812 */ /* 0x000fe200078cc0ff */
[----:B------:R-:W-:Y:S01]  /*12b0*/  FMUL.FTZ R136, R136, c[0x0][0x1e0] ;  /* 0x0000780088887a20 */ /* 0x000fe20000410000 */
[----:B------:R-:W-:Y:S01]  /*12c0*/  LOP3.LUT P1, RZ, R135, 0xff, RZ, 0xc0, !PT ;  /* 0x000000ff87ff7812 */ /* 0x000fe2000782c0ff */
[----:B------:R-:W-:Y:S01]  /*12d0*/  FMUL.FTZ R134, R134, c[0x0][0x1e0] ;  /* 0x0000780086867a20 */ /* 0x000fe20000410000 */
[----:B------:R-:W-:Y:S02]  /*12e0*/  MOV R135, RZ ;  /* 0x000000ff00877202 */ /* 0x000fe40000000f00 */
[----:B------:R-:W-:-:S02]  /*12f0*/  FSEL R133, R136, RZ, !P2 ;  /* 0x000000ff88857208 */ /* 0x000fc40005000000 */
[----:B------:R-:W-:Y:S02]  /*1300*/  LOP3.LUT P2, RZ, R72, 0xff00, RZ, 0xc0, !PT ;  /* 0x0000ff0048ff7812 */ /* 0x000fe4000784c0ff */
[----:B------:R-:W-:Y:S01]  /*1310*/  LOP3.LUT P5, RZ, R73, 0xff00, RZ, 0xc0, !PT ;  /* 0x0000ff0049ff7812 */ /* 0x000fe200078ac0ff */
[-CC-:B------:R-:W-:Y:S01]  /*1320*/  FFMA.FTZ R29, R29, R134.reuse, R133.reuse ;  /* 0x000000861d1d7223 */ /* 0x180fe20000010085 */
[C---:B------:R-:W-:Y:S01]  /*1330*/  LOP3.LUT P4, RZ, R73.reuse, 0xff0000, RZ, 0xc0, !PT ;  /* 0x00ff000049ff7812 */ /* 0x040fe2000788c0ff */
[-C--:B------:R-:W-:Y:S01]  /*1340*/  FFMA.FTZ R130, R130, R134.reuse, R133 ;  /* 0x0000008682827223 */ /* 0x080fe20000010085 */
[----:B------:R-:W-:Y:S01]  /*1350*/  LOP3.LUT P3, RZ, R73, 0xff000000, RZ, 0xc0, !PT ;  /* 0xff00000049ff7812 */ /* 0x000fe2000786c0ff */
[----:B------:R-:W-:Y:S01]  /*1360*/  FADD.FTZ R132, R132, -R29 ;  /* 0x8000001d84847221 */ /* 0x000fe20000010000 */
[----:B------:R-:W-:Y:S01]  /*1370*/  HFMA2.MMA R73, -RZ, RZ, 0, 0 ;  /* 0x00000000ff497435 */ /* 0x000fe200000001ff */
[----:B------:R-:W-:Y:S01]  /*1380*/  FFMA.FTZ R25, R25, R134, R133 ;  /* 0x0000008619197223 */ /* 0x000fe20000010085 */
[----:B------:R-:W-:Y:S01]  /*1390*/  MOV R141, RZ ;  /* 0x000000ff008d7202 */ /* 0x000fe20000000f00 */
[----:B------:R-:W-:-:S02]  /*13a0*/  FMUL.FTZ R29, R115, R132 ;  /* 0x00000084731d7220 */ /* 0x000fc40000410000 */
[----:B------:R-:W-:Y:S01]  /*13b0*/  FADD.FTZ R132, R129, -R130 ;  /* 0x8000008281847221 */ /* 0x000fe20000010000 */
[----:B------:R-:W-:Y:S01]  /*13c0*/  @P0 PRMT R130, RZ, 0x5410, R8 ;  /* 0x00005410ff820816 */ /* 0x000fe20000000008 */
[----:B------:R-:W-:Y:S01]  /*13d0*/  FFMA.FTZ R24, R24, R134, R133 ;  /* 0x0000008618187223 */ /* 0x000fe20000010085 */
[----:B------:R-:W-:Y:S01]  /*13e0*/  @P2 PRMT R136, RZ, 0x7610, R60 ;  /* 0x00007610ff882816 */ /* 0x000fe2000000003c */
[----:B------:R-:W-:Y:S01]  /*13f0*/  FMUL.FTZ R137, R115, R132 ;  /* 0x0000008473897220 */ /* 0x000fe20000410000 */
[----:B------:R-:W-:Y:S01]  /*1400*/  HFMA2.MMA R132, -RZ, RZ, 0, 0 ;  /* 0x00000000ff847435 */ /* 0x000fe200000001ff */
[----:B------:R-:W-:Y:S01]  /*1410*/  @P0 FADD.FTZ R29, R29, R130 ;  /* 0x000000821d1d0221 */ /* 0x000fe20000010000 */
[----:B------:R-:W-:Y:S01]  /*1420*/  @P0 PRMT R130, RZ, 0x7610, R8 ;  /* 0x00007610ff820816 */ /* 0x000fe20000000008 */
[----:B------:R-:W-:Y:S02]  /*1430*/  FADD.FTZ R26, R26, -R25 ;  /* 0x800000191a1a7221 */ /* 0x000fe40000010000 */
[----:B------:R-:W-:-:S02]  /*1440*/  FMUL.FTZ R129, R29, R78 ;  /* 0x0000004e1d817220 */ /* 0x000fc40000410000 */
[----:B------:R-:W-:Y:S02]  /*1450*/  @P0 FADD.FTZ R137, R137, R130 ;  /* 0x0000008289890221 */ /* 0x000fe40000010000 */
[----:B------:R-:W-:Y:S01]  /*1460*/  FMUL.FTZ R138, R129, c[0x0][0x1e8] ;  /* 0x00007a00818a7a20 */ /* 0x000fe20000410000 */
[----:B------:R-:W-:Y:S01]  /*1470*/  @P1 PRMT R129, RZ, 0x5410, R60 ;  /* 0x00005410ff811816 */ /* 0x000fe2000000003c */
[----:B------:R-:W-:Y:S02]  /*1480*/  FMUL.FTZ R130, R137, R78 ;  /* 0x0000004e89827220 */ /* 0x000fe40000410000 */
[----:B------:R-:W-:Y:S02]  /*1490*/  FADD.FTZ R24, R27, -R24 ;  /* 0x800000181b187221 */ /* 0x000fe40000010000 */
[----:B------:R-:W-:Y:S01]  /*14a0*/  FMUL.FTZ R139, R130, c[0x0][0x1e8] ;  /* 0x00007a00828b7a20 */ /* 0x000fe20000410000 */
[----:B------:R-:W-:Y:S01]  /*14b0*/  MOV R130, RZ ;  /* 0x000000ff00827202 */ /* 0x000fe20000000f00 */
[----:B------:R-:W-:Y:S01]  /*14c0*/  @P1 FMUL.FTZ R132, R138, R129 ;  /* 0x000000818a841220 */ /* 0x000fe20000410000 */
[----:B------:R-:W-:Y:S01]  /*14d0*/  HFMA2.MMA R129, -RZ, RZ, 0, 0 ;  /* 0x00000000ff817435 */ /* 0x000fe200000001ff */
[----:B------:R-:W-:-:S02]  /*14e0*/  @P2 FMUL.FTZ R135, R139, R136 ;  /* 0x000000888b872220 */ /* 0x000fc40000410000 */
[C---:B------:R-:W-:Y:S02]  /*14f0*/  FMUL.FTZ R27, R115.reuse, R26 ;  /* 0x0000001a731b7220 */ /* 0x040fe40000410000 */
[----:B------:R-:W-:Y:S01]  /*1500*/  FMUL.FTZ R25, R115, R24 ;  /* 0x0000001873197220 */ /* 0x000fe20000410000 */
[----:B------:R-:W-:Y:S01]  /*1510*/  @P0 PRMT R24, RZ, 0x5410, R10 ;  /* 0x00005410ff180816 */ /* 0x000fe2000000000a */
[-CC-:B------:R-:W-:Y:S02]  /*1520*/  FFMA.FTZ R30, R30, R134.reuse, R133.reuse ;  /* 0x000000861e1e7223 */ /* 0x180fe40000010085 */
[----:B------:R-:W-:Y:S02]  /*1530*/  FFMA.FTZ R28, R28, R134, R133 ;  /* 0x000000861c1c7223 */ /* 0x000fe40000010085 */
[----:B------:R-:W-:Y:S02]  /*1540*/  FADD.FTZ R30, R33, -R30 ;  /* 0x8000001e211e7221 */ /* 0x000fe40000010000 */
[----:B------:R-:W-:-:S02]  /*1550*/  FADD.FTZ R28, R31, -R28 ;  /* 0x8000001c1f1c7221 */ /* 0x000fc40000010000 */
[--C-:B------:R-:W-:Y:S02]  /*1560*/  FFMA.FTZ R32, R32, R134, R133.reuse ;  /* 0x0000008620207223 */ /* 0x100fe40000010085 */
[----:B------:R-:W-:Y:S01]  /*1570*/  FMUL.FTZ R31, R115, R28 ;  /* 0x0000001c731f7220 */ /* 0x000fe20000410000 */
[----:B------:R-:W-:Y:S01]  /*1580*/  HFMA2.MMA R28, -RZ, RZ, 0, 0 ;  /* 0x00000000ff1c7435 */ /* 0x000fe200000001ff */
[----:B------:R-:W-:Y:S02]  /*1590*/  FFMA.FTZ R34, R34, R134, R133 ;  /* 0x0000008622227223 */ /* 0x000fe40000010085 */
[----:B------:R-:W-:Y:S01]  /*15a0*/  FADD.FTZ R32, R131, -R32 ;  /* 0x8000002083207221 */ /* 0x000fe20000010000 */
[----:B------:R-:W-:Y:S01]  /*15b0*/  @P4 PRMT R131, RZ, 0x5410, R63 ;  /* 0x00005410ff834816 */ /* 0x000fe2000000003f */
[----:B------:R-:W-:Y:S01]  /*15c0*/  @P0 FADD.FTZ R31, R31, R24 ;  /* 0x000000181f1f0221 */ /* 0x000fe20000010000 */
[----:B------:R-:W-:Y:S01]  /*15d0*/  MOV R24, RZ ;  /* 0x000000ff00187202 */ /* 0x000fe20000000f00 */
[----:B------:R-:W-:-:S02]  /*15e0*/  FADD.FTZ R34, R35, -R34 ;  /* 0x8000002223227221 */ /* 0x000fc40000010000 */
[----:B------:R-:W-:Y:S01]  /*15f0*/  FMUL.FTZ R35, R115, R32 ;  /* 0x0000002073237220 */ /* 0x000fe20000410000 */
[--C-:B---3--:R-:W-:Y:S02]  /*1600*/  @P1 PRMT R136, RZ, 0x5410, R20.reuse ;  /* 0x00005410ff881816 */ /* 0x108fe40000000014 */
[----:B------:R-:W-:-:S03]  /*1610*/  @P2 PRMT R20, RZ, 0x7610, R20 ;  /* 0x00007610ff142816 */ /* 0x000fc60000000014 */
[----:B------:R-:W-:Y:S01]  /*1620*/  @P1 FMUL.FTZ R129, R138, R136 ;  /* 0x000000888a811220 */ /* 0x000fe20000410000 */
[C---:B------:R-:W-:Y:S01]  /*1630*/  LOP3.LUT P1, RZ, R72.reuse, 0xff0000, RZ, 0xc0, !PT ;  /* 0x00ff000048ff7812 */ /* 0x040fe2000782c0ff */
[----:B------:R-:W-:Y:S01]  /*1640*/  @P2 FMUL.FTZ R130, R139, R20 ;  /* 0x000000148b822220 */ /* 0x000fe20000410000 */
[----:B------:R-:W-:Y:S01]  /*1650*/  @P0 PRMT R20, RZ, 0x5410, R9 ;  /* 0x00005410ff140816 */ /* 0x000fe20000000009 */
[----:B------:R-:W-:Y:S01]  /*1660*/  FMUL.FTZ R139, R115, R34 ;  /* 0x00000022738b7220 */ /* 0x000fe20000410000 */
[----:B------:R-:W-:-:S03]  /*1670*/  LOP3.LUT P2, RZ, R72, 0xff000000, RZ, 0xc0, !PT ;  /* 0xff00000048ff7812 */ /* 0x000fc6000784c0ff */
[----:B------:R-:W-:Y:S01]  /*1680*/  @P0 FADD.FTZ R27, R27, R20 ;  /* 0x000000141b1b0221 */ /* 0x000fe20000010000 */
[----:B------:R-:W-:-:S05]  /*1690*/  @P0 PRMT R20, RZ, 0x7610, R9 ;  /* 0x00007610ff140816 */ /* 0x000fca0000000009 */
[----:B------:R-:W-:Y:S02]  /*16a0*/  @P0 FADD.FTZ R25, R25, R20 ;  /* 0x0000001419190221 */ /* 0x000fe40000010000 */
[----:B------:R-:W-:-:S04]  /*16b0*/  FMUL.FTZ R20, R27, R78 ;  /* 0x0000004e1b147220 */ /* 0x000fc80000410000 */
[----:B------:R-:W-:Y:S01]  /*16c0*/  FMUL.FTZ R33, R20, c[0x0][0x1e8] ;  /* 0x00007a0014217a20 */ /* 0x000fe20000410000 */
[----:B------:R-:W-:-:S05]  /*16d0*/  @P1 PRMT R20, RZ, 0x5410, R21 ;  /* 0x00005410ff141816 */ /* 0x000fca0000000015 */
[----:B------:R-:W-:Y:S01]  /*16e0*/  @P1 FMUL.FTZ R73, R33, R20 ;  /* 0x0000001421491220 */ /* 0x000fe20000410000 */
[----:B------:R-:W-:-:S05]  /*16f0*/  @P1 PRMT R20, RZ, 0x5410, R61 ;  /* 0x00005410ff141816 */ /* 0x000fca000000003d */
[----:B------:R-:W-:Y:S01]  /*1700*/  @P1 FMUL.FTZ R24, R33, R20 ;  /* 0x0000001421181220 */ /* 0x000fe20000410000 */
[--C-:B------:R-:W-:Y:S01]  /*1710*/  @P0 PRMT R20, RZ, 0x5410, R11.reuse ;  /* 0x00005410ff140816 */ /* 0x100fe2000000000b */
[----:B------:R-:W-:Y:S01]  /*1720*/  FMUL.FTZ R33, R115, R30 ;  /* 0x0000001e73217220 */ /* 0x000fe20000410000 */
[----:B------:R-:W-:Y:S01]  /*1730*/  ISETP.NE.U32.AND P1, PT, RZ, c[0x0][0x258], PT ;  /* 0x00009600ff007a0c */ /* 0x000fe20003f25070 */
[----:B------:R-:W-:Y:S02]  /*1740*/  HFMA2.MMA R30, -RZ, RZ, 0, 0 ;  /* 0x00000000ff1e7435 */ /* 0x000fe400000001ff */
[----:B------:R-:W-:Y:S01]  /*1750*/  @P0 FADD.FTZ R35, R35, R20 ;  /* 0x0000001423230221 */ /* 0x000fe20000010000 */
[----:B------:R-:W-:Y:S02]  /*1760*/  @P0 PRMT R20, RZ, 0x7610, R11 ;  /* 0x00007610ff140816 */ /* 0x000fe4000000000b */
[----:B------:R-:W-:Y:S01]  /*1770*/  ISETP.NE.AND.EX P1, PT, RZ, c[0x0][0x25c], PT, P1 ;  /* 0x00009700ff007a0c */ /* 0x000fe20003f25310 */
[----:B------:R-:W-:-:S02]  /*1780*/  FMUL.FTZ R26, R35, R78 ;  /* 0x0000004e231a7220 */ /* 0x000fc40000410000 */
[----:B------:R-:W-:Y:S01]  /*1790*/  @P0 FADD.FTZ R139, R139, R20 ;  /* 0x000000148b8b0221 */ /* 0x000fe20000010000 */
[----:B------:R-:W-:-:S03]  /*17a0*/  @P0 PRMT R20, RZ, 0x7610, R10 ;  /* 0x00007610ff140816 */ /* 0x000fc6000000000a */
[-C--:B------:R-:W-:Y:S02]  /*17b0*/  FMUL.FTZ R72, R139, R78.reuse ;  /* 0x0000004e8b487220 */ /* 0x080fe40000410000 */
[----:B------:R-:W-:Y:S02]  /*17c0*/  @P0 FADD.FTZ R33, R33, R20 ;  /* 0x0000001421210221 */ /* 0x000fe40000010000 */
[----:B------:R-:W-:Y:S01]  /*17d0*/  FMUL.FTZ R20, R26, c[0x0][0x1e8] ;  /* 0x00007a001a147a20 */ /* 0x000fe20000410000 */
[----:B------:R-:W-:Y:S01]  /*17e0*/  @P6 PRMT R26, RZ, 0x5410, R62 ;  /* 0x00005410ff1a6816 */ /* 0x000fe2000000003e */
[----:B------:R-:W-:Y:S01]  /*17f0*/  FMUL.FTZ R72, R72, c[0x0][0x1e8] ;  /* 0x00007a0048487a20 */ /* 0x000fe20000410000 */
[----:B------:R-:W-:Y:S01]  /*1800*/  @P1 F2FP.BF16.PACK_AB R29, RZ, R29 ;  /* 0x0000001dff1d123e */ /* 0x000fe200000010ff */
[----:B------:R-:W-:Y:S01]  /*1810*/  @P4 FMUL.FTZ R28, R20, R131 ;  /* 0x00000083141c4220 */ /* 0x000fe20000410000 */
[----:B------:R-:W-:Y:S01]  /*1820*/  @P3 PRMT R131, RZ, 0x7610, R63 ;  /* 0x00007610ff833816 */ /* 0x000fe2000000003f */
[-C--:B------:R-:W-:Y:S01]  /*1830*/  FMUL.FTZ R136, R33, R78.reuse ;  /* 0x0000004e21887220 */ /* 0x080fe20000410000 */
[----:B------:R-:W-:Y:S01]  /*1840*/  @P1 PRMT R16, R29, 0x7610, R16 ;  /* 0x000076101d101816 */ /* 0x000fe20000000010 */
[----:B------:R-:W-:Y:S01]  /*1850*/  HFMA2.MMA R29, -RZ, RZ, 0, 0 ;  /* 0x00000000ff1d7435 */ /* 0x000fe200000001ff */
[----:B------:R-:W-:Y:S01]  /*1860*/  @P1 F2FP.BF16.PACK_AB R35, RZ, R35 ;  /* 0x00000023ff23123e */ /* 0x000fe200000010ff */
[----:B------:R-:W-:Y:S01]  /*1870*/  @P3 FMUL.FTZ R141, R72, R131 ;  /* 0x00000083488d3220 */ /* 0x000fe20000410000 */
[----:B------:R-:W-:Y:S01]  /*1880*/  @P1 F2FP.BF16.PACK_AB R140, RZ, R139 ;  /* 0x0000008bff8c123e */ /* 0x000fe200000010ff */
[----:B------:R-:W-:Y:S01]  /*1890*/  FMUL.FTZ R131, R31, R78 ;  /* 0x0000004e1f837220 */ /* 0x000fe20000410000 */
[----:B------:R-:W-:Y:S01]  /*18a0*/  @P5 PRMT R139, RZ, 0x7610, R62 ;  /* 0x00007610ff8b5816 */ /* 0x000fe2000000003e */
[----:B------:R-:W-:Y:S01]  /*18b0*/  FMUL.FTZ R136, R136, c[0x0][0x1e8] ;  /* 0x00007a0088887a20 */ /* 0x000fe20000410000 */
[----:B------:R-:W-:Y:S01]  /*18c0*/  @P1 F2FP.BF16.PACK_AB R27, RZ, R27 ;  /* 0x0000001bff1b123e */ /* 0x000fe200000010ff */
[----:B------:R-:W-:Y:S01]  /*18d0*/  FMUL.FTZ R131, R131, c[0x0][0x1e8] ;  /* 0x00007a0083837a20 */ /* 0x000fe20000410000 */
[----:B------:R-:W-:-:S02]  /*18e0*/  @P1 F2FP.BF16.PACK_AB R31, RZ, R31 ;  /* 0x0000001fff1f123e */ /* 0x000fc400000010ff */
[----:B------:R-:W-:Y:S01]  /*18f0*/  @P1 PRMT R19, R35, 0x7610, R19 ;  /* 0x0000761023131816 */ /* 0x000fe20000000013 */
[----:B------:R-:W-:Y:S01]  /*1900*/  @P6 FMUL.FTZ R30, R131, R26 ;  /* 0x0000001a831e6220 */ /* 0x000fe20000410000 */
[----:B------:R-:W-:Y:S01]  /*1910*/  @P1 F2FP.BF16.PACK_AB R26, RZ, R25 ;  /* 0x00000019ff1a123e */ /* 0x000fe200000010ff */
[----:B------:R-:W-:Y:S01]  /*1920*/  FMUL.FTZ R25, R25, R78 ;  /* 0x0000004e19197220 */ /* 0x000fe20000410000 */
[----:B------:R-:W-:Y:S01]  /*1930*/  MOV R35, RZ ;  /* 0x000000ff00237202 */ /* 0x000fe20000000f00 */
[----:B------:R-:W-:Y:S01]  /*1940*/  @P5 FMUL.FTZ R35, R136, R139 ;  /* 0x0000008b88235220 */ /* 0x000fe20000410000 */
[----:B------:R-:W-:Y:S01]  /*1950*/  @P1 F2FP.BF16.PACK_AB R137, RZ, R137 ;  /* 0x00000089ff89123e */ /* 0x000fe200000010ff */
[----:B------:R-:W-:Y:S01]  /*1960*/  FMUL.FTZ R142, R25, c[0x0][0x1e8] ;  /* 0x00007a00198e7a20 */ /* 0x000fe20000410000 */
[----:B------:R-:W-:Y:S02]  /*1970*/  @P2 PRMT R25, RZ, 0x7610, R61 ;  /* 0x00007610ff192816 */ /* 0x000fe4000000003d */
[----:B------:R-:W-:Y:S01]  /*1980*/  @P1 F2FP.BF16.PACK_AB R138, RZ, R33 ;  /* 0x00000021ff8a123e */ /* 0x000fe200000010ff */
[----:B------:R-:W-:Y:S01]  /*1990*/  @P1 IMAD.WIDE.U32 R32, R116, R127, c[0x0][0x258] ;  /* 0x0000960074201625 */ /* 0x000fe200078e007f */
[----:B------:R-:W-:-:S02]  /*19a0*/  @P1 PRMT R17, R27, 0x7610, R17 ;  /* 0x000076101b111816 */ /* 0x000fc40000000011 */
[----:B------:R-:W-:Y:S01]  /*19b0*/  @P1 PRMT R18, R31, 0x7610, R18 ;  /* 0x000076101f121816 */ /* 0x000fe20000000012 */
[----:B------:R-:W-:Y:S01]  /*19c0*/  @P2 FMUL.FTZ R29, R142, R25 ;  /* 0x000000198e1d2220 */ /* 0x000fe20000410000 */
[----:B------:R-:W-:Y:S02]  /*19d0*/  @P1 PRMT R16, R16, 0x5410, R137 ;  /* 0x0000541010101816 */ /* 0x000fe40000000089 */
[----:B------:R-:W-:Y:S02]  /*19e0*/  @P1 PRMT R17, R17, 0x5410, R26 ;  /* 0x0000541011111816 */ /* 0x000fe4000000001a */
[----:B------:R-:W-:Y:S02]  /*19f0*/  F2FP.BF16.PACK_AB R31, R141, R28 ;  /* 0x0000001c8d1f723e */ /* 0x000fe400000010ff */
[----:B------:R-:W-:Y:S01]  /*1a00*/  F2FP.BF16.PACK_AB R30, R35, R30 ;  /* 0x0000001e231e723e */ /* 0x000fe200000010ff */
[----:B------:R-:W-:Y:S01]  /*1a10*/  IMAD.WIDE.U32 R34, R116, R127, c[0x0][0x248] ;  /* 0x0000920074227625 */ /* 0x000fe200078e007f */
[----:B------:R-:W-:-:S02]  /*1a20*/  F2FP.BF16.PACK_AB R29, R29, R24 ;  /* 0x000000181d1d723e */ /* 0x000fc400000010ff */
[----:B------:R-:W-:Y:S01]  /*1a30*/  @P1 PRMT R18, R18, 0x5410, R138 ;  /* 0x0000541012121816 */ /* 0x000fe2000000008a */
[----:B------:R-:W-:Y:S01]  /*1a40*/  IMAD.WIDE.U32 R24, R114, R127, c[0x0][0x170] ;  /* 0x00005c0072187625 */ /* 0x000fe200078e007f */
[----:B------:R-:W-:Y:S02]  /*1a50*/  @P1 PRMT R19, R19, 0x5410, R140 ;  /* 0x0000541013131816 */ /* 0x000fe4000000008c */
[----:B------:R-:W-:-:S03]  /*1a60*/  F2FP.BF16.PACK_AB R28, R135, R132 ;  /* 0x00000084871c723e */ /* 0x000fc600000010ff */
[----:B------:R0:W-:Y:S04]  /*1a70*/  @P1 STG.E.128 [R32.64], R16 ;  /* 0x0000001020001986 */ /* 0x0001e8000c101d04 */
[----:B------:R1:W-:Y:S04]  /*1a80*/  STG.E.128 [R34.64], R28 ;  /* 0x0000001c22007986 */ /* 0x0003e8000c101d04 */
[----:B------:R-:W2:Y:S01]  /*1a90*/  LDG.E.128 R24, [R24.64] ;  /* 0x0000000418187981 */ /* 0x000ea2000c1e1d00 */
[-C--:B------:R-:W-:Y:S01]  /*1aa0*/  FFMA.FTZ R79, R79, R134.reuse, R133 ;  /* 0x000000864f4f7223 */ /* 0x080fe20000010085 */
[----:B------:R-:W-:Y:S01]  /*1ab0*/  @P2 PRMT R21, RZ, 0x7610, R21 ;  /* 0x00007610ff152816 */ /* 0x000fe20000000015 */
[----:B------:R-:W-:Y:S01]  /*1ac0*/  FFMA.FTZ R80, R80, R134, R133 ;  /* 0x0000008650507223 */ /* 0x000fe20000010085 */
[----:B------:R-:W-:Y:S01]  /*1ad0*/  MOV R132, R2 ;  /* 0x0000000200847202 */ /* 0x000fe20000000f00 */
[----:B------:R-:W-:Y:S01]  /*1ae0*/  FADD.FTZ R118, R118, -R79 ;  /* 0x8000004f76767221 */ /* 0x000fe20000010000 */
[----:B------:R-:W-:Y:S01]  /*1af0*/  MOV R116, RZ ;  /* 0x000000ff00747202 */ /* 0x000fe20000000f00 */
[----:B------:R-:W-:-:S02]  /*1b00*/  FADD.FTZ R80, R85, -R80 ;  /* 0x8000005055507221 */ /* 0x000fc40000010000 */
[----:B------:R-:W-:Y:S01]  /*1b10*/  FFMA.FTZ R81, R81, R134, R133 ;  /* 0x0000008651517223 */ /* 0x000fe20000010085 */
[----:B0-----:R-:W-:Y:S01]  /*1b20*/  CS2R R32, SRZ ;  /* 0x0000000000207805 */ /* 0x001fe2000001ff00 */
[C---:B------:R-:W-:Y:S02]  /*1b30*/  FMUL.FTZ R79, R115.reuse, R80 ;  /* 0x00000050734f7220 */ /* 0x040fe40000410000 */
[----:B------:R-:W-:Y:S01]  /*1b40*/  FADD.FTZ R84, R84, -R81 ;  /* 0x8000005154547221 */ /* 0x000fe20000010000 */
[----:B-1----:R-:W-:Y:S01]  /*1b50*/  @P0 PRMT R28, RZ, 0x5410, R12 ;  /* 0x00005410ff1c0816 */ /* 0x002fe2000000000c */
[----:B------:R-:W-:Y:S01]  /*1b60*/  FMUL.FTZ R31, R115, R118 ;  /* 0x00000076731f7220 */ /* 0x000fe20000410000 */
[----:B------:R-:W-:Y:S01]  /*1b70*/  HFMA2.MMA R30, -RZ, RZ, 0, 0 ;  /* 0x00000000ff1e7435 */ /* 0x000fe200000001ff */
[----:B------:R-:W-:Y:S01]  /*1b80*/  FFMA.FTZ R120, R120, R134, R133 ;  /* 0x0000008678787223 */ /* 0x000fe20000010085 */
[--C-:B------:R-:W-:Y:S01]  /*1b90*/  @P4 PRMT R29, RZ, 0x5410, R23.reuse ;  /* 0x00005410ff1d4816 */ /* 0x100fe20000000017 */
[----:B------:R-:W-:Y:S01]  /*1ba0*/  @P0 FADD.FTZ R31, R31, R28 ;  /* 0x0000001c1f1f0221 */ /* 0x000fe20000010000 */
[----:B------:R-:W-:Y:S01]  /*1bb0*/  @P0 PRMT R28, RZ, 0x7610, R12 ;  /* 0x00007610ff1c0816 */ /* 0x000fe2000000000c */
[----:B------:R-:W-:Y:S01]  /*1bc0*/  FMUL.FTZ R81, R115, R84 ;  /* 0x0000005473517220 */ /* 0x000fe20000410000 */
[----:B------:R-:W-:Y:S01]  /*1bd0*/  @P3 PRMT R23, RZ, 0x7610, R23 ;  /* 0x00007610ff173816 */ /* 0x000fe20000000017 */
[----:B------:R-:W-:Y:S01]  /*1be0*/  FADD.FTZ R120, R117, -R120 ;  /* 0x8000007875787221 */ /* 0x000fe20000010000 */
[----:B------:R-:W-:Y:S01]  /*1bf0*/  CS2R R34, SRZ ;  /* 0x0000000000227805 */ /* 0x000fe2000001ff00 */
[----:B------:R-:W-:Y:S01]  /*1c00*/  @P0 FADD.FTZ R79, R79, R28 ;  /* 0x0000001c4f4f0221 */ /* 0x000fe20000010000 */
[----:B------:R-:W-:Y:S01]  /*1c10*/  @P0 PRMT R28, RZ, 0x5410, R13 ;  /* 0x00005410ff1c0816 */ /* 0x000fe2000000000d */
[----:B------:R-:W-:-:S02]  /*1c20*/  FFMA.FTZ R119, R119, R134, R133 ;  /* 0x0000008677777223 */ /* 0x000fc40000010085 */
[----:B------:R-:W-:Y:S02]  /*1c30*/  FMUL.FTZ R85, R115, R120 ;  /* 0x0000007873557220 */ /* 0x000fe40000410000 */
[----:B------:R-:W-:Y:S01]  /*1c40*/  @P0 FADD.FTZ R81, R81, R28 ;  /* 0x0000001c51510221 */ /* 0x000fe20000010000 */
[----:B------:R-:W-:Y:S01]  /*1c50*/  @P0 PRMT R28, RZ, 0x7610, R13 ;  /* 0x00007610ff1c0816 */ /* 0x000fe2000000000d */
[----:B------:R-:W-:Y:S02]  /*1c60*/  FADD.FTZ R122, R122, -R119 ;  /* 0x800000777a7a7221 */ /* 0x000fe40000010000 */
[----:B------:R-:W-:Y:S02]  /*1c70*/  FFMA.FTZ R124, R124, R134, R133 ;  /* 0x000000867c7c7223 */ /* 0x000fe40000010085 */
[----:B------:R-:W-:Y:S01]  /*1c80*/  @P0 FADD.FTZ R85, R85, R28 ;  /* 0x0000001c55550221 */ /* 0x000fe20000010000 */
[----:B------:R-:W-:Y:S01]  /*1c90*/  @P0 PRMT R28, RZ, 0x5410, R14 ;  /* 0x00005410ff1c0816 */ /* 0x000fe2000000000e */
[----:B------:R-:W-:Y:S01]  /*1ca0*/  @P2 FMUL.FTZ R116, R142, R21 ;  /* 0x000000158e742220 */ /* 0x000fe20000410000 */
[----:B------:R-:W-:Y:S01]  /*1cb0*/  LOP3.LUT P2, RZ, R132, 0xff, RZ, 0xc0, !PT ;  /* 0x000000ff84ff7812 */ /* 0x000fe2000784c0ff */
[----:B------:R-:W-:-:S02]  /*1cc0*/  FMUL.FTZ R117, R115, R122 ;  /* 0x0000007a73757220 */ /* 0x000fc40000410000 */
[----:B------:R-:W-:Y:S02]  /*1cd0*/  FADD.FTZ R124, R121, -R124 ;  /* 0x8000007c797c7221 */ /* 0x000fe40000010000 */
[----:B------:R-:W-:Y:S02]  /*1ce0*/  FFMA.FTZ R123, R123, R134, R133 ;  /* 0x000000867b7b7223 */ /* 0x000fe40000010085 */
[----:B------:R-:W-:Y:S01]  /*1cf0*/  @P0 FADD.FTZ R117, R117, R28 ;  /* 0x0000001c75750221 */ /* 0x000fe20000010000 */
[----:B------:R-:W-:Y:S01]  /*1d00*/  @P0 PRMT R28, RZ, 0x7610, R14 ;  /* 0x00007610ff1c0816 */ /* 0x000fe2000000000e */
[----:B------:R-:W-:Y:S02]  /*1d10*/  FMUL.FTZ R119, R115, R124 ;  /* 0x0000007c73777220 */ /* 0x000fe40000410000 */
[----:B------:R-:W-:Y:S02]  /*1d20*/  FADD.FTZ R126, R126, -R123 ;  /* 0x8000007b7e7e7221 */ /* 0x000fe40000010000 */
[----:B------:R-:W-:Y:S01]  /*1d30*/  FMUL.FTZ R21, R31, R78 ;  /* 0x0000004e1f157220 */ /* 0x000fe20000410000 */
[----:B------:R-:W-:Y:S01]  /*1d40*/  @P1 F2FP.BF16.PACK_AB R31, RZ, R31 ;  /* 0x0000001fff1f123e */ /* 0x000fe200000010ff */
[----:B------:R-:W-:-:S02]  /*1d50*/  FFMA.FTZ R128, R128, R134, R133 ;  /* 0x0000008680807223 */ /* 0x000fc40000010085 */
[----:B------:R-:W-:Y:S01]  /*1d60*/  @P0 FADD.FTZ R119, R119, R28 ;  /* 0x0000001c77770221 */ /* 0x000fe20000010000 */
[--C-:B------:R-:W-:Y:S01]  /*1d70*/  @P0 PRMT R28, RZ, 0x5410, R15.reuse ;  /* 0x00005410ff1c0816 */ /* 0x100fe2000000000f */
[----:B------:R-:W-:Y:S01]  /*1d80*/  FMUL.FTZ R121, R115, R126 ;  /* 0x0000007e73797220 */ /* 0x000fe20000410000 */
[----:B------:R-:W-:Y:S01]  /*1d90*/  @P1 PRMT R16, R31, 0x7610, R16 ;  /* 0x000076101f101816 */ /* 0x000fe20000000010 */
[----:B------:R-:W-:Y:S01]  /*1da0*/  FMUL.FTZ R80, R21, c[0x0][0x1e8] ;  /* 0x00007a0015507a20 */ /* 0x000fe20000410000 */
[----:B------:R-:W-:Y:S01]  /*1db0*/  @P2 PRMT R21, RZ, 0x5410, R4 ;  /* 0x00005410ff152816 */ /* 0x000fe20000000004 */
[----:B------:R-:W-:Y:S01]  /*1dc0*/  FADD.FTZ R128, R125, -R128 ;  /* 0x800000807d807221 */ /* 0x000fe20000010000 */
[----:B------:R-:W-:Y:S01]  /*1dd0*/  MOV R31, RZ ;  /* 0x000000ff001f7202 */ /* 0x000fe20000000f00 */
[----:B------:R-:W-:Y:S01]  /*1de0*/  @P0 FADD.FTZ R121, R121, R28 ;  /* 0x0000001c79790221 */ /* 0x000fe20000010000 */
[----:B------:R-:W-:Y:S01]  /*1df0*/  @P0 PRMT R28, RZ, 0x7610, R15 ;  /* 0x00007610ff1c0816 */ /* 0x000fe2000000000f */
[----:B------:R-:W-:-:S02]  /*1e00*/  FMUL.FTZ R115, R115, R128 ;  /* 0x0000008073737220 */ /* 0x000fc40000410000 */
[----:B------:R-:W-:Y:S01]  /*1e10*/  @P2 FMUL.FTZ R30, R80, R21 ;  /* 0x00000015501e2220 */ /* 0x000fe20000410000 */
[----:B------:R-:W-:Y:S01]  /*1e20*/  @P5 PRMT R21, RZ, 0x7610, R22 ;  /* 0x00007610ff155816 */ /* 0x000fe20000000016 */
[----:B------:R-:W-:Y:S01]  /*1e30*/  @P0 FADD.FTZ R115, R115, R28 ;  /* 0x0000001c73730221 */ /* 0x000fe20000010000 */
[----:B------:R-:W-:Y:S01]  /*1e40*/  @P6 PRMT R28, RZ, 0x5410, R22 ;  /* 0x00005410ff1c6816 */ /* 0x000fe20000000016 */
[----:B------:R-:W-:Y:S01]  /*1e50*/  @P4 FMUL.FTZ R33, R20, R29 ;  /* 0x0000001d14214220 */ /* 0x000fe20000410000 */
[----:B------:R-:W-:Y:S01]  /*1e60*/  @P1 F2FP.BF16.PACK_AB R29, RZ, R121 ;  /* 0x00000079ff1d123e */ /* 0x000fe200000010ff */
[----:B------:R-:W-:Y:S01]  /*1e70*/  @P5 FMUL.FTZ R34, R136, R21 ;  /* 0x0000001588225220 */ /* 0x000fe20000410000 */
[----:B------:R-:W-:Y:S01]  /*1e80*/  @P1 F2FP.BF16.PACK_AB R21, RZ, R81 ;  /* 0x00000051ff15123e */ /* 0x000fe200000010ff */
[----:B------:R-:W-:Y:S01]  /*1e90*/  @P3 FMUL.FTZ R32, R72, R23 ;  /* 0x0000001748203220 */ /* 0x000fe20000410000 */
[----:B------:R-:W-:Y:S01]  /*1ea0*/  @P1 F2FP.BF16.PACK_AB R23, RZ, R117 ;  /* 0x00000075ff17123e */ /* 0x000fe200000010ff */
[----:B------:R-:W-:Y:S01]  /*1eb0*/  @P6 FMUL.FTZ R35, R131, R28 ;  /* 0x0000001c83236220 */ /* 0x000fe20000410000 */
[----:B------:R-:W-:Y:S01]  /*1ec0*/  @P1 F2FP.BF16.PACK_AB R20, RZ, R79 ;  /* 0x0000004fff14123e */ /* 0x000fe200000010ff */
[-C--:B------:R-:W-:Y:S01]  /*1ed0*/  FMUL.FTZ R79, R79, R78.reuse ;  /* 0x0000004e4f4f7220 */ /* 0x080fe20000410000 */
[----:B------:R-:W-:Y:S01]  /*1ee0*/  @P1 F2FP.BF16.PACK_AB R22, RZ, R85 ;  /* 0x00000055ff16123e */ /* 0x000fe200000010ff */
[-C--:B------:R-:W-:Y:S01]  /*1ef0*/  FMUL.FTZ R81, R81, R78.reuse ;  /* 0x0000004e51517220 */ /* 0x080fe20000410000 */
[----:B------:R-:W-:Y:S01]  /*1f00*/  @P1 F2FP.BF16.PACK_AB R28, RZ, R119 ;  /* 0x00000077ff1c123e */ /* 0x000fe200000010ff */
[----:B------:R-:W-:Y:S01]  /*1f10*/  FMUL.FTZ R123, R79, c[0x0][0x1e8] ;  /* 0x00007a004f7b7a20 */ /* 0x000fe20000410000 */
[----:B------:R-:W-:Y:S01]  /*1f20*/  @P1 F2FP.BF16.PACK_AB R72, RZ, R115 ;  /* 0x00000073ff48123e */ /* 0x000fe200000010ff */
[----:B------:R-:W-:Y:S01]  /*1f30*/  FMUL.FTZ R81, R81, c[0x0][0x1e8] ;  /* 0x00007a0051517a20 */ /* 0x000fe20000410000 */
[----:B------:R-:W-:Y:S01]  /*1f40*/  @P1 PRMT R17, R21, 0x7610, R17 ;  /* 0x0000761015111816 */ /* 0x000fe20000000011 */
[-C--:B------:R-:W-:Y:S01]  /*1f50*/  FMUL.FTZ R85, R85, R78.reuse ;  /* 0x0000004e55557220 */ /* 0x080fe20000410000 */
[----:B------:R-:W-:Y:S01]  /*1f60*/  @P1 PRMT R18, R23, 0x7610, R18 ;  /* 0x0000761017121816 */ /* 0x000fe20000000012 */
[----:B------:R-:W-:Y:S01]  /*1f70*/  FMUL.FTZ R117, R117, R78 ;  /* 0x0000004e75757220 */ /* 0x000fe20000410000 */
[----:B------:R-:W-:Y:S01]  /*1f80*/  @P1 PRMT R19, R29, 0x7610, R19 ;  /* 0x000076101d131816 */ /* 0x000fe20000000013 */
[----:B------:R-:W-:Y:S01]  /*1f90*/  FMUL.FTZ R85, R85, c[0x0][0x1e8] ;  /* 0x00007a0055557a20 */ /* 0x000fe20000410000 */
[----:B------:R-:W-:Y:S01]  /*1fa0*/  @P1 PRMT R16, R16, 0x5410, R20 ;  /* 0x0000541010101816 */ /* 0x000fe20000000014 */
[----:B------:R-:W-:Y:S01]  /*1fb0*/  @P1 IMAD.WIDE.U32 R20, R114, R127, c[0x0][0x258] ;  /* 0x0000960072141625 */ /* 0x000fe200078e007f */
[----:B------:R-:W-:-:S02]  /*1fc0*/  @P1 PRMT R17, R17, 0x5410, R22 ;  /* 0x0000541011111816 */ /* 0x000fc40000000016 */
[----:B------:R-:W-:Y:S01]  /*1fd0*/  @P1 PRMT R18, R18, 0x5410, R28 ;  /* 0x0000541012121816 */ /* 0x000fe2000000001c */
[----:B------:R-:W-:Y:S01]  /*1fe0*/  FMUL.FTZ R117, R117, c[0x0][0x1e8] ;  /* 0x00007a0075757a20 */ /* 0x000fe20000410000 */
[----:B------:R-:W-:Y:S01]  /*1ff0*/  @P1 PRMT R19, R19, 0x5410, R72 ;  /* 0x0000541013131816 */ /* 0x000fe20000000048 */
[-C--:B------:R-:W-:Y:S01]  /*2000*/  FMUL.FTZ R119, R119, R78.reuse ;  /* 0x0000004e77777220 */ /* 0x080fe20000410000 */
[C---:B------:R-:W-:Y:S01]  /*2010*/  LOP3.LUT P5, RZ, R2.reuse, 0xff00, RZ, 0xc0, !PT ;  /* 0x0000ff0002ff7812 */ /* 0x040fe200078ac0ff */
[-C--:B------:R-:W-:Y:S01]  /*2020*/  FMUL.FTZ R121, R121, R78.reuse ;  /* 0x0000004e79797220 */ /* 0x080fe20000410000 */
[----:B------:R-:W-:Y:S01]  /*2030*/  LOP3.LUT P4, RZ, R2, 0xff0000, RZ, 0xc0, !PT ;  /* 0x00ff000002ff7812 */ /* 0x000fe2000788c0ff */
[----:B------:R2:W-:Y:S01]  /*2040*/  @P1 STG.E.128 [R20.64], R16 ;  /* 0x0000001014001986 */ /* 0x0005e2000c101d04 */
[C---:B------:R-:W-:Y:S01]  /*2050*/  LEA R28, P6, R114.reuse, c[0x0][0x248], 0x4 ;  /* 0x00009200721c7a11 */ /* 0x040fe200078c20ff */
[----:B------:R-:W-:Y:S01]  /*2060*/  FMUL.FTZ R119, R119, c[0x0][0x1e8] ;  /* 0x00007a0077777a20 */ /* 0x000fe20000410000 */
[----:B------:R-:W-:Y:S01]  /*2070*/  LOP3.LUT P1, RZ, R3, 0xff00, RZ, 0xc0, !PT ;  /* 0x0000ff0003ff7812 */ /* 0x000fe2000782c0ff */
[----:B------:R-:W-:Y:S01]  /*2080*/  FMUL.FTZ R121, R121, c[0x0][0x1e8] ;  /* 0x00007a0079797a20 */ /* 0x000fe20000410000 */
[----:B------:R-:W-:Y:S01]  /*2090*/  LEA.HI.X R29, R114, c[0x0][0x24c], RZ, 0x4, P6 ;  /* 0x00009300721d7a11 */ /* 0x000fe200030f24ff */
[----:B------:R-:W-:Y:S01]  /*20a0*/  FMUL.FTZ R78, R115, R78 ;  /* 0x0000004e734e7220 */ /* 0x000fe20000410000 */
[C---:B------:R-:W-:Y:S01]  /*20b0*/  LOP3.LUT P0, RZ, R3.reuse, 0xff0000, RZ, 0xc0, !PT ;  /* 0x00ff000003ff7812 */ /* 0x040fe2000780c0ff */
[----:B------:R-:W-:Y:S01]  /*20c0*/  HFMA2.MMA R72, -RZ, RZ, 0, 0 ;  /* 0x00000000ff487435 */ /* 0x000fe200000001ff */
[----:B------:R-:W-:Y:S01]  /*20d0*/  LOP3.LUT P6, RZ, R3, 0xff000000, RZ, 0xc0, !PT ;  /* 0xff00000003ff7812 */ /* 0x000fe200078cc0ff */
[----:B------:R-:W-:Y:S01]  /*20e0*/  FMUL.FTZ R115, R78, c[0x0][0x1e8] ;  /* 0x00007a004e737a20 */ /* 0x000fe20000410000 */
[----:B------:R-:W-:Y:S01]  /*20f0*/  LOP3.LUT P3, RZ, R2, 0xff000000, RZ, 0xc0, !PT ;  /* 0xff00000002ff7812 */ /* 0x000fe2000786c0ff */
[----:B------:R-:W-:Y:S01]  /*2100*/  FADD.FTZ R46, R35, R46 ;  /* 0x0000002e232e7221 */ /* 0x000fe20000010000 */
[----:B------:R-:W-:Y:S01]  /*2110*/  @P5 PRMT R2, RZ, 0x7610, R4 ;  /* 0x00007610ff025816 */ /* 0x000fe20000000004 */
[----:B------:R-:W-:Y:S01]  /*2120*/  FADD.FTZ R47, R34, R47 ;  /* 0x0000002f222f7221 */ /* 0x000fe20000010000 */
[----:B------:R-:W-:Y:S01]  /*2130*/  MOV R23, c[0x0][0x160] ;  /* 0x0000580000177a02 */ /* 0x000fe20000000f00 */
[----:B------:R-:W-:Y:S01]  /*2140*/  HFMA2.MMA R35, -RZ, RZ, 0, 0 ;  /* 0x00000000ff237435 */ /* 0x000fe200000001ff */
[----:B------:R-:W-:Y:S01]  /*2150*/  MOV R79, RZ ;  /* 0x000000ff004f7202 */ /* 0x000fe20000000f00 */
[----:B------:R-:W-:Y:S01]  /*2160*/  FADD.FTZ R44, R33, R44 ;  /* 0x0000002c212c7221 */ /* 0x000fe20000010000 */
[----:B------:R-:W-:Y:S01]  /*2170*/  LEA R106, R23, R106, 0x2 ;  /* 0x0000006a176a7211 */ /* 0x000fe200078e10ff */
[----:B------:R-:W-:Y:S01]  /*2180*/  FADD.FTZ R45, R32, R45 ;  /* 0x0000002d202d7221 */ /* 0x000fe20000010000 */
[----:B------:R-:W-:Y:S01]  /*2190*/  CS2R R22, SRZ ;  /* 0x0000000000167805 */ /* 0x000fe2000001ff00 */
[----:B------:R-:W-:-:S02]  /*21a0*/  FADD.FTZ R50, R129, R50 ;  /* 0x0000003281327221 */ /* 0x000fc40000010000 */
[----:B------:R-:W-:Y:S02]  /*21b0*/  FADD.FTZ R51, R130, R51 ;  /* 0x0000003382337221 */ /* 0x000fe40000010000 */
[----:B------:R-:W-:Y:S02]  /*21c0*/  FADD.FTZ R48, R73, R48 ;  /* 0x0000003049307221 */ /* 0x000fe40000010000 */
[----:B------:R-:W-:Y:S01]  /*21d0*/  FADD.FTZ R49, R116, R49 ;  /* 0x0000003174317221 */ /* 0x000fe20000010000 */
[--C-:B--2---:R-:W-:Y:S02]  /*21e0*/  @P2 PRMT R20, RZ, 0x5410, R24.reuse ;  /* 0x00005410ff142816 */ /* 0x104fe40000000018 */
[----:B------:R-:W-:Y:S02]  /*21f0*/  @P0 PRMT R34, RZ, 0x5410, R27 ;  /* 0x00005410ff220816 */ /* 0x000fe4000000001b */
[----:B------:R-:W-:Y:S01]  /*2200*/  @P5 PRMT R24, RZ, 0x7610, R24 ;  /* 0x00007610ff185816 */ /* 0x000fe20000000018 */
[----:B------:R-:W-:Y:S01]  /*2210*/  @P2 FMUL.FTZ R31, R80, R20 ;  /* 0x00000014501f2220 */ /* 0x000fe20000410000 */
[----:B------:R-:W-:Y:S01]  /*2220*/  LOP3.LUT P2, RZ, R3, 0xff, RZ, 0xc0, !PT ;  /* 0x000000ff03ff7812 */ /* 0x000fe2000784c0ff */
[----:B------:R-:W-:Y:S01]  /*2230*/  HFMA2.MMA R3, -RZ, RZ, 0, 0 ;  /* 0x00000000ff037435 */ /* 0x000fe200000001ff */
[----:B------:R-:W-:Y:S01]  /*2240*/  CS2R R20, SRZ ;  /* 0x0000000000147805 */ /* 0x000fe2000001ff00 */
[----:B------:R-:W-:Y:S01]  /*2250*/  @P0 FMUL.FTZ R35, R121, R34 ;  /* 0x0000002279230220 */ /* 0x000fe20000410000 */
[----:B------:R-:W-:Y:S01]  /*2260*/  @P1 PRMT R33, RZ, 0x7610, R26 ;  /* 0x00007610ff211816 */ /* 0x000fe2000000001a */
[----:B------:R-:W-:-:S02]  /*2270*/  FADD.FTZ R42, R31, R42 ;  /* 0x0000002a1f2a7221 */ /* 0x000fc40000010000 */
[----:B------:R-:W-:Y:S01]  /*2280*/  @P5 FMUL.FTZ R3, R123, R2 ;  /* 0x000000027b035220 */ /* 0x000fe20000410000 */
[----:B------:R-:W-:Y:S01]  /*2290*/  @P4 PRMT R2, RZ, 0x5410, R5 ;  /* 0x00005410ff024816 */ /* 0x000fe20000000005 */
[----:B------:R-:W-:-:S04]  /*22a0*/  FADD.FTZ R36, R35, R36 ;  /* 0x0000002423247221 */ /* 0x000fc80000010000 */
[----:B------:R-:W-:Y:S01]  /*22b0*/  @P4 FMUL.FTZ R21, R81, R2 ;  /* 0x0000000251154220 */ /* 0x000fe20000410000 */
[----:B------:R-:W-:Y:S02]  /*22c0*/  @P3 PRMT R2, RZ, 0x7610, R5 ;  /* 0x00007610ff023816 */ /* 0x000fe40000000005 */
[----:B------:R-:W-:-:S03]  /*22d0*/  @P2 PRMT R32, RZ, 0x5410, R26 ;  /* 0x00005410ff202816 */ /* 0x000fc6000000001a */
[----:B------:R-:W-:Y:S01]  /*22e0*/  @P3 FMUL.FTZ R20, R85, R2 ;  /* 0x0000000255143220 */ /* 0x000fe20000410000 */
[----:B------:R-:W-:-:S04]  /*22f0*/  @P2 PRMT R2, RZ, 0x5410, R6 ;  /* 0x00005410ff022816 */ /* 0x000fc80000000006 */
[----:B------:R-:W-:Y:S01]  /*2300*/  F2FP.BF16.PACK_AB R21, R20, R21 ;  /* 0x000000151415723e */ /* 0x000fe200000010ff */
[----:B------:R-:W-:Y:S01]  /*2310*/  @P2 FMUL.FTZ R22, R117, R2 ;  /* 0x0000000275162220 */ /* 0x000fe20000410000 */
[----:B------:R-:W-:Y:S02]  /*2320*/  @P1 PRMT R2, RZ, 0x7610, R6 ;  /* 0x00007610ff021816 */ /* 0x000fe40000000006 */
[----:B------:R-:W-:Y:S01]  /*2330*/  F2FP.BF16.PACK_AB R20, R3, R30 ;  /* 0x0000001e0314723e */ /* 0x000fe200000010ff */
[----:B------:R-:W-:Y:S01]  /*2340*/  HFMA2.MMA R3, -RZ, RZ, 0, 0 ;  /* 0x00000000ff037435 */ /* 0x000fe200000001ff */
[----:B------:R-:W-:Y:S01]  /*2350*/  @P4 PRMT R30, RZ, 0x5410, R25 ;  /* 0x00005410ff1e4816 */ /* 0x000fe20000000019 */
[----:B------:R-:W-:Y:S01]  /*2360*/  @P1 FMUL.FTZ R79, R119, R2 ;  /* 0x00000002774f1220 */ /* 0x000fe20000410000 */
[----:B------:R-:W-:Y:S02]  /*2370*/  @P0 PRMT R2, RZ, 0x5410, R7 ;  /* 0x00005410ff020816 */ /* 0x000fe40000000007 */
[----:B------:R-:W-:Y:S01]  /*2380*/  @P3 PRMT R25, RZ, 0x7610, R25 ;  /* 0x00007610ff193816 */ /* 0x000fe20000000019 */
[----:B------:R-:W-:Y:S01]  /*2390*/  @P4 FMUL.FTZ R3, R81, R30 ;  /* 0x0000001e51034220 */ /* 0x000fe20000410000 */
[----:B------:R-:W-:Y:S01]  /*23a0*/  F2FP.BF16.PACK_AB R22, R79, R22 ;  /* 0x000000164f16723e */ /* 0x000fe200000010ff */
[----:B------:R-:W-:Y:S01]  /*23b0*/  @P0 FMUL.FTZ R23, R121, R2 ;  /* 0x0000000279170220 */ /* 0x000fe20000410000 */
[----:B------:R-:W-:Y:S01]  /*23c0*/  @P6 PRMT R2, RZ, 0x7610, R7 ;  /* 0x00007610ff026816 */ /* 0x000fe20000000007 */
[----:B------:R-:W-:Y:S01]  /*23d0*/  FADD.FTZ R40, R3, R40 ;  /* 0x0000002803287221 */ /* 0x000fe20000010000 */
[----:B------:R-:W-:-:S02]  /*23e0*/  ISETP.GE.AND P0, PT, R106, c[0x0][0x164], PT ;  /* 0x000059006a007a0c */ /* 0x000fc40003f06270 */
[----:B------:R-:W-:Y:S01]  /*23f0*/  MOV R30, RZ ;  /* 0x000000ff001e7202 */ /* 0x000fe20000000f00 */
[----:B------:R-:W-:Y:S01]  /*2400*/  @P6 FMUL.FTZ R72, R115, R2 ;  /* 0x0000000273486220 */ /* 0x000fe20000410000 */
[----:B------:R-:W-:Y:S01]  /*2410*/  MOV R2, RZ ;  /* 0x000000ff00027202 */ /* 0x000fe20000000f00 */
[----:B------:R-:W-:Y:S01]  /*2420*/  @P5 FMUL.FTZ R2, R123, R24 ;  /* 0x000000187b025220 */ /* 0x000fe20000410000 */
[----:B------:R-:W-:Y:S01]  /*2430*/  MOV R24, RZ ;  /* 0x000000ff00187202 */ /* 0x000fe20000000f00 */
[----:B------:R-:W-:Y:S01]  /*2440*/  @P3 FMUL.FTZ R24, R85, R25 ;  /* 0x0000001955183220 */ /* 0x000fe20000410000 */
[----:B------:R-:W-:Y:S01]  /*2450*/  F2FP.BF16.PACK_AB R23, R72, R23 ;  /* 0x000000174817723e */ /* 0x000fe200000010ff */
[----:B------:R-:W-:Y:S01]  /*2460*/  FADD.FTZ R43, R2, R43 ;  /* 0x0000002b022b7221 */ /* 0x000fe20000010000 */
[----:B------:R-:W-:Y:S01]  /*2470*/  @P6 PRMT R72, RZ, 0x7610, R27 ;  /* 0x00007610ff486816 */ /* 0x000fe2000000001b */
[----:B------:R-:W-:Y:S01]  /*2480*/  FADD.FTZ R41, R24, R41 ;  /* 0x0000002918297221 */ /* 0x000fe20000010000 */
[----:B------:R-:W-:Y:S01]  /*2490*/  CS2R R26, SRZ ;  /* 0x00000000001a7805 */ /* 0x000fe2000001ff00 */
[----:B------:R0:W-:Y:S01]  /*24a0*/  STG.E.128 [R28.64], R20 ;  /* 0x000000141c007986 */ /* 0x0001e2000c101d04 */
[----:B------:R-:W-:-:S02]  /*24b0*/  @P2 FMUL.FTZ R27, R117, R32 ;  /* 0x00000020751b2220 */ /* 0x000fc40000410000 */
[----:B------:R-:W-:Y:S02]  /*24c0*/  @P1 FMUL.FTZ R26, R119, R33 ;  /* 0x00000021771a1220 */ /* 0x000fe40000410000 */
[----:B------:R-:W-:Y:S02]  /*24d0*/  @P6 FMUL.FTZ R30, R115, R72 ;  /* 0x00000048731e6220 */ /* 0x000fe40000410000 */
[----:B------:R-:W-:Y:S02]  /*24e0*/  FADD.FTZ R38, R27, R38 ;  /* 0x000000261b267221 */ /* 0x000fe40000010000 */
[----:B------:R-:W-:Y:S02]  /*24f0*/  FADD.FTZ R39, R26, R39 ;  /* 0x000000271a277221 */ /* 0x000fe40000010000 */
[----:B------:R-:W-:Y:S01]  /*2500*/  FADD.FTZ R37, R30, R37 ;  /* 0x000000251e257221 */ /* 0x000fe20000010000 */
[----:B0-----:R-:W-:Y:S01]  /*2510*/  @P0 CALL.REL.NOINC `(.L_x_543) ;  /* 0x0000001000000944 */ /* 0x001fe20003c00000 */
[----:B------:R-:W-:Y:S05]  /*2520*/  BRA `(.L_x_544) ;  /* 0xffffe05000007947 */ /* 0x000fea000383ffff */
.L_x_543:
[----:B------:R-:W-:Y:S05]  /*2530*/  BSYNC B1 ;  /* 0x0000000000017941 */ /* 0x000fea0003800000 */
.L_x_540:
        /* <DEDUP_REMOVED lines=48> */
.L_x_539:
[----:B------:R-:W-:Y:S05]  /*2840*/  BSYNC B0 ;  /* 0x0000000000007941 */ /* 0x000fea0003800000 */
.L_x_537:
[----:B------:R-:W0:Y:S01]  /*2850*/  S2R R54, SR_TID.X ;  /* 0x0000000000367919 */ /* 0x000e220000002100 */
[----:B------:R-:W-:Y:S03]  /*2860*/  WARPSYNC 0xffffffff ;  /* 0xffffffff00007948 */ /* 0x000fe60003800000 */
[----:B------:R-:W1:Y:S01]  /*2870*/  S2R R52, SR_CTAID.X ;  /* 0x0000000000347919 */ /* 0x000e620000002500 */
[----:B0-----:R-:W-:-:S04]  /*2880*/  SHF.R.U32.HI R2, RZ, 0x5, R54 ;  /* 0x00000005ff027819 */ /* 0x001fc80000011636 */
        /* <DEDUP_REMOVED lines=8> */
[----:B------:R-:W0:Y:S04]  /*2910*/  LDS R2, [R54.X4] ;  /* 0x0000000036027984 */ /* 0x000e280000004800 */
[----:B------:R-:W2:Y:S04]  /*2920*/  LDS R3, [R54.X4+0x200] ;  /* 0x0002000036037984 */ /* 0x000ea80000004800 */
[----:B------:R-:W3:Y:S04]  /*2930*/  LDS R12, [R54.X4+0x600] ;  /* 0x00060000360c7984 */ /* 0x000ee80000004800 */
[----:B------:R-:W4:Y:S04]  /*2940*/  LDS R37, [R54.X4+0x800] ;  /* 0x0008000036257984 */ /* 0x000f280000004800 */
[----:B------:R-:W5:Y:S04]  /*2950*/  LDS R38, [R54.X4+0xa00] ;  /* 0x000a000036267984 */ /* 0x000f680000004800 */
[----:B------:R-:W1:Y:S04]  /*2960*/  LDS R36, [R54.X4+0x400] ;  /* 0x0004000036247984 */ /* 0x000e680000004800 */
[----:B------:R-:W1:Y:S04]  /*2970*/  LDS R13, [R54.X4+0xc00] ;  /* 0x000c0000360d7984 */ /* 0x000e680000004800 */
[----:B------:R-:W1:Y:S04]  /*2980*/  LDS R15, [R54.X4+0xe00] ;  /* 0x000e0000360f7984 */ /* 0x000e680000004800 */
[----:B------:R-:W1:Y:S04]  /*2990*/  LDS R17, [R54.X4+0x1000] ;  /* 0x0010000036117984 */ /* 0x000e680000004800 */
[----:B------:R-:W1:Y:S04]  /*29a0*/  LDS R14, [R54.X4+0x1200] ;  /* 0x00120000360e7984 */ /* 0x000e680000004800 */
[----:B------:R-:W1:Y:S01]  /*29b0*/  LDS R16, [R54.X4+0x1400] ;  /* 0x0014000036107984 */ /* 0x000e620000004800 */
[----:B0-----:R-:W-:-:S03]  /*29c0*/  FADD.FTZ R2, RZ, R2 ;  /* 0x00000002ff027221 */ /* 0x001fc60000010000 */
[----:B------:R-:W0:Y:S01]  /*29d0*/  LDS R19, [R54.X4+0x1600] ;  /* 0x0016000036137984 */ /* 0x000e220000004800 */
[----:B--2---:R-:W-:-:S03]  /*29e0*/  FADD.FTZ R3, RZ, R3 ;  /* 0x00000003ff037221 */ /* 0x004fc60000010000 */
[----:B------:R-:W2:Y:S01]  /*29f0*/  LDS R25, [R54.X4+0x1800] ;  /* 0x0018000036197984 */ /* 0x000ea20000004800 */
[----:B---3--:R-:W-:-:S03]  /*2a00*/  FADD.FTZ R12, RZ, R12 ;  /* 0x0000000cff0c7221 */ /* 0x008fc60000010000 */
[----:B------:R-:W-:Y:S01]  /*2a10*/  LDS R18, [R54.X4+0x1a00] ;  /* 0x001a000036127984 */ /* 0x000fe20000004800 */
[----:B----4-:R-:W-:-:S03]  /*2a20*/  FADD.FTZ R2, R2, R37 ;  /* 0x0000002502027221 */ /* 0x010fc60000010000 */
[----:B------:R-:W3:Y:S01]  /*2a30*/  LDS R24, [R54.X4+0x1c00] ;  /* 0x001c000036187984 */ /* 0x000ee20000004800 */
[----:B-----5:R-:W-:-:S03]  /*2a40*/  FADD.FTZ R3, R3, R38 ;  /* 0x0000002603037221 */ /* 0x020fc60000010000 */
[----:B------:R-:W4:Y:S01]  /*2a50*/  LDS R27, [R54.X4+0x1e00] ;  /* 0x001e0000361b7984 */ /* 0x000f220000004800 */
[----:B-1----:R-:W-:-:S03]  /*2a60*/  FADD.FTZ R36, RZ, R36 ;  /* 0x00000024ff247221 */ /* 0x002fc60000010000 */
[----:B------:R-:W-:Y:S01]  /*2a70*/  BAR.SYNC.DEFER_BLOCKING 0x0 ;  /* 0x0000000000007b1d */ /* 0x000fe20000010000 */
[----:B------:R-:W-:Y:S02]  /*2a80*/  FADD.FTZ R13, R36, R13 ;  /* 0x0000000d240d7221 */ /* 0x000fe40000010000 */
[----:B------:R-:W-:Y:S02]  /*2a90*/  FADD.FTZ R12, R12, R15 ;  /* 0x0000000f0c0c7221 */ /* 0x000fe40000010000 */
[----:B------:R-:W-:Y:S02]  /*2aa0*/  IMAD R15, R52, c[0x0][0x168], RZ ;  /* 0x00005a00340f7a24 */ /* 0x000fe400078e02ff */
[----:B------:R-:W-:-:S03]  /*2ab0*/  FADD.FTZ R2, R2, R17 ;  /* 0x0000001102027221 */ /* 0x000fc60000010000 */
[----:B------:R-:W-:Y:S01]  /*2ac0*/  IADD3 R15, P0, R15, R54, RZ ;  /* 0x000000360f0f7210 */ /* 0x000fe20007f1e0ff */
[----:B------:R-:W-:Y:S02]  /*2ad0*/  FADD.FTZ R3, R3, R14 ;  /* 0x0000000e03037221 */ /* 0x000fe40000010000 */
[----:B------:R-:W-:Y:S02]  /*2ae0*/  FADD.FTZ R13, R13, R16 ;  /* 0x000000100d0d7221 */ /* 0x000fe40000010000 */
[----:B0-----:R-:W-:Y:S01]  /*2af0*/  FADD.FTZ R12, R12, R19 ;  /* 0x000000130c0c7221 */ /* 0x001fe20000010000 */
[----:B------:R-:W-:Y:S01]  /*2b00*/  STS.128 [R0], R4 ;  /* 0x0000000400007388 */ /* 0x000fe20000000c00 */
[----:B--2---:R-:W-:-:S03]  /*2b10*/  FADD.FTZ R25, R2, R25 ;  /* 0x0000001902197221 */ /* 0x004fc60000010000 */
[----:B------:R0:W-:Y:S04]  /*2b20*/  STS.128 [R0+0x10], R8 ;  /* 0x0000100800007388 */ /* 0x0001e80000000c00 */
[----:B------:R1:W-:Y:S01]  /*2b30*/  STS.128 [R0+0x400], R20 ;  /* 0x0004001400007388 */ /* 0x0003e20000000c00 */
[----:B---3--:R-:W-:-:S03]  /*2b40*/  FADD.FTZ R13, R13, R24 ;  /* 0x000000180d0d7221 */ /* 0x008fc60000010000 */
[----:B------:R-:W-:Y:S01]  /*2b50*/  STS.128 [R0+0x410], R28 ;  /* 0x0004101c00007388 */ /* 0x000fe20000000c00 */
[----:B----4-:R-:W-:-:S03]  /*2b60*/  FADD.FTZ R27, R12, R27 ;  /* 0x0000001b0c1b7221 */ /* 0x010fc60000010000 */
[----:B------:R-:W-:Y:S01]  /*2b70*/  BAR.SYNC.DEFER_BLOCKING 0x0 ;  /* 0x0000000000007b1d */ /* 0x000fe20000010000 */
[----:B0-----:R-:W-:Y:S01]  /*2b80*/  FADD.FTZ R9, R3, R18 ;  /* 0x0000001203097221 */ /* 0x001fe20000010000 */
[----:B-1----:R-:W-:-:S04]  /*2b90*/  IADD3.X R22, RZ, RZ, RZ, P0, !PT ;  /* 0x000000ffff167210 */ /* 0x002fc800007fe4ff */
        /* <DEDUP_REMOVED lines=27> */
[----:B------:R-:W-:-:S03]  /*2d50*/  FADD.FTZ R7, R26, R7 ;  /* 0x000000071a077221 */ /* 0x000fc60000010000 */
[----:B------:R-:W-:Y:S01]  /*2d60*/  IADD3 R4, P1, R6, c[0x0][0x220], RZ ;  /* 0x0000880006047a10 */ /* 0x000fe20007f3e0ff */
[----:B------:R-:W-:Y:S01]  /*2d70*/  FADD.FTZ R11, R2, R11 ;  /* 0x0000000b020b7221 */ /* 0x000fe20000010000 */
[----:B------:R-:W-:Y:S01]  /*2d80*/  IADD3 R2, P0, R6, c[0x0][0x228], RZ ;  /* 0x00008a0006027a10 */ /* 0x000fe20007f1e0ff */
[----:B------:R-:W-:-:S03]  /*2d90*/  FADD.FTZ R8, R3, R8 ;  /* 0x0000000803087221 */ /* 0x000fc60000010000 */
[----:B------:R-:W-:Y:S02]  /*2da0*/  IADD3.X R3, R22, c[0x0][0x22c], RZ, P0, !PT ;  /* 0x00008b0016037a10 */ /* 0x000fe400007fe4ff */
[----:B------:R-:W-:Y:S01]  /*2db0*/  IADD3 R6, P0, R6, c[0x0][0x240], RZ ;  /* 0x0000900006067a10 */ /* 0x000fe20007f1e0ff */
[----:B0-----:R-:W-:Y:S01]  /*2dc0*/  FADD.FTZ R10, R5, R10 ;  /* 0x0000000a050a7221 */ /* 0x001fe20000010000 */
[C---:B------:R-:W-:Y:S01]  /*2dd0*/  IADD3.X R5, R22.reuse, c[0x0][0x224], RZ, P1, !PT ;  /* 0x0000890016057a10 */ /* 0x040fe20000ffe4ff */
[----:B------:R-:W-:Y:S01]  /*2de0*/  STS.128 [R0], R32 ;  /* 0x0000002000007388 */ /* 0x000fe20000000c00 */
[----:B-1----:R-:W-:Y:S01]  /*2df0*/  FADD.FTZ R15, R7, R12 ;  /* 0x0000000c070f7221 */ /* 0x002fe20000010000 */
[----:B------:R-:W-:Y:S02]  /*2e00*/  IADD3.X R7, R22, c[0x0][0x244], RZ, P0, !PT ;  /* 0x0000910016077a10 */ /* 0x000fe400007fe4ff */
        /* <DEDUP_REMOVED lines=52> */
.L_x_541:
[----:B------:R-:W-:Y:S01]  /*3150*/  HFMA2.MMA R138, -RZ, RZ, 0, 5.9604644775390625e-08 ;  /* 0x00000001ff8a7435 */ /* 0x000fe200000001ff */
[----:B------:R-:W-:-:S02]  /*3160*/  MOV R23, R133 ;  /* 0x0000008500177202 */ /* 0x000fc40000000f00 */
[----:B------:R-:W-:Y:S02]  /*3170*/  MOV R127, 0x1f ;  /* 0x0000001f007f7802 */ /* 0x000fe40000000f00 */
[----:B------:R-:W-:Y:S02]  /*3180*/  MOV R134, 0xffffffff ;  /* 0xffffffff00867802 */ /* 0x000fe40000000f00 */
[----:B------:R-:W-:Y:S02]  /*3190*/  MOV R20, 0x31b0 ;  /* 0x000031b000147802 */ /* 0x000fe40000000f00 */
[----:B-----5:R-:W-:Y:S05]  /*31a0*/  CALL.REL.NOINC `($__internal_15_$__cuda_sm70_shflsync_bfly_p) ;  /* 0x0000045000007944 */ /* 0x020fea0003c00000 */
[----:B-1----:R-:W-:Y:S01]  /*31b0*/  MOV R22, R138 ;  /* 0x0000008a00167202 */ /* 0x002fe20000000f00 */
[----:B0-----:R-:W-:Y:S05]  /*31c0*/  BRA `(.L_x_545) ;  /* 0xffffdf5000007947 */ /* 0x001fea000383ffff */
.L_x_542:
[----:B------:R-:W-:Y:S01]  /*31d0*/  HFMA2.MMA R138, -RZ, RZ, 0, 5.9604644775390625e-08 ;  /* 0x00000001ff8a7435 */ /* 0x000fe200000001ff */
[----:B------:R-:W-:Y:S02]  /*31e0*/  MOV R23, R135 ;  /* 0x0000008700177202 */ /* 0x000fe40000000f00 */
[----:B------:R-:W-:Y:S02]  /*31f0*/  MOV R127, 0x1f ;  /* 0x0000001f007f7802 */ /* 0x000fe40000000f00 */
[----:B------:R-:W-:-:S02]  /*3200*/  MOV R134, 0xffffffff ;  /* 0xffffffff00867802 */ /* 0x000fc40000000f00 */
[----:B------:R-:W-:Y:S02]  /*3210*/  MOV R20, 0x3230 ;  /* 0x0000323000147802 */ /* 0x000fe40000000f00 */
[----:B01---5:R-:W-:Y:S05]  /*3220*/  CALL.REL.NOINC `($__internal_15_$__cuda_sm70_shflsync_bfly_p) ;  /* 0x000003d000007944 */ /* 0x023fea0003c00000 */
[----:B------:R-:W-:Y:S01]  /*3230*/  FADD.FTZ R133, R133, R22 ;  /* 0x0000001685857221 */ /* 0x000fe20000010000 */
[----:B0-----:R-:W-:Y:S01]  /*3240*/  MOV R127, 0x1f ;  /* 0x0000001f007f7802 */ /* 0x001fe20000000f00 */
[----:B-1----:R-:W-:Y:S01]  /*3250*/  FADD.FTZ R135, R135, R138 ;  /* 0x0000008a87877221 */ /* 0x002fe20000010000 */
[----:B------:R-:W-:Y:S01]  /*3260*/  HFMA2.MMA R138, -RZ, RZ, 0, 1.1920928955078125e-07 ;  /* 0x00000002ff8a7435 */ /* 0x000fe200000001ff */
[----:B------:R-:W-:Y:S02]  /*3270*/  MOV R134, 0xffffffff ;  /* 0xffffffff00867802 */ /* 0x000fe40000000f00 */
[----:B------:R-:W-:Y:S02]  /*3280*/  MOV R23, R133 ;  /* 0x0000008500177202 */ /* 0x000fe40000000f00 */
[----:B------:R-:W-:Y:S02]  /*3290*/  MOV R20, 0x32b0 ;  /* 0x000032b000147802 */ /* 0x000fe40000000f00 */
[----:B------:R-:W-:Y:S05]  /*32a0*/  CALL.REL.NOINC `($__internal_15_$__cuda_sm70_shflsync_bfly_p) ;  /* 0x0000035000007944 */ /* 0x000fea0003c00000 */
[----:B-1----:R-:W-:Y:S01]  /*32b0*/  MOV R22, R138 ;  /* 0x0000008a00167202 */ /* 0x002fe20000000f00 */
[----:B------:R-:W-:Y:S01]  /*32c0*/  HFMA2.MMA R138, -RZ, RZ, 0, 1.1920928955078125e-07 ;  /* 0x00000002ff8a7435 */ /* 0x000fe200000001ff */
[----:B0-----:R-:W-:-:S02]  /*32d0*/  MOV R23, R135 ;  /* 0x0000008700177202 */ /* 0x001fc40000000f00 */
[----:B------:R-:W-:Y:S02]  /*32e0*/  MOV R127, 0x1f ;  /* 0x0000001f007f7802 */ /* 0x000fe40000000f00 */
[----:B------:R-:W-:Y:S02]  /*32f0*/  MOV R134, 0xffffffff ;  /* 0xffffffff00867802 */ /* 0x000fe40000000f00 */
[----:B------:R-:W-:Y:S02]  /*3300*/  MOV R20, 0x3320 ;  /* 0x0000332000147802 */ /* 0x000fe40000000f00 */
[----:B------:R-:W-:Y:S05]  /*3310*/  CALL.REL.NOINC `($__internal_15_$__cuda_sm70_shflsync_bfly_p) ;  /* 0x000002e000007944 */ /* 0x000fea0003c00000 */
[----:B------:R-:W-:Y:S01]  /*3320*/  FADD.FTZ R133, R22, R133 ;  /* 0x0000008516857221 */ /* 0x000fe20000010000 */
[----:B0-----:R-:W-:Y:S01]  /*3330*/  MOV R127, 0x1f ;  /* 0x0000001f007f7802 */ /* 0x001fe20000000f00 */
[----:B-1----:R-:W-:Y:S01]  /*3340*/  FADD.FTZ R135, R135, R138 ;  /* 0x0000008a87877221 */ /* 0x002fe20000010000 */
[----:B------:R-:W-:Y:S01]  /*3350*/  HFMA2.MMA R138, -RZ, RZ, 0, 2.384185791015625e-07 ;  /* 0x00000004ff8a7435 */ /* 0x000fe200000001ff */
[----:B------:R-:W-:Y:S02]  /*3360*/  MOV R134, 0xffffffff ;  /* 0xffffffff00867802 */ /* 0x000fe40000000f00 */
[----:B------:R-:W-:-:S02]  /*3370*/  MOV R23, R133 ;  /* 0x0000008500177202 */ /* 0x000fc40000000f00 */
[----:B------:R-:W-:Y:S02]  /*3380*/  MOV R20, 0x33a0 ;  /* 0x000033a000147802 */ /* 0x000fe40000000f00 */
[----:B------:R-:W-:Y:S05]  /*3390*/  CALL.REL.NOINC `($__internal_15_$__cuda_sm70_shflsync_bfly_p) ;  /* 0x0000026000007944 */ /* 0x000fea0003c00000 */
[----:B-1----:R-:W-:Y:S01]  /*33a0*/  MOV R22, R138 ;  /* 0x0000008a00167202 */ /* 0x002fe20000000f00 */
[----:B------:R-:W-:Y:S01]  /*33b0*/  HFMA2.MMA R138, -RZ, RZ, 0, 2.384185791015625e-07 ;  /* 0x00000004ff8a7435 */ /* 0x000fe200000001ff */
[----:B0-----:R-:W-:Y:S02]  /*33c0*/  MOV R23, R135 ;  /* 0x0000008700177202 */ /* 0x001fe40000000f00 */
[----:B------:R-:W-:Y:S02]  /*33d0*/  MOV R127, 0x1f ;  /* 0x0000001f007f7802 */ /* 0x000fe40000000f00 */
[----:B------:R-:W-:Y:S02]  /*33e0*/  MOV R134, 0xffffffff ;  /* 0xffffffff00867802 */ /* 0x000fe40000000f00 */
[----:B------:R-:W-:Y:S02]  /*33f0*/  MOV R20, 0x3410 ;  /* 0x0000341000147802 */ /* 0x000fe40000000f00 */
[----:B------:R-:W-:Y:S05]  /*3400*/  CALL.REL.NOINC `($__internal_15_$__cuda_sm70_shflsync_bfly_p) ;  /* 0x000001f000007944 */ /* 0x000fea0003c00000 */
[----:B------:R-:W-:Y:S01]  /*3410*/  FADD.FTZ R133, R22, R133 ;  /* 0x0000008516857221 */ /* 0x000fe20000010000 */
[----:B0-----:R-:W-:Y:S01]  /*3420*/  MOV R127, 0x1f ;  /* 0x0000001f007f7802 */ /* 0x001fe20000000f00 */
[----:B-1----:R-:W-:Y:S01]  /*3430*/  FADD.FTZ R137, R135, R138 ;  /* 0x0000008a87897221 */ /* 0x002fe20000010000 */
[----:B------:R-:W-:Y:S01]  /*3440*/  HFMA2.MMA R138, -RZ, RZ, 0, 4.76837158203125e-07 ;  /* 0x00000008ff8a7435 */ /* 0x000fe200000001ff */
[----:B------:R-:W-:-:S02]  /*3450*/  MOV R134, 0xffffffff ;  /* 0xffffffff00867802 */ /* 0x000fc40000000f00 */
[----:B------:R-:W-:Y:S02]  /*3460*/  MOV R23, R133 ;  /* 0x0000008500177202 */ /* 0x000fe40000000f00 */
[----:B------:R-:W-:Y:S02]  /*3470*/  MOV R20, 0x3490 ;  /* 0x0000349000147802 */ /* 0x000fe40000000f00 */
[----:B------:R-:W-:Y:S05]  /*3480*/  CALL.REL.NOINC `($__internal_15_$__cuda_sm70_shflsync_bfly_p) ;  /* 0x0000017000007944 */ /* 0x000fea0003c00000 */
[----:B-1----:R-:W-:Y:S01]  /*3490*/  MOV R22, R138 ;  /* 0x0000008a00167202 */ /* 0x002fe20000000f00 */
[----:B------:R-:W-:Y:S01]  /*34a0*/  HFMA2.MMA R138, -RZ, RZ, 0, 4.76837158203125e-07 ;  /* 0x00000008ff8a7435 */ /* 0x000fe200000001ff */
[----:B0-----:R-:W-:Y:S02]  /*34b0*/  MOV R23, R137 ;  /* 0x0000008900177202 */ /* 0x001fe40000000f00 */
[----:B------:R-:W-:Y:S02]  /*34c0*/  MOV R127, 0x1f ;  /* 0x0000001f007f7802 */ /* 0x000fe40000000f00 */
[----:B------:R-:W-:Y:S02]  /*34d0*/  MOV R134, 0xffffffff ;  /* 0xffffffff00867802 */ /* 0x000fe40000000f00 */
[----:B------:R-:W-:-:S02]  /*34e0*/  MOV R20, 0x3500 ;  /* 0x0000350000147802 */ /* 0x000fc40000000f00 */
[----:B------:R-:W-:Y:S05]  /*34f0*/  CALL.REL.NOINC `($__internal_15_$__cuda_sm70_shflsync_bfly_p) ;  /* 0x0000010000007944 */ /* 0x000fea0003c00000 */
[----:B------:R-:W-:Y:S01]  /*3500*/  FADD.FTZ R135, R22, R133 ;  /* 0x0000008516877221 */ /* 0x000fe20000010000 */
[----:B0-----:R-:W-:Y:S01]  /*3510*/  MOV R127, 0x1f ;  /* 0x0000001f007f7802 */ /* 0x001fe20000000f00 */
[----:B-1----:R-:W-:Y:S01]  /*3520*/  FADD.FTZ R133, R137, R138 ;  /* 0x0000008a89857221 */ /* 0x002fe20000010000 */
[----:B------:R-:W-:Y:S01]  /*3530*/  HFMA2.MMA R138, -RZ, RZ, 0, 9.5367431640625e-07 ;  /* 0x00000010ff8a7435 */ /* 0x000fe200000001ff */
[----:B------:R-:W-:-:S02]  /*3540*/  MOV R134, 0xffffffff ;  /* 0xffffffff00867802 */ /* 0x000fc40000000f00 */
[----:B------:R-:W-:Y:S02]  /*3550*/  MOV R23, R135 ;  /* 0x0000008700177202 */ /* 0x000fe40000000f00 */
[----:B------:R-:W-:Y:S02]  /*3560*/  MOV R20, 0x3580 ;  /* 0x0000358000147802 */ /* 0x000fe40000000f00 */
[----:B------:R-:W-:Y:S05]  /*3570*/  CALL.REL.NOINC `($__internal_15_$__cuda_sm70_shflsync_bfly_p) ;  /* 0x0000008000007944 */ /* 0x000fea0003c00000 */
[----:B-1----:R-:W-:Y:S01]  /*3580*/  MOV R136, R138 ;  /* 0x0000008a00887202 */ /* 0x002fe20000000f00 */
[----:B------:R-:W-:Y:S01]  /*3590*/  HFMA2.MMA R138, -RZ, RZ, 0, 9.5367431640625e-07 ;  /* 0x00000010ff8a7435 */ /* 0x000fe200000001ff */
[----:B0-----:R-:W-:Y:S02]  /*35a0*/  MOV R23, R133 ;  /* 0x0000008500177202 */ /* 0x001fe40000000f00 */
[----:B------:R-:W-:Y:S02]  /*35b0*/  MOV R127, 0x1f ;  /* 0x0000001f007f7802 */ /* 0x000fe40000000f00 */
[----:B------:R-:W-:Y:S02]  /*35c0*/  MOV R134, 0xffffffff ;  /* 0xffffffff00867802 */ /* 0x000fe40000000f00 */
[----:B------:R-:W-:-:S02]  /*35d0*/  MOV R20, 0x35f0 ;  /* 0x000035f000147802 */ /* 0x000fc40000000f00 */
[----:B------:R-:W-:Y:S05]  /*35e0*/  CALL.REL.NOINC `($__internal_15_$__cuda_sm70_shflsync_bfly_p) ;  /* 0x0000001000007944 */ /* 0x000fea0003c00000 */
[----:B01----:R-:W-:Y:S05]  /*35f0*/  BRA `(.L_x_546) ;  /* 0xffffdc4000007947 */ /* 0x003fea000383ffff */
        .weak           $__internal_15_$__cuda_sm70_shflsync_bfly_p
        .type           $__internal_15_$__cuda_sm70_shflsync_bfly_p,@function
        .size           $__internal_15_$__cuda_sm70_shflsync_bfly_p,(.L_x_7193 - $__internal_15_$__cuda_sm70_shflsync_bfly_p)
$__internal_15_$__cuda_sm70_shflsync_bfly_p:
[----:B------:R-:W-:Y:S01]  /*3600*/  HFMA2.MMA R21, -RZ, RZ, 0, 0 ;  /* 0x00000000ff157435 */ /* 0x000fe200000001ff */
[----:B------:R-:W-:Y:S04]  /*3610*/  WARPSYNC R134 ;  /* 0x0000008600007348 */ /* 0x000fe80003800000 */
[----:B------:R0:W1:Y:S01]  /*3620*/  SHFL.BFLY PT, R138, R23, R138, R127 ;  /* 0x0c00008a178a7389 */ /* 0x00006200000e007f */
[----:B------:R-:W-:Y:S05]  /*3630*/  RET.REL.NODEC R20 `(_ZN10layer_norm13ln_bwd_kernelINS_13Kernel_traitsI13__nv_bfloat16S2_S2_S2_fjLj512ELj1ELj4ELj1ELj16ENS_18Kernel_traits_baseILj512ES2_S2_S2_S2_fjLj128EEEEELb1ELb1ELb0ELb1EEEvNS_9BwdParamsE) ;  /* 0xffffc9c014007950 */ /* 0x000fea0003c3ffff */
.L_x_547:
        /* <DEDUP_REMOVED lines=12> */
.L_x_7193:


//--------------------- .text._ZN10layer_norm22ln_bwd_finalize_kernelINS_22Kernel_traits_finalizeILj512E13__nv_bfloat16S2_S2_S2_fjLb1ELj1024ELj4ENS_18Kernel_traits_baseILj512ES2_S2_S2_S2_fjLj1024EEEEELb1ELb0EEEvNS_9BwdParamsE --------------------------
	.section	.text._ZN10layer_norm22ln_bwd_finalize_kernelINS_22Kernel_traits_finalizeILj512E13__nv_bfloat16S2_S2_S2_fjLb1ELj1024ELj4ENS_18Kernel_traits_baseILj512ES2_S2_S2_S2_fjLj1024EEEEELb1ELb0EEEvNS_9BwdParamsE,"ax",@progbits
	.sectioninfo	@"SHI_REGISTERS=32"
	.align	128
        .global         _ZN10layer_norm22ln_bwd_finalize_kernelINS_22Kernel_traits_finalizeILj512E13__nv_bfloat16S2_S2_S2_fjLb1ELj1024ELj4ENS_18Kernel_traits_baseILj512ES2_S2_S2_S2_fjLj1024EEEEELb1ELb0EEEvNS_9BwdParamsE
        .type           _ZN10layer_norm22ln_bwd_finalize_kernelINS_22Kernel_traits_finalizeILj512E13__nv_bfloat16S2_S2_S2_fjLb1ELj1024ELj4ENS_18Kernel_traits_baseILj512ES2_S2_S2_S2_fjLj1024EEEEELb1ELb0EEEvNS_9BwdParamsE,@function
        .size           _ZN10layer_norm22ln_bwd_finalize_kernelINS_22Kernel_traits_finalizeILj512E13__nv_bfloat16S2_S2_S2_fjLb1ELj1024ELj4ENS_18Kernel_traits_baseILj512ES2_S2_S2_S2_fjLj1024EEEEELb1ELb0EEEvNS_9BwdParamsE,(.L_x_7194 - _ZN10layer_norm22ln_bwd_finalize_kernelINS_22Kernel_traits_finalizeILj512E13__nv_bfloat16S2_S2_S2_fjLb1ELj1024ELj4ENS_18Kernel_traits_baseILj512ES2_S2_S2_S2_fjLj1024EEEEELb1ELb0EEEvNS_9BwdParamsE)
        .other          _ZN10layer_norm22ln_bwd_finalize_kernelINS_22Kernel_traits_finalizeILj512E13__nv_bfloat16S2_S2_S2_fjLb1ELj1024ELj4ENS_18Kernel_traits_baseILj512ES2_S2_S2_S2_fjLj1024EEEEELb1ELb0EEEvNS_9BwdParamsE,@"STO_CUDA_ENTRY STV_DEFAULT"
_ZN10layer_norm22ln_bwd_finalize_kernelINS_22Kernel_traits_finalizeILj512E13__nv_bfloat16S2_S2_S2_fjLb1ELj1024ELj4ENS_18Kernel_traits_baseILj512ES2_S2_S2_S2_fjLj1024EEEEELb1ELb0EEEvNS_9BwdParamsE:
.text._ZN10layer_norm22ln_bwd_finalize_kernelINS_22Kernel_traits_finalizeILj512E13__nv_bfloat16S2_S2_S2_fjLb1ELj1024ELj4ENS_18Kernel_traits_baseILj512ES2_S2_S2_S2_fjLj1024EEEEELb1ELb0EEEvNS_9BwdParamsE:
[----:B------:R-:W-:Y:S02]  /*0000*/  MOV R1, c[0x0][0x28] ;  /* 0x00000a0000017a02 */ /* 0x000fe40000000f00 */
[----:B------:R-:W0:Y:S04]  /*0010*/  S2R R0, SR_TID.X ;  /* 0x0000000000007919 */ /* 0x000e280000002100 */
[----:B------:R-:W1:Y:S01]  /*0020*/  S2R R5, SR_CTAID.X ;  /* 0x0000000000057919 */ /* 0x000e620000002500 */
[----:B0-----:R-:W-:Y:S02]  /*0030*/  LOP3.LUT R2, R0, 0x1f, RZ, 0xc0, !PT ;  /* 0x0000001f00027812 */ /* 0x001fe400078ec0ff */
[----:B-1----:R-:W-:-:S04]  /*0040*/  SHF.L.U32 R3, R5, 0x5, RZ ;  /* 0x0000000505037819 */ /* 0x002fc800000006ff */
[----:B------:R-:W-:-:S04]  /*0050*/  LOP3.LUT R4, R3, 0xffffffe0, R2, 0xe2, !PT ;  /* 0xffffffe003047812 */ /* 0x000fc800078ee202 */
[----:B------:R-:W-:-:S13]  /*0060*/  ISETP.GT.U32.AND P0, PT, R4, 0x1ff, PT ;  /* 0x000001ff0400780c */ /* 0x000fda0003f04070 */
[----:B------:R-:W-:Y:S05]  /*0070*/  @P0 EXIT ;  /* 0x000000000000094d */ /* 0x000fea0003800000 */
[--C-:B------:R-:W-:Y:S01]  /*0080*/  SHF.R.U32.HI R3, RZ, 0x5, R0.reuse ;  /* 0x00000005ff037819 */ /* 0x100fe20000011600 */
[----:B------:R-:W-:Y:S01]  /*0090*/  IMAD.SHL.U32 R5, R5, 0x10, RZ ;  /* 0x0000001005057824 */ /* 0x000fe200078e00ff */
[----:B------:R-:W-:Y:S01]  /*00a0*/  LOP3.LUT R6, R0, 0x3fffffe0, RZ, 0xc0, !PT ;  /* 0x3fffffe000067812 */ /* 0x000fe200078ec0ff */
[----:B------:R-:W-:Y:S01]  /*00b0*/  ULDC.64 UR4, c[0x0][0x118] ;  /* 0x0000460000047ab9 */ /* 0x000fe20000000a00 */
[C---:B------:R-:W-:Y:S02]  /*00c0*/  LOP3.LUT R7, R3.reuse, 0x1f, R0, 0x78, !PT ;  /* 0x0000001f03077812 */ /* 0x040fe400078e7800 */
[----:B------:R-:W-:Y:S02]  /*00d0*/  ISETP.NE.AND P0, PT, R3, 0x1f, PT ;  /* 0x0000001f0300780c */ /* 0x000fe40003f05270 */
[----:B------:R-:W-:Y:S02]  /*00e0*/  LOP3.LUT R5, R5, 0x7ffffff0, RZ, 0xc0, !PT ;  /* 0x7ffffff005057812 */ /* 0x000fe400078ec0ff */
[----:B------:R-:W-:Y:S01]  /*00f0*/  IADD3 R6, R6, R7, RZ ;  /* 0x0000000706067210 */ /* 0x000fe20007ffe0ff */
[C---:B------:R-:W-:Y:S01]  /*0100*/  IMAD R7, R2.reuse, 0x20, R7 ;  /* 0x0000002002077824 */ /* 0x040fe200078e0207 */
[----:B------:R-:W-:-:S02]  /*0110*/  ISETP.GT.U32.OR P0, PT, R2, 0xf, P0 ;  /* 0x0000000f0200780c */ /* 0x000fc40000704470 */
[----:B------:R-:W-:Y:S02]  /*0120*/  IADD3 R5, R2, R5, RZ ;  /* 0x0000000502057210 */ /* 0x000fe40007ffe0ff */
.L_x_561:
[----:B------:R-:W-:Y:S01]  /*0130*/  ISETP.GE.U32.AND P1, PT, R3, c[0x0][0x160], PT ;  /* 0x0000580003007a0c */ /* 0x000fe20003f26070 */
[----:B------:R-:W-:Y:S01]  /*0140*/  BSSY B0, `(.L_x_548) ;  /* 0x000007d000007945 */ /* 0x000fe20003800000 */
[----:B------:R-:W-:Y:S01]  /*0150*/  HFMA2.MMA R27, -RZ, RZ, 0, 0 ;  /* 0x00000000ff1b7435 */ /* 0x000fe200000001ff */
[----:B------:R-:W-:Y:S01]  /*0160*/  MOV R23, RZ ;  /* 0x000000ff00177202 */ /* 0x000fe20000000f00 */
[----:B------:R-:W-:Y:S01]  /*0170*/  IMAD.MOV.U32 R8, RZ, RZ, RZ ;  /* 0x000000ffff087224 */ /* 0x000fe200078e00ff */
[----:B------:R-:W-:-:S13]  /*0180*/  ISETP.GE.U32.OR P1, PT, R4, c[0x0][0x168], P1 ;  /* 0x00005a0004007a0c */ /* 0x000fda0000f26470 */
[----:B------:R-:W-:Y:S05]  /*0190*/  @P1 BRA `(.L_x_549) ;  /* 0x0000077000001947 */ /* 0x000fea0003800000 */
[----:B------:R-:W-:Y:S02]  /*01a0*/  ISETP.GE.U32.AND P2, PT, R3, c[0x0][0x160], PT ;  /* 0x0000580003007a0c */ /* 0x000fe40003f46070 */
[----:B------:R-:W-:-:S11]  /*01b0*/  MOV R25, R3 ;  /* 0x0000000300197202 */ /* 0x000fd60000000f00 */
[----:B------:R-:W-:Y:S01]  /*01c0*/  @P2 MOV R15, 0x4 ;  /* 0x00000004000f2802 */ /* 0x000fe20000000f00 */
[----:B------:R-:W-:-:S04]  /*01d0*/  @P2 IMAD R14, R25, c[0x0][0x168], R4 ;  /* 0x00005a00190e2a24 */ /* 0x000fc800078e0204 */
[----:B------:R-:W-:-:S04]  /*01e0*/  @P2 IMAD.WIDE.U32 R10, R14, R15, c[0x0][0x220] ;  /* 0x000088000e0a2625 */ /* 0x000fc800078e000f */
[CC--:B------:R-:W-:Y:S02]  /*01f0*/  @P2 IMAD.WIDE.U32 R12, R14.reuse, R15.reuse, c[0x0][0x228] ;  /* 0x00008a000e0c2625 */ /* 0x0c0fe400078e000f */
[----:B------:R-:W2:Y:S02]  /*0200*/  @P2 LDG.E R11, [R10.64] ;  /* 0x000000040a0b2981 */ /* 0x000ea4000c1e1900 */
[----:B------:R-:W-:Y:S02]  /*0210*/  @P2 IMAD.WIDE.U32 R14, R14, R15, c[0x0][0x240] ;  /* 0x000090000e0e2625 */ /* 0x000fe400078e000f */
[----:B------:R-:W3:Y:S04]  /*0220*/  @P2 LDG.E R12, [R12.64] ;  /* 0x000000040c0c2981 */ /* 0x000ee8000c1e1900 */
[----:B------:R-:W4:Y:S01]  /*0230*/  @P2 LDG.E R14, [R14.64] ;  /* 0x000000040e0e2981 */ /* 0x000f22000c1e1900 */
[----:B------:R-:W-:-:S04]  /*0240*/  @P2 IADD3 R25, R25, 0x20, RZ ;  /* 0x0000002019192810 */ /* 0x000fc80007ffe0ff */
[C---:B------:R-:W-:Y:S02]  /*0250*/  ISETP.GE.U32.AND P1, PT, R25.reuse, c[0x0][0x160], PT ;  /* 0x0000580019007a0c */ /* 0x040fe40003f26070 */
[----:B------:R-:W-:-:S04]  /*0260*/  IADD3 R8, -R25, c[0x0][0x160], RZ ;  /* 0x0000580019087a10 */ /* 0x000fc80007ffe1ff */
[----:B------:R-:W-:Y:S01]  /*0270*/  ISETP.LE.U32.OR P1, PT, R8, 0x60, P1 ;  /* 0x000000600800780c */ /* 0x000fe20000f23470 */
[----:B------:R-:W-:Y:S01]  /*0280*/  IMAD.MOV.U32 R8, RZ, RZ, RZ ;  /* 0x000000ffff087224 */ /* 0x000fe200078e00ff */
[----:B------:R-:W-:Y:S02]  /*0290*/  MOV R23, RZ ;  /* 0x000000ff00177202 */ /* 0x000fe40000000f00 */
[----:B------:R-:W-:Y:S01]  /*02a0*/  MOV R27, RZ ;  /* 0x000000ff001b7202 */ /* 0x000fe20000000f00 */
[----:B------:R-:W-:Y:S01]  /*02b0*/  BSSY B1, `(.L_x_550) ;  /* 0x0000038000017945 */ /* 0x000fe20003800000 */
[----:B--2---:R-:W-:Y:S02]  /*02c0*/  @P2 FADD.FTZ R8, R8, R11 ;  /* 0x0000000b08082221 */ /* 0x004fe40000010000 */
[----:B---3--:R-:W-:Y:S02]  /*02d0*/  @P2 FADD.FTZ R23, R23, R12 ;  /* 0x0000000c17172221 */ /* 0x008fe40000010000 */
[----:B----4-:R-:W-:Y:S01]  /*02e0*/  @P2 FADD.FTZ R27, R27, R14 ;  /* 0x0000000e1b1b2221 */ /* 0x010fe20000010000 */
[----:B------:R-:W-:-:S02]  /*02f0*/  PLOP3.LUT P2, PT, P2, PT, PT, 0x8, 0x0 ;  /* 0x000000000000781c */ /* 0x000fc4000174e170 */
[----:B------:R-:W-:Y:S06]  /*0300*/  @P1 BRA `(.L_x_551) ;  /* 0x0000032000001947 */ /* 0x000fec0003800000 */
[----:B------:R-:W-:Y:S01]  /*0310*/  IMAD.MOV.U32 R9, RZ, RZ, c[0x0][0x160] ;  /* 0x00005800ff097624 */ /* 0x000fe200078e00ff */
[----:B------:R-:W-:-:S04]  /*0320*/  PLOP3.LUT P2, PT, PT, PT, PT, 0x8, 0x0 ;  /* 0x000000000000781c */ /* 0x000fc80003f4e170 */
[----:B------:R-:W-:Y:S02]  /*0330*/  IADD3 R9, R9, -0x60, RZ ;  /* 0xffffffa009097810 */ /* 0x000fe40007ffe0ff */
.L_x_552:
[----:B------:R-:W-:Y:S01]  /*0340*/  HFMA2.MMA R11, -RZ, RZ, 0, 2.384185791015625e-07 ;  /* 0x00000004ff0b7435 */ /* 0x000fe200000001ff */
[C---:B------:R-:W-:Y:S01]  /*0350*/  IADD3 R13, R25.reuse, 0x20, RZ ;  /* 0x00000020190d7810 */ /* 0x040fe20007ffe0ff */
[C---:B------:R-:W-:Y:S01]  /*0360*/  IMAD R14, R25.reuse, c[0x0][0x168], R4 ;  /* 0x00005a00190e7a24 */ /* 0x040fe200078e0204 */
[----:B------:R-:W-:-:S03]  /*0370*/  IADD3 R21, R25, 0x40, RZ ;  /* 0x0000004019157810 */ /* 0x000fc60007ffe0ff */
[----:B------:R-:W-:-:S04]  /*0380*/  IMAD R28, R13, c[0x0][0x168], R4 ;  /* 0x00005a000d1c7a24 */ /* 0x000fc800078e0204 */
[----:B------:R-:W-:-:S04]  /*0390*/  IMAD.WIDE.U32 R12, R14, R11, c[0x0][0x220] ;  /* 0x000088000e0c7625 */ /* 0x000fc800078e000b */
[CC--:B------:R-:W-:Y:S02]  /*03a0*/  IMAD.WIDE.U32 R18, R14.reuse, R11.reuse, c[0x0][0x228] ;  /* 0x00008a000e127625 */ /* 0x0c0fe400078e000b */
[----:B------:R0:W2:Y:S02]  /*03b0*/  LDG.E R13, [R12.64] ;  /* 0x000000040c0d7981 */ /* 0x0000a4000c1e1900 */
[----:B------:R-:W-:-:S04]  /*03c0*/  IMAD.WIDE.U32 R14, R14, R11, c[0x0][0x240] ;  /* 0x000090000e0e7625 */ /* 0x000fc800078e000b */
[--C-:B------:R-:W-:Y:S01]  /*03d0*/  IMAD R20, R21, c[0x0][0x168], R4.reuse ;  /* 0x00005a0015147a24 */ /* 0x100fe200078e0204 */
[----:B------:R-:W-:Y:S01]  /*03e0*/  IADD3 R21, R25, 0x60, RZ ;  /* 0x0000006019157810 */ /* 0x000fe20007ffe0ff */
[----:B------:R-:W-:Y:S01]  /*03f0*/  IMAD.WIDE.U32 R16, R28, R11, c[0x0][0x220] ;  /* 0x000088001c107625 */ /* 0x000fe200078e000b */
[----:B------:R1:W3:Y:S04]  /*0400*/  LDG.E R10, [R14.64] ;  /* 0x000000040e0a7981 */ /* 0x0002e8000c1e1900 */
[----:B0-----:R0:W4:Y:S01]  /*0410*/  LDG.E R12, [R18.64] ;  /* 0x00000004120c7981 */ /* 0x001122000c1e1900 */
[----:B------:R-:W-:-:S03]  /*0420*/  IMAD R26, R21, c[0x0][0x168], R4 ;  /* 0x00005a00151a7a24 */ /* 0x000fc600078e0204 */
[----:B------:R5:W4:Y:S01]  /*0430*/  LDG.E R22, [R16.64] ;  /* 0x0000000410167981 */ /* 0x000b22000c1e1900 */
[----:B-1----:R-:W-:-:S04]  /*0440*/  IMAD.WIDE.U32 R14, R20, R11, c[0x0][0x220] ;  /* 0x00008800140e7625 */ /* 0x002fc800078e000b */
[----:B0-----:R-:W-:-:S04]  /*0450*/  IMAD.WIDE.U32 R18, R28, R11, c[0x0][0x228] ;  /* 0x00008a001c127625 */ /* 0x001fc800078e000b */
[-C--:B------:R-:W-:Y:S01]  /*0460*/  IMAD.WIDE.U32 R28, R28, R11.reuse, c[0x0][0x240] ;  /* 0x000090001c1c7625 */ /* 0x080fe200078e000b */
[----:B------:R0:W4:Y:S03]  /*0470*/  LDG.E R24, [R18.64] ;  /* 0x0000000412187981 */ /* 0x000126000c1e1900 */
[CC--:B-----5:R-:W-:Y:S02]  /*0480*/  IMAD.WIDE.U32 R16, R26.reuse, R11.reuse, c[0x0][0x220] ;  /* 0x000088001a107625 */ /* 0x0e0fe400078e000b */
[----:B------:R1:W5:Y:S04]  /*0490*/  LDG.E R28, [R28.64] ;  /* 0x000000041c1c7981 */ /* 0x000368000c1e1900 */
[----:B------:R1:W5:Y:S01]  /*04a0*/  LDG.E R16, [R16.64] ;  /* 0x0000000410107981 */ /* 0x000362000c1e1900 */
[----:B0-----:R-:W-:-:S03]  /*04b0*/  IMAD.WIDE.U32 R18, R26, R11, c[0x0][0x228] ;  /* 0x00008a001a127625 */ /* 0x001fc600078e000b */
[----:B-1----:R0:W5:Y:S04]  /*04c0*/  LDG.E R29, [R14.64] ;  /* 0x000000040e1d7981 */ /* 0x002168000c1e1900 */
[----:B------:R1:W5:Y:S01]  /*04d0*/  LDG.E R17, [R18.64] ;  /* 0x0000000412117981 */ /* 0x000362000c1e1900 */
[----:B0-----:R-:W-:-:S04]  /*04e0*/  IMAD.WIDE.U32 R14, R20, R11, c[0x0][0x228] ;  /* 0x00008a00140e7625 */ /* 0x001fc800078e000b */
[-C--:B------:R-:W-:Y:S02]  /*04f0*/  IMAD.WIDE.U32 R20, R20, R11.reuse, c[0x0][0x240] ;  /* 0x0000900014147625 */ /* 0x080fe400078e000b */
[----:B------:R-:W5:Y:S02]  /*0500*/  LDG.E R14, [R14.64] ;  /* 0x000000040e0e7981 */ /* 0x000f64000c1e1900 */
[----:B-1----:R-:W-:Y:S02]  /*0510*/  IMAD.WIDE.U32 R18, R26, R11, c[0x0][0x240] ;  /* 0x000090001a127625 */ /* 0x002fe400078e000b */
[----:B------:R-:W5:Y:S04]  /*0520*/  LDG.E R20, [R20.64] ;  /* 0x0000000414147981 */ /* 0x000f68000c1e1900 */
[----:B------:R-:W5:Y:S01]  /*0530*/  LDG.E R11, [R18.64] ;  /* 0x00000004120b7981 */ /* 0x000f62000c1e1900 */
[----:B------:R-:W-:-:S04]  /*0540*/  IADD3 R25, R25, 0x80, RZ ;  /* 0x0000008019197810 */ /* 0x000fc80007ffe0ff */
[----:B------:R-:W-:Y:S01]  /*0550*/  ISETP.GE.U32.AND P1, PT, R25, R9, PT ;  /* 0x000000091900720c */ /* 0x000fe20003f26070 */
[----:B--2---:R-:W-:Y:S02]  /*0560*/  FADD.FTZ R13, R13, R8 ;  /* 0x000000080d0d7221 */ /* 0x004fe40000010000 */
[----:B---3--:R-:W-:Y:S02]  /*0570*/  FADD.FTZ R27, R10, R27 ;  /* 0x0000001b0a1b7221 */ /* 0x008fe40000010000 */
[----:B----4-:R-:W-:Y:S02]  /*0580*/  FADD.FTZ R23, R12, R23 ;  /* 0x000000170c177221 */ /* 0x010fe40000010000 */
[----:B------:R-:W-:Y:S02]  /*0590*/  FADD.FTZ R22, R13, R22 ;  /* 0x000000160d167221 */ /* 0x000fe40000010000 */
[----:B------:R-:W-:Y:S02]  /*05a0*/  FADD.FTZ R23, R23, R24 ;  /* 0x0000001817177221 */ /* 0x000fe40000010000 */
[----:B-----5:R-:W-:-:S02]  /*05b0*/  FADD.FTZ R27, R27, R28 ;  /* 0x0000001c1b1b7221 */ /* 0x020fc40000010000 */
[----:B------:R-:W-:-:S04]  /*05c0*/  FADD.FTZ R29, R22, R29 ;  /* 0x0000001d161d7221 */ /* 0x000fc80000010000 */
[----:B------:R-:W-:Y:S02]  /*05d0*/  FADD.FTZ R8, R29, R16 ;  /* 0x000000101d087221 */ /* 0x000fe40000010000 */
[----:B------:R-:W-:Y:S02]  /*05e0*/  FADD.FTZ R14, R23, R14 ;  /* 0x0000000e170e7221 */ /* 0x000fe40000010000 */
[----:B------:R-:W-:Y:S02]  /*05f0*/  FADD.FTZ R20, R27, R20 ;  /* 0x000000141b147221 */ /* 0x000fe40000010000 */
[----:B------:R-:W-:Y:S02]  /*0600*/  FADD.FTZ R23, R14, R17 ;  /* 0x000000110e177221 */ /* 0x000fe40000010000 */
[----:B------:R-:W-:Y:S01]  /*0610*/  FADD.FTZ R27, R20, R11 ;  /* 0x0000000b141b7221 */ /* 0x000fe20000010000 */
[----:B------:R-:W-:Y:S05]  /*0620*/  @!P1 BRA `(.L_x_552) ;  /* 0xfffffd1000009947 */ /* 0x000fea000383ffff */
.L_x_551:
[----:B------:R-:W-:Y:S05]  /*0630*/  BSYNC B1 ;  /* 0x0000000000017941 */ /* 0x000fea0003800000 */
.L_x_550:
[C---:B------:R-:W-:Y:S01]  /*0640*/  ISETP.GE.U32.AND P1, PT, R25.reuse, c[0x0][0x160], PT ;  /* 0x0000580019007a0c */ /* 0x040fe20003f26070 */
[----:B------:R-:W-:Y:S01]  /*0650*/  BSSY B1, `(.L_x_553) ;  /* 0x000001c000017945 */ /* 0x000fe20003800000 */
[----:B------:R-:W-:-:S04]  /*0660*/  IADD3 R9, -R25, c[0x0][0x160], RZ ;  /* 0x0000580019097a10 */ /* 0x000fc80007ffe1ff */
[----:B------:R-:W-:-:S13]  /*0670*/  ISETP.LE.U32.OR P1, PT, R9, 0x20, P1 ;  /* 0x000000200900780c */ /* 0x000fda0000f23470 */
[----:B------:R-:W-:Y:S05]  /*0680*/  @P1 BRA `(.L_x_554) ;  /* 0x0000018000001947 */ /* 0x000fea0003800000 */
[----:B------:R-:W-:Y:S01]  /*0690*/  MOV R15, 0x4 ;  /* 0x00000004000f7802 */ /* 0x000fe20000000f00 */
[C---:B------:R-:W-:Y:S01]  /*06a0*/  IMAD R10, R25.reuse, c[0x0][0x168], R4 ;  /* 0x00005a00190a7a24 */ /* 0x040fe200078e0204 */
[----:B------:R-:W-:-:S03]  /*06b0*/  IADD3 R9, R25, 0x20, RZ ;  /* 0x0000002019097810 */ /* 0x000fc60007ffe0ff */
[----:B------:R-:W-:-:S04]  /*06c0*/  IMAD.WIDE.U32 R20, R10, R15, c[0x0][0x220] ;  /* 0x000088000a147625 */ /* 0x000fc800078e000f */
[CC--:B------:R-:W-:Y:S02]  /*06d0*/  IMAD.WIDE.U32 R18, R10.reuse, R15.reuse, c[0x0][0x228] ;  /* 0x00008a000a127625 */ /* 0x0c0fe400078e000f */
[----:B------:R-:W2:Y:S02]  /*06e0*/  LDG.E R21, [R20.64] ;  /* 0x0000000414157981 */ /* 0x000ea4000c1e1900 */
[----:B------:R-:W-:Y:S02]  /*06f0*/  IMAD R14, R9, c[0x0][0x168], R4 ;  /* 0x00005a00090e7a24 */ /* 0x000fe400078e0204 */
[-C--:B------:R-:W-:Y:S01]  /*0700*/  IMAD.WIDE.U32 R10, R10, R15.reuse, c[0x0][0x240] ;  /* 0x000090000a0a7625 */ /* 0x080fe200078e000f */
[----:B------:R-:W3:Y:S03]  /*0710*/  LDG.E R18, [R18.64] ;  /* 0x0000000412127981 */ /* 0x000ee6000c1e1900 */
[----:B------:R-:W-:-:S02]  /*0720*/  IMAD.WIDE.U32 R16, R14, R15, c[0x0][0x220] ;  /* 0x000088000e107625 */ /* 0x000fc400078e000f */
[----:B------:R-:W4:Y:S02]  /*0730*/  LDG.E R10, [R10.64] ;  /* 0x000000040a0a7981 */ /* 0x000f24000c1e1900 */
[CC--:B------:R-:W-:Y:S02]  /*0740*/  IMAD.WIDE.U32 R12, R14.reuse, R15.reuse, c[0x0][0x228] ;  /* 0x00008a000e0c7625 */ /* 0x0c0fe400078e000f */
[----:B------:R-:W5:Y:S02]  /*0750*/  LDG.E R17, [R16.64] ;  /* 0x0000000410117981 */ /* 0x000f64000c1e1900 */
[----:B------:R-:W-:Y:S02]  /*0760*/  IMAD.WIDE.U32 R14, R14, R15, c[0x0][0x240] ;  /* 0x000090000e0e7625 */ /* 0x000fe400078e000f */
[----:B------:R-:W5:Y:S04]  /*0770*/  LDG.E R12, [R12.64] ;  /* 0x000000040c0c7981 */ /* 0x000f68000c1e1900 */
[----:B------:R-:W5:Y:S01]  /*0780*/  LDG.E R14, [R14.64] ;  /* 0x000000040e0e7981 */ /* 0x000f62000c1e1900 */
[----:B------:R-:W-:-:S02]  /*0790*/  PLOP3.LUT P2, PT, PT, PT, PT, 0x8, 0x0 ;  /* 0x000000000000781c */ /* 0x000fc40003f4e170 */
[----:B------:R-:W-:Y:S01]  /*07a0*/  IADD3 R25, R25, 0x40, RZ ;  /* 0x0000004019197810 */ /* 0x000fe20007ffe0ff */
[----:B--2---:R-:W-:Y:S02]  /*07b0*/  FADD.FTZ R8, R8, R21 ;  /* 0x0000001508087221 */ /* 0x004fe40000010000 */
[----:B---3--:R-:W-:Y:S02]  /*07c0*/  FADD.FTZ R23, R23, R18 ;  /* 0x0000001217177221 */ /* 0x008fe40000010000 */
[----:B----4-:R-:W-:Y:S02]  /*07d0*/  FADD.FTZ R27, R27, R10 ;  /* 0x0000000a1b1b7221 */ /* 0x010fe40000010000 */
[----:B-----5:R-:W-:Y:S02]  /*07e0*/  FADD.FTZ R8, R8, R17 ;  /* 0x0000001108087221 */ /* 0x020fe40000010000 */
[----:B------:R-:W-:Y:S02]  /*07f0*/  FADD.FTZ R23, R23, R12 ;  /* 0x0000000c17177221 */ /* 0x000fe40000010000 */
[----:B------:R-:W-:-:S02]  /*0800*/  FADD.FTZ R27, R27, R14 ;  /* 0x0000000e1b1b7221 */ /* 0x000fc40000010000 */
.L_x_554:
[----:B------:R-:W-:Y:S05]  /*0810*/  BSYNC B1 ;  /* 0x0000000000017941 */ /* 0x000fea0003800000 */
.L_x_553:
[----:B------:R-:W-:Y:S01]  /*0820*/  ISETP.LT.U32.OR P2, PT, R25, c[0x0][0x160], P2 ;  /* 0x0000580019007a0c */ /* 0x000fe20001741470 */
[----:B------:R-:W-:-:S12]  /*0830*/  BSSY B1, `(.L_x_549) ;  /* 0x000000d000017945 */ /* 0x000fd80003800000 */
[----:B------:R-:W-:Y:S05]  /*0840*/  @!P2 BRA `(.L_x_555) ;  /* 0x000000b00000a947 */ /* 0x000fea0003800000 */
[----:B------:R-:W-:Y:S02]  /*0850*/  IMAD.MOV.U32 R11, RZ, RZ, 0x4 ;  /* 0x00000004ff0b7424 */ /* 0x000fe400078e00ff */
[----:B------:R-:W-:-:S04]  /*0860*/  IMAD R10, R25, c[0x0][0x168], R4 ;  /* 0x00005a00190a7a24 */ /* 0x000fc800078e0204 */
[----:B------:R-:W-:-:S04]  /*0870*/  IMAD.WIDE.U32 R14, R10, R11, c[0x0][0x220] ;  /* 0x000088000a0e7625 */ /* 0x000fc800078e000b */
[CC--:B------:R-:W-:Y:S02]  /*0880*/  IMAD.WIDE.U32 R12, R10.reuse, R11.reuse, c[0x0][0x228] ;  /* 0x00008a000a0c7625 */ /* 0x0c0fe400078e000b */
[----:B------:R-:W2:Y:S02]  /*0890*/  LDG.E R15, [R14.64] ;  /* 0x000000040e0f7981 */ /* 0x000ea4000c1e1900 */
[----:B------:R-:W-:Y:S02]  /*08a0*/  IMAD.WIDE.U32 R10, R10, R11, c[0x0][0x240] ;  /* 0x000090000a0a7625 */ /* 0x000fe400078e000b */
[----:B------:R-:W3:Y:S04]  /*08b0*/  LDG.E R12, [R12.64] ;  /* 0x000000040c0c7981 */ /* 0x000ee8000c1e1900 */
[----:B------:R-:W4:Y:S01]  /*08c0*/  LDG.E R10, [R10.64] ;  /* 0x000000040a0a7981 */ /* 0x000f22000c1e1900 */
[----:B--2---:R-:W-:-:S02]  /*08d0*/  FADD.FTZ R8, R8, R15 ;  /* 0x0000000f08087221 */ /* 0x004fc40000010000 */
[----:B---3--:R-:W-:Y:S02]  /*08e0*/  FADD.FTZ R23, R23, R12 ;  /* 0x0000000c17177221 */ /* 0x008fe40000010000 */
[----:B----4-:R-:W-:Y:S02]  /*08f0*/  FADD.FTZ R27, R27, R10 ;  /* 0x0000000a1b1b7221 */ /* 0x010fe40000010000 */
.L_x_555:
[----:B------:R-:W-:Y:S05]  /*0900*/  BSYNC B1 ;  /* 0x0000000000017941 */ /* 0x000fea0003800000 */
.L_x_549:
[----:B------:R-:W-:Y:S05]  /*0910*/  BSYNC B0 ;  /* 0x0000000000007941 */ /* 0x000fea0003800000 */
.L_x_548:
[----:B------:R-:W-:Y:S01]  /*0920*/  ISETP.GT.U32.AND P1, PT, R0, 0x3ff, PT ;  /* 0x000003ff0000780c */ /* 0x000fe20003f24070 */
[----:B------:R0:W-:Y:S01]  /*0930*/  STS [R6.X4], R23 ;  /* 0x0000001706007388 */ /* 0x0001e20000004800 */
[----:B------:R-:W-:Y:S03]  /*0940*/  WARPSYNC 0xffffffff ;  /* 0xffffffff00007948 */ /* 0x000fe60003800000 */
[----:B------:R0:W-:Y:S04]  /*0950*/  STS [R6.X4+0x1000], R8 ;  /* 0x0010000806007388 */ /* 0x0001e80000004800 */
[----:B------:R0:W-:Y:S04]  /*0960*/  STS [R6.X4+0x2000], R27 ;  /* 0x0020001b06007388 */ /* 0x0001e80000004800 */
[----:B------:R-:W-:Y:S06]  /*0970*/  BAR.SYNC.DEFER_BLOCKING 0x0 ;  /* 0x0000000000007b1d */ /* 0x000fec0000010000 */
[----:B------:R-:W-:Y:S05]  /*0980*/  @P1 BRA `(.L_x_556) ;  /* 0x0000029000001947 */ /* 0x000fea0003800000 */
[----:B0-----:R0:W1:Y:S04]  /*0990*/  LDS R15, [R7.X4] ;  /* 0x00000000070f7984 */ /* 0x0010680000004800 */
[----:B------:R0:W2:Y:S04]  /*09a0*/  LDS R11, [R7.X4+0x2000] ;  /* 0x00200000070b7984 */ /* 0x0000a80000004800 */
[----:B------:R0:W3:Y:S01]  /*09b0*/  LDS R10, [R7.X4+0x1000] ;  /* 0x00100000070a7984 */ /* 0x0000e20000004800 */
[----:B------:R-:W-:Y:S05]  /*09c0*/  BRA.DIV ~URZ, `(.L_x_557) ;  /* 0x000004027f007947 */ /* 0x000fea000b800000 */
[----:B---3--:R3:W4:Y:S02]  /*09d0*/  SHFL.BFLY PT, R14, R10, 0x1, 0x1f ;  /* 0x0c201f000a0e7f89 */ /* 0x00872400000e0000 */
.L_x_562:
[----:B----4-:R-:W-:Y:S01]  /*09e0*/  FADD.FTZ R18, R10, R14 ;  /* 0x0000000e0a127221 */ /* 0x010fe20000010000 */
[----:B------:R-:W-:Y:S05]  /*09f0*/  BRA.DIV ~URZ, `(.L_x_558) ;  /* 0x000004427f007947 */ /* 0x000fea000b800000 */
[----:B-1----:R-:W1:Y:S04]  /*0a00*/  SHFL.BFLY PT, R8, R15, 0x1, 0x1f ;  /* 0x0c201f000f087f89 */ /* 0x002e6800000e0000 */
[----:B--2---:R-:W2:Y:S01]  /*0a10*/  SHFL.BFLY PT, R12, R11, 0x1, 0x1f ;  /* 0x0c201f000b0c7f89 */ /* 0x004ea200000e0000 */
[----:B-1-3--:R-:W-:-:S03]  /*0a20*/  FADD.FTZ R10, R15, R8 ;  /* 0x000000080f0a7221 */ /* 0x00afc60000010000 */
[----:B------:R-:W1:Y:S01]  /*0a30*/  SHFL.BFLY PT, R8, R18, 0x2, 0x1f ;  /* 0x0c401f0012087f89 */ /* 0x000e6200000e0000 */
[----:B--2---:R-:W-:-:S03]  /*0a40*/  FADD.FTZ R14, R11, R12 ;  /* 0x0000000c0b0e7221 */ /* 0x004fc60000010000 */
[----:B------:R-:W2:Y:S04]  /*0a50*/  SHFL.BFLY PT, R9, R10, 0x2, 0x1f ;  /* 0x0c401f000a097f89 */ /* 0x000ea800000e0000 */
[----:B------:R-:W3:Y:S01]  /*0a60*/  SHFL.BFLY PT, R17, R14, 0x2, 0x1f ;  /* 0x0c401f000e117f89 */ /* 0x000ee200000e0000 */
[----:B-1----:R-:W-:Y:S02]  /*0a70*/  FADD.FTZ R8, R18, R8 ;  /* 0x0000000812087221 */ /* 0x002fe40000010000 */
[----:B--2---:R-:W-:-:S03]  /*0a80*/  FADD.FTZ R13, R10, R9 ;  /* 0x000000090a0d7221 */ /* 0x004fc60000010000 */
[----:B------:R-:W1:Y:S01]  /*0a90*/  SHFL.BFLY PT, R9, R8, 0x4, 0x1f ;  /* 0x0c801f0008097f89 */ /* 0x000e6200000e0000 */
[----:B---3--:R-:W-:-:S03]  /*0aa0*/  FADD.FTZ R17, R14, R17 ;  /* 0x000000110e117221 */ /* 0x008fc60000010000 */
        /* <DEDUP_REMOVED lines=10> */
[----:B------:R1:W2:Y:S01]  /*0b50*/  SHFL.BFLY PT, R13, R10, 0x10, 0x1f ;  /* 0x0e001f000a0d7f89 */ /* 0x0002a200000e0000 */
[----:B---3--:R-:W-:-:S03]  /*0b60*/  FADD.FTZ R18, R16, R15 ;  /* 0x0000000f10127221 */ /* 0x008fc60000010000 */
[----:B------:R1:W3:Y:S04]  /*0b70*/  SHFL.BFLY PT, R15, R12, 0x10, 0x1f ;  /* 0x0e001f000c0f7f89 */ /* 0x0002e800000e0000 */
[----:B------:R1:W4:Y:S02]  /*0b80*/  SHFL.BFLY PT, R14, R18, 0x10, 0x1f ;  /* 0x0e001f00120e7f89 */ /* 0x00032400000e0000 */
.L_x_563:
[----:B------:R-:W-:Y:S01]  /*0b90*/  ISETP.NE.AND P1, PT, R2, RZ, PT ;  /* 0x000000ff0200720c */ /* 0x000fe20003f25270 */
[----:B---3--:R-:W-:Y:S02]  /*0ba0*/  FADD.FTZ R15, R15, R12 ;  /* 0x0000000c0f0f7221 */ /* 0x008fe40000010000 */
[----:B--2---:R-:W-:Y:S02]  /*0bb0*/  FADD.FTZ R13, R13, R10 ;  /* 0x0000000a0d0d7221 */ /* 0x004fe40000010000 */
[----:B----4-:R-:W-:-:S08]  /*0bc0*/  FADD.FTZ R9, R14, R18 ;  /* 0x000000120e097221 */ /* 0x010fd00000010000 */
[----:B------:R-:W-:-:S04]  /*0bd0*/  @!P1 SHF.R.U32.HI R8, RZ, 0x3, R0 ;  /* 0x00000003ff089819 */ /* 0x000fc80000011600 */
[----:B------:R-:W-:-:S05]  /*0be0*/  @!P1 LOP3.LUT R8, R8, 0x1ffffffc, RZ, 0xc0, !PT ;  /* 0x1ffffffc08089812 */ /* 0x000fca00078ec0ff */
[----:B------:R2:W-:Y:S04]  /*0bf0*/  @!P1 STS [R8+0x3000], R15 ;  /* 0x0030000f08009388 */ /* 0x0005e80000000800 */
[----:B------:R2:W-:Y:S04]  /*0c00*/  @!P1 STS [R8+0x3080], R13 ;  /* 0x0030800d08009388 */ /* 0x0005e80000000800 */
[----:B------:R2:W-:Y:S02]  /*0c10*/  @!P1 STS [R8+0x3100], R9 ;  /* 0x0031000908009388 */ /* 0x0005e40000000800 */
.L_x_556:
[----:B0-2---:R-:W-:Y:S01]  /*0c20*/  SHF.L.U32 R8, R5, 0x1, RZ ;  /* 0x0000000105087819 */ /* 0x005fe200000006ff */
[----:B------:R-:W-:Y:S01]  /*0c30*/  WARPSYNC 0xffffffff ;  /* 0xffffffff00007948 */ /* 0x000fe20003800000 */
[----:B------:R-:W-:Y:S02]  /*0c40*/  BAR.SYNC.DEFER_BLOCKING 0x0 ;  /* 0x0000000000007b1d */ /* 0x000fe40000010000 */
[----:B------:R-:W-:-:S04]  /*0c50*/  ISETP.GE.U32.OR P1, PT, R8, c[0x0][0x168], P0 ;  /* 0x00005a0008007a0c */ /* 0x000fc80000726470 */
[----:B------:R-:W-:Y:S09]  /*0c60*/  BSSY B0, `(.L_x_559) ;  /* 0x0000011000007945 */ /* 0x000ff20003800000 */
[----:B------:R-:W-:Y:S05]  /*0c70*/  @P1 BRA `(.L_x_560) ;  /* 0x000000f000001947 */ /* 0x000fea0003800000 */
[----:B------:R-:W-:Y:S01]  /*0c80*/  SHF.L.U32 R8, R0, 0x3, RZ ;  /* 0x0000000300087819 */ /* 0x000fe200000006ff */
[----:B------:R-:W-:-:S03]  /*0c90*/  IMAD.MOV.U32 R16, RZ, RZ, 0x4 ;  /* 0x00000004ff107424 */ /* 0x000fc600078e00ff */
[----:B------:R-:W-:-:S05]  /*0ca0*/  LOP3.LUT R14, R8, 0xf8, RZ, 0xc0, !PT ;  /* 0x000000f8080e7812 */ /* 0x000fca00078ec0ff */
[----:B------:R-:W0:Y:S04]  /*0cb0*/  LDS.64 R8, [R14+0x3000] ;  /* 0x003000000e087984 */ /* 0x000e280000000a00 */
[----:B-1----:R-:W1:Y:S04]  /*0cc0*/  LDS.64 R10, [R14+0x3080] ;  /* 0x003080000e0a7984 */ /* 0x002e680000000a00 */
[----:B------:R-:W2:Y:S01]  /*0cd0*/  LDS.64 R12, [R14+0x3100] ;  /* 0x003100000e0c7984 */ /* 0x000ea20000000a00 */
[----:B0-----:R-:W-:Y:S01]  /*0ce0*/  F2FP.BF16.PACK_AB R15, R9, R8 ;  /* 0x00000008090f723e */ /* 0x001fe200000010ff */
[----:B------:R-:W-:Y:S01]  /*0cf0*/  IMAD.WIDE.U32 R8, R5, R16, c[0x0][0x268] ;  /* 0x00009a0005087625 */ /* 0x000fe200078e0010 */
[----:B-1----:R-:W-:-:S03]  /*0d00*/  F2FP.BF16.PACK_AB R17, R11, R10 ;  /* 0x0000000a0b11723e */ /* 0x002fc600000010ff */
[----:B------:R-:W-:Y:S01]  /*0d10*/  IMAD.WIDE.U32 R10, R5, R16, c[0x0][0x260] ;  /* 0x00009800050a7625 */ /* 0x000fe200078e0010 */
[----:B------:R0:W-:Y:S01]  /*0d20*/  STG.E [R8.64], R15 ;  /* 0x0000000f08007986 */ /* 0x0001e2000c101904 */
[----:B--2---:R-:W-:Y:S02]  /*0d30*/  F2FP.BF16.PACK_AB R19, R13, R12 ;  /* 0x0000000c0d13723e */ /* 0x004fe400000010ff */
[----:B------:R-:W-:Y:S01]  /*0d40*/  IMAD.WIDE.U32 R12, R5, R16, c[0x0][0x280] ;  /* 0x0000a000050c7625 */ /* 0x000fe200078e0010 */
[----:B------:R0:W-:Y:S04]  /*0d50*/  STG.E [R10.64], R17 ;  /* 0x000000110a007986 */ /* 0x0001e8000c101904 */
[----:B------:R0:W-:Y:S02]  /*0d60*/  STG.E [R12.64], R19 ;  /* 0x000000130c007986 */ /* 0x0001e4000c101904 */
.L_x_560:
[----:B------:R-:W-:Y:S05]  /*0d70*/  BSYNC B0 ;  /* 0x0000000000007941 */ /* 0x000fea0003800000 */
.L_x_559:
[C---:B------:R-:W-:Y:S02]  /*0d80*/  ISETP.GT.U32.AND P1, PT, R4.reuse, -0x201, PT ;  /* 0xfffffdff0400780c */ /* 0x040fe40003f24070 */
[----:B------:R-:W-:-:S02]  /*0d90*/  IADD3 R4, R4, 0x200, RZ ;  /* 0x0000020004047810 */ /* 0x000fc40007ffe0ff */
[----:B------:R-:W-:-:S09]  /*0da0*/  IADD3 R5, R5, 0x100, RZ ;  /* 0x0000010005057810 */ /* 0x000fd20007ffe0ff */
[----:B01----:R-:W-:Y:S05]  /*0db0*/  @P1 BRA `(.L_x_561) ;  /* 0xfffff37000001947 */ /* 0x003fea000383ffff */
[----:B------:R-:W-:Y:S05]  /*0dc0*/  EXIT ;  /* 0x000000000000794d */ /* 0x000fea0003800000 */
.L_x_557:
[----:B------:R-:W-:Y:S01]  /*0dd0*/  HFMA2.MMA R17, -RZ, RZ, 0, 5.9604644775390625e-08 ;  /* 0x00000001ff117435 */ /* 0x000fe200000001ff */
[----:B---3--:R-:W-:Y:S01]  /*0de0*/  MOV R18, R10 ;  /* 0x0000000a00127202 */ /* 0x008fe20000000f00 */
[----:B------:R-:W-:Y:S01]  /*0df0*/  IMAD.MOV.U32 R14, RZ, RZ, 0x1f ;  /* 0x0000001fff0e7424 */ /* 0x000fe200078e00ff */
[----:B------:R-:W-:Y:S02]  /*0e00*/  MOV R19, 0xffffffff ;  /* 0xffffffff00137802 */ /* 0x000fe40000000f00 */
[----:B------:R-:W-:Y:S02]  /*0e10*/  MOV R8, 0xe30 ;  /* 0x00000e3000087802 */ /* 0x000fe40000000f00 */
[----:B012---:R-:W-:Y:S05]  /*0e20*/  CALL.REL.NOINC `($__internal_16_$__cuda_sm70_shflsync_bfly_p) ;  /* 0x0000059000007944 */ /* 0x007fea0003c00000 */
[----:B01----:R-:W-:Y:S05]  /*0e30*/  BRA `(.L_x_562) ;  /* 0xfffffba000007947 */ /* 0x003fea000383ffff */
.L_x_558:
[----:B------:R-:W-:Y:S01]  /*0e40*/  HFMA2.MMA R17, -RZ, RZ, 0, 1.1920928955078125e-07 ;  /* 0x00000002ff117435 */ /* 0x000fe200000001ff */
[----:B------:R-:W-:Y:S01]  /*0e50*/  IMAD.MOV.U32 R14, RZ, RZ, 0x1f ;  /* 0x0000001fff0e7424 */ /* 0x000fe200078e00ff */
[----:B------:R-:W-:Y:S02]  /*0e60*/  MOV R19, 0xffffffff ;  /* 0xffffffff00137802 */ /* 0x000fe40000000f00 */
[----:B------:R-:W-:Y:S02]  /*0e70*/  MOV R8, 0xe90 ;  /* 0x00000e9000087802 */ /* 0x000fe40000000f00 */
[----:B0123--:R-:W-:Y:S05]  /*0e80*/  CALL.REL.NOINC `($__internal_16_$__cuda_sm70_shflsync_bfly_p) ;  /* 0x0000053000007944 */ /* 0x00ffea0003c00000 */
[----:B0-----:R-:W-:Y:S01]  /*0e90*/  HFMA2.MMA R17, -RZ, RZ, 0, 2.384185791015625e-07 ;  /* 0x00000004ff117435 */ /* 0x001fe200000001ff */
[----:B-1----:R-:W-:Y:S01]  /*0ea0*/  FADD.FTZ R18, R18, R14 ;  /* 0x0000000e12127221 */ /* 0x002fe20000010000 */
[----:B------:R-:W-:Y:S01]  /*0eb0*/  MOV R19, 0xffffffff ;  /* 0xffffffff00137802 */ /* 0x000fe20000000f00 */
[----:B------:R-:W-:Y:S01]  /*0ec0*/  IMAD.MOV.U32 R14, RZ, RZ, 0x1f ;  /* 0x0000001fff0e7424 */ /* 0x000fe200078e00ff */
[----:B------:R-:W-:-:S02]  /*0ed0*/  MOV R8, 0xef0 ;  /* 0x00000ef000087802 */ /* 0x000fc40000000f00 */
[----:B------:R-:W-:Y:S05]  /*0ee0*/  CALL.REL.NOINC `($__internal_16_$__cuda_sm70_shflsync_bfly_p) ;  /* 0x000004d000007944 */ /* 0x000fea0003c00000 */
[----:B0-----:R-:W-:Y:S01]  /*0ef0*/  HFMA2.MMA R17, -RZ, RZ, 0, 4.76837158203125e-07 ;  /* 0x00000008ff117435 */ /* 0x001fe200000001ff */
[----:B-1----:R-:W-:Y:S01]  /*0f00*/  FADD.FTZ R18, R18, R14 ;  /* 0x0000000e12127221 */ /* 0x002fe20000010000 */
[----:B------:R-:W-:Y:S01]  /*0f10*/  MOV R19, 0xffffffff ;  /* 0xffffffff00137802 */ /* 0x000fe20000000f00 */
[----:B------:R-:W-:Y:S01]  /*0f20*/  IMAD.MOV.U32 R14, RZ, RZ, 0x1f ;  /* 0x0000001fff0e7424 */ /* 0x000fe200078e00ff */
[----:B------:R-:W-:-:S02]  /*0f30*/  MOV R8, 0xf50 ;  /* 0x00000f5000087802 */ /* 0x000fc40000000f00 */
[----:B------:R-:W-:Y:S05]  /*0f40*/  CALL.REL.NOINC `($__internal_16_$__cuda_sm70_shflsync_bfly_p) ;  /* 0x0000047000007944 */ /* 0x000fea0003c00000 */
[----:B-1----:R-:W-:Y:S01]  /*0f50*/  FADD.FTZ R10, R18, R14 ;  /* 0x0000000e120a7221 */ /* 0x002fe20000010000 */
[----:B0-----:R-:W-:Y:S01]  /*0f60*/  HFMA2.MMA R17, -RZ, RZ, 0, 9.5367431640625e-07 ;  /* 0x00000010ff117435 */ /* 0x001fe200000001ff */
[----:B------:R-:W-:Y:S01]  /*0f70*/  IMAD.MOV.U32 R14, RZ, RZ, 0x1f ;  /* 0x0000001fff0e7424 */ /* 0x000fe200078e00ff */
[----:B------:R-:W-:-:S02]  /*0f80*/  MOV R19, 0xffffffff ;  /* 0xffffffff00137802 */ /* 0x000fc40000000f00 */
[----:B------:R-:W-:Y:S02]  /*0f90*/  MOV R18, R10 ;  /* 0x0000000a00127202 */ /* 0x000fe40000000f00 */
[----:B------:R-:W-:Y:S02]  /*0fa0*/  MOV R8, 0xfc0 ;  /* 0x00000fc000087802 */ /* 0x000fe40000000f00 */
[----:B------:R-:W-:Y:S05]  /*0fb0*/  CALL.REL.NOINC `($__internal_16_$__cuda_sm70_shflsync_bfly_p) ;  /* 0x0000040000007944 */ /* 0x000fea0003c00000 */
[----:B0-----:R-:W-:Y:S01]  /*0fc0*/  HFMA2.MMA R17, -RZ, RZ, 0, 5.9604644775390625e-08 ;  /* 0x00000001ff117435 */ /* 0x001fe200000001ff */
[----:B-1----:R-:W-:Y:S01]  /*0fd0*/  IMAD.MOV.U32 R13, RZ, RZ, R14 ;  /* 0x000000ffff0d7224 */ /* 0x002fe200078e000e */
[----:B------:R-:W-:Y:S01]  /*0fe0*/  MOV R18, R15 ;  /* 0x0000000f00127202 */ /* 0x000fe20000000f00 */
[----:B------:R-:W-:Y:S01]  /*0ff0*/  IMAD.MOV.U32 R14, RZ, RZ, 0x1f ;  /* 0x0000001fff0e7424 */ /* 0x000fe200078e00ff */
[----:B------:R-:W-:Y:S02]  /*1000*/  MOV R19, 0xffffffff ;  /* 0xffffffff00137802 */ /* 0x000fe40000000f00 */
[----:B------:R-:W-:Y:S02]  /*1010*/  MOV R8, 0x1030 ;  /* 0x0000103000087802 */ /* 0x000fe40000000f00 */
[----:B------:R-:W-:Y:S05]  /*1020*/  CALL.REL.NOINC `($__internal_16_$__cuda_sm70_shflsync_bfly_p) ;  /* 0x0000039000007944 */ /* 0x000fea0003c00000 */
[----:B0-----:R-:W-:Y:S01]  /*1030*/  HFMA2.MMA R17, -RZ, RZ, 0, 1.1920928955078125e-07 ;  /* 0x00000002ff117435 */ /* 0x001fe200000001ff */
[----:B-1----:R-:W-:Y:S01]  /*1040*/  FADD.FTZ R18, R15, R14 ;  /* 0x0000000e0f127221 */ /* 0x002fe20000010000 */
[----:B------:R-:W-:Y:S01]  /*1050*/  MOV R19, 0xffffffff ;  /* 0xffffffff00137802 */ /* 0x000fe20000000f00 */
[----:B------:R-:W-:Y:S01]  /*1060*/  IMAD.MOV.U32 R14, RZ, RZ, 0x1f ;  /* 0x0000001fff0e7424 */ /* 0x000fe200078e00ff */
[----:B------:R-:W-:-:S02]  /*1070*/  MOV R8, 0x1090 ;  /* 0x0000109000087802 */ /* 0x000fc40000000f00 */
[----:B------:R-:W-:Y:S05]  /*1080*/  CALL.REL.NOINC `($__internal_16_$__cuda_sm70_shflsync_bfly_p) ;  /* 0x0000033000007944 */ /* 0x000fea0003c00000 */
        /* <DEDUP_REMOVED lines=35> */
[----:B------:R-:W-:Y:S01]  /*12c0*/  IMAD.MOV.U32 R19, RZ, RZ, -0x1 ;  /* 0xffffffffff137424 */ /* 0x000fe200078e00ff */
[----:B------:R-:W-:-:S02]  /*12d0*/  MOV R8, 0x12f0 ;  /* 0x000012f000087802 */ /* 0x000fc40000000f00 */
[----:B------:R-:W-:Y:S05]  /*12e0*/  CALL.REL.NOINC `($__internal_16_$__cuda_sm70_shflsync_bfly_p) ;  /* 0x000000d000007944 */ /* 0x000fea0003c00000 */
[----:B0-----:R-:W-:Y:S01]  /*12f0*/  HFMA2.MMA R17, -RZ, RZ, 0, 4.76837158203125e-07 ;  /* 0x00000008ff117435 */ /* 0x001fe200000001ff */
[----:B-1----:R-:W-:Y:S01]  /*1300*/  FADD.FTZ R18, R18, R14 ;  /* 0x0000000e12127221 */ /* 0x002fe20000010000 */
[----:B------:R-:W-:-:S02]  /*1310*/  MOV R14, 0x1f ;  /* 0x0000001f000e7802 */ /* 0x000fc40000000f00 */
[----:B------:R-:W-:Y:S02]  /*1320*/  MOV R19, 0xffffffff ;  /* 0xffffffff00137802 */ /* 0x000fe40000000f00 */
[----:B------:R-:W-:Y:S02]  /*1330*/  MOV R8, 0x1350 ;  /* 0x0000135000087802 */ /* 0x000fe40000000f00 */
[----:B------:R-:W-:Y:S05]  /*1340*/  CALL.REL.NOINC `($__internal_16_$__cuda_sm70_shflsync_bfly_p) ;  /* 0x0000007000007944 */ /* 0x000fea0003c00000 */
[----:B01----:R-:W-:Y:S01]  /*1350*/  FADD.FTZ R18, R18, R14 ;  /* 0x0000000e12127221 */ /* 0x003fe20000010000 */
[----:B------:R-:W-:Y:S01]  /*1360*/  HFMA2.MMA R14, -RZ, RZ, 0, 1.847743988037109375e-06 ;  /* 0x0000001fff0e7435 */ /* 0x000fe200000001ff */
[----:B------:R-:W-:Y:S01]  /*1370*/  IMAD.MOV.U32 R17, RZ, RZ, 0x10 ;  /* 0x00000010ff117424 */ /* 0x000fe200078e00ff */
[----:B------:R-:W-:Y:S02]  /*1380*/  MOV R19, 0xffffffff ;  /* 0xffffffff00137802 */ /* 0x000fe40000000f00 */
[----:B------:R-:W-:Y:S02]  /*1390*/  MOV R8, 0x13b0 ;  /* 0x000013b000087802 */ /* 0x000fe40000000f00 */
[----:B------:R-:W-:Y:S05]  /*13a0*/  CALL.REL.NOINC `($__internal_16_$__cuda_sm70_shflsync_bfly_p) ;  /* 0x0000001000007944 */ /* 0x000fea0003c00000 */
[----:B01----:R-:W-:Y:S05]  /*13b0*/  BRA `(.L_x_563) ;  /* 0xfffff7d000007947 */ /* 0x003fea000383ffff */
        .weak           $__internal_16_$__cuda_sm70_shflsync_bfly_p
        .type           $__internal_16_$__cuda_sm70_shflsync_bfly_p,@function
        .size           $__internal_16_$__cuda_sm70_shflsync_bfly_p,(.L_x_7194 - $__internal_16_$__cuda_sm70_shflsync_bfly_p)
$__internal_16_$__cuda_sm70_shflsync_bfly_p:
[----:B------:R-:W-:Y:S01]  /*13c0*/  HFMA2.MMA R9, -RZ, RZ, 0, 0 ;  /* 0x00000000ff097435 */ /* 0x000fe200000001ff */
[----:B------:R-:W-:Y:S04]  /*13d0*/  WARPSYNC R19 ;  /* 0x0000001300007348 */ /* 0x000fe80003800000 */
[----:B------:R0:W1:Y:S01]  /*13e0*/  SHFL.BFLY PT, R14, R18, R17, R14 ;  /* 0x0c000011120e7389 */ /* 0x00006200000e000e */
[----:B------:R-:W-:Y:S05]  /*13f0*/  RET.REL.NODEC R8 `(_ZN10layer_norm22ln_bwd_finalize_kernelINS_22Kernel_traits_finalizeILj512E13__nv_bfloat16S2_S2_S2_fjLb1ELj1024ELj4ENS_18Kernel_traits_baseILj512ES2_S2_S2_S2_fjLj1024EEEEELb1ELb0EEEvNS_9BwdParamsE) ;  /* 0xffffec0008007950 */ /* 0x000fea0003c3ffff */
.L_x_564:
        /* <DEDUP_REMOVED lines=16> */
.L_x_7194:


//--------------------- .text._ZN10layer_norm13ln_bwd_kernelINS_13Kernel_traitsI13__nv_bfloat16S2_S2_S2_fjLj512ELj1ELj4ELj1ELj16ENS_18Kernel_traits_baseILj512ES2_S2_S2_S2_fjLj128EEEEELb1ELb1ELb1ELb0EEEvNS_9BwdParamsE --------------------------
	.section	.text._ZN10layer_norm13ln_bwd_kernelINS_13Kernel_traitsI13__nv_bfloat16S2_S2_S2_fjLj512ELj1ELj4ELj1ELj16ENS_18Kernel_traits_baseILj512ES2_S2_S2_S2_fjLj128EEEEELb1ELb1ELb1ELb0EEEvNS_9BwdParamsE,"ax",@progbits
	.sectioninfo	@"SHI_REGISTERS=163"
	.align	128
        .global         _ZN10layer_norm13ln_bwd_kernelINS_13Kernel_traitsI13__nv_bfloat16S2_S2_S2_fjLj512ELj1ELj4ELj1ELj16ENS_18Kernel_traits_baseILj512ES2_S2_S2_S2_fjLj128EEEEELb1ELb1ELb1ELb0EEEvNS_9BwdParamsE
        .type           _ZN10layer_norm13ln_bwd_kernelINS_13Kernel_traitsI13__nv_bfloat16S2_S2_S2_fjLj512ELj1ELj4ELj1ELj16ENS_18Kernel_traits_baseILj512ES2_S2_S2_S2_fjLj128EEEEELb1ELb1ELb1ELb0EEEvNS_9BwdParamsE,@function
        .size           _ZN10layer_norm13ln_bwd_kernelINS_13Kernel_traitsI13__nv_bfloat16S2_S2_S2_fjLj512ELj1ELj4ELj1ELj16ENS_18Kernel_traits_baseILj512ES2_S2_S2_S2_fjLj128EEEEELb1ELb1ELb1ELb0EEEvNS_9BwdParamsE,(.L_x_7195 - _ZN10layer_norm13ln_bwd_kernelINS_13Kernel_traitsI13__nv_bfloat16S2_S2_S2_fjLj512ELj1ELj4ELj1ELj16ENS_18Kernel_traits_baseILj512ES2_S2_S2_S2_fjLj128EEEEELb1ELb1ELb1ELb0EEEvNS_9BwdParamsE)
        .other          _ZN10layer_norm13ln_bwd_kernelINS_13Kernel_traitsI13__nv_bfloat16S2_S2_S2_fjLj512ELj1ELj4ELj1ELj16ENS_18Kernel_traits_baseILj512ES2_S2_S2_S2_fjLj128EEEEELb1ELb1ELb1ELb0EEEvNS_9BwdParamsE,@"STO_CUDA_ENTRY STV_DEFAULT"
_ZN10layer_norm13ln_bwd_kernelINS_13Kernel_traitsI13__nv_bfloat16S2_S2_S2_fjLj512ELj1ELj4ELj1ELj16ENS_18Kernel_traits_baseILj512ES2_S2_S2_S2_fjLj128EEEEELb1ELb1ELb1ELb0EEEvNS_9BwdParamsE:
.text._ZN10layer_norm13ln_bwd_kernelINS_13Kernel_traitsI13__nv_bfloat16S2_S2_S2_fjLj512ELj1ELj4ELj1ELj16ENS_18Kernel_traits_baseILj512ES2_S2_S2_S2_fjLj128EEEEELb1ELb1ELb1ELb0EEEvNS_9BwdParamsE:
        /* <DEDUP_REMOVED lines=53> */
[----:B------:R-:W-:Y:S01]  /*0350*/  IMAD.MOV.U32 R29, RZ, RZ, RZ ;  /* 0x000000ffff1d7224 */ /* 0x000fe200078e00ff */
        /* <DEDUP_REMOVED lines=32> */
.L_x_664:
        /* <DEDUP_REMOVED lines=9> */
[----:B------:R-:W-:Y:S01]  /*05f0*/  IMAD.MOV.U32 R115, RZ, RZ, 0x10 ;  /* 0x00000010ff737424 */ /* 0x000fe200078e00ff */
[----:B------:R-:W-:Y:S02]  /*0600*/  BSSY B1, `(.L_x_567) ;  /* 0x00000e4000017945 */ /* 0x000fe40003800000 */
[----:B------:R-:W-:-:S04]  /*0610*/  SHF.R.S32.HI R99, RZ, 0x1f, R98 ;  /* 0x0000001fff637819 */ /* 0x000fc80000011462 */
[----:B------:R-:W-:-:S04]  /*0620*/  LEA.HI R99, R99, R98, RZ, 0x3 ;  /* 0x0000006263637211 */ /* 0x000fc800078f18ff */
[----:B------:R-:W-:-:S05]  /*0630*/  LEA.HI.SX32 R114, R99, R158, 0x1d ;  /* 0x0000009e63727211 */ /* 0x000fca00078feaff */
[----:B------:R-:W-:Y:S01]  /*0640*/  IMAD.WIDE.U32 R122, R114, R115, c[0x0][0x218] ;  /* 0x00008600727a7625 */ /* 0x000fe200078e0073 */
[----:B--2---:R-:W-:-:S13]  /*0650*/  ISETP.GT.AND P3, PT, R96, RZ, PT ;  /* 0x000000ff6000720c */ /* 0x004fda0003f64270 */
[----:B------:R-:W-:Y:S05]  /*0660*/  @P3 BRA `(.L_x_568) ;  /* 0x000001f000003947 */ /* 0x000fea0003800000 */
[----:B0----5:R-:W-:Y:S01]  /*0670*/  ISETP.GE.AND P0, PT, R111, 0x1, PT ;  /* 0x000000016f00780c */ /* 0x021fe20003f06270 */
[----:B------:R-:W-:Y:S01]  /*0680*/  BSSY B2, `(.L_x_569) ;  /* 0x0000011000027945 */ /* 0x000fe20003800000 */
[----:B------:R-:W-:-:S11]  /*0690*/  IMAD.MOV.U32 R94, RZ, RZ, R114 ;  /* 0x000000ffff5e7224 */ /* 0x000fd600078e0072 */
[----:B------:R-:W-:-:S05]  /*06a0*/  @P0 IADD3 R92, R111, -0x1, RZ ;  /* 0xffffffff6f5c0810 */ /* 0x000fca0007ffe0ff */
[----:B------:R-:W-:-:S05]  /*06b0*/  @P0 IMAD R92, R92, c[0x0][0x168], RZ ;  /* 0x00005a005c5c0a24 */ /* 0x000fca00078e02ff */
[----:B------:R-:W-:-:S04]  /*06c0*/  @P0 SHF.R.S32.HI R93, RZ, 0x1f, R92 ;  /* 0x0000001fff5d0819 */ /* 0x000fc8000001145c */
[----:B------:R-:W-:Y:S02]  /*06d0*/  @P0 LEA.HI R93, R93, R92, RZ, 0x3 ;  /* 0x0000005c5d5d0211 */ /* 0x000fe400078f18ff */
[----:B------:R-:W-:Y:S02]  /*06e0*/  MOV R92, RZ ;  /* 0x000000ff005c7202 */ /* 0x000fe40000000f00 */
[----:B------:R-:W-:Y:S01]  /*06f0*/  @P0 LEA.HI.SX32 R92, R93, R158, 0x1d ;  /* 0x0000009e5d5c0211 */ /* 0x000fe200078feaff */
[----:B------:R-:W-:Y:S05]  /*0700*/  @!P1 BRA `(.L_x_570) ;  /* 0x0000008000009947 */ /* 0x000fea0003800000 */
[----:B------:R-:W-:Y:S02]  /*0710*/  ISETP.NE.U32.AND P0, PT, RZ, c[0x0][0x218], PT ;  /* 0x00008600ff007a0c */ /* 0x000fe40003f05070 */
[----:B------:R-:W-:Y:S02]  /*0720*/  MOV R117, 0x8 ;  /* 0x0000000800757802 */ /* 0x000fe40000000f00 */
[----:B------:R-:W-:-:S03]  /*0730*/  ISETP.NE.AND.EX P0, PT, RZ, c[0x0][0x21c], PT, P0 ;  /* 0x00008700ff007a0c */ /* 0x000fc60003f05300 */
[----:B------:R-:W-:-:S06]  /*0740*/  IMAD.WIDE.U32 R116, R92, R117, c[0x0][0x190] ;  /* 0x000064005c747625 */ /* 0x000fcc00078e0075 */
[----:B------:R-:W5:Y:S04]  /*0750*/  LDG.E.64 R116, [R116.64] ;  /* 0x0000000474747981 */ /* 0x000f68000c1e1b00 */
[----:B------:R0:W5:Y:S01]  /*0760*/  @P0 LDG.E.128 R72, [R122.64] ;  /* 0x000000047a480981 */ /* 0x000162000c1e1d00 */
[----:B------:R-:W-:Y:S02]  /*0770*/  IADD3 R94, R114, 0x20, RZ ;  /* 0x00000020725e7810 */ /* 0x000fe40007ffe0ff */
[----:B------:R-:W-:Y:S02]  /*0780*/  IADD3 R92, R92, 0x20, RZ ;  /* 0x000000205c5c7810 */ /* 0x000fe40007ffe0ff */
.L_x_570:
[----:B------:R-:W-:Y:S05]  /*0790*/  BSYNC B2 ;  /* 0x0000000000027941 */ /* 0x000fea0003800000 */
.L_x_569:
        /* <DEDUP_REMOVED lines=12> */
.L_x_568:
[----:B0-----:R-:W-:-:S06]  /*0860*/  IMAD.WIDE R92, R103, R154, c[0x0][0x1a0] ;  /* 0x00006800675c7625 */ /* 0x001fcc00078e029a */
[----:B------:R-:W2:Y:S01]  /*0870*/  LDG.E R92, [R92.64] ;  /* 0x000000045c5c7981 */ /* 0x000ea2000c1e1900 */
[----:B-----5:R-:W-:Y:S01]  /*0880*/  ISETP.GE.AND P0, PT, R111, 0x1, PT ;  /* 0x000000016f00780c */ /* 0x020fe20003f06270 */
[----:B------:R-:W-:Y:S01]  /*0890*/  CS2R R156, SRZ ;  /* 0x00000000009c7805 */ /* 0x000fe2000001ff00 */
[----:B------:R-:W-:Y:S01]  /*08a0*/  BSSY B2, `(.L_x_572) ;  /* 0x0000065000027945 */ /* 0x000fe20003800000 */
[----:B------:R-:W-:Y:S01]  /*08b0*/  IMAD.MOV.U32 R155, RZ, RZ, RZ ;  /* 0x000000ffff9b7224 */ /* 0x000fe200078e00ff */
[----:B------:R-:W-:-:S09]  /*08c0*/  MOV R160, R114 ;  /* 0x0000007200a07202 */ /* 0x000fd20000000f00 */
[----:B------:R-:W-:-:S05]  /*08d0*/  @P0 IADD3 R94, R111, -0x1, RZ ;  /* 0xffffffff6f5e0810 */ /* 0x000fca0007ffe0ff */
[----:B------:R-:W-:Y:S01]  /*08e0*/  @P0 IMAD R95, R94, c[0x0][0x168], RZ ;  /* 0x00005a005e5f0a24 */ /* 0x000fe200078e02ff */
[----:B------:R-:W-:-:S04]  /*08f0*/  IADD3 R94, R96, -0x1, RZ ;  /* 0xffffffff605e7810 */ /* 0x000fc80007ffe0ff */
[----:B------:R-:W-:Y:S01]  /*0900*/  @P0 SHF.R.S32.HI R96, RZ, 0x1f, R95 ;  /* 0x0000001fff600819 */ /* 0x000fe2000001145f */
[----:B------:R-:W-:-:S03]  /*0910*/  IMAD R94, R94, c[0x0][0x168], RZ ;  /* 0x00005a005e5e7a24 */ /* 0x000fc600078e02ff */
[----:B------:R-:W-:-:S04]  /*0920*/  @P0 LEA.HI R95, R96, R95, RZ, 0x3 ;  /* 0x0000005f605f0211 */ /* 0x000fc800078f18ff */
[----:B------:R-:W-:Y:S02]  /*0930*/  @P0 LEA.HI.SX32 R156, R95, R158, 0x1d ;  /* 0x0000009e5f9c0211 */ /* 0x000fe400078feaff */
[----:B------:R-:W-:Y:S02]  /*0940*/  SHF.R.S32.HI R95, RZ, 0x1f, R94 ;  /* 0x0000001fff5f7819 */ /* 0x000fe4000001145e */
[----:B------:R-:W-:Y:S02]  /*0950*/  ISETP.NE.AND P0, PT, R17, RZ, PT ;  /* 0x000000ff1100720c */ /* 0x000fe40003f05270 */
        /* <DEDUP_REMOVED lines=17> */
[--C-:B--2---:R-:W-:Y:S02]  /*0a70*/  PRMT R123, RZ, 0x5410, R92.reuse ;  /* 0x00005410ff7b7816 */ /* 0x104fe4000000005c */
[----:B------:R-:W-:Y:S02]  /*0a80*/  PRMT R125, RZ, 0x7610, R92 ;  /* 0x00007610ff7d7816 */ /* 0x000fe4000000005c */
[----:B------:R-:W-:Y:S01]  /*0a90*/  PRMT R129, RZ, 0x5410, R93 ;  /* 0x00005410ff817816 */ /* 0x000fe2000000005d */
[----:B------:R-:W-:Y:S01]  /*0aa0*/  FADD.FTZ R123, -R154, R123 ;  /* 0x0000007b9a7b7221 */ /* 0x000fe20000010100 */
[----:B------:R-:W-:Y:S02]  /*0ab0*/  PRMT R133, RZ, 0x7610, R93 ;  /* 0x00007610ff857816 */ /* 0x000fe4000000005d */
[----:B---3--:R-:W-:-:S02]  /*0ac0*/  PRMT R93, RZ, 0x5410, R99 ;  /* 0x00005410ff5d7816 */ /* 0x008fc40000000063 */
[----:B------:R-:W-:Y:S01]  /*0ad0*/  PRMT R92, RZ, 0x7610, R99 ;  /* 0x00007610ff5c7816 */ /* 0x000fe20000000063 */
[----:B------:R-:W-:Y:S01]  /*0ae0*/  FADD.FTZ R99, -R154, R125 ;  /* 0x0000007d9a637221 */ /* 0x000fe20000010100 */
[----:B------:R-:W-:Y:S01]  /*0af0*/  PRMT R127, RZ, 0x5410, R96 ;  /* 0x00005410ff7f7816 */ /* 0x000fe20000000060 */
[----:B------:R-:W-:Y:S01]  /*0b00*/  FMUL.FTZ R125, R112, R123 ;  /* 0x0000007b707d7220 */ /* 0x000fe20000410000 */
[--C-:B------:R-:W-:Y:S01]  /*0b10*/  PRMT R135, RZ, 0x5410, R94.reuse ;  /* 0x00005410ff877816 */ /* 0x100fe2000000005e */
[C---:B------:R-:W-:Y:S02]  /*0b20*/  FADD.FTZ R129, -R154.reuse, R129 ;  /* 0x000000819a817221 */ /* 0x040fe40000010100 */
        /* <DEDUP_REMOVED lines=8> */
[----:B------:R-:W-:-:S02]  /*0bb0*/  FMUL.FTZ R127, R112, R129 ;  /* 0x00000081707f7220 */ /* 0x000fc40000410000 */
[----:B------:R-:W-:Y:S02]  /*0bc0*/  FADD.FTZ R135, -R154, R135 ;  /* 0x000000879a877221 */ /* 0x000fe40000010100 */
[C---:B------:R-:W-:Y:S02]  /*0bd0*/  FMUL.FTZ R120, R112.reuse, R99 ;  /* 0x0000006370787220 */ /* 0x040fe40000410000 */
[----:B------:R-:W-:Y:S01]  /*0be0*/  FMUL.FTZ R126, R112, R133 ;  /* 0x00000085707e7220 */ /* 0x000fe20000410000 */
[----:B------:R-:W-:Y:S01]  /*0bf0*/  PRMT R97, RZ, 0x5410, R98 ;  /* 0x00005410ff617816 */ /* 0x000fe20000000062 */
[----:B------:R-:W-:Y:S02]  /*0c00*/  FADD.FTZ R46, R46, R131 ;  /* 0x000000832e2e7221 */ /* 0x000fe40000010000 */
[-C--:B------:R-:W-:Y:S02]  /*0c10*/  FFMA.FTZ R30, R127, R131.reuse, R30 ;  /* 0x000000837f1e7223 */ /* 0x080fe4000001001e */
[----:B------:R-:W-:-:S02]  /*0c20*/  FMUL.FTZ R128, R100, R131 ;  /* 0x0000008364807220 */ /* 0x000fc40000410000 */
[----:B------:R-:W-:Y:S02]  /*0c30*/  FADD.FTZ R45, R45, R96 ;  /* 0x000000602d2d7221 */ /* 0x000fe40000010000 */
[-C--:B------:R-:W-:Y:S02]  /*0c40*/  FFMA.FTZ R29, R120, R96.reuse, R29 ;  /* 0x00000060781d7223 */ /* 0x080fe4000001001d */
[----:B------:R-:W-:Y:S02]  /*0c50*/  FMUL.FTZ R129, R101, R96 ;  /* 0x0000006065817220 */ /* 0x000fe40000410000 */
[----:B------:R-:W-:Y:S02]  /*0c60*/  FADD.FTZ R47, R47, R94 ;  /* 0x0000005e2f2f7221 */ /* 0x000fe40000010000 */
[----:B------:R-:W-:Y:S02]  /*0c70*/  FMUL.FTZ R131, R112, R135 ;  /* 0x0000008770837220 */ /* 0x000fe40000410000 */
[----:B------:R-:W-:-:S02]  /*0c80*/  FFMA.FTZ R31, R126, R94, R31 ;  /* 0x0000005e7e1f7223 */ /* 0x000fc4000001001f */
[----:B------:R-:W-:Y:S02]  /*0c90*/  FMUL.FTZ R133, R23, R94 ;  /* 0x0000005e17857220 */ /* 0x000fe40000410000 */
[----:B------:R-:W-:Y:S02]  /*0ca0*/  FADD.FTZ R94, RZ, R124 ;  /* 0x0000007cff5e7221 */ /* 0x000fe40000010000 */
[----:B------:R-:W-:Y:S02]  /*0cb0*/  FFMA.FTZ R96, R125, R124, RZ ;  /* 0x0000007c7d607223 */ /* 0x000fe400000100ff */
[----:B------:R-:W-:Y:S02]  /*0cc0*/  FADD.FTZ R48, R48, R97 ;  /* 0x0000006130307221 */ /* 0x000fe40000010000 */
[-C--:B------:R-:W-:Y:S02]  /*0cd0*/  FFMA.FTZ R32, R131, R97.reuse, R32 ;  /* 0x0000006183207223 */ /* 0x080fe40000010020 */
[----:B------:R-:W-:-:S02]  /*0ce0*/  FMUL.FTZ R130, R22, R97 ;  /* 0x0000006116827220 */ /* 0x000fc40000410000 */
[----:B------:R-:W-:Y:S02]  /*0cf0*/  FADD.FTZ R97, R94, R129 ;  /* 0x000000815e617221 */ /* 0x000fe40000010000 */
[----:B------:R-:W-:Y:S01]  /*0d00*/  FFMA.FTZ R96, R120, R129, R96 ;  /* 0x0000008178607223 */ /* 0x000fe20000010060 */
[--C-:B------:R-:W-:Y:S01]  /*0d10*/  PRMT R155, RZ, 0x5410, R95.reuse ;  /* 0x00005410ff9b7816 */ /* 0x100fe2000000005f */
        /* <DEDUP_REMOVED lines=8> */
[----:B------:R-:W-:Y:S02]  /*0da0*/  FADD.FTZ R95, -R154, R95 ;  /* 0x0000005f9a5f7221 */ /* 0x000fe40000010100 */
[C---:B------:R-:W-:Y:S02]  /*0db0*/  FMUL.FTZ R137, R112.reuse, R137 ;  /* 0x0000008970897220 */ /* 0x040fe40000410000 */
        /* <DEDUP_REMOVED lines=19> */
.L_x_573:
[----:B------:R-:W-:Y:S05]  /*0ef0*/  BSYNC B2 ;  /* 0x0000000000027941 */ /* 0x000fea0003800000 */
.L_x_572:
[----:B------:R-:W-:Y:S05]  /*0f00*/  @!P2 BRA `(.L_x_571) ;  /* 0x000005300000a947 */ /* 0x000fea0003800000 */
[----:B------:R-:W-:-:S04]  /*0f10*/  IMAD.WIDE.U32 R92, R160, R115, c[0x0][0x188] ;  /* 0x00006200a05c7625 */ /* 0x000fc800078e0073 */
[----:B------:R-:W-:Y:S02]  /*0f20*/  IMAD.WIDE.U32 R96, R158, R115, c[0x0][0x208] ;  /* 0x000082009e607625 */ /* 0x000fe400078e0073 */
[----:B------:R-:W2:Y:S04]  /*0f30*/  LDG.E.128 R92, [R92.64] ;  /* 0x000000045c5c7981 */ /* 0x000ea8000c1e1d00 */
[----:B------:R-:W3:Y:S01]  /*0f40*/  LDG.E.128 R96, [R96.64] ;  /* 0x0000000460607981 */ /* 0x000ee2000c1e1d00 */
[----:B------:R-:W-:Y:S02]  /*0f50*/  MOV R119, 0x8 ;  /* 0x0000000800777802 */ /* 0x000fe40000000f00 */
[----:B------:R-:W-:-:S03]  /*0f60*/  ISETP.NE.U32.AND P0, PT, RZ, c[0x0][0x218], PT ;  /* 0x00008600ff007a0c */ /* 0x000fc60003f05070 */
[----:B------:R-:W-:Y:S01]  /*0f70*/  IMAD.WIDE.U32 R118, R156, R119, c[0x0][0x190] ;  /* 0x000064009c767625 */ /* 0x000fe200078e0077 */
[----:B------:R-:W-:-:S05]  /*0f80*/  ISETP.NE.AND.EX P0, PT, RZ, c[0x0][0x21c], PT, P0 ;  /* 0x00008700ff007a0c */ /* 0x000fca0003f05300 */
[----:B------:R-:W5:Y:S08]  /*0f90*/  LDG.E.64 R118, [R118.64] ;  /* 0x0000000476767981 */ /* 0x000f70000c1e1b00 */
[----:B------:R-:W-:-:S05]  /*0fa0*/  @P0 IMAD.WIDE.U32 R122, R160, R115, c[0x0][0x218] ;  /* 0x00008600a07a0625 */ /* 0x000fca00078e0073 */
[----:B------:R0:W5:Y:S01]  /*0fb0*/  @P0 LDG.E.128 R24, [R122.64] ;  /* 0x000000047a180981 */ /* 0x000162000c1e1d00 */
[--C-:B--2---:R-:W-:Y:S02]  /*0fc0*/  PRMT R115, RZ, 0x5410, R92.reuse ;  /* 0x00005410ff737816 */ /* 0x104fe4000000005c */
[----:B------:R-:W-:Y:S02]  /*0fd0*/  PRMT R121, RZ, 0x7610, R92 ;  /* 0x00007610ff797816 */ /* 0x000fe4000000005c */
[----:B------:R-:W-:Y:S02]  /*0fe0*/  PRMT R141, RZ, 0x5410, R93 ;  /* 0x00005410ff8d7816 */ /* 0x000fe4000000005d */
[--C-:B------:R-:W-:Y:S02]  /*0ff0*/  PRMT R151, RZ, 0x5410, R95.reuse ;  /* 0x00005410ff977816 */ /* 0x100fe4000000005f */
[----:B------:R-:W-:Y:S01]  /*1000*/  PRMT R153, RZ, 0x7610, R95 ;  /* 0x00007610ff997816 */ /* 0x000fe2000000005f */
[C---:B------:R-:W-:Y:S01]  /*1010*/  FADD.FTZ R115, -R154.reuse, R115 ;  /* 0x000000739a737221 */ /* 0x040fe20000010100 */
[----:B---3--:R-:W-:Y:S01]  /*1020*/  PRMT R95, RZ, 0x5410, R96 ;  /* 0x00005410ff5f7816 */ /* 0x008fe20000000060 */
[C---:B0-----:R-:W-:Y:S01]  /*1030*/  FADD.FTZ R123, -R154.reuse, R121 ;  /* 0x000000799a7b7221 */ /* 0x041fe20000010100 */
[----:B------:R-:W-:Y:S01]  /*1040*/  PRMT R143, RZ, 0x5410, R94 ;  /* 0x00005410ff8f7816 */ /* 0x000fe2000000005e */
[----:B------:R-:W-:Y:S01]  /*1050*/  FADD.FTZ R141, -R154, R141 ;  /* 0x0000008d9a8d7221 */ /* 0x000fe20000010100 */
[----:B------:R-:W-:Y:S01]  /*1060*/  PRMT R96, RZ, 0x7610, R96 ;  /* 0x00007610ff607816 */ /* 0x000fe20000000060 */
[----:B------:R-:W-:-:S02]  /*1070*/  FMUL.FTZ R121, R112, R115 ;  /* 0x0000007370797220 */ /* 0x000fc40000410000 */
[----:B------:R-:W-:Y:S01]  /*1080*/  FMUL.FTZ R140, R18, R95 ;  /* 0x0000005f128c7220 */ /* 0x000fe20000410000 */
[----:B------:R-:W-:Y:S01]  /*1090*/  PRMT R93, RZ, 0x7610, R93 ;  /* 0x00007610ff5d7816 */ /* 0x000fe2000000005d */
[----:B------:R-:W-:Y:S01]  /*10a0*/  FADD.FTZ R147, -R154, R143 ;  /* 0x0000008f9a937221 */ /* 0x000fe20000010100 */
[----:B------:R-:W-:Y:S01]  /*10b0*/  PRMT R144, RZ, 0x5410, R97 ;  /* 0x00005410ff907816 */ /* 0x000fe20000000061 */
[C---:B------:R-:W-:Y:S01]  /*10c0*/  FMUL.FTZ R141, R112.reuse, R141 ;  /* 0x0000008d708d7220 */ /* 0x040fe20000410000 */
[----:B------:R-:W-:Y:S01]  /*10d0*/  PRMT R149, RZ, 0x7610, R94 ;  /* 0x00007610ff957816 */ /* 0x000fe2000000005e */
[----:B------:R-:W-:Y:S02]  /*10e0*/  FMUL.FTZ R138, R112, R123 ;  /* 0x0000007b708a7220 */ /* 0x000fe40000410000 */
[----:B------:R-:W-:Y:S02]  /*10f0*/  FMUL.FTZ R143, R16, R96 ;  /* 0x00000060108f7220 */ /* 0x000fe40000410000 */
[----:B------:R-:W-:-:S02]  /*1100*/  FADD.FTZ R94, R155, R140 ;  /* 0x0000008c9b5e7221 */ /* 0x000fc40000010000 */
[C---:B------:R-:W-:Y:S01]  /*1110*/  FFMA.FTZ R157, R121.reuse, R140, R157 ;  /* 0x0000008c799d7223 */ /* 0x040fe2000001009d */
[----:B------:R-:W-:Y:S01]  /*1120*/  PRMT R97, RZ, 0x7610, R97 ;  /* 0x00007610ff617816 */ /* 0x000fe20000000061 */
[----:B------:R-:W-:Y:S02]  /*1130*/  FADD.FTZ R145, -R154, R93 ;  /* 0x0000005d9a917221 */ /* 0x000fe40000010100 */
        /* <DEDUP_REMOVED lines=30> */
[----:B------:R-:W-:Y:S02]  /*1320*/  FADD.FTZ R153, -R154, R153 ;  /* 0x000000999a997221 */ /* 0x000fe40000010100 */
[----:B------:R-:W-:-:S02]  /*1330*/  FMUL.FTZ R150, R11, R150 ;  /* 0x000000960b967220 */ /* 0x000fc40000410000 */
        /* <DEDUP_REMOVED lines=16> */
.L_x_571:
[----:B------:R-:W-:Y:S05]  /*1440*/  BSYNC B1 ;  /* 0x0000000000017941 */ /* 0x000fea0003800000 */
.L_x_567:
[----:B------:R-:W-:Y:S05]  /*1450*/  BRA.DIV ~URZ, `(.L_x_574) ;  /* 0x00002f327f007947 */ /* 0x000fea000b800000 */
[----:B------:R2:W3:Y:S02]  /*1460*/  SHFL.BFLY PT, R94, R155, 0x1, 0x1f ;  /* 0x0c201f009b5e7f89 */ /* 0x0004e400000e0000 */
.L_x_671:
        /* <DEDUP_REMOVED lines=18> */
.L_x_672:
[----:B------:R-:W-:Y:S01]  /*1590*/  ISETP.GE.AND P4, PT, R111, 0x1, PT ;  /* 0x000000016f00780c */ /* 0x000fe20003f86270 */
[----:B---34-:R-:W-:Y:S01]  /*15a0*/  FADD.FTZ R97, R98, R97 ;  /* 0x0000006162617221 */ /* 0x018fe20000010000 */
[----:B------:R-:W-:Y:S01]  /*15b0*/  BSSY B1, `(.L_x_576) ;  /* 0x0000110000017945 */ /* 0x000fe20003800000 */
[----:B-1----:R-:W-:Y:S02]  /*15c0*/  FADD.FTZ R92, R92, R99 ;  /* 0x000000635c5c7221 */ /* 0x002fe40000010000 */
[----:B------:R-:W-:Y:S02]  /*15d0*/  IMAD.MOV.U32 R96, RZ, RZ, RZ ;  /* 0x000000ffff607224 */ /* 0x000fe400078e00ff */
[----:B------:R-:W-:Y:S02]  /*15e0*/  FMUL.FTZ R97, R97, c[0x0][0x1e0] ;  /* 0x0000780061617a20 */ /* 0x000fe40000410000 */
[----:B------:R-:W-:-:S04]  /*15f0*/  FMUL.FTZ R98, R92, c[0x0][0x1e0] ;  /* 0x000078005c627a20 */ /* 0x000fc80000410000 */
        /* <DEDUP_REMOVED lines=9> */
[----:B------:R-:W-:-:S10]  /*1690*/  HFMA2.MMA R89, -RZ, RZ, 0, 9.5367431640625e-07 ;  /* 0x00000010ff597435 */ /* 0x000fd400000001ff */
[----:B------:R-:W-:-:S06]  /*16a0*/  IMAD.WIDE.U32 R88, R96, R89, c[0x0][0x170] ;  /* 0x00005c0060587625 */ /* 0x000fcc00078e0059 */
[----:B------:R-:W5:Y:S02]  /*16b0*/  LDG.E.128 R88, [R88.64] ;  /* 0x0000000458587981 */ /* 0x000f64000c1e1d00 */
.L_x_579:
[----:B------:R-:W-:Y:S05]  /*16c0*/  BSYNC B2 ;  /* 0x0000000000027941 */ /* 0x000fea0003800000 */
.L_x_578:
        /* <DEDUP_REMOVED lines=10> */
.L_x_581:
        /* <DEDUP_REMOVED lines=11> */
.L_x_582:
[----:B------:R-:W-:Y:S05]  /*1820*/  BSYNC B2 ;  /* 0x0000000000027941 */ /* 0x000fea0003800000 */
.L_x_580:
[----:B------:R-:W-:Y:S01]  /*1830*/  ISETP.NE.U32.AND P0, PT, RZ, c[0x0][0x258], PT ;  /* 0x00009600ff007a0c */ /* 0x000fe20003f05070 */
[----:B------:R-:W-:Y:S03]  /*1840*/  BSSY B2, `(.L_x_583) ;  /* 0x000000e000027945 */ /* 0x000fe60003800000 */
[----:B------:R-:W-:-:S13]  /*1850*/  ISETP.NE.AND.EX P0, PT, RZ, c[0x0][0x25c], PT, P0 ;  /* 0x00009700ff007a0c */ /* 0x000fda0003f05300 */
[----:B------:R-:W-:Y:S01]  /*1860*/  @P0 F2FP.BF16.PACK_AB R92, RZ, R93 ;  /* 0x0000005dff5c023e */ /* 0x000fe200000010ff */
[----:B------:R-:W-:Y:S05]  /*1870*/  @!P4 BRA `(.L_x_584) ;  /* 0x000000a00000c947 */ /* 0x000fea0003800000 */
[----:B-----5:R-:W-:Y:S01]  /*1880*/  LOP3.LUT P6, RZ, R116, 0xff, RZ, 0xc0, !PT ;  /* 0x000000ff74ff7812 */ /* 0x020fe200078cc0ff */
[----:B------:R-:W-:Y:S01]  /*1890*/  FMUL.FTZ R93, R93, c[0x0][0x1ec] ;  /* 0x00007b005d5d7a20 */ /* 0x000fe20000410000 */
[----:B------:R-:W-:-:S03]  /*18a0*/  CS2R R94, SRZ ;  /* 0x00000000005e7805 */ /* 0x000fc6000001ff00 */
[----:B0-----:R-:W-:-:S08]  /*18b0*/  FMUL.FTZ R122, R93, c[0x0][0x1e8] ;  /* 0x00007a005d7a7a20 */ /* 0x001fd00000410000 */
[----:B------:R-:W-:Y:S01]  /*18c0*/  @P6 PRMT R93, RZ, 0x5410, R88 ;  /* 0x00005410ff5d6816 */ /* 0x000fe20000000058 */
[----:B------:R-:W-:-:S04]  /*18d0*/  @P6 FMUL.FTZ R94, R9, R122 ;  /* 0x0000007a095e6220 */ /* 0x000fc80000410000 */
[----:B------:R-:W-:Y:S01]  /*18e0*/  @P6 FMUL.FTZ R95, R122, R93 ;  /* 0x0000005d7a5f6220 */ /* 0x000fe20000410000 */
[----:B------:R-:W-:-:S03]  /*18f0*/  F2FP.BF16.PACK_AB R94, RZ, R94 ;  /* 0x0000005eff5e723e */ /* 0x000fc600000010ff */
[----:B------:R-:W-:Y:S01]  /*1900*/  FADD.FTZ R56, R56, R95 ;  /* 0x0000005f38387221 */ /* 0x000fe20000010000 */
[----:B------:R-:W-:Y:S02]  /*1910*/  PRMT R76, R94, 0x7610, R76 ;  /* 0x000076105e4c7816 */ /* 0x000fe4000000004c */
.L_x_584:
[----:B------:R-:W-:Y:S05]  /*1920*/  BSYNC B2 ;  /* 0x0000000000027941 */ /* 0x000fea0003800000 */
.L_x_583:
[----:B------:R-:W-:Y:S01]  /*1930*/  BSSY B2, `(.L_x_585) ;  /* 0x000000e000027945 */ /* 0x000fe20003800000 */
[----:B------:R-:W-:Y:S01]  /*1940*/  @P0 PRMT R40, R92, 0x7610, R40 ;  /* 0x000076105c280816 */ /* 0x000fe20000000028 */
[----:B------:R-:W-:Y:S05]  /*1950*/  @P3 BRA `(.L_x_586) ;  /* 0x0000004000003947 */ /* 0x000fea0003800000 */
[----:B------:R-:W-:Y:S01]  /*1960*/  MOV R93, RZ ;  /* 0x000000ff005d7202 */ /* 0x000fe20000000f00 */
[----:B------:R-:W-:Y:S05]  /*1970*/  @!P5 BRA `(.L_x_587) ;  /* 0x000000900000d947 */ /* 0x000fea0003800000 */
[----:B-----5:R-:W-:Y:S01]  /*1980*/  PRMT R93, RZ, 0x7610, R72 ;  /* 0x00007610ff5d7816 */ /* 0x020fe20000000048 */
[----:B------:R-:W-:Y:S05]  /*1990*/  BRA `(.L_x_587) ;  /* 0x0000007000007947 */ /* 0x000fea0003800000 */
.L_x_586:
[----:B------:R-:W-:-:S04]  /*19a0*/  ISETP.NE.AND P6, PT, R17, RZ, PT ;  /* 0x000000ff1100720c */ /* 0x000fc80003fc5270 */
[----:B------:R-:W-:-:S05]  /*19b0*/  FSEL R93, R97, RZ, !P6 ;  /* 0x000000ff615d7208 */ /* 0x000fca0007000000 */
[----:B------:R-:W-:-:S04]  /*19c0*/  FFMA.FTZ R92, R120, R98, R93 ;  /* 0x00000062785c7223 */ /* 0x000fc8000001005d */
[----:B------:R-:W-:Y:S01]  /*19d0*/  FADD.FTZ R93, R129, -R92 ;  /* 0x8000005c815d7221 */ /* 0x000fe20000010000 */
[----:B-----5:R-:W-:-:S03]  /*19e0*/  @P5 PRMT R92, RZ, 0x7610, R72 ;  /* 0x00007610ff5c5816 */ /* 0x020fc60000000048 */
[----:B------:R-:W-:-:S04]  /*19f0*/  FMUL.FTZ R93, R112, R93 ;  /* 0x0000005d705d7220 */ /* 0x000fc80000410000 */
[----:B------:R-:W-:Y:S02]  /*1a00*/  @P5 FADD.FTZ R93, R93, R92 ;  /* 0x0000005c5d5d5221 */ /* 0x000fe40000010000 */
.L_x_587:
[----:B------:R-:W-:Y:S05]  /*1a10*/  BSYNC B2 ;  /* 0x0000000000027941 */ /* 0x000fea0003800000 */
.L_x_585:
[----:B------:R-:W-:Y:S01]  /*1a20*/  BSSY B2, `(.L_x_588) ;  /* 0x000000e000027945 */ /* 0x000fe20003800000 */
[----:B------:R-:W-:Y:S01]  /*1a30*/  @P0 F2FP.BF16.PACK_AB R92, RZ, R93 ;  /* 0x0000005dff5c023e */ /* 0x000fe200000010ff */
[----:B------:R-:W-:Y:S05]  /*1a40*/  @!P4 BRA `(.L_x_589) ;  /* 0x000000b00000c947 */ /* 0x000fea0003800000 */
[----:B-----5:R-:W-:Y:S01]  /*1a50*/  LOP3.LUT P6, RZ, R116, 0xff00, RZ, 0xc0, !PT ;  /* 0x0000ff0074ff7812 */ /* 0x020fe200078cc0ff */
[----:B------:R-:W-:Y:S01]  /*1a60*/  FMUL.FTZ R93, R93, c[0x0][0x1ec] ;  /* 0x00007b005d5d7a20 */ /* 0x000fe20000410000 */
[----:B------:R-:W-:Y:S01]  /*1a70*/  HFMA2.MMA R94, -RZ, RZ, 0, 0 ;  /* 0x00000000ff5e7435 */ /* 0x000fe200000001ff */
[----:B0-----:R-:W-:Y:S02]  /*1a80*/  IMAD.MOV.U32 R122, RZ, RZ, RZ ;  /* 0x000000ffff7a7224 */ /* 0x001fe400078e00ff */
[----:B------:R-:W-:-:S08]  /*1a90*/  FMUL.FTZ R95, R93, c[0x0][0x1e8] ;  /* 0x00007a005d5f7a20 */ /* 0x000fd00000410000 */
[----:B------:R-:W-:Y:S01]  /*1aa0*/  @P6 PRMT R93, RZ, 0x7610, R88 ;  /* 0x00007610ff5d6816 */ /* 0x000fe20000000058 */
[----:B------:R-:W-:-:S04]  /*1ab0*/  @P6 FMUL.FTZ R94, R8, R95 ;  /* 0x0000005f085e6220 */ /* 0x000fc80000410000 */
[----:B------:R-:W-:Y:S01]  /*1ac0*/  @P6 FMUL.FTZ R122, R95, R93 ;  /* 0x0000005d5f7a6220 */ /* 0x000fe20000410000 */
[----:B------:R-:W-:-:S03]  /*1ad0*/  F2FP.BF16.PACK_AB R94, RZ, R94 ;  /* 0x0000005eff5e723e */ /* 0x000fc600000010ff */
[----:B------:R-:W-:Y:S01]  /*1ae0*/  FADD.FTZ R57, R57, R122 ;  /* 0x0000007a39397221 */ /* 0x000fe20000010000 */
[----:B------:R-:W-:Y:S02]  /*1af0*/  PRMT R76, R76, 0x5410, R94 ;  /* 0x000054104c4c7816 */ /* 0x000fe4000000005e */
.L_x_589:
[----:B------:R-:W-:Y:S05]  /*1b00*/  BSYNC B2 ;  /* 0x0000000000027941 */ /* 0x000fea0003800000 */
.L_x_588:
[----:B------:R-:W-:Y:S01]  /*1b10*/  BSSY B2, `(.L_x_590) ;  /* 0x000000e000027945 */ /* 0x000fe20003800000 */
[----:B------:R-:W-:Y:S01]  /*1b20*/  @P0 PRMT R40, R40, 0x5410, R92 ;  /* 0x0000541028280816 */ /* 0x000fe2000000005c */
[----:B------:R-:W-:Y:S05]  /*1b30*/  @P3 BRA `(.L_x_591) ;  /* 0x0000004000003947 */ /* 0x000fea0003800000 */
[----:B------:R-:W-:Y:S01]  /*1b40*/  IMAD.MOV.U32 R93, RZ, RZ, RZ ;  /* 0x000000ffff5d7224 */ /* 0x000fe200078e00ff */
[----:B------:R-:W-:Y:S05]  /*1b50*/  @!P5 BRA `(.L_x_592) ;  /* 0x000000900000d947 */ /* 0x000fea0003800000 */
[----:B-----5:R-:W-:Y:S01]  /*1b60*/  PRMT R93, RZ, 0x5410, R73 ;  /* 0x00005410ff5d7816 */ /* 0x020fe20000000049 */
[----:B------:R-:W-:Y:S05]  /*1b70*/  BRA `(.L_x_592) ;  /* 0x0000007000007947 */ /* 0x000fea0003800000 */
.L_x_591:
[----:B------:R-:W-:Y:S02]  /*1b80*/  ISETP.NE.AND P6, PT, R17, RZ, PT ;  /* 0x000000ff1100720c */ /* 0x000fe40003fc5270 */
[----:B-----5:R-:W-:Y:S02]  /*1b90*/  @P5 PRMT R92, RZ, 0x5410, R73 ;  /* 0x00005410ff5c5816 */ /* 0x020fe40000000049 */
[----:B------:R-:W-:-:S05]  /*1ba0*/  FSEL R93, R97, RZ, !P6 ;  /* 0x000000ff615d7208 */ /* 0x000fca0007000000 */
[----:B------:R-:W-:-:S04]  /*1bb0*/  FFMA.FTZ R93, R127, R98, R93 ;  /* 0x000000627f5d7223 */ /* 0x000fc8000001005d */
[----:B------:R-:W-:-:S04]  /*1bc0*/  FADD.FTZ R93, R128, -R93 ;  /* 0x8000005d805d7221 */ /* 0x000fc80000010000 */
[----:B------:R-:W-:-:S04]  /*1bd0*/  FMUL.FTZ R93, R112, R93 ;  /* 0x0000005d705d7220 */ /* 0x000fc80000410000 */
[----:B------:R-:W-:Y:S02]  /*1be0*/  @P5 FADD.FTZ R93, R93, R92 ;  /* 0x0000005c5d5d5221 */ /* 0x000fe40000010000 */
.L_x_592:
[----:B------:R-:W-:Y:S05]  /*1bf0*/  BSYNC B2 ;  /* 0x0000000000027941 */ /* 0x000fea0003800000 */
.L_x_590:
[----:B------:R-:W-:Y:S01]  /*1c00*/  BSSY B2, `(.L_x_593) ;  /* 0x000000d000027945 */ /* 0x000fe20003800000 */
        /* <DEDUP_REMOVED lines=12> */
.L_x_594:
[----:B------:R-:W-:Y:S05]  /*1cd0*/  BSYNC B2 ;  /* 0x0000000000027941 */ /* 0x000fea0003800000 */
.L_x_593:
[----:B------:R-:W-:Y:S01]  /*1ce0*/  BSSY B2, `(.L_x_595) ;  /* 0x000000e000027945 */ /* 0x000fe20003800000 */
[----:B------:R-:W-:Y:S01]  /*1cf0*/  @P0 PRMT R41, R92, 0x7610, R41 ;  /* 0x000076105c290816 */ /* 0x000fe20000000029 */
[----:B------:R-:W-:Y:S05]  /*1d00*/  @P3 BRA `(.L_x_596) ;  /* 0x0000004000003947 */ /* 0x000fea0003800000 */
[----:B------:R-:W-:Y:S01]  /*1d10*/  MOV R93, RZ ;  /* 0x000000ff005d7202 */ /* 0x000fe20000000f00 */
[----:B------:R-:W-:Y:S05]  /*1d20*/  @!P5 BRA `(.L_x_597) ;  /* 0x000000900000d947 */ /* 0x000fea0003800000 */
[----:B-----5:R-:W-:Y:S01]  /*1d30*/  PRMT R93, RZ, 0x7610, R73 ;  /* 0x00007610ff5d7816 */ /* 0x020fe20000000049 */
[----:B------:R-:W-:Y:S05]  /*1d40*/  BRA `(.L_x_597) ;  /* 0x0000007000007947 */ /* 0x000fea0003800000 */
.L_x_596:
[----:B------:R-:W-:-:S04]  /*1d50*/  ISETP.NE.AND P6, PT, R17, RZ, PT ;  /* 0x000000ff1100720c */ /* 0x000fc80003fc5270 */
[----:B------:R-:W-:-:S05]  /*1d60*/  FSEL R93, R97, RZ, !P6 ;  /* 0x000000ff615d7208 */ /* 0x000fca0007000000 */
[----:B------:R-:W-:-:S04]  /*1d70*/  FFMA.FTZ R92, R126, R98, R93 ;  /* 0x000000627e5c7223 */ /* 0x000fc8000001005d */
[----:B------:R-:W-:Y:S01]  /*1d80*/  FADD.FTZ R93, R133, -R92 ;  /* 0x8000005c855d7221 */ /* 0x000fe20000010000 */
[----:B-----5:R-:W-:-:S03]  /*1d90*/  @P5 PRMT R92, RZ, 0x7610, R73 ;  /* 0x00007610ff5c5816 */ /* 0x020fc60000000049 */
[----:B------:R-:W-:-:S04]  /*1da0*/  FMUL.FTZ R93, R112, R93 ;  /* 0x0000005d705d7220 */ /* 0x000fc80000410000 */
[----:B------:R-:W-:Y:S02]  /*1db0*/  @P5 FADD.FTZ R93, R93, R92 ;  /* 0x0000005c5d5d5221 */ /* 0x000fe40000010000 */
.L_x_597:
[----:B------:R-:W-:Y:S05]  /*1dc0*/  BSYNC B2 ;  /* 0x0000000000027941 */ /* 0x000fea0003800000 */
.L_x_595:
        /* <DEDUP_REMOVED lines=14> */
.L_x_599:
[----:B------:R-:W-:Y:S05]  /*1eb0*/  BSYNC B2 ;  /* 0x0000000000027941 */ /* 0x000fea0003800000 */
.L_x_598:
[----:B------:R-:W-:Y:S01]  /*1ec0*/  BSSY B2, `(.L_x_600) ;  /* 0x000000e000027945 */ /* 0x000fe20003800000 */
[----:B------:R-:W-:Y:S01]  /*1ed0*/  @P0 PRMT R41, R41, 0x5410, R92 ;  /* 0x0000541029290816 */ /* 0x000fe2000000005c */
[----:B------:R-:W-:Y:S05]  /*1ee0*/  @P3 BRA `(.L_x_601) ;  /* 0x0000004000003947 */ /* 0x000fea0003800000 */
[----:B------:R-:W-:Y:S01]  /*1ef0*/  IMAD.MOV.U32 R93, RZ, RZ, RZ ;  /* 0x000000ffff5d7224 */ /* 0x000fe200078e00ff */
[----:B------:R-:W-:Y:S05]  /*1f00*/  @!P5 BRA `(.L_x_602) ;  /* 0x000000900000d947 */ /* 0x000fea0003800000 */
[----:B-----5:R-:W-:Y:S01]  /*1f10*/  PRMT R93, RZ, 0x5410, R74 ;  /* 0x00005410ff5d7816 */ /* 0x020fe2000000004a */
[----:B------:R-:W-:Y:S05]  /*1f20*/  BRA `(.L_x_602) ;  /* 0x0000007000007947 */ /* 0x000fea0003800000 */
.L_x_601:
[----:B------:R-:W-:Y:S02]  /*1f30*/  ISETP.NE.AND P6, PT, R17, RZ, PT ;  /* 0x000000ff1100720c */ /* 0x000fe40003fc5270 */
[----:B-----5:R-:W-:Y:S02]  /*1f40*/  @P5 PRMT R92, RZ, 0x5410, R74 ;  /* 0x00005410ff5c5816 */ /* 0x020fe4000000004a */
[----:B------:R-:W-:-:S05]  /*1f50*/  FSEL R93, R97, RZ, !P6 ;  /* 0x000000ff615d7208 */ /* 0x000fca0007000000 */
[----:B------:R-:W-:-:S04]  /*1f60*/  FFMA.FTZ R93, R131, R98, R93 ;  /* 0x00000062835d7223 */ /* 0x000fc8000001005d */
[----:B------:R-:W-:-:S04]  /*1f70*/  FADD.FTZ R93, R130, -R93 ;  /* 0x8000005d825d7221 */ /* 0x000fc80000010000 */
[----:B------:R-:W-:-:S04]  /*1f80*/  FMUL.FTZ R93, R112, R93 ;  /* 0x0000005d705d7220 */ /* 0x000fc80000410000 */
[----:B------:R-:W-:Y:S02]  /*1f90*/  @P5 FADD.FTZ R93, R93, R92 ;  /* 0x0000005c5d5d5221 */ /* 0x000fe40000010000 */
.L_x_602:
[----:B------:R-:W-:Y:S05]  /*1fa0*/  BSYNC B2 ;  /* 0x0000000000027941 */ /* 0x000fea0003800000 */
.L_x_600:
        /* <DEDUP_REMOVED lines=13> */
.L_x_604:
[----:B------:R-:W-:Y:S05]  /*2080*/  BSYNC B2 ;  /* 0x0000000000027941 */ /* 0x000fea0003800000 */
.L_x_603:
[----:B------:R-:W-:Y:S01]  /*2090*/  BSSY B2, `(.L_x_605) ;  /* 0x000000e000027945 */ /* 0x000fe20003800000 */
[----:B------:R-:W-:Y:S01]  /*20a0*/  @P0 PRMT R42, R92, 0x7610, R42 ;  /* 0x000076105c2a0816 */ /* 0x000fe2000000002a */
[----:B------:R-:W-:Y:S05]  /*20b0*/  @P3 BRA `(.L_x_606) ;  /* 0x0000004000003947 */ /* 0x000fea0003800000 */
[----:B------:R-:W-:Y:S01]  /*20c0*/  MOV R93, RZ ;  /* 0x000000ff005d7202 */ /* 0x000fe20000000f00 */
[----:B------:R-:W-:Y:S05]  /*20d0*/  @!P5 BRA `(.L_x_607) ;  /* 0x000000900000d947 */ /* 0x000fea0003800000 */
[----:B-----5:R-:W-:Y:S01]  /*20e0*/  PRMT R93, RZ, 0x7610, R74 ;  /* 0x00007610ff5d7816 */ /* 0x020fe2000000004a */
[----:B------:R-:W-:Y:S05]  /*20f0*/  BRA `(.L_x_607) ;  /* 0x0000007000007947 */ /* 0x000fea0003800000 */
.L_x_606:
[----:B------:R-:W-:-:S04]  /*2100*/  ISETP.NE.AND P6, PT, R17, RZ, PT ;  /* 0x000000ff1100720c */ /* 0x000fc80003fc5270 */
[----:B------:R-:W-:-:S05]  /*2110*/  FSEL R93, R97, RZ, !P6 ;  /* 0x000000ff615d7208 */ /* 0x000fca0007000000 */
[----:B------:R-:W-:-:S04]  /*2120*/  FFMA.FTZ R92, R132, R98, R93 ;  /* 0x00000062845c7223 */ /* 0x000fc8000001005d */
[----:B------:R-:W-:Y:S01]  /*2130*/  FADD.FTZ R93, R135, -R92 ;  /* 0x8000005c875d7221 */ /* 0x000fe20000010000 */
[----:B-----5:R-:W-:-:S03]  /*2140*/  @P5 PRMT R92, RZ, 0x7610, R74 ;  /* 0x00007610ff5c5816 */ /* 0x020fc6000000004a */
[----:B------:R-:W-:-:S04]  /*2150*/  FMUL.FTZ R93, R112, R93 ;  /* 0x0000005d705d7220 */ /* 0x000fc80000410000 */
[----:B------:R-:W-:Y:S02]  /*2160*/  @P5 FADD.FTZ R93, R93, R92 ;  /* 0x0000005c5d5d5221 */ /* 0x000fe40000010000 */
.L_x_607:
[----:B------:R-:W-:Y:S05]  /*2170*/  BSYNC B2 ;  /* 0x0000000000027941 */ /* 0x000fea0003800000 */
.L_x_605:
        /* <DEDUP_REMOVED lines=14> */
.L_x_609:
[----:B------:R-:W-:Y:S05]  /*2260*/  BSYNC B2 ;  /* 0x0000000000027941 */ /* 0x000fea0003800000 */
.L_x_608:
[----:B------:R-:W-:Y:S01]  /*2270*/  BSSY B2, `(.L_x_610) ;  /* 0x000000e000027945 */ /* 0x000fe20003800000 */
[----:B------:R-:W-:Y:S01]  /*2280*/  @P0 PRMT R42, R42, 0x5410, R92 ;  /* 0x000054102a2a0816 */ /* 0x000fe2000000005c */
[----:B------:R-:W-:Y:S05]  /*2290*/  @P3 BRA `(.L_x_611) ;  /* 0x0000004000003947 */ /* 0x000fea0003800000 */
[----:B------:R-:W-:Y:S01]  /*22a0*/  IMAD.MOV.U32 R93, RZ, RZ, RZ ;  /* 0x000000ffff5d7224 */ /* 0x000fe200078e00ff */
[----:B------:R-:W-:Y:S05]  /*22b0*/  @!P5 BRA `(.L_x_612) ;  /* 0x000000900000d947 */ /* 0x000fea0003800000 */
[----:B-----5:R-:W-:Y:S01]  /*22c0*/  PRMT R93, RZ, 0x5410, R75 ;  /* 0x00005410ff5d7816 */ /* 0x020fe2000000004b */
[----:B------:R-:W-:Y:S05]  /*22d0*/  BRA `(.L_x_612) ;  /* 0x0000007000007947 */ /* 0x000fea0003800000 */
.L_x_611:
[----:B------:R-:W-:Y:S02]  /*22e0*/  ISETP.NE.AND P6, PT, R17, RZ, PT ;  /* 0x000000ff1100720c */ /* 0x000fe40003fc5270 */
[----:B-----5:R-:W-:Y:S02]  /*22f0*/  @P5 PRMT R92, RZ, 0x5410, R75 ;  /* 0x00005410ff5c5816 */ /* 0x020fe4000000004b */
[----:B------:R-:W-:-:S05]  /*2300*/  FSEL R93, R97, RZ, !P6 ;  /* 0x000000ff615d7208 */ /* 0x000fca0007000000 */
[----:B------:R-:W-:-:S04]  /*2310*/  FFMA.FTZ R93, R137, R98, R93 ;  /* 0x00000062895d7223 */ /* 0x000fc8000001005d */
[----:B------:R-:W-:-:S04]  /*2320*/  FADD.FTZ R93, R134, -R93 ;  /* 0x8000005d865d7221 */ /* 0x000fc80000010000 */
[----:B------:R-:W-:-:S04]  /*2330*/  FMUL.FTZ R93, R112, R93 ;  /* 0x0000005d705d7220 */ /* 0x000fc80000410000 */
[----:B------:R-:W-:Y:S02]  /*2340*/  @P5 FADD.FTZ R93, R93, R92 ;  /* 0x0000005c5d5d5221 */ /* 0x000fe40000010000 */
.L_x_612:
[----:B------:R-:W-:Y:S05]  /*2350*/  BSYNC B2 ;  /* 0x0000000000027941 */ /* 0x000fea0003800000 */
.L_x_610:
        /* <DEDUP_REMOVED lines=13> */
.L_x_614:
[----:B------:R-:W-:Y:S05]  /*2430*/  BSYNC B2 ;  /* 0x0000000000027941 */ /* 0x000fea0003800000 */
.L_x_613:
[----:B------:R-:W-:Y:S01]  /*2440*/  BSSY B2, `(.L_x_615) ;  /* 0x000000e000027945 */ /* 0x000fe20003800000 */
[----:B------:R-:W-:Y:S01]  /*2450*/  @P0 PRMT R43, R92, 0x7610, R43 ;  /* 0x000076105c2b0816 */ /* 0x000fe2000000002b */
[----:B------:R-:W-:Y:S05]  /*2460*/  @P3 BRA `(.L_x_616) ;  /* 0x0000004000003947 */ /* 0x000fea0003800000 */
[----:B------:R-:W-:Y:S01]  /*2470*/  MOV R99, RZ ;  /* 0x000000ff00637202 */ /* 0x000fe20000000f00 */
[----:B------:R-:W-:Y:S05]  /*2480*/  @!P5 BRA `(.L_x_617) ;  /* 0x000000900000d947 */ /* 0x000fea0003800000 */
[----:B-----5:R-:W-:Y:S01]  /*2490*/  PRMT R99, RZ, 0x7610, R75 ;  /* 0x00007610ff637816 */ /* 0x020fe2000000004b */
[----:B------:R-:W-:Y:S05]  /*24a0*/  BRA `(.L_x_617) ;  /* 0x0000007000007947 */ /* 0x000fea0003800000 */
.L_x_616:
[----:B------:R-:W-:-:S04]  /*24b0*/  ISETP.NE.AND P6, PT, R17, RZ, PT ;  /* 0x000000ff1100720c */ /* 0x000fc80003fc5270 */
[----:B------:R-:W-:-:S05]  /*24c0*/  FSEL R93, R97, RZ, !P6 ;  /* 0x000000ff615d7208 */ /* 0x000fca0007000000 */
[----:B------:R-:W-:-:S04]  /*24d0*/  FFMA.FTZ R92, R136, R98, R93 ;  /* 0x00000062885c7223 */ /* 0x000fc8000001005d */
[----:B------:R-:W-:Y:S01]  /*24e0*/  FADD.FTZ R93, R139, -R92 ;  /* 0x8000005c8b5d7221 */ /* 0x000fe20000010000 */
[----:B-----5:R-:W-:-:S03]  /*24f0*/  @P5 PRMT R92, RZ, 0x7610, R75 ;  /* 0x00007610ff5c5816 */ /* 0x020fc6000000004b */
[----:B------:R-:W-:-:S04]  /*2500*/  FMUL.FTZ R99, R112, R93 ;  /* 0x0000005d70637220 */ /* 0x000fc80000410000 */
[----:B------:R-:W-:Y:S02]  /*2510*/  @P5 FADD.FTZ R99, R99, R92 ;  /* 0x0000005c63635221 */ /* 0x000fe40000010000 */
.L_x_617:
[----:B------:R-:W-:Y:S05]  /*2520*/  BSYNC B2 ;  /* 0x0000000000027941 */ /* 0x000fea0003800000 */
.L_x_615:
[----:B------:R-:W-:Y:S01]  /*2530*/  @P0 IMAD.MOV.U32 R95, RZ, RZ, 0x10 ;  /* 0x00000010ff5f0424 */ /* 0x000fe200078e00ff */
[----:B------:R-:W-:Y:S01]  /*2540*/  @P0 F2FP.BF16.PACK_AB R92, RZ, R99 ;  /* 0x00000063ff5c023e */ /* 0x000fe200000010ff */
[----:B------:R-:W-:Y:S01]  /*2550*/  BSSY B2, `(.L_x_618) ;  /* 0x0000012000027945 */ /* 0x000fe20003800000 */
[----:B------:R-:W-:Y:S01]  /*2560*/  @P4 MOV R93, 0x10 ;  /* 0x00000010005d4802 */ /* 0x000fe20000000f00 */
[----:B------:R-:W-:Y:S01]  /*2570*/  @P0 IMAD.WIDE.U32 R94, R114, R95, c[0x0][0x258] ;  /* 0x00009600725e0625 */ /* 0x000fe200078e005f */
[----:B------:R-:W-:-:S03]  /*2580*/  @P0 PRMT R43, R43, 0x5410, R92 ;  /* 0x000054102b2b0816 */ /* 0x000fc6000000005c */
[----:B------:R-:W-:Y:S02]  /*2590*/  @P4 IMAD.WIDE.U32 R92, R96, R93, c[0x0][0x248] ;  /* 0x00009200605c4625 */ /* 0x000fe400078e005d */
[----:B------:R1:W-:Y:S01]  /*25a0*/  @P0 STG.E.128 [R94.64], R40 ;  /* 0x000000285e000986 */ /* 0x0003e2000c101d04 */
[----:B------:R-:W-:Y:S05]  /*25b0*/  @!P4 BRA `(.L_x_619) ;  /* 0x000000b00000c947 */ /* 0x000fea0003800000 */
[----:B-----5:R-:W-:Y:S01]  /*25c0*/  LOP3.LUT P0, RZ, R117, 0xff000000, RZ, 0xc0, !PT ;  /* 0xff00000075ff7812 */ /* 0x020fe2000780c0ff */
[----:B------:R-:W-:Y:S01]  /*25d0*/  FMUL.FTZ R99, R99, c[0x0][0x1ec] ;  /* 0x00007b0063637a20 */ /* 0x000fe20000410000 */
[----:B0-----:R-:W-:Y:S01]  /*25e0*/  HFMA2.MMA R122, -RZ, RZ, 0, 0 ;  /* 0x00000000ff7a7435 */ /* 0x001fe200000001ff */
[----:B-1----:R-:W-:Y:S02]  /*25f0*/  IMAD.MOV.U32 R94, RZ, RZ, RZ ;  /* 0x000000ffff5e7224 */ /* 0x002fe400078e00ff */
[----:B------:R-:W-:-:S08]  /*2600*/  FMUL.FTZ R99, R99, c[0x0][0x1e8] ;  /* 0x00007a0063637a20 */ /* 0x000fd00000410000 */
[----:B------:R-:W-:Y:S01]  /*2610*/  @P0 FMUL.FTZ R94, R2, R99 ;  /* 0x00000063025e0220 */ /* 0x000fe20000410000 */
[----:B------:R-:W-:-:S04]  /*2620*/  @P0 PRMT R95, RZ, 0x7610, R91 ;  /* 0x00007610ff5f0816 */ /* 0x000fc8000000005b */
[----:B------:R-:W-:Y:S01]  /*2630*/  F2FP.BF16.PACK_AB R94, RZ, R94 ;  /* 0x0000005eff5e723e */ /* 0x000fe200000010ff */
[----:B------:R-:W-:-:S03]  /*2640*/  @P0 FMUL.FTZ R122, R99, R95 ;  /* 0x0000005f637a0220 */ /* 0x000fc60000410000 */
[----:B------:R-:W-:Y:S01]  /*2650*/  PRMT R79, R79, 0x5410, R94 ;  /* 0x000054104f4f7816 */ /* 0x000fe2000000005e */
[----:B------:R-:W-:Y:S02]  /*2660*/  FADD.FTZ R63, R63, R122 ;  /* 0x0000007a3f3f7221 */ /* 0x000fe40000010000 */
.L_x_619:
[----:B------:R-:W-:Y:S05]  /*2670*/  BSYNC B2 ;  /* 0x0000000000027941 */ /* 0x000fea0003800000 */
.L_x_618:
[----:B------:R3:W-:Y:S01]  /*2680*/  @P4 STG.E.128 [R92.64], R76 ;  /* 0x0000004c5c004986 */ /* 0x0007e2000c101d04 */
[----:B------:R-:W-:Y:S02]  /*2690*/  IADD3 R114, R114, 0x20, RZ ;  /* 0x0000002072727810 */ /* 0x000fe40007ffe0ff */
[----:B------:R-:W-:Y:S02]  /*26a0*/  IADD3 R96, R96, 0x20, RZ ;  /* 0x0000002060607810 */ /* 0x000fe40007ffe0ff */
.L_x_577:
[----:B------:R-:W-:Y:S05]  /*26b0*/  BSYNC B1 ;  /* 0x0000000000017941 */ /* 0x000fea0003800000 */
.L_x_576:
[----:B------:R-:W-:Y:S01]  /*26c0*/  BSSY B1, `(.L_x_620) ;  /* 0x0000104000017945 */ /* 0x000fe20003800000 */
[----:B------:R-:W-:Y:S05]  /*26d0*/  @!P2 BRA `(.L_x_621) ;  /* 0x000010200000a947 */ /* 0x000fea0003800000 */
[----:B------:R-:W-:Y:S01]  /*26e0*/  BSSY B2, `(.L_x_622) ;  /* 0x0000005000027945 */ /* 0x000fe20003800000 */
[----:B------:R-:W-:Y:S05]  /*26f0*/  @!P4 BRA `(.L_x_623) ;  /* 0x000000300000c947 */ /* 0x000fea0003800000 */
[----:B-----5:R-:W-:-:S05]  /*2700*/  MOV R89, 0x10 ;  /* 0x0000001000597802 */ /* 0x020fca0000000f00 */
[----:B------:R-:W-:-:S06]  /*2710*/  IMAD.WIDE.U32 R88, R96, R89, c[0x0][0x170] ;  /* 0x00005c0060587625 */ /* 0x000fcc00078e0059 */
[----:B------:R-:W5:Y:S02]  /*2720*/  LDG.E.128 R88, [R88.64] ;  /* 0x0000000458587981 */ /* 0x000f64000c1e1d00 */
.L_x_623:
[----:B------:R-:W-:Y:S05]  /*2730*/  BSYNC B2 ;  /* 0x0000000000027941 */ /* 0x000fea0003800000 */
.L_x_622:
[----:B------:R-:W-:Y:S01]  /*2740*/  BSSY B2, `(.L_x_624) ;  /* 0x0000015000027945 */ /* 0x000fe20003800000 */
[----:B------:R-:W-:Y:S05]  /*2750*/  @P3 BRA `(.L_x_625) ;  /* 0x0000008000003947 */ /* 0x000fea0003800000 */
[----:B------:R-:W-:Y:S01]  /*2760*/  ULDC.64 UR6, c[0x0][0x218] ;  /* 0x0000860000067ab9 */ /* 0x000fe20000000a00 */
[----:B---3--:R-:W-:Y:S01]  /*2770*/  IMAD.MOV.U32 R93, RZ, RZ, RZ ;  /* 0x000000ffff5d7224 */ /* 0x008fe200078e00ff */
[----:B------:R-:W-:-:S04]  /*2780*/  UISETP.NE.U32.AND UP0, UPT, URZ, UR6, UPT ;  /* 0x000000063f00728c */ /* 0x000fc8000bf05070 */
[----:B------:R-:W-:-:S06]  /*2790*/  UISETP.NE.AND.EX UP0, UPT, URZ, UR7, UPT, UP0 ;  /* 0x000000073f00728c */ /* 0x000fcc000bf05300 */
[----:B------:R-:W-:-:S13]  /*27a0*/  PLOP3.LUT P5, PT, PT, PT, UP0, 0x80, 0x0 ;  /* 0x000000000000781c */ /* 0x000fda0003faf008 */
[----:B------:R-:W-:Y:S05]  /*27b0*/  @!P5 BRA `(.L_x_626) ;  /* 0x000000d00000d947 */ /* 0x000fea0003800000 */
[----:B-----5:R-:W-:Y:S01]  /*27c0*/  PRMT R93, RZ, 0x5410, R24 ;  /* 0x00005410ff5d7816 */ /* 0x020fe20000000018 */
[----:B------:R-:W-:Y:S05]  /*27d0*/  BRA `(.L_x_626) ;  /* 0x000000b000007947 */ /* 0x000fea0003800000 */
.L_x_625:
        /* <DEDUP_REMOVED lines=9> */
[----:B-----5:R-:W-:-:S05]  /*2870*/  @P5 PRMT R92, RZ, 0x5410, R24 ;  /* 0x00005410ff5c5816 */ /* 0x020fca0000000018 */
[----:B------:R-:W-:Y:S02]  /*2880*/  @P5 FADD.FTZ R93, R93, R92 ;  /* 0x0000005c5d5d5221 */ /* 0x000fe40000010000 */
.L_x_626:
[----:B------:R-:W-:Y:S05]  /*2890*/  BSYNC B2 ;  /* 0x0000000000027941 */ /* 0x000fea0003800000 */
.L_x_624:
[----:B------:R-:W-:Y:S01]  /*28a0*/  ISETP.NE.U32.AND P0, PT, RZ, c[0x0][0x258], PT ;  /* 0x00009600ff007a0c */ /* 0x000fe20003f05070 */
[----:B------:R-:W-:Y:S03]  /*28b0*/  BSSY B2, `(.L_x_627) ;  /* 0x000000e000027945 */ /* 0x000fe60003800000 */
[----:B------:R-:W-:-:S13]  /*28c0*/  ISETP.NE.AND.EX P0, PT, RZ, c[0x0][0x25c], PT, P0 ;  /* 0x00009700ff007a0c */ /* 0x000fda0003f05300 */
[----:B------:R-:W-:Y:S01]  /*28d0*/  @P0 F2FP.BF16.PACK_AB R92, RZ, R93 ;  /* 0x0000005dff5c023e */ /* 0x000fe200000010ff */
[----:B------:R-:W-:Y:S05]  /*28e0*/  @!P4 BRA `(.L_x_628) ;  /* 0x000000a00000c947 */ /* 0x000fea0003800000 */
[----:B-----5:R-:W-:Y:S01]  /*28f0*/  LOP3.LUT P6, RZ, R118, 0xff, RZ, 0xc0, !PT ;  /* 0x000000ff76ff7812 */ /* 0x020fe200078cc0ff */
[----:B------:R-:W-:Y:S01]  /*2900*/  FMUL.FTZ R93, R93, c[0x0][0x1ec] ;  /* 0x00007b005d5d7a20 */ /* 0x000fe20000410000 */
[----:B-1----:R-:W-:-:S03]  /*2910*/  CS2R R94, SRZ ;  /* 0x00000000005e7805 */ /* 0x002fc6000001ff00 */
[----:B------:R-:W-:-:S08]  /*2920*/  FMUL.FTZ R93, R93, c[0x0][0x1e8] ;  /* 0x00007a005d5d7a20 */ /* 0x000fd00000410000 */
[----:B0-----:R-:W-:Y:S01]  /*2930*/  @P6 PRMT R122, RZ, 0x5410, R88 ;  /* 0x00005410ff7a6816 */ /* 0x001fe20000000058 */
[----:B------:R-:W-:-:S04]  /*2940*/  @P6 FMUL.FTZ R94, R0, R93 ;  /* 0x0000005d005e6220 */ /* 0x000fc80000410000 */
[----:B------:R-:W-:Y:S01]  /*2950*/  @P6 FMUL.FTZ R95, R122, R93 ;  /* 0x0000005d7a5f6220 */ /* 0x000fe20000410000 */
[----:B------:R-:W-:-:S03]  /*2960*/  F2FP.BF16.PACK_AB R94, RZ, R94 ;  /* 0x0000005eff5e723e */ /* 0x000fc600000010ff */
[----:B------:R-:W-:Y:S01]  /*2970*/  FADD.FTZ R64, R64, R95 ;  /* 0x0000005f40407221 */ /* 0x000fe20000010000 */
[----:B------:R-:W-:Y:S02]  /*2980*/  PRMT R76, R94, 0x7610, R76 ;  /* 0x000076105e4c7816 */ /* 0x000fe4000000004c */
.L_x_628:
[----:B------:R-:W-:Y:S05]  /*2990*/  BSYNC B2 ;  /* 0x0000000000027941 */ /* 0x000fea0003800000 */
.L_x_627:
[----:B------:R-:W-:Y:S01]  /*29a0*/  BSSY B2, `(.L_x_629) ;  /* 0x000000e000027945 */ /* 0x000fe20003800000 */
[----:B-1----:R-:W-:Y:S01]  /*29b0*/  @P0 PRMT R40, R92, 0x7610, R40 ;  /* 0x000076105c280816 */ /* 0x002fe20000000028 */
[----:B------:R-:W-:Y:S05]  /*29c0*/  @P3 BRA `(.L_x_630) ;  /* 0x0000004000003947 */ /* 0x000fea0003800000 */
[----:B------:R-:W-:Y:S01]  /*29d0*/  HFMA2.MMA R93, -RZ, RZ, 0, 0 ;  /* 0x00000000ff5d7435 */ /* 0x000fe200000001ff */
[----:B------:R-:W-:Y:S05]  /*29e0*/  @!P5 BRA `(.L_x_631) ;  /* 0x000000900000d947 */ /* 0x000fea0003800000 */
[----:B-----5:R-:W-:Y:S01]  /*29f0*/  PRMT R93, RZ, 0x7610, R24 ;  /* 0x00007610ff5d7816 */ /* 0x020fe20000000018 */
[----:B------:R-:W-:Y:S05]  /*2a00*/  BRA `(.L_x_631) ;  /* 0x0000007000007947 */ /* 0x000fea0003800000 */
.L_x_630:
[----:B------:R-:W-:-:S04]  /*2a10*/  ISETP.NE.AND P6, PT, R17, RZ, PT ;  /* 0x000000ff1100720c */ /* 0x000fc80003fc5270 */
[----:B------:R-:W-:-:S05]  /*2a20*/  FSEL R93, R97, RZ, !P6 ;  /* 0x000000ff615d7208 */ /* 0x000fca0007000000 */
[----:B------:R-:W-:-:S04]  /*2a30*/  FFMA.FTZ R92, R138, R98, R93 ;  /* 0x000000628a5c7223 */ /* 0x000fc8000001005d */
[----:B------:R-:W-:Y:S01]  /*2a40*/  FADD.FTZ R93, R143, -R92 ;  /* 0x8000005c8f5d7221 */ /* 0x000fe20000010000 */
[----:B-----5:R-:W-:-:S03]  /*2a50*/  @P5 PRMT R92, RZ, 0x7610, R24 ;  /* 0x00007610ff5c5816 */ /* 0x020fc60000000018 */
[----:B------:R-:W-:-:S04]  /*2a60*/  FMUL.FTZ R93, R112, R93 ;  /* 0x0000005d705d7220 */ /* 0x000fc80000410000 */
[----:B------:R-:W-:Y:S02]  /*2a70*/  @P5 FADD.FTZ R93, R93, R92 ;  /* 0x0000005c5d5d5221 */ /* 0x000fe40000010000 */
.L_x_631:
[----:B------:R-:W-:Y:S05]  /*2a80*/  BSYNC B2 ;  /* 0x0000000000027941 */ /* 0x000fea0003800000 */
.L_x_629:
[----:B------:R-:W-:Y:S01]  /*2a90*/  BSSY B2, `(.L_x_632) ;  /* 0x000000e000027945 */ /* 0x000fe20003800000 */
[----:B------:R-:W-:Y:S01]  /*2aa0*/  @P0 F2FP.BF16.PACK_AB R92, RZ, R93 ;  /* 0x0000005dff5c023e */ /* 0x000fe200000010ff */
[----:B------:R-:W-:Y:S05]  /*2ab0*/  @!P4 BRA `(.L_x_633) ;  /* 0x000000b00000c947 */ /* 0x000fea0003800000 */
[----:B-----5:R-:W-:Y:S01]  /*2ac0*/  LOP3.LUT P6, RZ, R118, 0xff00, RZ, 0xc0, !PT ;  /* 0x0000ff0076ff7812 */ /* 0x020fe200078cc0ff */
[----:B------:R-:W-:Y:S01]  /*2ad0*/  FMUL.FTZ R93, R93, c[0x0][0x1ec] ;  /* 0x00007b005d5d7a20 */ /* 0x000fe20000410000 */
[----:B0-----:R-:W-:Y:S01]  /*2ae0*/  MOV R122, RZ ;  /* 0x000000ff007a7202 */ /* 0x001fe20000000f00 */
[----:B------:R-:W-:Y:S02]  /*2af0*/  IMAD.MOV.U32 R94, RZ, RZ, RZ ;  /* 0x000000ffff5e7224 */ /* 0x000fe400078e00ff */
[----:B------:R-:W-:-:S08]  /*2b00*/  FMUL.FTZ R93, R93, c[0x0][0x1e8] ;  /* 0x00007a005d5d7a20 */ /* 0x000fd00000410000 */
[----:B------:R-:W-:Y:S01]  /*2b10*/  @P6 PRMT R154, RZ, 0x7610, R88 ;  /* 0x00007610ff9a6816 */ /* 0x000fe20000000058 */
[----:B------:R-:W-:-:S04]  /*2b20*/  @P6 FMUL.FTZ R94, R106, R93 ;  /* 0x0000005d6a5e6220 */ /* 0x000fc80000410000 */
[----:B------:R-:W-:Y:S01]  /*2b30*/  @P6 FMUL.FTZ R122, R154, R93 ;  /* 0x0000005d9a7a6220 */ /* 0x000fe20000410000 */
[----:B------:R-:W-:-:S03]  /*2b40*/  F2FP.BF16.PACK_AB R94, RZ, R94 ;  /* 0x0000005eff5e723e */ /* 0x000fc600000010ff */
[----:B------:R-:W-:Y:S01]  /*2b50*/  FADD.FTZ R65, R65, R122 ;  /* 0x0000007a41417221 */ /* 0x000fe20000010000 */
[----:B------:R-:W-:Y:S02]  /*2b60*/  PRMT R76, R76, 0x5410, R94 ;  /* 0x000054104c4c7816 */ /* 0x000fe4000000005e */
.L_x_633:
[----:B------:R-:W-:Y:S05]  /*2b70*/  BSYNC B2 ;  /* 0x0000000000027941 */ /* 0x000fea0003800000 */
.L_x_632:
[----:B------:R-:W-:Y:S01]  /*2b80*/  BSSY B2, `(.L_x_634) ;  /* 0x000000e000027945 */ /* 0x000fe20003800000 */
[----:B------:R-:W-:Y:S01]  /*2b90*/  @P0 PRMT R40, R40, 0x5410, R92 ;  /* 0x0000541028280816 */ /* 0x000fe2000000005c */
[----:B------:R-:W-:Y:S05]  /*2ba0*/  @P3 BRA `(.L_x_635) ;  /* 0x0000004000003947 */ /* 0x000fea0003800000 */
[----:B------:R-:W-:Y:S01]  /*2bb0*/  HFMA2.MMA R93, -RZ, RZ, 0, 0 ;  /* 0x00000000ff5d7435 */ /* 0x000fe200000001ff */
[----:B------:R-:W-:Y:S05]  /*2bc0*/  @!P5 BRA `(.L_x_636) ;  /* 0x000000900000d947 */ /* 0x000fea0003800000 */
[----:B-----5:R-:W-:Y:S01]  /*2bd0*/  PRMT R93, RZ, 0x5410, R25 ;  /* 0x00005410ff5d7816 */ /* 0x020fe20000000019 */
[----:B------:R-:W-:Y:S05]  /*2be0*/  BRA `(.L_x_636) ;  /* 0x0000007000007947 */ /* 0x000fea0003800000 */
.L_x_635:
[----:B------:R-:W-:Y:S02]  /*2bf0*/  ISETP.NE.AND P6, PT, R17, RZ, PT ;  /* 0x000000ff1100720c */ /* 0x000fe40003fc5270 */
[----:B-----5:R-:W-:Y:S02]  /*2c00*/  @P5 PRMT R92, RZ, 0x5410, R25 ;  /* 0x00005410ff5c5816 */ /* 0x020fe40000000019 */
[----:B------:R-:W-:-:S05]  /*2c10*/  FSEL R93, R97, RZ, !P6 ;  /* 0x000000ff615d7208 */ /* 0x000fca0007000000 */
[----:B------:R-:W-:-:S04]  /*2c20*/  FFMA.FTZ R93, R141, R98, R93 ;  /* 0x000000628d5d7223 */ /* 0x000fc8000001005d */
[----:B------:R-:W-:-:S04]  /*2c30*/  FADD.FTZ R93, R144, -R93 ;  /* 0x8000005d905d7221 */ /* 0x000fc80000010000 */
[----:B------:R-:W-:-:S04]  /*2c40*/  FMUL.FTZ R93, R112, R93 ;  /* 0x0000005d705d7220 */ /* 0x000fc80000410000 */
[----:B------:R-:W-:Y:S02]  /*2c50*/  @P5 FADD.FTZ R93, R93, R92 ;  /* 0x0000005c5d5d5221 */ /* 0x000fe40000010000 */
.L_x_636:
[----:B------:R-:W-:Y:S05]  /*2c60*/  BSYNC B2 ;  /* 0x0000000000027941 */ /* 0x000fea0003800000 */
.L_x_634:
        /* <DEDUP_REMOVED lines=13> */
.L_x_638:
[----:B------:R-:W-:Y:S05]  /*2d40*/  BSYNC B2 ;  /* 0x0000000000027941 */ /* 0x000fea0003800000 */
.L_x_637:
[----:B------:R-:W-:Y:S01]  /*2d50*/  BSSY B2, `(.L_x_639) ;  /* 0x000000e000027945 */ /* 0x000fe20003800000 */
[----:B------:R-:W-:Y:S01]  /*2d60*/  @P0 PRMT R41, R92, 0x7610, R41 ;  /* 0x000076105c290816 */ /* 0x000fe20000000029 */
[----:B------:R-:W-:Y:S05]  /*2d70*/  @P3 BRA `(.L_x_640) ;  /* 0x0000004000003947 */ /* 0x000fea0003800000 */
[----:B------:R-:W-:Y:S01]  /*2d80*/  MOV R93, RZ ;  /* 0x000000ff005d7202 */ /* 0x000fe20000000f00 */
[----:B------:R-:W-:Y:S05]  /*2d90*/  @!P5 BRA `(.L_x_641) ;  /* 0x000000900000d947 */ /* 0x000fea0003800000 */
[----:B-----5:R-:W-:Y:S01]  /*2da0*/  PRMT R93, RZ, 0x7610, R25 ;  /* 0x00007610ff5d7816 */ /* 0x020fe20000000019 */
[----:B------:R-:W-:Y:S05]  /*2db0*/  BRA `(.L_x_641) ;  /* 0x0000007000007947 */ /* 0x000fea0003800000 */
.L_x_640:
[----:B------:R-:W-:-:S04]  /*2dc0*/  ISETP.NE.AND P6, PT, R17, RZ, PT ;  /* 0x000000ff1100720c */ /* 0x000fc80003fc5270 */
[----:B------:R-:W-:-:S05]  /*2dd0*/  FSEL R93, R97, RZ, !P6 ;  /* 0x000000ff615d7208 */ /* 0x000fca0007000000 */
[----:B------:R-:W-:-:S04]  /*2de0*/  FFMA.FTZ R92, R142, R98, R93 ;  /* 0x000000628e5c7223 */ /* 0x000fc8000001005d */
[----:B------:R-:W-:Y:S01]  /*2df0*/  FADD.FTZ R93, R145, -R92 ;  /* 0x8000005c915d7221 */ /* 0x000fe20000010000 */
[----:B-----5:R-:W-:-:S03]  /*2e00*/  @P5 PRMT R92, RZ, 0x7610, R25 ;  /* 0x00007610ff5c5816 */ /* 0x020fc60000000019 */
[----:B------:R-:W-:-:S04]  /*2e10*/  FMUL.FTZ R93, R112, R93 ;  /* 0x0000005d705d7220 */ /* 0x000fc80000410000 */
[----:B------:R-:W-:Y:S02]  /*2e20*/  @P5 FADD.FTZ R93, R93, R92 ;  /* 0x0000005c5d5d5221 */ /* 0x000fe40000010000 */
.L_x_641:
[----:B------:R-:W-:Y:S05]  /*2e30*/  BSYNC B2 ;  /* 0x0000000000027941 */ /* 0x000fea0003800000 */
.L_x_639:
        /* <DEDUP_REMOVED lines=14> */
.L_x_643:
[----:B------:R-:W-:Y:S05]  /*2f20*/  BSYNC B2 ;  /* 0x0000000000027941 */ /* 0x000fea0003800000 */
.L_x_642:
[----:B------:R-:W-:Y:S01]  /*2f30*/  BSSY B2, `(.L_x_644) ;  /* 0x000000e000027945 */ /* 0x000fe20003800000 */
[----:B------:R-:W-:Y:S01]  /*2f40*/  @P0 PRMT R41, R41, 0x5410, R92 ;  /* 0x0000541029290816 */ /* 0x000fe2000000005c */
[----:B------:R-:W-:Y:S05]  /*2f50*/  @P3 BRA `(.L_x_645) ;  /* 0x0000004000003947 */ /* 0x000fea0003800000 */
[----:B------:R-:W-:Y:S01]  /*2f60*/  MOV R93, RZ ;  /* 0x000000ff005d7202 */ /* 0x000fe20000000f00 */
[----:B------:R-:W-:Y:S05]  /*2f70*/  @!P5 BRA `(.L_x_646) ;  /* 0x000000900000d947 */ /* 0x000fea0003800000 */
[----:B-----5:R-:W-:Y:S01]  /*2f80*/  PRMT R93, RZ, 0x5410, R26 ;  /* 0x00005410ff5d7816 */ /* 0x020fe2000000001a */
[----:B------:R-:W-:Y:S05]  /*2f90*/  BRA `(.L_x_646) ;  /* 0x0000007000007947 */ /* 0x000fea0003800000 */
.L_x_645:
[----:B------:R-:W-:Y:S02]  /*2fa0*/  ISETP.NE.AND P6, PT, R17, RZ, PT ;  /* 0x000000ff1100720c */ /* 0x000fe40003fc5270 */
[----:B-----5:R-:W-:Y:S02]  /*2fb0*/  @P5 PRMT R92, RZ, 0x5410, R26 ;  /* 0x00005410ff5c5816 */ /* 0x020fe4000000001a */
[----:B------:R-:W-:-:S05]  /*2fc0*/  FSEL R93, R97, RZ, !P6 ;  /* 0x000000ff615d7208 */ /* 0x000fca0007000000 */
[----:B------:R-:W-:-:S04]  /*2fd0*/  FFMA.FTZ R93, R147, R98, R93 ;  /* 0x00000062935d7223 */ /* 0x000fc8000001005d */
[----:B------:R-:W-:-:S04]  /*2fe0*/  FADD.FTZ R93, R146, -R93 ;  /* 0x8000005d925d7221 */ /* 0x000fc80000010000 */
[----:B------:R-:W-:-:S04]  /*2ff0*/  FMUL.FTZ R93, R112, R93 ;  /* 0x0000005d705d7220 */ /* 0x000fc80000410000 */
[----:B------:R-:W-:Y:S02]  /*3000*/  @P5 FADD.FTZ R93, R93, R92 ;  /* 0x0000005c5d5d5221 */ /* 0x000fe40000010000 */
.L_x_646:
[----:B------:R-:W-:Y:S05]  /*3010*/  BSYNC B2 ;  /* 0x0000000000027941 */ /* 0x000fea0003800000 */
.L_x_644:
        /* <DEDUP_REMOVED lines=13> */
.L_x_648:
[----:B------:R-:W-:Y:S05]  /*30f0*/  BSYNC B2 ;  /* 0x0000000000027941 */ /* 0x000fea0003800000 */
.L_x_647:
[----:B------:R-:W-:Y:S01]  /*3100*/  BSSY B2, `(.L_x_649) ;  /* 0x000000e000027945 */ /* 0x000fe20003800000 */
[----:B------:R-:W-:Y:S01]  /*3110*/  @P0 PRMT R42, R92, 0x7610, R42 ;  /* 0x000076105c2a0816 */ /* 0x000fe2000000002a */
[----:B------:R-:W-:Y:S05]  /*3120*/  @P3 BRA `(.L_x_650) ;  /* 0x0000004000003947 */ /* 0x000fea0003800000 */
[----:B------:R-:W-:Y:S01]  /*3130*/  IMAD.MOV.U32 R93, RZ, RZ, RZ ;  /* 0x000000ffff5d7224 */ /* 0x000fe200078e00ff */
[----:B------:R-:W-:Y:S05]  /*3140*/  @!P5 BRA `(.L_x_651) ;  /* 0x000000900000d947 */ /* 0x000fea0003800000 */
[----:B-----5:R-:W-:Y:S01]  /*3150*/  PRMT R93, RZ, 0x7610, R26 ;  /* 0x00007610ff5d7816 */ /* 0x020fe2000000001a */
[----:B------:R-:W-:Y:S05]  /*3160*/  BRA `(.L_x_651) ;  /* 0x0000007000007947 */ /* 0x000fea0003800000 */
.L_x_650:
[----:B------:R-:W-:-:S04]  /*3170*/  ISETP.NE.AND P6, PT, R17, RZ, PT ;  /* 0x000000ff1100720c */ /* 0x000fc80003fc5270 */
[----:B------:R-:W-:-:S05]  /*3180*/  FSEL R93, R97, RZ, !P6 ;  /* 0x000000ff615d7208 */ /* 0x000fca0007000000 */
[----:B------:R-:W-:-:S04]  /*3190*/  FFMA.FTZ R92, R148, R98, R93 ;  /* 0x00000062945c7223 */ /* 0x000fc8000001005d */
[----:B------:R-:W-:Y:S01]  /*31a0*/  FADD.FTZ R93, R149, -R92 ;  /* 0x8000005c955d7221 */ /* 0x000fe20000010000 */
[----:B-----5:R-:W-:-:S03]  /*31b0*/  @P5 PRMT R92, RZ, 0x7610, R26 ;  /* 0x00007610ff5c5816 */ /* 0x020fc6000000001a */
[----:B------:R-:W-:-:S04]  /*31c0*/  FMUL.FTZ R93, R112, R93 ;  /* 0x0000005d705d7220 */ /* 0x000fc80000410000 */
[----:B------:R-:W-:Y:S02]  /*31d0*/  @P5 FADD.FTZ R93, R93, R92 ;  /* 0x0000005c5d5d5221 */ /* 0x000fe40000010000 */
.L_x_651:
[----:B------:R-:W-:Y:S05]  /*31e0*/  BSYNC B2 ;  /* 0x0000000000027941 */ /* 0x000fea0003800000 */
.L_x_649:
[----:B------:R-:W-:Y:S01]  /*31f0*/  BSSY B2, `(.L_x_652) ;  /* 0x000000e000027945 */ /* 0x000fe20003800000 */
[----:B------:R-:W-:Y:S01]  /*3200*/  @P0 F2FP.BF16.PACK_AB R92, RZ, R93 ;  /* 0x0000005dff5c023e */ /* 0x000fe200000010ff */
[----:B------:R-:W-:Y:S05]  /*3210*/  @!P4 BRA `(.L_x_653) ;  /* 0x000000b00000c947 */ /* 0x000fea0003800000 */
[----:B-----5:R-:W-:Y:S01]  /*3220*/  LOP3.LUT P6, RZ, R119, 0xff00, RZ, 0xc0, !PT ;  /* 0x0000ff0077ff7812 */ /* 0x020fe200078cc0ff */
[----:B------:R-:W-:Y:S01]  /*3230*/  FMUL.FTZ R93, R93, c[0x0][0x1ec] ;  /* 0x00007b005d5d7a20 */ /* 0x000fe20000410000 */
[----:B0-----:R-:W-:Y:S01]  /*3240*/  HFMA2.MMA R122, -RZ, RZ, 0, 0 ;  /* 0x00000000ff7a7435 */ /* 0x001fe200000001ff */
[----:B------:R-:W-:Y:S02]  /*3250*/  MOV R94, RZ ;  /* 0x000000ff005e7202 */ /* 0x000fe40000000f00 */
[----:B------:R-:W-:-:S08]  /*3260*/  FMUL.FTZ R93, R93, c[0x0][0x1e8] ;  /* 0x00007a005d5d7a20 */ /* 0x000fd00000410000 */
[----:B------:R-:W-:Y:S01]  /*3270*/  @P6 PRMT R154, RZ, 0x7610, R90 ;  /* 0x00007610ff9a6816 */ /* 0x000fe2000000005a */
[----:B------:R-:W-:-:S04]  /*3280*/  @P6 FMUL.FTZ R94, R110, R93 ;  /* 0x0000005d6e5e6220 */ /* 0x000fc80000410000 */
[----:B------:R-:W-:Y:S01]  /*3290*/  @P6 FMUL.FTZ R122, R154, R93 ;  /* 0x0000005d9a7a6220 */ /* 0x000fe20000410000 */
[----:B------:R-:W-:-:S03]  /*32a0*/  F2FP.BF16.PACK_AB R94, RZ, R94 ;  /* 0x0000005eff5e723e */ /* 0x000fc600000010ff */
[----:B------:R-:W-:Y:S01]  /*32b0*/  FADD.FTZ R69, R69, R122 ;  /* 0x0000007a45457221 */ /* 0x000fe20000010000 */
[----:B------:R-:W-:Y:S02]  /*32c0*/  PRMT R78, R78, 0x5410, R94 ;  /* 0x000054104e4e7816 */ /* 0x000fe4000000005e */
.L_x_653:
[----:B------:R-:W-:Y:S05]  /*32d0*/  BSYNC B2 ;  /* 0x0000000000027941 */ /* 0x000fea0003800000 */
.L_x_652:
[----:B------:R-:W-:Y:S01]  /*32e0*/  BSSY B2, `(.L_x_654) ;  /* 0x000000e000027945 */ /* 0x000fe20003800000 */
[----:B------:R-:W-:Y:S01]  /*32f0*/  @P0 PRMT R42, R42, 0x5410, R92 ;  /* 0x000054102a2a0816 */ /* 0x000fe2000000005c */
[----:B------:R-:W-:Y:S05]  /*3300*/  @P3 BRA `(.L_x_655) ;  /* 0x0000004000003947 */ /* 0x000fea0003800000 */
[----:B------:R-:W-:Y:S01]  /*3310*/  IMAD.MOV.U32 R93, RZ, RZ, RZ ;  /* 0x000000ffff5d7224 */ /* 0x000fe200078e00ff */
[----:B------:R-:W-:Y:S05]  /*3320*/  @!P5 BRA `(.L_x_656) ;  /* 0x000000900000d947 */ /* 0x000fea0003800000 */
[----:B-----5:R-:W-:Y:S01]  /*3330*/  PRMT R93, RZ, 0x5410, R27 ;  /* 0x00005410ff5d7816 */ /* 0x020fe2000000001b */
[----:B------:R-:W-:Y:S05]  /*3340*/  BRA `(.L_x_656) ;  /* 0x0000007000007947 */ /* 0x000fea0003800000 */
.L_x_655:
[----:B------:R-:W-:Y:S02]  /*3350*/  ISETP.NE.AND P6, PT, R17, RZ, PT ;  /* 0x000000ff1100720c */ /* 0x000fe40003fc5270 */
[----:B-----5:R-:W-:Y:S02]  /*3360*/  @P5 PRMT R92, RZ, 0x5410, R27 ;  /* 0x00005410ff5c5816 */ /* 0x020fe4000000001b */
[----:B------:R-:W-:-:S05]  /*3370*/  FSEL R93, R97, RZ, !P6 ;  /* 0x000000ff615d7208 */ /* 0x000fca0007000000 */
[----:B------:R-:W-:-:S04]  /*3380*/  FFMA.FTZ R93, R151, R98, R93 ;  /* 0x00000062975d7223 */ /* 0x000fc8000001005d */
[----:B------:R-:W-:-:S04]  /*3390*/  FADD.FTZ R93, R150, -R93 ;  /* 0x8000005d965d7221 */ /* 0x000fc80000010000 */
[----:B------:R-:W-:-:S04]  /*33a0*/  FMUL.FTZ R93, R112, R93 ;  /* 0x0000005d705d7220 */ /* 0x000fc80000410000 */
[----:B------:R-:W-:Y:S02]  /*33b0*/  @P5 FADD.FTZ R93, R93, R92 ;  /* 0x0000005c5d5d5221 */ /* 0x000fe40000010000 */
.L_x_656:
[----:B------:R-:W-:Y:S05]  /*33c0*/  BSYNC B2 ;  /* 0x0000000000027941 */ /* 0x000fea0003800000 */
.L_x_654:
        /* <DEDUP_REMOVED lines=13> */
.L_x_658:
[----:B------:R-:W-:Y:S05]  /*34a0*/  BSYNC B2 ;  /* 0x0000000000027941 */ /* 0x000fea0003800000 */
.L_x_657:
[----:B------:R-:W-:Y:S01]  /*34b0*/  BSSY B2, `(.L_x_659) ;  /* 0x000000e000027945 */ /* 0x000fe20003800000 */
[----:B------:R-:W-:Y:S01]  /*34c0*/  @P0 PRMT R43, R92, 0x7610, R43 ;  /* 0x000076105c2b0816 */ /* 0x000fe2000000002b */
[----:B------:R-:W-:Y:S05]  /*34d0*/  @P3 BRA `(.L_x_660) ;  /* 0x0000004000003947 */ /* 0x000fea0003800000 */
[----:B------:R-:W-:Y:S01]  /*34e0*/  HFMA2.MMA R112, -RZ, RZ, 0, 0 ;  /* 0x00000000ff707435 */ /* 0x000fe200000001ff */
[----:B------:R-:W-:Y:S05]  /*34f0*/  @!P5 BRA `(.L_x_661) ;  /* 0x000000900000d947 */ /* 0x000fea0003800000 */
[----:B-----5:R-:W-:Y:S01]  /*3500*/  PRMT R112, RZ, 0x7610, R27 ;  /* 0x00007610ff707816 */ /* 0x020fe2000000001b */
[----:B------:R-:W-:Y:S05]  /*3510*/  BRA `(.L_x_661) ;  /* 0x0000007000007947 */ /* 0x000fea0003800000 */
.L_x_660:
[----:B------:R-:W-:-:S04]  /*3520*/  ISETP.NE.AND P3, PT, R17, RZ, PT ;  /* 0x000000ff1100720c */ /* 0x000fc80003f65270 */
[----:B------:R-:W-:-:S05]  /*3530*/  FSEL R93, R97, RZ, !P3 ;  /* 0x000000ff615d7208 */ /* 0x000fca0005800000 */
[----:B------:R-:W-:-:S04]  /*3540*/  FFMA.FTZ R93, R153, R98, R93 ;  /* 0x00000062995d7223 */ /* 0x000fc8000001005d */
[----:B------:R-:W-:-:S04]  /*3550*/  FADD.FTZ R93, R152, -R93 ;  /* 0x8000005d985d7221 */ /* 0x000fc80000010000 */
[----:B------:R-:W-:Y:S01]  /*3560*/  FMUL.FTZ R112, R112, R93 ;  /* 0x0000005d70707220 */ /* 0x000fe20000410000 */
[----:B-----5:R-:W-:-:S05]  /*3570*/  @P5 PRMT R93, RZ, 0x7610, R27 ;  /* 0x00007610ff5d5816 */ /* 0x020fca000000001b */
[----:B------:R-:W-:Y:S02]  /*3580*/  @P5 FADD.FTZ R112, R112, R93 ;  /* 0x0000005d70705221 */ /* 0x000fe40000010000 */
.L_x_661:
[----:B------:R-:W-:Y:S05]  /*3590*/  BSYNC B2 ;  /* 0x0000000000027941 */ /* 0x000fea0003800000 */
.L_x_659:
[----:B------:R-:W-:Y:S01]  /*35a0*/  @P0 MOV R115, 0x10 ;  /* 0x0000001000730802 */ /* 0x000fe20000000f00 */
[----:B------:R-:W-:Y:S01]  /*35b0*/  @P4 IMAD.MOV.U32 R93, RZ, RZ, 0x10 ;  /* 0x00000010ff5d4424 */ /* 0x000fe200078e00ff */
[----:B------:R-:W-:Y:S01]  /*35c0*/  @P0 F2FP.BF16.PACK_AB R92, RZ, R112 ;  /* 0x00000070ff5c023e */ /* 0x000fe200000010ff */
[----:B------:R-:W-:Y:S02]  /*35d0*/  BSSY B2, `(.L_x_662) ;  /* 0x0000011000027945 */ /* 0x000fe40003800000 */
[----:B------:R-:W-:Y:S01]  /*35e0*/  @P0 IMAD.WIDE.U32 R114, R114, R115, c[0x0][0x258] ;  /* 0x0000960072720625 */ /* 0x000fe200078e0073 */
[----:B------:R-:W-:-:S03]  /*35f0*/  @P0 PRMT R43, R43, 0x5410, R92 ;  /* 0x000054102b2b0816 */ /* 0x000fc6000000005c */
[----:B------:R-:W-:Y:S02]  /*3600*/  @P4 IMAD.WIDE.U32 R92, R96, R93, c[0x0][0x248] ;  /* 0x00009200605c4625 */ /* 0x000fe400078e005d */
[----:B------:R1:W-:Y:S01]  /*3610*/  @P0 STG.E.128 [R114.64], R40 ;  /* 0x0000002872000986 */ /* 0x0003e2000c101d04 */
[----:B------:R-:W-:Y:S05]  /*3620*/  @!P4 BRA `(.L_x_663) ;  /* 0x000000b00000c947 */ /* 0x000fea0003800000 */
[----:B-----5:R-:W-:Y:S01]  /*3630*/  LOP3.LUT P0, RZ, R119, 0xff000000, RZ, 0xc0, !PT ;  /* 0xff00000077ff7812 */ /* 0x020fe2000780c0ff */
[----:B------:R-:W-:Y:S01]  /*3640*/  FMUL.FTZ R112, R112, c[0x0][0x1ec] ;  /* 0x00007b0070707a20 */ /* 0x000fe20000410000 */
[----:B------:R-:W-:Y:S01]  /*3650*/  HFMA2.MMA R94, -RZ, RZ, 0, 0 ;  /* 0x00000000ff5e7435 */ /* 0x000fe200000001ff */
[----:B------:R-:W-:Y:S02]  /*3660*/  MOV R96, RZ ;  /* 0x000000ff00607202 */ /* 0x000fe40000000f00 */
[----:B------:R-:W-:-:S08]  /*3670*/  FMUL.FTZ R112, R112, c[0x0][0x1e8] ;  /* 0x00007a0070707a20 */ /* 0x000fd00000410000 */
[----:B------:R-:W-:Y:S01]  /*3680*/  @P0 FMUL.FTZ R94, R113, R112 ;  /* 0x00000070715e0220 */ /* 0x000fe20000410000 */
[----:B------:R-:W-:-:S04]  /*3690*/  @P0 PRMT R95, RZ, 0x7610, R91 ;  /* 0x00007610ff5f0816 */ /* 0x000fc8000000005b */
[----:B------:R-:W-:Y:S01]  /*36a0*/  F2FP.BF16.PACK_AB R94, RZ, R94 ;  /* 0x0000005eff5e723e */ /* 0x000fe200000010ff */
[----:B------:R-:W-:-:S03]  /*36b0*/  @P0 FMUL.FTZ R96, R95, R112 ;  /* 0x000000705f600220 */ /* 0x000fc60000410000 */
[----:B------:R-:W-:Y:S01]  /*36c0*/  PRMT R79, R79, 0x5410, R94 ;  /* 0x000054104f4f7816 */ /* 0x000fe2000000005e */
[----:B------:R-:W-:Y:S02]  /*36d0*/  FADD.FTZ R71, R71, R96 ;  /* 0x0000006047477221 */ /* 0x000fe40000010000 */
.L_x_663:
[----:B------:R-:W-:Y:S05]  /*36e0*/  BSYNC B2 ;  /* 0x0000000000027941 */ /* 0x000fea0003800000 */
.L_x_662:
[----:B------:R3:W-:Y:S02]  /*36f0*/  @P4 STG.E.128 [R92.64], R76 ;  /* 0x0000004c5c004986 */ /* 0x0007e4000c101d04 */
.L_x_621:
[----:B------:R-:W-:Y:S05]  /*3700*/  BSYNC B1 ;  /* 0x0000000000017941 */ /* 0x000fea0003800000 */
.L_x_620:
[----:B---3--:R-:W-:-:S05]  /*3710*/  IMAD.MOV.U32 R92, RZ, RZ, c[0x0][0x160] ;  /* 0x00005800ff5c7624 */ /* 0x008fca00078e00ff */
[----:B------:R-:W-:-:S04]  /*3720*/  LEA R103, R92, R103, 0x2 ;  /* 0x000000675c677211 */ /* 0x000fc800078e10ff */
[----:B------:R-:W-:-:S13]  /*3730*/  ISETP.GE.AND P0, PT, R103, c[0x0][0x164], PT ;  /* 0x0000590067007a0c */ /* 0x000fda0003f06270 */
[----:B012--5:R-:W-:Y:S01]  /*3740*/  @P0 CALL.REL.NOINC `(.L_x_566) ;  /* 0x0000001000000944 */ /* 0x027fe20003c00000 */
[----:B------:R-:W-:Y:S05]  /*3750*/  BRA `(.L_x_664) ;  /* 0xffffce0000007947 */ /* 0x000fea000383ffff */
.L_x_566:
[----:B0-----:R-:W-:Y:S05]  /*3760*/  BSYNC B0 ;  /* 0x0000000000007941 */ /* 0x001fea0003800000 */
.L_x_565:
        /* <DEDUP_REMOVED lines=136> */
[----:B---3--:R-:W-:Y:S01]  /*3ff0*/  IMAD.MOV.U32 R4, RZ, RZ, R12 ;  /* 0x000000ffff047224 */ /* 0x008fe200078e000c */
        /* <DEDUP_REMOVED lines=10> */
[----:B0-----:R-:W-:-:S04]  /*40a0*/  IADD3 R2, P3, R2, 0x200, RZ ;  /* 0x0000020002027810 */ /* 0x001fc80007f7e0ff */
[----:B------:R-:W-:-:S04]  /*40b0*/  IADD3.X R3, RZ, R3, RZ, P3, !PT ;  /* 0x00000003ff037210 */ /* 0x000fc80001ffe4ff */
.L_x_666:
[----:B---3--:R-:W-:Y:S05]  /*40c0*/  BSYNC B0 ;  /* 0x0000000000007941 */ /* 0x008fea0003800000 */
.L_x_665:
        /* <DEDUP_REMOVED lines=16> */
.L_x_668:
[----:B------:R-:W-:Y:S05]  /*41d0*/  BSYNC B0 ;  /* 0x0000000000007941 */ /* 0x000fea0003800000 */
.L_x_667:
[----:B------:R-:W-:Y:S01]  /*41e0*/  BSSY B0, `(.L_x_669) ;  /* 0x0000010000007945 */ /* 0x000fe20003800000 */
[----:B------:R-:W-:Y:S01]  /*41f0*/  FADD.FTZ R51, R0, R51 ;  /* 0x0000003300337221 */ /* 0x000fe20000010000 */
        /* <DEDUP_REMOVED lines=14> */
.L_x_670:
[----:B------:R-:W-:Y:S05]  /*42e0*/  BSYNC B0 ;  /* 0x0000000000007941 */ /* 0x000fea0003800000 */
.L_x_669:
[----:B----4-:R-:W-:Y:S01]  /*42f0*/  FADD.FTZ R53, R28, R53 ;  /* 0x000000351c357221 */ /* 0x010fe20000010000 */
        /* <DEDUP_REMOVED lines=9> */
.L_x_574:
[----:B------:R-:W-:Y:S01]  /*4390*/  HFMA2.MMA R96, -RZ, RZ, 0, 5.9604644775390625e-08 ;  /* 0x00000001ff607435 */ /* 0x000fe200000001ff */
[----:B------:R-:W-:Y:S01]  /*43a0*/  MOV R95, R155 ;  /* 0x0000009b005f7202 */ /* 0x000fe20000000f00 */
[----:B------:R-:W-:Y:S01]  /*43b0*/  IMAD.MOV.U32 R115, RZ, RZ, 0x1f ;  /* 0x0000001fff737424 */ /* 0x000fe200078e00ff */
[----:B0-----:R-:W-:Y:S02]  /*43c0*/  MOV R122, 0xffffffff ;  /* 0xffffffff007a7802 */ /* 0x001fe40000000f00 */
[----:B-1----:R-:W-:-:S02]  /*43d0*/  MOV R92, 0x43f0 ;  /* 0x000043f0005c7802 */ /* 0x002fc40000000f00 */
[----:B-----5:R-:W-:Y:S05]  /*43e0*/  CALL.REL.NOINC `($__internal_17_$__cuda_sm70_shflsync_bfly_p) ;  /* 0x0000046000007944 */ /* 0x020fea0003c00000 */
[----:B-1----:R-:W-:Y:S01]  /*43f0*/  MOV R94, R96 ;  /* 0x00000060005e7202 */ /* 0x002fe20000000f00 */
[----:B0-----:R-:W-:Y:S05]  /*4400*/  BRA `(.L_x_671) ;  /* 0xffffd06000007947 */ /* 0x001fea000383ffff */
.L_x_575:
[----:B------:R-:W-:Y:S01]  /*4410*/  HFMA2.MMA R96, -RZ, RZ, 0, 5.9604644775390625e-08 ;  /* 0x00000001ff607435 */ /* 0x000fe200000001ff */
[----:B------:R-:W-:Y:S01]  /*4420*/  IMAD.MOV.U32 R95, RZ, RZ, R157 ;  /* 0x000000ffff5f7224 */ /* 0x000fe200078e009d */
[----:B------:R-:W-:Y:S01]  /*4430*/  MOV R115, 0x1f ;  /* 0x0000001f00737802 */ /* 0x000fe20000000f00 */
[----:B0-----:R-:W-:Y:S01]  /*4440*/  IMAD.MOV.U32 R122, RZ, RZ, -0x1 ;  /* 0xffffffffff7a7424 */ /* 0x001fe200078e00ff */
[----:B-1----:R-:W-:-:S02]  /*4450*/  MOV R92, 0x4470 ;  /* 0x00004470005c7802 */ /* 0x002fc40000000f00 */
[----:B--23-5:R-:W-:Y:S05]  /*4460*/  CALL.REL.NOINC `($__internal_17_$__cuda_sm70_shflsync_bfly_p) ;  /* 0x000003e000007944 */ /* 0x02cfea0003c00000 */
[----:B------:R-:W-:Y:S01]  /*4470*/  FADD.FTZ R155, R94, R155 ;  /* 0x0000009b5e9b7221 */ /* 0x000fe20000010000 */
[----:B0-----:R-:W-:Y:S01]  /*4480*/  MOV R115, 0x1f ;  /* 0x0000001f00737802 */ /* 0x001fe20000000f00 */
[----:B-1----:R-:W-:Y:S01]  /*4490*/  FADD.FTZ R157, R157, R96 ;  /* 0x000000609d9d7221 */ /* 0x002fe20000010000 */
[----:B------:R-:W-:Y:S01]  /*44a0*/  HFMA2.MMA R96, -RZ, RZ, 0, 1.1920928955078125e-07 ;  /* 0x00000002ff607435 */ /* 0x000fe200000001ff */
[----:B------:R-:W-:Y:S01]  /*44b0*/  IMAD.MOV.U32 R122, RZ, RZ, -0x1 ;  /* 0xffffffffff7a7424 */ /* 0x000fe200078e00ff */
[----:B------:R-:W-:-:S02]  /*44c0*/  MOV R95, R155 ;  /* 0x0000009b005f7202 */ /* 0x000fc40000000f00 */
[----:B------:R-:W-:Y:S02]  /*44d0*/  MOV R92, 0x44f0 ;  /* 0x000044f0005c7802 */ /* 0x000fe40000000f00 */
[----:B------:R-:W-:Y:S05]  /*44e0*/  CALL.REL.NOINC `($__internal_17_$__cuda_sm70_shflsync_bfly_p) ;  /* 0x0000036000007944 */ /* 0x000fea0003c00000 */
[----:B-1----:R-:W-:Y:S01]  /*44f0*/  MOV R94, R96 ;  /* 0x00000060005e7202 */ /* 0x002fe20000000f00 */
[----:B------:R-:W-:Y:S01]  /*4500*/  HFMA2.MMA R96, -RZ, RZ, 0, 1.1920928955078125e-07 ;  /* 0x00000002ff607435 */ /* 0x000fe200000001ff */
[----:B0-----:R-:W-:Y:S01]  /*4510*/  IMAD.MOV.U32 R95, RZ, RZ, R157 ;  /* 0x000000ffff5f7224 */ /* 0x001fe200078e009d */
[----:B------:R-:W-:Y:S01]  /*4520*/  MOV R115, 0x1f ;  /* 0x0000001f00737802 */ /* 0x000fe20000000f00 */
[----:B------:R-:W-:Y:S01]  /*4530*/  IMAD.MOV.U32 R122, RZ, RZ, -0x1 ;  /* 0xffffffffff7a7424 */ /* 0x000fe200078e00ff */
[----:B------:R-:W-:Y:S02]  /*4540*/  MOV R92, 0x4560 ;  /* 0x00004560005c7802 */ /* 0x000fe40000000f00 */
[----:B------:R-:W-:Y:S05]  /*4550*/  CALL.REL.NOINC `($__internal_17_$__cuda_sm70_shflsync_bfly_p) ;  /* 0x000002f000007944 */ /* 0x000fea0003c00000 */
[----:B------:R-:W-:Y:S01]  /*4560*/  FADD.FTZ R155, R94, R155 ;  /* 0x0000009b5e9b7221 */ /* 0x000fe20000010000 */
[----:B0-----:R-:W-:Y:S01]  /*4570*/  MOV R115, 0x1f ;  /* 0x0000001f00737802 */ /* 0x001fe20000000f00 */
[----:B-1----:R-:W-:Y:S01]  /*4580*/  FADD.FTZ R157, R157, R96 ;  /* 0x000000609d9d7221 */ /* 0x002fe20000010000 */
[----:B------:R-:W-:Y:S01]  /*4590*/  HFMA2.MMA R96, -RZ, RZ, 0, 2.384185791015625e-07 ;  /* 0x00000004ff607435 */ /* 0x000fe200000001ff */
[----:B------:R-:W-:Y:S01]  /*45a0*/  IMAD.MOV.U32 R122, RZ, RZ, -0x1 ;  /* 0xffffffffff7a7424 */ /* 0x000fe200078e00ff */
[----:B------:R-:W-:-:S02]  /*45b0*/  MOV R95, R155 ;  /* 0x0000009b005f7202 */ /* 0x000fc40000000f00 */
[----:B------:R-:W-:Y:S02]  /*45c0*/  MOV R92, 0x45e0 ;  /* 0x000045e0005c7802 */ /* 0x000fe40000000f00 */
[----:B------:R-:W-:Y:S05]  /*45d0*/  CALL.REL.NOINC `($__internal_17_$__cuda_sm70_shflsync_bfly_p) ;  /* 0x0000027000007944 */ /* 0x000fea0003c00000 */
[----:B-1----:R-:W-:Y:S01]  /*45e0*/  MOV R94, R96 ;  /* 0x00000060005e7202 */ /* 0x002fe20000000f00 */
[----:B------:R-:W-:Y:S01]  /*45f0*/  HFMA2.MMA R96, -RZ, RZ, 0, 2.384185791015625e-07 ;  /* 0x00000004ff607435 */ /* 0x000fe200000001ff */
        /* <DEDUP_REMOVED lines=8> */
[----:B------:R-:W-:Y:S01]  /*4680*/  HFMA2.MMA R96, -RZ, RZ, 0, 4.76837158203125e-07 ;  /* 0x00000008ff607435 */ /* 0x000fe200000001ff */
[----:B------:R-:W-:Y:S01]  /*4690*/  IMAD.MOV.U32 R122, RZ, RZ, -0x1 ;  /* 0xffffffffff7a7424 */ /* 0x000fe200078e00ff */
[----:B------:R-:W-:-:S02]  /*46a0*/  MOV R95, R97 ;  /* 0x00000061005f7202 */ /* 0x000fc40000000f00 */
[----:B------:R-:W-:Y:S02]  /*46b0*/  MOV R92, 0x46d0 ;  /* 0x000046d0005c7802 */ /* 0x000fe40000000f00 */
[----:B------:R-:W-:Y:S05]  /*46c0*/  CALL.REL.NOINC `($__internal_17_$__cuda_sm70_shflsync_bfly_p) ;  /* 0x0000018000007944 */ /* 0x000fea0003c00000 */
[----:B-1----:R-:W-:Y:S01]  /*46d0*/  MOV R94, R96 ;  /* 0x00000060005e7202 */ /* 0x002fe20000000f00 */
[----:B------:R-:W-:Y:S01]  /*46e0*/  HFMA2.MMA R96, -RZ, RZ, 0, 4.76837158203125e-07 ;  /* 0x00000008ff607435 */ /* 0x000fe200000001ff */
        /* <DEDUP_REMOVED lines=8> */
[----:B------:R-:W-:Y:S01]  /*4770*/  HFMA2.MMA R96, -RZ, RZ, 0, 9.5367431640625e-07 ;  /* 0x00000010ff607435 */ /* 0x000fe200000001ff */
[----:B------:R-:W-:Y:S01]  /*4780*/  IMAD.MOV.U32 R122, RZ, RZ, -0x1 ;  /* 0xffffffffff7a7424 */ /* 0x000fe200078e00ff */
[----:B------:R-:W-:-:S02]  /*4790*/  MOV R95, R97 ;  /* 0x00000061005f7202 */ /* 0x000fc40000000f00 */
[----:B------:R-:W-:Y:S02]  /*47a0*/  MOV R92, 0x47c0 ;  /* 0x000047c0005c7802 */ /* 0x000fe40000000f00 */
[----:B------:R-:W-:Y:S05]  /*47b0*/  CALL.REL.NOINC `($__internal_17_$__cuda_sm70_shflsync_bfly_p) ;  /* 0x0000009000007944 */ /* 0x000fea0003c00000 */
[----:B-1----:R-:W-:Y:S01]  /*47c0*/  MOV R98, R96 ;  /* 0x0000006000627202 */ /* 0x002fe20000000f00 */
[----:B------:R-:W-:Y:S01]  /*47d0*/  HFMA2.MMA R96, -RZ, RZ, 0, 9.5367431640625e-07 ;  /* 0x00000010ff607435 */ /* 0x000fe200000001ff */
[----:B0-----:R-:W-:Y:S01]  /*47e0*/  IMAD.MOV.U32 R95, RZ, RZ, R99 ;  /* 0x000000ffff5f7224 */ /* 0x001fe200078e0063 */
[----:B------:R-:W-:Y:S01]  /*47f0*/  MOV R115, 0x1f ;  /* 0x0000001f00737802 */ /* 0x000fe20000000f00 */
[----:B------:R-:W-:Y:S01]  /*4800*/  IMAD.MOV.U32 R122, RZ, RZ, -0x1 ;  /* 0xffffffffff7a7424 */ /* 0x000fe200078e00ff */
[----:B------:R-:W-:Y:S02]  /*4810*/  MOV R92, 0x4830 ;  /* 0x00004830005c7802 */ /* 0x000fe40000000f00 */
[----:B------:R-:W-:Y:S05]  /*4820*/  CALL.REL.NOINC `($__internal_17_$__cuda_sm70_shflsync_bfly_p) ;  /* 0x0000002000007944 */ /* 0x000fea0003c00000 */
[----:B-1----:R-:W-:Y:S01]  /*4830*/  MOV R92, R96 ;  /* 0x00000060005c7202 */ /* 0x002fe20000000f00 */
[----:B0-----:R-:W-:Y:S05]  /*4840*/  BRA `(.L_x_672) ;  /* 0xffffcd4000007947 */ /* 0x001fea000383ffff */
        .weak           $__internal_17_$__cuda_sm70_shflsync_bfly_p
        .type           $__internal_17_$__cuda_sm70_shflsync_bfly_p,@function
        .size           $__internal_17_$__cuda_sm70_shflsync_bfly_p,(.L_x_7195 - $__internal_17_$__cuda_sm70_shflsync_bfly_p)
$__internal_17_$__cuda_sm70_shflsync_bfly_p:
[----:B------:R-:W-:Y:S01]  /*4850*/  HFMA2.MMA R93, -RZ, RZ, 0, 0 ;  /* 0x00000000ff5d7435 */ /* 0x000fe200000001ff */
[----:B------:R-:W-:Y:S04]  /*4860*/  WARPSYNC R122 ;  /* 0x0000007a00007348 */ /* 0x000fe80003800000 */
[----:B------:R0:W1:Y:S01]  /*4870*/  SHFL.BFLY PT, R96, R95, R96, R115 ;  /* 0x0c0000605f607389 */ /* 0x00006200000e0073 */
[----:B------:R-:W-:Y:S05]  /*4880*/  RET.REL.NODEC R92 `(_ZN10layer_norm13ln_bwd_kernelINS_13Kernel_traitsI13__nv_bfloat16S2_S2_S2_fjLj512ELj1ELj4ELj1ELj16ENS_18Kernel_traits_baseILj512ES2_S2_S2_S2_fjLj128EEEEELb1ELb1ELb1ELb0EEEvNS_9BwdParamsE) ;  /* 0xffffb7705c007950 */ /* 0x000fea0003c3ffff */
.L_x_673:
        /* <DEDUP_REMOVED lines=15> */
.L_x_7195:


//--------------------- .text._ZN10layer_norm22ln_bwd_finalize_kernelINS_22Kernel_traits_finalizeILj512E13__nv_bfloat16S2_S2_S2_fjLb1ELj1024ELj4ENS_18Kernel_traits_baseILj512ES2_S2_S2_S2_fjLj1024EEEEELb1ELb1EEEvNS_9BwdParamsE --------------------------
	.section	.text._ZN10layer_norm22ln_bwd_finalize_kernelINS_22Kernel_traits_finalizeILj512E13__nv_bfloat16S2_S2_S2_fjLb1ELj1024ELj4ENS_18Kernel_traits_baseILj512ES2_S2_S2_S2_fjLj1024EEEEELb1ELb1EEEvNS_9BwdParamsE,"ax",@progbits
	.sectioninfo	@"SHI_REGISTERS=32"
	.align	128
        .global         _ZN10layer_norm22ln_bwd_finalize_kernelINS_22Kernel_traits_finalizeILj512E13__nv_bfloat16S2_S2_S2_fjLb1ELj1024ELj4ENS_18Kernel_traits_baseILj512ES2_S2_S2_S2_fjLj1024EEEEELb1ELb1EEEvNS_9BwdParamsE
        .type           _ZN10layer_norm22ln_bwd_finalize_kernelINS_22Kernel_traits_finalizeILj512E13__nv_bfloat16S2_S2_S2_fjLb1ELj1024ELj4ENS_18Kernel_traits_baseILj512ES2_S2_S2_S2_fjLj1024EEEEELb1ELb1EEEvNS_9BwdParamsE,@function
        .size           _ZN10layer_norm22ln_bwd_finalize_kernelINS_22Kernel_traits_finalizeILj512E13__nv_bfloat16S2_S2_S2_fjLb1ELj1024ELj4ENS_18Kernel_traits_baseILj512ES2_S2_S2_S2_fjLj1024EEEEELb1ELb1EEEvNS_9BwdParamsE,(.L_x_7196 - _ZN10layer_norm22ln_bwd_finalize_kernelINS_22Kernel_traits_finalizeILj512E13__nv_bfloat16S2_S2_S2_fjLb1ELj1024ELj4ENS_18Kernel_traits_baseILj512ES2_S2_S2_S2_fjLj1024EEEEELb1ELb1EEEvNS_9BwdParamsE)
        .other          _ZN10layer_norm22ln_bwd_finalize_kernelINS_22Kernel_traits_finalizeILj512E13__nv_bfloat16S2_S2_S2_fjLb1ELj1024ELj4ENS_18Kernel_traits_baseILj512ES2_S2_S2_S2_fjLj1024EEEEELb1ELb1EEEvNS_9BwdParamsE,@"STO_CUDA_ENTRY STV_DEFAULT"
_ZN10layer_norm22ln_bwd_finalize_kernelINS_22Kernel_traits_finalizeILj512E13__nv_bfloat16S2_S2_S2_fjLb1ELj1024ELj4ENS_18Kernel_traits_baseILj512ES2_S2_S2_S2_fjLj1024EEEEELb1ELb1EEEvNS_9BwdParamsE:
.text._ZN10layer_norm22ln_bwd_finalize_kernelINS_22Kernel_traits_finalizeILj512E13__nv_bfloat16S2_S2_S2_fjLb1ELj1024ELj4ENS_18Kernel_traits_baseILj512ES2_S2_S2_S2_fjLj1024EEEEELb1ELb1EEEvNS_9BwdParamsE:
        /* <DEDUP_REMOVED lines=8> */
[----:B------:R-:W-:Y:S01]  /*0080*/  IMAD.SHL.U32 R5, R5, 0x10, RZ ;  /* 0x0000001005057824 */ /* 0x000fe200078e00ff */
[--C-:B------:R-:W-:Y:S01]  /*0090*/  SHF.R.U32.HI R3, RZ, 0x5, R0.reuse ;  /* 0x00000005ff037819 */ /* 0x100fe20000011600 */
[----:B------:R-:W-:Y:S01]  /*00a0*/  ULDC.64 UR4, c[0x0][0x118] ;  /* 0x0000460000047ab9 */ /* 0x000fe20000000a00 */
[----:B------:R-:W-:Y:S02]  /*00b0*/  LOP3.LUT R6, R0, 0x3fffffe0, RZ, 0xc0, !PT ;  /* 0x3fffffe000067812 */ /* 0x000fe400078ec0ff */
[----:B------:R-:W-:Y:S02]  /*00c0*/  LOP3.LUT R7, R3, 0x1f, R0, 0x78, !PT ;  /* 0x0000001f03077812 */ /* 0x000fe400078e7800 */
[----:B------:R-:W-:Y:S02]  /*00d0*/  ISETP.GE.U32.AND P0, PT, R2, 0x10, PT ;  /* 0x000000100200780c */ /* 0x000fe40003f06070 */
[----:B------:R-:W-:Y:S02]  /*00e0*/  LOP3.LUT R5, R5, 0x7ffffff0, RZ, 0xc0, !PT ;  /* 0x7ffffff005057812 */ /* 0x000fe400078ec0ff */
[----:B------:R-:W-:Y:S01]  /*00f0*/  IADD3 R6, R6, R7, RZ ;  /* 0x0000000706067210 */ /* 0x000fe20007ffe0ff */
[----:B------:R-:W-:Y:S01]  /*0100*/  IMAD R7, R2, 0x20, R7 ;  /* 0x0000002002077824 */ /* 0x000fe200078e0207 */
[----:B------:R-:W-:-:S02]  /*0110*/  ISETP.EQ.AND P0, PT, R3, 0x1f, !P0 ;  /* 0x0000001f0300780c */ /* 0x000fc40004702270 */
[----:B------:R-:W-:Y:S02]  /*0120*/  IADD3 R5, R2, R5, RZ ;  /* 0x0000000502057210 */ /* 0x000fe40007ffe0ff */
.L_x_686:
[----:B------:R-:W-:Y:S01]  /*0130*/  ISETP.GE.U32.AND P1, PT, R3, c[0x0][0x160], PT ;  /* 0x0000580003007a0c */ /* 0x000fe20003f26070 */
[----:B------:R-:W-:Y:S01]  /*0140*/  BSSY B0, `(.L_x_674) ;  /* 0x000007a000007945 */ /* 0x000fe20003800000 */
[----:B------:R-:W-:Y:S01]  /*0150*/  HFMA2.MMA R25, -RZ, RZ, 0, 0 ;  /* 0x00000000ff197435 */ /* 0x000fe200000001ff */
[----:B------:R-:W-:Y:S01]  /*0160*/  MOV R22, RZ ;  /* 0x000000ff00167202 */ /* 0x000fe20000000f00 */
[----:B------:R-:W-:-:S09]  /*0170*/  IMAD.MOV.U32 R9, RZ, RZ, RZ ;  /* 0x000000ffff097224 */ /* 0x000fd200078e00ff */
        /* <DEDUP_REMOVED lines=27> */
.L_x_678:
        /* <DEDUP_REMOVED lines=9> */
[----:B------:R-:W-:Y:S01]  /*03c0*/  IMAD R20, R21, c[0x0][0x168], R4 ;  /* 0x00005a0015147a24 */ /* 0x000fe200078e0204 */
[----:B------:R1:W3:Y:S01]  /*03d0*/  LDG.E R10, [R14.64] ;  /* 0x000000040e0a7981 */ /* 0x0002e2000c1e1900 */
[----:B------:R-:W-:Y:S01]  /*03e0*/  IADD3 R21, R23, 0x60, RZ ;  /* 0x0000006017157810 */ /* 0x000fe20007ffe0ff */
[CC--:B------:R-:W-:Y:S02]  /*03f0*/  IMAD.WIDE.U32 R18, R28.reuse, R11.reuse, c[0x0][0x220] ;  /* 0x000088001c127625 */ /* 0x0c0fe400078e000b */
[----:B0-----:R0:W4:Y:S02]  /*0400*/  LDG.E R13, [R16.64] ;  /* 0x00000004100d7981 */ /* 0x001124000c1e1900 */
[-C--:B------:R-:W-:Y:S02]  /*0410*/  IMAD.WIDE.U32 R26, R28, R11.reuse, c[0x0][0x228] ;  /* 0x00008a001c1a7625 */ /* 0x080fe400078e000b */
[----:B------:R5:W4:Y:S02]  /*0420*/  LDG.E R24, [R18.64] ;  /* 0x0000000412187981 */ /* 0x000b24000c1e1900 */
[----:B-1----:R-:W-:-:S02]  /*0430*/  IMAD.WIDE.U32 R14, R20, R11, c[0x0][0x220] ;  /* 0x00008800140e7625 */ /* 0x002fc400078e000b */
[----:B------:R1:W4:Y:S02]  /*0440*/  LDG.E R26, [R26.64] ;  /* 0x000000041a1a7981 */ /* 0x000324000c1e1900 */
[----:B0-----:R-:W-:Y:S02]  /*0450*/  IMAD.WIDE.U32 R16, R28, R11, c[0x0][0x240] ;  /* 0x000090001c107625 */ /* 0x001fe400078e000b */
[----:B------:R0:W4:Y:S02]  /*0460*/  LDG.E R29, [R14.64] ;  /* 0x000000040e1d7981 */ /* 0x000124000c1e1900 */
[----:B------:R-:W-:-:S04]  /*0470*/  IMAD R28, R21, c[0x0][0x168], R4 ;  /* 0x00005a00151c7a24 */ /* 0x000fc800078e0204 */
[-C--:B-----5:R-:W-:Y:S01]  /*0480*/  IMAD.WIDE.U32 R18, R28, R11.reuse, c[0x0][0x228] ;  /* 0x00008a001c127625 */ /* 0x0a0fe200078e000b */
[----:B-1----:R1:W5:Y:S03]  /*0490*/  LDG.E R27, [R16.64] ;  /* 0x00000004101b7981 */ /* 0x002366000c1e1900 */
[----:B0-----:R-:W-:-:S04]  /*04a0*/  IMAD.WIDE.U32 R14, R20, R11, c[0x0][0x228] ;  /* 0x00008a00140e7625 */ /* 0x001fc800078e000b */
[-C--:B------:R-:W-:Y:S02]  /*04b0*/  IMAD.WIDE.U32 R20, R20, R11.reuse, c[0x0][0x240] ;  /* 0x0000900014147625 */ /* 0x080fe400078e000b */
[----:B------:R0:W5:Y:S02]  /*04c0*/  LDG.E R14, [R14.64] ;  /* 0x000000040e0e7981 */ /* 0x000164000c1e1900 */
[CC--:B-1----:R-:W-:Y:S02]  /*04d0*/  IMAD.WIDE.U32 R16, R28.reuse, R11.reuse, c[0x0][0x220] ;  /* 0x000088001c107625 */ /* 0x0c2fe400078e000b */
[----:B------:R-:W5:Y:S04]  /*04e0*/  LDG.E R20, [R20.64] ;  /* 0x0000000414147981 */ /* 0x000f68000c1e1900 */
[----:B------:R-:W5:Y:S04]  /*04f0*/  LDG.E R16, [R16.64] ;  /* 0x0000000410107981 */ /* 0x000f68000c1e1900 */
[----:B0-----:R0:W5:Y:S02]  /*0500*/  LDG.E R15, [R18.64] ;  /* 0x00000004120f7981 */ /* 0x001164000c1e1900 */
[----:B0-----:R-:W-:-:S05]  /*0510*/  IMAD.WIDE.U32 R18, R28, R11, c[0x0][0x240] ;  /* 0x000090001c127625 */ /* 0x001fca00078e000b */
        /* <DEDUP_REMOVED lines=8> */
[----:B------:R-:W-:-:S02]  /*05a0*/  FADD.FTZ R29, R24, R29 ;  /* 0x0000001d181d7221 */ /* 0x000fc40000010000 */
[----:B-----5:R-:W-:Y:S02]  /*05b0*/  FADD.FTZ R27, R10, R27 ;  /* 0x0000001b0a1b7221 */ /* 0x020fe40000010000 */
[----:B------:R-:W-:Y:S02]  /*05c0*/  FADD.FTZ R14, R13, R14 ;  /* 0x0000000e0d0e7221 */ /* 0x000fe40000010000 */
[----:B------:R-:W-:Y:S02]  /*05d0*/  FADD.FTZ R20, R27, R20 ;  /* 0x000000141b147221 */ /* 0x000fe40000010000 */
[----:B------:R-:W-:Y:S02]  /*05e0*/  FADD.FTZ R9, R29, R16 ;  /* 0x000000101d097221 */ /* 0x000fe40000010000 */
[----:B------:R-:W-:Y:S02]  /*05f0*/  FADD.FTZ R22, R14, R15 ;  /* 0x0000000f0e167221 */ /* 0x000fe40000010000 */
[----:B------:R-:W-:Y:S01]  /*0600*/  FADD.FTZ R25, R20, R11 ;  /* 0x0000000b14197221 */ /* 0x000fe20000010000 */
[----:B------:R-:W-:Y:S05]  /*0610*/  @!P1 BRA `(.L_x_678) ;  /* 0xfffffd1000009947 */ /* 0x000fea000383ffff */
.L_x_677:
[----:B------:R-:W-:Y:S05]  /*0620*/  BSYNC B1 ;  /* 0x0000000000017941 */ /* 0x000fea0003800000 */
.L_x_676:
        /* <DEDUP_REMOVED lines=29> */
.L_x_680:
[----:B------:R-:W-:Y:S05]  /*0800*/  BSYNC B1 ;  /* 0x0000000000017941 */ /* 0x000fea0003800000 */
.L_x_679:
[----:B------:R-:W-:-:S13]  /*0810*/  ISETP.LT.U32.OR P2, PT, R23, c[0x0][0x160], P2 ;  /* 0x0000580017007a0c */ /* 0x000fda0001741470 */
        /* <DEDUP_REMOVED lines=12> */
.L_x_675:
[----:B------:R-:W-:Y:S05]  /*08e0*/  BSYNC B0 ;  /* 0x0000000000007941 */ /* 0x000fea0003800000 */
.L_x_674:
        /* <DEDUP_REMOVED lines=12> */
.L_x_687:
        /* <DEDUP_REMOVED lines=27> */
.L_x_688:
        /* <DEDUP_REMOVED lines=9> */
.L_x_681:
[----:B0-----:R-:W-:Y:S01]  /*0bf0*/  WARPSYNC 0xffffffff ;  /* 0xffffffff00007948 */ /* 0x001fe20003800000 */
[----:B------:R-:W-:Y:S06]  /*0c00*/  BAR.SYNC.DEFER_BLOCKING 0x0 ;  /* 0x0000000000007b1d */ /* 0x000fec0000010000 */
[----:B------:R-:W-:Y:S01]  /*0c10*/  BSSY B0, `(.L_x_684) ;  /* 0x0000011000007945 */ /* 0x000fe20003800000 */
[----:B------:R-:W-:Y:S05]  /*0c20*/  @!P0 BRA `(.L_x_685) ;  /* 0x000000f000008947 */ /* 0x000fea0003800000 */
[----:B--2---:R-:W-:Y:S01]  /*0c30*/  SHF.L.U32 R8, R0, 0x3, RZ ;  /* 0x0000000300087819 */ /* 0x004fe200000006ff */
[----:B------:R-:W-:-:S03]  /*0c40*/  HFMA2.MMA R16, -RZ, RZ, 0, 2.384185791015625e-07 ;  /* 0x00000004ff107435 */ /* 0x000fc600000001ff */
        /* <DEDUP_REMOVED lines=13> */
.L_x_685:
[----:B------:R-:W-:Y:S05]  /*0d20*/  BSYNC B0 ;  /* 0x0000000000007941 */ /* 0x000fea0003800000 */
.L_x_684:
[C---:B------:R-:W-:Y:S02]  /*0d30*/  ISETP.GT.U32.AND P1, PT, R4.reuse, -0x201, PT ;  /* 0xfffffdff0400780c */ /* 0x040fe40003f24070 */
[----:B------:R-:W-:-:S02]  /*0d40*/  IADD3 R4, R4, 0x200, RZ ;  /* 0x0000020004047810 */ /* 0x000fc40007ffe0ff */
[----:B------:R-:W-:-:S09]  /*0d50*/  IADD3 R5, R5, 0x100, RZ ;  /* 0x0000010005057810 */ /* 0x000fd20007ffe0ff */
[----:B012---:R-:W-:Y:S05]  /*0d60*/  @P1 BRA `(.L_x_686) ;  /* 0xfffff3c000001947 */ /* 0x007fea000383ffff */
[----:B------:R-:W-:Y:S05]  /*0d70*/  EXIT ;  /* 0x000000000000794d */ /* 0x000fea0003800000 */
.L_x_682:
[----:B------:R-:W-:Y:S01]  /*0d80*/  HFMA2.MMA R14, -RZ, RZ, 0, 1.847743988037109375e-06 ;  /* 0x0000001fff0e7435 */ /* 0x000fe200000001ff */
[----:B---3--:R-:W-:Y:S01]  /*0d90*/  IMAD.MOV.U32 R18, RZ, RZ, R10 ;  /* 0x000000ffff127224 */ /* 0x008fe200078e000a */
[----:B------:R-:W-:Y:S01]  /*0da0*/  MOV R17, 0x1 ;  /* 0x0000000100117802 */ /* 0x000fe20000000f00 */
[----:B------:R-:W-:Y:S01]  /*0db0*/  IMAD.MOV.U32 R19, RZ, RZ, -0x1 ;  /* 0xffffffffff137424 */ /* 0x000fe200078e00ff */
[----:B------:R-:W-:Y:S02]  /*0dc0*/  MOV R8, 0xde0 ;  /* 0x00000de000087802 */ /* 0x000fe40000000f00 */
[----:B012---:R-:W-:Y:S05]  /*0dd0*/  CALL.REL.NOINC `($__internal_18_$__cuda_sm70_shflsync_bfly_p) ;  /* 0x0000059000007944 */ /* 0x007fea0003c00000 */
[----:B01----:R-:W-:Y:S05]  /*0de0*/  BRA `(.L_x_687) ;  /* 0xfffffbc000007947 */ /* 0x003fea000383ffff */
.L_x_683:
[----:B------:R-:W-:Y:S01]  /*0df0*/  HFMA2.MMA R14, -RZ, RZ, 0, 1.847743988037109375e-06 ;  /* 0x0000001fff0e7435 */ /* 0x000fe200000001ff */
[----:B------:R-:W-:Y:S01]  /*0e00*/  MOV R17, 0x2 ;  /* 0x0000000200117802 */ /* 0x000fe20000000f00 */
[----:B------:R-:W-:Y:S01]  /*0e10*/  IMAD.MOV.U32 R19, RZ, RZ, -0x1 ;  /* 0xffffffffff137424 */ /* 0x000fe200078e00ff */
[----:B------:R-:W-:-:S03]  /*0e20*/  MOV R8, 0xe40 ;  /* 0x00000e4000087802 */ /* 0x000fc60000000f00 */
[----:B0123--:R-:W-:Y:S05]  /*0e30*/  CALL.REL.NOINC `($__internal_18_$__cuda_sm70_shflsync_bfly_p) ;  /* 0x0000053000007944 */ /* 0x00ffea0003c00000 */
[----:B01----:R-:W-:Y:S01]  /*0e40*/  FADD.FTZ R18, R18, R14 ;  /* 0x0000000e12127221 */ /* 0x003fe20000010000 */
[----:B------:R-:W-:Y:S01]  /*0e50*/  HFMA2.MMA R14, -RZ, RZ, 0, 1.847743988037109375e-06 ;  /* 0x0000001fff0e7435 */ /* 0x000fe200000001ff */
[----:B------:R-:W-:Y:S01]  /*0e60*/  MOV R17, 0x4 ;  /* 0x0000000400117802 */ /* 0x000fe20000000f00 */
[----:B------:R-:W-:Y:S01]  /*0e70*/  IMAD.MOV.U32 R19, RZ, RZ, -0x1 ;  /* 0xffffffffff137424 */ /* 0x000fe200078e00ff */
[----:B------:R-:W-:-:S03]  /*0e80*/  MOV R8, 0xea0 ;  /* 0x00000ea000087802 */ /* 0x000fc60000000f00 */
[----:B------:R-:W-:Y:S05]  /*0e90*/  CALL.REL.NOINC `($__internal_18_$__cuda_sm70_shflsync_bfly_p) ;  /* 0x000004d000007944 */ /* 0x000fea0003c00000 */
[----:B01----:R-:W-:Y:S01]  /*0ea0*/  FADD.FTZ R18, R18, R14 ;  /* 0x0000000e12127221 */ /* 0x003fe20000010000 */
[----:B------:R-:W-:Y:S01]  /*0eb0*/  HFMA2.MMA R14, -RZ, RZ, 0, 1.847743988037109375e-06 ;  /* 0x0000001fff0e7435 */ /* 0x000fe200000001ff */
[----:B------:R-:W-:Y:S01]  /*0ec0*/  MOV R17, 0x8 ;  /* 0x0000000800117802 */ /* 0x000fe20000000f00 */
[----:B------:R-:W-:Y:S01]  /*0ed0*/  IMAD.MOV.U32 R19, RZ, RZ, -0x1 ;  /* 0xffffffffff137424 */ /* 0x000fe200078e00ff */
[----:B------:R-:W-:-:S03]  /*0ee0*/  MOV R8, 0xf00 ;  /* 0x00000f0000087802 */ /* 0x000fc60000000f00 */
[----:B------:R-:W-:Y:S05]  /*0ef0*/  CALL.REL.NOINC `($__internal_18_$__cuda_sm70_shflsync_bfly_p) ;  /* 0x0000047000007944 */ /* 0x000fea0003c00000 */
[----:B-1----:R-:W-:Y:S01]  /*0f00*/  FADD.FTZ R10, R18, R14 ;  /* 0x0000000e120a7221 */ /* 0x002fe20000010000 */
[----:B------:R-:W-:Y:S01]  /*0f10*/  HFMA2.MMA R14, -RZ, RZ, 0, 1.847743988037109375e-06 ;  /* 0x0000001fff0e7435 */ /* 0x000fe200000001ff */
[----:B0-----:R-:W-:Y:S01]  /*0f20*/  MOV R17, 0x10 ;  /* 0x0000001000117802 */ /* 0x001fe20000000f00 */
[----:B------:R-:W-:Y:S01]  /*0f30*/  IMAD.MOV.U32 R19, RZ, RZ, -0x1 ;  /* 0xffffffffff137424 */ /* 0x000fe200078e00ff */
[----:B------:R-:W-:-:S02]  /*0f40*/  MOV R8, 0xf70 ;  /* 0x00000f7000087802 */ /* 0x000fc40000000f00 */
[----:B------:R-:W-:Y:S02]  /*0f50*/  MOV R18, R10 ;  /* 0x0000000a00127202 */ /* 0x000fe40000000f00 */
[----:B------:R-:W-:Y:S05]  /*0f60*/  CALL.REL.NOINC `($__internal_18_$__cuda_sm70_shflsync_bfly_p) ;  /* 0x0000040000007944 */ /* 0x000fea0003c00000 */
[----:B0-----:R-:W-:Y:S01]  /*0f70*/  HFMA2.MMA R17, -RZ, RZ, 0, 5.9604644775390625e-08 ;  /* 0x00000001ff117435 */ /* 0x001fe200000001ff */
[----:B-1----:R-:W-:Y:S01]  /*0f80*/  MOV R13, R14 ;  /* 0x0000000e000d7202 */ /* 0x002fe20000000f00 */
[----:B------:R-:W-:Y:S01]  /*0f90*/  IMAD.MOV.U32 R18, RZ, RZ, R15 ;  /* 0x000000ffff127224 */ /* 0x000fe200078e000f */
[----:B------:R-:W-:Y:S01]  /*0fa0*/  MOV R14, 0x1f ;  /* 0x0000001f000e7802 */ /* 0x000fe20000000f00 */
[----:B------:R-:W-:Y:S01]  /*0fb0*/  IMAD.MOV.U32 R19, RZ, RZ, -0x1 ;  /* 0xffffffffff137424 */ /* 0x000fe200078e00ff */
[----:B------:R-:W-:Y:S02]  /*0fc0*/  MOV R8, 0xfe0 ;  /* 0x00000fe000087802 */ /* 0x000fe40000000f00 */
[----:B------:R-:W-:Y:S05]  /*0fd0*/  CALL.REL.NOINC `($__internal_18_$__cuda_sm70_shflsync_bfly_p) ;  /* 0x0000039000007944 */ /* 0x000fea0003c00000 */
[----:B0-----:R-:W-:Y:S01]  /*0fe0*/  HFMA2.MMA R17, -RZ, RZ, 0, 1.1920928955078125e-07 ;  /* 0x00000002ff117435 */ /* 0x001fe200000001ff */
[----:B-1----:R-:W-:Y:S01]  /*0ff0*/  FADD.FTZ R18, R15, R14 ;  /* 0x0000000e0f127221 */ /* 0x002fe20000010000 */
[----:B------:R-:W-:Y:S01]  /*1000*/  MOV R14, 0x1f ;  /* 0x0000001f000e7802 */ /* 0x000fe20000000f00 */
[----:B------:R-:W-:Y:S01]  /*1010*/  IMAD.MOV.U32 R19, RZ, RZ, -0x1 ;  /* 0xffffffffff137424 */ /* 0x000fe200078e00ff */
[----:B------:R-:W-:Y:S02]  /*1020*/  MOV R8, 0x1040 ;  /* 0x0000104000087802 */ /* 0x000fe40000000f00 */
[----:B------:R-:W-:Y:S05]  /*1030*/  CALL.REL.NOINC `($__internal_18_$__cuda_sm70_shflsync_bfly_p) ;  /* 0x0000033000007944 */ /* 0x000fea0003c00000 */
[----:B0-----:R-:W-:Y:S01]  /*1040*/  HFMA2.MMA R17, -RZ, RZ, 0, 2.384185791015625e-07 ;  /* 0x00000004ff117435 */ /* 0x001fe200000001ff */
[----:B-1----:R-:W-:Y:S01]  /*1050*/  FADD.FTZ R18, R18, R14 ;  /* 0x0000000e12127221 */ /* 0x002fe20000010000 */
[----:B------:R-:W-:Y:S01]  /*1060*/  MOV R14, 0x1f ;  /* 0x0000001f000e7802 */ /* 0x000fe20000000f00 */
[----:B------:R-:W-:Y:S01]  /*1070*/  IMAD.MOV.U32 R19, RZ, RZ, -0x1 ;  /* 0xffffffffff137424 */ /* 0x000fe200078e00ff */
[----:B------:R-:W-:-:S02]  /*1080*/  MOV R8, 0x10a0 ;  /* 0x000010a000087802 */ /* 0x000fc40000000f00 */
[----:B------:R-:W-:Y:S05]  /*1090*/  CALL.REL.NOINC `($__internal_18_$__cuda_sm70_shflsync_bfly_p) ;  /* 0x000002d000007944 */ /* 0x000fea0003c00000 */
[----:B0-----:R-:W-:Y:S01]  /*10a0*/  HFMA2.MMA R17, -RZ, RZ, 0, 4.76837158203125e-07 ;  /* 0x00000008ff117435 */ /* 0x001fe200000001ff */
[----:B-1----:R-:W-:Y:S01]  /*10b0*/  FADD.FTZ R18, R18, R14 ;  /* 0x0000000e12127221 */ /* 0x002fe20000010000 */
[----:B------:R-:W-:Y:S01]  /*10c0*/  MOV R14, 0x1f ;  /* 0x0000001f000e7802 */ /* 0x000fe20000000f00 */
[----:B------:R-:W-:Y:S01]  /*10d0*/  IMAD.MOV.U32 R19, RZ, RZ, -0x1 ;  /* 0xffffffffff137424 */ /* 0x000fe200078e00ff */
[----:B------:R-:W-:-:S02]  /*10e0*/  MOV R8, 0x1100 ;  /* 0x0000110000087802 */ /* 0x000fc40000000f00 */
[----:B------:R-:W-:Y:S05]  /*10f0*/  CALL.REL.NOINC `($__internal_18_$__cuda_sm70_shflsync_bfly_p) ;  /* 0x0000027000007944 */ /* 0x000fea0003c00000 */
[----:B-1----:R-:W-:Y:S01]  /*1100*/  FADD.FTZ R12, R18, R14 ;  /* 0x0000000e120c7221 */ /* 0x002fe20000010000 */
[----:B0-----:R-:W-:Y:S01]  /*1110*/  HFMA2.MMA R17, -RZ, RZ, 0, 9.5367431640625e-07 ;  /* 0x00000010ff117435 */ /* 0x001fe200000001ff */
[----:B------:R-:W-:Y:S01]  /*1120*/  MOV R14, 0x1f ;  /* 0x0000001f000e7802 */ /* 0x000fe20000000f00 */
[----:B------:R-:W-:Y:S01]  /*1130*/  IMAD.MOV.U32 R19, RZ, RZ, -0x1 ;  /* 0xffffffffff137424 */ /* 0x000fe200078e00ff */
[----:B------:R-:W-:-:S02]  /*1140*/  MOV R8, 0x1170 ;  /* 0x0000117000087802 */ /* 0x000fc40000000f00 */
[----:B------:R-:W-:Y:S02]  /*1150*/  MOV R18, R12 ;  /* 0x0000000c00127202 */ /* 0x000fe40000000f00 */
[----:B------:R-:W-:Y:S05]  /*1160*/  CALL.REL.NOINC `($__internal_18_$__cuda_sm70_shflsync_bfly_p) ;  /* 0x0000020000007944 */ /* 0x000fea0003c00000 */
[----:B-1----:R-:W-:Y:S01]  /*1170*/  MOV R15, R14 ;  /* 0x0000000e000f7202 */ /* 0x002fe20000000f00 */
[----:B------:R-:W-:Y:S01]  /*1180*/  HFMA2.MMA R14, -RZ, RZ, 0, 1.847743988037109375e-06 ;  /* 0x0000001fff0e7435 */ /* 0x000fe200000001ff */
[----:B0-----:R-:W-:Y:S01]  /*1190*/  MOV R18, R11 ;  /* 0x0000000b00127202 */ /* 0x001fe20000000f00 */
[----:B------:R-:W-:Y:S01]  /*11a0*/  IMAD.MOV.U32 R17, RZ, RZ, 0x1 ;  /* 0x00000001ff117424 */ /* 0x000fe200078e00ff */
[----:B------:R-:W-:Y:S02]  /*11b0*/  MOV R19, 0xffffffff ;  /* 0xffffffff00137802 */ /* 0x000fe40000000f00 */
[----:B------:R-:W-:Y:S02]  /*11c0*/  MOV R8, 0x11e0 ;  /* 0x000011e000087802 */ /* 0x000fe40000000f00 */
[----:B------:R-:W-:Y:S05]  /*11d0*/  CALL.REL.NOINC `($__internal_18_$__cuda_sm70_shflsync_bfly_p) ;  /* 0x0000019000007944 */ /* 0x000fea0003c00000 */
[----:B0-----:R-:W-:Y:S01]  /*11e0*/  HFMA2.MMA R17, -RZ, RZ, 0, 1.1920928955078125e-07 ;  /* 0x00000002ff117435 */ /* 0x001fe200000001ff */
[----:B-1----:R-:W-:Y:S01]  /*11f0*/  FADD.FTZ R18, R11, R14 ;  /* 0x0000000e0b127221 */ /* 0x002fe20000010000 */
[----:B------:R-:W-:Y:S01]  /*1200*/  MOV R19, 0xffffffff ;  /* 0xffffffff00137802 */ /* 0x000fe20000000f00 */
[----:B------:R-:W-:Y:S01]  /*1210*/  IMAD.MOV.U32 R14, RZ, RZ, 0x1f ;  /* 0x0000001fff0e7424 */ /* 0x000fe200078e00ff */
[----:B------:R-:W-:-:S02]  /*1220*/  MOV R8, 0x1240 ;  /* 0x0000124000087802 */ /* 0x000fc40000000f00 */
        /* <DEDUP_REMOVED lines=9> */
[----:B------:R-:W-:-:S02]  /*12c0*/  MOV R14, 0x1f ;  /* 0x0000001f000e7802 */ /* 0x000fc40000000f00 */
[----:B------:R-:W-:Y:S02]  /*12d0*/  MOV R19, 0xffffffff ;  /* 0xffffffff00137802 */ /* 0x000fe40000000f00 */
[----:B------:R-:W-:Y:S02]  /*12e0*/  MOV R8, 0x1300 ;  /* 0x0000130000087802 */ /* 0x000fe40000000f00 */
[----:B------:R-:W-:Y:S05]  /*12f0*/  CALL.REL.NOINC `($__internal_18_$__cuda_sm70_shflsync_bfly_p) ;  /* 0x0000007000007944 */ /* 0x000fea0003c00000 */
[----:B01----:R-:W-:Y:S01]  /*1300*/  FADD.FTZ R18, R18, R14 ;  /* 0x0000000e12127221 */ /* 0x003fe20000010000 */
[----:B------:R-:W-:Y:S01]  /*1310*/  HFMA2.MMA R14, -RZ, RZ, 0, 1.847743988037109375e-06 ;  /* 0x0000001fff0e7435 */ /* 0x000fe200000001ff */
[----:B------:R-:W-:Y:S01]  /*1320*/  IMAD.MOV.U32 R17, RZ, RZ, 0x10 ;  /* 0x00000010ff117424 */ /* 0x000fe200078e00ff */
[----:B------:R-:W-:Y:S02]  /*1330*/  MOV R19, 0xffffffff ;  /* 0xffffffff00137802 */ /* 0x000fe40000000f00 */
[----:B------:R-:W-:Y:S02]  /*1340*/  MOV R8, 0x1360 ;  /* 0x0000136000087802 */ /* 0x000fe40000000f00 */
[----:B------:R-:W-:Y:S05]  /*1350*/  CALL.REL.NOINC `($__internal_18_$__cuda_sm70_shflsync_bfly_p) ;  /* 0x0000001000007944 */ /* 0x000fea0003c00000 */
[----:B01----:R-:W-:Y:S05]  /*1360*/  BRA `(.L_x_688) ;  /* 0xfffff7f000007947 */ /* 0x003fea000383ffff */
        .weak           $__internal_18_$__cuda_sm70_shflsync_bfly_p
        .type           $__internal_18_$__cuda_sm70_shflsync_bfly_p,@function
        .size           $__internal_18_$__cuda_sm70_shflsync_bfly_p,(.L_x_7196 - $__internal_18_$__cuda_sm70_shflsync_bfly_p)
$__internal_18_$__cuda_sm70_shflsync_bfly_p:
[----:B------:R-:W-:Y:S01]  /*1370*/  HFMA2.MMA R9, -RZ, RZ, 0, 0 ;  /* 0x00000000ff097435 */ /* 0x000fe200000001ff */
[----:B------:R-:W-:Y:S04]  /*1380*/  WARPSYNC R19 ;  /* 0x0000001300007348 */ /* 0x000fe80003800000 */
[----:B------:R0:W1:Y:S01]  /*1390*/  SHFL.BFLY PT, R14, R18, R17, R14 ;  /* 0x0c000011120e7389 */ /* 0x00006200000e000e */
[----:B------:R-:W-:Y:S05]  /*13a0*/  RET.REL.NODEC R8 `(_ZN10layer_norm22ln_bwd_finalize_kernelINS_22Kernel_traits_finalizeILj512E13__nv_bfloat16S2_S2_S2_fjLb1ELj1024ELj4ENS_18Kernel_traits_baseILj512ES2_S2_S2_S2_fjLj1024EEEEELb1ELb1EEEvNS_9BwdParamsE) ;  /* 0xffffec5008007950 */ /* 0x000fea0003c3ffff */
.L_x_689:
        /* <DEDUP_REMOVED lines=13> */
.L_x_7196:


//--------------------- .text._ZN10layer_norm13ln_bwd_kernelINS_13Kernel_traitsI13__nv_bfloat16S2_S2_S2_fjLj512ELj1ELj4ELj1ELj16ENS_18Kernel_traits_baseILj512ES2_S2_S2_S2_fjLj128EEEEELb1ELb1ELb1ELb1EEEvNS_9BwdParamsE --------------------------
	.section	.text._ZN10layer_norm13ln_bwd_kernelINS_13Kernel_traitsI13__nv_bfloat16S2_S2_S2_fjLj512ELj1ELj4ELj1ELj16ENS_18Kernel_traits_baseILj512ES2_S2_S2_S2_fjLj128EEEEELb1ELb1ELb1ELb1EEEvNS_9BwdParamsE,"ax",@progbits
	.sectioninfo	@"SHI_REGISTERS=157"
	.align	128
        .global         _ZN10layer_norm13ln_bwd_kernelINS_13Kernel_traitsI13__nv_bfloat16S2_S2_S2_fjLj512ELj1ELj4ELj1ELj16ENS_18Kernel_traits_baseILj512ES2_S2_S2_S2_fjLj128EEEEELb1ELb1ELb1ELb1EEEvNS_9BwdParamsE
        .type           _ZN10layer_norm13ln_bwd_kernelINS_13Kernel_traitsI13__nv_bfloat16S2_S2_S2_fjLj512ELj1ELj4ELj1ELj16ENS_18Kernel_traits_baseILj512ES2_S2_S2_S2_fjLj128EEEEELb1ELb1ELb1ELb1EEEvNS_9BwdParamsE,@function
        .size           _ZN10layer_norm13ln_bwd_kernelINS_13Kernel_traitsI13__nv_bfloat16S2_S2_S2_fjLj512ELj1ELj4ELj1ELj16ENS_18Kernel_traits_baseILj512ES2_S2_S2_S2_fjLj128EEEEELb1ELb1ELb1ELb1EEEvNS_9BwdParamsE,(.L_x_7197 - _ZN10layer_norm13ln_bwd_kernelINS_13Kernel_traitsI13__nv_bfloat16S2_S2_S2_fjLj512ELj1ELj4ELj1ELj16ENS_18Kernel_traits_baseILj512ES2_S2_S2_S2_fjLj128EEEEELb1ELb1ELb1ELb1EEEvNS_9BwdParamsE)
        .other          _ZN10layer_norm13ln_bwd_kernelINS_13Kernel_traitsI13__nv_bfloat16S2_S2_S2_fjLj512ELj1ELj4ELj1ELj16ENS_18Kernel_traits_baseILj512ES2_S2_S2_S2_fjLj128EEEEELb1ELb1ELb1ELb1EEEvNS_9BwdParamsE,@"STO_CUDA_ENTRY STV_DEFAULT"
_ZN10layer_norm13ln_bwd_kernelINS_13Kernel_traitsI13__nv_bfloat16S2_S2_S2_fjLj512ELj1ELj4ELj1ELj16ENS_18Kernel_traits_baseILj512ES2_S2_S2_S2_fjLj128EEEEELb1ELb1ELb1ELb1EEEvNS_9BwdParamsE:
.text._ZN10layer_norm13ln_bwd_kernelINS_13Kernel_traitsI13__nv_bfloat16S2_S2_S2_fjLj512ELj1ELj4ELj1ELj16ENS_18Kernel_traits_baseILj512ES2_S2_S2_S2_fjLj128EEEEELb1ELb1ELb1ELb1EEEvNS_9BwdParamsE:
        /* <DEDUP_REMOVED lines=13> */
[----:B-1----:R-:W-:-:S05]  /*00d0*/  IMAD R126, R5, 0x4, R126 ;  /* 0x00000004057e7824 */ /* 0x002fca00078e027e */
        /* <DEDUP_REMOVED lines=27> */
.L_x_691:
[----:B0-----:R-:W-:-:S04]  /*0290*/  LEA R2, P0, R22, c[0x0][0x1b0], 0x4 ;  /* 0x00006c0016027a11 */ /* 0x001fc800078020ff */
        /* <DEDUP_REMOVED lines=44> */
.L_x_780:
[----:B------:R-:W-:-:S10]  /*0560*/  HFMA2.MMA R109, -RZ, RZ, 0, 2.384185791015625e-07 ;  /* 0x00000004ff6d7435 */ /* 0x000fd400000001ff */
[----:B------:R-:W-:-:S05]  /*0570*/  IMAD.WIDE R102, R126, R109, c[0x0][0x1d8] ;  /* 0x000076007e667625 */ /* 0x000fca00078e026d */
[----:B------:R0:W2:Y:S01]  /*0580*/  LDG.E R142, [R102.64] ;  /* 0x00000004668e7981 */ /* 0x0000a2000c1e1900 */
[----:B------:R-:W-:-:S04]  /*0590*/  IMAD.WIDE R128, R126, R109, c[0x0][0x1d0] ;  /* 0x000074007e807625 */ /* 0x000fc800078e026d */
[C---:B------:R-:W-:Y:S02]  /*05a0*/  IMAD.WIDE R104, R126.reuse, R109, c[0x0][0x1a8] ;  /* 0x00006a007e687625 */ /* 0x040fe400078e026d */
[----:B-----5:R1:W5:Y:S04]  /*05b0*/  LDG.E R128, [R128.64] ;  /* 0x0000000480807981 */ /* 0x020368000c1e1900 */
[----:B------:R1:W5:Y:S01]  /*05c0*/  LDG.E R131, [R104.64] ;  /* 0x0000000468837981 */ /* 0x000362000c1e1900 */
[----:B------:R-:W-:-:S05]  /*05d0*/  IMAD R106, R126, c[0x0][0x168], RZ ;  /* 0x00005a007e6a7a24 */ /* 0x000fca00078e02ff */
[----:B------:R-:W-:-:S04]  /*05e0*/  SHF.R.S32.HI R107, RZ, 0x1f, R106 ;  /* 0x0000001fff6b7819 */ /* 0x000fc8000001146a */
[----:B------:R-:W-:-:S04]  /*05f0*/  LEA.HI R107, R107, R106, RZ, 0x3 ;  /* 0x0000006a6b6b7211 */ /* 0x000fc800078f18ff */
[----:B------:R-:W-:Y:S02]  /*0600*/  LEA.HI.SX32 R139, R107, R22, 0x1d ;  /* 0x000000166b8b7211 */ /* 0x000fe400078feaff */
[----:B------:R-:W-:Y:S02]  /*0610*/  MOV R140, 0x10 ;  /* 0x00000010008c7802 */ /* 0x000fe40000000f00 */
[----:B------:R-:W-:Y:S01]  /*0620*/  IADD3 R133, R139, 0x20, RZ ;  /* 0x000000208b857810 */ /* 0x000fe20007ffe0ff */
[----:B------:R-:W-:Y:S01]  /*0630*/  BSSY B1, `(.L_x_693) ;  /* 0x00000cc000017945 */ /* 0x000fe20003800000 */
[----:B0-----:R-:W-:-:S04]  /*0640*/  IMAD.WIDE R102, R126, R109, c[0x0][0x1a0] ;  /* 0x000068007e667625 */ /* 0x001fc800078e026d */
[----:B------:R-:W-:-:S04]  /*0650*/  IMAD.WIDE.U32 R106, R139, R140, c[0x0][0x218] ;  /* 0x000086008b6a7625 */ /* 0x000fc800078e008c */
[----:B------:R-:W-:Y:S01]  /*0660*/  IMAD.WIDE.U32 R108, R133, R140, c[0x0][0x218] ;  /* 0x00008600856c7625 */ /* 0x000fe200078e008c */
[----:B--2---:R-:W-:-:S13]  /*0670*/  ISETP.GT.AND P1, PT, R142, RZ, PT ;  /* 0x000000ff8e00720c */ /* 0x004fda0003f24270 */
[----:B------:R-:W-:Y:S05]  /*0680*/  @P1 BRA `(.L_x_694) ;  /* 0x0000014000001947 */ /* 0x000fea0003800000 */
[----:B-1---5:R-:W-:Y:S02]  /*0690*/  ISETP.GE.AND P2, PT, R128, 0x1, PT ;  /* 0x000000018000780c */ /* 0x022fe40003f46270 */
[----:B------:R-:W-:Y:S02]  /*06a0*/  ISETP.NE.U32.AND P0, PT, RZ, c[0x0][0x218], PT ;  /* 0x00008600ff007a0c */ /* 0x000fe40003f05070 */
[----:B------:R-:W-:Y:S02]  /*06b0*/  MOV R105, 0x8 ;  /* 0x0000000800697802 */ /* 0x000fe40000000f00 */
[----:B------:R-:W-:-:S07]  /*06c0*/  ISETP.NE.AND.EX P0, PT, RZ, c[0x0][0x21c], PT, P0 ;  /* 0x00008700ff007a0c */ /* 0x000fce0003f05300 */
[----:B------:R-:W-:-:S05]  /*06d0*/  @P2 IADD3 R102, R128, -0x1, RZ ;  /* 0xffffffff80662810 */ /* 0x000fca0007ffe0ff */
[----:B------:R-:W-:Y:S01]  /*06e0*/  @P2 IMAD R103, R102, c[0x0][0x168], RZ ;  /* 0x00005a0066672a24 */ /* 0x000fe200078e02ff */
[----:B------:R0:W5:Y:S01]  /*06f0*/  @P0 LDG.E.128 R28, [R106.64] ;  /* 0x000000046a1c0981 */ /* 0x000162000c1e1d00 */
[----:B------:R-:W-:-:S03]  /*0700*/  IMAD.MOV.U32 R102, RZ, RZ, RZ ;  /* 0x000000ffff667224 */ /* 0x000fc600078e00ff */
        /* <DEDUP_REMOVED lines=9> */
[----:B------:R-:W-:Y:S02]  /*07a0*/  MOV R140, RZ ;  /* 0x000000ff008c7202 */ /* 0x000fe40000000f00 */
[----:B------:R-:W-:Y:S01]  /*07b0*/  MOV R129, RZ ;  /* 0x000000ff00817202 */ /* 0x000fe20000000f00 */
[----:B------:R-:W-:Y:S05]  /*07c0*/  BRA `(.L_x_695) ;  /* 0x00000b2000007947 */ /* 0x000fea0003800000 */
.L_x_694:
[----:B-1----:R-:W-:Y:S01]  /*07d0*/  IADD3 R0, R142, -0x1, RZ ;  /* 0xffffffff8e007810 */ /* 0x002fe20007ffe0ff */
[----:B------:R-:W-:Y:S01]  /*07e0*/  IMAD.WIDE.U32 R4, R139, R140, c[0x0][0x188] ;  /* 0x000062008b047625 */ /* 0x000fe200078e008c */
[----:B------:R0:W2:Y:S03]  /*07f0*/  LDG.E R2, [R102.64] ;  /* 0x0000000466027981 */ /* 0x0000a6000c1e1900 */
[----:B------:R-:W-:-:S02]  /*0800*/  IMAD R0, R0, c[0x0][0x168], RZ ;  /* 0x00005a0000007a24 */ /* 0x000fc400078e02ff */
[----:B------:R-:W3:Y:S03]  /*0810*/  LDG.E.128 R4, [R4.64] ;  /* 0x0000000404047981 */ /* 0x000ee6000c1e1d00 */
[----:B------:R-:W-:-:S04]  /*0820*/  SHF.R.S32.HI R3, RZ, 0x1f, R0 ;  /* 0x0000001fff037819 */ /* 0x000fc80000011400 */
[----:B------:R-:W-:-:S04]  /*0830*/  LEA.HI R3, R3, R0, RZ, 0x3 ;  /* 0x0000000003037211 */ /* 0x000fc800078f18ff */
[----:B------:R-:W-:Y:S01]  /*0840*/  LEA.HI.SX32 R3, R3, R22, 0x1d ;  /* 0x0000001603037211 */ /* 0x000fe200078feaff */
[----:B------:R-:W-:-:S03]  /*0850*/  IMAD.WIDE.U32 R12, R133, R140, c[0x0][0x188] ;  /* 0x00006200850c7625 */ /* 0x000fc600078e008c */
[C---:B------:R-:W-:Y:S01]  /*0860*/  IADD3 R16, R3.reuse, 0x20, RZ ;  /* 0x0000002003107810 */ /* 0x040fe20007ffe0ff */
[-C--:B------:R-:W-:Y:S02]  /*0870*/  IMAD.WIDE.U32 R8, R3, R140.reuse, c[0x0][0x208] ;  /* 0x0000820003087625 */ /* 0x080fe400078e008c */
[----:B------:R-:W4:Y:S02]  /*0880*/  LDG.E.128 R12, [R12.64] ;  /* 0x000000040c0c7981 */ /* 0x000f24000c1e1d00 */
[----:B------:R-:W-:Y:S02]  /*0890*/  IMAD.WIDE.U32 R16, R16, R140, c[0x0][0x208] ;  /* 0x0000820010107625 */ /* 0x000fe400078e008c */
[----:B------:R-:W4:Y:S04]  /*08a0*/  LDG.E.128 R8, [R8.64] ;  /* 0x0000000408087981 */ /* 0x000f28000c1e1d00 */
[----:B------:R-:W4:Y:S01]  /*08b0*/  LDG.E.128 R16, [R16.64] ;  /* 0x0000000410107981 */ /* 0x000f22000c1e1d00 */
[----:B-----5:R-:W-:-:S13]  /*08c0*/  ISETP.GE.AND P2, PT, R128, 0x1, PT ;  /* 0x000000018000780c */ /* 0x020fda0003f46270 */
[----:B------:R-:W-:-:S05]  /*08d0*/  @P2 IADD3 R0, R128, -0x1, RZ ;  /* 0xffffffff80002810 */ /* 0x000fca0007ffe0ff */
[----:B------:R-:W-:-:S05]  /*08e0*/  @P2 IMAD R0, R0, c[0x0][0x168], RZ ;  /* 0x00005a0000002a24 */ /* 0x000fca00078e02ff */
[----:B------:R-:W-:Y:S01]  /*08f0*/  @P2 SHF.R.S32.HI R3, RZ, 0x1f, R0 ;  /* 0x0000001fff032819 */ /* 0x000fe20000011400 */
[----:B0-----:R-:W-:-:S03]  /*0900*/  IMAD.MOV.U32 R102, RZ, RZ, RZ ;  /* 0x000000ffff667224 */ /* 0x001fc600078e00ff */
[----:B------:R-:W-:-:S04]  /*0910*/  @P2 LEA.HI R3, R3, R0, RZ, 0x3 ;  /* 0x0000000003032211 */ /* 0x000fc800078f18ff */
[----:B------:R-:W-:Y:S02]  /*0920*/  @P2 LEA.HI.SX32 R102, R3, R22, 0x1d ;  /* 0x0000001603662211 */ /* 0x000fe400078feaff */
[----:B------:R-:W-:Y:S02]  /*0930*/  MOV R105, 0x8 ;  /* 0x0000000800697802 */ /* 0x000fe40000000f00 */
[----:B------:R-:W-:-:S03]  /*0940*/  IADD3 R104, R102, 0x20, RZ ;  /* 0x0000002066687810 */ /* 0x000fc60007ffe0ff */
        /* <DEDUP_REMOVED lines=8> */
[----:B------:R-:W-:-:S04]  /*09d0*/  ISETP.NE.AND P0, PT, R117, RZ, PT ;  /* 0x000000ff7500720c */ /* 0x000fc80003f05270 */
[----:B--2---:R-:W-:Y:S02]  /*09e0*/  FSEL R154, R2, RZ, !P0 ;  /* 0x000000ff029a7208 */ /* 0x004fe40004000000 */
[--C-:B---3--:R-:W-:Y:S02]  /*09f0*/  PRMT R0, RZ, 0x5410, R4.reuse ;  /* 0x00005410ff007816 */ /* 0x108fe40000000004 */
[----:B------:R-:W-:Y:S02]  /*0a00*/  PRMT R4, RZ, 0x7610, R4 ;  /* 0x00007610ff047816 */ /* 0x000fe40000000004 */
[--C-:B------:R-:W-:Y:S02]  /*0a10*/  PRMT R3, RZ, 0x5410, R5.reuse ;  /* 0x00005410ff037816 */ /* 0x100fe40000000005 */
[----:B------:R-:W-:Y:S02]  /*0a20*/  PRMT R5, RZ, 0x7610, R5 ;  /* 0x00007610ff057816 */ /* 0x000fe40000000005 */
[----:B0-----:R-:W-:-:S02]  /*0a30*/  PRMT R106, RZ, 0x5410, R6 ;  /* 0x00005410ff6a7816 */ /* 0x001fc40000000006 */
[----:B------:R-:W-:Y:S01]  /*0a40*/  PRMT R107, RZ, 0x7610, R6 ;  /* 0x00007610ff6b7816 */ /* 0x000fe20000000006 */
[C---:B------:R-:W-:Y:S02]  /*0a50*/  FADD.FTZ R2, -R154.reuse, R4 ;  /* 0x000000049a027221 */ /* 0x040fe40000010100 */
[C---:B------:R-:W-:Y:S01]  /*0a60*/  FADD.FTZ R4, -R154.reuse, R3 ;  /* 0x000000039a047221 */ /* 0x040fe20000010100 */
[----:B-1----:R-:W-:Y:S01]  /*0a70*/  PRMT R108, RZ, 0x5410, R7 ;  /* 0x00005410ff6c7816 */ /* 0x002fe20000000007 */
[----:B------:R-:W-:Y:S01]  /*0a80*/  FADD.FTZ R6, -R154, R5 ;  /* 0x000000059a067221 */ /* 0x000fe20000010100 */
[----:B----4-:R-:W-:Y:S02]  /*0a90*/  PRMT R129, RZ, 0x5410, R14 ;  /* 0x00005410ff817816 */ /* 0x010fe4000000000e */
[----:B------:R-:W-:Y:S02]  /*0aa0*/  PRMT R134, RZ, 0x5410, R15 ;  /* 0x00005410ff867816 */ /* 0x000fe4000000000f */
[----:B------:R-:W-:-:S02]  /*0ab0*/  PRMT R135, RZ, 0x5410, R8 ;  /* 0x00005410ff877816 */ /* 0x000fc40000000008 */
[----:B------:R-:W-:Y:S01]  /*0ac0*/  PRMT R136, RZ, 0x7610, R8 ;  /* 0x00007610ff887816 */ /* 0x000fe20000000008 */
[C---:B------:R-:W-:Y:S01]  /*0ad0*/  FADD.FTZ R8, -R154.reuse, R106 ;  /* 0x0000006a9a087221 */ /* 0x040fe20000010100 */
        /* <DEDUP_REMOVED lines=10> */
[C---:B------:R-:W-:Y:S01]  /*0b80*/  FMUL.FTZ R3, R131.reuse, R4 ;  /* 0x0000000483037220 */ /* 0x040fe20000410000 */
[--C-:B------:R-:W-:Y:S01]  /*0b90*/  PRMT R20, RZ, 0x5410, R11.reuse ;  /* 0x00005410ff147816 */ /* 0x100fe2000000000b */
[C---:B------:R-:W-:Y:S01]  /*0ba0*/  FMUL.FTZ R4, R131.reuse, R6 ;  /* 0x0000000683047220 */ /* 0x040fe20000410000 */
[----:B------:R-:W-:Y:S01]  /*0bb0*/  PRMT R101, RZ, 0x7610, R11 ;  /* 0x00007610ff657816 */ /* 0x000fe2000000000b */
[C---:B------:R-:W-:Y:S01]  /*0bc0*/  FMUL.FTZ R5, R131.reuse, R8 ;  /* 0x0000000883057220 */ /* 0x040fe20000410000 */
[--C-:B------:R-:W-:Y:S01]  /*0bd0*/  PRMT R129, RZ, 0x5410, R17.reuse ;  /* 0x00005410ff817816 */ /* 0x100fe20000000011 */
[----:B------:R-:W-:Y:S01]  /*0be0*/  FADD.FTZ R150, -R154, R132 ;  /* 0x000000849a967221 */ /* 0x000fe20000010100 */
[----:B------:R-:W-:Y:S01]  /*0bf0*/  PRMT R134, RZ, 0x7610, R17 ;  /* 0x00007610ff867816 */ /* 0x000fe20000000011 */
[C---:B------:R-:W-:Y:S01]  /*0c00*/  FMUL.FTZ R6, R131.reuse, R10 ;  /* 0x0000000a83067220 */ /* 0x040fe20000410000 */
[--C-:B------:R-:W-:Y:S01]  /*0c10*/  PRMT R9, RZ, 0x5410, R12.reuse ;  /* 0x00005410ff097816 */ /* 0x100fe2000000000c */
[----:B------:R-:W-:Y:S01]  /*0c20*/  FMUL.FTZ R17, R100, R135 ;  /* 0x0000008764117220 */ /* 0x000fe20000410000 */
[----:B------:R-:W-:Y:S01]  /*0c30*/  PRMT R11, RZ, 0x7610, R12 ;  /* 0x00007610ff0b7816 */ /* 0x000fe2000000000c */
[C---:B------:R-:W-:Y:S01]  /*0c40*/  FADD.FTZ R12, -R154.reuse, R108 ;  /* 0x0000006c9a0c7221 */ /* 0x040fe20000010100 */
[--C-:B------:R-:W-:Y:S01]  /*0c50*/  PRMT R137, RZ, 0x5410, R16.reuse ;  /* 0x00005410ff897816 */ /* 0x100fe20000000010 */
[----:B------:R-:W-:Y:S01]  /*0c60*/  FADD.FTZ R144, -R154, R109 ;  /* 0x0000006d9a907221 */ /* 0x000fe20000010100 */
[----:B------:R-:W-:Y:S01]  /*0c70*/  PRMT R132, RZ, 0x7610, R16 ;  /* 0x00007610ff847816 */ /* 0x000fe20000000010 */
[----:B------:R-:W-:Y:S01]  /*0c80*/  FMUL.FTZ R0, R131, R0 ;  /* 0x0000000083007220 */ /* 0x000fe20000410000 */
[----:B------:R-:W-:Y:S01]  /*0c90*/  PRMT R109, RZ, 0x5410, R18 ;  /* 0x00005410ff6d7816 */ /* 0x000fe20000000012 */
[-C--:B------:R-:W-:Y:S01]  /*0ca0*/  FFMA.FTZ R34, R3, R21.reuse, R34 ;  /* 0x0000001503227223 */ /* 0x080fe20000010022 */
[----:B------:R-:W-:Y:S01]  /*0cb0*/  PRMT R108, RZ, 0x7610, R18 ;  /* 0x00007610ff6c7816 */ /* 0x000fe20000000012 */
[----:B------:R-:W-:Y:S01]  /*0cc0*/  FADD.FTZ R50, R50, R21 ;  /* 0x0000001532327221 */ /* 0x000fe20000010000 */
[--C-:B------:R-:W-:Y:S01]  /*0cd0*/  PRMT R107, RZ, 0x5410, R19.reuse ;  /* 0x00005410ff6b7816 */ /* 0x100fe20000000013 */
[----:B------:R-:W-:Y:S01]  /*0ce0*/  FMUL.FTZ R16, R111, R21 ;  /* 0x000000156f107220 */ /* 0x000fe20000410000 */
[----:B------:R-:W-:Y:S01]  /*0cf0*/  PRMT R106, RZ, 0x7610, R19 ;  /* 0x00007610ff6a7816 */ /* 0x000fe20000000013 */
[----:B------:R-:W-:-:S02]  /*0d00*/  FFMA.FTZ R35, R4, R130, R35 ;  /* 0x0000008204237223 */ /* 0x000fc40000010023 */
[----:B------:R-:W-:Y:S02]  /*0d10*/  FADD.FTZ R51, R51, R130 ;  /* 0x0000008233337221 */ /* 0x000fe40000010000 */
[----:B------:R-:W-:Y:S02]  /*0d20*/  FMUL.FTZ R21, R112, R130 ;  /* 0x0000008270157220 */ /* 0x000fe40000410000 */
[-C--:B------:R-:W-:Y:S02]  /*0d30*/  FFMA.FTZ R36, R5, R23.reuse, R36 ;  /* 0x0000001705247223 */ /* 0x080fe40000010024 */
[----:B------:R-:W-:Y:S02]  /*0d40*/  FADD.FTZ R52, R52, R23 ;  /* 0x0000001734347221 */ /* 0x000fe40000010000 */
[----:B------:R-:W-:Y:S02]  /*0d50*/  FMUL.FTZ R18, R113, R23 ;  /* 0x0000001771127220 */ /* 0x000fe40000410000 */
[----:B------:R-:W-:-:S02]  /*0d60*/  FMUL.FTZ R19, R110, R136 ;  /* 0x000000886e137220 */ /* 0x000fc40000410000 */
[-C--:B------:R-:W-:Y:S02]  /*0d70*/  FFMA.FTZ R37, R6, R127.reuse, R37 ;  /* 0x0000007f06257223 */ /* 0x080fe40000010025 */
[----:B------:R-:W-:Y:S02]  /*0d80*/  FADD.FTZ R53, R53, R127 ;  /* 0x0000007f35357221 */ /* 0x000fe40000010000 */
[----:B------:R-:W-:Y:S02]  /*0d90*/  FMUL.FTZ R23, R114, R127 ;  /* 0x0000007f72177220 */ /* 0x000fe40000410000 */
[----:B------:R-:W-:Y:S02]  /*0da0*/  FADD.FTZ R130, RZ, R17 ;  /* 0x00000011ff827221 */ /* 0x000fe40000010000 */
[----:B------:R-:W-:Y:S02]  /*0db0*/  FMUL.FTZ R2, R131, R2 ;  /* 0x0000000283027220 */ /* 0x000fe40000410000 */
[----:B------:R-:W-:-:S02]  /*0dc0*/  FFMA.FTZ R127, R0, R17, RZ ;  /* 0x00000011007f7223 */ /* 0x000fc400000100ff */
[----:B------:R-:W-:Y:S02]  /*0dd0*/  FFMA.FTZ R32, R0, R135, R32 ;  /* 0x0000008700207223 */ /* 0x000fe40000010020 */
[----:B------:R-:W-:Y:S02]  /*0de0*/  FADD.FTZ R48, R48, R135 ;  /* 0x0000008730307221 */ /* 0x000fe40000010000 */
[----:B------:R-:W-:Y:S02]  /*0df0*/  FADD.FTZ R135, R130, R19 ;  /* 0x0000001382877221 */ /* 0x000fe40000010000 */
[----:B------:R-:W-:Y:S01]  /*0e00*/  FFMA.FTZ R127, R2, R19, R127 ;  /* 0x00000013027f7223 */ /* 0x000fe2000001007f */
[----:B------:R-:W-:Y:S01]  /*0e10*/  PRMT R7, RZ, 0x7610, R7 ;  /* 0x00007610ff077816 */ /* 0x000fe20000000007 */
[----:B------:R-:W-:Y:S02]  /*0e20*/  FADD.FTZ R130, R135, R16 ;  /* 0x0000001087827221 */ /* 0x000fe40000010000 */
[----:B------:R-:W-:-:S02]  /*0e30*/  FFMA.FTZ R127, R3, R16, R127 ;  /* 0x00000010037f7223 */ /* 0x000fc4000001007f */
[----:B------:R-:W-:Y:S02]  /*0e40*/  FADD.FTZ R135, R130, R21 ;  /* 0x0000001582877221 */ /* 0x000fe40000010000 */
[----:B------:R-:W-:Y:S02]  /*0e50*/  FFMA.FTZ R127, R4, R21, R127 ;  /* 0x00000015047f7223 */ /* 0x000fe4000001007f */
[----:B------:R-:W-:Y:S02]  /*0e60*/  FADD.FTZ R14, -R154, R7 ;  /* 0x000000079a0e7221 */ /* 0x000fe40000010100 */
[----:B------:R-:W-:Y:S02]  /*0e70*/  FMUL.FTZ R7, R131, R12 ;  /* 0x0000000c83077220 */ /* 0x000fe40000410000 */
[----:B------:R-:W-:Y:S02]  /*0e80*/  FFMA.FTZ R33, R2, R136, R33 ;  /* 0x0000008802217223 */ /* 0x000fe40000010021 */
[----:B------:R-:W-:-:S02]  /*0e90*/  FADD.FTZ R49, R49, R136 ;  /* 0x0000008831317221 */ /* 0x000fc40000010000 */
[----:B------:R-:W-:Y:S02]  /*0ea0*/  FADD.FTZ R136, R135, R18 ;  /* 0x0000001287887221 */ /* 0x000fe40000010000 */
[----:B------:R-:W-:Y:S02]  /*0eb0*/  FFMA.FTZ R127, R5, R18, R127 ;  /* 0x00000012057f7223 */ /* 0x000fe4000001007f */
[C---:B------:R-:W-:Y:S02]  /*0ec0*/  FADD.FTZ R142, -R154.reuse, R11 ;  /* 0x0000000b9a8e7221 */ /* 0x040fe40000010100 */
[----:B------:R-:W-:Y:S02]  /*0ed0*/  FADD.FTZ R140, -R154, R9 ;  /* 0x000000099a8c7221 */ /* 0x000fe40000010100 */
[----:B------:R-:W-:Y:S02]  /*0ee0*/  FMUL.FTZ R8, R131, R14 ;  /* 0x0000000e83087220 */ /* 0x000fe40000410000 */
[----:B------:R-:W-:-:S02]  /*0ef0*/  FFMA.FTZ R38, R7, R20, R38 ;  /* 0x0000001407267223 */ /* 0x000fc40000010026 */
[----:B------:R-:W-:Y:S02]  /*0f00*/  FADD.FTZ R54, R54, R20 ;  /* 0x0000001436367221 */ /* 0x000fe40000010000 */
[----:B------:R-:W-:Y:S02]  /*0f10*/  FMUL.FTZ R20, R115, R20 ;  /* 0x0000001473147220 */ /* 0x000fe40000410000 */
[----:B------:R-:W-:Y:S02]  /*0f20*/  FADD.FTZ R135, R136, R23 ;  /* 0x0000001788877221 */ /* 0x000fe40000010000 */
[----:B------:R-:W-:Y:S02]  /*0f30*/  FFMA.FTZ R136, R6, R23, R127 ;  /* 0x0000001706887223 */ /* 0x000fe4000001007f */
[C---:B------:R-:W-:Y:S02]  /*0f40*/  FMUL.FTZ R10, R131.reuse, R142 ;  /* 0x0000008e830a7220 */ /* 0x040fe40000410000 */
[----:B------:R-:W-:-:S02]  /*0f50*/  FMUL.FTZ R9, R131, R140 ;  /* 0x0000008c83097220 */ /* 0x000fc40000410000 */
[----:B------:R-:W-:Y:S02]  /*0f60*/  FMUL.FTZ R11, R131, R144 ;  /* 0x00000090830b7220 */ /* 0x000fe40000410000 */
[-C--:B------:R-:W-:Y:S02]  /*0f70*/  FFMA.FTZ R39, R8, R101.reuse, R39 ;  /* 0x0000006508277223 */ /* 0x080fe40000010027 */
[----:B------:R-:W-:Y:S02]  /*0f80*/  FADD.FTZ R55, R55, R101 ;  /* 0x0000006537377221 */ /* 0x000fe40000010000 */
[----:B------:R-:W-:Y:S02]  /*0f90*/  FMUL.FTZ R101, R116, R101 ;  /* 0x0000006574657220 */ /* 0x000fe40000410000 */
[----:B------:R-:W-:Y:S02]  /*0fa0*/  FADD.FTZ R140, R135, R20 ;  /* 0x00000014878c7221 */ /* 0x000fe40000010000 */
[----:B------:R-:W-:-:S02]  /*0fb0*/  FFMA.FTZ R136, R7, R20, R136 ;  /* 0x0000001407887223 */ /* 0x000fc40000010088 */
[-C--:B------:R-:W-:Y:S02]  /*0fc0*/  FFMA.FTZ R41, R10, R132.reuse, R41 ;  /* 0x000000840a297223 */ /* 0x080fe40000010029 */
[----:B------:R-:W-:Y:S02]  /*0fd0*/  FADD.FTZ R57, R57, R132 ;  /* 0x0000008439397221 */ /* 0x000fe40000010000 */
[----:B------:R-:W-:Y:S02]  /*0fe0*/  FMUL.FTZ R127, R119, R132 ;  /* 0x00000084777f7220 */ /* 0x000fe40000410000 */
[-C--:B------:R-:W-:Y:S02]  /*0ff0*/  FFMA.FTZ R42, R11, R129.reuse, R42 ;  /* 0x000000810b2a7223 */ /* 0x080fe4000001002a */
[----:B------:R-:W-:Y:S02]  /*1000*/  FADD.FTZ R58, R58, R129 ;  /* 0x000000813a3a7221 */ /* 0x000fe40000010000 */
[----:B------:R-:W-:-:S02]  /*1010*/  FMUL.FTZ R132, R120, R129 ;  /* 0x0000008178847220 */ /* 0x000fc40000410000 */
[----:B------:R-:W-:Y:S02]  /*1020*/  FMUL.FTZ R130, R118, R137 ;  /* 0x0000008976827220 */ /* 0x000fe40000410000 */
[----:B------:R-:W-:Y:S01]  /*1030*/  FADD.FTZ R129, R140, R101 ;  /* 0x000000658c817221 */ /* 0x000fe20000010000 */
[----:B------:R-:W-:Y:S01]  /*1040*/  PRMT R13, RZ, 0x7610, R13 ;  /* 0x00007610ff0d7816 */ /* 0x000fe2000000000d */
[----:B------:R-:W-:Y:S02]  /*1050*/  FFMA.FTZ R135, R8, R101, R136 ;  /* 0x0000006508877223 */ /* 0x000fe40000010088 */
[----:B------:R-:W-:Y:S02]  /*1060*/  FADD.FTZ R136, R129, R130 ;  /* 0x0000008281887221 */ /* 0x000fe40000010000 */
[----:B------:R-:W-:Y:S02]  /*1070*/  FFMA.FTZ R129, R9, R130, R135 ;  /* 0x0000008209817223 */ /* 0x000fe40000010087 */
[----:B------:R-:W-:-:S02]  /*1080*/  FADD.FTZ R146, -R154, R13 ;  /* 0x0000000d9a927221 */ /* 0x000fc40000010100 */
[----:B------:R-:W-:Y:S02]  /*1090*/  FFMA.FTZ R40, R9, R137, R40 ;  /* 0x0000008909287223 */ /* 0x000fe40000010028 */
[----:B------:R-:W-:Y:S02]  /*10a0*/  FADD.FTZ R56, R56, R137 ;  /* 0x0000008938387221 */ /* 0x000fe40000010000 */
[----:B------:R-:W-:Y:S02]  /*10b0*/  FADD.FTZ R137, R136, R127 ;  /* 0x0000007f88897221 */ /* 0x000fe40000010000 */
[----:B------:R-:W-:Y:S02]  /*10c0*/  FFMA.FTZ R129, R10, R127, R129 ;  /* 0x0000007f0a817223 */ /* 0x000fe40000010081 */
[C---:B------:R-:W-:Y:S02]  /*10d0*/  FMUL.FTZ R12, R131.reuse, R146 ;  /* 0x00000092830c7220 */ /* 0x040fe40000410000 */
[----:B------:R-:W-:-:S02]  /*10e0*/  FMUL.FTZ R13, R131, R148 ;  /* 0x00000094830d7220 */ /* 0x000fc40000410000 */
[----:B------:R-:W-:Y:S02]  /*10f0*/  FMUL.FTZ R135, R121, R134 ;  /* 0x0000008679877220 */ /* 0x000fe40000410000 */
[----:B------:R-:W-:Y:S02]  /*1100*/  FADD.FTZ R136, R137, R132 ;  /* 0x0000008489887221 */ /* 0x000fe40000010000 */
[----:B------:R-:W-:Y:S02]  /*1110*/  FFMA.FTZ R129, R11, R132, R129 ;  /* 0x000000840b817223 */ /* 0x000fe40000010081 */
[----:B------:R-:W-:Y:S02]  /*1120*/  FFMA.FTZ R43, R12, R134, R43 ;  /* 0x000000860c2b7223 */ /* 0x000fe4000001002b */
[----:B------:R-:W-:Y:S02]  /*1130*/  FADD.FTZ R59, R59, R134 ;  /* 0x000000863b3b7221 */ /* 0x000fe40000010000 */
[----:B------:R-:W-:-:S02]  /*1140*/  FMUL.FTZ R14, R131, R150 ;  /* 0x00000096830e7220 */ /* 0x000fc40000410000 */
[-C--:B------:R-:W-:Y:S02]  /*1150*/  FFMA.FTZ R44, R13, R109.reuse, R44 ;  /* 0x0000006d0d2c7223 */ /* 0x080fe4000001002c */
[----:B------:R-:W-:Y:S02]  /*1160*/  FADD.FTZ R76, R76, R109 ;  /* 0x0000006d4c4c7221 */ /* 0x000fe40000010000 */
[----:B------:R-:W-:Y:S02]  /*1170*/  FMUL.FTZ R134, R122, R109 ;  /* 0x0000006d7a867220 */ /* 0x000fe40000410000 */
[----:B------:R-:W-:Y:S02]  /*1180*/  FADD.FTZ R109, R136, R135 ;  /* 0x00000087886d7221 */ /* 0x000fe40000010000 */
[----:B------:R-:W-:Y:S01]  /*1190*/  FFMA.FTZ R129, R12, R135, R129 ;  /* 0x000000870c817223 */ /* 0x000fe20000010081 */
[----:B------:R-:W-:Y:S01]  /*11a0*/  PRMT R138, RZ, 0x7610, R15 ;  /* 0x00007610ff8a7816 */ /* 0x000fe2000000000f */
        /* <DEDUP_REMOVED lines=16> */
[----:B------:R-:W-:Y:S02]  /*12b0*/  FFMA.FTZ R47, R138, R106, R47 ;  /* 0x0000006a8a2f7223 */ /* 0x000fe4000001002f */
[----:B------:R-:W-:Y:S02]  /*12c0*/  FADD.FTZ R79, R79, R106 ;  /* 0x0000006a4f4f7221 */ /* 0x000fe40000010000 */
[----:B------:R-:W-:-:S02]  /*12d0*/  FADD.FTZ R140, R108, R141 ;  /* 0x0000008d6c8c7221 */ /* 0x000fc40000010000 */
[----:B------:R-:W-:Y:S02]  /*12e0*/  FFMA.FTZ R129, R138, R141, R129 ;  /* 0x0000008d8a817223 */ /* 0x000fe40000010081 */
.L_x_695:
[----:B0-----:R-:W-:Y:S05]  /*12f0*/  BSYNC B1 ;  /* 0x0000000000017941 */ /* 0x001fea0003800000 */
.L_x_693:
[----:B-----5:R-:W-:Y:S02]  /*1300*/  MOV R106, R102 ;  /* 0x00000066006a7202 */ /* 0x020fe40000000f00 */
[----:B------:R-:W-:Y:S02]  /*1310*/  MOV R107, R104 ;  /* 0x00000068006b7202 */ /* 0x000fe40000000f00 */
[----:B------:R-:W-:Y:S02]  /*1320*/  PRMT R144, R106, 0x7610, R144 ;  /* 0x000076106a907816 */ /* 0x000fe40000000090 */
[----:B------:R-:W-:Y:S01]  /*1330*/  PRMT R142, R107, 0x7610, R142 ;  /* 0x000076106b8e7816 */ /* 0x000fe2000000008e */
[----:B------:R-:W-:Y:S05]  /*1340*/  BRA.DIV ~URZ, `(.L_x_696) ;  /* 0x00002bb27f007947 */ /* 0x000fea000b800000 */
[----:B------:R0:W1:Y:S02]  /*1350*/  SHFL.BFLY PT, R109, R140, 0x1, 0x1f ;  /* 0x0c201f008c6d7f89 */ /* 0x00006400000e0000 */
.L_x_781:
        /* <DEDUP_REMOVED lines=18> */
.L_x_782:
[----:B------:R-:W-:-:S13]  /*1480*/  ISETP.GE.AND P2, PT, R128, 0x1, PT ;  /* 0x000000018000780c */ /* 0x000fda0003f46270 */
[----:B------:R-:W-:Y:S02]  /*1490*/  @P2 IADD3 R128, R128, -0x1, RZ ;  /* 0xffffffff80802810 */ /* 0x000fe40007ffe0ff */
[----:B------:R-:W-:-:S03]  /*14a0*/  @P2 MOV R109, 0x10 ;  /* 0x00000010006d2802 */ /* 0x000fc60000000f00 */
[----:B------:R-:W-:Y:S02]  /*14b0*/  @P2 IMAD R106, R128, c[0x0][0x168], RZ ;  /* 0x00005a00806a2a24 */ /* 0x000fe400078e02ff */
[----:B------:R-:W-:-:S03]  /*14c0*/  IMAD.MOV.U32 R128, RZ, RZ, RZ ;  /* 0x000000ffff807224 */ /* 0x000fc600078e00ff */
[----:B------:R-:W-:-:S04]  /*14d0*/  @P2 SHF.R.S32.HI R107, RZ, 0x1f, R106 ;  /* 0x0000001fff6b2819 */ /* 0x000fc8000001146a */
[----:B------:R-:W-:-:S04]  /*14e0*/  @P2 LEA.HI R107, R107, R106, RZ, 0x3 ;  /* 0x0000006a6b6b2211 */ /* 0x000fc800078f18ff */
[----:B------:R-:W-:-:S05]  /*14f0*/  @P2 LEA.HI.SX32 R128, R107, R22, 0x1d ;  /* 0x000000166b802211 */ /* 0x000fca00078feaff */
[----:B------:R-:W-:-:S05]  /*1500*/  @P2 IMAD.WIDE.U32 R106, R128, R109, c[0x0][0x170] ;  /* 0x00005c00806a2625 */ /* 0x000fca00078e006d */
[----:B------:R3:W5:Y:S01]  /*1510*/  @P2 LDG.E.128 R88, [R106.64] ;  /* 0x000000046a582981 */ /* 0x000762000c1e1d00 */
[----:B-12---:R-:W-:Y:S01]  /*1520*/  FADD.FTZ R129, R146, R129 ;  /* 0x0000008192817221 */ /* 0x006fe20000010000 */
[----:B------:R-:W-:Y:S01]  /*1530*/  BSSY B1, `(.L_x_698) ;  /* 0x0000018000017945 */ /* 0x000fe20003800000 */
[----:B0-----:R-:W-:Y:S02]  /*1540*/  FADD.FTZ R143, R148, R143 ;  /* 0x0000008f948f7221 */ /* 0x001fe40000010000 */
[----:B------:R-:W-:Y:S02]  /*1550*/  FMUL.FTZ R129, R129, c[0x0][0x1e0] ;  /* 0x0000780081817a20 */ /* 0x000fe40000410000 */
[----:B------:R-:W-:Y:S01]  /*1560*/  FMUL.FTZ R143, R143, c[0x0][0x1e0] ;  /* 0x000078008f8f7a20 */ /* 0x000fe20000410000 */
[----:B------:R-:W-:Y:S05]  /*1570*/  @P1 BRA `(.L_x_699) ;  /* 0x0000008000001947 */ /* 0x000fea0003800000 */
[----:B------:R-:W-:Y:S01]  /*1580*/  ULDC.64 UR6, c[0x0][0x218] ;  /* 0x0000860000067ab9 */ /* 0x000fe20000000a00 */
[----:B---3--:R-:W-:Y:S01]  /*1590*/  HFMA2.MMA R106, -RZ, RZ, 0, 0 ;  /* 0x00000000ff6a7435 */ /* 0x008fe200000001ff */
[----:B------:R-:W-:-:S04]  /*15a0*/  UISETP.NE.U32.AND UP0, UPT, URZ, UR6, UPT ;  /* 0x000000063f00728c */ /* 0x000fc8000bf05070 */
[----:B------:R-:W-:-:S06]  /*15b0*/  UISETP.NE.AND.EX UP0, UPT, URZ, UR7, UPT, UP0 ;  /* 0x000000073f00728c */ /* 0x000fcc000bf05300 */
[----:B------:R-:W-:-:S13]  /*15c0*/  PLOP3.LUT P3, PT, PT, PT, UP0, 0x80, 0x0 ;  /* 0x000000000000781c */ /* 0x000fda0003f6f008 */
[----:B------:R-:W-:Y:S05]  /*15d0*/  @!P3 BRA `(.L_x_700) ;  /* 0x000000d00000b947 */ /* 0x000fea0003800000 */
[----:B------:R-:W-:Y:S01]  /*15e0*/  PRMT R106, RZ, 0x5410, R28 ;  /* 0x00005410ff6a7816 */ /* 0x000fe2000000001c */
[----:B------:R-:W-:Y:S05]  /*15f0*/  BRA `(.L_x_700) ;  /* 0x000000b000007947 */ /* 0x000fea0003800000 */
.L_x_699:
        /* <DEDUP_REMOVED lines=11> */
.L_x_700:
[----:B------:R-:W-:Y:S05]  /*16b0*/  BSYNC B1 ;  /* 0x0000000000017941 */ /* 0x000fea0003800000 */
.L_x_698:
[----:B------:R-:W-:Y:S01]  /*16c0*/  ISETP.NE.U32.AND P0, PT, RZ, c[0x0][0x258], PT ;  /* 0x00009600ff007a0c */ /* 0x000fe20003f05070 */
[----:B------:R-:W-:Y:S03]  /*16d0*/  BSSY B1, `(.L_x_701) ;  /* 0x000000f000017945 */ /* 0x000fe60003800000 */
[----:B------:R-:W-:-:S13]  /*16e0*/  ISETP.NE.AND.EX P0, PT, RZ, c[0x0][0x25c], PT, P0 ;  /* 0x00009700ff007a0c */ /* 0x000fda0003f05300 */
[----:B------:R-:W-:Y:S01]  /*16f0*/  @P0 F2FP.BF16.PACK_AB R107, RZ, R106 ;  /* 0x0000006aff6b023e */ /* 0x000fe200000010ff */
[----:B------:R-:W-:Y:S05]  /*1700*/  @!P2 BRA `(.L_x_702) ;  /* 0x000000b00000a947 */ /* 0x000fea0003800000 */
[----:B------:R-:W-:Y:S01]  /*1710*/  LOP3.LUT P4, RZ, R144, 0xff, RZ, 0xc0, !PT ;  /* 0x000000ff90ff7812 */ /* 0x000fe2000788c0ff */
[----:B------:R-:W-:Y:S01]  /*1720*/  FMUL.FTZ R106, R106, c[0x0][0x1ec] ;  /* 0x00007b006a6a7a20 */ /* 0x000fe20000410000 */
[----:B------:R-:W-:-:S03]  /*1730*/  CS2R R108, SRZ ;  /* 0x00000000006c7805 */ /* 0x000fc6000001ff00 */
[----:B------:R-:W-:-:S08]  /*1740*/  FMUL.FTZ R145, R106, c[0x0][0x1e8] ;  /* 0x00007a006a917a20 */ /* 0x000fd00000410000 */
[----:B------:R-:W-:-:S05]  /*1750*/  @P4 PRMT R106, RZ, 0x5410, R84 ;  /* 0x00005410ff6a4816 */ /* 0x000fca0000000054 */
[----:B------:R-:W-:Y:S01]  /*1760*/  @P4 FMUL.FTZ R108, R145, R106 ;  /* 0x0000006a916c4220 */ /* 0x000fe20000410000 */
[----:B-----5:R-:W-:-:S04]  /*1770*/  @P4 PRMT R106, RZ, 0x5410, R88 ;  /* 0x00005410ff6a4816 */ /* 0x020fc80000000058 */
[----:B------:R-:W-:Y:S01]  /*1780*/  F2FP.BF16.PACK_AB R108, RZ, R108 ;  /* 0x0000006cff6c723e */ /* 0x000fe200000010ff */
[----:B------:R-:W-:-:S03]  /*1790*/  @P4 FMUL.FTZ R109, R145, R106 ;  /* 0x0000006a916d4220 */ /* 0x000fc60000410000 */
[----:B------:R-:W-:Y:S01]  /*17a0*/  PRMT R92, R108, 0x7610, R92 ;  /* 0x000076106c5c7816 */ /* 0x000fe2000000005c */
[----:B------:R-:W-:Y:S02]  /*17b0*/  FADD.FTZ R72, R72, R109 ;  /* 0x0000006d48487221 */ /* 0x000fe40000010000 */
.L_x_702:
[----:B------:R-:W-:Y:S05]  /*17c0*/  BSYNC B1 ;  /* 0x0000000000017941 */ /* 0x000fea0003800000 */
.L_x_701:
[----:B------:R-:W-:Y:S01]  /*17d0*/  BSSY B1, `(.L_x_703) ;  /* 0x000000e000017945 */ /* 0x000fe20003800000 */
[----:B------:R-:W-:Y:S01]  /*17e0*/  @P0 PRMT R96, R107, 0x7610, R96 ;  /* 0x000076106b600816 */ /* 0x000fe20000000060 */
[----:B------:R-:W-:Y:S05]  /*17f0*/  @P1 BRA `(.L_x_704) ;  /* 0x0000004000001947 */ /* 0x000fea0003800000 */
[----:B------:R-:W-:Y:S01]  /*1800*/  MOV R106, RZ ;  /* 0x000000ff006a7202 */ /* 0x000fe20000000f00 */
[----:B------:R-:W-:Y:S05]  /*1810*/  @!P3 BRA `(.L_x_705) ;  /* 0x000000900000b947 */ /* 0x000fea0003800000 */
[----:B------:R-:W-:Y:S01]  /*1820*/  PRMT R106, RZ, 0x7610, R28 ;  /* 0x00007610ff6a7816 */ /* 0x000fe2000000001c */
[----:B------:R-:W-:Y:S05]  /*1830*/  BRA `(.L_x_705) ;  /* 0x0000007000007947 */ /* 0x000fea0003800000 */
.L_x_704:
[----:B------:R-:W-:Y:S02]  /*1840*/  ISETP.NE.AND P4, PT, R117, RZ, PT ;  /* 0x000000ff7500720c */ /* 0x000fe40003f85270 */
[----:B------:R-:W-:Y:S02]  /*1850*/  @P3 PRMT R107, RZ, 0x7610, R28 ;  /* 0x00007610ff6b3816 */ /* 0x000fe4000000001c */
[----:B------:R-:W-:-:S05]  /*1860*/  FSEL R106, R129, RZ, !P4 ;  /* 0x000000ff816a7208 */ /* 0x000fca0006000000 */
[----:B------:R-:W-:-:S04]  /*1870*/  FFMA.FTZ R106, R2, R143, R106 ;  /* 0x0000008f026a7223 */ /* 0x000fc8000001006a */
[----:B------:R-:W-:-:S04]  /*1880*/  FADD.FTZ R106, R19, -R106 ;  /* 0x8000006a136a7221 */ /* 0x000fc80000010000 */
[----:B------:R-:W-:-:S04]  /*1890*/  FMUL.FTZ R106, R131, R106 ;  /* 0x0000006a836a7220 */ /* 0x000fc80000410000 */
[----:B------:R-:W-:Y:S02]  /*18a0*/  @P3 FADD.FTZ R106, R106, R107 ;  /* 0x0000006b6a6a3221 */ /* 0x000fe40000010000 */
.L_x_705:
[----:B------:R-:W-:Y:S05]  /*18b0*/  BSYNC B1 ;  /* 0x0000000000017941 */ /* 0x000fea0003800000 */
.L_x_703:
[----:B------:R-:W-:Y:S01]  /*18c0*/  BSSY B1, `(.L_x_706) ;  /* 0x000000f000017945 */ /* 0x000fe20003800000 */
[----:B------:R-:W-:Y:S01]  /*18d0*/  @P0 F2FP.BF16.PACK_AB R107, RZ, R106 ;  /* 0x0000006aff6b023e */ /* 0x000fe200000010ff */
[----:B------:R-:W-:Y:S05]  /*18e0*/  @!P2 BRA `(.L_x_707) ;  /* 0x000000c00000a947 */ /* 0x000fea0003800000 */
[----:B------:R-:W-:Y:S01]  /*18f0*/  LOP3.LUT P4, RZ, R102, 0xff00, RZ, 0xc0, !PT ;  /* 0x0000ff0066ff7812 */ /* 0x000fe2000788c0ff */
[----:B------:R-:W-:Y:S02]  /*1900*/  FMUL.FTZ R106, R106, c[0x0][0x1ec] ;  /* 0x00007b006a6a7a20 */ /* 0x000fe40000410000 */
[----:B------:R-:W-:Y:S02]  /*1910*/  IMAD.MOV.U32 R108, RZ, RZ, RZ ;  /* 0x000000ffff6c7224 */ /* 0x000fe400078e00ff */
[----:B------:R-:W-:Y:S01]  /*1920*/  FMUL.FTZ R140, R106, c[0x0][0x1e8] ;  /* 0x00007a006a8c7a20 */ /* 0x000fe20000410000 */
[----:B------:R-:W-:-:S07]  /*1930*/  HFMA2.MMA R106, -RZ, RZ, 0, 0 ;  /* 0x00000000ff6a7435 */ /* 0x000fce00000001ff */
[----:B------:R-:W-:-:S05]  /*1940*/  @P4 PRMT R109, RZ, 0x7610, R84 ;  /* 0x00007610ff6d4816 */ /* 0x000fca0000000054 */
[----:B------:R-:W-:Y:S01]  /*1950*/  @P4 FMUL.FTZ R108, R140, R109 ;  /* 0x0000006d8c6c4220 */ /* 0x000fe20000410000 */
[----:B-----5:R-:W-:-:S04]  /*1960*/  @P4 PRMT R109, RZ, 0x7610, R88 ;  /* 0x00007610ff6d4816 */ /* 0x020fc80000000058 */
[----:B------:R-:W-:Y:S01]  /*1970*/  F2FP.BF16.PACK_AB R108, RZ, R108 ;  /* 0x0000006cff6c723e */ /* 0x000fe200000010ff */
[----:B------:R-:W-:-:S03]  /*1980*/  @P4 FMUL.FTZ R106, R140, R109 ;  /* 0x0000006d8c6a4220 */ /* 0x000fc60000410000 */
[----:B------:R-:W-:Y:S01]  /*1990*/  PRMT R92, R92, 0x5410, R108 ;  /* 0x000054105c5c7816 */ /* 0x000fe2000000006c */
[----:B------:R-:W-:Y:S02]  /*19a0*/  FADD.FTZ R73, R73, R106 ;  /* 0x0000006a49497221 */ /* 0x000fe40000010000 */
.L_x_707:
[----:B------:R-:W-:Y:S05]  /*19b0*/  BSYNC B1 ;  /* 0x0000000000017941 */ /* 0x000fea0003800000 */
.L_x_706:
[----:B------:R-:W-:Y:S01]  /*19c0*/  BSSY B1, `(.L_x_708) ;  /* 0x000000e000017945 */ /* 0x000fe20003800000 */
[----:B------:R-:W-:Y:S01]  /*19d0*/  @P0 PRMT R96, R96, 0x5410, R107 ;  /* 0x0000541060600816 */ /* 0x000fe2000000006b */
[----:B------:R-:W-:Y:S05]  /*19e0*/  @P1 BRA `(.L_x_709) ;  /* 0x0000004000001947 */ /* 0x000fea0003800000 */
[----:B------:R-:W-:Y:S01]  /*19f0*/  MOV R106, RZ ;  /* 0x000000ff006a7202 */ /* 0x000fe20000000f00 */
[----:B------:R-:W-:Y:S05]  /*1a00*/  @!P3 BRA `(.L_x_710) ;  /* 0x000000900000b947 */ /* 0x000fea0003800000 */
[----:B------:R-:W-:Y:S01]  /*1a10*/  PRMT R106, RZ, 0x5410, R29 ;  /* 0x00005410ff6a7816 */ /* 0x000fe2000000001d */
[----:B------:R-:W-:Y:S05]  /*1a20*/  BRA `(.L_x_710) ;  /* 0x0000007000007947 */ /* 0x000fea0003800000 */
.L_x_709:
[----:B------:R-:W-:-:S04]  /*1a30*/  ISETP.NE.AND P4, PT, R117, RZ, PT ;  /* 0x000000ff7500720c */ /* 0x000fc80003f85270 */
[----:B------:R-:W-:-:S05]  /*1a40*/  FSEL R106, R129, RZ, !P4 ;  /* 0x000000ff816a7208 */ /* 0x000fca0006000000 */
[----:B------:R-:W-:-:S04]  /*1a50*/  FFMA.FTZ R107, R3, R143, R106 ;  /* 0x0000008f036b7223 */ /* 0x000fc8000001006a */
[----:B------:R-:W-:Y:S01]  /*1a60*/  FADD.FTZ R106, R16, -R107 ;  /* 0x8000006b106a7221 */ /* 0x000fe20000010000 */
[----:B------:R-:W-:-:S03]  /*1a70*/  @P3 PRMT R107, RZ, 0x5410, R29 ;  /* 0x00005410ff6b3816 */ /* 0x000fc6000000001d */
[----:B------:R-:W-:-:S04]  /*1a80*/  FMUL.FTZ R106, R131, R106 ;  /* 0x0000006a836a7220 */ /* 0x000fc80000410000 */
[----:B------:R-:W-:Y:S02]  /*1a90*/  @P3 FADD.FTZ R106, R106, R107 ;  /* 0x0000006b6a6a3221 */ /* 0x000fe40000010000 */
.L_x_710:
[----:B------:R-:W-:Y:S05]  /*1aa0*/  BSYNC B1 ;  /* 0x0000000000017941 */ /* 0x000fea0003800000 */
.L_x_708:
[----:B------:R-:W-:Y:S01]  /*1ab0*/  BSSY B1, `(.L_x_711) ;  /* 0x000000e000017945 */ /* 0x000fe20003800000 */
        /* <DEDUP_REMOVED lines=13> */
.L_x_712:
[----:B------:R-:W-:Y:S05]  /*1b90*/  BSYNC B1 ;  /* 0x0000000000017941 */ /* 0x000fea0003800000 */
.L_x_711:
[----:B------:R-:W-:Y:S01]  /*1ba0*/  BSSY B1, `(.L_x_713) ;  /* 0x000000e000017945 */ /* 0x000fe20003800000 */
[----:B------:R-:W-:Y:S01]  /*1bb0*/  @P0 PRMT R97, R107, 0x7610, R97 ;  /* 0x000076106b610816 */ /* 0x000fe20000000061 */
[----:B------:R-:W-:Y:S05]  /*1bc0*/  @P1 BRA `(.L_x_714) ;  /* 0x0000004000001947 */ /* 0x000fea0003800000 */
[----:B------:R-:W-:Y:S01]  /*1bd0*/  HFMA2.MMA R106, -RZ, RZ, 0, 0 ;  /* 0x00000000ff6a7435 */ /* 0x000fe200000001ff */
[----:B------:R-:W-:Y:S05]  /*1be0*/  @!P3 BRA `(.L_x_715) ;  /* 0x000000900000b947 */ /* 0x000fea0003800000 */
[----:B------:R-:W-:Y:S01]  /*1bf0*/  PRMT R106, RZ, 0x7610, R29 ;  /* 0x00007610ff6a7816 */ /* 0x000fe2000000001d */
[----:B------:R-:W-:Y:S05]  /*1c00*/  BRA `(.L_x_715) ;  /* 0x0000007000007947 */ /* 0x000fea0003800000 */
.L_x_714:
[----:B------:R-:W-:Y:S02]  /*1c10*/  ISETP.NE.AND P4, PT, R117, RZ, PT ;  /* 0x000000ff7500720c */ /* 0x000fe40003f85270 */
[----:B------:R-:W-:Y:S02]  /*1c20*/  @P3 PRMT R107, RZ, 0x7610, R29 ;  /* 0x00007610ff6b3816 */ /* 0x000fe4000000001d */
[----:B------:R-:W-:-:S05]  /*1c30*/  FSEL R106, R129, RZ, !P4 ;  /* 0x000000ff816a7208 */ /* 0x000fca0006000000 */
[----:B------:R-:W-:-:S04]  /*1c40*/  FFMA.FTZ R106, R4, R143, R106 ;  /* 0x0000008f046a7223 */ /* 0x000fc8000001006a */
[----:B------:R-:W-:-:S04]  /*1c50*/  FADD.FTZ R106, R21, -R106 ;  /* 0x8000006a156a7221 */ /* 0x000fc80000010000 */
[----:B------:R-:W-:-:S04]  /*1c60*/  FMUL.FTZ R106, R131, R106 ;  /* 0x0000006a836a7220 */ /* 0x000fc80000410000 */
[----:B------:R-:W-:Y:S02]  /*1c70*/  @P3 FADD.FTZ R106, R106, R107 ;  /* 0x0000006b6a6a3221 */ /* 0x000fe40000010000 */
.L_x_715:
[----:B------:R-:W-:Y:S05]  /*1c80*/  BSYNC B1 ;  /* 0x0000000000017941 */ /* 0x000fea0003800000 */
.L_x_713:
[----:B------:R-:W-:Y:S01]  /*1c90*/  BSSY B1, `(.L_x_716) ;  /* 0x000000f000017945 */ /* 0x000fe20003800000 */
[----:B------:R-:W-:Y:S01]  /*1ca0*/  @P0 F2FP.BF16.PACK_AB R107, RZ, R106 ;  /* 0x0000006aff6b023e */ /* 0x000fe200000010ff */
[----:B------:R-:W-:Y:S05]  /*1cb0*/  @!P2 BRA `(.L_x_717) ;  /* 0x000000c00000a947 */ /* 0x000fea0003800000 */
[----:B------:R-:W-:Y:S01]  /*1cc0*/  LOP3.LUT P4, RZ, R102, 0xff000000, RZ, 0xc0, !PT ;  /* 0xff00000066ff7812 */ /* 0x000fe2000788c0ff */
[----:B------:R-:W-:Y:S02]  /*1cd0*/  FMUL.FTZ R106, R106, c[0x0][0x1ec] ;  /* 0x00007b006a6a7a20 */ /* 0x000fe40000410000 */
[----:B------:R-:W-:Y:S02]  /*1ce0*/  IMAD.MOV.U32 R108, RZ, RZ, RZ ;  /* 0x000000ffff6c7224 */ /* 0x000fe400078e00ff */
[----:B------:R-:W-:Y:S01]  /*1cf0*/  FMUL.FTZ R140, R106, c[0x0][0x1e8] ;  /* 0x00007a006a8c7a20 */ /* 0x000fe20000410000 */
[----:B------:R-:W-:-:S07]  /*1d00*/  MOV R106, RZ ;  /* 0x000000ff006a7202 */ /* 0x000fce0000000f00 */
[----:B------:R-:W-:-:S05]  /*1d10*/  @P4 PRMT R109, RZ, 0x7610, R85 ;  /* 0x00007610ff6d4816 */ /* 0x000fca0000000055 */
[----:B------:R-:W-:Y:S01]  /*1d20*/  @P4 FMUL.FTZ R108, R140, R109 ;  /* 0x0000006d8c6c4220 */ /* 0x000fe20000410000 */
[----:B-----5:R-:W-:-:S04]  /*1d30*/  @P4 PRMT R109, RZ, 0x7610, R89 ;  /* 0x00007610ff6d4816 */ /* 0x020fc80000000059 */
[----:B------:R-:W-:Y:S01]  /*1d40*/  F2FP.BF16.PACK_AB R108, RZ, R108 ;  /* 0x0000006cff6c723e */ /* 0x000fe200000010ff */
[----:B------:R-:W-:-:S03]  /*1d50*/  @P4 FMUL.FTZ R106, R140, R109 ;  /* 0x0000006d8c6a4220 */ /* 0x000fc60000410000 */
[----:B------:R-:W-:Y:S01]  /*1d60*/  PRMT R93, R93, 0x5410, R108 ;  /* 0x000054105d5d7816 */ /* 0x000fe2000000006c */
[----:B------:R-:W-:Y:S02]  /*1d70*/  FADD.FTZ R75, R75, R106 ;  /* 0x0000006a4b4b7221 */ /* 0x000fe40000010000 */
.L_x_717:
[----:B------:R-:W-:Y:S05]  /*1d80*/  BSYNC B1 ;  /* 0x0000000000017941 */ /* 0x000fea0003800000 */
.L_x_716:
[----:B------:R-:W-:Y:S01]  /*1d90*/  BSSY B1, `(.L_x_718) ;  /* 0x000000e000017945 */ /* 0x000fe20003800000 */
[----:B------:R-:W-:Y:S01]  /*1da0*/  @P0 PRMT R97, R97, 0x5410, R107 ;  /* 0x0000541061610816 */ /* 0x000fe2000000006b */
[----:B------:R-:W-:Y:S05]  /*1db0*/  @P1 BRA `(.L_x_719) ;  /* 0x0000004000001947 */ /* 0x000fea0003800000 */
[----:B------:R-:W-:Y:S01]  /*1dc0*/  HFMA2.MMA R106, -RZ, RZ, 0, 0 ;  /* 0x00000000ff6a7435 */ /* 0x000fe200000001ff */
[----:B------:R-:W-:Y:S05]  /*1dd0*/  @!P3 BRA `(.L_x_720) ;  /* 0x000000900000b947 */ /* 0x000fea0003800000 */
[----:B------:R-:W-:Y:S01]  /*1de0*/  PRMT R106, RZ, 0x5410, R30 ;  /* 0x00005410ff6a7816 */ /* 0x000fe2000000001e */
[----:B------:R-:W-:Y:S05]  /*1df0*/  BRA `(.L_x_720) ;  /* 0x0000007000007947 */ /* 0x000fea0003800000 */
.L_x_719:
[----:B------:R-:W-:-:S04]  /*1e00*/  ISETP.NE.AND P4, PT, R117, RZ, PT ;  /* 0x000000ff7500720c */ /* 0x000fc80003f85270 */
[----:B------:R-:W-:-:S05]  /*1e10*/  FSEL R106, R129, RZ, !P4 ;  /* 0x000000ff816a7208 */ /* 0x000fca0006000000 */
[----:B------:R-:W-:-:S04]  /*1e20*/  FFMA.FTZ R107, R5, R143, R106 ;  /* 0x0000008f056b7223 */ /* 0x000fc8000001006a */
[----:B------:R-:W-:Y:S01]  /*1e30*/  FADD.FTZ R106, R18, -R107 ;  /* 0x8000006b126a7221 */ /* 0x000fe20000010000 */
[----:B------:R-:W-:-:S03]  /*1e40*/  @P3 PRMT R107, RZ, 0x5410, R30 ;  /* 0x00005410ff6b3816 */ /* 0x000fc6000000001e */
[----:B------:R-:W-:-:S04]  /*1e50*/  FMUL.FTZ R106, R131, R106 ;  /* 0x0000006a836a7220 */ /* 0x000fc80000410000 */
[----:B------:R-:W-:Y:S02]  /*1e60*/  @P3 FADD.FTZ R106, R106, R107 ;  /* 0x0000006b6a6a3221 */ /* 0x000fe40000010000 */
.L_x_720:
[----:B------:R-:W-:Y:S05]  /*1e70*/  BSYNC B1 ;  /* 0x0000000000017941 */ /* 0x000fea0003800000 */
.L_x_718:
        /* <DEDUP_REMOVED lines=14> */
.L_x_722:
[----:B------:R-:W-:Y:S05]  /*1f60*/  BSYNC B1 ;  /* 0x0000000000017941 */ /* 0x000fea0003800000 */
.L_x_721:
[----:B------:R-:W-:Y:S01]  /*1f70*/  BSSY B1, `(.L_x_723) ;  /* 0x000000e000017945 */ /* 0x000fe20003800000 */
[----:B------:R-:W-:Y:S01]  /*1f80*/  @P0 PRMT R98, R107, 0x7610, R98 ;  /* 0x000076106b620816 */ /* 0x000fe20000000062 */
[----:B------:R-:W-:Y:S05]  /*1f90*/  @P1 BRA `(.L_x_724) ;  /* 0x0000004000001947 */ /* 0x000fea0003800000 */
[----:B------:R-:W-:Y:S01]  /*1fa0*/  MOV R106, RZ ;  /* 0x000000ff006a7202 */ /* 0x000fe20000000f00 */
[----:B------:R-:W-:Y:S05]  /*1fb0*/  @!P3 BRA `(.L_x_725) ;  /* 0x000000900000b947 */ /* 0x000fea0003800000 */
[----:B------:R-:W-:Y:S01]  /*1fc0*/  PRMT R106, RZ, 0x7610, R30 ;  /* 0x00007610ff6a7816 */ /* 0x000fe2000000001e */
[----:B------:R-:W-:Y:S05]  /*1fd0*/  BRA `(.L_x_725) ;  /* 0x0000007000007947 */ /* 0x000fea0003800000 */
.L_x_724:
[----:B------:R-:W-:Y:S02]  /*1fe0*/  ISETP.NE.AND P4, PT, R117, RZ, PT ;  /* 0x000000ff7500720c */ /* 0x000fe40003f85270 */
[----:B------:R-:W-:Y:S02]  /*1ff0*/  @P3 PRMT R107, RZ, 0x7610, R30 ;  /* 0x00007610ff6b3816 */ /* 0x000fe4000000001e */
[----:B------:R-:W-:-:S05]  /*2000*/  FSEL R106, R129, RZ, !P4 ;  /* 0x000000ff816a7208 */ /* 0x000fca0006000000 */
[----:B------:R-:W-:-:S04]  /*2010*/  FFMA.FTZ R106, R6, R143, R106 ;  /* 0x0000008f066a7223 */ /* 0x000fc8000001006a */
[----:B------:R-:W-:-:S04]  /*2020*/  FADD.FTZ R106, R23, -R106 ;  /* 0x8000006a176a7221 */ /* 0x000fc80000010000 */
[----:B------:R-:W-:-:S04]  /*2030*/  FMUL.FTZ R106, R131, R106 ;  /* 0x0000006a836a7220 */ /* 0x000fc80000410000 */
[----:B------:R-:W-:Y:S02]  /*2040*/  @P3 FADD.FTZ R106, R106, R107 ;  /* 0x0000006b6a6a3221 */ /* 0x000fe40000010000 */
.L_x_725:
[----:B------:R-:W-:Y:S05]  /*2050*/  BSYNC B1 ;  /* 0x0000000000017941 */ /* 0x000fea0003800000 */
.L_x_723:
        /* <DEDUP_REMOVED lines=15> */
.L_x_727:
[----:B------:R-:W-:Y:S05]  /*2150*/  BSYNC B1 ;  /* 0x0000000000017941 */ /* 0x000fea0003800000 */
.L_x_726:
[----:B------:R-:W-:Y:S01]  /*2160*/  BSSY B1, `(.L_x_728) ;  /* 0x000000e000017945 */ /* 0x000fe20003800000 */
[----:B------:R-:W-:Y:S01]  /*2170*/  @P0 PRMT R98, R98, 0x5410, R107 ;  /* 0x0000541062620816 */ /* 0x000fe2000000006b */
[----:B------:R-:W-:Y:S05]  /*2180*/  @P1 BRA `(.L_x_729) ;  /* 0x0000004000001947 */ /* 0x000fea0003800000 */
[----:B------:R-:W-:Y:S01]  /*2190*/  MOV R106, RZ ;  /* 0x000000ff006a7202 */ /* 0x000fe20000000f00 */
[----:B------:R-:W-:Y:S05]  /*21a0*/  @!P3 BRA `(.L_x_730) ;  /* 0x000000900000b947 */ /* 0x000fea0003800000 */
[----:B------:R-:W-:Y:S01]  /*21b0*/  PRMT R106, RZ, 0x5410, R31 ;  /* 0x00005410ff6a7816 */ /* 0x000fe2000000001f */
[----:B------:R-:W-:Y:S05]  /*21c0*/  BRA `(.L_x_730) ;  /* 0x0000007000007947 */ /* 0x000fea0003800000 */
.L_x_729:
[----:B------:R-:W-:-:S04]  /*21d0*/  ISETP.NE.AND P4, PT, R117, RZ, PT ;  /* 0x000000ff7500720c */ /* 0x000fc80003f85270 */
[----:B------:R-:W-:-:S05]  /*21e0*/  FSEL R106, R129, RZ, !P4 ;  /* 0x000000ff816a7208 */ /* 0x000fca0006000000 */
[----:B------:R-:W-:-:S04]  /*21f0*/  FFMA.FTZ R107, R7, R143, R106 ;  /* 0x0000008f076b7223 */ /* 0x000fc8000001006a */
[----:B------:R-:W-:Y:S01]  /*2200*/  FADD.FTZ R106, R20, -R107 ;  /* 0x8000006b146a7221 */ /* 0x000fe20000010000 */
[----:B------:R-:W-:-:S03]  /*2210*/  @P3 PRMT R107, RZ, 0x5410, R31 ;  /* 0x00005410ff6b3816 */ /* 0x000fc6000000001f */
[----:B------:R-:W-:-:S04]  /*2220*/  FMUL.FTZ R106, R131, R106 ;  /* 0x0000006a836a7220 */ /* 0x000fc80000410000 */
[----:B------:R-:W-:Y:S02]  /*2230*/  @P3 FADD.FTZ R106, R106, R107 ;  /* 0x0000006b6a6a3221 */ /* 0x000fe40000010000 */
.L_x_730:
[----:B------:R-:W-:Y:S05]  /*2240*/  BSYNC B1 ;  /* 0x0000000000017941 */ /* 0x000fea0003800000 */
.L_x_728:
        /* <DEDUP_REMOVED lines=14> */
.L_x_732:
[----:B------:R-:W-:Y:S05]  /*2330*/  BSYNC B1 ;  /* 0x0000000000017941 */ /* 0x000fea0003800000 */
.L_x_731:
[----:B------:R-:W-:Y:S01]  /*2340*/  BSSY B1, `(.L_x_733) ;  /* 0x000000e000017945 */ /* 0x000fe20003800000 */
[----:B------:R-:W-:Y:S01]  /*2350*/  @P0 PRMT R99, R107, 0x7610, R99 ;  /* 0x000076106b630816 */ /* 0x000fe20000000063 */
[----:B------:R-:W-:Y:S05]  /*2360*/  @P1 BRA `(.L_x_734) ;  /* 0x0000004000001947 */ /* 0x000fea0003800000 */
[----:B------:R-:W-:Y:S01]  /*2370*/  HFMA2.MMA R140, -RZ, RZ, 0, 0 ;  /* 0x00000000ff8c7435 */ /* 0x000fe200000001ff */
[----:B------:R-:W-:Y:S05]  /*2380*/  @!P3 BRA `(.L_x_735) ;  /* 0x000000900000b947 */ /* 0x000fea0003800000 */
[----:B------:R-:W-:Y:S01]  /*2390*/  PRMT R140, RZ, 0x7610, R31 ;  /* 0x00007610ff8c7816 */ /* 0x000fe2000000001f */
[----:B------:R-:W-:Y:S05]  /*23a0*/  BRA `(.L_x_735) ;  /* 0x0000007000007947 */ /* 0x000fea0003800000 */
.L_x_734:
[----:B------:R-:W-:Y:S02]  /*23b0*/  ISETP.NE.AND P4, PT, R117, RZ, PT ;  /* 0x000000ff7500720c */ /* 0x000fe40003f85270 */
[----:B------:R-:W-:Y:S02]  /*23c0*/  @P3 PRMT R107, RZ, 0x7610, R31 ;  /* 0x00007610ff6b3816 */ /* 0x000fe4000000001f */
[----:B------:R-:W-:-:S05]  /*23d0*/  FSEL R106, R129, RZ, !P4 ;  /* 0x000000ff816a7208 */ /* 0x000fca0006000000 */
[----:B------:R-:W-:-:S04]  /*23e0*/  FFMA.FTZ R106, R8, R143, R106 ;  /* 0x0000008f086a7223 */ /* 0x000fc8000001006a */
[----:B------:R-:W-:-:S04]  /*23f0*/  FADD.FTZ R106, R101, -R106 ;  /* 0x8000006a656a7221 */ /* 0x000fc80000010000 */
[----:B------:R-:W-:-:S04]  /*2400*/  FMUL.FTZ R140, R131, R106 ;  /* 0x0000006a838c7220 */ /* 0x000fc80000410000 */
[----:B------:R-:W-:Y:S02]  /*2410*/  @P3 FADD.FTZ R140, R140, R107 ;  /* 0x0000006b8c8c3221 */ /* 0x000fe40000010000 */
.L_x_735:
[----:B------:R-:W-:Y:S05]  /*2420*/  BSYNC B1 ;  /* 0x0000000000017941 */ /* 0x000fea0003800000 */
.L_x_733:
[----:B------:R-:W-:Y:S01]  /*2430*/  @P2 MOV R109, 0x10 ;  /* 0x00000010006d2802 */ /* 0x000fe20000000f00 */
[----:B------:R-:W-:Y:S01]  /*2440*/  @P0 IMAD.MOV.U32 R106, RZ, RZ, 0x10 ;  /* 0x00000010ff6a0424 */ /* 0x000fe200078e00ff */
[----:B------:R-:W-:Y:S01]  /*2450*/  @P0 F2FP.BF16.PACK_AB R144, RZ, R140 ;  /* 0x0000008cff90023e */ /* 0x000fe200000010ff */
[----:B------:R-:W-:Y:S02]  /*2460*/  BSSY B1, `(.L_x_736) ;  /* 0x0000011000017945 */ /* 0x000fe40003800000 */
[----:B------:R-:W-:Y:S01]  /*2470*/  @P0 IMAD.WIDE.U32 R106, R139, R106, c[0x0][0x258] ;  /* 0x000096008b6a0625 */ /* 0x000fe200078e006a */
[----:B------:R-:W-:-:S03]  /*2480*/  @P0 PRMT R99, R99, 0x5410, R144 ;  /* 0x0000541063630816 */ /* 0x000fc60000000090 */
[----:B------:R-:W-:Y:S01]  /*2490*/  @P2 IMAD.WIDE.U32 R108, R128, R109, c[0x0][0x248] ;  /* 0x00009200806c2625 */ /* 0x000fe200078e006d */
[----:B------:R-:W-:Y:S05]  /*24a0*/  @!P2 BRA `(.L_x_737) ;  /* 0x000000c00000a947 */ /* 0x000fea0003800000 */
[----:B------:R-:W-:Y:S01]  /*24b0*/  LOP3.LUT P4, RZ, R103, 0xff000000, RZ, 0xc0, !PT ;  /* 0xff00000067ff7812 */ /* 0x000fe2000788c0ff */
[----:B------:R-:W-:Y:S01]  /*24c0*/  FMUL.FTZ R140, R140, c[0x0][0x1ec] ;  /* 0x00007b008c8c7a20 */ /* 0x000fe20000410000 */
[----:B------:R-:W-:-:S03]  /*24d0*/  HFMA2.MMA R102, -RZ, RZ, 0, 0 ;  /* 0x00000000ff667435 */ /* 0x000fc600000001ff */
        /* <DEDUP_REMOVED lines=9> */
.L_x_737:
[----:B------:R-:W-:Y:S05]  /*2570*/  BSYNC B1 ;  /* 0x0000000000017941 */ /* 0x000fea0003800000 */
.L_x_736:
[----:B------:R0:W-:Y:S01]  /*2580*/  @P0 STG.E.128 [R106.64], R96 ;  /* 0x000000606a000986 */ /* 0x0001e2000c101d04 */
[----:B------:R-:W-:Y:S01]  /*2590*/  BSSY B1, `(.L_x_738) ;  /* 0x0000007000017945 */ /* 0x000fe20003800000 */
[----:B------:R-:W-:Y:S02]  /*25a0*/  IADD3 R128, R128, 0x20, RZ ;  /* 0x0000002080807810 */ /* 0x000fe40007ffe0ff */
[----:B------:R0:W-:Y:S01]  /*25b0*/  @P2 STG.E.128 [R108.64], R92 ;  /* 0x0000005c6c002986 */ /* 0x0001e2000c101d04 */
[----:B------:R-:W-:Y:S05]  /*25c0*/  @!P2 BRA `(.L_x_739) ;  /* 0x000000300000a947 */ /* 0x000fea0003800000 */
[----:B-----5:R-:W-:-:S04]  /*25d0*/  IMAD.MOV.U32 R89, RZ, RZ, 0x10 ;  /* 0x00000010ff597424 */ /* 0x020fc800078e00ff */
[----:B------:R-:W-:-:S06]  /*25e0*/  IMAD.WIDE.U32 R88, R128, R89, c[0x0][0x170] ;  /* 0x00005c0080587625 */ /* 0x000fcc00078e0059 */
[----:B------:R-:W5:Y:S02]  /*25f0*/  LDG.E.128 R88, [R88.64] ;  /* 0x0000000458587981 */ /* 0x000f64000c1e1d00 */
.L_x_739:
[----:B------:R-:W-:Y:S05]  /*2600*/  BSYNC B1 ;  /* 0x0000000000017941 */ /* 0x000fea0003800000 */
.L_x_738:
[----:B------:R-:W-:Y:S01]  /*2610*/  BSSY B1, `(.L_x_740) ;  /* 0x000000d000017945 */ /* 0x000fe20003800000 */
[----:B------:R-:W-:Y:S05]  /*2620*/  @P1 BRA `(.L_x_741) ;  /* 0x0000004000001947 */ /* 0x000fea0003800000 */
[----:B------:R-:W-:Y:S01]  /*2630*/  HFMA2.MMA R102, -RZ, RZ, 0, 0 ;  /* 0x00000000ff667435 */ /* 0x000fe200000001ff */
[----:B------:R-:W-:Y:S05]  /*2640*/  @!P3 BRA `(.L_x_742) ;  /* 0x000000900000b947 */ /* 0x000fea0003800000 */
[----:B------:R-:W-:Y:S01]  /*2650*/  PRMT R102, RZ, 0x5410, R24 ;  /* 0x00005410ff667816 */ /* 0x000fe20000000018 */
[----:B------:R-:W-:Y:S05]  /*2660*/  BRA `(.L_x_742) ;  /* 0x0000007000007947 */ /* 0x000fea0003800000 */
.L_x_741:
[----:B------:R-:W-:-:S04]  /*2670*/  ISETP.NE.AND P4, PT, R117, RZ, PT ;  /* 0x000000ff7500720c */ /* 0x000fc80003f85270 */
[----:B------:R-:W-:-:S05]  /*2680*/  FSEL R102, R129, RZ, !P4 ;  /* 0x000000ff81667208 */ /* 0x000fca0006000000 */
[----:B------:R-:W-:-:S04]  /*2690*/  FFMA.FTZ R103, R9, R143, R102 ;  /* 0x0000008f09677223 */ /* 0x000fc80000010066 */
[----:B------:R-:W-:Y:S01]  /*26a0*/  FADD.FTZ R102, R130, -R103 ;  /* 0x8000006782667221 */ /* 0x000fe20000010000 */
[----:B------:R-:W-:-:S03]  /*26b0*/  @P3 PRMT R103, RZ, 0x5410, R24 ;  /* 0x00005410ff673816 */ /* 0x000fc60000000018 */
[----:B------:R-:W-:-:S04]  /*26c0*/  FMUL.FTZ R102, R131, R102 ;  /* 0x0000006683667220 */ /* 0x000fc80000410000 */
[----:B------:R-:W-:Y:S02]  /*26d0*/  @P3 FADD.FTZ R102, R102, R103 ;  /* 0x0000006766663221 */ /* 0x000fe40000010000 */
.L_x_742:
[----:B------:R-:W-:Y:S05]  /*26e0*/  BSYNC B1 ;  /* 0x0000000000017941 */ /* 0x000fea0003800000 */
.L_x_740:
[----:B------:R-:W-:Y:S01]  /*26f0*/  BSSY B1, `(.L_x_743) ;  /* 0x000000e000017945 */ /* 0x000fe20003800000 */
[----:B------:R-:W-:Y:S01]  /*2700*/  @P0 F2FP.BF16.PACK_AB R103, RZ, R102 ;  /* 0x00000066ff67023e */ /* 0x000fe200000010ff */
[----:B------:R-:W-:Y:S05]  /*2710*/  @!P2 BRA `(.L_x_744) ;  /* 0x000000b00000a947 */ /* 0x000fea0003800000 */
[----:B------:R-:W-:Y:S01]  /*2720*/  LOP3.LUT P4, RZ, R142, 0xff, RZ, 0xc0, !PT ;  /* 0x000000ff8eff7812 */ /* 0x000fe2000788c0ff */
[----:B------:R-:W-:Y:S01]  /*2730*/  FMUL.FTZ R102, R102, c[0x0][0x1ec] ;  /* 0x00007b0066667a20 */ /* 0x000fe20000410000 */
[----:B0-----:R-:W-:-:S03]  /*2740*/  CS2R R106, SRZ ;  /* 0x00000000006a7805 */ /* 0x001fc6000001ff00 */
        /* <DEDUP_REMOVED lines=8> */
.L_x_744:
[----:B------:R-:W-:Y:S05]  /*27d0*/  BSYNC B1 ;  /* 0x0000000000017941 */ /* 0x000fea0003800000 */
.L_x_743:
[----:B------:R-:W-:Y:S01]  /*27e0*/  BSSY B1, `(.L_x_745) ;  /* 0x000000e000017945 */ /* 0x000fe20003800000 */
[----:B0-----:R-:W-:Y:S01]  /*27f0*/  @P0 PRMT R96, R103, 0x7610, R96 ;  /* 0x0000761067600816 */ /* 0x001fe20000000060 */
[----:B------:R-:W-:Y:S05]  /*2800*/  @P1 BRA `(.L_x_746) ;  /* 0x0000004000001947 */ /* 0x000fea0003800000 */
[----:B------:R-:W-:Y:S01]  /*2810*/  MOV R102, RZ ;  /* 0x000000ff00667202 */ /* 0x000fe20000000f00 */
[----:B------:R-:W-:Y:S05]  /*2820*/  @!P3 BRA `(.L_x_747) ;  /* 0x000000900000b947 */ /* 0x000fea0003800000 */
[----:B------:R-:W-:Y:S01]  /*2830*/  PRMT R102, RZ, 0x7610, R24 ;  /* 0x00007610ff667816 */ /* 0x000fe20000000018 */
[----:B------:R-:W-:Y:S05]  /*2840*/  BRA `(.L_x_747) ;  /* 0x0000007000007947 */ /* 0x000fea0003800000 */
.L_x_746:
[----:B------:R-:W-:Y:S02]  /*2850*/  ISETP.NE.AND P4, PT, R117, RZ, PT ;  /* 0x000000ff7500720c */ /* 0x000fe40003f85270 */
[----:B------:R-:W-:Y:S02]  /*2860*/  @P3 PRMT R103, RZ, 0x7610, R24 ;  /* 0x00007610ff673816 */ /* 0x000fe40000000018 */
[----:B------:R-:W-:-:S05]  /*2870*/  FSEL R102, R129, RZ, !P4 ;  /* 0x000000ff81667208 */ /* 0x000fca0006000000 */
[----:B------:R-:W-:-:S04]  /*2880*/  FFMA.FTZ R102, R10, R143, R102 ;  /* 0x0000008f0a667223 */ /* 0x000fc80000010066 */
[----:B------:R-:W-:-:S04]  /*2890*/  FADD.FTZ R102, R127, -R102 ;  /* 0x800000667f667221 */ /* 0x000fc80000010000 */
[----:B------:R-:W-:-:S04]  /*28a0*/  FMUL.FTZ R102, R131, R102 ;  /* 0x0000006683667220 */ /* 0x000fc80000410000 */
[----:B------:R-:W-:Y:S02]  /*28b0*/  @P3 FADD.FTZ R102, R102, R103 ;  /* 0x0000006766663221 */ /* 0x000fe40000010000 */
.L_x_747:
[----:B------:R-:W-:Y:S05]  /*28c0*/  BSYNC B1 ;  /* 0x0000000000017941 */ /* 0x000fea0003800000 */
.L_x_745:
[----:B------:R-:W-:Y:S01]  /*28d0*/  BSSY B1, `(.L_x_748) ;  /* 0x000000f000017945 */ /* 0x000fe20003800000 */
[----:B------:R-:W-:Y:S01]  /*28e0*/  @P0 F2FP.BF16.PACK_AB R103, RZ, R102 ;  /* 0x00000066ff67023e */ /* 0x000fe200000010ff */
[----:B------:R-:W-:Y:S05]  /*28f0*/  @!P2 BRA `(.L_x_749) ;  /* 0x000000c00000a947 */ /* 0x000fea0003800000 */
[----:B------:R-:W-:Y:S01]  /*2900*/  LOP3.LUT P4, RZ, R104, 0xff00, RZ, 0xc0, !PT ;  /* 0x0000ff0068ff7812 */ /* 0x000fe2000788c0ff */
[----:B------:R-:W-:Y:S01]  /*2910*/  FMUL.FTZ R102, R102, c[0x0][0x1ec] ;  /* 0x00007b0066667a20 */ /* 0x000fe20000410000 */
[----:B------:R-:W-:-:S03]  /*2920*/  HFMA2.MMA R106, -RZ, RZ, 0, 0 ;  /* 0x00000000ff6a7435 */ /* 0x000fc600000001ff */
[----:B------:R-:W-:Y:S02]  /*2930*/  FMUL.FTZ R108, R102, c[0x0][0x1e8] ;  /* 0x00007a00666c7a20 */ /* 0x000fe40000410000 */
[----:B------:R-:W-:-:S06]  /*2940*/  IMAD.MOV.U32 R102, RZ, RZ, RZ ;  /* 0x000000ffff667224 */ /* 0x000fcc00078e00ff */
[----:B------:R-:W-:-:S05]  /*2950*/  @P4 PRMT R107, RZ, 0x7610, R80 ;  /* 0x00007610ff6b4816 */ /* 0x000fca0000000050 */
[----:B------:R-:W-:Y:S01]  /*2960*/  @P4 FMUL.FTZ R106, R108, R107 ;  /* 0x0000006b6c6a4220 */ /* 0x000fe20000410000 */
[----:B-----5:R-:W-:-:S04]  /*2970*/  @P4 PRMT R107, RZ, 0x7610, R88 ;  /* 0x00007610ff6b4816 */ /* 0x020fc80000000058 */
[----:B------:R-:W-:Y:S01]  /*2980*/  F2FP.BF16.PACK_AB R106, RZ, R106 ;  /* 0x0000006aff6a723e */ /* 0x000fe200000010ff */
[----:B------:R-:W-:-:S03]  /*2990*/  @P4 FMUL.FTZ R102, R107, R108 ;  /* 0x0000006c6b664220 */ /* 0x000fc60000410000 */
[----:B------:R-:W-:Y:S01]  /*29a0*/  PRMT R92, R92, 0x5410, R106 ;  /* 0x000054105c5c7816 */ /* 0x000fe2000000006a */
[----:B------:R-:W-:Y:S02]  /*29b0*/  FADD.FTZ R65, R65, R102 ;  /* 0x0000006641417221 */ /* 0x000fe40000010000 */
.L_x_749:
[----:B------:R-:W-:Y:S05]  /*29c0*/  BSYNC B1 ;  /* 0x0000000000017941 */ /* 0x000fea0003800000 */
.L_x_748:
[----:B------:R-:W-:Y:S01]  /*29d0*/  BSSY B1, `(.L_x_750) ;  /* 0x000000e000017945 */ /* 0x000fe20003800000 */
[----:B------:R-:W-:Y:S01]  /*29e0*/  @P0 PRMT R96, R96, 0x5410, R103 ;  /* 0x0000541060600816 */ /* 0x000fe20000000067 */
[----:B------:R-:W-:Y:S05]  /*29f0*/  @P1 BRA `(.L_x_751) ;  /* 0x0000004000001947 */ /* 0x000fea0003800000 */
[----:B------:R-:W-:Y:S01]  /*2a00*/  MOV R102, RZ ;  /* 0x000000ff00667202 */ /* 0x000fe20000000f00 */
[----:B------:R-:W-:Y:S05]  /*2a10*/  @!P3 BRA `(.L_x_752) ;  /* 0x000000900000b947 */ /* 0x000fea0003800000 */
[----:B------:R-:W-:Y:S01]  /*2a20*/  PRMT R102, RZ, 0x5410, R25 ;  /* 0x00005410ff667816 */ /* 0x000fe20000000019 */
[----:B------:R-:W-:Y:S05]  /*2a30*/  BRA `(.L_x_752) ;  /* 0x0000007000007947 */ /* 0x000fea0003800000 */
.L_x_751:
[----:B------:R-:W-:-:S04]  /*2a40*/  ISETP.NE.AND P4, PT, R117, RZ, PT ;  /* 0x000000ff7500720c */ /* 0x000fc80003f85270 */
[----:B------:R-:W-:-:S05]  /*2a50*/  FSEL R102, R129, RZ, !P4 ;  /* 0x000000ff81667208 */ /* 0x000fca0006000000 */
[----:B------:R-:W-:-:S04]  /*2a60*/  FFMA.FTZ R103, R11, R143, R102 ;  /* 0x0000008f0b677223 */ /* 0x000fc80000010066 */
[----:B------:R-:W-:Y:S01]  /*2a70*/  FADD.FTZ R102, R132, -R103 ;  /* 0x8000006784667221 */ /* 0x000fe20000010000 */
[----:B------:R-:W-:-:S03]  /*2a80*/  @P3 PRMT R103, RZ, 0x5410, R25 ;  /* 0x00005410ff673816 */ /* 0x000fc60000000019 */
[----:B------:R-:W-:-:S04]  /*2a90*/  FMUL.FTZ R102, R131, R102 ;  /* 0x0000006683667220 */ /* 0x000fc80000410000 */
[----:B------:R-:W-:Y:S02]  /*2aa0*/  @P3 FADD.FTZ R102, R102, R103 ;  /* 0x0000006766663221 */ /* 0x000fe40000010000 */
.L_x_752:
[----:B------:R-:W-:Y:S05]  /*2ab0*/  BSYNC B1 ;  /* 0x0000000000017941 */ /* 0x000fea0003800000 */
.L_x_750:
        /* <DEDUP_REMOVED lines=14> */
.L_x_754:
[----:B------:R-:W-:Y:S05]  /*2ba0*/  BSYNC B1 ;  /* 0x0000000000017941 */ /* 0x000fea0003800000 */
.L_x_753:
[----:B------:R-:W-:Y:S01]  /*2bb0*/  BSSY B1, `(.L_x_755) ;  /* 0x000000e000017945 */ /* 0x000fe20003800000 */
[----:B------:R-:W-:Y:S01]  /*2bc0*/  @P0 PRMT R97, R103, 0x7610, R97 ;  /* 0x0000761067610816 */ /* 0x000fe20000000061 */
[----:B------:R-:W-:Y:S05]  /*2bd0*/  @P1 BRA `(.L_x_756) ;  /* 0x0000004000001947 */ /* 0x000fea0003800000 */
[----:B------:R-:W-:Y:S01]  /*2be0*/  HFMA2.MMA R102, -RZ, RZ, 0, 0 ;  /* 0x00000000ff667435 */ /* 0x000fe200000001ff */
[----:B------:R-:W-:Y:S05]  /*2bf0*/  @!P3 BRA `(.L_x_757) ;  /* 0x000000900000b947 */ /* 0x000fea0003800000 */
[----:B------:R-:W-:Y:S01]  /*2c00*/  PRMT R102, RZ, 0x7610, R25 ;  /* 0x00007610ff667816 */ /* 0x000fe20000000019 */
[----:B------:R-:W-:Y:S05]  /*2c10*/  BRA `(.L_x_757) ;  /* 0x0000007000007947 */ /* 0x000fea0003800000 */
.L_x_756:
[----:B------:R-:W-:Y:S02]  /*2c20*/  ISETP.NE.AND P4, PT, R117, RZ, PT ;  /* 0x000000ff7500720c */ /* 0x000fe40003f85270 */
[----:B------:R-:W-:Y:S02]  /*2c30*/  @P3 PRMT R103, RZ, 0x7610, R25 ;  /* 0x00007610ff673816 */ /* 0x000fe40000000019 */
[----:B------:R-:W-:-:S05]  /*2c40*/  FSEL R102, R129, RZ, !P4 ;  /* 0x000000ff81667208 */ /* 0x000fca0006000000 */
[----:B------:R-:W-:-:S04]  /*2c50*/  FFMA.FTZ R102, R12, R143, R102 ;  /* 0x0000008f0c667223 */ /* 0x000fc80000010066 */
[----:B------:R-:W-:-:S04]  /*2c60*/  FADD.FTZ R102, R135, -R102 ;  /* 0x8000006687667221 */ /* 0x000fc80000010000 */
[----:B------:R-:W-:-:S04]  /*2c70*/  FMUL.FTZ R102, R131, R102 ;  /* 0x0000006683667220 */ /* 0x000fc80000410000 */
[----:B------:R-:W-:Y:S02]  /*2c80*/  @P3 FADD.FTZ R102, R102, R103 ;  /* 0x0000006766663221 */ /* 0x000fe40000010000 */
.L_x_757:
[----:B------:R-:W-:Y:S05]  /*2c90*/  BSYNC B1 ;  /* 0x0000000000017941 */ /* 0x000fea0003800000 */
.L_x_755:
[----:B------:R-:W-:Y:S01]  /*2ca0*/  BSSY B1, `(.L_x_758) ;  /* 0x000000f000017945 */ /* 0x000fe20003800000 */
[----:B------:R-:W-:Y:S01]  /*2cb0*/  @P0 F2FP.BF16.PACK_AB R103, RZ, R102 ;  /* 0x00000066ff67023e */ /* 0x000fe200000010ff */
[----:B------:R-:W-:Y:S05]  /*2cc0*/  @!P2 BRA `(.L_x_759) ;  /* 0x000000c00000a947 */ /* 0x000fea0003800000 */
[----:B------:R-:W-:Y:S01]  /*2cd0*/  LOP3.LUT P4, RZ, R104, 0xff000000, RZ, 0xc0, !PT ;  /* 0xff00000068ff7812 */ /* 0x000fe2000788c0ff */
[----:B------:R-:W-:Y:S01]  /*2ce0*/  FMUL.FTZ R102, R102, c[0x0][0x1ec] ;  /* 0x00007b0066667a20 */ /* 0x000fe20000410000 */
[----:B------:R-:W-:-:S03]  /*2cf0*/  MOV R106, RZ ;  /* 0x000000ff006a7202 */ /* 0x000fc60000000f00 */
        /* <DEDUP_REMOVED lines=9> */
.L_x_759:
[----:B------:R-:W-:Y:S05]  /*2d90*/  BSYNC B1 ;  /* 0x0000000000017941 */ /* 0x000fea0003800000 */
.L_x_758:
[----:B------:R-:W-:Y:S01]  /*2da0*/  BSSY B1, `(.L_x_760) ;  /* 0x000000e000017945 */ /* 0x000fe20003800000 */
[----:B------:R-:W-:Y:S01]  /*2db0*/  @P0 PRMT R97, R97, 0x5410, R103 ;  /* 0x0000541061610816 */ /* 0x000fe20000000067 */
[----:B------:R-:W-:Y:S05]  /*2dc0*/  @P1 BRA `(.L_x_761) ;  /* 0x0000004000001947 */ /* 0x000fea0003800000 */
[----:B------:R-:W-:Y:S01]  /*2dd0*/  IMAD.MOV.U32 R102, RZ, RZ, RZ ;  /* 0x000000ffff667224 */ /* 0x000fe200078e00ff */
[----:B------:R-:W-:Y:S05]  /*2de0*/  @!P3 BRA `(.L_x_762) ;  /* 0x000000900000b947 */ /* 0x000fea0003800000 */
[----:B------:R-:W-:Y:S01]  /*2df0*/  PRMT R102, RZ, 0x5410, R26 ;  /* 0x00005410ff667816 */ /* 0x000fe2000000001a */
[----:B------:R-:W-:Y:S05]  /*2e00*/  BRA `(.L_x_762) ;  /* 0x0000007000007947 */ /* 0x000fea0003800000 */
.L_x_761:
[----:B------:R-:W-:-:S04]  /*2e10*/  ISETP.NE.AND P4, PT, R117, RZ, PT ;  /* 0x000000ff7500720c */ /* 0x000fc80003f85270 */
[----:B------:R-:W-:-:S05]  /*2e20*/  FSEL R102, R129, RZ, !P4 ;  /* 0x000000ff81667208 */ /* 0x000fca0006000000 */
[----:B------:R-:W-:-:S04]  /*2e30*/  FFMA.FTZ R103, R13, R143, R102 ;  /* 0x0000008f0d677223 */ /* 0x000fc80000010066 */
[----:B------:R-:W-:Y:S01]  /*2e40*/  FADD.FTZ R102, R134, -R103 ;  /* 0x8000006786667221 */ /* 0x000fe20000010000 */
[----:B------:R-:W-:-:S03]  /*2e50*/  @P3 PRMT R103, RZ, 0x5410, R26 ;  /* 0x00005410ff673816 */ /* 0x000fc6000000001a */
[----:B------:R-:W-:-:S04]  /*2e60*/  FMUL.FTZ R102, R131, R102 ;  /* 0x0000006683667220 */ /* 0x000fc80000410000 */
[----:B------:R-:W-:Y:S02]  /*2e70*/  @P3 FADD.FTZ R102, R102, R103 ;  /* 0x0000006766663221 */ /* 0x000fe40000010000 */
.L_x_762:
[----:B------:R-:W-:Y:S05]  /*2e80*/  BSYNC B1 ;  /* 0x0000000000017941 */ /* 0x000fea0003800000 */
.L_x_760:
        /* <DEDUP_REMOVED lines=14> */
.L_x_764:
[----:B------:R-:W-:Y:S05]  /*2f70*/  BSYNC B1 ;  /* 0x0000000000017941 */ /* 0x000fea0003800000 */
.L_x_763:
[----:B------:R-:W-:Y:S01]  /*2f80*/  BSSY B1, `(.L_x_765) ;  /* 0x000000e000017945 */ /* 0x000fe20003800000 */
[----:B------:R-:W-:Y:S01]  /*2f90*/  @P0 PRMT R98, R103, 0x7610, R98 ;  /* 0x0000761067620816 */ /* 0x000fe20000000062 */
[----:B------:R-:W-:Y:S05]  /*2fa0*/  @P1 BRA `(.L_x_766) ;  /* 0x0000004000001947 */ /* 0x000fea0003800000 */
[----:B------:R-:W-:Y:S01]  /*2fb0*/  MOV R102, RZ ;  /* 0x000000ff00667202 */ /* 0x000fe20000000f00 */
[----:B------:R-:W-:Y:S05]  /*2fc0*/  @!P3 BRA `(.L_x_767) ;  /* 0x000000900000b947 */ /* 0x000fea0003800000 */
[----:B------:R-:W-:Y:S01]  /*2fd0*/  PRMT R102, RZ, 0x7610, R26 ;  /* 0x00007610ff667816 */ /* 0x000fe2000000001a */
[----:B------:R-:W-:Y:S05]  /*2fe0*/  BRA `(.L_x_767) ;  /* 0x0000007000007947 */ /* 0x000fea0003800000 */
.L_x_766:
[----:B------:R-:W-:Y:S02]  /*2ff0*/  ISETP.NE.AND P4, PT, R117, RZ, PT ;  /* 0x000000ff7500720c */ /* 0x000fe40003f85270 */
[----:B------:R-:W-:Y:S02]  /*3000*/  @P3 PRMT R103, RZ, 0x7610, R26 ;  /* 0x00007610ff673816 */ /* 0x000fe4000000001a */
[----:B------:R-:W-:-:S05]  /*3010*/  FSEL R102, R129, RZ, !P4 ;  /* 0x000000ff81667208 */ /* 0x000fca0006000000 */
[----:B------:R-:W-:-:S04]  /*3020*/  FFMA.FTZ R102, R14, R143, R102 ;  /* 0x0000008f0e667223 */ /* 0x000fc80000010066 */
[----:B------:R-:W-:-:S04]  /*3030*/  FADD.FTZ R102, R137, -R102 ;  /* 0x8000006689667221 */ /* 0x000fc80000010000 */
[----:B------:R-:W-:-:S04]  /*3040*/  FMUL.FTZ R102, R131, R102 ;  /* 0x0000006683667220 */ /* 0x000fc80000410000 */
[----:B------:R-:W-:Y:S02]  /*3050*/  @P3 FADD.FTZ R102, R102, R103 ;  /* 0x0000006766663221 */ /* 0x000fe40000010000 */
.L_x_767:
[----:B------:R-:W-:Y:S05]  /*3060*/  BSYNC B1 ;  /* 0x0000000000017941 */ /* 0x000fea0003800000 */
.L_x_765:
[----:B------:R-:W-:Y:S01]  /*3070*/  BSSY B1, `(.L_x_768) ;  /* 0x000000f000017945 */ /* 0x000fe20003800000 */
[----:B------:R-:W-:Y:S01]  /*3080*/  @P0 F2FP.BF16.PACK_AB R103, RZ, R102 ;  /* 0x00000066ff67023e */ /* 0x000fe200000010ff */
        /* <DEDUP_REMOVED lines=13> */
.L_x_769:
[----:B------:R-:W-:Y:S05]  /*3160*/  BSYNC B1 ;  /* 0x0000000000017941 */ /* 0x000fea0003800000 */
.L_x_768:
[----:B------:R-:W-:Y:S01]  /*3170*/  BSSY B1, `(.L_x_770) ;  /* 0x000000e000017945 */ /* 0x000fe20003800000 */
[----:B------:R-:W-:Y:S01]  /*3180*/  @P0 PRMT R98, R98, 0x5410, R103 ;  /* 0x0000541062620816 */ /* 0x000fe20000000067 */
[----:B------:R-:W-:Y:S05]  /*3190*/  @P1 BRA `(.L_x_771) ;  /* 0x0000004000001947 */ /* 0x000fea0003800000 */
[----:B------:R-:W-:Y:S01]  /*31a0*/  HFMA2.MMA R102, -RZ, RZ, 0, 0 ;  /* 0x00000000ff667435 */ /* 0x000fe200000001ff */
[----:B------:R-:W-:Y:S05]  /*31b0*/  @!P3 BRA `(.L_x_772) ;  /* 0x000000900000b947 */ /* 0x000fea0003800000 */
[----:B------:R-:W-:Y:S01]  /*31c0*/  PRMT R102, RZ, 0x5410, R27 ;  /* 0x00005410ff667816 */ /* 0x000fe2000000001b */
[----:B------:R-:W-:Y:S05]  /*31d0*/  BRA `(.L_x_772) ;  /* 0x0000007000007947 */ /* 0x000fea0003800000 */
.L_x_771:
[----:B------:R-:W-:-:S04]  /*31e0*/  ISETP.NE.AND P4, PT, R117, RZ, PT ;  /* 0x000000ff7500720c */ /* 0x000fc80003f85270 */
[----:B------:R-:W-:-:S05]  /*31f0*/  FSEL R102, R129, RZ, !P4 ;  /* 0x000000ff81667208 */ /* 0x000fca0006000000 */
[----:B------:R-:W-:-:S04]  /*3200*/  FFMA.FTZ R103, R15, R143, R102 ;  /* 0x0000008f0f677223 */ /* 0x000fc80000010066 */
[----:B------:R-:W-:Y:S01]  /*3210*/  FADD.FTZ R102, R136, -R103 ;  /* 0x8000006788667221 */ /* 0x000fe20000010000 */
[----:B------:R-:W-:-:S03]  /*3220*/  @P3 PRMT R103, RZ, 0x5410, R27 ;  /* 0x00005410ff673816 */ /* 0x000fc6000000001b */
[----:B------:R-:W-:-:S04]  /*3230*/  FMUL.FTZ R102, R131, R102 ;  /* 0x0000006683667220 */ /* 0x000fc80000410000 */
[----:B------:R-:W-:Y:S02]  /*3240*/  @P3 FADD.FTZ R102, R102, R103 ;  /* 0x0000006766663221 */ /* 0x000fe40000010000 */
.L_x_772:
[----:B------:R-:W-:Y:S05]  /*3250*/  BSYNC B1 ;  /* 0x0000000000017941 */ /* 0x000fea0003800000 */
.L_x_770:
        /* <DEDUP_REMOVED lines=14> */
.L_x_774:
[----:B------:R-:W-:Y:S05]  /*3340*/  BSYNC B1 ;  /* 0x0000000000017941 */ /* 0x000fea0003800000 */
.L_x_773:
[----:B------:R-:W-:Y:S01]  /*3350*/  BSSY B1, `(.L_x_775) ;  /* 0x000000e000017945 */ /* 0x000fe20003800000 */
[----:B------:R-:W-:Y:S01]  /*3360*/  @P0 PRMT R99, R103, 0x7610, R99 ;  /* 0x0000761067630816 */ /* 0x000fe20000000063 */
[----:B------:R-:W-:Y:S05]  /*3370*/  @P1 BRA `(.L_x_776) ;  /* 0x0000004000001947 */ /* 0x000fea0003800000 */
[----:B------:R-:W-:Y:S01]  /*3380*/  IMAD.MOV.U32 R102, RZ, RZ, RZ ;  /* 0x000000ffff667224 */ /* 0x000fe200078e00ff */
[----:B------:R-:W-:Y:S05]  /*3390*/  @!P3 BRA `(.L_x_777) ;  /* 0x000000900000b947 */ /* 0x000fea0003800000 */
[----:B------:R-:W-:Y:S01]  /*33a0*/  PRMT R102, RZ, 0x7610, R27 ;  /* 0x00007610ff667816 */ /* 0x000fe2000000001b */
[----:B------:R-:W-:Y:S05]  /*33b0*/  BRA `(.L_x_777) ;  /* 0x0000007000007947 */ /* 0x000fea0003800000 */
.L_x_776:
[----:B------:R-:W-:Y:S02]  /*33c0*/  ISETP.NE.AND P1, PT, R117, RZ, PT ;  /* 0x000000ff7500720c */ /* 0x000fe40003f25270 */
[----:B------:R-:W-:Y:S02]  /*33d0*/  @P3 PRMT R103, RZ, 0x7610, R27 ;  /* 0x00007610ff673816 */ /* 0x000fe4000000001b */
[----:B------:R-:W-:-:S05]  /*33e0*/  FSEL R102, R129, RZ, !P1 ;  /* 0x000000ff81667208 */ /* 0x000fca0004800000 */
[----:B------:R-:W-:-:S04]  /*33f0*/  FFMA.FTZ R102, R138, R143, R102 ;  /* 0x0000008f8a667223 */ /* 0x000fc80000010066 */
[----:B------:R-:W-:-:S04]  /*3400*/  FADD.FTZ R102, R141, -R102 ;  /* 0x800000668d667221 */ /* 0x000fc80000010000 */
[----:B------:R-:W-:-:S04]  /*3410*/  FMUL.FTZ R102, R131, R102 ;  /* 0x0000006683667220 */ /* 0x000fc80000410000 */
[----:B------:R-:W-:Y:S02]  /*3420*/  @P3 FADD.FTZ R102, R102, R103 ;  /* 0x0000006766663221 */ /* 0x000fe40000010000 */
.L_x_777:
[----:B------:R-:W-:Y:S05]  /*3430*/  BSYNC B1 ;  /* 0x0000000000017941 */ /* 0x000fea0003800000 */
.L_x_775:
[----:B------:R-:W-:Y:S01]  /*3440*/  @P0 F2FP.BF16.PACK_AB R103, RZ, R102 ;  /* 0x00000066ff67023e */ /* 0x000fe200000010ff */
[----:B------:R-:W-:Y:S03]  /*3450*/  BSSY B1, `(.L_x_778) ;  /* 0x000000e000017945 */ /* 0x000fe60003800000 */
[----:B------:R-:W-:Y:S01]  /*3460*/  @P0 PRMT R99, R99, 0x5410, R103 ;  /* 0x0000541063630816 */ /* 0x000fe20000000067 */
[----:B------:R-:W-:Y:S05]  /*3470*/  @!P2 BRA `(.L_x_779) ;  /* 0x000000b00000a947 */ /* 0x000fea0003800000 */
[----:B------:R-:W-:Y:S01]  /*3480*/  LOP3.LUT P1, RZ, R105, 0xff000000, RZ, 0xc0, !PT ;  /* 0xff00000069ff7812 */ /* 0x000fe2000782c0ff */
[----:B------:R-:W-:-:S04]  /*3490*/  FMUL.FTZ R102, R102, c[0x0][0x1ec] ;  /* 0x00007b0066667a20 */ /* 0x000fc80000410000 */
[----:B------:R-:W-:Y:S02]  /*34a0*/  FMUL.FTZ R105, R102, c[0x0][0x1e8] ;  /* 0x00007a0066697a20 */ /* 0x000fe40000410000 */
[----:B------:R-:W-:-:S06]  /*34b0*/  CS2R R102, SRZ ;  /* 0x0000000000667805 */ /* 0x000fcc000001ff00 */
[----:B------:R-:W-:-:S05]  /*34c0*/  @P1 PRMT R104, RZ, 0x7610, R83 ;  /* 0x00007610ff681816 */ /* 0x000fca0000000053 */
[----:B------:R-:W-:Y:S01]  /*34d0*/  @P1 FMUL.FTZ R103, R105, R104 ;  /* 0x0000006869671220 */ /* 0x000fe20000410000 */
[----:B-----5:R-:W-:-:S04]  /*34e0*/  @P1 PRMT R104, RZ, 0x7610, R91 ;  /* 0x00007610ff681816 */ /* 0x020fc8000000005b */
[----:B------:R-:W-:Y:S01]  /*34f0*/  F2FP.BF16.PACK_AB R103, RZ, R103 ;  /* 0x00000067ff67723e */ /* 0x000fe200000010ff */
[----:B------:R-:W-:-:S03]  /*3500*/  @P1 FMUL.FTZ R102, R104, R105 ;  /* 0x0000006968661220 */ /* 0x000fc60000410000 */
[----:B------:R-:W-:Y:S01]  /*3510*/  PRMT R95, R95, 0x5410, R103 ;  /* 0x000054105f5f7816 */ /* 0x000fe20000000067 */
[----:B------:R-:W-:Y:S02]  /*3520*/  FADD.FTZ R63, R63, R102 ;  /* 0x000000663f3f7221 */ /* 0x000fe40000010000 */
.L_x_779:
[----:B------:R-:W-:Y:S05]  /*3530*/  BSYNC B1 ;  /* 0x0000000000017941 */ /* 0x000fea0003800000 */
.L_x_778:
[----:B------:R-:W-:Y:S02]  /*3540*/  @P0 MOV R102, 0x10 ;  /* 0x0000001000660802 */ /* 0x000fe40000000f00 */
[----:B------:R-:W-:Y:S02]  /*3550*/  @P2 MOV R105, 0x10 ;  /* 0x0000001000692802 */ /* 0x000fe40000000f00 */
[----:B------:R-:W-:Y:S01]  /*3560*/  MOV R107, c[0x0][0x160] ;  /* 0x00005800006b7a02 */ /* 0x000fe20000000f00 */
[----:B------:R-:W-:-:S03]  /*3570*/  @P0 IMAD.WIDE.U32 R102, R133, R102, c[0x0][0x258] ;  /* 0x0000960085660625 */ /* 0x000fc600078e0066 */
[----:B------:R-:W-:Y:S01]  /*3580*/  LEA R126, R107, R126, 0x2 ;  /* 0x0000007e6b7e7211 */ /* 0x000fe200078e10ff */
[----:B------:R-:W-:Y:S01]  /*3590*/  @P2 IMAD.WIDE.U32 R104, R128, R105, c[0x0][0x248] ;  /* 0x0000920080682625 */ /* 0x000fe200078e0069 */
[----:B------:R0:W-:Y:S02]  /*35a0*/  @P0 STG.E.128 [R102.64], R96 ;  /* 0x0000006066000986 */ /* 0x0001e4000c101d04 */
[----:B------:R-:W-:Y:S02]  /*35b0*/  ISETP.GE.AND P0, PT, R126, c[0x0][0x164], PT ;  /* 0x000059007e007a0c */ /* 0x000fe40003f06270 */
[----:B------:R0:W-:Y:S11]  /*35c0*/  @P2 STG.E.128 [R104.64], R92 ;  /* 0x0000005c68002986 */ /* 0x0001f6000c101d04 */
[----:B0----5:R-:W-:Y:S01]  /*35d0*/  @P0 CALL.REL.NOINC `(.L_x_692) ;  /* 0x0000001000000944 */ /* 0x021fe20003c00000 */
[----:B------:R-:W-:Y:S05]  /*35e0*/  BRA `(.L_x_780) ;  /* 0xffffcf7000007947 */ /* 0x000fea000383ffff */
.L_x_692:
[----:B------:R-:W-:Y:S05]  /*35f0*/  BSYNC B0 ;  /* 0x0000000000007941 */ /* 0x000fea0003800000 */
.L_x_690:
[----:B------:R-:W0:Y:S01]  /*3600*/  S2R R26, SR_TID.X ;  /* 0x00000000001a7919 */ /* 0x000e220000002100 */
[----:B------:R-:W-:Y:S03]  /*3610*/  WARPSYNC 0xffffffff ;  /* 0xffffffff00007948 */ /* 0x000fe60003800000 */
[----:B------:R-:W1:Y:S01]  /*3620*/  S2R R16, SR_CTAID.X ;  /* 0x0000000000107919 */ /* 0x000e620000002500 */
[----:B0-----:R-:W-:Y:S01]  /*3630*/  SHF.R.U32.HI R0, RZ, 0x5, R26 ;  /* 0x00000005ff007819 */ /* 0x001fe2000001161a */
[----:B-1----:R-:W-:-:S04]  /*3640*/  IMAD R27, R16, c[0x0][0x168], RZ ;  /* 0x00005a00101b7a24 */ /* 0x002fc800078e02ff */
        /* <DEDUP_REMOVED lines=46> */
[----:B------:R-:W-:-:S04]  /*3930*/  IADD3 R4, P0, R27, R26, RZ ;  /* 0x0000001a1b047210 */ /* 0x000fc80007f1e0ff */
[----:B------:R-:W-:Y:S01]  /*3940*/  IADD3.X R49, RZ, RZ, RZ, P0, !PT ;  /* 0x000000ffff317210 */ /* 0x000fe200007fe4ff */
        /* <DEDUP_REMOVED lines=21> */
[----:B------:R-:W4:Y:S01]  /*3aa0*/  LDS R25, [R26.X4+0x1e00] ;  /* 0x001e00001a197984 */ /* 0x000f220000004800 */
[----:B------:R-:W-:Y:S01]  /*3ab0*/  SHF.L.U32 R14, R4, 0x2, RZ ;  /* 0x00000002040e7819 */ /* 0x000fe200000006ff */
[----:B------:R-:W-:Y:S02]  /*3ac0*/  FADD.FTZ R0, R5, R0 ;  /* 0x0000000005007221 */ /* 0x000fe40000010000 */
[----:B------:R-:W-:Y:S01]  /*3ad0*/  BAR.SYNC.DEFER_BLOCKING 0x0 ;  /* 0x0000000000007b1d */ /* 0x000fe20000010000 */
[----:B------:R-:W-:Y:S02]  /*3ae0*/  FADD.FTZ R6, R6, R11 ;  /* 0x0000000b06067221 */ /* 0x000fe40000010000 */
[----:B------:R-:W-:Y:S02]  /*3af0*/  FADD.FTZ R3, R12, R3 ;  /* 0x000000030c037221 */ /* 0x000fe40000010000 */
[----:B------:R-:W-:Y:S01]  /*3b00*/  FADD.FTZ R7, R7, R2 ;  /* 0x0000000207077221 */ /* 0x000fe20000010000 */
[----:B------:R-:W-:Y:S01]  /*3b10*/  IADD3 R2, P0, R14, c[0x0][0x228], RZ ;  /* 0x00008a000e027a10 */ /* 0x000fe20007f1e0ff */
[----:B0-----:R-:W-:-:S02]  /*3b20*/  FADD.FTZ R0, R0, R13 ;  /* 0x0000000d00007221 */ /* 0x001fc40000010000 */
[----:B-1----:R-:W-:Y:S01]  /*3b30*/  FADD.FTZ R6, R6, R15 ;  /* 0x0000000f06067221 */ /* 0x002fe20000010000 */
[----:B------:R-:W-:Y:S01]  /*3b40*/  STS.128 [R22], R72 ;  /* 0x0000004816007388 */ /* 0x000fe20000000c00 */
[----:B--2---:R-:W-:-:S03]  /*3b50*/  FADD.FTZ R11, R3, R8 ;  /* 0x00000008030b7221 */ /* 0x004fc60000010000 */
[----:B------:R-:W-:Y:S01]  /*3b60*/  STS.128 [R22+0x10], R68 ;  /* 0x0000104416007388 */ /* 0x000fe20000000c00 */
[----:B---3--:R-:W-:-:S03]  /*3b70*/  FADD.FTZ R13, R7, R10 ;  /* 0x0000000a070d7221 */ /* 0x008fc60000010000 */
[----:B------:R-:W-:Y:S01]  /*3b80*/  STS.128 [R22+0x400], R64 ;  /* 0x0004004016007388 */ /* 0x000fe20000000c00 */
[----:B----4-:R-:W-:-:S03]  /*3b90*/  FADD.FTZ R23, R0, R23 ;  /* 0x0000001700177221 */ /* 0x010fc60000010000 */
[----:B------:R0:W-:Y:S01]  /*3ba0*/  STS.128 [R22+0x410], R60 ;  /* 0x0004103c16007388 */ /* 0x0001e20000000c00 */
[----:B------:R-:W-:-:S03]  /*3bb0*/  FADD.FTZ R25, R6, R25 ;  /* 0x0000001906197221 */ /* 0x000fc60000010000 */
[----:B------:R-:W-:Y:S01]  /*3bc0*/  BAR.SYNC.DEFER_BLOCKING 0x0 ;  /* 0x0000000000007b1d */ /* 0x000fe20000010000 */
[----:B0-----:R-:W-:Y:S02]  /*3bd0*/  SHF.L.U64.HI R22, R4, 0x2, R49 ;  /* 0x0000000204167819 */ /* 0x001fe40000010231 */
        /* <DEDUP_REMOVED lines=50> */
.L_x_696:
[----:B------:R-:W-:Y:S01]  /*3f00*/  HFMA2.MMA R147, -RZ, RZ, 0, 1.847743988037109375e-06 ;  /* 0x0000001fff937435 */ /* 0x000fe200000001ff */
[----:B------:R-:W-:Y:S01]  /*3f10*/  MOV R145, R140 ;  /* 0x0000008c00917202 */ /* 0x000fe20000000f00 */
[----:B------:R-:W-:Y:S01]  /*3f20*/  IMAD.MOV.U32 R148, RZ, RZ, 0x1 ;  /* 0x00000001ff947424 */ /* 0x000fe200078e00ff */
[----:B------:R-:W-:-:S02]  /*3f30*/  MOV R150, 0xffffffff ;  /* 0xffffffff00967802 */ /* 0x000fc40000000f00 */
[----:B------:R-:W-:Y:S02]  /*3f40*/  MOV R106, 0x3f60 ;  /* 0x00003f60006a7802 */ /* 0x000fe40000000f00 */
[----:B------:R-:W-:Y:S05]  /*3f50*/  CALL.REL.NOINC `($__internal_19_$__cuda_sm70_shflsync_bfly_p) ;  /* 0x0000045000007944 */ /* 0x000fea0003c00000 */
[----:B-1----:R-:W-:Y:S01]  /*3f60*/  MOV R109, R148 ;  /* 0x00000094006d7202 */ /* 0x002fe20000000f00 */
[----:B0-----:R-:W-:Y:S05]  /*3f70*/  BRA `(.L_x_781) ;  /* 0xffffd3e000007947 */ /* 0x001fea000383ffff */
.L_x_697:
[----:B------:R-:W-:Y:S01]  /*3f80*/  HFMA2.MMA R147, -RZ, RZ, 0, 1.847743988037109375e-06 ;  /* 0x0000001fff937435 */ /* 0x000fe200000001ff */
[----:B------:R-:W-:Y:S01]  /*3f90*/  MOV R145, R129 ;  /* 0x0000008100917202 */ /* 0x000fe20000000f00 */
[----:B------:R-:W-:Y:S01]  /*3fa0*/  IMAD.MOV.U32 R148, RZ, RZ, 0x1 ;  /* 0x00000001ff947424 */ /* 0x000fe200078e00ff */
[----:B------:R-:W-:Y:S02]  /*3fb0*/  MOV R150, 0xffffffff ;  /* 0xffffffff00967802 */ /* 0x000fe40000000f00 */
[----:B------:R-:W-:Y:S02]  /*3fc0*/  MOV R106, 0x3fe0 ;  /* 0x00003fe0006a7802 */ /* 0x000fe40000000f00 */
[----:B01----:R-:W-:Y:S05]  /*3fd0*/  CALL.REL.NOINC `($__internal_19_$__cuda_sm70_shflsync_bfly_p) ;  /* 0x000003d000007944 */ /* 0x003fea0003c00000 */
[----:B------:R-:W-:Y:S01]  /*3fe0*/  FADD.FTZ R109, R109, R140 ;  /* 0x0000008c6d6d7221 */ /* 0x000fe20000010000 */
[----:B0-----:R-:W-:Y:S01]  /*3ff0*/  MOV R147, 0x1f ;  /* 0x0000001f00937802 */ /* 0x001fe20000000f00 */
[----:B-1----:R-:W-:Y:S01]  /*4000*/  FADD.FTZ R129, R129, R148 ;  /* 0x0000009481817221 */ /* 0x002fe20000010000 */
[----:B------:R-:W-:Y:S01]  /*4010*/  HFMA2.MMA R148, -RZ, RZ, 0, 1.1920928955078125e-07 ;  /* 0x00000002ff947435 */ /* 0x000fe200000001ff */
[----:B------:R-:W-:Y:S01]  /*4020*/  IMAD.MOV.U32 R150, RZ, RZ, -0x1 ;  /* 0xffffffffff967424 */ /* 0x000fe200078e00ff */
[----:B------:R-:W-:-:S02]  /*4030*/  MOV R145, R109 ;  /* 0x0000006d00917202 */ /* 0x000fc40000000f00 */
[----:B------:R-:W-:Y:S02]  /*4040*/  MOV R106, 0x4060 ;  /* 0x00004060006a7802 */ /* 0x000fe40000000f00 */
[----:B------:R-:W-:Y:S05]  /*4050*/  CALL.REL.NOINC `($__internal_19_$__cuda_sm70_shflsync_bfly_p) ;  /* 0x0000035000007944 */ /* 0x000fea0003c00000 */
[----:B-1----:R-:W-:Y:S01]  /*4060*/  MOV R108, R148 ;  /* 0x00000094006c7202 */ /* 0x002fe20000000f00 */
[----:B------:R-:W-:Y:S01]  /*4070*/  HFMA2.MMA R148, -RZ, RZ, 0, 1.1920928955078125e-07 ;  /* 0x00000002ff947435 */ /* 0x000fe200000001ff */
[----:B0-----:R-:W-:Y:S01]  /*4080*/  MOV R145, R129 ;  /* 0x0000008100917202 */ /* 0x001fe20000000f00 */
[----:B------:R-:W-:Y:S01]  /*4090*/  IMAD.MOV.U32 R147, RZ, RZ, 0x1f ;  /* 0x0000001fff937424 */ /* 0x000fe200078e00ff */
[----:B------:R-:W-:Y:S02]  /*40a0*/  MOV R150, 0xffffffff ;  /* 0xffffffff00967802 */ /* 0x000fe40000000f00 */
[----:B------:R-:W-:Y:S02]  /*40b0*/  MOV R106, 0x40d0 ;  /* 0x000040d0006a7802 */ /* 0x000fe40000000f00 */
[----:B------:R-:W-:Y:S05]  /*40c0*/  CALL.REL.NOINC `($__internal_19_$__cuda_sm70_shflsync_bfly_p) ;  /* 0x000002e000007944 */ /* 0x000fea0003c00000 */
[----:B------:R-:W-:Y:S01]  /*40d0*/  FADD.FTZ R109, R108, R109 ;  /* 0x0000006d6c6d7221 */ /* 0x000fe20000010000 */
[----:B0-----:R-:W-:Y:S01]  /*40e0*/  MOV R147, 0x1f ;  /* 0x0000001f00937802 */ /* 0x001fe20000000f00 */
[----:B-1----:R-:W-:Y:S01]  /*40f0*/  FADD.FTZ R129, R129, R148 ;  /* 0x0000009481817221 */ /* 0x002fe20000010000 */
[----:B------:R-:W-:Y:S01]  /*4100*/  HFMA2.MMA R148, -RZ, RZ, 0, 2.384185791015625e-07 ;  /* 0x00000004ff947435 */ /* 0x000fe200000001ff */
[----:B------:R-:W-:Y:S01]  /*4110*/  MOV R150, 0xffffffff ;  /* 0xffffffff00967802 */ /* 0x000fe20000000f00 */
[----:B------:R-:W-:Y:S01]  /*4120*/  IMAD.MOV.U32 R145, RZ, RZ, R109 ;  /* 0x000000ffff917224 */ /* 0x000fe200078e006d */
[----:B------:R-:W-:-:S03]  /*4130*/  MOV R106, 0x4150 ;  /* 0x00004150006a7802 */ /* 0x000fc60000000f00 */
[----:B------:R-:W-:Y:S05]  /*4140*/  CALL.REL.NOINC `($__internal_19_$__cuda_sm70_shflsync_bfly_p) ;  /* 0x0000026000007944 */ /* 0x000fea0003c00000 */
[----:B-1----:R-:W-:Y:S01]  /*4150*/  MOV R108, R148 ;  /* 0x00000094006c7202 */ /* 0x002fe20000000f00 */
[----:B------:R-:W-:Y:S01]  /*4160*/  HFMA2.MMA R148, -RZ, RZ, 0, 2.384185791015625e-07 ;  /* 0x00000004ff947435 */ /* 0x000fe200000001ff */
[----:B0-----:R-:W-:Y:S01]  /*4170*/  MOV R145, R129 ;  /* 0x0000008100917202 */ /* 0x001fe20000000f00 */
[----:B------:R-:W-:Y:S01]  /*4180*/  IMAD.MOV.U32 R150, RZ, RZ, -0x1 ;  /* 0xffffffffff967424 */ /* 0x000fe200078e00ff */
[----:B------:R-:W-:-:S02]  /*4190*/  MOV R147, 0x1f ;  /* 0x0000001f00937802 */ /* 0x000fc40000000f00 */
[----:B------:R-:W-:Y:S02]  /*41a0*/  MOV R106, 0x41c0 ;  /* 0x000041c0006a7802 */ /* 0x000fe40000000f00 */
[----:B------:R-:W-:Y:S05]  /*41b0*/  CALL.REL.NOINC `($__internal_19_$__cuda_sm70_shflsync_bfly_p) ;  /* 0x000001f000007944 */ /* 0x000fea0003c00000 */
[----:B------:R-:W-:Y:S01]  /*41c0*/  FADD.FTZ R109, R108, R109 ;  /* 0x0000006d6c6d7221 */ /* 0x000fe20000010000 */
[----:B0-----:R-:W-:Y:S01]  /*41d0*/  MOV R147, 0x1f ;  /* 0x0000001f00937802 */ /* 0x001fe20000000f00 */
[----:B-1----:R-:W-:Y:S01]  /*41e0*/  FADD.FTZ R143, R129, R148 ;  /* 0x00000094818f7221 */ /* 0x002fe20000010000 */
[----:B------:R-:W-:Y:S01]  /*41f0*/  HFMA2.MMA R148, -RZ, RZ, 0, 4.76837158203125e-07 ;  /* 0x00000008ff947435 */ /* 0x000fe200000001ff */
[----:B------:R-:W-:Y:S02]  /*4200*/  MOV R150, 0xffffffff ;  /* 0xffffffff00967802 */ /* 0x000fe40000000f00 */
[----:B------:R-:W-:Y:S02]  /*4210*/  MOV R145, R109 ;  /* 0x0000006d00917202 */ /* 0x000fe40000000f00 */
[----:B------:R-:W-:Y:S02]  /*4220*/  MOV R106, 0x4240 ;  /* 0x00004240006a7802 */ /* 0x000fe40000000f00 */
[----:B------:R-:W-:Y:S05]  /*4230*/  CALL.REL.NOINC `($__internal_19_$__cuda_sm70_shflsync_bfly_p) ;  /* 0x0000017000007944 */ /* 0x000fea0003c00000 */
[----:B-1----:R-:W-:Y:S01]  /*4240*/  IMAD.MOV.U32 R108, RZ, RZ, R148 ;  /* 0x000000ffff6c7224 */ /* 0x002fe200078e0094 */
[----:B------:R-:W-:Y:S01]  /*4250*/  HFMA2.MMA R148, -RZ, RZ, 0, 4.76837158203125e-07 ;  /* 0x00000008ff947435 */ /* 0x000fe200000001ff */
[----:B0-----:R-:W-:-:S02]  /*4260*/  MOV R145, R143 ;  /* 0x0000008f00917202 */ /* 0x001fc40000000f00 */
[----:B------:R-:W-:Y:S02]  /*4270*/  MOV R147, 0x1f ;  /* 0x0000001f00937802 */ /* 0x000fe40000000f00 */
[----:B------:R-:W-:Y:S02]  /*4280*/  MOV R150, 0xffffffff ;  /* 0xffffffff00967802 */ /* 0x000fe40000000f00 */
[----:B------:R-:W-:Y:S02]  /*4290*/  MOV R106, 0x42b0 ;  /* 0x000042b0006a7802 */ /* 0x000fe40000000f00 */
[----:B------:R-:W-:Y:S05]  /*42a0*/  CALL.REL.NOINC `($__internal_19_$__cuda_sm70_shflsync_bfly_p) ;  /* 0x0000010000007944 */ /* 0x000fea0003c00000 */
[----:B------:R-:W-:Y:S01]  /*42b0*/  FADD.FTZ R129, R108, R109 ;  /* 0x0000006d6c817221 */ /* 0x000fe20000010000 */
[----:B0-----:R-:W-:Y:S01]  /*42c0*/  HFMA2.MMA R147, -RZ, RZ, 0, 1.847743988037109375e-06 ;  /* 0x0000001fff937435 */ /* 0x001fe200000001ff */
[----:B-1----:R-:W-:Y:S01]  /*42d0*/  FADD.FTZ R143, R143, R148 ;  /* 0x000000948f8f7221 */ /* 0x002fe20000010000 */
[----:B------:R-:W-:Y:S01]  /*42e0*/  MOV R150, 0xffffffff ;  /* 0xffffffff00967802 */ /* 0x000fe20000000f00 */
[----:B------:R-:W-:Y:S01]  /*42f0*/  IMAD.MOV.U32 R148, RZ, RZ, 0x10 ;  /* 0x00000010ff947424 */ /* 0x000fe200078e00ff */
[----:B------:R-:W-:Y:S02]  /*4300*/  MOV R145, R129 ;  /* 0x0000008100917202 */ /* 0x000fe40000000f00 */
[----:B------:R-:W-:-:S02]  /*4310*/  MOV R106, 0x4330 ;  /* 0x00004330006a7802 */ /* 0x000fc40000000f00 */
[----:B------:R-:W-:Y:S05]  /*4320*/  CALL.REL.NOINC `($__internal_19_$__cuda_sm70_shflsync_bfly_p) ;  /* 0x0000008000007944 */ /* 0x000fea0003c00000 */
[----:B-1----:R-:W-:Y:S01]  /*4330*/  MOV R146, R148 ;  /* 0x0000009400927202 */ /* 0x002fe20000000f00 */
[----:B------:R-:W-:Y:S01]  /*4340*/  HFMA2.MMA R148, -RZ, RZ, 0, 9.5367431640625e-07 ;  /* 0x00000010ff947435 */ /* 0x000fe200000001ff */
[----:B0-----:R-:W-:Y:S01]  /*4350*/  IMAD.MOV.U32 R145, RZ, RZ, R143 ;  /* 0x000000ffff917224 */ /* 0x001fe200078e008f */
[----:B------:R-:W-:-:S02]  /*4360*/  MOV R147, 0x1f ;  /* 0x0000001f00937802 */ /* 0x000fc40000000f00 */
[----:B------:R-:W-:Y:S02]  /*4370*/  MOV R150, 0xffffffff ;  /* 0xffffffff00967802 */ /* 0x000fe40000000f00 */
[----:B------:R-:W-:Y:S02]  /*4380*/  MOV R106, 0x43a0 ;  /* 0x000043a0006a7802 */ /* 0x000fe40000000f00 */
[----:B------:R-:W-:Y:S05]  /*4390*/  CALL.REL.NOINC `($__internal_19_$__cuda_sm70_shflsync_bfly_p) ;  /* 0x0000001000007944 */ /* 0x000fea0003c00000 */
[----:B01----:R-:W-:Y:S05]  /*43a0*/  BRA `(.L_x_782) ;  /* 0xffffd0d000007947 */ /* 0x003fea000383ffff */
        .weak           $__internal_19_$__cuda_sm70_shflsync_bfly_p
        .type           $__internal_19_$__cuda_sm70_shflsync_bfly_p,@function
        .size           $__internal_19_$__cuda_sm70_shflsync_bfly_p,(.L_x_7197 - $__internal_19_$__cuda_sm70_shflsync_bfly_p)
$__internal_19_$__cuda_sm70_shflsync_bfly_p:
[----:B------:R-:W-:Y:S01]  /*43b0*/  HFMA2.MMA R107, -RZ, RZ, 0, 0 ;  /* 0x00000000ff6b7435 */ /* 0x000fe200000001ff */
[----:B------:R-:W-:Y:S04]  /*43c0*/  WARPSYNC R150 ;  /* 0x0000009600007348 */ /* 0x000fe80003800000 */
[----:B------:R0:W1:Y:S01]  /*43d0*/  SHFL.BFLY PT, R148, R145, R148, R147 ;  /* 0x0c00009491947389 */ /* 0x00006200000e0093 */
[----:B------:R-:W-:Y:S05]  /*43e0*/  RET.REL.NODEC R106 `(_ZN10layer_norm13ln_bwd_kernelINS_13Kernel_traitsI13__nv_bfloat16S2_S2_S2_fjLj512ELj1ELj4ELj1ELj16ENS_18Kernel_traits_baseILj512ES2_S2_S2_S2_fjLj128EEEEELb1ELb1ELb1ELb1EEEvNS_9BwdParamsE) ;  /* 0xffffbc106a007950 */ /* 0x000fea0003c3ffff */
.L_x_783:
        /* <DEDUP_REMOVED lines=9> */
.L_x_7197:


//--------------------- .text._ZN10layer_norm13ln_bwd_kernelINS_13Kernel_traitsI6__halfS2_S2_S2_fjLj512ELj1ELj4ELj1ELj16ENS_18Kernel_traits_baseILj512ES2_S2_S2_S2_fjLj128EEEEELb0ELb0ELb0ELb0EEEvNS_9BwdParamsE --------------------------
	.section	.text._ZN10layer_norm13ln_bwd_kernelINS_13Kernel_traitsI6__halfS2_S2_S2_fjLj512ELj1ELj4ELj1ELj16ENS_18Kernel_traits_baseILj512ES2_S2_S2_S2_fjLj128EEEEELb0ELb0ELb0ELb0EEEvNS_9BwdParamsE,"ax",@progbits
	.sectioninfo	@"SHI_REGISTERS=122"
	.align	128
        .global         _ZN10layer_norm13ln_bwd_kernelINS_13Kernel_traitsI6__halfS2_S2_S2_fjLj512ELj1ELj4ELj1ELj16ENS_18Kernel_traits_baseILj512ES2_S2_S2_S2_fjLj128EEEEELb0ELb0ELb0ELb0EEEvNS_9BwdParamsE
        .type           _ZN10layer_norm13ln_bwd_kernelINS_13Kernel_traitsI6__halfS2_S2_S2_fjLj512ELj1ELj4ELj1ELj16ENS_18Kernel_traits_baseILj512ES2_S2_S2_S2_fjLj128EEEEELb0ELb0ELb0ELb0EEEvNS_9BwdParamsE,@function
        .size           _ZN10layer_norm13ln_bwd_kernelINS_13Kernel_traitsI6__halfS2_S2_S2_fjLj512ELj1ELj4ELj1ELj16ENS_18Kernel_traits_baseILj512ES2_S2_S2_S2_fjLj128EEEEELb0ELb0ELb0ELb0EEEvNS_9BwdParamsE,(.L_x_7198 - _ZN10layer_norm13ln_bwd_kernelINS_13Kernel_traitsI6__halfS2_S2_S2_fjLj512ELj1ELj4ELj1ELj16ENS_18Kernel_traits_baseILj512ES2_S2_S2_S2_fjLj128EEEEELb0ELb0ELb0ELb0EEEvNS_9BwdParamsE)
        .other          _ZN10layer_norm13ln_bwd_kernelINS_13Kernel_traitsI6__halfS2_S2_S2_fjLj512ELj1ELj4ELj1ELj16ENS_18Kernel_traits_baseILj512ES2_S2_S2_S2_fjLj128EEEEELb0ELb0ELb0ELb0EEEvNS_9BwdParamsE,@"STO_CUDA_ENTRY STV_DEFAULT"
_ZN10layer_norm13ln_bwd_kernelINS_13Kernel_traitsI6__halfS2_S2_S2_fjLj512ELj1ELj4ELj1ELj16ENS_18Kernel_traits_baseILj512ES2_S2_S2_S2_fjLj128EEEEELb0ELb0ELb0ELb0EEEvNS_9BwdParamsE:
.text._ZN10layer_norm13ln_bwd_kernelINS_13Kernel_traitsI6__halfS2_S2_S2_fjLj512ELj1ELj4ELj1ELj16ENS_18Kernel_traits_baseILj512ES2_S2_S2_S2_fjLj128EEEEELb0ELb0ELb0ELb0EEEvNS_9BwdParamsE:
        /* <DEDUP_REMOVED lines=42> */
[----:B-----5:R-:W-:-:S02]  /*02a0*/  HADD2.F32 R16, -RZ, R4.H0_H0 ;  /* 0x20000004ff107230 */ /* 0x020fc40000004100 */
[----:B------:R-:W-:Y:S02]  /*02b0*/  HADD2.F32 R15, -RZ, R4.H1_H1 ;  /* 0x30000004ff0f7230 */ /* 0x000fe40000004100 */
[--C-:B------:R-:W-:Y:S02]  /*02c0*/  HADD2.F32 R14, -RZ, R5.reuse.H0_H0 ;  /* 0x20000005ff0e7230 */ /* 0x100fe40000004100 */
[----:B------:R-:W-:Y:S02]  /*02d0*/  HADD2.F32 R13, -RZ, R5.H1_H1 ;  /* 0x30000005ff0d7230 */ /* 0x000fe40000004100 */
[--C-:B------:R-:W-:Y:S02]  /*02e0*/  HADD2.F32 R12, -RZ, R6.reuse.H0_H0 ;  /* 0x20000006ff0c7230 */ /* 0x100fe40000004100 */
[----:B------:R-:W-:Y:S02]  /*02f0*/  HADD2.F32 R11, -RZ, R6.H1_H1 ;  /* 0x30000006ff0b7230 */ /* 0x000fe40000004100 */
[----:B------:R-:W-:-:S02]  /*0300*/  HADD2.F32 R10, -RZ, R7.H0_H0 ;  /* 0x20000007ff0a7230 */ /* 0x000fc40000004100 */
        /* <DEDUP_REMOVED lines=8> */
[----:B0-----:R-:W-:Y:S02]  /*0390*/  HADD2.F32 R0, -RZ, R23.H1_H1 ;  /* 0x30000017ff007230 */ /* 0x001fe40000004100 */
.L_x_796:
        /* <DEDUP_REMOVED lines=35> */
[--C-:B--2---:R-:W-:Y:S02]  /*05d0*/  HADD2.F32 R75, -RZ, R64.reuse.H0_H0 ;  /* 0x20000040ff4b7230 */ /* 0x104fe40000004100 */
[----:B------:R-:W-:Y:S02]  /*05e0*/  HADD2.F32 R83, -RZ, R64.H1_H1 ;  /* 0x30000040ff537230 */ /* 0x000fe40000004100 */
[--C-:B------:R-:W-:Y:S01]  /*05f0*/  HADD2.F32 R85, -RZ, R65.reuse.H0_H0 ;  /* 0x20000041ff557230 */ /* 0x100fe20000004100 */
[C---:B------:R-:W-:Y:S01]  /*0600*/  FADD.FTZ R64, -R108.reuse, R75 ;  /* 0x0000004b6c407221 */ /* 0x040fe20000010100 */
[----:B---3--:R-:W-:Y:S01]  /*0610*/  HADD2.F32 R81, -RZ, R68.H0_H0 ;  /* 0x20000044ff517230 */ /* 0x008fe20000004100 */
[----:B------:R-:W-:Y:S01]  /*0620*/  FADD.FTZ R76, -R108, R83 ;  /* 0x000000536c4c7221 */ /* 0x000fe20000010100 */
[----:B------:R-:W-:Y:S01]  /*0630*/  HADD2.F32 R89, -RZ, R65.H1_H1 ;  /* 0x30000041ff597230 */ /* 0x000fe20000004100 */
[----:B-----5:R-:W-:Y:S01]  /*0640*/  FMUL.FTZ R75, R73, R64 ;  /* 0x00000040494b7220 */ /* 0x020fe20000410000 */
[--C-:B------:R-:W-:Y:S01]  /*0650*/  HADD2.F32 R91, -RZ, R66.reuse.H0_H0 ;  /* 0x20000042ff5b7230 */ /* 0x100fe20000004100 */
[----:B------:R-:W-:Y:S01]  /*0660*/  FADD.FTZ R40, R40, R81 ;  /* 0x0000005128287221 */ /* 0x000fe20000010000 */
[----:B------:R-:W-:Y:S01]  /*0670*/  HADD2.F32 R109, -RZ, R66.H1_H1 ;  /* 0x30000042ff6d7230 */ /* 0x000fe20000004100 */
[----:B------:R-:W-:Y:S01]  /*0680*/  FADD.FTZ R66, -R108, R85 ;  /* 0x000000556c427221 */ /* 0x000fe20000010100 */
[----:B------:R-:W-:Y:S01]  /*0690*/  HADD2.F32 R68, -RZ, R68.H1_H1 ;  /* 0x30000044ff447230 */ /* 0x000fe20000004100 */
[-C--:B------:R-:W-:Y:S01]  /*06a0*/  FFMA.FTZ R24, R75, R81.reuse, R24 ;  /* 0x000000514b187223 */ /* 0x080fe20000010018 */
[--C-:B------:R-:W-:Y:S01]  /*06b0*/  HADD2.F32 R87, -RZ, R69.reuse.H0_H0 ;  /* 0x20000045ff577230 */ /* 0x100fe20000004100 */
[----:B0-----:R-:W-:Y:S01]  /*06c0*/  FMUL.FTZ R78, R16, R81 ;  /* 0x00000051104e7220 */ /* 0x001fe20000410000 */
[----:B------:R-:W-:Y:S01]  /*06d0*/  HADD2.F32 R84, -RZ, R69.H1_H1 ;  /* 0x30000045ff547230 */ /* 0x000fe20000004100 */
[C---:B------:R-:W-:Y:S01]  /*06e0*/  FADD.FTZ R80, -R108.reuse, R89 ;  /* 0x000000596c507221 */ /* 0x040fe20000010100 */
[--C-:B------:R-:W-:Y:S01]  /*06f0*/  HADD2.F32 R69, -RZ, R70.reuse.H0_H0 ;  /* 0x20000046ff457230 */ /* 0x100fe20000004100 */
[C---:B------:R-:W-:Y:S01]  /*0700*/  FMUL.FTZ R81, R73.reuse, R66 ;  /* 0x0000004249517220 */ /* 0x040fe20000410000 */
[----:B------:R-:W-:Y:S01]  /*0710*/  HADD2.F32 R111, -RZ, R67.H0_H0 ;  /* 0x20000043ff6f7230 */ /* 0x000fe20000004100 */
[C---:B------:R-:W-:Y:S01]  /*0720*/  FMUL.FTZ R76, R73.reuse, R76 ;  /* 0x0000004c494c7220 */ /* 0x040fe20000410000 */
[----:B------:R-:W-:Y:S01]  /*0730*/  HADD2.F32 R70, -RZ, R70.H1_H1 ;  /* 0x30000046ff467230 */ /* 0x000fe20000004100 */
[----:B------:R-:W-:Y:S01]  /*0740*/  FADD.FTZ R66, -R108, R91 ;  /* 0x0000005b6c427221 */ /* 0x000fe20000010100 */
[----:B------:R-:W-:Y:S01]  /*0750*/  HADD2.F32 R65, -RZ, R71.H0_H0 ;  /* 0x20000047ff417230 */ /* 0x000fe20000004100 */
[----:B------:R-:W-:Y:S01]  /*0760*/  FMUL.FTZ R80, R73, R80 ;  /* 0x0000005049507220 */ /* 0x000fe20000410000 */
[----:B------:R-:W-:Y:S01]  /*0770*/  HADD2.F32 R67, -RZ, R67.H1_H1 ;  /* 0x30000043ff437230 */ /* 0x000fe20000004100 */
[----:B------:R-:W-:Y:S01]  /*0780*/  FADD.FTZ R41, R41, R68 ;  /* 0x0000004429297221 */ /* 0x000fe20000010000 */
[----:B------:R-:W-:Y:S01]  /*0790*/  HADD2.F32 R64, -RZ, R71.H1_H1 ;  /* 0x30000047ff407230 */ /* 0x000fe20000004100 */
[----:B------:R-:W-:-:S02]  /*07a0*/  FFMA.FTZ R25, R76, R68, R25 ;  /* 0x000000444c197223 */ /* 0x000fc40000010019 */
[----:B------:R-:W-:Y:S02]  /*07b0*/  FMUL.FTZ R79, R15, R68 ;  /* 0x000000440f4f7220 */ /* 0x000fe40000410000 */
[----:B------:R-:W-:Y:S02]  /*07c0*/  FMUL.FTZ R83, R73, R66 ;  /* 0x0000004249537220 */ /* 0x000fe40000410000 */
[----:B------:R-:W-:Y:S02]  /*07d0*/  FADD.FTZ R66, RZ, R78 ;  /* 0x0000004eff427221 */ /* 0x000fe40000010000 */
[----:B------:R-:W-:Y:S02]  /*07e0*/  FFMA.FTZ R68, R75, R78, RZ ;  /* 0x0000004e4b447223 */ /* 0x000fe400000100ff */
[----:B------:R-:W-:Y:S02]  /*07f0*/  FADD.FTZ R43, R43, R84 ;  /* 0x000000542b2b7221 */ /* 0x000fe40000010000 */
[----:B------:R-:W-:-:S02]  /*0800*/  FFMA.FTZ R27, R80, R84, R27 ;  /* 0x00000054501b7223 */ /* 0x000fc4000001001b */
[----:B------:R-:W-:Y:S02]  /*0810*/  FMUL.FTZ R85, R13, R84 ;  /* 0x000000540d557220 */ /* 0x000fe40000410000 */
[----:B------:R-:W-:Y:S02]  /*0820*/  FADD.FTZ R44, R44, R69 ;  /* 0x000000452c2c7221 */ /* 0x000fe40000010000 */
[-C--:B------:R-:W-:Y:S02]  /*0830*/  FFMA.FTZ R28, R83, R69.reuse, R28 ;  /* 0x00000045531c7223 */ /* 0x080fe4000001001c */
[----:B------:R-:W-:Y:S02]  /*0840*/  FMUL.FTZ R84, R12, R69 ;  /* 0x000000450c547220 */ /* 0x000fe40000410000 */
[----:B------:R-:W-:Y:S02]  /*0850*/  FMUL.FTZ R82, R14, R87 ;  /* 0x000000570e527220 */ /* 0x000fe40000410000 */
[----:B------:R-:W-:-:S02]  /*0860*/  FADD.FTZ R69, R66, R79 ;  /* 0x0000004f42457221 */ /* 0x000fc40000010000 */
[----:B------:R-:W-:Y:S02]  /*0870*/  FFMA.FTZ R68, R76, R79, R68 ;  /* 0x0000004f4c447223 */ /* 0x000fe40000010044 */
[----:B------:R-:W-:Y:S02]  /*0880*/  FADD.FTZ R66, R69, R82 ;  /* 0x0000005245427221 */ /* 0x000fe40000010000 */
[----:B------:R-:W-:Y:S02]  /*0890*/  FFMA.FTZ R68, R81, R82, R68 ;  /* 0x0000005251447223 */ /* 0x000fe40000010044 */
[C---:B------:R-:W-:Y:S02]  /*08a0*/  FADD.FTZ R86, -R108.reuse, R109 ;  /* 0x0000006d6c567221 */ /* 0x040fe40000010100 */
[----:B------:R-:W-:Y:S01]  /*08b0*/  FADD.FTZ R88, -R108, R111 ;  /* 0x0000006f6c587221 */ /* 0x000fe20000010100 */
[----:B------:R-:W-:Y:S01]  /*08c0*/  IADD3 R111, R72, 0x20, RZ ;  /* 0x00000020486f7810 */ /* 0x000fe20007ffe0ff */
[----:B------:R-:W-:-:S02]  /*08d0*/  FADD.FTZ R69, R66, R85 ;  /* 0x0000005542457221 */ /* 0x000fc40000010000 */
[----:B------:R-:W-:Y:S02]  /*08e0*/  FFMA.FTZ R68, R80, R85, R68 ;  /* 0x0000005550447223 */ /* 0x000fe40000010044 */
[----:B------:R-:W-:Y:S02]  /*08f0*/  FADD.FTZ R42, R42, R87 ;  /* 0x000000572a2a7221 */ /* 0x000fe40000010000 */
[----:B------:R-:W-:Y:S02]  /*0900*/  FFMA.FTZ R26, R81, R87, R26 ;  /* 0x00000057511a7223 */ /* 0x000fe4000001001a */
[C---:B------:R-:W-:Y:S02]  /*0910*/  FMUL.FTZ R86, R73.reuse, R86 ;  /* 0x0000005649567220 */ /* 0x040fe40000410000 */
        /* <DEDUP_REMOVED lines=20> */
.L_x_787:
[----:B0-----:R-:W-:Y:S05]  /*0a60*/  BSYNC B1 ;  /* 0x0000000000017941 */ /* 0x001fea0003800000 */
.L_x_786:
        /* <DEDUP_REMOVED lines=15> */
[--C-:B------:R-:W-:Y:S01]  /*0b60*/  HADD2.F32 R95, -RZ, R64.reuse.H1_H1 ;  /* 0x30000040ff5f7230 */ /* 0x100fe20000004100 */
[C---:B------:R-:W-:Y:S01]  /*0b70*/  FADD.FTZ R96, -R108.reuse, R97 ;  /* 0x000000616c607221 */ /* 0x040fe20000010100 */
[----:B------:R-:W-:Y:S01]  /*0b80*/  HADD2.F32 R77, -RZ, R64.H0_H0 ;  /* 0x20000040ff4d7230 */ /* 0x000fe20000004100 */
[C---:B------:R-:W-:Y:S01]  /*0b90*/  FADD.FTZ R98, -R108.reuse, R65 ;  /* 0x000000416c627221 */ /* 0x040fe20000010100 */
[--C-:B------:R-:W-:Y:S01]  /*0ba0*/  HADD2.F32 R99, -RZ, R66.reuse.H0_H0 ;  /* 0x20000042ff637230 */ /* 0x100fe20000004100 */
[C---:B------:R-:W-:Y:S01]  /*0bb0*/  FADD.FTZ R94, -R108.reuse, R95 ;  /* 0x0000005f6c5e7221 */ /* 0x040fe20000010100 */
[----:B------:R-:W-:Y:S01]  /*0bc0*/  HADD2.F32 R101, -RZ, R66.H1_H1 ;  /* 0x30000042ff657230 */ /* 0x000fe20000004100 */
[----:B------:R-:W-:Y:S01]  /*0bd0*/  FADD.FTZ R66, -R108, R77 ;  /* 0x0000004d6c427221 */ /* 0x000fe20000010100 */
[--C-:B---3--:R-:W-:Y:S01]  /*0be0*/  HADD2.F32 R65, -RZ, R68.reuse.H0_H0 ;  /* 0x20000044ff417230 */ /* 0x108fe20000004100 */
[C---:B0----5:R-:W-:Y:S01]  /*0bf0*/  FMUL.FTZ R92, R73.reuse, R94 ;  /* 0x0000005e495c7220 */ /* 0x061fe20000410000 */
[--C-:B------:R-:W-:Y:S01]  /*0c00*/  HADD2.F32 R103, -RZ, R67.reuse.H0_H0 ;  /* 0x20000043ff677230 */ /* 0x100fe20000004100 */
[C---:B------:R-:W-:Y:S01]  /*0c10*/  FMUL.FTZ R77, R73.reuse, R66 ;  /* 0x00000042494d7220 */ /* 0x040fe20000410000 */
[----:B------:R-:W-:Y:S01]  /*0c20*/  HADD2.F32 R67, -RZ, R67.H1_H1 ;  /* 0x30000043ff437230 */ /* 0x000fe20000004100 */
[-C--:B------:R-:W-:Y:S01]  /*0c30*/  FMUL.FTZ R94, R8, R65.reuse ;  /* 0x00000041085e7220 */ /* 0x080fe20000410000 */
[----:B------:R-:W-:Y:S01]  /*0c40*/  HADD2.F32 R68, -RZ, R68.H1_H1 ;  /* 0x30000044ff447230 */ /* 0x000fe20000004100 */
[----:B------:R-:W-:Y:S01]  /*0c50*/  FMUL.FTZ R93, R73, R96 ;  /* 0x00000060495d7220 */ /* 0x000fe20000410000 */
[--C-:B------:R-:W-:Y:S01]  /*0c60*/  HADD2.F32 R100, -RZ, R69.reuse.H1_H1 ;  /* 0x30000045ff647230 */ /* 0x100fe20000004100 */
[----:B------:R-:W-:Y:S01]  /*0c70*/  FADD.FTZ R106, -R108, R67 ;  /* 0x000000436c6a7221 */ /* 0x000fe20000010100 */
[----:B------:R-:W-:Y:S01]  /*0c80*/  HADD2.F32 R67, -RZ, R69.H0_H0 ;  /* 0x20000045ff437230 */ /* 0x000fe20000004100 */
[----:B------:R-:W-:Y:S01]  /*0c90*/  FMUL.FTZ R95, R7, R68 ;  /* 0x00000044075f7220 */ /* 0x000fe20000410000 */
[--C-:B------:R-:W-:Y:S01]  /*0ca0*/  HADD2.F32 R69, -RZ, R70.reuse.H0_H0 ;  /* 0x20000046ff457230 */ /* 0x100fe20000004100 */
[----:B------:R-:W-:Y:S01]  /*0cb0*/  FADD.FTZ R66, R109, R94 ;  /* 0x0000005e6d427221 */ /* 0x000fe20000010000 */
[----:B------:R-:W-:Y:S01]  /*0cc0*/  HADD2.F32 R70, -RZ, R70.H1_H1 ;  /* 0x30000046ff467230 */ /* 0x000fe20000004100 */
[C---:B------:R-:W-:Y:S01]  /*0cd0*/  FFMA.FTZ R110, R77.reuse, R94, R110 ;  /* 0x0000005e4d6e7223 */ /* 0x040fe2000001006e */
[--C-:B------:R-:W-:Y:S01]  /*0ce0*/  HADD2.F32 R105, -RZ, R71.reuse.H0_H0 ;  /* 0x20000047ff697230 */ /* 0x100fe20000004100 */
[----:B------:R-:W-:Y:S01]  /*0cf0*/  FADD.FTZ R36, R36, R65 ;  /* 0x0000004124247221 */ /* 0x000fe20000010000 */
[----:B------:R-:W-:Y:S01]  /*0d00*/  HADD2.F32 R71, -RZ, R71.H1_H1 ;  /* 0x30000047ff477230 */ /* 0x000fe20000004100 */
        /* <DEDUP_REMOVED lines=9> */
[----:B------:R-:W-:Y:S02]  /*0da0*/  FADD.FTZ R64, -R108, R103 ;  /* 0x000000676c407221 */ /* 0x000fe40000010100 */
[----:B------:R-:W-:Y:S02]  /*0db0*/  FADD.FTZ R39, R39, R100 ;  /* 0x0000006427277221 */ /* 0x000fe40000010000 */
[----:B------:R-:W-:Y:S02]  /*0dc0*/  FFMA.FTZ R59, R96, R100, R59 ;  /* 0x00000064603b7223 */ /* 0x000fe4000001003b */
[----:B------:R-:W-:-:S02]  /*0dd0*/  FADD.FTZ R104, -R108, R101 ;  /* 0x000000656c687221 */ /* 0x000fc40000010100 */
        /* <DEDUP_REMOVED lines=30> */
.L_x_789:
[----:B------:R-:W-:Y:S05]  /*0fc0*/  BSYNC B1 ;  /* 0x0000000000017941 */ /* 0x000fea0003800000 */
.L_x_788:
[----:B-----5:R-:W-:Y:S01]  /*0fd0*/  @P0 HADD2.F32 R74, -RZ, R107.H0_H0 ;  /* 0x2000006bff4a0230 */ /* 0x020fe20000004100 */
[----:B------:R-:W-:Y:S05]  /*0fe0*/  BRA.DIV ~URZ, `(.L_x_790) ;  /* 0x000014a27f007947 */ /* 0x000fea000b800000 */
[----:B------:R0:W1:Y:S02]  /*0ff0*/  SHFL.BFLY PT, R66, R109, 0x1, 0x1f ;  /* 0x0c201f006d427f89 */ /* 0x00006400000e0000 */
.L_x_797:
        /* <DEDUP_REMOVED lines=18> */
.L_x_798:
        /* <DEDUP_REMOVED lines=9> */
[-CC-:B------:R-:W-:Y:S01]  /*11b0*/  FFMA.FTZ R67, R83, R108.reuse, R107.reuse ;  /* 0x0000006c53437223 */ /* 0x180fe2000001006b */
[----:B------:R-:W-:Y:S01]  /*11c0*/  ISETP.NE.AND.EX P1, PT, RZ, c[0x0][0x21c], PT, P0 ;  /* 0x00008700ff007a0c */ /* 0x000fe20003f25300 */
[-CC-:B------:R-:W-:Y:S01]  /*11d0*/  FFMA.FTZ R65, R81, R108.reuse, R107.reuse ;  /* 0x0000006c51417223 */ /* 0x180fe2000001006b */
[----:B------:R-:W-:Y:S01]  /*11e0*/  ISETP.NE.U32.AND P0, PT, RZ, c[0x0][0x258], PT ;  /* 0x00009600ff007a0c */ /* 0x000fe20003f05070 */
[----:B------:R-:W-:Y:S02]  /*11f0*/  FFMA.FTZ R66, R80, R108, R107 ;  /* 0x0000006c50427223 */ /* 0x000fe4000001006b */
[----:B0-----:R-:W-:Y:S01]  /*1200*/  FADD.FTZ R70, R87, -R64 ;  /* 0x8000004057467221 */ /* 0x001fe20000010000 */
[----:B------:R-:W-:Y:S01]  /*1210*/  ISETP.NE.AND.EX P0, PT, RZ, c[0x0][0x25c], PT, P0 ;  /* 0x00009700ff007a0c */ /* 0x000fe20003f05300 */
[----:B------:R-:W-:-:S02]  /*1220*/  FADD.FTZ R68, R84, -R67 ;  /* 0x8000004354447221 */ /* 0x000fc40000010000 */
[----:B------:R-:W-:Y:S02]  /*1230*/  FADD.FTZ R64, R82, -R65 ;  /* 0x8000004152407221 */ /* 0x000fe40000010000 */
[----:B------:R-:W-:Y:S02]  /*1240*/  FADD.FTZ R66, R85, -R66 ;  /* 0x8000004255427221 */ /* 0x000fe40000010000 */
[C---:B------:R-:W-:Y:S01]  /*1250*/  FMUL.FTZ R67, R73.reuse, R68 ;  /* 0x0000004449437220 */ /* 0x040fe20000410000 */
[--C-:B------:R-:W-:Y:S01]  /*1260*/  @P1 HADD2.F32 R68, -RZ, R53.reuse.H1_H1 ;  /* 0x30000035ff441230 */ /* 0x100fe20000004100 */
[C---:B------:R-:W-:Y:S01]  /*1270*/  FMUL.FTZ R69, R73.reuse, R64 ;  /* 0x0000004049457220 */ /* 0x040fe20000410000 */
[----:B------:R-:W-:Y:S01]  /*1280*/  @P1 HADD2.F32 R64, -RZ, R53.H0_H0 ;  /* 0x20000035ff401230 */ /* 0x000fe20000004100 */
[C---:B------:R-:W-:Y:S01]  /*1290*/  FMUL.FTZ R65, R73.reuse, R70 ;  /* 0x0000004649417220 */ /* 0x040fe20000410000 */
[--C-:B------:R-:W-:Y:S01]  /*12a0*/  @P1 HADD2.F32 R70, -RZ, R54.reuse.H0_H0 ;  /* 0x20000036ff461230 */ /* 0x100fe20000004100 */
[----:B------:R-:W-:Y:S01]  /*12b0*/  FMUL.FTZ R71, R73, R66 ;  /* 0x0000004249477220 */ /* 0x000fe20000410000 */
[----:B------:R-:W-:Y:S01]  /*12c0*/  @P1 HADD2.F32 R110, -RZ, R54.H1_H1 ;  /* 0x30000036ff6e1230 */ /* 0x000fe20000004100 */
[----:B------:R-:W-:-:S02]  /*12d0*/  FFMA.FTZ R109, R75, R108, R107 ;  /* 0x0000006c4b6d7223 */ /* 0x000fc4000001006b */
[-CC-:B------:R-:W-:Y:S02]  /*12e0*/  FFMA.FTZ R66, R76, R108.reuse, R107.reuse ;  /* 0x0000006c4c427223 */ /* 0x180fe4000001006b */
[-CC-:B------:R-:W-:Y:S02]  /*12f0*/  FFMA.FTZ R111, R89, R108.reuse, R107.reuse ;  /* 0x0000006c596f7223 */ /* 0x180fe4000001006b */
[----:B------:R-:W-:Y:S02]  /*1300*/  FFMA.FTZ R113, R91, R108, R107 ;  /* 0x0000006c5b717223 */ /* 0x000fe4000001006b */
[----:B------:R-:W-:Y:S02]  /*1310*/  @P1 FADD.FTZ R69, R69, R64 ;  /* 0x0000004045451221 */ /* 0x000fe40000010000 */
[----:B------:R-:W-:Y:S02]  /*1320*/  @P1 FADD.FTZ R71, R71, R68 ;  /* 0x0000004447471221 */ /* 0x000fe40000010000 */
[----:B------:R-:W-:-:S02]  /*1330*/  FADD.FTZ R64, R78, -R109 ;  /* 0x8000006d4e407221 */ /* 0x000fc40000010000 */
[----:B------:R-:W-:Y:S01]  /*1340*/  FADD.FTZ R66, R79, -R66 ;  /* 0x800000424f427221 */ /* 0x000fe20000010000 */
[----:B------:R-:W-:Y:S01]  /*1350*/  @P0 F2FP.PACK_AB R109, RZ, R71 ;  /* 0x00000047ff6d023e */ /* 0x000fe200000000ff */
[----:B------:R-:W-:Y:S02]  /*1360*/  FADD.FTZ R68, R88, -R111 ;  /* 0x8000006f58447221 */ /* 0x000fe40000010000 */
[----:B------:R-:W-:Y:S02]  /*1370*/  @P1 FADD.FTZ R67, R67, R70 ;  /* 0x0000004643431221 */ /* 0x000fe40000010000 */
[----:B------:R-:W-:Y:S02]  /*1380*/  FADD.FTZ R70, R90, -R113 ;  /* 0x800000715a467221 */ /* 0x000fe40000010000 */
[----:B------:R-:W-:Y:S01]  /*1390*/  @P1 FADD.FTZ R65, R65, R110 ;  /* 0x0000006e41411221 */ /* 0x000fe20000010000 */
[--C-:B------:R-:W-:Y:S01]  /*13a0*/  @P1 HADD2.F32 R110, -RZ, R55.reuse.H1_H1 ;  /* 0x30000037ff6e1230 */ /* 0x100fe20000004100 */
[C---:B------:R-:W-:Y:S01]  /*13b0*/  FMUL.FTZ R113, R73.reuse, R64 ;  /* 0x0000004049717220 */ /* 0x040fe20000410000 */
[--C-:B------:R-:W-:Y:S01]  /*13c0*/  @P1 HADD2.F32 R64, -RZ, R52.reuse.H0_H0 ;  /* 0x20000034ff401230 */ /* 0x100fe20000004100 */
[C---:B------:R-:W-:Y:S01]  /*13d0*/  FMUL.FTZ R117, R73.reuse, R66 ;  /* 0x0000004249757220 */ /* 0x040fe20000410000 */
[----:B------:R-:W-:Y:S01]  /*13e0*/  @P1 HADD2.F32 R66, -RZ, R52.H1_H1 ;  /* 0x30000034ff421230 */ /* 0x000fe20000004100 */
[C---:B------:R-:W-:Y:S01]  /*13f0*/  FMUL.FTZ R111, R73.reuse, R68 ;  /* 0x00000044496f7220 */ /* 0x040fe20000410000 */
[----:B------:R-:W-:Y:S01]  /*1400*/  @P1 HADD2.F32 R68, -RZ, R55.H0_H0 ;  /* 0x20000037ff441230 */ /* 0x000fe20000004100 */
[----:B------:R-:W-:Y:S01]  /*1410*/  FMUL.FTZ R119, R73, R70 ;  /* 0x0000004649777220 */ /* 0x000fe20000410000 */
[----:B------:R-:W-:Y:S01]  /*1420*/  @P0 F2FP.PACK_AB R70, RZ, R69 ;  /* 0x00000045ff46023e */ /* 0x000fe200000000ff */
[----:B------:R-:W-:Y:S01]  /*1430*/  @P1 FADD.FTZ R113, R113, R64 ;  /* 0x0000004071711221 */ /* 0x000fe20000010000 */
[----:B------:R-:W-:Y:S01]  /*1440*/  @P0 F2FP.PACK_AB R112, RZ, R65 ;  /* 0x00000041ff70023e */ /* 0x000fe200000000ff */
[----:B------:R-:W-:Y:S01]  /*1450*/  @P1 FADD.FTZ R117, R117, R66 ;  /* 0x0000004275751221 */ /* 0x000fe20000010000 */
[----:B------:R-:W-:Y:S01]  /*1460*/  @P0 PRMT R33, R70, 0x7610, R33 ;  /* 0x0000761046210816 */ /* 0x000fe20000000021 */
[----:B------:R-:W-:Y:S01]  /*1470*/  @P1 FADD.FTZ R111, R111, R68 ;  /* 0x000000446f6f1221 */ /* 0x000fe20000010000 */
[----:B------:R-:W-:Y:S01]  /*1480*/  @P0 F2FP.PACK_AB R68, RZ, R67 ;  /* 0x00000043ff44023e */ /* 0x000fe200000000ff */
[----:B------:R-:W-:Y:S01]  /*1490*/  @P1 FADD.FTZ R119, R119, R110 ;  /* 0x0000006e77771221 */ /* 0x000fe20000010000 */
[----:B------:R-:W-:Y:S01]  /*14a0*/  ISETP.NE.U32.AND P1, PT, RZ, c[0x0][0x258], PT ;  /* 0x00009600ff007a0c */ /* 0x000fe20003f25070 */
[-C--:B------:R-:W-:Y:S01]  /*14b0*/  FMUL.FTZ R66, R67, R74.reuse ;  /* 0x0000004a43427220 */ /* 0x080fe20000410000 */
[----:B------:R-:W-:Y:S01]  /*14c0*/  @P0 F2FP.PACK_AB R115, RZ, R113 ;  /* 0x00000071ff73023e */ /* 0x000fe200000000ff */
[-C--:B------:R-:W-:Y:S01]  /*14d0*/  FMUL.FTZ R116, R71, R74.reuse ;  /* 0x0000004a47747220 */ /* 0x080fe20000410000 */
[----:B------:R-:W-:Y:S01]  /*14e0*/  ISETP.NE.AND.EX P1, PT, RZ, c[0x0][0x25c], PT, P1 ;  /* 0x00009700ff007a0c */ /* 0x000fe20003f25310 */
[-C--:B------:R-:W-:Y:S01]  /*14f0*/  FMUL.FTZ R67, R65, R74.reuse ;  /* 0x0000004a41437220 */ /* 0x080fe20000410000 */
[----:B------:R-:W-:Y:S01]  /*1500*/  @P0 F2FP.PACK_AB R114, RZ, R111 ;  /* 0x0000006fff72023e */ /* 0x000fe200000000ff */
[-C--:B------:R-:W-:Y:S01]  /*1510*/  FMUL.FTZ R118, R119, R74.reuse ;  /* 0x0000004a77767220 */ /* 0x080fe20000410000 */
[----:B------:R-:W-:Y:S01]  /*1520*/  @P0 F2FP.PACK_AB R110, RZ, R117 ;  /* 0x00000075ff6e023e */ /* 0x000fe200000000ff */
[-C--:B------:R-:W-:Y:S01]  /*1530*/  FMUL.FTZ R65, R69, R74.reuse ;  /* 0x0000004a45417220 */ /* 0x080fe20000410000 */
[----:B------:R-:W-:Y:S01]  /*1540*/  MOV R71, 0x10 ;  /* 0x0000001000477802 */ /* 0x000fe20000000f00 */
[-C--:B------:R-:W-:Y:S01]  /*1550*/  FMUL.FTZ R64, R113, R74.reuse ;  /* 0x0000004a71407220 */ /* 0x080fe20000410000 */
[----:B------:R-:W-:Y:S01]  /*1560*/  @P0 F2FP.PACK_AB R119, RZ, R119 ;  /* 0x00000077ff77023e */ /* 0x000fe200000000ff */
[-C--:B------:R-:W-:Y:S01]  /*1570*/  FMUL.FTZ R117, R117, R74.reuse ;  /* 0x0000004a75757220 */ /* 0x080fe20000410000 */
[----:B------:R-:W-:Y:S01]  /*1580*/  @P0 PRMT R34, R68, 0x7610, R34 ;  /* 0x0000761044220816 */ /* 0x000fe20000000022 */
[----:B------:R-:W-:Y:S01]  /*1590*/  FMUL.FTZ R111, R111, R74 ;  /* 0x0000004a6f6f7220 */ /* 0x000fe20000410000 */
[----:B------:R-:W-:Y:S01]  /*15a0*/  @P0 PRMT R32, R115, 0x7610, R32 ;  /* 0x0000761073200816 */ /* 0x000fe20000000020 */
[----:B------:R-:W-:Y:S01]  /*15b0*/  @P1 IMAD.WIDE.U32 R68, R72, R71, c[0x0][0x258] ;  /* 0x0000960048441625 */ /* 0x000fe200078e0047 */
[----:B------:R-:W-:-:S02]  /*15c0*/  @P0 PRMT R35, R114, 0x7610, R35 ;  /* 0x0000761072230816 */ /* 0x000fc40000000023 */
[----:B------:R-:W-:Y:S01]  /*15d0*/  F2FP.PACK_AB R66, R67, R66 ;  /* 0x000000424342723e */ /* 0x000fe200000000ff */
[----:B------:R-:W-:Y:S01]  /*15e0*/  IMAD.WIDE.U32 R70, R72, R71, c[0x0][0x248] ;  /* 0x0000920048467625 */ /* 0x000fe200078e0047 */
[----:B------:R-:W-:Y:S02]  /*15f0*/  @P0 PRMT R34, R34, 0x5410, R112 ;  /* 0x0000541022220816 */ /* 0x000fe40000000070 */
[----:B------:R-:W-:Y:S02]  /*1600*/  @P0 PRMT R33, R33, 0x5410, R109 ;  /* 0x0000541021210816 */ /* 0x000fe4000000006d */
[----:B------:R-:W-:Y:S02]  /*1610*/  @P0 PRMT R32, R32, 0x5410, R110 ;  /* 0x0000541020200816 */ /* 0x000fe4000000006e */
[----:B------:R-:W-:Y:S02]  /*1620*/  @P0 PRMT R35, R35, 0x5410, R119 ;  /* 0x0000541023230816 */ /* 0x000fe40000000077 */
[----:B------:R-:W-:-:S02]  /*1630*/  F2FP.PACK_AB R65, R116, R65 ;  /* 0x000000417441723e */ /* 0x000fc400000000ff */
[----:B------:R-:W-:Y:S01]  /*1640*/  F2FP.PACK_AB R64, R117, R64 ;  /* 0x000000407540723e */ /* 0x000fe200000000ff */
[----:B------:R0:W-:Y:S01]  /*1650*/  @P1 STG.E.128 [R68.64], R32 ;  /* 0x0000002044001986 */ /* 0x0001e2000c101d04 */
[----:B------:R-:W-:Y:S02]  /*1660*/  F2FP.PACK_AB R67, R118, R111 ;  /* 0x0000006f7643723e */ /* 0x000fe400000000ff */
[----:B------:R-:W-:-:S03]  /*1670*/  IADD3 R72, R72, 0x20, RZ ;  /* 0x0000002048487810 */ /* 0x000fc60007ffe0ff */
[----:B------:R0:W-:Y:S04]  /*1680*/  STG.E.128 [R70.64], R64 ;  /* 0x0000004046007986 */ /* 0x0001e8000c101d04 */
.L_x_793:
[----:B------:R-:W-:Y:S05]  /*1690*/  BSYNC B1 ;  /* 0x0000000000017941 */ /* 0x000fea0003800000 */
.L_x_792:
[----:B------:R-:W-:Y:S01]  /*16a0*/  BSSY B1, `(.L_x_794) ;  /* 0x0000051000017945 */ /* 0x000fe20003800000 */
[----:B------:R-:W-:Y:S05]  /*16b0*/  @!P3 BRA `(.L_x_795) ;  /* 0x000004f00000b947 */ /* 0x000fea0003800000 */
[----:B------:R-:W-:Y:S01]  /*16c0*/  ISETP.NE.U32.AND P0, PT, RZ, c[0x0][0x218], PT ;  /* 0x00008600ff007a0c */ /* 0x000fe20003f05070 */
[-CC-:B0-----:R-:W-:Y:S01]  /*16d0*/  FFMA.FTZ R65, R77, R108.reuse, R107.reuse ;  /* 0x0000006c4d417223 */ /* 0x181fe2000001006b */
[----:B------:R-:W-:Y:S01]  /*16e0*/  ISETP.NE.U32.AND P1, PT, RZ, c[0x0][0x258], PT ;  /* 0x00009600ff007a0c */ /* 0x000fe20003f25070 */
[-CC-:B------:R-:W-:Y:S01]  /*16f0*/  FFMA.FTZ R66, R92, R108.reuse, R107.reuse ;  /* 0x0000006c5c427223 */ /* 0x180fe2000001006b */
[----:B------:R-:W-:Y:S01]  /*1700*/  ISETP.NE.AND.EX P0, PT, RZ, c[0x0][0x21c], PT, P0 ;  /* 0x00008700ff007a0c */ /* 0x000fe20003f05300 */
[-CC-:B------:R-:W-:Y:S01]  /*1710*/  FFMA.FTZ R67, R93, R108.reuse, R107.reuse ;  /* 0x0000006c5d437223 */ /* 0x180fe2000001006b */
[----:B------:R-:W-:Y:S01]  /*1720*/  ISETP.NE.AND.EX P1, PT, RZ, c[0x0][0x25c], PT, P1 ;  /* 0x00009700ff007a0c */ /* 0x000fe20003f25310 */
[-CC-:B------:R-:W-:Y:S02]  /*1730*/  FFMA.FTZ R69, R99, R108.reuse, R107.reuse ;  /* 0x0000006c63457223 */ /* 0x180fe4000001006b */
[----:B------:R-:W-:-:S02]  /*1740*/  FFMA.FTZ R110, R102, R108, R107 ;  /* 0x0000006c666e7223 */ /* 0x000fc4000001006b */
[----:B------:R-:W-:Y:S02]  /*1750*/  FADD.FTZ R64, R94, -R65 ;  /* 0x800000415e407221 */ /* 0x000fe40000010000 */
[----:B------:R-:W-:Y:S02]  /*1760*/  FADD.FTZ R66, R95, -R66 ;  /* 0x800000425f427221 */ /* 0x000fe40000010000 */
[----:B------:R-:W-:Y:S02]  /*1770*/  FADD.FTZ R68, R98, -R67 ;  /* 0x8000004362447221 */ /* 0x000fe40000010000 */
[-CC-:B------:R-:W-:Y:S02]  /*1780*/  FFMA.FTZ R70, R96, R108.reuse, R107.reuse ;  /* 0x0000006c60467223 */ /* 0x180fe4000001006b */
[-CC-:B------:R-:W-:Y:S02]  /*1790*/  FFMA.FTZ R71, R103, R108.reuse, R107.reuse ;  /* 0x0000006c67477223 */ /* 0x180fe4000001006b */
[----:B------:R-:W-:-:S02]  /*17a0*/  FFMA.FTZ R114, R106, R108, R107 ;  /* 0x0000006c6a727223 */ /* 0x000fc4000001006b */
[----:B------:R-:W-:Y:S02]  /*17b0*/  FADD.FTZ R108, R100, -R69 ;  /* 0x80000045646c7221 */ /* 0x000fe40000010000 */
[----:B------:R-:W-:Y:S02]  /*17c0*/  FADD.FTZ R110, R101, -R110 ;  /* 0x8000006e656e7221 */ /* 0x000fe40000010000 */
[C---:B------:R-:W-:Y:S01]  /*17d0*/  FMUL.FTZ R65, R73.reuse, R64 ;  /* 0x0000004049417220 */ /* 0x040fe20000410000 */
[----:B------:R-:W-:Y:S01]  /*17e0*/  @P0 HADD2.F32 R64, -RZ, R21.H0_H0 ;  /* 0x20000015ff400230 */ /* 0x000fe20000004100 */
[C---:B------:R-:W-:Y:S01]  /*17f0*/  FMUL.FTZ R67, R73.reuse, R66 ;  /* 0x0000004249437220 */ /* 0x040fe20000410000 */
[--C-:B------:R-:W-:Y:S01]  /*1800*/  @P0 HADD2.F32 R66, -RZ, R22.reuse.H0_H0 ;  /* 0x20000016ff420230 */ /* 0x100fe20000004100 */
[----:B------:R-:W-:Y:S01]  /*1810*/  FMUL.FTZ R69, R73, R68 ;  /* 0x0000004449457220 */ /* 0x000fe20000410000 */
[----:B------:R-:W-:Y:S01]  /*1820*/  @P0 HADD2.F32 R68, -RZ, R22.H1_H1 ;  /* 0x30000016ff440230 */ /* 0x000fe20000004100 */
[----:B------:R-:W-:-:S02]  /*1830*/  FADD.FTZ R70, R97, -R70 ;  /* 0x8000004661467221 */ /* 0x000fc40000010000 */
[C---:B------:R-:W-:Y:S01]  /*1840*/  FMUL.FTZ R113, R73.reuse, R108 ;  /* 0x0000006c49717220 */ /* 0x040fe20000410000 */
[--C-:B------:R-:W-:Y:S01]  /*1850*/  @P0 HADD2.F32 R108, -RZ, R23.reuse.H1_H1 ;  /* 0x30000017ff6c0230 */ /* 0x100fe20000004100 */
[----:B------:R-:W-:Y:S02]  /*1860*/  FMUL.FTZ R115, R73, R110 ;  /* 0x0000006e49737220 */ /* 0x000fe40000410000 */
[----:B------:R-:W-:Y:S02]  /*1870*/  FADD.FTZ R112, R104, -R71 ;  /* 0x8000004768707221 */ /* 0x000fe40000010000 */
[----:B------:R-:W-:Y:S02]  /*1880*/  FADD.FTZ R114, R105, -R114 ;  /* 0x8000007269727221 */ /* 0x000fe40000010000 */
[----:B------:R-:W-:Y:S01]  /*1890*/  FMUL.FTZ R71, R73, R70 ;  /* 0x0000004649477220 */ /* 0x000fe20000410000 */
[----:B------:R-:W-:Y:S01]  /*18a0*/  @P0 HADD2.F32 R70, -RZ, R23.H0_H0 ;  /* 0x20000017ff460230 */ /* 0x000fe20000004100 */
[----:B------:R-:W-:Y:S01]  /*18b0*/  @P0 FADD.FTZ R113, R113, R66 ;  /* 0x0000004271710221 */ /* 0x000fe20000010000 */
[--C-:B------:R-:W-:Y:S01]  /*18c0*/  @P0 HADD2.F32 R66, -RZ, R20.reuse.H1_H1 ;  /* 0x30000014ff420230 */ /* 0x100fe20000004100 */
[----:B------:R-:W-:Y:S01]  /*18d0*/  @P0 FADD.FTZ R115, R115, R68 ;  /* 0x0000004473730221 */ /* 0x000fe20000010000 */
[----:B------:R-:W-:Y:S01]  /*18e0*/  @P0 HADD2.F32 R68, -RZ, R21.H1_H1 ;  /* 0x30000015ff440230 */ /* 0x000fe20000004100 */
[----:B------:R-:W-:Y:S01]  /*18f0*/  @P0 FADD.FTZ R69, R69, R64 ;  /* 0x0000004045450221 */ /* 0x000fe20000010000 */
[----:B------:R-:W-:Y:S01]  /*1900*/  @P0 HADD2.F32 R64, -RZ, R20.H0_H0 ;  /* 0x20000014ff400230 */ /* 0x000fe20000004100 */
[C---:B------:R-:W-:Y:S01]  /*1910*/  FMUL.FTZ R107, R73.reuse, R112 ;  /* 0x00000070496b7220 */ /* 0x040fe20000410000 */
[----:B------:R-:W-:Y:S01]  /*1920*/  @P1 F2FP.PACK_AB R112, RZ, R113 ;  /* 0x00000071ff70123e */ /* 0x000fe200000000ff */
[----:B------:R-:W-:Y:S01]  /*1930*/  FMUL.FTZ R73, R73, R114 ;  /* 0x0000007249497220 */ /* 0x000fe20000410000 */
[----:B------:R-:W-:Y:S01]  /*1940*/  @P1 F2FP.PACK_AB R111, RZ, R69 ;  /* 0x00000045ff6f123e */ /* 0x000fe200000000ff */
[----:B------:R-:W-:Y:S01]  /*1950*/  @P0 FADD.FTZ R71, R71, R68 ;  /* 0x0000004447470221 */ /* 0x000fe20000010000 */
[----:B------:R-:W-:Y:S01]  /*1960*/  @P1 F2FP.PACK_AB R68, RZ, R115 ;  /* 0x00000073ff44123e */ /* 0x000fe200000000ff */
[----:B------:R-:W-:Y:S01]  /*1970*/  @P0 FADD.FTZ R65, R65, R64 ;  /* 0x0000004041410221 */ /* 0x000fe20000010000 */
[----:B------:R-:W-:Y:S01]  /*1980*/  @P1 PRMT R34, R112, 0x7610, R34 ;  /* 0x0000761070221816 */ /* 0x000fe20000000022 */
        /* <DEDUP_REMOVED lines=17> */
[----:B------:R-:W-:Y:S01]  /*1aa0*/  @P1 PRMT R35, R109, 0x7610, R35 ;  /* 0x000076106d231816 */ /* 0x000fe20000000023 */
[-C--:B------:R-:W-:Y:S01]  /*1ab0*/  FMUL.FTZ R107, R107, R74.reuse ;  /* 0x0000004a6b6b7220 */ /* 0x080fe20000410000 */
[----:B------:R-:W-:Y:S01]  /*1ac0*/  @P1 PRMT R32, R110, 0x7610, R32 ;  /* 0x000076106e201816 */ /* 0x000fe20000000020 */
[----:B------:R-:W-:Y:S01]  /*1ad0*/  FMUL.FTZ R74, R73, R74 ;  /* 0x0000004a494a7220 */ /* 0x000fe20000410000 */
[----:B------:R-:W-:Y:S01]  /*1ae0*/  HFMA2.MMA R73, -RZ, RZ, 0, 9.5367431640625e-07 ;  /* 0x00000010ff497435 */ /* 0x000fe200000001ff */
[----:B------:R-:W-:-:S02]  /*1af0*/  F2FP.PACK_AB R65, R114, R69 ;  /* 0x000000457241723e */ /* 0x000fc400000000ff */
[----:B------:R-:W-:Y:S02]  /*1b00*/  @P1 PRMT R34, R34, 0x5410, R68 ;  /* 0x0000541022221816 */ /* 0x000fe40000000044 */
[----:B------:R-:W-:Y:S02]  /*1b10*/  F2FP.PACK_AB R64, R67, R64 ;  /* 0x000000404340723e */ /* 0x000fe400000000ff */
[----:B------:R-:W-:Y:S02]  /*1b20*/  @P1 PRMT R33, R33, 0x5410, R70 ;  /* 0x0000541021211816 */ /* 0x000fe40000000046 */
[----:B------:R-:W-:Y:S01]  /*1b30*/  @P1 PRMT R32, R32, 0x5410, R108 ;  /* 0x0000541020201816 */ /* 0x000fe2000000006c */
[CC--:B------:R-:W-:Y:S01]  /*1b40*/  @P0 IMAD.WIDE.U32 R68, R72.reuse, R73.reuse, c[0x0][0x258] ;  /* 0x0000960048440625 */ /* 0x0c0fe200078e0049 */
[----:B------:R-:W-:Y:S02]  /*1b50*/  @P1 PRMT R35, R35, 0x5410, R71 ;  /* 0x0000541023231816 */ /* 0x000fe40000000047 */
[----:B------:R-:W-:Y:S01]  /*1b60*/  F2FP.PACK_AB R66, R115, R66 ;  /* 0x000000427342723e */ /* 0x000fe200000000ff */
[----:B------:R-:W-:Y:S01]  /*1b70*/  IMAD.WIDE.U32 R72, R72, R73, c[0x0][0x248] ;  /* 0x0000920048487625 */ /* 0x000fe200078e0049 */
[----:B------:R-:W-:Y:S01]  /*1b80*/  F2FP.PACK_AB R67, R74, R107 ;  /* 0x0000006b4a43723e */ /* 0x000fe200000000ff */
[----:B------:R0:W-:Y:S04]  /*1b90*/  @P0 STG.E.128 [R68.64], R32 ;  /* 0x0000002044000986 */ /* 0x0001e8000c101d04 */
[----:B------:R0:W-:Y:S02]  /*1ba0*/  STG.E.128 [R72.64], R64 ;  /* 0x0000004048007986 */ /* 0x0001e4000c101d04 */
.L_x_795:
[----:B------:R-:W-:Y:S05]  /*1bb0*/  BSYNC B1 ;  /* 0x0000000000017941 */ /* 0x000fea0003800000 */
.L_x_794:
[----:B0-----:R-:W-:-:S04]  /*1bc0*/  MOV R65, c[0x0][0x160] ;  /* 0x0000580000417a02 */ /* 0x001fc80000000f00 */
[----:B------:R-:W-:-:S04]  /*1bd0*/  LEA R18, R65, R18, 0x2 ;  /* 0x0000001241127211 */ /* 0x000fc800078e10ff */
[----:B------:R-:W-:-:S13]  /*1be0*/  ISETP.GE.AND P0, PT, R18, c[0x0][0x164], PT ;  /* 0x0000590012007a0c */ /* 0x000fda0003f06270 */
[----:B------:R-:W-:Y:S01]  /*1bf0*/  @P0 CALL.REL.NOINC `(.L_x_785) ;  /* 0x0000001000000944 */ /* 0x000fe20003c00000 */
[----:B------:R-:W-:Y:S05]  /*1c00*/  BRA `(.L_x_796) ;  /* 0xffffe79000007947 */ /* 0x000fea000383ffff */
.L_x_785:
[----:B0-----:R-:W-:Y:S05]  /*1c10*/  BSYNC B0 ;  /* 0x0000000000007941 */ /* 0x001fea0003800000 */
.L_x_784:
[----:B------:R-:W-:Y:S01]  /*1c20*/  SHF.R.U32.HI R0, RZ, 0x5, R19 ;  /* 0x00000005ff007819 */ /* 0x000fe20000011613 */
[----:B------:R-:W-:Y:S01]  /*1c30*/  WARPSYNC 0xffffffff ;  /* 0xffffffff00007948 */ /* 0x000fe20003800000 */
[C---:B------:R-:W-:Y:S01]  /*1c40*/  LOP3.LUT R2, R19.reuse, 0x1f, RZ, 0xc0, !PT ;  /* 0x0000001f13027812 */ /* 0x040fe200078ec0ff */
[----:B-----5:R-:W0:Y:S01]  /*1c50*/  S2R R20, SR_CTAID.X ;  /* 0x0000000000147919 */ /* 0x020e220000002500 */
        /* <DEDUP_REMOVED lines=65> */
[----:B------:R-:W-:Y:S02]  /*2070*/  @P3 IADD3.X R37, RZ, R37, RZ, P4, !PT ;  /* 0x00000025ff253210 */ /* 0x000fe400027fe4ff */
        /* <DEDUP_REMOVED lines=44> */
[----:B------:R-:W-:-:S02]  /*2340*/  @P1 MOV R3, R37 ;  /* 0x0000002500031202 */ /* 0x000fc40000000f00 */
[----:B------:R-:W-:Y:S01]  /*2350*/  @P2 STG.E [R6.64], R35 ;  /* 0x0000002306002986 */ /* 0x000fe2000c101904 */
[----:B---3--:R-:W-:Y:S01]  /*2360*/  @P1 MOV R4, R12 ;  /* 0x0000000c00041202 */ /* 0x008fe20000000f00 */
[----:B------:R-:W-:Y:S01]  /*2370*/  FADD.FTZ R0, R0, R31 ;  /* 0x0000001f00007221 */ /* 0x000fe20000010000 */
[----:B------:R-:W-:Y:S01]  /*2380*/  @P1 MOV R5, R23 ;  /* 0x0000001700051202 */ /* 0x000fe20000000f00 */
[----:B------:R-:W-:Y:S01]  /*2390*/  @P2 STG.E [R8.64], R11 ;  /* 0x0000000b08002986 */ /* 0x000fe2000c101904 */
[----:B------:R-:W-:Y:S01]  /*23a0*/  @P1 IADD3 R14, P3, R14, 0x200, RZ ;  /* 0x000002000e0e1810 */ /* 0x000fe20007f7e0ff */
[----:B----4-:R-:W-:Y:S01]  /*23b0*/  FADD.FTZ R19, R0, R19 ;  /* 0x0000001300137221 */ /* 0x010fe20000010000 */
[----:B------:R-:W-:Y:S01]  /*23c0*/  @P1 IADD3 R12, P4, R12, 0x200, RZ ;  /* 0x000002000c0c1810 */ /* 0x000fe20007f9e0ff */
[----:B------:R0:W-:Y:S01]  /*23d0*/  @P1 STG.E [R2.64], R21 ;  /* 0x0000001502001986 */ /* 0x0001e2000c101904 */
[----:B------:R-:W-:Y:S02]  /*23e0*/  @P1 IADD3.X R37, RZ, R37, RZ, P3, !PT ;  /* 0x00000025ff251210 */ /* 0x000fe40001ffe4ff */
[----:B------:R-:W-:Y:S01]  /*23f0*/  @P1 IADD3.X R23, RZ, R23, RZ, P4, !PT ;  /* 0x00000017ff171210 */ /* 0x000fe200027fe4ff */
        /* <DEDUP_REMOVED lines=9> */
.L_x_790:
[----:B------:R-:W-:Y:S01]  /*2490*/  HFMA2.MMA R108, -RZ, RZ, 0, 5.9604644775390625e-08 ;  /* 0x00000001ff6c7435 */ /* 0x000fe200000001ff */
[----:B------:R-:W-:-:S02]  /*24a0*/  MOV R67, R109 ;  /* 0x0000006d00437202 */ /* 0x000fc40000000f00 */
[----:B------:R-:W-:Y:S02]  /*24b0*/  MOV R69, 0x1f ;  /* 0x0000001f00457802 */ /* 0x000fe40000000f00 */
[----:B------:R-:W-:Y:S02]  /*24c0*/  MOV R112, 0xffffffff ;  /* 0xffffffff00707802 */ /* 0x000fe40000000f00 */
[----:B------:R-:W-:Y:S02]  /*24d0*/  MOV R64, 0x24f0 ;  /* 0x000024f000407802 */ /* 0x000fe40000000f00 */
[----:B------:R-:W-:Y:S05]  /*24e0*/  CALL.REL.NOINC `($__internal_20_$__cuda_sm70_shflsync_bfly_p) ;  /* 0x0000046000007944 */ /* 0x000fea0003c00000 */
[----:B-1----:R-:W-:Y:S01]  /*24f0*/  MOV R66, R67 ;  /* 0x0000004300427202 */ /* 0x002fe20000000f00 */
[----:B0-----:R-:W-:Y:S05]  /*2500*/  BRA `(.L_x_797) ;  /* 0xffffeaf000007947 */ /* 0x001fea000383ffff */
.L_x_791:
[----:B------:R-:W-:Y:S01]  /*2510*/  HFMA2.MMA R108, -RZ, RZ, 0, 5.9604644775390625e-08 ;  /* 0x00000001ff6c7435 */ /* 0x000fe200000001ff */
[----:B------:R-:W-:Y:S02]  /*2520*/  MOV R67, R110 ;  /* 0x0000006e00437202 */ /* 0x000fe40000000f00 */
[----:B------:R-:W-:Y:S02]  /*2530*/  MOV R69, 0x1f ;  /* 0x0000001f00457802 */ /* 0x000fe40000000f00 */
[----:B------:R-:W-:-:S02]  /*2540*/  MOV R112, 0xffffffff ;  /* 0xffffffff00707802 */ /* 0x000fc40000000f00 */
[----:B------:R-:W-:Y:S02]  /*2550*/  MOV R64, 0x2570 ;  /* 0x0000257000407802 */ /* 0x000fe40000000f00 */
[----:B01----:R-:W-:Y:S05]  /*2560*/  CALL.REL.NOINC `($__internal_20_$__cuda_sm70_shflsync_bfly_p) ;  /* 0x000003e000007944 */ /* 0x003fea0003c00000 */
[----:B------:R-:W-:Y:S01]  /*2570*/  FADD.FTZ R109, R66, R109 ;  /* 0x0000006d426d7221 */ /* 0x000fe20000010000 */
[----:B0-----:R-:W-:Y:S01]  /*2580*/  HFMA2.MMA R108, -RZ, RZ, 0, 1.1920928955078125e-07 ;  /* 0x00000002ff6c7435 */ /* 0x001fe200000001ff */
[----:B-1----:R-:W-:Y:S01]  /*2590*/  FADD.FTZ R110, R110, R67 ;  /* 0x000000436e6e7221 */ /* 0x002fe20000010000 */
[----:B------:R-:W-:Y:S02]  /*25a0*/  MOV R69, 0x1f ;  /* 0x0000001f00457802 */ /* 0x000fe40000000f00 */
[----:B------:R-:W-:Y:S02]  /*25b0*/  MOV R112, 0xffffffff ;  /* 0xffffffff00707802 */ /* 0x000fe40000000f00 */
[----:B------:R-:W-:Y:S02]  /*25c0*/  MOV R67, R109 ;  /* 0x0000006d00437202 */ /* 0x000fe40000000f00 */
[----:B------:R-:W-:Y:S02]  /*25d0*/  MOV R64, 0x25f0 ;  /* 0x000025f000407802 */ /* 0x000fe40000000f00 */
[----:B------:R-:W-:Y:S05]  /*25e0*/  CALL.REL.NOINC `($__internal_20_$__cuda_sm70_shflsync_bfly_p) ;  /* 0x0000036000007944 */ /* 0x000fea0003c00000 */
[----:B0-----:R-:W-:Y:S01]  /*25f0*/  HFMA2.MMA R108, -RZ, RZ, 0, 1.1920928955078125e-07 ;  /* 0x00000002ff6c7435 */ /* 0x001fe200000001ff */
[----:B-1----:R-:W-:-:S02]  /*2600*/  MOV R66, R67 ;  /* 0x0000004300427202 */ /* 0x002fc40000000f00 */
[----:B------:R-:W-:Y:S02]  /*2610*/  MOV R67, R110 ;  /* 0x0000006e00437202 */ /* 0x000fe40000000f00 */
[----:B------:R-:W-:Y:S02]  /*2620*/  MOV R69, 0x1f ;  /* 0x0000001f00457802 */ /* 0x000fe40000000f00 */
[----:B------:R-:W-:Y:S02]  /*2630*/  MOV R112, 0xffffffff ;  /* 0xffffffff00707802 */ /* 0x000fe40000000f00 */
[----:B------:R-:W-:Y:S02]  /*2640*/  MOV R64, 0x2660 ;  /* 0x0000266000407802 */ /* 0x000fe40000000f00 */
[----:B------:R-:W-:Y:S05]  /*2650*/  CALL.REL.NOINC `($__internal_20_$__cuda_sm70_shflsync_bfly_p) ;  /* 0x000002f000007944 */ /* 0x000fea0003c00000 */
[----:B------:R-:W-:Y:S01]  /*2660*/  FADD.FTZ R109, R66, R109 ;  /* 0x0000006d426d7221 */ /* 0x000fe20000010000 */
[----:B0-----:R-:W-:Y:S01]  /*2670*/  HFMA2.MMA R108, -RZ, RZ, 0, 2.384185791015625e-07 ;  /* 0x00000004ff6c7435 */ /* 0x001fe200000001ff */
[----:B-1----:R-:W-:Y:S01]  /*2680*/  FADD.FTZ R110, R110, R67 ;  /* 0x000000436e6e7221 */ /* 0x002fe20000010000 */
[----:B------:R-:W-:Y:S02]  /*2690*/  MOV R69, 0x1f ;  /* 0x0000001f00457802 */ /* 0x000fe40000000f00 */
[----:B------:R-:W-:-:S02]  /*26a0*/  MOV R112, 0xffffffff ;  /* 0xffffffff00707802 */ /* 0x000fc40000000f00 */
[----:B------:R-:W-:Y:S02]  /*26b0*/  MOV R67, R109 ;  /* 0x0000006d00437202 */ /* 0x000fe40000000f00 */
[----:B------:R-:W-:Y:S02]  /*26c0*/  MOV R64, 0x26e0 ;  /* 0x000026e000407802 */ /* 0x000fe40000000f00 */
[----:B------:R-:W-:Y:S05]  /*26d0*/  CALL.REL.NOINC `($__internal_20_$__cuda_sm70_shflsync_bfly_p) ;  /* 0x0000027000007944 */ /* 0x000fea0003c00000 */
[----:B0-----:R-:W-:Y:S01]  /*26e0*/  HFMA2.MMA R108, -RZ, RZ, 0, 2.384185791015625e-07 ;  /* 0x00000004ff6c7435 */ /* 0x001fe200000001ff */
[----:B-1----:R-:W-:Y:S02]  /*26f0*/  MOV R66, R67 ;  /* 0x0000004300427202 */ /* 0x002fe40000000f00 */
[----:B------:R-:W-:Y:S02]  /*2700*/  MOV R67, R110 ;  /* 0x0000006e00437202 */ /* 0x000fe40000000f00 */
[----:B------:R-:W-:Y:S02]  /*2710*/  MOV R69, 0x1f ;  /* 0x0000001f00457802 */ /* 0x000fe40000000f00 */
[----:B------:R-:W-:Y:S02]  /*2720*/  MOV R112, 0xffffffff ;  /* 0xffffffff00707802 */ /* 0x000fe40000000f00 */
[----:B------:R-:W-:-:S02]  /*2730*/  MOV R64, 0x2750 ;  /* 0x0000275000407802 */ /* 0x000fc40000000f00 */
[----:B------:R-:W-:Y:S05]  /*2740*/  CALL.REL.NOINC `($__internal_20_$__cuda_sm70_shflsync_bfly_p) ;  /* 0x0000020000007944 */ /* 0x000fea0003c00000 */
[----:B------:R-:W-:Y:S01]  /*2750*/  FADD.FTZ R109, R66, R109 ;  /* 0x0000006d426d7221 */ /* 0x000fe20000010000 */
[----:B0-----:R-:W-:Y:S01]  /*2760*/  HFMA2.MMA R108, -RZ, RZ, 0, 4.76837158203125e-07 ;  /* 0x00000008ff6c7435 */ /* 0x001fe200000001ff */
[----:B-1----:R-:W-:Y:S01]  /*2770*/  FADD.FTZ R70, R110, R67 ;  /* 0x000000436e467221 */ /* 0x002fe20000010000 */
[----:B------:R-:W-:-:S02]  /*2780*/  MOV R69, 0x1f ;  /* 0x0000001f00457802 */ /* 0x000fc40000000f00 */
[----:B------:R-:W-:Y:S02]  /*2790*/  MOV R112, 0xffffffff ;  /* 0xffffffff00707802 */ /* 0x000fe40000000f00 */
[----:B------:R-:W-:Y:S02]  /*27a0*/  MOV R67, R109 ;  /* 0x0000006d00437202 */ /* 0x000fe40000000f00 */
[----:B------:R-:W-:Y:S02]  /*27b0*/  MOV R64, 0x27d0 ;  /* 0x000027d000407802 */ /* 0x000fe40000000f00 */
[----:B------:R-:W-:Y:S05]  /*27c0*/  CALL.REL.NOINC `($__internal_20_$__cuda_sm70_shflsync_bfly_p) ;  /* 0x0000018000007944 */ /* 0x000fea0003c00000 */
[----:B0-----:R-:W-:Y:S01]  /*27d0*/  HFMA2.MMA R108, -RZ, RZ, 0, 4.76837158203125e-07 ;  /* 0x00000008ff6c7435 */ /* 0x001fe200000001ff */
[----:B-1----:R-:W-:Y:S02]  /*27e0*/  MOV R66, R67 ;  /* 0x0000004300427202 */ /* 0x002fe40000000f00 */
[----:B------:R-:W-:Y:S02]  /*27f0*/  MOV R67, R70 ;  /* 0x0000004600437202 */ /* 0x000fe40000000f00 */
[----:B------:R-:W-:Y:S02]  /*2800*/  MOV R69, 0x1f ;  /* 0x0000001f00457802 */ /* 0x000fe40000000f00 */
[----:B------:R-:W-:-:S02]  /*2810*/  MOV R112, 0xffffffff ;  /* 0xffffffff00707802 */ /* 0x000fc40000000f00 */
[----:B------:R-:W-:Y:S02]  /*2820*/  MOV R64, 0x2840 ;  /* 0x0000284000407802 */ /* 0x000fe40000000f00 */
[----:B------:R-:W-:Y:S05]  /*2830*/  CALL.REL.NOINC `($__internal_20_$__cuda_sm70_shflsync_bfly_p) ;  /* 0x0000011000007944 */ /* 0x000fea0003c00000 */
[----:B------:R-:W-:Y:S01]  /*2840*/  FADD.FTZ R68, R66, R109 ;  /* 0x0000006d42447221 */ /* 0x000fe20000010000 */
[----:B0-----:R-:W-:Y:S01]  /*2850*/  HFMA2.MMA R108, -RZ, RZ, 0, 9.5367431640625e-07 ;  /* 0x00000010ff6c7435 */ /* 0x001fe200000001ff */
[----:B-1----:R-:W-:Y:S01]  /*2860*/  FADD.FTZ R70, R70, R67 ;  /* 0x0000004346467221 */ /* 0x002fe20000010000 */
[----:B------:R-:W-:Y:S02]  /*2870*/  MOV R69, 0x1f ;  /* 0x0000001f00457802 */ /* 0x000fe40000000f00 */
[----:B------:R-:W-:Y:S02]  /*2880*/  MOV R112, 0xffffffff ;  /* 0xffffffff00707802 */ /* 0x000fe40000000f00 */
[----:B------:R-:W-:Y:S02]  /*2890*/  MOV R67, R68 ;  /* 0x0000004400437202 */ /* 0x000fe40000000f00 */
[----:B------:R-:W-:Y:S02]  /*28a0*/  MOV R64, 0x28c0 ;  /* 0x000028c000407802 */ /* 0x000fe40000000f00 */
[----:B------:R-:W-:Y:S05]  /*28b0*/  CALL.REL.NOINC `($__internal_20_$__cuda_sm70_shflsync_bfly_p) ;  /* 0x0000009000007944 */ /* 0x000fea0003c00000 */
[----:B0-----:R-:W-:Y:S01]  /*28c0*/  HFMA2.MMA R108, -RZ, RZ, 0, 9.5367431640625e-07 ;  /* 0x00000010ff6c7435 */ /* 0x001fe200000001ff */
[----:B-1----:R-:W-:-:S02]  /*28d0*/  MOV R71, R67 ;  /* 0x0000004300477202 */ /* 0x002fc40000000f00 */
[----:B------:R-:W-:Y:S02]  /*28e0*/  MOV R67, R70 ;  /* 0x0000004600437202 */ /* 0x000fe40000000f00 */
[----:B------:R-:W-:Y:S02]  /*28f0*/  MOV R69, 0x1f ;  /* 0x0000001f00457802 */ /* 0x000fe40000000f00 */
[----:B------:R-:W-:Y:S02]  /*2900*/  MOV R112, 0xffffffff ;  /* 0xffffffff00707802 */ /* 0x000fe40000000f00 */
[----:B------:R-:W-:Y:S02]  /*2910*/  MOV R64, 0x2930 ;  /* 0x0000293000407802 */ /* 0x000fe40000000f00 */
[----:B------:R-:W-:Y:S05]  /*2920*/  CALL.REL.NOINC `($__internal_20_$__cuda_sm70_shflsync_bfly_p) ;  /* 0x0000002000007944 */ /* 0x000fea0003c00000 */
[----:B-1----:R-:W-:Y:S01]  /*2930*/  MOV R65, R67 ;  /* 0x0000004300417202 */ /* 0x002fe20000000f00 */
[----:B0-----:R-:W-:Y:S05]  /*2940*/  BRA `(.L_x_798) ;  /* 0xffffe7d000007947 */ /* 0x001fea000383ffff */
        .weak           $__internal_20_$__cuda_sm70_shflsync_bfly_p
        .type           $__internal_20_$__cuda_sm70_shflsync_bfly_p,@function
        .size           $__internal_20_$__cuda_sm70_shflsync_bfly_p,(.L_x_7198 - $__internal_20_$__cuda_sm70_shflsync_bfly_p)
$__internal_20_$__cuda_sm70_shflsync_bfly_p:
[----:B------:R-:W-:Y:S01]  /*2950*/  HFMA2.MMA R65, -RZ, RZ, 0, 0 ;  /* 0x00000000ff417435 */ /* 0x000fe200000001ff */
[----:B------:R-:W-:Y:S04]  /*2960*/  WARPSYNC R112 ;  /* 0x0000007000007348 */ /* 0x000fe80003800000 */
[----:B------:R0:W1:Y:S01]  /*2970*/  SHFL.BFLY PT, R67, R67, R108, R69 ;  /* 0x0c00006c43437389 */ /* 0x00006200000e0045 */
[----:B------:R-:W-:Y:S05]  /*2980*/  RET.REL.NODEC R64 `(_ZN10layer_norm13ln_bwd_kernelINS_13Kernel_traitsI6__halfS2_S2_S2_fjLj512ELj1ELj4ELj1ELj16ENS_18Kernel_traits_baseILj512ES2_S2_S2_S2_fjLj128EEEEELb0ELb0ELb0ELb0EEEvNS_9BwdParamsE) ;  /* 0xffffd67040007950 */ /* 0x000fea0003c3ffff */
.L_x_799:
        /* <DEDUP_REMOVED lines=15> */
.L_x_7198:


//--------------------- .text._ZN10layer_norm13ln_bwd_kernelINS_13Kernel_traitsI6__halfS2_S2_S2_fjLj512ELj1ELj4ELj1ELj16ENS_18Kernel_traits_baseILj512ES2_S2_S2_S2_fjLj128EEEEELb0ELb0ELb0ELb1EEEvNS_9BwdParamsE --------------------------
	.section	.text._ZN10layer_norm13ln_bwd_kernelINS_13Kernel_traitsI6__halfS2_S2_S2_fjLj512ELj1ELj4ELj1ELj16ENS_18Kernel_traits_baseILj512ES2_S2_S2_S2_fjLj128EEEEELb0ELb0ELb0ELb1EEEvNS_9BwdParamsE,"ax",@progbits
	.sectioninfo	@"SHI_REGISTERS=124"
	.align	128
        .global         _ZN10layer_norm13ln_bwd_kernelINS_13Kernel_traitsI6__halfS2_S2_S2_fjLj512ELj1ELj4ELj1ELj16ENS_18Kernel_traits_baseILj512ES2_S2_S2_S2_fjLj128EEEEELb0ELb0ELb0ELb1EEEvNS_9BwdParamsE
        .type           _ZN10layer_norm13ln_bwd_kernelINS_13Kernel_traitsI6__halfS2_S2_S2_fjLj512ELj1ELj4ELj1ELj16ENS_18Kernel_traits_baseILj512ES2_S2_S2_S2_fjLj128EEEEELb0ELb0ELb0ELb1EEEvNS_9BwdParamsE,@function
        .size           _ZN10layer_norm13ln_bwd_kernelINS_13Kernel_traitsI6__halfS2_S2_S2_fjLj512ELj1ELj4ELj1ELj16ENS_18Kernel_traits_baseILj512ES2_S2_S2_S2_fjLj128EEEEELb0ELb0ELb0ELb1EEEvNS_9BwdParamsE,(.L_x_7199 - _ZN10layer_norm13ln_bwd_kernelINS_13Kernel_traitsI6__halfS2_S2_S2_fjLj512ELj1ELj4ELj1ELj16ENS_18Kernel_traits_baseILj512ES2_S2_S2_S2_fjLj128EEEEELb0ELb0ELb0ELb1EEEvNS_9BwdParamsE)
        .other          _ZN10layer_norm13ln_bwd_kernelINS_13Kernel_traitsI6__halfS2_S2_S2_fjLj512ELj1ELj4ELj1ELj16ENS_18Kernel_traits_baseILj512ES2_S2_S2_S2_fjLj128EEEEELb0ELb0ELb0ELb1EEEvNS_9BwdParamsE,@"STO_CUDA_ENTRY STV_DEFAULT"
_ZN10layer_norm13ln_bwd_kernelINS_13Kernel_traitsI6__halfS2_S2_S2_fjLj512ELj1ELj4ELj1ELj16ENS_18Kernel_traits_baseILj512ES2_S2_S2_S2_fjLj128EEEEELb0ELb0ELb0ELb1EEEvNS_9BwdParamsE:
.text._ZN10layer_norm13ln_bwd_kernelINS_13Kernel_traitsI6__halfS2_S2_S2_fjLj512ELj1ELj4ELj1ELj16ENS_18Kernel_traits_baseILj512ES2_S2_S2_S2_fjLj128EEEEELb0ELb0ELb0ELb1EEEvNS_9BwdParamsE:
        /* <DEDUP_REMOVED lines=26> */
.L_x_801:
        /* <DEDUP_REMOVED lines=24> */
[----:B--2---:R-:W-:-:S02]  /*0320*/  HADD2.F32 R84, -RZ, R77.H0_H0 ;  /* 0x2000004dff547230 */ /* 0x004fc40000004100 */
[----:B------:R-:W-:Y:S02]  /*0330*/  HADD2.F32 R83, -RZ, R77.H1_H1 ;  /* 0x3000004dff537230 */ /* 0x000fe40000004100 */
[--C-:B------:R-:W-:Y:S02]  /*0340*/  HADD2.F32 R82, -RZ, R78.reuse.H0_H0 ;  /* 0x2000004eff527230 */ /* 0x100fe40000004100 */
[----:B------:R-:W-:Y:S02]  /*0350*/  HADD2.F32 R81, -RZ, R78.H1_H1 ;  /* 0x3000004eff517230 */ /* 0x000fe40000004100 */
[--C-:B------:R-:W-:Y:S02]  /*0360*/  HADD2.F32 R86, -RZ, R76.reuse.H0_H0 ;  /* 0x2000004cff567230 */ /* 0x100fe40000004100 */
[----:B------:R-:W-:Y:S02]  /*0370*/  HADD2.F32 R85, -RZ, R76.H1_H1 ;  /* 0x3000004cff557230 */ /* 0x000fe40000004100 */
[----:B------:R-:W-:-:S02]  /*0380*/  HADD2.F32 R80, -RZ, R79.H0_H0 ;  /* 0x2000004fff507230 */ /* 0x000fc40000004100 */
[--C-:B---3--:R-:W-:Y:S02]  /*0390*/  HADD2.F32 R78, -RZ, R68.reuse.H0_H0 ;  /* 0x20000044ff4e7230 */ /* 0x108fe40000004100 */
[----:B------:R-:W-:Y:S01]  /*03a0*/  HADD2.F32 R77, -RZ, R68.H1_H1 ;  /* 0x30000044ff4d7230 */ /* 0x000fe20000004100 */
[----:B------:R-:W-:Y:S01]  /*03b0*/  MOV R68, RZ ;  /* 0x000000ff00447202 */ /* 0x000fe20000000f00 */
[--C-:B------:R-:W-:Y:S02]  /*03c0*/  HADD2.F32 R74, -RZ, R70.reuse.H0_H0 ;  /* 0x20000046ff4a7230 */ /* 0x100fe40000004100 */
[----:B------:R-:W-:Y:S01]  /*03d0*/  HADD2.F32 R73, -RZ, R70.H1_H1 ;  /* 0x30000046ff497230 */ /* 0x000fe20000004100 */
[----:B------:R-:W-:Y:S01]  /*03e0*/  MOV R70, RZ ;  /* 0x000000ff00467202 */ /* 0x000fe20000000f00 */
[----:B------:R-:W-:Y:S02]  /*03f0*/  HADD2.F32 R72, -RZ, R71.H0_H0 ;  /* 0x20000047ff487230 */ /* 0x000fe40000004100 */
[----:B------:R-:W-:-:S02]  /*0400*/  HADD2.F32 R79, -RZ, R79.H1_H1 ;  /* 0x3000004fff4f7230 */ /* 0x000fc40000004100 */
[--C-:B------:R-:W-:Y:S02]  /*0410*/  HADD2.F32 R76, -RZ, R69.reuse.H0_H0 ;  /* 0x20000045ff4c7230 */ /* 0x100fe40000004100 */
[----:B------:R-:W-:Y:S02]  /*0420*/  HADD2.F32 R75, -RZ, R69.H1_H1 ;  /* 0x30000045ff4b7230 */ /* 0x000fe40000004100 */
[----:B0-----:R-:W-:Y:S02]  /*0430*/  HADD2.F32 R71, -RZ, R71.H1_H1 ;  /* 0x30000047ff477230 */ /* 0x001fe40000004100 */
.L_x_807:
[----:B------:R-:W-:Y:S01]  /*0440*/  ISETP.NE.U32.AND P1, PT, RZ, c[0x0][0x1c0], PT ;  /* 0x00007000ff007a0c */ /* 0x000fe20003f25070 */
[----:B------:R-:W-:Y:S01]  /*0450*/  IMAD R2, R87, c[0x0][0x168], RZ ;  /* 0x00005a0057027a24 */ /* 0x000fe200078e02ff */
[----:B------:R-:W-:Y:S02]  /*0460*/  LOP3.LUT R16, R57, 0x1f, RZ, 0xc0, !PT ;  /* 0x0000001f39107812 */ /* 0x000fe400078ec0ff */
[----:B------:R-:W-:Y:S02]  /*0470*/  ISETP.NE.AND.EX P1, PT, RZ, c[0x0][0x1c4], PT, P1 ;  /* 0x00007100ff007a0c */ /* 0x000fe40003f25310 */
[----:B------:R-:W-:-:S02]  /*0480*/  SHF.R.S32.HI R3, RZ, 0x1f, R2 ;  /* 0x0000001fff037819 */ /* 0x000fc40000011402 */
[----:B------:R-:W-:Y:S02]  /*0490*/  SHF.R.S32.HI R18, RZ, 0x1f, R87 ;  /* 0x0000001fff127819 */ /* 0x000fe40000011457 */
[----:B------:R-:W-:Y:S02]  /*04a0*/  LEA.HI R3, R3, R2, RZ, 0x3 ;  /* 0x0000000203037211 */ /* 0x000fe400078f18ff */
[----:B------:R-:W-:Y:S02]  /*04b0*/  MOV R33, 0x10 ;  /* 0x0000001000217802 */ /* 0x000fe40000000f00 */
[----:B------:R-:W-:-:S03]  /*04c0*/  LEA.HI.SX32 R69, R3, R16, 0x1d ;  /* 0x0000001003457211 */ /* 0x000fc600078feaff */
[----:B------:R-:W-:Y:S02]  /*04d0*/  @P1 LEA R2, P0, R87, c[0x0][0x1c0], 0x1 ;  /* 0x0000700057021a11 */ /* 0x000fe400078008ff */
[----:B------:R-:W-:Y:S01]  /*04e0*/  MOV R34, 0x4 ;  /* 0x0000000400227802 */ /* 0x000fe20000000f00 */
[----:B------:R-:W-:Y:S01]  /*04f0*/  IMAD.WIDE.U32 R16, R69, R33, c[0x0][0x188] ;  /* 0x0000620045107625 */ /* 0x000fe200078e0021 */
[----:B------:R-:W-:-:S03]  /*0500*/  @P1 LEA.HI.X R3, R87, c[0x0][0x1c4], R18, 0x1, P0 ;  /* 0x0000710057031a11 */ /* 0x000fc600000f0c12 */
[----:B------:R-:W-:Y:S02]  /*0510*/  IMAD.WIDE R36, R87, R34, c[0x0][0x1a0] ;  /* 0x0000680057247625 */ /* 0x000fe400078e0222 */
[----:B------:R0:W2:Y:S02]  /*0520*/  @P1 LDG.E.U16 R89, [R2.64] ;  /* 0x0000000402591981 */ /* 0x0000a4000c1e1500 */
[C---:B------:R-:W-:Y:S02]  /*0530*/  IMAD.WIDE.U32 R20, R69.reuse, R33, c[0x0][0x208] ;  /* 0x0000820045147625 */ /* 0x040fe400078e0021 */
[----:B------:R-:W3:Y:S01]  /*0540*/  LDG.E.128 R16, [R16.64] ;  /* 0x0000000410107981 */ /* 0x000ee2000c1e1d00 */
[----:B------:R-:W-:-:S03]  /*0550*/  IADD3 R32, R69, 0x20, RZ ;  /* 0x0000002045207810 */ /* 0x000fc60007ffe0ff */
[----:B------:R1:W4:Y:S01]  /*0560*/  LDG.E R96, [R36.64] ;  /* 0x0000000424607981 */ /* 0x000322000c1e1900 */
[----:B------:R-:W-:-:S03]  /*0570*/  IMAD.WIDE R34, R87, R34, c[0x0][0x1a8] ;  /* 0x00006a0057227625 */ /* 0x000fc600078e0222 */
[----:B------:R-:W4:Y:S01]  /*0580*/  LDG.E.128 R20, [R20.64] ;  /* 0x0000000414147981 */ /* 0x000f22000c1e1d00 */
[----:B------:R-:W-:-:S03]  /*0590*/  IMAD.WIDE.U32 R24, R32, R33, c[0x0][0x188] ;  /* 0x0000620020187625 */ /* 0x000fc600078e0021 */
[----:B------:R-:W4:Y:S04]  /*05a0*/  LDG.E R34, [R34.64] ;  /* 0x0000000422227981 */ /* 0x000f28000c1e1900 */
[----:B------:R-:W4:Y:S01]  /*05b0*/  LDG.E.128 R24, [R24.64] ;  /* 0x0000000418187981 */ /* 0x000f22000c1e1d00 */
[----:B------:R-:W-:-:S06]  /*05c0*/  IMAD.WIDE.U32 R28, R32, R33, c[0x0][0x208] ;  /* 0x00008200201c7625 */ /* 0x000fcc00078e0021 */
[----:B------:R-:W4:Y:S01]  /*05d0*/  LDG.E.128 R28, [R28.64] ;  /* 0x000000041c1c7981 */ /* 0x000f22000c1e1d00 */
[----:B------:R-:W-:-:S04]  /*05e0*/  ISETP.NE.U32.AND P0, PT, RZ, c[0x0][0x218], PT ;  /* 0x00008600ff007a0c */ /* 0x000fc80003f05070 */
[----:B------:R-:W-:Y:S02]  /*05f0*/  ISETP.NE.AND.EX P0, PT, RZ, c[0x0][0x21c], PT, P0 ;  /* 0x00008700ff007a0c */ /* 0x000fe40003f05300 */
[----:B-1----:R-:W-:-:S11]  /*0600*/  MOV R36, 0x3f800000 ;  /* 0x3f80000000247802 */ /* 0x002fd60000000f00 */
[----:B0-----:R-:W-:-:S05]  /*0610*/  @P0 IMAD.WIDE.U32 R2, R69, R33, c[0x0][0x218] ;  /* 0x0000860045020625 */ /* 0x001fca00078e0021 */
[----:B------:R0:W5:Y:S01]  /*0620*/  @P0 LDG.E.128 R4, [R2.64] ;  /* 0x0000000402040981 */ /* 0x000162000c1e1d00 */
[----:B------:R-:W-:-:S05]  /*0630*/  @P0 IMAD.WIDE.U32 R32, R32, R33, c[0x0][0x218] ;  /* 0x0000860020200625 */ /* 0x000fca00078e0021 */
[----:B------:R1:W5:Y:S01]  /*0640*/  @P0 LDG.E.128 R8, [R32.64] ;  /* 0x0000000420080981 */ /* 0x000362000c1e1d00 */
[----:B--2---:R-:W-:Y:S01]  /*0650*/  @P1 HADD2.F32 R36, -RZ, R89.H0_H0 ;  /* 0x20000059ff241230 */ /* 0x004fe20000004100 */
[----:B------:R-:W-:Y:S01]  /*0660*/  ISETP.NE.AND P1, PT, R88, RZ, PT ;  /* 0x000000ff5800720c */ /* 0x000fe20003f25270 */
[--C-:B---3--:R-:W-:Y:S02]  /*0670*/  HADD2.F32 R37, -RZ, R16.reuse.H0_H0 ;  /* 0x20000010ff257230 */ /* 0x108fe40000004100 */
[----:B------:R-:W-:Y:S01]  /*0680*/  HADD2.F32 R16, -RZ, R16.H1_H1 ;  /* 0x30000010ff107230 */ /* 0x000fe20000004100 */
[----:B----4-:R-:W-:Y:S01]  /*0690*/  FSEL R96, R96, RZ, !P1 ;  /* 0x000000ff60607208 */ /* 0x010fe20004800000 */
[--C-:B------:R-:W-:Y:S02]  /*06a0*/  HADD2.F32 R93, -RZ, R18.reuse.H0_H0 ;  /* 0x20000012ff5d7230 */ /* 0x100fe40000004100 */
[----:B------:R-:W-:Y:S02]  /*06b0*/  HADD2.F32 R18, -RZ, R18.H1_H1 ;  /* 0x30000012ff127230 */ /* 0x000fe40000004100 */
[----:B------:R-:W-:-:S02]  /*06c0*/  HADD2.F32 R103, -RZ, R21.H0_H0 ;  /* 0x20000015ff677230 */ /* 0x000fc40000004100 */
[----:B------:R-:W-:Y:S01]  /*06d0*/  HADD2.F32 R90, -RZ, R21.H1_H1 ;  /* 0x30000015ff5a7230 */ /* 0x000fe20000004100 */
[C---:B------:R-:W-:Y:S01]  /*06e0*/  FADD.FTZ R21, -R96.reuse, R16 ;  /* 0x0000001060157221 */ /* 0x040fe20000010100 */
[--C-:B------:R-:W-:Y:S02]  /*06f0*/  HADD2.F32 R89, -RZ, R17.reuse.H0_H0 ;  /* 0x20000011ff597230 */ /* 0x100fe40000004100 */
[----:B------:R-:W-:Y:S01]  /*0700*/  HADD2.F32 R92, -RZ, R17.H1_H1 ;  /* 0x30000011ff5c7230 */ /* 0x000fe20000004100 */
[C---:B------:R-:W-:Y:S01]  /*0710*/  FADD.FTZ R17, -R96.reuse, R37 ;  /* 0x0000002560117221 */ /* 0x040fe20000010100 */
[--C-:B------:R-:W-:Y:S02]  /*0720*/  HADD2.F32 R107, -RZ, R20.reuse.H0_H0 ;  /* 0x20000014ff6b7230 */ /* 0x100fe40000004100 */
[--C-:B------:R-:W-:Y:S02]  /*0730*/  HADD2.F32 R94, -RZ, R19.reuse.H0_H0 ;  /* 0x20000013ff5e7230 */ /* 0x100fe40000004100 */
[----:B0-----:R-:W-:Y:S01]  /*0740*/  HADD2.F32 R2, -RZ, R19.H1_H1 ;  /* 0x30000013ff027230 */ /* 0x001fe20000004100 */
[----:B------:R-:W-:Y:S01]  /*0750*/  FADD.FTZ R115, -R96, R18 ;  /* 0x0000001260737221 */ /* 0x000fe20000010100 */
[----:B------:R-:W-:Y:S01]  /*0760*/  HADD2.F32 R19, -RZ, R20.H1_H1 ;  /* 0x30000014ff137230 */ /* 0x000fe20000004100 */
[----:B------:R-:W-:-:S02]  /*0770*/  FMUL.FTZ R16, R34, R21 ;  /* 0x0000001522107220 */ /* 0x000fc40000410000 */
[----:B------:R-:W-:Y:S02]  /*0780*/  FMUL.FTZ R17, R34, R17 ;  /* 0x0000001122117220 */ /* 0x000fe40000410000 */
[----:B------:R-:W-:Y:S01]  /*0790*/  FMUL.FTZ R18, R86, R107 ;  /* 0x0000006b56127220 */ /* 0x000fe20000410000 */
[----:B------:R-:W-:Y:S01]  /*07a0*/  HADD2.F32 R20, -RZ, R26.H0_H0 ;  /* 0x2000001aff147230 */ /* 0x000fe20000004100 */
[----:B------:R-:W-:Y:S01]  /*07b0*/  FADD.FTZ R117, -R96, R94 ;  /* 0x0000005e60757221 */ /* 0x000fe20000010100 */
[--C-:B------:R-:W-:Y:S01]  /*07c0*/  HADD2.F32 R97, -RZ, R25.reuse.H0_H0 ;  /* 0x20000019ff617230 */ /* 0x100fe20000004100 */
[----:B------:R-:W-:Y:S01]  /*07d0*/  FADD.FTZ R66, R19, R66 ;  /* 0x0000004213427221 */ /* 0x000fe20000010000 */
[----:B------:R-:W-:Y:S01]  /*07e0*/  HADD2.F32 R3, -RZ, R25.H1_H1 ;  /* 0x30000019ff037230 */ /* 0x000fe20000004100 */
[-C--:B------:R-:W-:Y:S01]  /*07f0*/  FFMA.FTZ R67, R16, R19.reuse, R67 ;  /* 0x0000001310437223 */ /* 0x080fe20000010043 */
[--C-:B------:R-:W-:Y:S01]  /*0800*/  HADD2.F32 R101, -RZ, R22.reuse.H0_H0 ;  /* 0x20000016ff657230 */ /* 0x100fe20000004100 */
[----:B------:R-:W-:Y:S01]  /*0810*/  FADD.FTZ R25, -R96, R89 ;  /* 0x0000005960197221 */ /* 0x000fe20000010100 */
[----:B------:R-:W-:Y:S01]  /*0820*/  HADD2.F32 R35, -RZ, R22.H1_H1 ;  /* 0x30000016ff237230 */ /* 0x000fe20000004100 */
[----:B------:R-:W-:-:S02]  /*0830*/  FMUL.FTZ R19, R85, R19 ;  /* 0x0000001355137220 */ /* 0x000fc40000410000 */
[----:B------:R-:W-:Y:S02]  /*0840*/  FADD.FTZ R94, RZ, R18 ;  /* 0x00000012ff5e7221 */ /* 0x000fe40000010000 */
[----:B------:R-:W-:Y:S01]  /*0850*/  FFMA.FTZ R98, R17, R18, RZ ;  /* 0x0000001211627223 */ /* 0x000fe200000100ff */
[----:B------:R-:W-:Y:S01]  /*0860*/  HADD2.F32 R22, -RZ, R27.H1_H1 ;  /* 0x3000001bff167230 */ /* 0x000fe20000004100 */
[C---:B------:R-:W-:Y:S01]  /*0870*/  FADD.FTZ R37, -R96.reuse, R20 ;  /* 0x0000001460257221 */ /* 0x040fe20000010100 */
[----:B------:R-:W-:Y:S01]  /*0880*/  HADD2.F32 R26, -RZ, R26.H1_H1 ;  /* 0x3000001aff1a7230 */ /* 0x000fe20000004100 */
[----:B------:R-:W-:Y:S02]  /*0890*/  FADD.FTZ R111, -R96, R92 ;  /* 0x0000005c606f7221 */ /* 0x000fe40000010100 */
[----:B------:R-:W-:Y:S02]  /*08a0*/  FMUL.FTZ R20, R34, R25 ;  /* 0x0000001922147220 */ /* 0x000fe40000410000 */
[----:B------:R-:W-:-:S02]  /*08b0*/  FMUL.FTZ R21, R84, R103 ;  /* 0x0000006754157220 */ /* 0x000fc40000410000 */
[----:B------:R-:W-:Y:S02]  /*08c0*/  FADD.FTZ R100, R94, R19 ;  /* 0x000000135e647221 */ /* 0x000fe40000010000 */
[----:B------:R-:W-:Y:S02]  /*08d0*/  FFMA.FTZ R98, R16, R19, R98 ;  /* 0x0000001310627223 */ /* 0x000fe40000010062 */
[C---:B------:R-:W-:Y:S01]  /*08e0*/  FADD.FTZ R113, -R96.reuse, R93 ;  /* 0x0000005d60717221 */ /* 0x040fe20000010100 */
[--C-:B------:R-:W-:Y:S01]  /*08f0*/  HADD2.F32 R91, -RZ, R23.reuse.H0_H0 ;  /* 0x20000017ff5b7230 */ /* 0x100fe20000004100 */
[C---:B------:R-:W-:Y:S01]  /*0900*/  FADD.FTZ R93, -R96.reuse, R3 ;  /* 0x00000003605d7221 */ /* 0x040fe20000010100 */
[----:B------:R-:W-:Y:S01]  /*0910*/  HADD2.F32 R95, -RZ, R23.H1_H1 ;  /* 0x30000017ff5f7230 */ /* 0x000fe20000004100 */
[----:B------:R-:W-:Y:S01]  /*0920*/  FADD.FTZ R3, -R96, R22 ;  /* 0x0000001660037221 */ /* 0x000fe20000010100 */
[--C-:B------:R-:W-:Y:S01]  /*0930*/  HADD2.F32 R109, -RZ, R24.reuse.H0_H0 ;  /* 0x20000018ff6d7230 */ /* 0x100fe20000004100 */
[----:B------:R-:W-:Y:S01]  /*0940*/  FMUL.FTZ R22, R34, R111 ;  /* 0x0000006f22167220 */ /* 0x000fe20000410000 */
[----:B------:R-:W-:Y:S01]  /*0950*/  HADD2.F32 R105, -RZ, R24.H1_H1 ;  /* 0x30000018ff697230 */ /* 0x000fe20000004100 */
[----:B------:R-:W-:Y:S01]  /*0960*/  FMUL.FTZ R25, R83, R90 ;  /* 0x0000005a53197220 */ /* 0x000fe20000410000 */
[----:B------:R-:W-:Y:S01]  /*0970*/  HADD2.F32 R23, -RZ, R27.H0_H0 ;  /* 0x2000001bff177230 */ /* 0x000fe20000004100 */
[----:B------:R-:W-:-:S02]  /*0980*/  FADD.FTZ R100, R100, R21 ;  /* 0x0000001564647221 */ /* 0x000fc40000010000 */
[----:B------:R-:W-:Y:S01]  /*0990*/  FFMA.FTZ R98, R20, R21, R98 ;  /* 0x0000001514627223 */ /* 0x000fe20000010062 */
[--C-:B------:R-:W-:Y:S01]  /*09a0*/  HADD2.F32 R99, -RZ, R29.reuse.H0_H0 ;  /* 0x2000001dff637230 */ /* 0x100fe20000004100 */
[C---:B------:R-:W-:Y:S01]  /*09b0*/  FADD.FTZ R119, -R96.reuse, R2 ;  /* 0x0000000260777221 */ /* 0x040fe20000010100 */
[----:B-1----:R-:W-:Y:S01]  /*09c0*/  HADD2.F32 R32, -RZ, R29.H1_H1 ;  /* 0x3000001dff207230 */ /* 0x002fe20000004100 */
[----:B------:R-:W-:Y:S01]  /*09d0*/  FADD.FTZ R27, -R96, R26 ;  /* 0x0000001a601b7221 */ /* 0x000fe20000010100 */
[--C-:B------:R-:W-:Y:S01]  /*09e0*/  HADD2.F32 R29, -RZ, R31.reuse.H0_H0 ;  /* 0x2000001fff1d7230 */ /* 0x100fe20000004100 */
[C---:B------:R-:W-:Y:S01]  /*09f0*/  FMUL.FTZ R26, R34.reuse, R115 ;  /* 0x00000073221a7220 */ /* 0x040fe20000410000 */
[----:B------:R-:W-:Y:S01]  /*0a00*/  HADD2.F32 R2, -RZ, R31.H1_H1 ;  /* 0x3000001fff027230 */ /* 0x000fe20000004100 */
[----:B------:R-:W-:Y:S02]  /*0a10*/  FMUL.FTZ R24, R34, R113 ;  /* 0x0000007122187220 */ /* 0x000fe40000410000 */
[----:B------:R-:W-:-:S02]  /*0a20*/  FMUL.FTZ R31, R82, R101 ;  /* 0x00000065521f7220 */ /* 0x000fc40000410000 */
[----:B------:R-:W-:Y:S02]  /*0a30*/  FADD.FTZ R100, R100, R25 ;  /* 0x0000001964647221 */ /* 0x000fe40000010000 */
[----:B------:R-:W-:Y:S01]  /*0a40*/  FFMA.FTZ R98, R22, R25, R98 ;  /* 0x0000001916627223 */ /* 0x000fe20000010062 */
[--C-:B------:R-:W-:Y:S01]  /*0a50*/  HADD2.F32 R121, -RZ, R28.reuse.H0_H0 ;  /* 0x2000001cff797230 */ /* 0x100fe20000004100 */
[C---:B------:R-:W-:Y:S02]  /*0a60*/  FADD.FTZ R109, -R96.reuse, R109 ;  /* 0x0000006d606d7221 */ /* 0x040fe40000010100 */
[C---:B------:R-:W-:Y:S02]  /*0a70*/  FADD.FTZ R105, -R96.reuse, R105 ;  /* 0x0000006960697221 */ /* 0x040fe40000010100 */
[C---:B------:R-:W-:Y:S02]  /*0a80*/  FADD.FTZ R97, -R96.reuse, R97 ;  /* 0x0000006160617221 */ /* 0x040fe40000010100 */
[----:B------:R-:W-:Y:S01]  /*0a90*/  FADD.FTZ R23, -R96, R23 ;  /* 0x0000001760177221 */ /* 0x000fe20000010100 */
[----:B------:R-:W-:Y:S01]  /*0aa0*/  HADD2.F32 R96, -RZ, R28.H1_H1 ;  /* 0x3000001cff607230 */ /* 0x000fe20000004100 */
[----:B------:R-:W-:-:S02]  /*0ab0*/  FADD.FTZ R54, R35, R54 ;  /* 0x0000003623367221 */ /* 0x000fc40000010000 */
[----:B------:R-:W-:Y:S02]  /*0ac0*/  FMUL.FTZ R28, R34, R117 ;  /* 0x00000075221c7220 */ /* 0x000fe40000410000 */
[-C--:B------:R-:W-:Y:S02]  /*0ad0*/  FFMA.FTZ R53, R26, R35.reuse, R53 ;  /* 0x000000231a357223 */ /* 0x080fe40000010035 */
[----:B------:R-:W-:Y:S02]  /*0ae0*/  FMUL.FTZ R35, R81, R35 ;  /* 0x0000002351237220 */ /* 0x000fe40000410000 */
[----:B------:R-:W-:Y:S02]  /*0af0*/  FADD.FTZ R100, R100, R31 ;  /* 0x0000001f64647221 */ /* 0x000fe40000010000 */
[----:B------:R-:W-:Y:S01]  /*0b00*/  FFMA.FTZ R98, R24, R31, R98 ;  /* 0x0000001f18627223 */ /* 0x000fe20000010062 */
[--C-:B------:R-:W-:Y:S01]  /*0b10*/  HADD2.F32 R89, -RZ, R30.reuse.H0_H0 ;  /* 0x2000001eff597230 */ /* 0x100fe20000004100 */
[----:B------:R-:W-:Y:S01]  /*0b20*/  FADD.FTZ R52, R91, R52 ;  /* 0x000000345b347221 */ /* 0x000fe20000010000 */
[----:B------:R-:W-:Y:S01]  /*0b30*/  HADD2.F32 R33, -RZ, R30.H1_H1 ;  /* 0x3000001eff217230 */ /* 0x000fe20000004100 */
[----:B------:R-:W-:-:S02]  /*0b40*/  FMUL.FTZ R30, R34, R119 ;  /* 0x00000077221e7220 */ /* 0x000fc40000410000 */
[-C--:B------:R-:W-:Y:S02]  /*0b50*/  FFMA.FTZ R51, R28, R91.reuse, R51 ;  /* 0x0000005b1c337223 */ /* 0x080fe40000010033 */
[----:B------:R-:W-:Y:S02]  /*0b60*/  FMUL.FTZ R91, R80, R91 ;  /* 0x0000005b505b7220 */ /* 0x000fe40000410000 */
        /* <DEDUP_REMOVED lines=17> */
[C---:B------:R-:W-:Y:S02]  /*0c80*/  FMUL.FTZ R96, R34.reuse, R97 ;  /* 0x0000006122607220 */ /* 0x040fe40000410000 */
[----:B------:R-:W-:Y:S02]  /*0c90*/  FMUL.FTZ R92, R34, R109 ;  /* 0x0000006d225c7220 */ /* 0x000fe40000410000 */
[----:B------:R-:W-:Y:S02]  /*0ca0*/  FMUL.FTZ R90, R78, R121 ;  /* 0x000000794e5a7220 */ /* 0x000fe40000410000 */
        /* <DEDUP_REMOVED lines=44> */
[----:B------:R-:W-:Y:S01]  /*0f70*/  FFMA.FTZ R97, R33, R23, R106 ;  /* 0x0000001721617223 */ /* 0x000fe2000001006a */
[----:B------:R-:W-:Y:S05]  /*0f80*/  BRA.DIV ~URZ, `(.L_x_804) ;  /* 0x000013b27f007947 */ /* 0x000fea000b800000 */
[----:B------:R0:W1:Y:S02]  /*0f90*/  SHFL.BFLY PT, R37, R108, 0x1, 0x1f ;  /* 0x0c201f006c257f89 */ /* 0x00006400000e0000 */
.L_x_808:
        /* <DEDUP_REMOVED lines=18> */
.L_x_809:
[----:B--2---:R-:W-:Y:S01]  /*10c0*/  FADD.FTZ R108, R108, R97 ;  /* 0x000000616c6c7221 */ /* 0x004fe20000010000 */
[----:B0-----:R-:W-:Y:S01]  /*10d0*/  LOP3.LUT R97, R57, 0x1f, RZ, 0xc0, !PT ;  /* 0x0000001f39617812 */ /* 0x001fe200078ec0ff */
[----:B-1----:R-:W-:Y:S02]  /*10e0*/  FADD.FTZ R2, R2, R103 ;  /* 0x0000006702027221 */ /* 0x002fe40000010000 */
[----:B------:R-:W-:Y:S02]  /*10f0*/  FMUL.FTZ R108, R108, c[0x0][0x1e0] ;  /* 0x000078006c6c7a20 */ /* 0x000fe40000410000 */
[----:B------:R-:W-:Y:S02]  /*1100*/  IMAD R37, R87, c[0x0][0x168], RZ ;  /* 0x00005a0057257a24 */ /* 0x000fe400078e02ff */
[----:B------:R-:W-:Y:S01]  /*1110*/  FMUL.FTZ R3, R2, c[0x0][0x1e0] ;  /* 0x0000780002037a20 */ /* 0x000fe20000410000 */
[----:B------:R-:W-:Y:S02]  /*1120*/  FSEL R108, R108, RZ, !P1 ;  /* 0x000000ff6c6c7208 */ /* 0x000fe40004800000 */
[----:B------:R-:W-:-:S02]  /*1130*/  SHF.R.S32.HI R104, RZ, 0x1f, R37 ;  /* 0x0000001fff687819 */ /* 0x000fc40000011425 */
[----:B------:R-:W-:Y:S01]  /*1140*/  ISETP.NE.U32.AND P1, PT, RZ, c[0x0][0x258], PT ;  /* 0x00009600ff007a0c */ /* 0x000fe20003f25070 */
[--C-:B------:R-:W-:Y:S01]  /*1150*/  FFMA.FTZ R28, R28, R3, R108.reuse ;  /* 0x000000031c1c7223 */ /* 0x100fe2000001006c */
[----:B------:R-:W-:Y:S01]  /*1160*/  LEA.HI R104, R104, R37, RZ, 0x3 ;  /* 0x0000002568687211 */ /* 0x000fe200078f18ff */
[-CC-:B------:R-:W-:Y:S01]  /*1170*/  FFMA.FTZ R30, R30, R3.reuse, R108.reuse ;  /* 0x000000031e1e7223 */ /* 0x180fe2000001006c */
[----:B------:R-:W-:Y:S01]  /*1180*/  ISETP.NE.AND.EX P1, PT, RZ, c[0x0][0x25c], PT, P1 ;  /* 0x00009700ff007a0c */ /* 0x000fe20003f25310 */
[--C-:B------:R-:W-:Y:S01]  /*1190*/  FFMA.FTZ R2, R22, R3, R108.reuse ;  /* 0x0000000316027223 */ /* 0x100fe2000001006c */
[----:B------:R-:W-:Y:S01]  /*11a0*/  LEA.HI.SX32 R22, R104, R97, 0x1d ;  /* 0x0000006168167211 */ /* 0x000fe200078feaff */
[-CC-:B------:R-:W-:Y:S02]  /*11b0*/  FFMA.FTZ R16, R16, R3.reuse, R108.reuse ;  /* 0x0000000310107223 */ /* 0x180fe4000001006c */
[-CC-:B------:R-:W-:Y:S02]  /*11c0*/  FFMA.FTZ R17, R17, R3.reuse, R108.reuse ;  /* 0x0000000311117223 */ /* 0x180fe4000001006c */
[----:B------:R-:W-:-:S02]  /*11d0*/  FFMA.FTZ R93, R93, R3, R108 ;  /* 0x000000035d5d7223 */ /* 0x000fc4000001006c */
[-CC-:B------:R-:W-:Y:S02]  /*11e0*/  FFMA.FTZ R103, R27, R3.reuse, R108.reuse ;  /* 0x000000031b677223 */ /* 0x180fe4000001006c */
[-C--:B------:R-:W-:Y:S02]  /*11f0*/  FFMA.FTZ R37, R92, R3.reuse, R108 ;  /* 0x000000035c257223 */ /* 0x080fe4000001006c */
[----:B------:R-:W-:Y:S02]  /*1200*/  FADD.FTZ R27, R91, -R28 ;  /* 0x8000001c5b1b7221 */ /* 0x000fe40000010000 */
[----:B------:R-:W-:Y:S02]  /*1210*/  FADD.FTZ R95, R95, -R30 ;  /* 0x8000001e5f5f7221 */ /* 0x000fe40000010000 */
        /* <DEDUP_REMOVED lines=8> */
[----:B------:R-:W-:Y:S01]  /*12a0*/  FADD.FTZ R25, R25, -R2 ;  /* 0x8000000219197221 */ /* 0x000fe20000010000 */
[--C-:B-----5:R-:W-:Y:S01]  /*12b0*/  @P0 HADD2.F32 R2, -RZ, R7.reuse.H0_H0 ;  /* 0x20000007ff020230 */ /* 0x120fe20000004100 */
[----:B------:R-:W-:Y:S01]  /*12c0*/  FADD.FTZ R3, R19, -R16 ;  /* 0x8000001013037221 */ /* 0x000fe20000010000 */
[----:B------:R-:W-:Y:S01]  /*12d0*/  @P0 HADD2.F32 R16, -RZ, R7.H1_H1 ;  /* 0x30000007ff100230 */ /* 0x000fe20000004100 */
[----:B------:R-:W-:Y:S01]  /*12e0*/  FADD.FTZ R17, R18, -R17 ;  /* 0x8000001112117221 */ /* 0x000fe20000010000 */
[----:B------:R-:W-:Y:S01]  /*12f0*/  @P0 HADD2.F32 R18, -RZ, R5.H1_H1 ;  /* 0x30000005ff120230 */ /* 0x000fe20000004100 */
[----:B------:R-:W-:Y:S02]  /*1300*/  FADD.FTZ R33, R32, -R93 ;  /* 0x8000005d20217221 */ /* 0x000fe40000010000 */
[C---:B------:R-:W-:Y:S02]  /*1310*/  FMUL.FTZ R93, R34.reuse, R27 ;  /* 0x0000001b225d7220 */ /* 0x040fe40000410000 */
[----:B------:R-:W-:-:S02]  /*1320*/  FMUL.FTZ R95, R34, R95 ;  /* 0x0000005f225f7220 */ /* 0x000fc40000410000 */
[C---:B------:R-:W-:Y:S02]  /*1330*/  FMUL.FTZ R19, R34.reuse, R25 ;  /* 0x0000001922137220 */ /* 0x040fe40000410000 */
[----:B------:R-:W-:Y:S01]  /*1340*/  FADD.FTZ R21, R21, -R20 ;  /* 0x8000001415157221 */ /* 0x000fe20000010000 */
[----:B------:R-:W-:Y:S01]  /*1350*/  @P0 HADD2.F32 R20, -RZ, R6.H0_H0 ;  /* 0x20000006ff140230 */ /* 0x000fe20000004100 */
[----:B------:R-:W-:Y:S02]  /*1360*/  FADD.FTZ R101, R101, -R94 ;  /* 0x8000005e65657221 */ /* 0x000fe40000010000 */
[----:B------:R-:W-:Y:S01]  /*1370*/  @P0 FADD.FTZ R93, R93, R2 ;  /* 0x000000025d5d0221 */ /* 0x000fe20000010000 */
[----:B------:R-:W-:Y:S01]  /*1380*/  @P0 HADD2.F32 R2, -RZ, R4.H0_H0 ;  /* 0x20000004ff020230 */ /* 0x000fe20000004100 */
[----:B------:R-:W-:Y:S01]  /*1390*/  @P0 FADD.FTZ R95, R95, R16 ;  /* 0x000000105f5f0221 */ /* 0x000fe20000010000 */
[----:B------:R-:W-:Y:S01]  /*13a0*/  @P0 HADD2.F32 R16, -RZ, R5.H0_H0 ;  /* 0x20000005ff100230 */ /* 0x000fe20000004100 */
[----:B------:R-:W-:Y:S01]  /*13b0*/  FADD.FTZ R31, R31, -R24 ;  /* 0x800000181f1f7221 */ /* 0x000fe20000010000 */
[----:B------:R-:W-:Y:S01]  /*13c0*/  @P0 HADD2.F32 R24, -RZ, R6.H1_H1 ;  /* 0x30000006ff180230 */ /* 0x000fe20000004100 */
[----:B------:R-:W-:Y:S01]  /*13d0*/  @P0 FADD.FTZ R19, R19, R18 ;  /* 0x0000001213130221 */ /* 0x000fe20000010000 */
[----:B------:R-:W-:Y:S01]  /*13e0*/  @P0 HADD2.F32 R18, -RZ, R8.H1_H1 ;  /* 0x30000008ff120230 */ /* 0x000fe20000004100 */
[C---:B------:R-:W-:Y:S01]  /*13f0*/  FMUL.FTZ R17, R34.reuse, R17 ;  /* 0x0000001122117220 */ /* 0x040fe20000410000 */
[----:B------:R-:W-:Y:S01]  /*1400*/  @P1 F2FP.PACK_AB R32, RZ, R93 ;  /* 0x0000005dff20123e */ /* 0x000fe200000000ff */
[----:B------:R-:W-:-:S02]  /*1410*/  FMUL.FTZ R21, R34, R21 ;  /* 0x0000001522157220 */ /* 0x000fc40000410000 */
[----:B------:R-:W-:Y:S01]  /*1420*/  FMUL.FTZ R25, R34, R101 ;  /* 0x0000006522197220 */ /* 0x000fe20000410000 */
[----:B------:R-:W-:Y:S01]  /*1430*/  @P1 PRMT R15, R32, 0x7610, R15 ;  /* 0x00007610200f1816 */ /* 0x000fe2000000000f */
[----:B------:R-:W-:Y:S02]  /*1440*/  FADD.FTZ R37, R90, -R37 ;  /* 0x800000255a257221 */ /* 0x000fe40000010000 */
[----:B------:R-:W-:Y:S02]  /*1450*/  FADD.FTZ R97, R89, -R98 ;  /* 0x8000006259617221 */ /* 0x000fe40000010000 */
[----:B------:R-:W-:Y:S02]  /*1460*/  FADD.FTZ R103, R100, -R103 ;  /* 0x8000006764677221 */ /* 0x000fe40000010000 */
[----:B------:R-:W-:Y:S02]  /*1470*/  FMUL.FTZ R89, R34, R31 ;  /* 0x0000001f22597220 */ /* 0x000fe40000410000 */
[----:B------:R-:W-:Y:S01]  /*1480*/  @P0 FADD.FTZ R21, R21, R16 ;  /* 0x0000001015150221 */ /* 0x000fe20000010000 */
[----:B------:R-:W-:Y:S01]  /*1490*/  @P0 HADD2.F32 R16, -RZ, R8.H0_H0 ;  /* 0x20000008ff100230 */ /* 0x000fe20000004100 */
[----:B------:R-:W-:Y:S01]  /*14a0*/  @P0 FADD.FTZ R17, R17, R2 ;  /* 0x0000000211110221 */ /* 0x000fe20000010000 */
[----:B------:R-:W-:Y:S01]  /*14b0*/  @P0 HADD2.F32 R2, -RZ, R4.H1_H1 ;  /* 0x30000004ff020230 */ /* 0x000fe20000004100 */
[----:B------:R-:W-:-:S02]  /*14c0*/  FADD.FTZ R105, R29, -R102 ;  /* 0x800000661d697221 */ /* 0x000fc40000010000 */
[----:B------:R-:W-:Y:S02]  /*14d0*/  FADD.FTZ R107, R23, -R92 ;  /* 0x8000005c176b7221 */ /* 0x000fe40000010000 */
[----:B------:R-:W-:Y:S01]  /*14e0*/  @P0 FADD.FTZ R25, R25, R18 ;  /* 0x0000001219190221 */ /* 0x000fe20000010000 */
[----:B------:R-:W-:Y:S01]  /*14f0*/  @P0 HADD2.F32 R18, -RZ, R10.H1_H1 ;  /* 0x3000000aff120230 */ /* 0x000fe20000004100 */
[----:B------:R-:W-:Y:S02]  /*1500*/  FADD.FTZ R99, R99, -R96 ;  /* 0x8000006063637221 */ /* 0x000fe40000010000 */
[C---:B------:R-:W-:Y:S02]  /*1510*/  FMUL.FTZ R3, R34.reuse, R3 ;  /* 0x0000000322037220 */ /* 0x040fe40000410000 */
[C---:B------:R-:W-:Y:S02]  /*1520*/  FMUL.FTZ R23, R34.reuse, R37 ;  /* 0x0000002522177220 */ /* 0x040fe40000410000 */
[----:B------:R-:W-:-:S02]  /*1530*/  FMUL.FTZ R29, R34, R33 ;  /* 0x00000021221d7220 */ /* 0x000fc40000410000 */
[C---:B------:R-:W-:Y:S02]  /*1540*/  FMUL.FTZ R33, R34.reuse, R103 ;  /* 0x0000006722217220 */ /* 0x040fe40000410000 */
[----:B------:R-:W-:Y:S01]  /*1550*/  @P0 FADD.FTZ R89, R89, R20 ;  /* 0x0000001459590221 */ /* 0x000fe20000010000 */
[--C-:B------:R-:W-:Y:S01]  /*1560*/  @P0 HADD2.F32 R20, -RZ, R9.reuse.H0_H0 ;  /* 0x20000009ff140230 */ /* 0x100fe20000004100 */
[----:B------:R-:W-:Y:S01]  /*1570*/  FADD.FTZ R35, R35, -R26 ;  /* 0x8000001a23237221 */ /* 0x000fe20000010000 */
[----:B------:R-:W-:Y:S01]  /*1580*/  @P1 F2FP.PACK_AB R26, RZ, R19 ;  /* 0x00000013ff1a123e */ /* 0x000fe200000000ff */
[----:B------:R-:W-:Y:S01]  /*1590*/  FMUL.FTZ R27, R34, R99 ;  /* 0x00000063221b7220 */ /* 0x000fe20000410000 */
[----:B------:R-:W-:Y:S01]  /*15a0*/  @P1 F2FP.PACK_AB R28, RZ, R89 ;  /* 0x00000059ff1c123e */ /* 0x000fe200000000ff */
[----:B------:R-:W-:Y:S01]  /*15b0*/  @P0 FADD.FTZ R3, R3, R2 ;  /* 0x0000000203030221 */ /* 0x000fe20000010000 */
[----:B------:R-:W-:Y:S01]  /*15c0*/  @P0 HADD2.F32 R2, -RZ, R9.H1_H1 ;  /* 0x30000009ff020230 */ /* 0x000fe20000004100 */
[----:B------:R-:W-:Y:S01]  /*15d0*/  @P0 FADD.FTZ R23, R23, R16 ;  /* 0x0000001017170221 */ /* 0x000fe20000010000 */
[----:B------:R-:W-:Y:S01]  /*15e0*/  @P0 HADD2.F32 R16, -RZ, R10.H0_H0 ;  /* 0x2000000aff100230 */ /* 0x000fe20000004100 */
[----:B------:R-:W-:Y:S01]  /*15f0*/  @P0 FADD.FTZ R33, R33, R18 ;  /* 0x0000001221210221 */ /* 0x000fe20000010000 */
[----:B------:R-:W-:Y:S01]  /*1600*/  @P1 PRMT R14, R28, 0x7610, R14 ;  /* 0x000076101c0e1816 */ /* 0x000fe2000000000e */
[----:B------:R-:W-:-:S02]  /*1610*/  FMUL.FTZ R31, R34, R97 ;  /* 0x00000061221f7220 */ /* 0x000fc40000410000 */
[-C--:B------:R-:W-:Y:S02]  /*1620*/  FMUL.FTZ R18, R89, R36.reuse ;  /* 0x0000002459127220 */ /* 0x080fe40000410000 */
[-C--:B------:R-:W-:Y:S02]  /*1630*/  FMUL.FTZ R89, R21, R36.reuse ;  /* 0x0000002415597220 */ /* 0x080fe40000410000 */
[----:B------:R-:W-:Y:S02]  /*1640*/  FMUL.FTZ R90, R19, R36 ;  /* 0x00000024135a7220 */ /* 0x000fe40000410000 */
[C---:B------:R-:W-:Y:S02]  /*1650*/  FMUL.FTZ R91, R34.reuse, R35 ;  /* 0x00000023225b7220 */ /* 0x040fe40000410000 */
[----:B------:R-:W-:Y:S01]  /*1660*/  @P0 FADD.FTZ R27, R27, R20 ;  /* 0x000000141b1b0221 */ /* 0x000fe20000010000 */
[----:B------:R-:W-:Y:S01]  /*1670*/  @P0 HADD2.F32 R20, -RZ, R11.H0_H0 ;  /* 0x2000000bff140230 */ /* 0x000fe20000004100 */
[----:B------:R-:W-:-:S02]  /*1680*/  FMUL.FTZ R35, R34, R105 ;  /* 0x0000006922237220 */ /* 0x000fc40000410000 */
[----:B------:R-:W-:Y:S01]  /*1690*/  @P0 FADD.FTZ R29, R29, R2 ;  /* 0x000000021d1d0221 */ /* 0x000fe20000010000 */
[----:B------:R-:W-:Y:S01]  /*16a0*/  @P1 F2FP.PACK_AB R2, RZ, R17 ;  /* 0x00000011ff02123e */ /* 0x000fe200000000ff */
[----:B------:R-:W-:Y:S02]  /*16b0*/  @P0 FADD.FTZ R31, R31, R16 ;  /* 0x000000101f1f0221 */ /* 0x000fe40000010000 */
[-C--:B------:R-:W-:Y:S01]  /*16c0*/  FMUL.FTZ R16, R17, R36.reuse ;  /* 0x0000002411107220 */ /* 0x080fe20000410000 */
[----:B------:R-:W-:Y:S01]  /*16d0*/  F2FP.PACK_AB R17, R90, R89 ;  /* 0x000000595a11723e */ /* 0x000fe200000000ff */
[----:B------:R-:W-:Y:S01]  /*16e0*/  @P0 FADD.FTZ R91, R91, R24 ;  /* 0x000000185b5b0221 */ /* 0x000fe20000010000 */
[----:B------:R-:W-:Y:S01]  /*16f0*/  @P0 HADD2.F32 R24, -RZ, R11.H1_H1 ;  /* 0x3000000bff180230 */ /* 0x000fe20000004100 */
[----:B------:R-:W-:Y:S01]  /*1700*/  HFMA2.MMA R90, -RZ, RZ, 0, 9.5367431640625e-07 ;  /* 0x00000010ff5a7435 */ /* 0x000fe200000001ff */
[----:B------:R-:W-:Y:S01]  /*1710*/  FMUL.FTZ R37, R34, R107 ;  /* 0x0000006b22257220 */ /* 0x000fe20000410000 */
[----:B------:R-:W-:Y:S01]  /*1720*/  @P1 F2FP.PACK_AB R34, RZ, R95 ;  /* 0x0000005fff22123e */ /* 0x000fe200000000ff */
[----:B------:R-:W-:Y:S01]  /*1730*/  @P0 FADD.FTZ R35, R35, R20 ;  /* 0x0000001423230221 */ /* 0x000fe20000010000 */
[----:B------:R-:W-:Y:S01]  /*1740*/  @P1 F2FP.PACK_AB R20, RZ, R21 ;  /* 0x00000015ff14123e */ /* 0x000fe200000000ff */
[----:B------:R-:W-:Y:S01]  /*1750*/  @P0 FADD.FTZ R37, R37, R24 ;  /* 0x0000001825250221 */ /* 0x000fe20000010000 */
        /* <DEDUP_REMOVED lines=8> */
[----:B------:R-:W-:Y:S01]  /*17e0*/  F2FP.PACK_AB R16, R21, R16 ;  /* 0x000000101510723e */ /* 0x000fe200000000ff */
[----:B------:R-:W-:Y:S01]  /*17f0*/  @P1 IMAD.WIDE.U32 R2, R69, R90, c[0x0][0x258] ;  /* 0x0000960045021625 */ /* 0x000fe200078e005a */
[----:B------:R-:W-:-:S02]  /*1800*/  @P1 PRMT R15, R15, 0x5410, R34 ;  /* 0x000054100f0f1816 */ /* 0x000fc40000000022 */
[----:B------:R-:W-:Y:S01]  /*1810*/  @P1 PRMT R14, R14, 0x5410, R30 ;  /* 0x000054100e0e1816 */ /* 0x000fe2000000001e */
[----:B------:R-:W-:Y:S01]  /*1820*/  IMAD.WIDE.U32 R20, R69, R90, c[0x0][0x248] ;  /* 0x0000920045147625 */ /* 0x000fe200078e005a */
[----:B------:R-:W-:Y:S02]  /*1830*/  @P1 PRMT R13, R13, 0x5410, R26 ;  /* 0x000054100d0d1816 */ /* 0x000fe4000000001a */
[----:B------:R-:W-:Y:S01]  /*1840*/  @P1 PRMT R12, R12, 0x5410, R24 ;  /* 0x000054100c0c1816 */ /* 0x000fe20000000018 */
[-C--:B------:R-:W-:Y:S01]  /*1850*/  FMUL.FTZ R30, R25, R36.reuse ;  /* 0x00000024191e7220 */ /* 0x080fe20000410000 */
[----:B------:R-:W-:Y:S01]  /*1860*/  F2FP.PACK_AB R19, R92, R93 ;  /* 0x0000005d5c13723e */ /* 0x000fe200000000ff */
[----:B------:R-:W-:Y:S01]  /*1870*/  FMUL.FTZ R32, R29, R36 ;  /* 0x000000241d207220 */ /* 0x000fe20000410000 */
[----:B------:R-:W-:Y:S01]  /*1880*/  F2FP.PACK_AB R18, R91, R18 ;  /* 0x000000125b12723e */ /* 0x000fe200000000ff */
[----:B------:R0:W-:Y:S01]  /*1890*/  @P1 STG.E.128 [R2.64], R12 ;  /* 0x0000000c02001986 */ /* 0x0001e2000c101d04 */
[----:B------:R-:W-:Y:S01]  /*18a0*/  @P1 F2FP.PACK_AB R24, RZ, R27 ;  /* 0x0000001bff18123e */ /* 0x000fe200000000ff */
[-C--:B------:R-:W-:Y:S01]  /*18b0*/  FMUL.FTZ R27, R27, R36.reuse ;  /* 0x000000241b1b7220 */ /* 0x080fe20000410000 */
[----:B------:R-:W-:Y:S01]  /*18c0*/  @P1 F2FP.PACK_AB R28, RZ, R31 ;  /* 0x0000001fff1c123e */ /* 0x000fe200000000ff */
[----:B------:R1:W-:Y:S01]  /*18d0*/  STG.E.128 [R20.64], R16 ;  /* 0x0000001014007986 */ /* 0x0003e2000c101d04 */
[----:B------:R-:W-:Y:S01]  /*18e0*/  @P1 F2FP.PACK_AB R26, RZ, R29 ;  /* 0x0000001dff1a123e */ /* 0x000fe200000000ff */
[-C--:B------:R-:W-:Y:S01]  /*18f0*/  FMUL.FTZ R31, R31, R36.reuse ;  /* 0x000000241f1f7220 */ /* 0x080fe20000410000 */
[----:B0-----:R-:W-:Y:S01]  /*1900*/  @P1 F2FP.PACK_AB R3, RZ, R23 ;  /* 0x00000017ff03123e */ /* 0x001fe200000000ff */
[-C--:B------:R-:W-:Y:S01]  /*1910*/  FMUL.FTZ R2, R37, R36.reuse ;  /* 0x0000002425027220 */ /* 0x080fe20000410000 */
[----:B------:R-:W-:Y:S01]  /*1920*/  @P1 F2FP.PACK_AB R37, RZ, R37 ;  /* 0x00000025ff25123e */ /* 0x000fe200000000ff */
[-C--:B------:R-:W-:Y:S01]  /*1930*/  FMUL.FTZ R23, R23, R36.reuse ;  /* 0x0000002417177220 */ /* 0x080fe20000410000 */
[----:B------:R-:W-:Y:S01]  /*1940*/  @P1 PRMT R12, R3, 0x7610, R12 ;  /* 0x00007610030c1816 */ /* 0x000fe2000000000c */
[-C--:B-1----:R-:W-:Y:S01]  /*1950*/  FMUL.FTZ R19, R35, R36.reuse ;  /* 0x0000002423137220 */ /* 0x082fe20000410000 */
[----:B------:R-:W-:Y:S01]  /*1960*/  @P1 F2FP.PACK_AB R35, RZ, R35 ;  /* 0x00000023ff23123e */ /* 0x000fe200000000ff */
[----:B------:R-:W-:Y:S01]  /*1970*/  FMUL.FTZ R18, R33, R36 ;  /* 0x0000002421127220 */ /* 0x000fe20000410000 */
[----:B------:R-:W-:-:S02]  /*1980*/  @P1 IADD3 R3, R69, 0x20, RZ ;  /* 0x0000002045031810 */ /* 0x000fc40007ffe0ff */
[----:B------:R-:W-:Y:S02]  /*1990*/  @P1 F2FP.PACK_AB R21, RZ, R25 ;  /* 0x00000019ff15123e */ /* 0x000fe400000000ff */
[----:B------:R-:W-:Y:S02]  /*19a0*/  @P1 F2FP.PACK_AB R33, RZ, R33 ;  /* 0x00000021ff21123e */ /* 0x000fe400000000ff */
[----:B------:R-:W-:Y:S02]  /*19b0*/  @P1 PRMT R13, R24, 0x7610, R13 ;  /* 0x00007610180d1816 */ /* 0x000fe4000000000d */
[----:B------:R-:W-:Y:S02]  /*19c0*/  IADD3 R20, R22, 0x20, RZ ;  /* 0x0000002016147810 */ /* 0x000fe40007ffe0ff */
[----:B------:R-:W-:Y:S02]  /*19d0*/  @P1 PRMT R14, R28, 0x7610, R14 ;  /* 0x000076101c0e1816 */ /* 0x000fe4000000000e */
[----:B------:R-:W-:-:S02]  /*19e0*/  @P1 PRMT R15, R35, 0x7610, R15 ;  /* 0x00007610230f1816 */ /* 0x000fc4000000000f */
[----:B------:R-:W-:Y:S01]  /*19f0*/  F2FP.PACK_AB R19, R2, R19 ;  /* 0x000000130213723e */ /* 0x000fe200000000ff */
[-C--:B------:R-:W-:Y:S01]  /*1a00*/  @P1 IMAD.WIDE.U32 R2, R3, R90.reuse, c[0x0][0x258] ;  /* 0x0000960003021625 */ /* 0x080fe200078e005a */
[----:B------:R-:W-:Y:S02]  /*1a10*/  @P1 PRMT R12, R12, 0x5410, R21 ;  /* 0x000054100c0c1816 */ /* 0x000fe40000000015 */
[----:B------:R-:W-:Y:S01]  /*1a20*/  @P1 PRMT R13, R13, 0x5410, R26 ;  /* 0x000054100d0d1816 */ /* 0x000fe2000000001a */
[----:B------:R-:W-:Y:S01]  /*1a30*/  IMAD.WIDE.U32 R20, R20, R90, c[0x0][0x248] ;  /* 0x0000920014147625 */ /* 0x000fe200078e005a */
[----:B------:R-:W-:Y:S02]  /*1a40*/  @P1 PRMT R14, R14, 0x5410, R33 ;  /* 0x000054100e0e1816 */ /* 0x000fe40000000021 */
[----:B------:R-:W-:Y:S02]  /*1a50*/  @P1 PRMT R15, R15, 0x5410, R37 ;  /* 0x000054100f0f1816 */ /* 0x000fe40000000025 */
[----:B------:R-:W-:-:S02]  /*1a60*/  F2FP.PACK_AB R18, R18, R31 ;  /* 0x0000001f1212723e */ /* 0x000fc400000000ff */
[----:B------:R-:W-:Y:S01]  /*1a70*/  F2FP.PACK_AB R17, R32, R27 ;  /* 0x0000001b2011723e */ /* 0x000fe200000000ff */
[----:B------:R0:W-:Y:S01]  /*1a80*/  @P1 STG.E.128 [R2.64], R12 ;  /* 0x0000000c02001986 */ /* 0x0001e2000c101d04 */
[----:B------:R-:W-:Y:S02]  /*1a90*/  F2FP.PACK_AB R16, R30, R23 ;  /* 0x000000171e10723e */ /* 0x000fe400000000ff */
[----:B------:R-:W-:-:S03]  /*1aa0*/  MOV R22, c[0x0][0x160] ;  /* 0x0000580000167a02 */ /* 0x000fc60000000f00 */
[----:B------:R0:W-:Y:S01]  /*1ab0*/  STG.E.128 [R20.64], R16 ;  /* 0x0000001014007986 */ /* 0x0001e2000c101d04 */
[----:B------:R-:W-:-:S04]  /*1ac0*/  LEA R87, R22, R87, 0x2 ;  /* 0x0000005716577211 */ /* 0x000fc800078e10ff */
[----:B------:R-:W-:-:S13]  /*1ad0*/  ISETP.GE.AND P0, PT, R87, c[0x0][0x164], PT ;  /* 0x0000590057007a0c */ /* 0x000fda0003f06270 */
[----:B0-----:R-:W-:Y:S01]  /*1ae0*/  @P0 CALL.REL.NOINC `(.L_x_806) ;  /* 0x0000001000000944 */ /* 0x001fe20003c00000 */
[----:B------:R-:W-:Y:S05]  /*1af0*/  BRA `(.L_x_807) ;  /* 0xffffe94000007947 */ /* 0x000fea000383ffff */
.L_x_806:
[----:B------:R-:W-:Y:S05]  /*1b00*/  BSYNC B1 ;  /* 0x0000000000017941 */ /* 0x000fea0003800000 */
.L_x_803:
        /* <DEDUP_REMOVED lines=30> */
.L_x_802:
[----:B------:R-:W-:Y:S05]  /*1cf0*/  BSYNC B0 ;  /* 0x0000000000007941 */ /* 0x000fea0003800000 */
.L_x_800:
        /* <DEDUP_REMOVED lines=100> */
.L_x_804:
[----:B------:R-:W-:Y:S01]  /*2340*/  HFMA2.MMA R105, -RZ, RZ, 0, 5.9604644775390625e-08 ;  /* 0x00000001ff697435 */ /* 0x000fe200000001ff */
[----:B------:R-:W-:-:S02]  /*2350*/  MOV R104, R108 ;  /* 0x0000006c00687202 */ /* 0x000fc40000000f00 */
[----:B------:R-:W-:Y:S02]  /*2360*/  MOV R106, 0x1f ;  /* 0x0000001f006a7802 */ /* 0x000fe40000000f00 */
[----:B------:R-:W-:Y:S02]  /*2370*/  MOV R107, 0xffffffff ;  /* 0xffffffff006b7802 */ /* 0x000fe40000000f00 */
[----:B------:R-:W-:Y:S02]  /*2380*/  MOV R2, 0x23a0 ;  /* 0x000023a000027802 */ /* 0x000fe40000000f00 */
[----:B-----5:R-:W-:Y:S05]  /*2390*/  CALL.REL.NOINC `($__internal_21_$__cuda_sm70_shflsync_bfly_p) ;  /* 0x0000046000007944 */ /* 0x020fea0003c00000 */
[----:B-1----:R-:W-:Y:S01]  /*23a0*/  MOV R37, R104 ;  /* 0x0000006800257202 */ /* 0x002fe20000000f00 */
[----:B0-----:R-:W-:Y:S05]  /*23b0*/  BRA `(.L_x_808) ;  /* 0xffffebe000007947 */ /* 0x001fea000383ffff */
.L_x_805:
[----:B------:R-:W-:Y:S01]  /*23c0*/  HFMA2.MMA R105, -RZ, RZ, 0, 5.9604644775390625e-08 ;  /* 0x00000001ff697435 */ /* 0x000fe200000001ff */
[----:B------:R-:W-:Y:S02]  /*23d0*/  MOV R104, R97 ;  /* 0x0000006100687202 */ /* 0x000fe40000000f00 */
[----:B------:R-:W-:Y:S02]  /*23e0*/  MOV R106, 0x1f ;  /* 0x0000001f006a7802 */ /* 0x000fe40000000f00 */
[----:B------:R-:W-:-:S02]  /*23f0*/  MOV R107, 0xffffffff ;  /* 0xffffffff006b7802 */ /* 0x000fc40000000f00 */
[----:B------:R-:W-:Y:S02]  /*2400*/  MOV R2, 0x2420 ;  /* 0x0000242000027802 */ /* 0x000fe40000000f00 */
[----:B01---5:R-:W-:Y:S05]  /*2410*/  CALL.REL.NOINC `($__internal_21_$__cuda_sm70_shflsync_bfly_p) ;  /* 0x000003e000007944 */ /* 0x023fea0003c00000 */
[----:B------:R-:W-:Y:S01]  /*2420*/  FADD.FTZ R108, R108, R37 ;  /* 0x000000256c6c7221 */ /* 0x000fe20000010000 */
[----:B0-----:R-:W-:Y:S01]  /*2430*/  HFMA2.MMA R105, -RZ, RZ, 0, 1.1920928955078125e-07 ;  /* 0x00000002ff697435 */ /* 0x001fe200000001ff */
[----:B-1----:R-:W-:Y:S01]  /*2440*/  FADD.FTZ R97, R97, R104 ;  /* 0x0000006861617221 */ /* 0x002fe20000010000 */
[----:B------:R-:W-:Y:S02]  /*2450*/  MOV R106, 0x1f ;  /* 0x0000001f006a7802 */ /* 0x000fe40000000f00 */
[----:B------:R-:W-:Y:S02]  /*2460*/  MOV R107, 0xffffffff ;  /* 0xffffffff006b7802 */ /* 0x000fe40000000f00 */
[----:B------:R-:W-:Y:S02]  /*2470*/  MOV R104, R108 ;  /* 0x0000006c00687202 */ /* 0x000fe40000000f00 */
[----:B------:R-:W-:Y:S02]  /*2480*/  MOV R2, 0x24a0 ;  /* 0x000024a000027802 */ /* 0x000fe40000000f00 */
[----:B------:R-:W-:Y:S05]  /*2490*/  CALL.REL.NOINC `($__internal_21_$__cuda_sm70_shflsync_bfly_p) ;  /* 0x0000036000007944 */ /* 0x000fea0003c00000 */
[----:B0-----:R-:W-:Y:S01]  /*24a0*/  HFMA2.MMA R105, -RZ, RZ, 0, 1.1920928955078125e-07 ;  /* 0x00000002ff697435 */ /* 0x001fe200000001ff */
[----:B-1----:R-:W-:-:S02]  /*24b0*/  MOV R37, R104 ;  /* 0x0000006800257202 */ /* 0x002fc40000000f00 */
[----:B------:R-:W-:Y:S02]  /*24c0*/  MOV R104, R97 ;  /* 0x0000006100687202 */ /* 0x000fe40000000f00 */
[----:B------:R-:W-:Y:S02]  /*24d0*/  MOV R106, 0x1f ;  /* 0x0000001f006a7802 */ /* 0x000fe40000000f00 */
[----:B------:R-:W-:Y:S02]  /*24e0*/  MOV R107, 0xffffffff ;  /* 0xffffffff006b7802 */ /* 0x000fe40000000f00 */
[----:B------:R-:W-:Y:S02]  /*24f0*/  MOV R2, 0x2510 ;  /* 0x0000251000027802 */ /* 0x000fe40000000f00 */
[----:B------:R-:W-:Y:S05]  /*2500*/  CALL.REL.NOINC `($__internal_21_$__cuda_sm70_shflsync_bfly_p) ;  /* 0x000002f000007944 */ /* 0x000fea0003c00000 */
[----:B------:R-:W-:Y:S01]  /*2510*/  FADD.FTZ R108, R37, R108 ;  /* 0x0000006c256c7221 */ /* 0x000fe20000010000 */
[----:B0-----:R-:W-:Y:S01]  /*2520*/  HFMA2.MMA R105, -RZ, RZ, 0, 2.384185791015625e-07 ;  /* 0x00000004ff697435 */ /* 0x001fe200000001ff */
[----:B-1----:R-:W-:Y:S01]  /*2530*/  FADD.FTZ R97, R97, R104 ;  /* 0x0000006861617221 */ /* 0x002fe20000010000 */
[----:B------:R-:W-:Y:S02]  /*2540*/  MOV R106, 0x1f ;  /* 0x0000001f006a7802 */ /* 0x000fe40000000f00 */
[----:B------:R-:W-:-:S02]  /*2550*/  MOV R107, 0xffffffff ;  /* 0xffffffff006b7802 */ /* 0x000fc40000000f00 */
[----:B------:R-:W-:Y:S02]  /*2560*/  MOV R104, R108 ;  /* 0x0000006c00687202 */ /* 0x000fe40000000f00 */
[----:B------:R-:W-:Y:S02]  /*2570*/  MOV R2, 0x2590 ;  /* 0x0000259000027802 */ /* 0x000fe40000000f00 */
[----:B------:R-:W-:Y:S05]  /*2580*/  CALL.REL.NOINC `($__internal_21_$__cuda_sm70_shflsync_bfly_p) ;  /* 0x0000027000007944 */ /* 0x000fea0003c00000 */
[----:B0-----:R-:W-:Y:S01]  /*2590*/  HFMA2.MMA R105, -RZ, RZ, 0, 2.384185791015625e-07 ;  /* 0x00000004ff697435 */ /* 0x001fe200000001ff */
[----:B-1----:R-:W-:Y:S02]  /*25a0*/  MOV R37, R104 ;  /* 0x0000006800257202 */ /* 0x002fe40000000f00 */
[----:B------:R-:W-:Y:S02]  /*25b0*/  MOV R104, R97 ;  /* 0x0000006100687202 */ /* 0x000fe40000000f00 */
[----:B------:R-:W-:Y:S02]  /*25c0*/  MOV R106, 0x1f ;  /* 0x0000001f006a7802 */ /* 0x000fe40000000f00 */
[----:B------:R-:W-:Y:S02]  /*25d0*/  MOV R107, 0xffffffff ;  /* 0xffffffff006b7802 */ /* 0x000fe40000000f00 */
[----:B------:R-:W-:-:S02]  /*25e0*/  MOV R2, 0x2600 ;  /* 0x0000260000027802 */ /* 0x000fc40000000f00 */
[----:B------:R-:W-:Y:S05]  /*25f0*/  CALL.REL.NOINC `($__internal_21_$__cuda_sm70_shflsync_bfly_p) ;  /* 0x0000020000007944 */ /* 0x000fea0003c00000 */
[----:B------:R-:W-:Y:S01]  /*2600*/  FADD.FTZ R108, R37, R108 ;  /* 0x0000006c256c7221 */ /* 0x000fe20000010000 */
[----:B0-----:R-:W-:Y:S01]  /*2610*/  HFMA2.MMA R105, -RZ, RZ, 0, 4.76837158203125e-07 ;  /* 0x00000008ff697435 */ /* 0x001fe200000001ff */
[----:B-1----:R-:W-:Y:S01]  /*2620*/  FADD.FTZ R103, R97, R104 ;  /* 0x0000006861677221 */ /* 0x002fe20000010000 */
[----:B------:R-:W-:-:S02]  /*2630*/  MOV R106, 0x1f ;  /* 0x0000001f006a7802 */ /* 0x000fc40000000f00 */
[----:B------:R-:W-:Y:S02]  /*2640*/  MOV R107, 0xffffffff ;  /* 0xffffffff006b7802 */ /* 0x000fe40000000f00 */
[----:B------:R-:W-:Y:S02]  /*2650*/  MOV R104, R108 ;  /* 0x0000006c00687202 */ /* 0x000fe40000000f00 */
[----:B------:R-:W-:Y:S02]  /*2660*/  MOV R2, 0x2680 ;  /* 0x0000268000027802 */ /* 0x000fe40000000f00 */
[----:B------:R-:W-:Y:S05]  /*2670*/  CALL.REL.NOINC `($__internal_21_$__cuda_sm70_shflsync_bfly_p) ;  /* 0x0000018000007944 */ /* 0x000fea0003c00000 */
[----:B0-----:R-:W-:Y:S01]  /*2680*/  HFMA2.MMA R105, -RZ, RZ, 0, 4.76837158203125e-07 ;  /* 0x00000008ff697435 */ /* 0x001fe200000001ff */
[----:B-1----:R-:W-:Y:S02]  /*2690*/  MOV R37, R104 ;  /* 0x0000006800257202 */ /* 0x002fe40000000f00 */
[----:B------:R-:W-:Y:S02]  /*26a0*/  MOV R104, R103 ;  /* 0x0000006700687202 */ /* 0x000fe40000000f00 */
[----:B------:R-:W-:Y:S02]  /*26b0*/  MOV R106, 0x1f ;  /* 0x0000001f006a7802 */ /* 0x000fe40000000f00 */
[----:B------:R-:W-:-:S02]  /*26c0*/  MOV R107, 0xffffffff ;  /* 0xffffffff006b7802 */ /* 0x000fc40000000f00 */
[----:B------:R-:W-:Y:S02]  /*26d0*/  MOV R2, 0x26f0 ;  /* 0x000026f000027802 */ /* 0x000fe40000000f00 */
[----:B------:R-:W-:Y:S05]  /*26e0*/  CALL.REL.NOINC `($__internal_21_$__cuda_sm70_shflsync_bfly_p) ;  /* 0x0000011000007944 */ /* 0x000fea0003c00000 */
[----:B------:R-:W-:Y:S01]  /*26f0*/  FADD.FTZ R97, R37, R108 ;  /* 0x0000006c25617221 */ /* 0x000fe20000010000 */
[----:B0-----:R-:W-:Y:S01]  /*2700*/  HFMA2.MMA R105, -RZ, RZ, 0, 9.5367431640625e-07 ;  /* 0x00000010ff697435 */ /* 0x001fe200000001ff */
[----:B-1----:R-:W-:Y:S01]  /*2710*/  FADD.FTZ R103, R103, R104 ;  /* 0x0000006867677221 */ /* 0x002fe20000010000 */
[----:B------:R-:W-:Y:S02]  /*2720*/  MOV R106, 0x1f ;  /* 0x0000001f006a7802 */ /* 0x000fe40000000f00 */
[----:B------:R-:W-:Y:S02]  /*2730*/  MOV R107, 0xffffffff ;  /* 0xffffffff006b7802 */ /* 0x000fe40000000f00 */
[----:B------:R-:W-:Y:S02]  /*2740*/  MOV R104, R97 ;  /* 0x0000006100687202 */ /* 0x000fe40000000f00 */
[----:B------:R-:W-:Y:S02]  /*2750*/  MOV R2, 0x2770 ;  /* 0x0000277000027802 */ /* 0x000fe40000000f00 */
[----:B------:R-:W-:Y:S05]  /*2760*/  CALL.REL.NOINC `($__internal_21_$__cuda_sm70_shflsync_bfly_p) ;  /* 0x0000009000007944 */ /* 0x000fea0003c00000 */
[----:B0-----:R-:W-:Y:S01]  /*2770*/  HFMA2.MMA R105, -RZ, RZ, 0, 9.5367431640625e-07 ;  /* 0x00000010ff697435 */ /* 0x001fe200000001ff */
[----:B-1----:R-:W-:-:S02]  /*2780*/  MOV R108, R104 ;  /* 0x00000068006c7202 */ /* 0x002fc40000000f00 */
[----:B------:R-:W-:Y:S02]  /*2790*/  MOV R104, R103 ;  /* 0x0000006700687202 */ /* 0x000fe40000000f00 */
[----:B------:R-:W-:Y:S02]  /*27a0*/  MOV R106, 0x1f ;  /* 0x0000001f006a7802 */ /* 0x000fe40000000f00 */
[----:B------:R-:W-:Y:S02]  /*27b0*/  MOV R107, 0xffffffff ;  /* 0xffffffff006b7802 */ /* 0x000fe40000000f00 */
[----:B------:R-:W-:Y:S02]  /*27c0*/  MOV R2, 0x27e0 ;  /* 0x000027e000027802 */ /* 0x000fe40000000f00 */
[----:B------:R-:W-:Y:S05]  /*27d0*/  CALL.REL.NOINC `($__internal_21_$__cuda_sm70_shflsync_bfly_p) ;  /* 0x0000002000007944 */ /* 0x000fea0003c00000 */
[----:B-1----:R-:W-:Y:S01]  /*27e0*/  MOV R2, R104 ;  /* 0x0000006800027202 */ /* 0x002fe20000000f00 */
[----:B0-----:R-:W-:Y:S05]  /*27f0*/  BRA `(.L_x_809) ;  /* 0xffffe8c000007947 */ /* 0x001fea000383ffff */
        .weak           $__internal_21_$__cuda_sm70_shflsync_bfly_p
        .type           $__internal_21_$__cuda_sm70_shflsync_bfly_p,@function
        .size           $__internal_21_$__cuda_sm70_shflsync_bfly_p,(.L_x_7199 - $__internal_21_$__cuda_sm70_shflsync_bfly_p)
$__internal_21_$__cuda_sm70_shflsync_bfly_p:
[----:B------:R-:W-:Y:S01]  /*2800*/  HFMA2.MMA R3, -RZ, RZ, 0, 0 ;  /* 0x00000000ff037435 */ /* 0x000fe200000001ff */
[----:B------:R-:W-:Y:S04]  /*2810*/  WARPSYNC R107 ;  /* 0x0000006b00007348 */ /* 0x000fe80003800000 */
[----:B------:R0:W1:Y:S01]  /*2820*/  SHFL.BFLY PT, R104, R104, R105, R106 ;  /* 0x0c00006968687389 */ /* 0x00006200000e006a */
[----:B------:R-:W-:Y:S05]  /*2830*/  RET.REL.NODEC R2 `(_ZN10layer_norm13ln_bwd_kernelINS_13Kernel_traitsI6__halfS2_S2_S2_fjLj512ELj1ELj4ELj1ELj16ENS_18Kernel_traits_baseILj512ES2_S2_S2_S2_fjLj128EEEEELb0ELb0ELb0ELb1EEEvNS_9BwdParamsE) ;  /* 0xffffd7c002007950 */ /* 0x000fea0003c3ffff */
.L_x_810:
        /* <DEDUP_REMOVED lines=12> */
.L_x_7199:


//--------------------- .text._ZN10layer_norm13ln_bwd_kernelINS_13Kernel_traitsI6__halfS2_S2_S2_fjLj512ELj1ELj4ELj1ELj16ENS_18Kernel_traits_baseILj512ES2_S2_S2_S2_fjLj128EEEEELb0ELb0ELb1ELb0EEEvNS_9BwdParamsE --------------------------
	.section	.text._ZN10layer_norm13ln_bwd_kernelINS_13Kernel_traitsI6__halfS2_S2_S2_fjLj512ELj1ELj4ELj1ELj16ENS_18Kernel_traits_baseILj512ES2_S2_S2_S2_fjLj128EEEEELb0ELb0ELb1ELb0EEEvNS_9BwdParamsE,"ax",@progbits
	.sectioninfo	@"SHI_REGISTERS=123"
	.align	128
        .global         _ZN10layer_norm13ln_bwd_kernelINS_13Kernel_traitsI6__halfS2_S2_S2_fjLj512ELj1ELj4ELj1ELj16ENS_18Kernel_traits_baseILj512ES2_S2_S2_S2_fjLj128EEEEELb0ELb0ELb1ELb0EEEvNS_9BwdParamsE
        .type           _ZN10layer_norm13ln_bwd_kernelINS_13Kernel_traitsI6__halfS2_S2_S2_fjLj512ELj1ELj4ELj1ELj16ENS_18Kernel_traits_baseILj512ES2_S2_S2_S2_fjLj128EEEEELb0ELb0ELb1ELb0EEEvNS_9BwdParamsE,@function
        .size           _ZN10layer_norm13ln_bwd_kernelINS_13Kernel_traitsI6__halfS2_S2_S2_fjLj512ELj1ELj4ELj1ELj16ENS_18Kernel_traits_baseILj512ES2_S2_S2_S2_fjLj128EEEEELb0ELb0ELb1ELb0EEEvNS_9BwdParamsE,(.L_x_7200 - _ZN10layer_norm13ln_bwd_kernelINS_13Kernel_traitsI6__halfS2_S2_S2_fjLj512ELj1ELj4ELj1ELj16ENS_18Kernel_traits_baseILj512ES2_S2_S2_S2_fjLj128EEEEELb0ELb0ELb1ELb0EEEvNS_9BwdParamsE)
        .other          _ZN10layer_norm13ln_bwd_kernelINS_13Kernel_traitsI6__halfS2_S2_S2_fjLj512ELj1ELj4ELj1ELj16ENS_18Kernel_traits_baseILj512ES2_S2_S2_S2_fjLj128EEEEELb0ELb0ELb1ELb0EEEvNS_9BwdParamsE,@"STO_CUDA_ENTRY STV_DEFAULT"
_ZN10layer_norm13ln_bwd_kernelINS_13Kernel_traitsI6__halfS2_S2_S2_fjLj512ELj1ELj4ELj1ELj16ENS_18Kernel_traits_baseILj512ES2_S2_S2_S2_fjLj128EEEEELb0ELb0ELb1ELb0EEEvNS_9BwdParamsE:
.text._ZN10layer_norm13ln_bwd_kernelINS_13Kernel_traitsI6__halfS2_S2_S2_fjLj512ELj1ELj4ELj1ELj16ENS_18Kernel_traits_baseILj512ES2_S2_S2_S2_fjLj128EEEEELb0ELb0ELb1ELb0EEEvNS_9BwdParamsE:
        /* <DEDUP_REMOVED lines=58> */
.L_x_875:
[----:B------:R-:W-:-:S05]  /*03a0*/  MOV R114, 0x4 ;  /* 0x0000000400727802 */ /* 0x000fca0000000f00 */
        /* <DEDUP_REMOVED lines=23> */
.L_x_817:
[----:B------:R-:W-:Y:S02]  /*0520*/  IADD3 R68, R78, 0x20, RZ ;  /* 0x000000204e447810 */ /* 0x000fe40007ffe0ff */
.L_x_816:
[----:B------:R-:W-:Y:S05]  /*0530*/  BSYNC B2 ;  /* 0x0000000000027941 */ /* 0x000fea0003800000 */
.L_x_815:
        /* <DEDUP_REMOVED lines=8> */
.L_x_814:
        /* <DEDUP_REMOVED lines=21> */
[----:B------:R-:W-:Y:S01]  /*0710*/  IADD3 R118, R118, 0x20, RZ ;  /* 0x0000002076767810 */ /* 0x000fe20007ffe0ff */
        /* <DEDUP_REMOVED lines=8> */
[----:B------:R-:W-:Y:S01]  /*07a0*/  HADD2.F32 R69, -RZ, R70.H1_H1 ;  /* 0x30000046ff457230 */ /* 0x000fe20000004100 */
[----:B------:R-:W-:Y:S01]  /*07b0*/  FADD.FTZ R87, -R114, R87 ;  /* 0x0000005772577221 */ /* 0x000fe20000010100 */
[----:B------:R-:W-:Y:S01]  /*07c0*/  HADD2.F32 R72, -RZ, R72.H1_H1 ;  /* 0x30000048ff487230 */ /* 0x000fe20000004100 */
[----:B------:R-:W-:Y:S01]  /*07d0*/  FADD.FTZ R44, R44, R82 ;  /* 0x000000522c2c7221 */ /* 0x000fe20000010000 */
[----:B------:R-:W-:Y:S01]  /*07e0*/  HADD2.F32 R93, -RZ, R70.H0_H0 ;  /* 0x20000046ff5d7230 */ /* 0x000fe20000004100 */
[-C--:B------:R-:W-:Y:S01]  /*07f0*/  FFMA.FTZ R24, R83, R82.reuse, R24 ;  /* 0x0000005253187223 */ /* 0x080fe20000010018 */
[--C-:B------:R-:W-:Y:S01]  /*0800*/  HADD2.F32 R97, -RZ, R71.reuse.H0_H0 ;  /* 0x20000047ff617230 */ /* 0x100fe20000004100 */
[----:B------:R-:W-:Y:S01]  /*0810*/  FMUL.FTZ R82, R17, R82 ;  /* 0x0000005211527220 */ /* 0x000fe20000410000 */
[----:B------:R-:W-:Y:S01]  /*0820*/  HADD2.F32 R95, -RZ, R71.H1_H1 ;  /* 0x30000047ff5f7230 */ /* 0x000fe20000004100 */
[----:B------:R-:W-:Y:S01]  /*0830*/  FMUL.FTZ R80, R0, R85 ;  /* 0x0000005500507220 */ /* 0x000fe20000410000 */
[--C-:B------:R-:W-:Y:S01]  /*0840*/  HADD2.F32 R86, -RZ, R73.reuse.H0_H0 ;  /* 0x20000049ff567230 */ /* 0x100fe20000004100 */
[----:B------:R-:W-:Y:S01]  /*0850*/  FADD.FTZ R71, -R114, R69 ;  /* 0x0000004572477221 */ /* 0x000fe20000010100 */
[----:B------:R-:W-:Y:S01]  /*0860*/  HADD2.F32 R73, -RZ, R73.H1_H1 ;  /* 0x30000049ff497230 */ /* 0x000fe20000004100 */
[----:B------:R-:W-:Y:S01]  /*0870*/  FMUL.FTZ R85, R0, R87 ;  /* 0x0000005700557220 */ /* 0x000fe20000410000 */
[--C-:B------:R-:W-:Y:S01]  /*0880*/  HADD2.F32 R88, -RZ, R74.reuse.H0_H0 ;  /* 0x2000004aff587230 */ /* 0x100fe20000004100 */
[----:B------:R-:W-:Y:S01]  /*0890*/  FMUL.FTZ R87, R16, R72 ;  /* 0x0000004810577220 */ /* 0x000fe20000410000 */
[----:B------:R-:W-:Y:S01]  /*08a0*/  HADD2.F32 R74, -RZ, R74.H1_H1 ;  /* 0x3000004aff4a7230 */ /* 0x000fe20000004100 */
[----:B------:R-:W-:Y:S01]  /*08b0*/  FADD.FTZ R68, RZ, R82 ;  /* 0x00000052ff447221 */ /* 0x000fe20000010000 */
[--C-:B------:R-:W-:Y:S01]  /*08c0*/  HADD2.F32 R94, -RZ, R75.reuse.H0_H0 ;  /* 0x2000004bff5e7230 */ /* 0x100fe20000004100 */
[----:B------:R-:W-:Y:S01]  /*08d0*/  FFMA.FTZ R70, R83, R82, RZ ;  /* 0x0000005253467223 */ /* 0x000fe200000100ff */
[----:B------:R-:W-:Y:S01]  /*08e0*/  HADD2.F32 R75, -RZ, R75.H1_H1 ;  /* 0x3000004bff4b7230 */ /* 0x000fe20000004100 */
[----:B------:R-:W-:-:S02]  /*08f0*/  FADD.FTZ R89, -R114, R89 ;  /* 0x0000005972597221 */ /* 0x000fc40000010100 */
[----:B------:R-:W-:Y:S02]  /*0900*/  FADD.FTZ R93, -R114, R93 ;  /* 0x0000005d725d7221 */ /* 0x000fe40000010100 */
[----:B------:R-:W-:Y:S02]  /*0910*/  FADD.FTZ R46, R46, R86 ;  /* 0x000000562e2e7221 */ /* 0x000fe40000010000 */
[-C--:B------:R-:W-:Y:S02]  /*0920*/  FFMA.FTZ R26, R85, R86.reuse, R26 ;  /* 0x00000056551a7223 */ /* 0x080fe4000001001a */
[----:B------:R-:W-:Y:S02]  /*0930*/  FMUL.FTZ R92, R0, R71 ;  /* 0x00000047005c7220 */ /* 0x000fe40000410000 */
        /* <DEDUP_REMOVED lines=8> */
[----:B------:R-:W-:Y:S02]  /*09c0*/  FADD.FTZ R97, -R114, R97 ;  /* 0x0000006172617221 */ /* 0x000fe40000010100 */
[----:B------:R-:W-:Y:S02]  /*09d0*/  FADD.FTZ R48, R48, R88 ;  /* 0x0000005830307221 */ /* 0x000fe40000010000 */
        /* <DEDUP_REMOVED lines=28> */
.L_x_820:
[----:B0-----:R-:W-:Y:S05]  /*0ba0*/  BSYNC B2 ;  /* 0x0000000000027941 */ /* 0x001fea0003800000 */
.L_x_819:
        /* <DEDUP_REMOVED lines=9> */
[--C-:B--2---:R-:W-:Y:S02]  /*0c40*/  HADD2.F32 R81, -RZ, R68.reuse.H0_H0 ;  /* 0x20000044ff517230 */ /* 0x104fe40000004100 */
[----:B------:R-:W-:Y:S02]  /*0c50*/  HADD2.F32 R101, -RZ, R68.H1_H1 ;  /* 0x30000044ff657230 */ /* 0x000fe40000004100 */
[--C-:B------:R-:W-:Y:S01]  /*0c60*/  HADD2.F32 R103, -RZ, R69.reuse.H0_H0 ;  /* 0x20000045ff677230 */ /* 0x100fe20000004100 */
[C---:B------:R-:W-:Y:S01]  /*0c70*/  FADD.FTZ R81, -R114.reuse, R81 ;  /* 0x0000005172517221 */ /* 0x040fe20000010100 */
[--C-:B---3--:R-:W-:Y:S01]  /*0c80*/  HADD2.F32 R100, -RZ, R72.reuse.H0_H0 ;  /* 0x20000048ff647230 */ /* 0x108fe20000004100 */
[----:B------:R-:W-:Y:S01]  /*0c90*/  FADD.FTZ R101, -R114, R101 ;  /* 0x0000006572657221 */ /* 0x000fe20000010100 */
[----:B------:R-:W-:Y:S01]  /*0ca0*/  HADD2.F32 R72, -RZ, R72.H1_H1 ;  /* 0x30000048ff487230 */ /* 0x000fe20000004100 */
[----:B-----5:R-:W-:Y:S01]  /*0cb0*/  FMUL.FTZ R81, R0, R81 ;  /* 0x0000005100517220 */ /* 0x020fe20000410000 */
[----:B------:R-:W-:Y:S01]  /*0cc0*/  HADD2.F32 R105, -RZ, R69.H1_H1 ;  /* 0x30000045ff697230 */ /* 0x000fe20000004100 */
[----:B------:R-:W-:Y:S01]  /*0cd0*/  FADD.FTZ R103, -R114, R103 ;  /* 0x0000006772677221 */ /* 0x000fe20000010100 */
[--C-:B------:R-:W-:Y:S01]  /*0ce0*/  HADD2.F32 R69, -RZ, R70.reuse.H0_H0 ;  /* 0x20000046ff457230 */ /* 0x100fe20000004100 */
[----:B------:R-:W-:Y:S01]  /*0cf0*/  FADD.FTZ R36, R36, R100 ;  /* 0x0000006424247221 */ /* 0x000fe20000010000 */
[----:B------:R-:W-:Y:S01]  /*0d00*/  HADD2.F32 R104, -RZ, R73.H0_H0 ;  /* 0x20000049ff687230 */ /* 0x000fe20000004100 */
[-C--:B------:R-:W-:Y:S01]  /*0d10*/  FFMA.FTZ R60, R81, R100.reuse, R60 ;  /* 0x00000064513c7223 */ /* 0x080fe2000001003c */
[----:B------:R-:W-:Y:S01]  /*0d20*/  HADD2.F32 R109, -RZ, R70.H1_H1 ;  /* 0x30000046ff6d7230 */ /* 0x000fe20000004100 */
[----:B------:R-:W-:Y:S01]  /*0d30*/  FMUL.FTZ R100, R9, R100 ;  /* 0x0000006409647220 */ /* 0x000fe20000410000 */
[--C-:B------:R-:W-:Y:S01]  /*0d40*/  HADD2.F32 R111, -RZ, R71.reuse.H0_H0 ;  /* 0x20000047ff6f7230 */ /* 0x100fe20000004100 */
[C---:B------:R-:W-:Y:S01]  /*0d50*/  FMUL.FTZ R98, R0.reuse, R101 ;  /* 0x0000006500627220 */ /* 0x040fe20000410000 */
[----:B------:R-:W-:Y:S01]  /*0d60*/  HADD2.F32 R113, -RZ, R71.H1_H1 ;  /* 0x30000047ff717230 */ /* 0x000fe20000004100 */
[----:B------:R-:W-:Y:S01]  /*0d70*/  FMUL.FTZ R101, R0, R103 ;  /* 0x0000006700657220 */ /* 0x000fe20000410000 */
[----:B------:R-:W-:Y:S01]  /*0d80*/  HADD2.F32 R73, -RZ, R73.H1_H1 ;  /* 0x30000049ff497230 */ /* 0x000fe20000004100 */
[----:B------:R-:W-:Y:S01]  /*0d90*/  FMUL.FTZ R103, R8, R72 ;  /* 0x0000004808677220 */ /* 0x000fe20000410000 */
[--C-:B------:R-:W-:Y:S01]  /*0da0*/  HADD2.F32 R106, -RZ, R74.reuse.H0_H0 ;  /* 0x2000004aff6a7230 */ /* 0x100fe20000004100 */
[----:B------:R-:W-:Y:S01]  /*0db0*/  FADD.FTZ R70, R117, R100 ;  /* 0x0000006475467221 */ /* 0x000fe20000010000 */
[----:B------:R-:W-:Y:S01]  /*0dc0*/  HADD2.F32 R74, -RZ, R74.H1_H1 ;  /* 0x3000004aff4a7230 */ /* 0x000fe20000004100 */
[----:B------:R-:W-:Y:S01]  /*0dd0*/  FFMA.FTZ R116, R81, R100, R116 ;  /* 0x0000006451747223 */ /* 0x000fe20000010074 */
[--C-:B------:R-:W-:Y:S01]  /*0de0*/  HADD2.F32 R110, -RZ, R75.reuse.H0_H0 ;  /* 0x2000004bff6e7230 */ /* 0x100fe20000004100 */
[C---:B------:R-:W-:Y:S01]  /*0df0*/  FADD.FTZ R105, -R114.reuse, R105 ;  /* 0x0000006972697221 */ /* 0x040fe20000010100 */
[----:B------:R-:W-:Y:S01]  /*0e00*/  HADD2.F32 R68, -RZ, R75.H1_H1 ;  /* 0x3000004bff447230 */ /* 0x000fe20000004100 */
[----:B------:R-:W-:-:S02]  /*0e10*/  FADD.FTZ R107, -R114, R69 ;  /* 0x00000045726b7221 */ /* 0x000fc40000010100 */
[----:B------:R-:W-:Y:S02]  /*0e20*/  FADD.FTZ R38, R38, R104 ;  /* 0x0000006826267221 */ /* 0x000fe40000010000 */
[-C--:B------:R-:W-:Y:S02]  /*0e30*/  FFMA.FTZ R62, R101, R104.reuse, R62 ;  /* 0x00000068653e7223 */ /* 0x080fe4000001003e */
        /* <DEDUP_REMOVED lines=40> */
.L_x_818:
[----:B0-----:R-:W-:Y:S05]  /*10c0*/  BSYNC B1 ;  /* 0x0000000000017941 */ /* 0x001fea0003800000 */
.L_x_813:
[----:B------:R-:W-:Y:S05]  /*10d0*/  BRA.DIV ~URZ, `(.L_x_821) ;  /* 0x00001e627f007947 */ /* 0x000fea000b800000 */
[----:B------:R0:W1:Y:S02]  /*10e0*/  SHFL.BFLY PT, R70, R117, 0x1, 0x1f ;  /* 0x0c201f0075467f89 */ /* 0x00006400000e0000 */
.L_x_876:
        /* <DEDUP_REMOVED lines=18> */
.L_x_877:
[----:B-----5:R-:W-:Y:S01]  /*1210*/  ISETP.GE.AND P4, PT, R79, 0x1, PT ;  /* 0x000000014f00780c */ /* 0x020fe20003f86270 */
[----:B--2---:R-:W-:Y:S01]  /*1220*/  FADD.FTZ R75, R75, R72 ;  /* 0x000000484b4b7221 */ /* 0x004fe20000010000 */
[----:B0-----:R-:W-:Y:S01]  /*1230*/  HFMA2.MMA R72, -RZ, RZ, 0, 0 ;  /* 0x00000000ff487435 */ /* 0x001fe200000001ff */
[----:B-1----:R-:W-:Y:S01]  /*1240*/  FADD.FTZ R69, R69, R74 ;  /* 0x0000004a45457221 */ /* 0x002fe20000010000 */
        /* <DEDUP_REMOVED lines=15> */
[----:B------:R-:W-:Y:S01]  /*1340*/  MOV R69, RZ ;  /* 0x000000ff00457202 */ /* 0x000fe20000000f00 */
[----:B------:R-:W-:-:S04]  /*1350*/  UISETP.NE.U32.AND UP0, UPT, URZ, UR6, UPT ;  /* 0x000000063f00728c */ /* 0x000fc8000bf05070 */
[----:B------:R-:W-:-:S06]  /*1360*/  UISETP.NE.AND.EX UP0, UPT, URZ, UR7, UPT, UP0 ;  /* 0x000000073f00728c */ /* 0x000fcc000bf05300 */
[----:B------:R-:W-:-:S13]  /*1370*/  PLOP3.LUT P5, PT, PT, PT, UP0, 0x80, 0x0 ;  /* 0x000000000000781c */ /* 0x000fda0003faf008 */
[----:B------:R-:W-:Y:S05]  /*1380*/  @!P5 BRA `(.L_x_827) ;  /* 0x000000b00000d947 */ /* 0x000fea0003800000 */
[----:B------:R-:W-:Y:S01]  /*1390*/  HADD2.F32 R69, -RZ, R56.H0_H0 ;  /* 0x20000038ff457230 */ /* 0x000fe20000004100 */
[----:B------:R-:W-:Y:S05]  /*13a0*/  BRA `(.L_x_827) ;  /* 0x0000009000007947 */ /* 0x000fea0003800000 */
.L_x_826:
[----:B------:R-:W-:Y:S01]  /*13b0*/  ULDC.64 UR6, c[0x0][0x218] ;  /* 0x0000860000067ab9 */ /* 0x000fe20000000a00 */
[----:B------:R-:W-:Y:S01]  /*13c0*/  FFMA.FTZ R69, R83, R73, R74 ;  /* 0x0000004953457223 */ /* 0x000fe2000001004a */
[----:B------:R-:W-:-:S03]  /*13d0*/  UISETP.NE.U32.AND UP0, UPT, URZ, UR6, UPT ;  /* 0x000000063f00728c */ /* 0x000fc6000bf05070 */
[----:B------:R-:W-:Y:S01]  /*13e0*/  FADD.FTZ R69, R82, -R69 ;  /* 0x8000004552457221 */ /* 0x000fe20000010000 */
[----:B------:R-:W-:-:S03]  /*13f0*/  UISETP.NE.AND.EX UP0, UPT, URZ, UR7, UPT, UP0 ;  /* 0x000000073f00728c */ /* 0x000fc6000bf05300 */
[----:B------:R-:W-:-:S03]  /*1400*/  FMUL.FTZ R69, R0, R69 ;  /* 0x0000004500457220 */ /* 0x000fc60000410000 */
[----:B------:R-:W-:-:S13]  /*1410*/  PLOP3.LUT P5, PT, PT, PT, UP0, 0x80, 0x0 ;  /* 0x000000000000781c */ /* 0x000fda0003faf008 */
[----:B------:R-:W-:-:S05]  /*1420*/  @P5 HADD2.F32 R68, -RZ, R56.H0_H0 ;  /* 0x20000038ff445230 */ /* 0x000fca0000004100 */
[----:B------:R-:W-:Y:S02]  /*1430*/  @P5 FADD.FTZ R69, R69, R68 ;  /* 0x0000004445455221 */ /* 0x000fe40000010000 */
.L_x_827:
[----:B------:R-:W-:Y:S05]  /*1440*/  BSYNC B2 ;  /* 0x0000000000027941 */ /* 0x000fea0003800000 */
.L_x_825:
[----:B------:R-:W-:Y:S01]  /*1450*/  ISETP.NE.U32.AND P0, PT, RZ, c[0x0][0x258], PT ;  /* 0x00009600ff007a0c */ /* 0x000fe20003f05070 */
[----:B------:R-:W-:Y:S01]  /*1460*/  @P4 FMUL.FTZ R68, R69, c[0x0][0x1ec] ;  /* 0x00007b0045444a20 */ /* 0x000fe20000410000 */
[----:B------:R-:W-:Y:S02]  /*1470*/  BSSY B2, `(.L_x_828) ;  /* 0x0000010000027945 */ /* 0x000fe40003800000 */
[----:B------:R-:W-:Y:S02]  /*1480*/  ISETP.NE.AND.EX P0, PT, RZ, c[0x0][0x25c], PT, P0 ;  /* 0x00009700ff007a0c */ /* 0x000fe40003f05300 */
[----:B------:R-:W-:-:S04]  /*1490*/  @P4 F2FP.PACK_AB R68, RZ, R68 ;  /* 0x00000044ff44423e */ /* 0x000fc800000000ff */
[----:B------:R-:W-:-:S07]  /*14a0*/  @P4 PRMT R32, R68, 0x7610, R32 ;  /* 0x0000761044204816 */ /* 0x000fce0000000020 */
[----:B------:R-:W-:-:S04]  /*14b0*/  @P0 F2FP.PACK_AB R69, RZ, R69 ;  /* 0x00000045ff45023e */ /* 0x000fc800000000ff */
[----:B------:R-:W-:Y:S01]  /*14c0*/  @P0 PRMT R40, R69, 0x7610, R40 ;  /* 0x0000761045280816 */ /* 0x000fe20000000028 */
[----:B------:R-:W-:Y:S05]  /*14d0*/  @P1 BRA `(.L_x_829) ;  /* 0x0000004000001947 */ /* 0x000fea0003800000 */
[----:B------:R-:W-:Y:S01]  /*14e0*/  HFMA2.MMA R69, -RZ, RZ, 0, 0 ;  /* 0x00000000ff457435 */ /* 0x000fe200000001ff */
[----:B------:R-:W-:Y:S05]  /*14f0*/  @!P5 BRA `(.L_x_830) ;  /* 0x000000700000d947 */ /* 0x000fea0003800000 */
[----:B------:R-:W-:Y:S01]  /*1500*/  HADD2.F32 R69, -RZ, R56.H1_H1 ;  /* 0x30000038ff457230 */ /* 0x000fe20000004100 */
[----:B------:R-:W-:Y:S05]  /*1510*/  BRA `(.L_x_830) ;  /* 0x0000005000007947 */ /* 0x000fea0003800000 */
.L_x_829:
[----:B------:R-:W-:-:S04]  /*1520*/  FFMA.FTZ R68, R80, R73, R74 ;  /* 0x0000004950447223 */ /* 0x000fc8000001004a */
[----:B------:R-:W-:Y:S01]  /*1530*/  FADD.FTZ R69, R87, -R68 ;  /* 0x8000004457457221 */ /* 0x000fe20000010000 */
[----:B------:R-:W-:-:S03]  /*1540*/  @P5 HADD2.F32 R68, -RZ, R56.H1_H1 ;  /* 0x30000038ff445230 */ /* 0x000fc60000004100 */
[----:B------:R-:W-:-:S04]  /*1550*/  FMUL.FTZ R69, R0, R69 ;  /* 0x0000004500457220 */ /* 0x000fc80000410000 */
[----:B------:R-:W-:Y:S02]  /*1560*/  @P5 FADD.FTZ R69, R69, R68 ;  /* 0x0000004445455221 */ /* 0x000fe40000010000 */
.L_x_830:
[----:B------:R-:W-:Y:S05]  /*1570*/  BSYNC B2 ;  /* 0x0000000000027941 */ /* 0x000fea0003800000 */
.L_x_828:
[----:B------:R-:W-:Y:S01]  /*1580*/  @P4 FMUL.FTZ R68, R69, c[0x0][0x1ec] ;  /* 0x00007b0045444a20 */ /* 0x000fe20000410000 */
[----:B------:R-:W-:Y:S01]  /*1590*/  @P0 F2FP.PACK_AB R69, RZ, R69 ;  /* 0x00000045ff45023e */ /* 0x000fe200000000ff */
[----:B------:R-:W-:Y:S03]  /*15a0*/  BSSY B2, `(.L_x_831) ;  /* 0x000000e000027945 */ /* 0x000fe60003800000 */
[----:B------:R-:W-:Y:S02]  /*15b0*/  @P4 F2FP.PACK_AB R68, RZ, R68 ;  /* 0x00000044ff44423e */ /* 0x000fe400000000ff */
[----:B------:R-:W-:Y:S02]  /*15c0*/  @P0 PRMT R40, R40, 0x5410, R69 ;  /* 0x0000541028280816 */ /* 0x000fe40000000045 */
[----:B------:R-:W-:Y:S01]  /*15d0*/  @P4 PRMT R32, R32, 0x5410, R68 ;  /* 0x0000541020204816 */ /* 0x000fe20000000044 */
[----:B------:R-:W-:Y:S05]  /*15e0*/  @P1 BRA `(.L_x_832) ;  /* 0x0000004000001947 */ /* 0x000fea0003800000 */
[----:B------:R-:W-:Y:S01]  /*15f0*/  MOV R69, RZ ;  /* 0x000000ff00457202 */ /* 0x000fe20000000f00 */
[----:B------:R-:W-:Y:S05]  /*1600*/  @!P5 BRA `(.L_x_833) ;  /* 0x000000700000d947 */ /* 0x000fea0003800000 */
[----:B------:R-:W-:Y:S01]  /*1610*/  HADD2.F32 R69, -RZ, R57.H0_H0 ;  /* 0x20000039ff457230 */ /* 0x000fe20000004100 */
[----:B------:R-:W-:Y:S05]  /*1620*/  BRA `(.L_x_833) ;  /* 0x0000005000007947 */ /* 0x000fea0003800000 */
.L_x_832:
[----:B------:R-:W-:Y:S01]  /*1630*/  FFMA.FTZ R69, R85, R73, R74 ;  /* 0x0000004955457223 */ /* 0x000fe2000001004a */
[----:B------:R-:W-:-:S03]  /*1640*/  @P5 HADD2.F32 R68, -RZ, R57.H0_H0 ;  /* 0x20000039ff445230 */ /* 0x000fc60000004100 */
[----:B------:R-:W-:-:S04]  /*1650*/  FADD.FTZ R69, R86, -R69 ;  /* 0x8000004556457221 */ /* 0x000fc80000010000 */
[----:B------:R-:W-:-:S04]  /*1660*/  FMUL.FTZ R69, R0, R69 ;  /* 0x0000004500457220 */ /* 0x000fc80000410000 */
[----:B------:R-:W-:Y:S02]  /*1670*/  @P5 FADD.FTZ R69, R69, R68 ;  /* 0x0000004445455221 */ /* 0x000fe40000010000 */
.L_x_833:
[----:B------:R-:W-:Y:S05]  /*1680*/  BSYNC B2 ;  /* 0x0000000000027941 */ /* 0x000fea0003800000 */
.L_x_831:
[----:B------:R-:W-:Y:S01]  /*1690*/  @P4 FMUL.FTZ R68, R69, c[0x0][0x1ec] ;  /* 0x00007b0045444a20 */ /* 0x000fe20000410000 */
[----:B------:R-:W-:Y:S01]  /*16a0*/  @P0 F2FP.PACK_AB R69, RZ, R69 ;  /* 0x00000045ff45023e */ /* 0x000fe200000000ff */
[----:B------:R-:W-:Y:S03]  /*16b0*/  BSSY B2, `(.L_x_834) ;  /* 0x000000e000027945 */ /* 0x000fe60003800000 */
[----:B------:R-:W-:Y:S02]  /*16c0*/  @P4 F2FP.PACK_AB R68, RZ, R68 ;  /* 0x00000044ff44423e */ /* 0x000fe400000000ff */
[----:B------:R-:W-:Y:S02]  /*16d0*/  @P0 PRMT R41, R69, 0x7610, R41 ;  /* 0x0000761045290816 */ /* 0x000fe40000000029 */
[----:B------:R-:W-:Y:S01]  /*16e0*/  @P4 PRMT R33, R68, 0x7610, R33 ;  /* 0x0000761044214816 */ /* 0x000fe20000000021 */
[----:B------:R-:W-:Y:S05]  /*16f0*/  @P1 BRA `(.L_x_835) ;  /* 0x0000004000001947 */ /* 0x000fea0003800000 */
[----:B------:R-:W-:Y:S01]  /*1700*/  HFMA2.MMA R69, -RZ, RZ, 0, 0 ;  /* 0x00000000ff457435 */ /* 0x000fe200000001ff */
[----:B------:R-:W-:Y:S05]  /*1710*/  @!P5 BRA `(.L_x_836) ;  /* 0x000000700000d947 */ /* 0x000fea0003800000 */
[----:B------:R-:W-:Y:S01]  /*1720*/  HADD2.F32 R69, -RZ, R57.H1_H1 ;  /* 0x30000039ff457230 */ /* 0x000fe20000004100 */
[----:B------:R-:W-:Y:S05]  /*1730*/  BRA `(.L_x_836) ;  /* 0x0000005000007947 */ /* 0x000fea0003800000 */
.L_x_835:
[----:B------:R-:W-:-:S04]  /*1740*/  FFMA.FTZ R68, R84, R73, R74 ;  /* 0x0000004954447223 */ /* 0x000fc8000001004a */
[----:B------:R-:W-:Y:S01]  /*1750*/  FADD.FTZ R69, R93, -R68 ;  /* 0x800000445d457221 */ /* 0x000fe20000010000 */
[----:B------:R-:W-:-:S03]  /*1760*/  @P5 HADD2.F32 R68, -RZ, R57.H1_H1 ;  /* 0x30000039ff445230 */ /* 0x000fc60000004100 */
[----:B------:R-:W-:-:S04]  /*1770*/  FMUL.FTZ R69, R0, R69 ;  /* 0x0000004500457220 */ /* 0x000fc80000410000 */
[----:B------:R-:W-:Y:S02]  /*1780*/  @P5 FADD.FTZ R69, R69, R68 ;  /* 0x0000004445455221 */ /* 0x000fe40000010000 */
.L_x_836:
[----:B------:R-:W-:Y:S05]  /*1790*/  BSYNC B2 ;  /* 0x0000000000027941 */ /* 0x000fea0003800000 */
.L_x_834:
        /* <DEDUP_REMOVED lines=11> */
.L_x_838:
[----:B------:R-:W-:Y:S01]  /*1850*/  FFMA.FTZ R69, R89, R73, R74 ;  /* 0x0000004959457223 */ /* 0x000fe2000001004a */
[----:B------:R-:W-:-:S03]  /*1860*/  @P5 HADD2.F32 R68, -RZ, R58.H0_H0 ;  /* 0x2000003aff445230 */ /* 0x000fc60000004100 */
[----:B------:R-:W-:-:S04]  /*1870*/  FADD.FTZ R69, R88, -R69 ;  /* 0x8000004558457221 */ /* 0x000fc80000010000 */
[----:B------:R-:W-:-:S04]  /*1880*/  FMUL.FTZ R69, R0, R69 ;  /* 0x0000004500457220 */ /* 0x000fc80000410000 */
[----:B------:R-:W-:Y:S02]  /*1890*/  @P5 FADD.FTZ R69, R69, R68 ;  /* 0x0000004445455221 */ /* 0x000fe40000010000 */
.L_x_839:
[----:B------:R-:W-:Y:S05]  /*18a0*/  BSYNC B2 ;  /* 0x0000000000027941 */ /* 0x000fea0003800000 */
.L_x_837:
        /* <DEDUP_REMOVED lines=11> */
.L_x_841:
[----:B------:R-:W-:-:S04]  /*1960*/  FFMA.FTZ R68, R92, R73, R74 ;  /* 0x000000495c447223 */ /* 0x000fc8000001004a */
[----:B------:R-:W-:Y:S01]  /*1970*/  FADD.FTZ R69, R95, -R68 ;  /* 0x800000445f457221 */ /* 0x000fe20000010000 */
[----:B------:R-:W-:-:S03]  /*1980*/  @P5 HADD2.F32 R68, -RZ, R58.H1_H1 ;  /* 0x3000003aff445230 */ /* 0x000fc60000004100 */
[----:B------:R-:W-:-:S04]  /*1990*/  FMUL.FTZ R69, R0, R69 ;  /* 0x0000004500457220 */ /* 0x000fc80000410000 */
[----:B------:R-:W-:Y:S02]  /*19a0*/  @P5 FADD.FTZ R69, R69, R68 ;  /* 0x0000004445455221 */ /* 0x000fe40000010000 */
.L_x_842:
[----:B------:R-:W-:Y:S05]  /*19b0*/  BSYNC B2 ;  /* 0x0000000000027941 */ /* 0x000fea0003800000 */
.L_x_840:
        /* <DEDUP_REMOVED lines=11> */
.L_x_844:
[----:B------:R-:W-:Y:S01]  /*1a70*/  FFMA.FTZ R69, R97, R73, R74 ;  /* 0x0000004961457223 */ /* 0x000fe2000001004a */
[----:B------:R-:W-:-:S03]  /*1a80*/  @P5 HADD2.F32 R68, -RZ, R59.H0_H0 ;  /* 0x2000003bff445230 */ /* 0x000fc60000004100 */
[----:B------:R-:W-:-:S04]  /*1a90*/  FADD.FTZ R69, R94, -R69 ;  /* 0x800000455e457221 */ /* 0x000fc80000010000 */
[----:B------:R-:W-:-:S04]  /*1aa0*/  FMUL.FTZ R69, R0, R69 ;  /* 0x0000004500457220 */ /* 0x000fc80000410000 */
[----:B------:R-:W-:Y:S02]  /*1ab0*/  @P5 FADD.FTZ R69, R69, R68 ;  /* 0x0000004445455221 */ /* 0x000fe40000010000 */
.L_x_845:
[----:B------:R-:W-:Y:S05]  /*1ac0*/  BSYNC B2 ;  /* 0x0000000000027941 */ /* 0x000fea0003800000 */
.L_x_843:
        /* <DEDUP_REMOVED lines=11> */
.L_x_847:
[----:B------:R-:W-:-:S04]  /*1b80*/  FFMA.FTZ R68, R96, R73, R74 ;  /* 0x0000004960447223 */ /* 0x000fc8000001004a */
[----:B------:R-:W-:Y:S01]  /*1b90*/  FADD.FTZ R69, R99, -R68 ;  /* 0x8000004463457221 */ /* 0x000fe20000010000 */
[----:B------:R-:W-:-:S03]  /*1ba0*/  @P5 HADD2.F32 R68, -RZ, R59.H1_H1 ;  /* 0x3000003bff445230 */ /* 0x000fc60000004100 */
[----:B------:R-:W-:-:S04]  /*1bb0*/  FMUL.FTZ R69, R0, R69 ;  /* 0x0000004500457220 */ /* 0x000fc80000410000 */
[----:B------:R-:W-:Y:S02]  /*1bc0*/  @P5 FADD.FTZ R69, R69, R68 ;  /* 0x0000004445455221 */ /* 0x000fe40000010000 */
.L_x_848:
[----:B------:R-:W-:Y:S05]  /*1bd0*/  BSYNC B2 ;  /* 0x0000000000027941 */ /* 0x000fea0003800000 */
.L_x_846:
[----:B------:R-:W-:Y:S01]  /*1be0*/  @P4 FMUL.FTZ R70, R69, c[0x0][0x1ec] ;  /* 0x00007b0045464a20 */ /* 0x000fe20000410000 */
[----:B------:R-:W-:Y:S02]  /*1bf0*/  @P0 MOV R71, 0x10 ;  /* 0x0000001000470802 */ /* 0x000fe40000000f00 */
[----:B------:R-:W-:Y:S02]  /*1c00*/  @P4 MOV R91, 0x10 ;  /* 0x00000010005b4802 */ /* 0x000fe40000000f00 */
[----:B------:R-:W-:Y:S01]  /*1c10*/  @P0 F2FP.PACK_AB R75, RZ, R69 ;  /* 0x00000045ff4b023e */ /* 0x000fe200000000ff */
[----:B------:R-:W-:Y:S01]  /*1c20*/  @P0 IMAD.WIDE.U32 R68, R78, R71, c[0x0][0x258] ;  /* 0x000096004e440625 */ /* 0x000fe200078e0047 */
[----:B------:R-:W-:Y:S02]  /*1c30*/  @P4 F2FP.PACK_AB R79, RZ, R70 ;  /* 0x00000046ff4f423e */ /* 0x000fe400000000ff */
[----:B------:R-:W-:Y:S01]  /*1c40*/  @P0 PRMT R43, R43, 0x5410, R75 ;  /* 0x000054102b2b0816 */ /* 0x000fe2000000004b */
[----:B------:R-:W-:Y:S01]  /*1c50*/  @P4 IMAD.WIDE.U32 R70, R72, R91, c[0x0][0x248] ;  /* 0x0000920048464625 */ /* 0x000fe200078e005b */
[----:B------:R-:W-:-:S02]  /*1c60*/  @P4 PRMT R35, R35, 0x5410, R79 ;  /* 0x0000541023234816 */ /* 0x000fc4000000004f */
[----:B------:R-:W-:Y:S01]  /*1c70*/  IADD3 R78, R78, 0x20, RZ ;  /* 0x000000204e4e7810 */ /* 0x000fe20007ffe0ff */
[----:B------:R0:W-:Y:S01]  /*1c80*/  @P0 STG.E.128 [R68.64], R40 ;  /* 0x0000002844000986 */ /* 0x0001e2000c101d04 */
[----:B------:R-:W-:-:S03]  /*1c90*/  IADD3 R72, R72, 0x20, RZ ;  /* 0x0000002048487810 */ /* 0x000fc60007ffe0ff */
[----:B------:R0:W-:Y:S04]  /*1ca0*/  @P4 STG.E.128 [R70.64], R32 ;  /* 0x0000002046004986 */ /* 0x0001e8000c101d04 */
.L_x_824:
[----:B------:R-:W-:Y:S05]  /*1cb0*/  BSYNC B1 ;  /* 0x0000000000017941 */ /* 0x000fea0003800000 */
.L_x_823:
        /* <DEDUP_REMOVED lines=10> */
[----:B------:R-:W-:Y:S01]  /*1d60*/  HADD2.F32 R69, -RZ, R20.H0_H0 ;  /* 0x20000014ff457230 */ /* 0x000fe20000004100 */
[----:B------:R-:W-:Y:S05]  /*1d70*/  BRA `(.L_x_853) ;  /* 0x0000009000007947 */ /* 0x000fea0003800000 */
.L_x_852:
[----:B------:R-:W-:Y:S01]  /*1d80*/  ULDC.64 UR6, c[0x0][0x218] ;  /* 0x0000860000067ab9 */ /* 0x000fe20000000a00 */
[----:B0-----:R-:W-:Y:S01]  /*1d90*/  FFMA.FTZ R69, R81, R73, R74 ;  /* 0x0000004951457223 */ /* 0x001fe2000001004a */
[----:B------:R-:W-:-:S03]  /*1da0*/  UISETP.NE.U32.AND UP0, UPT, URZ, UR6, UPT ;  /* 0x000000063f00728c */ /* 0x000fc6000bf05070 */
[----:B------:R-:W-:Y:S01]  /*1db0*/  FADD.FTZ R69, R100, -R69 ;  /* 0x8000004564457221 */ /* 0x000fe20000010000 */
[----:B------:R-:W-:-:S03]  /*1dc0*/  UISETP.NE.AND.EX UP0, UPT, URZ, UR7, UPT, UP0 ;  /* 0x000000073f00728c */ /* 0x000fc6000bf05300 */
[----:B------:R-:W-:-:S03]  /*1dd0*/  FMUL.FTZ R69, R0, R69 ;  /* 0x0000004500457220 */ /* 0x000fc60000410000 */
[----:B------:R-:W-:-:S13]  /*1de0*/  PLOP3.LUT P5, PT, PT, PT, UP0, 0x80, 0x0 ;  /* 0x000000000000781c */ /* 0x000fda0003faf008 */
[----:B------:R-:W-:-:S05]  /*1df0*/  @P5 HADD2.F32 R68, -RZ, R20.H0_H0 ;  /* 0x20000014ff445230 */ /* 0x000fca0000004100 */
[----:B------:R-:W-:Y:S02]  /*1e00*/  @P5 FADD.FTZ R69, R69, R68 ;  /* 0x0000004445455221 */ /* 0x000fe40000010000 */
.L_x_853:
[----:B------:R-:W-:Y:S05]  /*1e10*/  BSYNC B2 ;  /* 0x0000000000027941 */ /* 0x000fea0003800000 */
.L_x_851:
        /* <DEDUP_REMOVED lines=9> */
[----:B------:R-:W-:Y:S01]  /*1eb0*/  MOV R69, RZ ;  /* 0x000000ff00457202 */ /* 0x000fe20000000f00 */
[----:B------:R-:W-:Y:S05]  /*1ec0*/  @!P5 BRA `(.L_x_856) ;  /* 0x000000700000d947 */ /* 0x000fea0003800000 */
[----:B------:R-:W-:Y:S01]  /*1ed0*/  HADD2.F32 R69, -RZ, R20.H1_H1 ;  /* 0x30000014ff457230 */ /* 0x000fe20000004100 */
[----:B------:R-:W-:Y:S05]  /*1ee0*/  BRA `(.L_x_856) ;  /* 0x0000005000007947 */ /* 0x000fea0003800000 */
.L_x_855:
[----:B------:R-:W-:-:S04]  /*1ef0*/  FFMA.FTZ R68, R98, R73, R74 ;  /* 0x0000004962447223 */ /* 0x000fc8000001004a */
[----:B------:R-:W-:Y:S01]  /*1f00*/  FADD.FTZ R69, R103, -R68 ;  /* 0x8000004467457221 */ /* 0x000fe20000010000 */
[----:B------:R-:W-:-:S03]  /*1f10*/  @P5 HADD2.F32 R68, -RZ, R20.H1_H1 ;  /* 0x30000014ff445230 */ /* 0x000fc60000004100 */
[----:B------:R-:W-:-:S04]  /*1f20*/  FMUL.FTZ R69, R0, R69 ;  /* 0x0000004500457220 */ /* 0x000fc80000410000 */
[----:B------:R-:W-:Y:S02]  /*1f30*/  @P5 FADD.FTZ R69, R69, R68 ;  /* 0x0000004445455221 */ /* 0x000fe40000010000 */
.L_x_856:
[----:B------:R-:W-:Y:S05]  /*1f40*/  BSYNC B2 ;  /* 0x0000000000027941 */ /* 0x000fea0003800000 */
.L_x_854:
        /* <DEDUP_REMOVED lines=9> */
[----:B------:R-:W-:Y:S01]  /*1fe0*/  HADD2.F32 R69, -RZ, R21.H0_H0 ;  /* 0x20000015ff457230 */ /* 0x000fe20000004100 */
[----:B------:R-:W-:Y:S05]  /*1ff0*/  BRA `(.L_x_859) ;  /* 0x0000005000007947 */ /* 0x000fea0003800000 */
.L_x_858:
[----:B------:R-:W-:Y:S01]  /*2000*/  FFMA.FTZ R69, R101, R73, R74 ;  /* 0x0000004965457223 */ /* 0x000fe2000001004a */
[----:B------:R-:W-:-:S03]  /*2010*/  @P5 HADD2.F32 R68, -RZ, R21.H0_H0 ;  /* 0x20000015ff445230 */ /* 0x000fc60000004100 */
[----:B------:R-:W-:-:S04]  /*2020*/  FADD.FTZ R69, R104, -R69 ;  /* 0x8000004568457221 */ /* 0x000fc80000010000 */
[----:B------:R-:W-:-:S04]  /*2030*/  FMUL.FTZ R69, R0, R69 ;  /* 0x0000004500457220 */ /* 0x000fc80000410000 */
[----:B------:R-:W-:Y:S02]  /*2040*/  @P5 FADD.FTZ R69, R69, R68 ;  /* 0x0000004445455221 */ /* 0x000fe40000010000 */
.L_x_859:
[----:B------:R-:W-:Y:S05]  /*2050*/  BSYNC B2 ;  /* 0x0000000000027941 */ /* 0x000fea0003800000 */
.L_x_857:
        /* <DEDUP_REMOVED lines=9> */
[----:B------:R-:W-:Y:S01]  /*20f0*/  HADD2.F32 R69, -RZ, R21.H1_H1 ;  /* 0x30000015ff457230 */ /* 0x000fe20000004100 */
[----:B------:R-:W-:Y:S05]  /*2100*/  BRA `(.L_x_862) ;  /* 0x0000005000007947 */ /* 0x000fea0003800000 */
.L_x_861:
[----:B------:R-:W-:-:S04]  /*2110*/  FFMA.FTZ R68, R102, R73, R74 ;  /* 0x0000004966447223 */ /* 0x000fc8000001004a */
[----:B------:R-:W-:Y:S01]  /*2120*/  FADD.FTZ R69, R105, -R68 ;  /* 0x8000004469457221 */ /* 0x000fe20000010000 */
[----:B------:R-:W-:-:S03]  /*2130*/  @P5 HADD2.F32 R68, -RZ, R21.H1_H1 ;  /* 0x30000015ff445230 */ /* 0x000fc60000004100 */
[----:B------:R-:W-:-:S04]  /*2140*/  FMUL.FTZ R69, R0, R69 ;  /* 0x0000004500457220 */ /* 0x000fc80000410000 */
[----:B------:R-:W-:Y:S02]  /*2150*/  @P5 FADD.FTZ R69, R69, R68 ;  /* 0x0000004445455221 */ /* 0x000fe40000010000 */
.L_x_862:
[----:B------:R-:W-:Y:S05]  /*2160*/  BSYNC B2 ;  /* 0x0000000000027941 */ /* 0x000fea0003800000 */
.L_x_860:
        /* <DEDUP_REMOVED lines=11> */
.L_x_864:
[----:B------:R-:W-:Y:S01]  /*2220*/  FFMA.FTZ R69, R107, R73, R74 ;  /* 0x000000496b457223 */ /* 0x000fe2000001004a */
[----:B------:R-:W-:-:S03]  /*2230*/  @P5 HADD2.F32 R68, -RZ, R22.H0_H0 ;  /* 0x20000016ff445230 */ /* 0x000fc60000004100 */
[----:B------:R-:W-:-:S04]  /*2240*/  FADD.FTZ R69, R106, -R69 ;  /* 0x800000456a457221 */ /* 0x000fc80000010000 */
[----:B------:R-:W-:-:S04]  /*2250*/  FMUL.FTZ R69, R0, R69 ;  /* 0x0000004500457220 */ /* 0x000fc80000410000 */
[----:B------:R-:W-:Y:S02]  /*2260*/  @P5 FADD.FTZ R69, R69, R68 ;  /* 0x0000004445455221 */ /* 0x000fe40000010000 */
.L_x_865:
[----:B------:R-:W-:Y:S05]  /*2270*/  BSYNC B2 ;  /* 0x0000000000027941 */ /* 0x000fea0003800000 */
.L_x_863:
        /* <DEDUP_REMOVED lines=11> */
.L_x_867:
[----:B------:R-:W-:-:S04]  /*2330*/  FFMA.FTZ R68, R108, R73, R74 ;  /* 0x000000496c447223 */ /* 0x000fc8000001004a */
[----:B------:R-:W-:Y:S01]  /*2340*/  FADD.FTZ R69, R109, -R68 ;  /* 0x800000446d457221 */ /* 0x000fe20000010000 */
[----:B------:R-:W-:-:S03]  /*2350*/  @P5 HADD2.F32 R68, -RZ, R22.H1_H1 ;  /* 0x30000016ff445230 */ /* 0x000fc60000004100 */
[----:B------:R-:W-:-:S04]  /*2360*/  FMUL.FTZ R69, R0, R69 ;  /* 0x0000004500457220 */ /* 0x000fc80000410000 */
[----:B------:R-:W-:Y:S02]  /*2370*/  @P5 FADD.FTZ R69, R69, R68 ;  /* 0x0000004445455221 */ /* 0x000fe40000010000 */
.L_x_868:
[----:B------:R-:W-:Y:S05]  /*2380*/  BSYNC B2 ;  /* 0x0000000000027941 */ /* 0x000fea0003800000 */
.L_x_866:
        /* <DEDUP_REMOVED lines=11> */
.L_x_870:
[----:B------:R-:W-:Y:S01]  /*2440*/  FFMA.FTZ R69, R111, R73, R74 ;  /* 0x000000496f457223 */ /* 0x000fe2000001004a */
[----:B------:R-:W-:-:S03]  /*2450*/  @P5 HADD2.F32 R68, -RZ, R23.H0_H0 ;  /* 0x20000017ff445230 */ /* 0x000fc60000004100 */
[----:B------:R-:W-:-:S04]  /*2460*/  FADD.FTZ R69, R110, -R69 ;  /* 0x800000456e457221 */ /* 0x000fc80000010000 */
[----:B------:R-:W-:-:S04]  /*2470*/  FMUL.FTZ R69, R0, R69 ;  /* 0x0000004500457220 */ /* 0x000fc80000410000 */
[----:B------:R-:W-:Y:S02]  /*2480*/  @P5 FADD.FTZ R69, R69, R68 ;  /* 0x0000004445455221 */ /* 0x000fe40000010000 */
.L_x_871:
[----:B------:R-:W-:Y:S05]  /*2490*/  BSYNC B2 ;  /* 0x0000000000027941 */ /* 0x000fea0003800000 */
.L_x_869:
        /* <DEDUP_REMOVED lines=11> */
.L_x_873:
[----:B------:R-:W-:Y:S01]  /*2550*/  FFMA.FTZ R73, R113, R73, R74 ;  /* 0x0000004971497223 */ /* 0x000fe2000001004a */
[----:B------:R-:W-:-:S03]  /*2560*/  @P5 HADD2.F32 R69, -RZ, R23.H1_H1 ;  /* 0x30000017ff455230 */ /* 0x000fc60000004100 */
[----:B------:R-:W-:-:S04]  /*2570*/  FADD.FTZ R73, R112, -R73 ;  /* 0x8000004970497221 */ /* 0x000fc80000010000 */
[----:B------:R-:W-:-:S04]  /*2580*/  FMUL.FTZ R0, R0, R73 ;  /* 0x0000004900007220 */ /* 0x000fc80000410000 */
[----:B------:R-:W-:Y:S02]  /*2590*/  @P5 FADD.FTZ R0, R0, R69 ;  /* 0x0000004500005221 */ /* 0x000fe40000010000 */
.L_x_874:
[----:B------:R-:W-:Y:S05]  /*25a0*/  BSYNC B2 ;  /* 0x0000000000027941 */ /* 0x000fea0003800000 */
.L_x_872:
        /* <DEDUP_REMOVED lines=8> */
[----:B------:R-:W-:-:S03]  /*2630*/  @P4 PRMT R35, R35, 0x5410, R70 ;  /* 0x0000541023234816 */ /* 0x000fc60000000046 */
[----:B------:R0:W-:Y:S04]  /*2640*/  @P0 STG.E.128 [R78.64], R40 ;  /* 0x000000284e000986 */ /* 0x0001e8000c101d04 */
[----:B------:R0:W-:Y:S02]  /*2650*/  @P4 STG.E.128 [R68.64], R32 ;  /* 0x0000002044004986 */ /* 0x0001e4000c101d04 */
.L_x_850:
[----:B------:R-:W-:Y:S05]  /*2660*/  BSYNC B1 ;  /* 0x0000000000017941 */ /* 0x000fea0003800000 */
.L_x_849:
[----:B------:R-:W-:-:S04]  /*2670*/  MOV R0, c[0x0][0x160] ;  /* 0x0000580000007a02 */ /* 0x000fc80000000f00 */
[----:B------:R-:W-:-:S04]  /*2680*/  LEA R19, R0, R19, 0x2 ;  /* 0x0000001300137211 */ /* 0x000fc800078e10ff */
[----:B------:R-:W-:-:S13]  /*2690*/  ISETP.GE.AND P0, PT, R19, c[0x0][0x164], PT ;  /* 0x0000590013007a0c */ /* 0x000fda0003f06270 */
[----:B0-----:R-:W-:Y:S01]  /*26a0*/  @P0 CALL.REL.NOINC `(.L_x_812) ;  /* 0x0000001000000944 */ /* 0x001fe20003c00000 */
[----:B------:R-:W-:Y:S05]  /*26b0*/  BRA `(.L_x_875) ;  /* 0xffffdce000007947 */ /* 0x000fea000383ffff */
.L_x_812:
[----:B0-----:R-:W-:Y:S05]  /*26c0*/  BSYNC B0 ;  /* 0x0000000000007941 */ /* 0x001fea0003800000 */
.L_x_811:
        /* <DEDUP_REMOVED lines=135> */
.L_x_821:
[----:B------:R-:W-:Y:S01]  /*2f40*/  HFMA2.MMA R90, -RZ, RZ, 0, 5.9604644775390625e-08 ;  /* 0x00000001ff5a7435 */ /* 0x000fe200000001ff */
[----:B------:R-:W-:-:S02]  /*2f50*/  MOV R71, R117 ;  /* 0x0000007500477202 */ /* 0x000fc40000000f00 */
[----:B------:R-:W-:Y:S02]  /*2f60*/  MOV R73, 0x1f ;  /* 0x0000001f00497802 */ /* 0x000fe40000000f00 */
[----:B------:R-:W-:Y:S02]  /*2f70*/  MOV R114, 0xffffffff ;  /* 0xffffffff00727802 */ /* 0x000fe40000000f00 */
[----:B------:R-:W-:Y:S02]  /*2f80*/  MOV R68, 0x2fa0 ;  /* 0x00002fa000447802 */ /* 0x000fe40000000f00 */
[----:B-----5:R-:W-:Y:S05]  /*2f90*/  CALL.REL.NOINC `($__internal_22_$__cuda_sm70_shflsync_bfly_p) ;  /* 0x0000046000007944 */ /* 0x020fea0003c00000 */
[----:B-1----:R-:W-:Y:S01]  /*2fa0*/  MOV R70, R71 ;  /* 0x0000004700467202 */ /* 0x002fe20000000f00 */
[----:B0-----:R-:W-:Y:S05]  /*2fb0*/  BRA `(.L_x_876) ;  /* 0xffffe13000007947 */ /* 0x001fea000383ffff */
.L_x_822:
[----:B------:R-:W-:Y:S01]  /*2fc0*/  HFMA2.MMA R90, -RZ, RZ, 0, 5.9604644775390625e-08 ;  /* 0x00000001ff5a7435 */ /* 0x000fe200000001ff */
[----:B------:R-:W-:Y:S02]  /*2fd0*/  MOV R71, R116 ;  /* 0x0000007400477202 */ /* 0x000fe40000000f00 */
[----:B------:R-:W-:Y:S02]  /*2fe0*/  MOV R73, 0x1f ;  /* 0x0000001f00497802 */ /* 0x000fe40000000f00 */
[----:B------:R-:W-:-:S02]  /*2ff0*/  MOV R114, 0xffffffff ;  /* 0xffffffff00727802 */ /* 0x000fc40000000f00 */
[----:B------:R-:W-:Y:S02]  /*3000*/  MOV R68, 0x3020 ;  /* 0x0000302000447802 */ /* 0x000fe40000000f00 */
[----:B01---5:R-:W-:Y:S05]  /*3010*/  CALL.REL.NOINC `($__internal_22_$__cuda_sm70_shflsync_bfly_p) ;  /* 0x000003e000007944 */ /* 0x023fea0003c00000 */
[----:B------:R-:W-:Y:S01]  /*3020*/  FADD.FTZ R117, R70, R117 ;  /* 0x0000007546757221 */ /* 0x000fe20000010000 */
[----:B0-----:R-:W-:Y:S01]  /*3030*/  HFMA2.MMA R90, -RZ, RZ, 0, 1.1920928955078125e-07 ;  /* 0x00000002ff5a7435 */ /* 0x001fe200000001ff */
[----:B-1----:R-:W-:Y:S01]  /*3040*/  FADD.FTZ R116, R116, R71 ;  /* 0x0000004774747221 */ /* 0x002fe20000010000 */
[----:B------:R-:W-:Y:S02]  /*3050*/  MOV R73, 0x1f ;  /* 0x0000001f00497802 */ /* 0x000fe40000000f00 */
[----:B------:R-:W-:Y:S02]  /*3060*/  MOV R114, 0xffffffff ;  /* 0xffffffff00727802 */ /* 0x000fe40000000f00 */
[----:B------:R-:W-:Y:S02]  /*3070*/  MOV R71, R117 ;  /* 0x0000007500477202 */ /* 0x000fe40000000f00 */
[----:B------:R-:W-:Y:S02]  /*3080*/  MOV R68, 0x30a0 ;  /* 0x000030a000447802 */ /* 0x000fe40000000f00 */
[----:B------:R-:W-:Y:S05]  /*3090*/  CALL.REL.NOINC `($__internal_22_$__cuda_sm70_shflsync_bfly_p) ;  /* 0x0000036000007944 */ /* 0x000fea0003c00000 */
[----:B0-----:R-:W-:Y:S01]  /*30a0*/  HFMA2.MMA R90, -RZ, RZ, 0, 1.1920928955078125e-07 ;  /* 0x00000002ff5a7435 */ /* 0x001fe200000001ff */
[----:B-1----:R-:W-:-:S02]  /*30b0*/  MOV R70, R71 ;  /* 0x0000004700467202 */ /* 0x002fc40000000f00 */
[----:B------:R-:W-:Y:S02]  /*30c0*/  MOV R71, R116 ;  /* 0x0000007400477202 */ /* 0x000fe40000000f00 */
[----:B------:R-:W-:Y:S02]  /*30d0*/  MOV R73, 0x1f ;  /* 0x0000001f00497802 */ /* 0x000fe40000000f00 */
[----:B------:R-:W-:Y:S02]  /*30e0*/  MOV R114, 0xffffffff ;  /* 0xffffffff00727802 */ /* 0x000fe40000000f00 */
[----:B------:R-:W-:Y:S02]  /*30f0*/  MOV R68, 0x3110 ;  /* 0x0000311000447802 */ /* 0x000fe40000000f00 */
[----:B------:R-:W-:Y:S05]  /*3100*/  CALL.REL.NOINC `($__internal_22_$__cuda_sm70_shflsync_bfly_p) ;  /* 0x000002f000007944 */ /* 0x000fea0003c00000 */
[----:B------:R-:W-:Y:S01]  /*3110*/  FADD.FTZ R117, R70, R117 ;  /* 0x0000007546757221 */ /* 0x000fe20000010000 */
[----:B0-----:R-:W-:Y:S01]  /*3120*/  HFMA2.MMA R90, -RZ, RZ, 0, 2.384185791015625e-07 ;  /* 0x00000004ff5a7435 */ /* 0x001fe200000001ff */
[----:B-1----:R-:W-:Y:S01]  /*3130*/  FADD.FTZ R116, R116, R71 ;  /* 0x0000004774747221 */ /* 0x002fe20000010000 */
[----:B------:R-:W-:Y:S02]  /*3140*/  MOV R73, 0x1f ;  /* 0x0000001f00497802 */ /* 0x000fe40000000f00 */
[----:B------:R-:W-:-:S02]  /*3150*/  MOV R114, 0xffffffff ;  /* 0xffffffff00727802 */ /* 0x000fc40000000f00 */
[----:B------:R-:W-:Y:S02]  /*3160*/  MOV R71, R117 ;  /* 0x0000007500477202 */ /* 0x000fe40000000f00 */
[----:B------:R-:W-:Y:S02]  /*3170*/  MOV R68, 0x3190 ;  /* 0x0000319000447802 */ /* 0x000fe40000000f00 */
[----:B------:R-:W-:Y:S05]  /*3180*/  CALL.REL.NOINC `($__internal_22_$__cuda_sm70_shflsync_bfly_p) ;  /* 0x0000027000007944 */ /* 0x000fea0003c00000 */
[----:B0-----:R-:W-:Y:S01]  /*3190*/  HFMA2.MMA R90, -RZ, RZ, 0, 2.384185791015625e-07 ;  /* 0x00000004ff5a7435 */ /* 0x001fe200000001ff */
[----:B-1----:R-:W-:Y:S02]  /*31a0*/  MOV R70, R71 ;  /* 0x0000004700467202 */ /* 0x002fe40000000f00 */
[----:B------:R-:W-:Y:S02]  /*31b0*/  MOV R71, R116 ;  /* 0x0000007400477202 */ /* 0x000fe40000000f00 */
[----:B------:R-:W-:Y:S02]  /*31c0*/  MOV R73, 0x1f ;  /* 0x0000001f00497802 */ /* 0x000fe40000000f00 */
[----:B------:R-:W-:Y:S02]  /*31d0*/  MOV R114, 0xffffffff ;  /* 0xffffffff00727802 */ /* 0x000fe40000000f00 */
[----:B------:R-:W-:-:S02]  /*31e0*/  MOV R68, 0x3200 ;  /* 0x0000320000447802 */ /* 0x000fc40000000f00 */
[----:B------:R-:W-:Y:S05]  /*31f0*/  CALL.REL.NOINC `($__internal_22_$__cuda_sm70_shflsync_bfly_p) ;  /* 0x0000020000007944 */ /* 0x000fea0003c00000 */
[----:B------:R-:W-:Y:S01]  /*3200*/  FADD.FTZ R117, R70, R117 ;  /* 0x0000007546757221 */ /* 0x000fe20000010000 */
[----:B0-----:R-:W-:Y:S01]  /*3210*/  HFMA2.MMA R90, -RZ, RZ, 0, 4.76837158203125e-07 ;  /* 0x00000008ff5a7435 */ /* 0x001fe200000001ff */
[----:B-1----:R-:W-:Y:S01]  /*3220*/  FADD.FTZ R74, R116, R71 ;  /* 0x00000047744a7221 */ /* 0x002fe20000010000 */
[----:B------:R-:W-:-:S02]  /*3230*/  MOV R73, 0x1f ;  /* 0x0000001f00497802 */ /* 0x000fc40000000f00 */
[----:B------:R-:W-:Y:S02]  /*3240*/  MOV R114, 0xffffffff ;  /* 0xffffffff00727802 */ /* 0x000fe40000000f00 */
[----:B------:R-:W-:Y:S02]  /*3250*/  MOV R71, R117 ;  /* 0x0000007500477202 */ /* 0x000fe40000000f00 */
[----:B------:R-:W-:Y:S02]  /*3260*/  MOV R68, 0x3280 ;  /* 0x0000328000447802 */ /* 0x000fe40000000f00 */
[----:B------:R-:W-:Y:S05]  /*3270*/  CALL.REL.NOINC `($__internal_22_$__cuda_sm70_shflsync_bfly_p) ;  /* 0x0000018000007944 */ /* 0x000fea0003c00000 */
[----:B0-----:R-:W-:Y:S01]  /*3280*/  HFMA2.MMA R90, -RZ, RZ, 0, 4.76837158203125e-07 ;  /* 0x00000008ff5a7435 */ /* 0x001fe200000001ff */
[----:B-1----:R-:W-:Y:S02]  /*3290*/  MOV R70, R71 ;  /* 0x0000004700467202 */ /* 0x002fe40000000f00 */
[----:B------:R-:W-:Y:S02]  /*32a0*/  MOV R71, R74 ;  /* 0x0000004a00477202 */ /* 0x000fe40000000f00 */
[----:B------:R-:W-:Y:S02]  /*32b0*/  MOV R73, 0x1f ;  /* 0x0000001f00497802 */ /* 0x000fe40000000f00 */
[----:B------:R-:W-:-:S02]  /*32c0*/  MOV R114, 0xffffffff ;  /* 0xffffffff00727802 */ /* 0x000fc40000000f00 */
[----:B------:R-:W-:Y:S02]  /*32d0*/  MOV R68, 0x32f0 ;  /* 0x000032f000447802 */ /* 0x000fe40000000f00 */
[----:B------:R-:W-:Y:S05]  /*32e0*/  CALL.REL.NOINC `($__internal_22_$__cuda_sm70_shflsync_bfly_p) ;  /* 0x0000011000007944 */ /* 0x000fea0003c00000 */
[----:B------:R-:W-:Y:S01]  /*32f0*/  FADD.FTZ R72, R70, R117 ;  /* 0x0000007546487221 */ /* 0x000fe20000010000 */
[----:B0-----:R-:W-:Y:S01]  /*3300*/  HFMA2.MMA R90, -RZ, RZ, 0, 9.5367431640625e-07 ;  /* 0x00000010ff5a7435 */ /* 0x001fe200000001ff */
[----:B-1----:R-:W-:Y:S01]  /*3310*/  FADD.FTZ R74, R74, R71 ;  /* 0x000000474a4a7221 */ /* 0x002fe20000010000 */
[----:B------:R-:W-:Y:S02]  /*3320*/  MOV R73, 0x1f ;  /* 0x0000001f00497802 */ /* 0x000fe40000000f00 */
[----:B------:R-:W-:Y:S02]  /*3330*/  MOV R114, 0xffffffff ;  /* 0xffffffff00727802 */ /* 0x000fe40000000f00 */
[----:B------:R-:W-:Y:S02]  /*3340*/  MOV R71, R72 ;  /* 0x0000004800477202 */ /* 0x000fe40000000f00 */
[----:B------:R-:W-:Y:S02]  /*3350*/  MOV R68, 0x3370 ;  /* 0x0000337000447802 */ /* 0x000fe40000000f00 */
[----:B------:R-:W-:Y:S05]  /*3360*/  CALL.REL.NOINC `($__internal_22_$__cuda_sm70_shflsync_bfly_p) ;  /* 0x0000009000007944 */ /* 0x000fea0003c00000 */
[----:B0-----:R-:W-:Y:S01]  /*3370*/  HFMA2.MMA R90, -RZ, RZ, 0, 9.5367431640625e-07 ;  /* 0x00000010ff5a7435 */ /* 0x001fe200000001ff */
[----:B-1----:R-:W-:-:S02]  /*3380*/  MOV R75, R71 ;  /* 0x00000047004b7202 */ /* 0x002fc40000000f00 */
[----:B------:R-:W-:Y:S02]  /*3390*/  MOV R71, R74 ;  /* 0x0000004a00477202 */ /* 0x000fe40000000f00 */
[----:B------:R-:W-:Y:S02]  /*33a0*/  MOV R73, 0x1f ;  /* 0x0000001f00497802 */ /* 0x000fe40000000f00 */
[----:B------:R-:W-:Y:S02]  /*33b0*/  MOV R114, 0xffffffff ;  /* 0xffffffff00727802 */ /* 0x000fe40000000f00 */
[----:B------:R-:W-:Y:S02]  /*33c0*/  MOV R68, 0x33e0 ;  /* 0x000033e000447802 */ /* 0x000fe40000000f00 */
[----:B------:R-:W-:Y:S05]  /*33d0*/  CALL.REL.NOINC `($__internal_22_$__cuda_sm70_shflsync_bfly_p) ;  /* 0x0000002000007944 */ /* 0x000fea0003c00000 */
[----:B-1----:R-:W-:Y:S01]  /*33e0*/  MOV R69, R71 ;  /* 0x0000004700457202 */ /* 0x002fe20000000f00 */
[----:B0-----:R-:W-:Y:S05]  /*33f0*/  BRA `(.L_x_877) ;  /* 0xffffde1000007947 */ /* 0x001fea000383ffff */
        .weak           $__internal_22_$__cuda_sm70_shflsync_bfly_p
        .type           $__internal_22_$__cuda_sm70_shflsync_bfly_p,@function
        .size           $__internal_22_$__cuda_sm70_shflsync_bfly_p,(.L_x_7200 - $__internal_22_$__cuda_sm70_shflsync_bfly_p)
$__internal_22_$__cuda_sm70_shflsync_bfly_p:
[----:B------:R-:W-:Y:S01]  /*3400*/  HFMA2.MMA R69, -RZ, RZ, 0, 0 ;  /* 0x00000000ff457435 */ /* 0x000fe200000001ff */
[----:B------:R-:W-:Y:S04]  /*3410*/  WARPSYNC R114 ;  /* 0x0000007200007348 */ /* 0x000fe80003800000 */
[----:B------:R0:W1:Y:S01]  /*3420*/  SHFL.BFLY PT, R71, R71, R90, R73 ;  /* 0x0c00005a47477389 */ /* 0x00006200000e0049 */
[----:B------:R-:W-:Y:S05]  /*3430*/  RET.REL.NODEC R68 `(_ZN10layer_norm13ln_bwd_kernelINS_13Kernel_traitsI6__halfS2_S2_S2_fjLj512ELj1ELj4ELj1ELj16ENS_18Kernel_traits_baseILj512ES2_S2_S2_S2_fjLj128EEEEELb0ELb0ELb1ELb0EEEvNS_9BwdParamsE) ;  /* 0xffffcbc044007950 */ /* 0x000fea0003c3ffff */
.L_x_878:
        /* <DEDUP_REMOVED lines=12> */
.L_x_7200:


//--------------------- .text._ZN10layer_norm13ln_bwd_kernelINS_13Kernel_traitsI6__halfS2_S2_S2_fjLj512ELj1ELj4ELj1ELj16ENS_18Kernel_traits_baseILj512ES2_S2_S2_S2_fjLj128EEEEELb0ELb0ELb1ELb1EEEvNS_9BwdParamsE --------------------------
	.section	.text._ZN10layer_norm13ln_bwd_kernelINS_13Kernel_traitsI6__halfS2_S2_S2_fjLj512ELj1ELj4ELj1ELj16ENS_18Kernel_traits_baseILj512ES2_S2_S2_S2_fjLj128EEEEELb0ELb0ELb1ELb1EEEvNS_9BwdParamsE,"ax",@progbits
	.sectioninfo	@"SHI_REGISTERS=125"
	.align	128
        .global         _ZN10layer_norm13ln_bwd_kernelINS_13Kernel_traitsI6__halfS2_S2_S2_fjLj512ELj1ELj4ELj1ELj16ENS_18Kernel_traits_baseILj512ES2_S2_S2_S2_fjLj128EEEEELb0ELb0ELb1ELb1EEEvNS_9BwdParamsE
        .type           _ZN10layer_norm13ln_bwd_kernelINS_13Kernel_traitsI6__halfS2_S2_S2_fjLj512ELj1ELj4ELj1ELj16ENS_18Kernel_traits_baseILj512ES2_S2_S2_S2_fjLj128EEEEELb0ELb0ELb1ELb1EEEvNS_9BwdParamsE,@function
        .size           _ZN10layer_norm13ln_bwd_kernelINS_13Kernel_traitsI6__halfS2_S2_S2_fjLj512ELj1ELj4ELj1ELj16ENS_18Kernel_traits_baseILj512ES2_S2_S2_S2_fjLj128EEEEELb0ELb0ELb1ELb1EEEvNS_9BwdParamsE,(.L_x_7201 - _ZN10layer_norm13ln_bwd_kernelINS_13Kernel_traitsI6__halfS2_S2_S2_fjLj512ELj1ELj4ELj1ELj16ENS_18Kernel_traits_baseILj512ES2_S2_S2_S2_fjLj128EEEEELb0ELb0ELb1ELb1EEEvNS_9BwdParamsE)
        .other          _ZN10layer_norm13ln_bwd_kernelINS_13Kernel_traitsI6__halfS2_S2_S2_fjLj512ELj1ELj4ELj1ELj16ENS_18Kernel_traits_baseILj512ES2_S2_S2_S2_fjLj128EEEEELb0ELb0ELb1ELb1EEEvNS_9BwdParamsE,@"STO_CUDA_ENTRY STV_DEFAULT"
_ZN10layer_norm13ln_bwd_kernelINS_13Kernel_traitsI6__halfS2_S2_S2_fjLj512ELj1ELj4ELj1ELj16ENS_18Kernel_traits_baseILj512ES2_S2_S2_S2_fjLj128EEEEELb0ELb0ELb1ELb1EEEvNS_9BwdParamsE:
.text._ZN10layer_norm13ln_bwd_kernelINS_13Kernel_traitsI6__halfS2_S2_S2_fjLj512ELj1ELj4ELj1ELj16ENS_18Kernel_traits_baseILj512ES2_S2_S2_S2_fjLj128EEEEELb0ELb0ELb1ELb1EEEvNS_9BwdParamsE:
        /* <DEDUP_REMOVED lines=26> */
.L_x_880:
        /* <DEDUP_REMOVED lines=22> */
[----:B------:R-:W-:Y:S01]  /*0300*/  HADD2.F32 R81, -RZ, R5.H1_H1 ;  /* 0x30000005ff517230 */ /* 0x000fe20000004100 */
[----:B------:R-:W-:Y:S01]  /*0310*/  CS2R R4, SRZ ;  /* 0x0000000000047805 */ /* 0x000fe2000001ff00 */
[--C-:B------:R-:W-:Y:S02]  /*0320*/  HADD2.F32 R80, -RZ, R6.reuse.H0_H0 ;  /* 0x20000006ff507230 */ /* 0x100fe40000004100 */
[----:B------:R-:W-:Y:S02]  /*0330*/  HADD2.F32 R79, -RZ, R6.H1_H1 ;  /* 0x30000006ff4f7230 */ /* 0x000fe40000004100 */
[----:B------:R-:W-:-:S02]  /*0340*/  HADD2.F32 R78, -RZ, R7.H0_H0 ;  /* 0x20000007ff4e7230 */ /* 0x000fc40000004100 */
[----:B------:R-:W-:Y:S01]  /*0350*/  HADD2.F32 R77, -RZ, R7.H1_H1 ;  /* 0x30000007ff4d7230 */ /* 0x000fe20000004100 */
[----:B------:R-:W-:Y:S01]  /*0360*/  CS2R R6, SRZ ;  /* 0x0000000000067805 */ /* 0x000fe2000001ff00 */
[--C-:B---3--:R-:W-:Y:S02]  /*0370*/  HADD2.F32 R76, -RZ, R8.reuse.H0_H0 ;  /* 0x20000008ff4c7230 */ /* 0x108fe40000004100 */
[----:B------:R-:W-:Y:S02]  /*0380*/  HADD2.F32 R75, -RZ, R8.H1_H1 ;  /* 0x30000008ff4b7230 */ /* 0x000fe40000004100 */
[--C-:B------:R-:W-:Y:S02]  /*0390*/  HADD2.F32 R74, -RZ, R9.reuse.H0_H0 ;  /* 0x20000009ff4a7230 */ /* 0x100fe40000004100 */
[----:B------:R-:W-:Y:S01]  /*03a0*/  HADD2.F32 R73, -RZ, R9.H1_H1 ;  /* 0x30000009ff497230 */ /* 0x000fe20000004100 */
[----:B------:R-:W-:Y:S01]  /*03b0*/  CS2R R8, SRZ ;  /* 0x0000000000087805 */ /* 0x000fe2000001ff00 */
[----:B------:R-:W-:-:S02]  /*03c0*/  HADD2.F32 R72, -RZ, R10.H0_H0 ;  /* 0x2000000aff487230 */ /* 0x000fc40000004100 */
[----:B------:R-:W-:Y:S02]  /*03d0*/  HADD2.F32 R71, -RZ, R10.H1_H1 ;  /* 0x3000000aff477230 */ /* 0x000fe40000004100 */
[--C-:B------:R-:W-:Y:S02]  /*03e0*/  HADD2.F32 R70, -RZ, R11.reuse.H0_H0 ;  /* 0x2000000bff467230 */ /* 0x100fe40000004100 */
[----:B------:R-:W-:Y:S01]  /*03f0*/  HADD2.F32 R0, -RZ, R11.H1_H1 ;  /* 0x3000000bff007230 */ /* 0x000fe20000004100 */
[----:B0-----:R-:W-:Y:S02]  /*0400*/  CS2R R10, SRZ ;  /* 0x00000000000a7805 */ /* 0x001fe4000001ff00 */
.L_x_935:
        /* <DEDUP_REMOVED lines=27> */
.L_x_883:
        /* <DEDUP_REMOVED lines=20> */
[----:B------:R-:W-:Y:S01]  /*0700*/  ISETP.NE.AND P0, PT, R95, RZ, PT ;  /* 0x000000ff5f00720c */ /* 0x000fe20003f05270 */
[--C-:B--2---:R-:W-:Y:S02]  /*0710*/  HADD2.F32 R91, -RZ, R52.reuse.H0_H0 ;  /* 0x20000034ff5b7230 */ /* 0x104fe40000004100 */
[----:B------:R-:W-:Y:S01]  /*0720*/  HADD2.F32 R52, -RZ, R52.H1_H1 ;  /* 0x30000034ff347230 */ /* 0x000fe20000004100 */
[----:B---3--:R-:W-:Y:S01]  /*0730*/  FSEL R122, R92, RZ, !P0 ;  /* 0x000000ff5c7a7208 */ /* 0x008fe20004000000 */
[----:B------:R-:W-:-:S02]  /*0740*/  HADD2.F32 R94, -RZ, R53.H0_H0 ;  /* 0x20000035ff5e7230 */ /* 0x000fc40000004100 */
[----:B------:R-:W-:Y:S02]  /*0750*/  HADD2.F32 R93, -RZ, R53.H1_H1 ;  /* 0x30000035ff5d7230 */ /* 0x000fe40000004100 */
[--C-:B----4-:R-:W-:Y:S02]  /*0760*/  HADD2.F32 R99, -RZ, R57.reuse.H0_H0 ;  /* 0x20000039ff637230 */ /* 0x110fe40000004100 */
[----:B------:R-:W-:Y:S02]  /*0770*/  HADD2.F32 R98, -RZ, R57.H1_H1 ;  /* 0x30000039ff627230 */ /* 0x000fe40000004100 */
[----:B------:R-:W-:Y:S02]  /*0780*/  HADD2.F32 R57, -RZ, R60.H1_H1 ;  /* 0x3000003cff397230 */ /* 0x000fe40000004100 */
[--C-:B------:R-:W-:Y:S02]  /*0790*/  HADD2.F32 R100, -RZ, R54.reuse.H0_H0 ;  /* 0x20000036ff647230 */ /* 0x100fe40000004100 */
[----:B------:R-:W-:-:S02]  /*07a0*/  HADD2.F32 R102, -RZ, R54.H1_H1 ;  /* 0x30000036ff667230 */ /* 0x000fc40000004100 */
[--C-:B------:R-:W-:Y:S02]  /*07b0*/  HADD2.F32 R97, -RZ, R56.reuse.H0_H0 ;  /* 0x20000038ff617230 */ /* 0x100fe40000004100 */
[----:B------:R-:W-:Y:S01]  /*07c0*/  HADD2.F32 R96, -RZ, R56.H1_H1 ;  /* 0x30000038ff607230 */ /* 0x000fe20000004100 */
[C---:B------:R-:W-:Y:S01]  /*07d0*/  FADD.FTZ R56, -R122.reuse, R91 ;  /* 0x0000005b7a387221 */ /* 0x040fe20000010100 */
[--C-:B------:R-:W-:Y:S02]  /*07e0*/  HADD2.F32 R53, -RZ, R59.reuse.H0_H0 ;  /* 0x2000003bff357230 */ /* 0x100fe40000004100 */
[----:B-1----:R-:W-:Y:S02]  /*07f0*/  HADD2.F32 R2, -RZ, R59.H1_H1 ;  /* 0x3000003bff027230 */ /* 0x002fe40000004100 */
[--C-:B------:R-:W-:Y:S02]  /*0800*/  HADD2.F32 R101, -RZ, R58.reuse.H0_H0 ;  /* 0x2000003aff657230 */ /* 0x100fe40000004100 */
[----:B------:R-:W-:Y:S01]  /*0810*/  HADD2.F32 R54, -RZ, R58.H1_H1 ;  /* 0x3000003aff367230 */ /* 0x000fe20000004100 */
[C---:B------:R-:W-:Y:S01]  /*0820*/  FADD.FTZ R58, -R122.reuse, R52 ;  /* 0x000000347a3a7221 */ /* 0x040fe20000010100 */
[--C-:B------:R-:W-:Y:S01]  /*0830*/  HADD2.F32 R59, -RZ, R61.reuse.H0_H0 ;  /* 0x2000003dff3b7230 */ /* 0x100fe20000004100 */
[C---:B------:R-:W-:Y:S01]  /*0840*/  FADD.FTZ R94, -R122.reuse, R94 ;  /* 0x0000005e7a5e7221 */ /* 0x040fe20000010100 */
[----:B------:R-:W-:Y:S01]  /*0850*/  HADD2.F32 R3, -RZ, R60.H0_H0 ;  /* 0x2000003cff037230 */ /* 0x000fe20000004100 */
[C---:B------:R-:W-:Y:S01]  /*0860*/  FADD.FTZ R60, -R122.reuse, R93 ;  /* 0x0000005d7a3c7221 */ /* 0x040fe20000010100 */
[----:B------:R-:W-:Y:S01]  /*0870*/  HADD2.F32 R61, -RZ, R61.H1_H1 ;  /* 0x3000003dff3d7230 */ /* 0x000fe20000004100 */
[C---:B------:R-:W-:Y:S01]  /*0880*/  FADD.FTZ R108, -R122.reuse, R57 ;  /* 0x000000397a6c7221 */ /* 0x040fe20000010100 */
[----:B------:R-:W-:Y:S01]  /*0890*/  HADD2.F32 R103, -RZ, R55.H0_H0 ;  /* 0x20000037ff677230 */ /* 0x000fe20000004100 */
[----:B------:R-:W-:-:S02]  /*08a0*/  FADD.FTZ R100, -R122, R100 ;  /* 0x000000647a647221 */ /* 0x000fc40000010100 */
[C---:B-----5:R-:W-:Y:S02]  /*08b0*/  FMUL.FTZ R57, R87.reuse, R56 ;  /* 0x0000003857397220 */ /* 0x060fe40000410000 */
[C---:B------:R-:W-:Y:S02]  /*08c0*/  FADD.FTZ R102, -R122.reuse, R102 ;  /* 0x000000667a667221 */ /* 0x040fe40000010100 */
[C---:B------:R-:W-:Y:S02]  /*08d0*/  FADD.FTZ R112, -R122.reuse, R59 ;  /* 0x0000003b7a707221 */ /* 0x040fe40000010100 */
[C---:B------:R-:W-:Y:S02]  /*08e0*/  FMUL.FTZ R56, R87.reuse, R58 ;  /* 0x0000003a57387220 */ /* 0x040fe40000410000 */
[C---:B------:R-:W-:Y:S01]  /*08f0*/  FMUL.FTZ R59, R87.reuse, R94 ;  /* 0x0000005e573b7220 */ /* 0x040fe20000410000 */
[--C-:B0-----:R-:W-:Y:S01]  /*0900*/  HADD2.F32 R68, -RZ, R62.reuse.H0_H0 ;  /* 0x2000003eff447230 */ /* 0x101fe20000004100 */
[----:B------:R-:W-:Y:S01]  /*0910*/  FADD.FTZ R114, -R122, R61 ;  /* 0x0000003d7a727221 */ /* 0x000fe20000010100 */
[----:B------:R-:W-:Y:S01]  /*0920*/  HADD2.F32 R69, -RZ, R62.H1_H1 ;  /* 0x3000003eff457230 */ /* 0x000fe20000004100 */
[----:B------:R-:W-:-:S02]  /*0930*/  FMUL.FTZ R58, R87, R60 ;  /* 0x0000003c573a7220 */ /* 0x000fc40000410000 */
[----:B------:R-:W-:Y:S02]  /*0940*/  FMUL.FTZ R61, R87, R100 ;  /* 0x00000064573d7220 */ /* 0x000fe40000410000 */
[-C--:B------:R-:W-:Y:S02]  /*0950*/  FFMA.FTZ R4, R57, R97.reuse, R4 ;  /* 0x0000006139047223 */ /* 0x080fe40000010004 */
[----:B------:R-:W-:Y:S02]  /*0960*/  FADD.FTZ R32, R32, R97 ;  /* 0x0000006120207221 */ /* 0x000fe40000010000 */
[----:B------:R-:W-:Y:S02]  /*0970*/  FMUL.FTZ R94, R84, R97 ;  /* 0x00000061545e7220 */ /* 0x000fe40000410000 */
[----:B------:R-:W-:Y:S02]  /*0980*/  FADD.FTZ R62, -R122, R103 ;  /* 0x000000677a3e7221 */ /* 0x000fe40000010100 */
[----:B------:R-:W-:-:S02]  /*0990*/  FMUL.FTZ R60, R87, R102 ;  /* 0x00000066573c7220 */ /* 0x000fc40000410000 */
[-C--:B------:R-:W-:Y:S02]  /*09a0*/  FFMA.FTZ R5, R56, R96.reuse, R5 ;  /* 0x0000006038057223 */ /* 0x080fe40000010005 */
[----:B------:R-:W-:Y:S02]  /*09b0*/  FADD.FTZ R33, R33, R96 ;  /* 0x0000006021217221 */ /* 0x000fe40000010000 */
[----:B------:R-:W-:Y:S02]  /*09c0*/  FMUL.FTZ R97, R83, R96 ;  /* 0x0000006053617220 */ /* 0x000fe40000410000 */
[-C--:B------:R-:W-:Y:S02]  /*09d0*/  FFMA.FTZ R6, R59, R99.reuse, R6 ;  /* 0x000000633b067223 */ /* 0x080fe40000010006 */
[----:B------:R-:W-:Y:S02]  /*09e0*/  FADD.FTZ R34, R34, R99 ;  /* 0x0000006322227221 */ /* 0x000fe40000010000 */
[----:B------:R-:W-:Y:S01]  /*09f0*/  FMUL.FTZ R96, R82, R99 ;  /* 0x0000006352607220 */ /* 0x000fe20000410000 */
[--C-:B------:R-:W-:Y:S01]  /*0a00*/  HADD2.F32 R104, -RZ, R63.reuse.H0_H0 ;  /* 0x2000003fff687230 */ /* 0x100fe20000004100 */
[----:B------:R-:W-:Y:S01]  /*0a10*/  FFMA.FTZ R7, R58, R98, R7 ;  /* 0x000000623a077223 */ /* 0x000fe20000010007 */
[----:B------:R-:W-:Y:S01]  /*0a20*/  HADD2.F32 R110, -RZ, R63.H1_H1 ;  /* 0x3000003fff6e7230 */ /* 0x000fe20000004100 */
[----:B------:R-:W-:-:S02]  /*0a30*/  FADD.FTZ R35, R35, R98 ;  /* 0x0000006223237221 */ /* 0x000fc40000010000 */
[----:B------:R-:W-:Y:S01]  /*0a40*/  FMUL.FTZ R99, R81, R98 ;  /* 0x0000006251637220 */ /* 0x000fe20000410000 */
[----:B------:R-:W-:Y:S01]  /*0a50*/  HADD2.F32 R55, -RZ, R55.H1_H1 ;  /* 0x30000037ff377230 */ /* 0x000fe20000004100 */
[-C--:B------:R-:W-:Y:S02]  /*0a60*/  FFMA.FTZ R8, R61, R101.reuse, R8 ;  /* 0x000000653d087223 */ /* 0x080fe40000010008 */
[----:B------:R-:W-:Y:S02]  /*0a70*/  FADD.FTZ R28, R28, R101 ;  /* 0x000000651c1c7221 */ /* 0x000fe40000010000 */
[----:B------:R-:W-:Y:S02]  /*0a80*/  FMUL.FTZ R98, R80, R101 ;  /* 0x0000006550627220 */ /* 0x000fe40000410000 */
[----:B------:R-:W-:Y:S02]  /*0a90*/  FMUL.FTZ R63, R87, R62 ;  /* 0x0000003e573f7220 */ /* 0x000fe40000410000 */
[----:B------:R-:W-:-:S02]  /*0aa0*/  FFMA.FTZ R9, R60, R54, R9 ;  /* 0x000000363c097223 */ /* 0x000fc40000010009 */
[----:B------:R-:W-:Y:S02]  /*0ab0*/  FADD.FTZ R29, R29, R54 ;  /* 0x000000361d1d7221 */ /* 0x000fe40000010000 */
[----:B------:R-:W-:Y:S02]  /*0ac0*/  FMUL.FTZ R101, R79, R54 ;  /* 0x000000364f657220 */ /* 0x000fe40000410000 */
[----:B------:R-:W-:Y:S02]  /*0ad0*/  FADD.FTZ R54, RZ, R94 ;  /* 0x0000005eff367221 */ /* 0x000fe40000010000 */
[----:B------:R-:W-:Y:S02]  /*0ae0*/  FFMA.FTZ R102, R57, R94, RZ ;  /* 0x0000005e39667223 */ /* 0x000fe400000100ff */
[----:B------:R-:W-:Y:S02]  /*0af0*/  FFMA.FTZ R10, R63, R53, R10 ;  /* 0x000000353f0a7223 */ /* 0x000fe4000001000a */
[----:B------:R-:W-:-:S02]  /*0b00*/  FADD.FTZ R30, R30, R53 ;  /* 0x000000351e1e7221 */ /* 0x000fc40000010000 */
[----:B------:R-:W-:Y:S02]  /*0b10*/  FMUL.FTZ R100, R78, R53 ;  /* 0x000000354e647220 */ /* 0x000fe40000410000 */
[----:B------:R-:W-:Y:S02]  /*0b20*/  FADD.FTZ R92, -R122, R55 ;  /* 0x000000377a5c7221 */ /* 0x000fe40000010100 */
[----:B------:R-:W-:Y:S02]  /*0b30*/  FADD.FTZ R53, R54, R97 ;  /* 0x0000006136357221 */ /* 0x000fe40000010000 */
[----:B------:R-:W-:Y:S02]  /*0b40*/  FFMA.FTZ R102, R56, R97, R102 ;  /* 0x0000006138667223 */ /* 0x000fe40000010066 */
[----:B------:R-:W-:Y:S02]  /*0b50*/  FMUL.FTZ R62, R87, R92 ;  /* 0x0000005c573e7220 */ /* 0x000fe40000410000 */
[----:B------:R-:W-:-:S02]  /*0b60*/  FADD.FTZ R54, R53, R96 ;  /* 0x0000006035367221 */ /* 0x000fc40000010000 */
[----:B------:R-:W-:Y:S02]  /*0b70*/  FFMA.FTZ R102, R59, R96, R102 ;  /* 0x000000603b667223 */ /* 0x000fe40000010066 */
[-C--:B------:R-:W-:Y:S02]  /*0b80*/  FFMA.FTZ R11, R62, R2.reuse, R11 ;  /* 0x000000023e0b7223 */ /* 0x080fe4000001000b */
[----:B------:R-:W-:Y:S02]  /*0b90*/  FADD.FTZ R31, R31, R2 ;  /* 0x000000021f1f7221 */ /* 0x000fe40000010000 */
[----:B------:R-:W-:Y:S02]  /*0ba0*/  FMUL.FTZ R103, R77, R2 ;  /* 0x000000024d677220 */ /* 0x000fe40000410000 */
[----:B------:R-:W-:Y:S02]  /*0bb0*/  FADD.FTZ R53, R54, R99 ;  /* 0x0000006336357221 */ /* 0x000fe40000010000 */
[----:B------:R-:W-:-:S02]  /*0bc0*/  FFMA.FTZ R2, R58, R99, R102 ;  /* 0x000000633a027223 */ /* 0x000fc40000010066 */
[----:B------:R-:W-:Y:S02]  /*0bd0*/  FADD.FTZ R54, R53, R98 ;  /* 0x0000006235367221 */ /* 0x000fe40000010000 */
[----:B------:R-:W-:Y:S02]  /*0be0*/  FFMA.FTZ R2, R61, R98, R2 ;  /* 0x000000623d027223 */ /* 0x000fe40000010002 */
[----:B------:R-:W-:Y:S02]  /*0bf0*/  FADD.FTZ R53, R54, R101 ;  /* 0x0000006536357221 */ /* 0x000fe40000010000 */
[----:B------:R-:W-:Y:S01]  /*0c00*/  FFMA.FTZ R2, R60, R101, R2 ;  /* 0x000000653c027223 */ /* 0x000fe20000010002 */
[----:B------:R-:W-:Y:S01]  /*0c10*/  HADD2.F32 R105, -RZ, R64.H0_H0 ;  /* 0x20000040ff697230 */ /* 0x000fe20000004100 */
[----:B------:R-:W-:Y:S02]  /*0c20*/  FADD.FTZ R106, -R122, R3 ;  /* 0x000000037a6a7221 */ /* 0x000fe40000010100 */
[----:B------:R-:W-:-:S02]  /*0c30*/  FADD.FTZ R54, R53, R100 ;  /* 0x0000006435367221 */ /* 0x000fc40000010000 */
[----:B------:R-:W-:Y:S01]  /*0c40*/  FFMA.FTZ R2, R63, R100, R2 ;  /* 0x000000643f027223 */ /* 0x000fe20000010002 */
[--C-:B------:R-:W-:Y:S01]  /*0c50*/  HADD2.F32 R107, -RZ, R65.reuse.H0_H0 ;  /* 0x20000041ff6b7230 */ /* 0x100fe20000004100 */
[C---:B------:R-:W-:Y:S01]  /*0c60*/  FADD.FTZ R116, -R122.reuse, R68 ;  /* 0x000000447a747221 */ /* 0x040fe20000010100 */
[----:B------:R-:W-:Y:S01]  /*0c70*/  HADD2.F32 R68, -RZ, R65.H1_H1 ;  /* 0x30000041ff447230 */ /* 0x000fe20000004100 */
[----:B------:R-:W-:Y:S01]  /*0c80*/  FADD.FTZ R120, -R122, R104 ;  /* 0x000000687a787221 */ /* 0x000fe20000010100 */
[----:B------:R-:W-:Y:S01]  /*0c90*/  HADD2.F32 R104, -RZ, R64.H1_H1 ;  /* 0x30000040ff687230 */ /* 0x000fe20000004100 */
[----:B------:R-:W-:Y:S02]  /*0ca0*/  FMUL.FTZ R65, R87, R106 ;  /* 0x0000006a57417220 */ /* 0x000fe40000410000 */
[----:B------:R-:W-:Y:S02]  /*0cb0*/  FMUL.FTZ R102, R76, R105 ;  /* 0x000000694c667220 */ /* 0x000fe40000410000 */
[----:B------:R-:W-:-:S02]  /*0cc0*/  FADD.FTZ R53, R54, R103 ;  /* 0x0000006736357221 */ /* 0x000fc40000010000 */
[----:B------:R-:W-:Y:S02]  /*0cd0*/  FFMA.FTZ R54, R62, R103, R2 ;  /* 0x000000673e367223 */ /* 0x000fe40000010002 */
[----:B------:R-:W-:Y:S02]  /*0ce0*/  FMUL.FTZ R64, R87, R108 ;  /* 0x0000006c57407220 */ /* 0x000fe40000410000 */
[----:B------:R-:W-:Y:S02]  /*0cf0*/  FFMA.FTZ R12, R65, R105, R12 ;  /* 0x00000069410c7223 */ /* 0x000fe4000001000c */
[----:B------:R-:W-:Y:S02]  /*0d00*/  FADD.FTZ R24, R24, R105 ;  /* 0x0000006918187221 */ /* 0x000fe40000010000 */
[----:B------:R-:W-:Y:S02]  /*0d10*/  FADD.FTZ R2, R53, R102 ;  /* 0x0000006635027221 */ /* 0x000fe40000010000 */
[----:B------:R-:W-:-:S02]  /*0d20*/  FMUL.FTZ R105, R75, R104 ;  /* 0x000000684b697220 */ /* 0x000fc40000410000 */
[----:B------:R-:W-:Y:S01]  /*0d30*/  FFMA.FTZ R53, R65, R102, R54 ;  /* 0x0000006641357223 */ /* 0x000fe20000010036 */
[--C-:B------:R-:W-:Y:S01]  /*0d40*/  HADD2.F32 R55, -RZ, R67.reuse.H0_H0 ;  /* 0x20000043ff377230 */ /* 0x100fe20000004100 */
[----:B------:R-:W-:Y:S01]  /*0d50*/  FFMA.FTZ R13, R64, R104, R13 ;  /* 0x00000068400d7223 */ /* 0x000fe2000001000d */
[----:B------:R-:W-:Y:S01]  /*0d60*/  HADD2.F32 R3, -RZ, R67.H1_H1 ;  /* 0x30000043ff037230 */ /* 0x000fe20000004100 */
[----:B------:R-:W-:Y:S02]  /*0d70*/  FMUL.FTZ R67, R87, R112 ;  /* 0x0000007057437220 */ /* 0x000fe40000410000 */
[----:B------:R-:W-:Y:S02]  /*0d80*/  FADD.FTZ R25, R25, R104 ;  /* 0x0000006819197221 */ /* 0x000fe40000010000 */
[----:B------:R-:W-:Y:S02]  /*0d90*/  FMUL.FTZ R104, R74, R107 ;  /* 0x0000006b4a687220 */ /* 0x000fe40000410000 */
[----:B------:R-:W-:-:S02]  /*0da0*/  FADD.FTZ R109, R2, R105 ;  /* 0x00000069026d7221 */ /* 0x000fc40000010000 */
[----:B------:R-:W-:Y:S02]  /*0db0*/  FFMA.FTZ R53, R64, R105, R53 ;  /* 0x0000006940357223 */ /* 0x000fe40000010035 */
[----:B------:R-:W-:Y:S01]  /*0dc0*/  FADD.FTZ R118, -R122, R69 ;  /* 0x000000457a767221 */ /* 0x000fe20000010100 */
[--C-:B------:R-:W-:Y:S01]  /*0dd0*/  HADD2.F32 R69, -RZ, R66.reuse.H0_H0 ;  /* 0x20000042ff457230 */ /* 0x100fe20000004100 */
[----:B------:R-:W-:Y:S01]  /*0de0*/  FMUL.FTZ R91, R87, R116 ;  /* 0x00000074575b7220 */ /* 0x000fe20000410000 */
[----:B------:R-:W-:Y:S01]  /*0df0*/  HADD2.F32 R52, -RZ, R66.H1_H1 ;  /* 0x30000042ff347230 */ /* 0x000fe20000004100 */
[----:B------:R-:W-:Y:S02]  /*0e00*/  FFMA.FTZ R14, R67, R107, R14 ;  /* 0x0000006b430e7223 */ /* 0x000fe4000001000e */
        /* <DEDUP_REMOVED lines=15> */
[-C--:B------:R-:W-:Y:S02]  /*0f00*/  FFMA.FTZ R18, R93, R55.reuse, R18 ;  /* 0x000000375d127223 */ /* 0x080fe40000010012 */
[----:B------:R-:W-:Y:S02]  /*0f10*/  FADD.FTZ R22, R22, R55 ;  /* 0x0000003716167221 */ /* 0x000fe40000010000 */
[----:B------:R-:W-:Y:S02]  /*0f20*/  FMUL.FTZ R108, R70, R55 ;  /* 0x00000037466c7220 */ /* 0x000fe40000410000 */
[----:B------:R-:W-:Y:S02]  /*0f30*/  FADD.FTZ R110, -R122, R110 ;  /* 0x0000006e7a6e7221 */ /* 0x000fe40000010100 */
        /* <DEDUP_REMOVED lines=8> */
[----:B------:R-:W-:Y:S02]  /*0fc0*/  FFMA.FTZ R15, R66, R68, R15 ;  /* 0x00000044420f7223 */ /* 0x000fe4000001000f */
[----:B------:R-:W-:Y:S02]  /*0fd0*/  FADD.FTZ R27, R27, R68 ;  /* 0x000000441b1b7221 */ /* 0x000fe40000010000 */
[----:B------:R-:W-:Y:S02]  /*0fe0*/  FFMA.FTZ R19, R110, R3, R19 ;  /* 0x000000036e137223 */ /* 0x000fe40000010013 */
[----:B------:R-:W-:Y:S02]  /*0ff0*/  FADD.FTZ R23, R23, R3 ;  /* 0x0000000317177221 */ /* 0x000fe40000010000 */
[----:B------:R-:W-:-:S02]  /*1000*/  FADD.FTZ R52, R2, R111 ;  /* 0x0000006f02347221 */ /* 0x000fc40000010000 */
[----:B------:R-:W-:Y:S02]  /*1010*/  FFMA.FTZ R53, R110, R111, R53 ;  /* 0x0000006f6e357223 */ /* 0x000fe40000010035 */
.L_x_884:
[----:B------:R-:W-:Y:S05]  /*1020*/  BSYNC B1 ;  /* 0x0000000000017941 */ /* 0x000fea0003800000 */
.L_x_882:
[----:B------:R-:W-:Y:S05]  /*1030*/  BRA.DIV ~URZ, `(.L_x_885) ;  /* 0x00001b227f007947 */ /* 0x000fea000b800000 */
[----:B------:R1:W2:Y:S02]  /*1040*/  SHFL.BFLY PT, R55, R52, 0x1, 0x1f ;  /* 0x0c201f0034377f89 */ /* 0x0002a400000e0000 */
.L_x_936:
        /* <DEDUP_REMOVED lines=18> */
.L_x_937:
        /* <DEDUP_REMOVED lines=24> */
.L_x_888:
        /* <DEDUP_REMOVED lines=9> */
.L_x_889:
[----:B------:R-:W-:Y:S05]  /*1380*/  BSYNC B1 ;  /* 0x0000000000017941 */ /* 0x000fea0003800000 */
.L_x_887:
        /* <DEDUP_REMOVED lines=13> */
.L_x_891:
[----:B------:R-:W-:Y:S01]  /*1460*/  FFMA.FTZ R2, R56, R55, R68 ;  /* 0x0000003738027223 */ /* 0x000fe20000010044 */
[----:B------:R-:W-:-:S03]  /*1470*/  @P3 HADD2.F32 R3, -RZ, R36.H1_H1 ;  /* 0x30000024ff033230 */ /* 0x000fc60000004100 */
[----:B------:R-:W-:-:S04]  /*1480*/  FADD.FTZ R2, R97, -R2 ;  /* 0x8000000261027221 */ /* 0x000fc80000010000 */
[----:B------:R-:W-:-:S04]  /*1490*/  FMUL.FTZ R2, R87, R2 ;  /* 0x0000000257027220 */ /* 0x000fc80000410000 */
[----:B------:R-:W-:Y:S02]  /*14a0*/  @P3 FADD.FTZ R2, R2, R3 ;  /* 0x0000000302023221 */ /* 0x000fe40000010000 */
.L_x_892:
[----:B------:R-:W-:Y:S05]  /*14b0*/  BSYNC B1 ;  /* 0x0000000000017941 */ /* 0x000fea0003800000 */
.L_x_890:
        /* <DEDUP_REMOVED lines=11> */
.L_x_894:
[----:B------:R-:W-:-:S04]  /*1570*/  FFMA.FTZ R3, R59, R55, R68 ;  /* 0x000000373b037223 */ /* 0x000fc80000010044 */
[----:B------:R-:W-:Y:S01]  /*1580*/  FADD.FTZ R2, R96, -R3 ;  /* 0x8000000360027221 */ /* 0x000fe20000010000 */
[----:B------:R-:W-:-:S03]  /*1590*/  @P3 HADD2.F32 R3, -RZ, R37.H0_H0 ;  /* 0x20000025ff033230 */ /* 0x000fc60000004100 */
[----:B------:R-:W-:-:S04]  /*15a0*/  FMUL.FTZ R2, R87, R2 ;  /* 0x0000000257027220 */ /* 0x000fc80000410000 */
[----:B------:R-:W-:Y:S02]  /*15b0*/  @P3 FADD.FTZ R2, R2, R3 ;  /* 0x0000000302023221 */ /* 0x000fe40000010000 */
.L_x_895:
[----:B------:R-:W-:Y:S05]  /*15c0*/  BSYNC B1 ;  /* 0x0000000000017941 */ /* 0x000fea0003800000 */
.L_x_893:
        /* <DEDUP_REMOVED lines=11> */
.L_x_897:
[----:B------:R-:W-:Y:S01]  /*1680*/  FFMA.FTZ R2, R58, R55, R68 ;  /* 0x000000373a027223 */ /* 0x000fe20000010044 */
[----:B------:R-:W-:-:S03]  /*1690*/  @P3 HADD2.F32 R3, -RZ, R37.H1_H1 ;  /* 0x30000025ff033230 */ /* 0x000fc60000004100 */
[----:B------:R-:W-:-:S04]  /*16a0*/  FADD.FTZ R2, R99, -R2 ;  /* 0x8000000263027221 */ /* 0x000fc80000010000 */
[----:B------:R-:W-:-:S04]  /*16b0*/  FMUL.FTZ R2, R87, R2 ;  /* 0x0000000257027220 */ /* 0x000fc80000410000 */
[----:B------:R-:W-:Y:S02]  /*16c0*/  @P3 FADD.FTZ R2, R2, R3 ;  /* 0x0000000302023221 */ /* 0x000fe40000010000 */
.L_x_898:
[----:B------:R-:W-:Y:S05]  /*16d0*/  BSYNC B1 ;  /* 0x0000000000017941 */ /* 0x000fea0003800000 */
.L_x_896:
        /* <DEDUP_REMOVED lines=11> */
.L_x_900:
[----:B------:R-:W-:-:S04]  /*1790*/  FFMA.FTZ R3, R61, R55, R68 ;  /* 0x000000373d037223 */ /* 0x000fc80000010044 */
[----:B------:R-:W-:Y:S01]  /*17a0*/  FADD.FTZ R2, R98, -R3 ;  /* 0x8000000362027221 */ /* 0x000fe20000010000 */
[----:B------:R-:W-:-:S03]  /*17b0*/  @P3 HADD2.F32 R3, -RZ, R38.H0_H0 ;  /* 0x20000026ff033230 */ /* 0x000fc60000004100 */
[----:B------:R-:W-:-:S04]  /*17c0*/  FMUL.FTZ R2, R87, R2 ;  /* 0x0000000257027220 */ /* 0x000fc80000410000 */
[----:B------:R-:W-:Y:S02]  /*17d0*/  @P3 FADD.FTZ R2, R2, R3 ;  /* 0x0000000302023221 */ /* 0x000fe40000010000 */
.L_x_901:
[----:B------:R-:W-:Y:S05]  /*17e0*/  BSYNC B1 ;  /* 0x0000000000017941 */ /* 0x000fea0003800000 */
.L_x_899:
        /* <DEDUP_REMOVED lines=11> */
.L_x_903:
[----:B------:R-:W-:Y:S01]  /*18a0*/  FFMA.FTZ R2, R60, R55, R68 ;  /* 0x000000373c027223 */ /* 0x000fe20000010044 */
[----:B------:R-:W-:-:S03]  /*18b0*/  @P3 HADD2.F32 R3, -RZ, R38.H1_H1 ;  /* 0x30000026ff033230 */ /* 0x000fc60000004100 */
[----:B------:R-:W-:-:S04]  /*18c0*/  FADD.FTZ R2, R101, -R2 ;  /* 0x8000000265027221 */ /* 0x000fc80000010000 */
[----:B------:R-:W-:-:S04]  /*18d0*/  FMUL.FTZ R2, R87, R2 ;  /* 0x0000000257027220 */ /* 0x000fc80000410000 */
[----:B------:R-:W-:Y:S02]  /*18e0*/  @P3 FADD.FTZ R2, R2, R3 ;  /* 0x0000000302023221 */ /* 0x000fe40000010000 */
.L_x_904:
[----:B------:R-:W-:Y:S05]  /*18f0*/  BSYNC B1 ;  /* 0x0000000000017941 */ /* 0x000fea0003800000 */
.L_x_902:
        /* <DEDUP_REMOVED lines=11> */
.L_x_906:
[----:B------:R-:W-:-:S04]  /*19b0*/  FFMA.FTZ R3, R63, R55, R68 ;  /* 0x000000373f037223 */ /* 0x000fc80000010044 */
[----:B------:R-:W-:Y:S01]  /*19c0*/  FADD.FTZ R2, R100, -R3 ;  /* 0x8000000364027221 */ /* 0x000fe20000010000 */
[----:B------:R-:W-:-:S03]  /*19d0*/  @P3 HADD2.F32 R3, -RZ, R39.H0_H0 ;  /* 0x20000027ff033230 */ /* 0x000fc60000004100 */
[----:B------:R-:W-:-:S04]  /*19e0*/  FMUL.FTZ R2, R87, R2 ;  /* 0x0000000257027220 */ /* 0x000fc80000410000 */
[----:B------:R-:W-:Y:S02]  /*19f0*/  @P3 FADD.FTZ R2, R2, R3 ;  /* 0x0000000302023221 */ /* 0x000fe40000010000 */
.L_x_907:
[----:B------:R-:W-:Y:S05]  /*1a00*/  BSYNC B1 ;  /* 0x0000000000017941 */ /* 0x000fea0003800000 */
.L_x_905:
        /* <DEDUP_REMOVED lines=11> */
.L_x_909:
[----:B------:R-:W-:Y:S01]  /*1ac0*/  FFMA.FTZ R2, R62, R55, R68 ;  /* 0x000000373e027223 */ /* 0x000fe20000010044 */
[----:B------:R-:W-:-:S03]  /*1ad0*/  @P3 HADD2.F32 R3, -RZ, R39.H1_H1 ;  /* 0x30000027ff033230 */ /* 0x000fc60000004100 */
[----:B------:R-:W-:-:S04]  /*1ae0*/  FADD.FTZ R2, R103, -R2 ;  /* 0x8000000267027221 */ /* 0x000fc80000010000 */
[----:B------:R-:W-:-:S04]  /*1af0*/  FMUL.FTZ R2, R87, R2 ;  /* 0x0000000257027220 */ /* 0x000fc80000410000 */
[----:B------:R-:W-:Y:S02]  /*1b00*/  @P3 FADD.FTZ R2, R2, R3 ;  /* 0x0000000302023221 */ /* 0x000fe40000010000 */
.L_x_910:
[----:B------:R-:W-:Y:S05]  /*1b10*/  BSYNC B1 ;  /* 0x0000000000017941 */ /* 0x000fea0003800000 */
.L_x_908:
[----:B------:R-:W-:Y:S01]  /*1b20*/  @P0 MOV R90, 0x10 ;  /* 0x00000010005a0802 */ /* 0x000fe20000000f00 */
[----:B------:R-:W-:Y:S01]  /*1b30*/  @P2 FMUL.FTZ R52, R2, c[0x0][0x1ec] ;  /* 0x00007b0002342a20 */ /* 0x000fe20000410000 */
[----:B-1----:R-:W-:Y:S01]  /*1b40*/  @P0 F2FP.PACK_AB R69, RZ, R2 ;  /* 0x00000002ff45023e */ /* 0x002fe200000000ff */
[----:B------:R-:W-:Y:S01]  /*1b50*/  BSSY B1, `(.L_x_911) ;  /* 0x0000013000017945 */ /* 0x000fe20003800000 */
[----:B------:R-:W-:Y:S01]  /*1b60*/  @P2 MOV R53, 0x10 ;  /* 0x0000001000352802 */ /* 0x000fe20000000f00 */
[----:B------:R-:W-:Y:S01]  /*1b70*/  @P0 IMAD.WIDE.U32 R2, R89, R90, c[0x0][0x258] ;  /* 0x0000960059020625 */ /* 0x000fe200078e005a */
[----:B------:R-:W-:Y:S02]  /*1b80*/  @P2 F2FP.PACK_AB R89, RZ, R52 ;  /* 0x00000034ff59223e */ /* 0x000fe400000000ff */
[----:B------:R-:W-:Y:S01]  /*1b90*/  @P0 PRMT R47, R47, 0x5410, R69 ;  /* 0x000054102f2f0816 */ /* 0x000fe20000000045 */
[----:B------:R-:W-:Y:S01]  /*1ba0*/  @P2 IMAD.WIDE.U32 R52, R54, R53, c[0x0][0x248] ;  /* 0x0000920036342625 */ /* 0x000fe200078e0035 */
[----:B------:R-:W-:-:S03]  /*1bb0*/  @P2 PRMT R51, R51, 0x5410, R89 ;  /* 0x0000541033332816 */ /* 0x000fc60000000059 */
[----:B------:R0:W-:Y:S04]  /*1bc0*/  @P0 STG.E.128 [R2.64], R44 ;  /* 0x0000002c02000986 */ /* 0x0001e8000c101d04 */
[----:B------:R0:W-:Y:S01]  /*1bd0*/  @P2 STG.E.128 [R52.64], R48 ;  /* 0x0000003034002986 */ /* 0x0001e2000c101d04 */
[----:B------:R-:W-:Y:S05]  /*1be0*/  @P1 BRA `(.L_x_912) ;  /* 0x0000004000001947 */ /* 0x000fea0003800000 */
[----:B0-----:R-:W-:Y:S01]  /*1bf0*/  HFMA2.MMA R2, -RZ, RZ, 0, 0 ;  /* 0x00000000ff027435 */ /* 0x001fe200000001ff */
[----:B------:R-:W-:Y:S05]  /*1c00*/  @!P3 BRA `(.L_x_913) ;  /* 0x000000700000b947 */ /* 0x000fea0003800000 */
[----:B------:R-:W-:Y:S01]  /*1c10*/  HADD2.F32 R2, -RZ, R40.H0_H0 ;  /* 0x20000028ff027230 */ /* 0x000fe20000004100 */
[----:B------:R-:W-:Y:S05]  /*1c20*/  BRA `(.L_x_913) ;  /* 0x0000005000007947 */ /* 0x000fea0003800000 */
.L_x_912:
[----:B0-----:R-:W-:-:S04]  /*1c30*/  FFMA.FTZ R3, R65, R55, R68 ;  /* 0x0000003741037223 */ /* 0x001fc80000010044 */
[----:B------:R-:W-:Y:S01]  /*1c40*/  FADD.FTZ R2, R102, -R3 ;  /* 0x8000000366027221 */ /* 0x000fe20000010000 */
[----:B------:R-:W-:-:S03]  /*1c50*/  @P3 HADD2.F32 R3, -RZ, R40.H0_H0 ;  /* 0x20000028ff033230 */ /* 0x000fc60000004100 */
[----:B------:R-:W-:-:S04]  /*1c60*/  FMUL.FTZ R2, R87, R2 ;  /* 0x0000000257027220 */ /* 0x000fc80000410000 */
[----:B------:R-:W-:Y:S02]  /*1c70*/  @P3 FADD.FTZ R2, R2, R3 ;  /* 0x0000000302023221 */ /* 0x000fe40000010000 */
.L_x_913:
[----:B------:R-:W-:Y:S05]  /*1c80*/  BSYNC B1 ;  /* 0x0000000000017941 */ /* 0x000fea0003800000 */
.L_x_911:
        /* <DEDUP_REMOVED lines=11> */
.L_x_915:
[----:B------:R-:W-:Y:S01]  /*1d40*/  FFMA.FTZ R2, R64, R55, R68 ;  /* 0x0000003740027223 */ /* 0x000fe20000010044 */
[----:B------:R-:W-:-:S03]  /*1d50*/  @P3 HADD2.F32 R3, -RZ, R40.H1_H1 ;  /* 0x30000028ff033230 */ /* 0x000fc60000004100 */
[----:B------:R-:W-:-:S04]  /*1d60*/  FADD.FTZ R2, R105, -R2 ;  /* 0x8000000269027221 */ /* 0x000fc80000010000 */
[----:B------:R-:W-:-:S04]  /*1d70*/  FMUL.FTZ R2, R87, R2 ;  /* 0x0000000257027220 */ /* 0x000fc80000410000 */
[----:B------:R-:W-:Y:S02]  /*1d80*/  @P3 FADD.FTZ R2, R2, R3 ;  /* 0x0000000302023221 */ /* 0x000fe40000010000 */
.L_x_916:
[----:B------:R-:W-:Y:S05]  /*1d90*/  BSYNC B1 ;  /* 0x0000000000017941 */ /* 0x000fea0003800000 */
.L_x_914:
        /* <DEDUP_REMOVED lines=11> */
.L_x_918:
[----:B------:R-:W-:-:S04]  /*1e50*/  FFMA.FTZ R3, R67, R55, R68 ;  /* 0x0000003743037223 */ /* 0x000fc80000010044 */
[----:B------:R-:W-:Y:S01]  /*1e60*/  FADD.FTZ R2, R104, -R3 ;  /* 0x8000000368027221 */ /* 0x000fe20000010000 */
[----:B------:R-:W-:-:S03]  /*1e70*/  @P3 HADD2.F32 R3, -RZ, R41.H0_H0 ;  /* 0x20000029ff033230 */ /* 0x000fc60000004100 */
[----:B------:R-:W-:-:S04]  /*1e80*/  FMUL.FTZ R2, R87, R2 ;  /* 0x0000000257027220 */ /* 0x000fc80000410000 */
[----:B------:R-:W-:Y:S02]  /*1e90*/  @P3 FADD.FTZ R2, R2, R3 ;  /* 0x0000000302023221 */ /* 0x000fe40000010000 */
.L_x_919:
[----:B------:R-:W-:Y:S05]  /*1ea0*/  BSYNC B1 ;  /* 0x0000000000017941 */ /* 0x000fea0003800000 */
.L_x_917:
        /* <DEDUP_REMOVED lines=11> */
.L_x_921:
[----:B------:R-:W-:Y:S01]  /*1f60*/  FFMA.FTZ R2, R66, R55, R68 ;  /* 0x0000003742027223 */ /* 0x000fe20000010044 */
[----:B------:R-:W-:-:S03]  /*1f70*/  @P3 HADD2.F32 R3, -RZ, R41.H1_H1 ;  /* 0x30000029ff033230 */ /* 0x000fc60000004100 */
[----:B------:R-:W-:-:S04]  /*1f80*/  FADD.FTZ R2, R107, -R2 ;  /* 0x800000026b027221 */ /* 0x000fc80000010000 */
[----:B------:R-:W-:-:S04]  /*1f90*/  FMUL.FTZ R2, R87, R2 ;  /* 0x0000000257027220 */ /* 0x000fc80000410000 */
[----:B------:R-:W-:Y:S02]  /*1fa0*/  @P3 FADD.FTZ R2, R2, R3 ;  /* 0x0000000302023221 */ /* 0x000fe40000010000 */
.L_x_922:
[----:B------:R-:W-:Y:S05]  /*1fb0*/  BSYNC B1 ;  /* 0x0000000000017941 */ /* 0x000fea0003800000 */
.L_x_920:
        /* <DEDUP_REMOVED lines=11> */
.L_x_924:
[----:B------:R-:W-:-:S04]  /*2070*/  FFMA.FTZ R3, R91, R55, R68 ;  /* 0x000000375b037223 */ /* 0x000fc80000010044 */
[----:B------:R-:W-:Y:S01]  /*2080*/  FADD.FTZ R2, R106, -R3 ;  /* 0x800000036a027221 */ /* 0x000fe20000010000 */
[----:B------:R-:W-:-:S03]  /*2090*/  @P3 HADD2.F32 R3, -RZ, R42.H0_H0 ;  /* 0x2000002aff033230 */ /* 0x000fc60000004100 */
[----:B------:R-:W-:-:S04]  /*20a0*/  FMUL.FTZ R2, R87, R2 ;  /* 0x0000000257027220 */ /* 0x000fc80000410000 */
[----:B------:R-:W-:Y:S02]  /*20b0*/  @P3 FADD.FTZ R2, R2, R3 ;  /* 0x0000000302023221 */ /* 0x000fe40000010000 */
.L_x_925:
[----:B------:R-:W-:Y:S05]  /*20c0*/  BSYNC B1 ;  /* 0x0000000000017941 */ /* 0x000fea0003800000 */
.L_x_923:
        /* <DEDUP_REMOVED lines=11> */
.L_x_927:
[----:B------:R-:W-:Y:S01]  /*2180*/  FFMA.FTZ R2, R92, R55, R68 ;  /* 0x000000375c027223 */ /* 0x000fe20000010044 */
[----:B------:R-:W-:-:S03]  /*2190*/  @P3 HADD2.F32 R3, -RZ, R42.H1_H1 ;  /* 0x3000002aff033230 */ /* 0x000fc60000004100 */
[----:B------:R-:W-:-:S04]  /*21a0*/  FADD.FTZ R2, R109, -R2 ;  /* 0x800000026d027221 */ /* 0x000fc80000010000 */
[----:B------:R-:W-:-:S04]  /*21b0*/  FMUL.FTZ R2, R87, R2 ;  /* 0x0000000257027220 */ /* 0x000fc80000410000 */
[----:B------:R-:W-:Y:S02]  /*21c0*/  @P3 FADD.FTZ R2, R2, R3 ;  /* 0x0000000302023221 */ /* 0x000fe40000010000 */
.L_x_928:
[----:B------:R-:W-:Y:S05]  /*21d0*/  BSYNC B1 ;  /* 0x0000000000017941 */ /* 0x000fea0003800000 */
.L_x_926:
        /* <DEDUP_REMOVED lines=11> */
.L_x_930:
[----:B------:R-:W-:-:S04]  /*2290*/  FFMA.FTZ R3, R93, R55, R68 ;  /* 0x000000375d037223 */ /* 0x000fc80000010044 */
[----:B------:R-:W-:Y:S01]  /*22a0*/  FADD.FTZ R2, R108, -R3 ;  /* 0x800000036c027221 */ /* 0x000fe20000010000 */
[----:B------:R-:W-:-:S03]  /*22b0*/  @P3 HADD2.F32 R3, -RZ, R43.H0_H0 ;  /* 0x2000002bff033230 */ /* 0x000fc60000004100 */
[----:B------:R-:W-:-:S04]  /*22c0*/  FMUL.FTZ R2, R87, R2 ;  /* 0x0000000257027220 */ /* 0x000fc80000410000 */
[----:B------:R-:W-:Y:S02]  /*22d0*/  @P3 FADD.FTZ R2, R2, R3 ;  /* 0x0000000302023221 */ /* 0x000fe40000010000 */
.L_x_931:
[----:B------:R-:W-:Y:S05]  /*22e0*/  BSYNC B1 ;  /* 0x0000000000017941 */ /* 0x000fea0003800000 */
.L_x_929:
        /* <DEDUP_REMOVED lines=11> */
.L_x_933:
[----:B------:R-:W-:Y:S01]  /*23a0*/  FFMA.FTZ R68, R110, R55, R68 ;  /* 0x000000376e447223 */ /* 0x000fe20000010044 */
[----:B------:R-:W-:-:S03]  /*23b0*/  @P3 HADD2.F32 R3, -RZ, R43.H1_H1 ;  /* 0x3000002bff033230 */ /* 0x000fc60000004100 */
[----:B------:R-:W-:-:S04]  /*23c0*/  FADD.FTZ R68, R111, -R68 ;  /* 0x800000446f447221 */ /* 0x000fc80000010000 */
[----:B------:R-:W-:-:S04]  /*23d0*/  FMUL.FTZ R68, R87, R68 ;  /* 0x0000004457447220 */ /* 0x000fc80000410000 */
[----:B------:R-:W-:Y:S02]  /*23e0*/  @P3 FADD.FTZ R68, R68, R3 ;  /* 0x0000000344443221 */ /* 0x000fe40000010000 */
.L_x_934:
[----:B------:R-:W-:Y:S05]  /*23f0*/  BSYNC B1 ;  /* 0x0000000000017941 */ /* 0x000fea0003800000 */
.L_x_932:
[----:B------:R-:W-:Y:S01]  /*2400*/  @P2 FMUL.FTZ R52, R68, c[0x0][0x1ec] ;  /* 0x00007b0044342a20 */ /* 0x000fe20000410000 */
[----:B------:R-:W-:Y:S02]  /*2410*/  @P0 MOV R3, 0x10 ;  /* 0x0000001000030802 */ /* 0x000fe40000000f00 */
[----:B------:R-:W-:Y:S02]  /*2420*/  @P2 IADD3 R53, R54, 0x20, RZ ;  /* 0x0000002036352810 */ /* 0x000fe40007ffe0ff */
[----:B------:R-:W-:Y:S01]  /*2430*/  @P2 MOV R90, 0x10 ;  /* 0x00000010005a2802 */ /* 0x000fe20000000f00 */
[----:B------:R-:W-:Y:S01]  /*2440*/  @P0 IMAD.WIDE.U32 R2, R88, R3, c[0x0][0x258] ;  /* 0x0000960058020625 */ /* 0x000fe200078e0003 */
[----:B------:R-:W-:Y:S02]  /*2450*/  @P0 F2FP.PACK_AB R68, RZ, R68 ;  /* 0x00000044ff44023e */ /* 0x000fe400000000ff */
[----:B------:R-:W-:Y:S01]  /*2460*/  @P2 F2FP.PACK_AB R54, RZ, R52 ;  /* 0x00000034ff36223e */ /* 0x000fe200000000ff */
[----:B------:R-:W-:Y:S01]  /*2470*/  @P2 IMAD.WIDE.U32 R52, R53, R90, c[0x0][0x248] ;  /* 0x0000920035342625 */ /* 0x000fe200078e005a */
[----:B------:R-:W-:-:S02]  /*2480*/  @P0 PRMT R47, R47, 0x5410, R68 ;  /* 0x000054102f2f0816 */ /* 0x000fc40000000044 */
[----:B------:R-:W-:Y:S02]  /*2490*/  @P2 PRMT R51, R51, 0x5410, R54 ;  /* 0x0000541033332816 */ /* 0x000fe40000000036 */
[----:B------:R-:W-:Y:S01]  /*24a0*/  MOV R54, c[0x0][0x160] ;  /* 0x0000580000367a02 */ /* 0x000fe20000000f00 */
[----:B------:R0:W-:Y:S03]  /*24b0*/  @P0 STG.E.128 [R2.64], R44 ;  /* 0x0000002c02000986 */ /* 0x0001e6000c101d04 */
[----:B------:R-:W-:Y:S01]  /*24c0*/  LEA R85, R54, R85, 0x2 ;  /* 0x0000005536557211 */ /* 0x000fe200078e10ff */
[----:B------:R0:W-:Y:S03]  /*24d0*/  @P2 STG.E.128 [R52.64], R48 ;  /* 0x0000003034002986 */ /* 0x0001e6000c101d04 */
[----:B------:R-:W-:-:S13]  /*24e0*/  ISETP.GE.AND P0, PT, R85, c[0x0][0x164], PT ;  /* 0x0000590055007a0c */ /* 0x000fda0003f06270 */
[----:B0-----:R-:W-:Y:S01]  /*24f0*/  @P0 CALL.REL.NOINC `(.L_x_881) ;  /* 0x0000001000000944 */ /* 0x001fe20003c00000 */
[----:B------:R-:W-:Y:S05]  /*2500*/  BRA `(.L_x_935) ;  /* 0xffffdf0000007947 */ /* 0x000fea000383ffff */
.L_x_881:
[----:B------:R-:W-:Y:S05]  /*2510*/  BSYNC B0 ;  /* 0x0000000000007941 */ /* 0x000fea0003800000 */
.L_x_879:
        /* <DEDUP_REMOVED lines=29> */
[----:B------:R-:W-:Y:S01]  /*26f0*/  LDS R28, [R86.X4+0x1a00] ;  /* 0x001a0000561c7984 */ /* 0x000fe20000004800 */
[----:B---3--:R-:W-:-:S03]  /*2700*/  FADD.FTZ R3, R3, R36 ;  /* 0x0000002403037221 */ /* 0x008fc60000010000 */
[----:B------:R-:W2:Y:S01]  /*2710*/  LDS R27, [R86.X4+0x1c00] ;  /* 0x001c0000561b7984 */ /* 0x000ea20000004800 */
[----:B----4-:R-:W-:-:S03]  /*2720*/  FADD.FTZ R32, RZ, R32 ;  /* 0x00000020ff207221 */ /* 0x010fc60000010000 */
[----:B------:R-:W3:Y:S01]  /*2730*/  LDS R30, [R86.X4+0x1e00] ;  /* 0x001e0000561e7984 */ /* 0x000ee20000004800 */
[----:B-----5:R-:W-:-:S03]  /*2740*/  FADD.FTZ R29, R32, R29 ;  /* 0x0000001d201d7221 */ /* 0x020fc60000010000 */
[----:B------:R-:W-:Y:S01]  /*2750*/  BAR.SYNC.DEFER_BLOCKING 0x0 ;  /* 0x0000000000007b1d */ /* 0x000fe20000010000 */
[----:B------:R-:W-:-:S04]  /*2760*/  FADD.FTZ R24, RZ, R24 ;  /* 0x00000018ff187221 */ /* 0x000fc80000010000 */
[----:B------:R-:W-:Y:S02]  /*2770*/  FADD.FTZ R21, R24, R21 ;  /* 0x0000001518157221 */ /* 0x000fe40000010000 */
[----:B------:R-:W-:Y:S02]  /*2780*/  FADD.FTZ R2, R2, R23 ;  /* 0x0000001702027221 */ /* 0x000fe40000010000 */
[----:B------:R-:W-:Y:S02]  /*2790*/  FADD.FTZ R3, R3, R20 ;  /* 0x0000001403037221 */ /* 0x000fe40000010000 */
[----:B------:R-:W-:Y:S02]  /*27a0*/  FADD.FTZ R22, R29, R22 ;  /* 0x000000161d167221 */ /* 0x000fe40000010000 */
[----:B0-----:R-:W-:Y:S01]  /*27b0*/  FADD.FTZ R21, R21, R26 ;  /* 0x0000001a15157221 */ /* 0x001fe20000010000 */
[----:B------:R0:W-:Y:S01]  /*27c0*/  STS.128 [R0], R4 ;  /* 0x0000000400007388 */ /* 0x0001e20000000c00 */
[----:B-1----:R-:W-:-:S03]  /*27d0*/  FADD.FTZ R25, R2, R25 ;  /* 0x0000001902197221 */ /* 0x002fc60000010000 */
[----:B------:R-:W-:Y:S04]  /*27e0*/  STS.128 [R0+0x10], R8 ;  /* 0x0000100800007388 */ /* 0x000fe80000000c00 */
[----:B------:R1:W-:Y:S01]  /*27f0*/  STS.128 [R0+0x400], R12 ;  /* 0x0004000c00007388 */ /* 0x0003e20000000c00 */
[----:B--2---:R-:W-:-:S03]  /*2800*/  FADD.FTZ R27, R22, R27 ;  /* 0x0000001b161b7221 */ /* 0x004fc60000010000 */
[----:B------:R-:W-:Y:S01]  /*2810*/  STS.128 [R0+0x410], R16 ;  /* 0x0004101000007388 */ /* 0x000fe20000000c00 */
[----:B---3--:R-:W-:-:S03]  /*2820*/  FADD.FTZ R21, R21, R30 ;  /* 0x0000001e15157221 */ /* 0x008fc60000010000 */
[----:B------:R-:W-:Y:S01]  /*2830*/  BAR.SYNC.DEFER_BLOCKING 0x0 ;  /* 0x0000000000007b1d */ /* 0x000fe20000010000 */
[----:B0-----:R-:W-:Y:S01]  /*2840*/  FADD.FTZ R7, R3, R28 ;  /* 0x0000001c03077221 */ /* 0x001fe20000010000 */
[----:B-1----:R-:W-:-:S04]  /*2850*/  IADD3 R14, P0, R39, R86, RZ ;  /* 0x00000056270e7210 */ /* 0x002fc80007f1e0ff */
[----:B------:R-:W-:-:S04]  /*2860*/  IADD3.X R3, RZ, RZ, RZ, P0, !PT ;  /* 0x000000ffff037210 */ /* 0x000fc800007fe4ff */
[C---:B------:R-:W-:Y:S02]  /*2870*/  SHF.L.U64.HI R12, R14.reuse, 0x2, R3 ;  /* 0x000000020e0c7819 */ /* 0x040fe40000010203 */
[----:B------:R-:W-:-:S04]  /*2880*/  SHF.L.U32 R3, R14, 0x2, RZ ;  /* 0x000000020e037819 */ /* 0x000fc800000006ff */
[----:B------:R-:W-:Y:S01]  /*2890*/  IADD3 R2, P0, R3, c[0x0][0x228], RZ ;  /* 0x00008a0003027a10 */ /* 0x000fe20007f1e0ff */
        /* <DEDUP_REMOVED lines=44> */
.L_x_885:
[----:B------:R-:W-:Y:S01]  /*2b60*/  HFMA2.MMA R113, -RZ, RZ, 0, 5.9604644775390625e-08 ;  /* 0x00000001ff717435 */ /* 0x000fe200000001ff */
[----:B------:R-:W-:-:S02]  /*2b70*/  MOV R54, R52 ;  /* 0x0000003400367202 */ /* 0x000fc40000000f00 */
[----:B------:R-:W-:Y:S02]  /*2b80*/  MOV R112, 0x1f ;  /* 0x0000001f00707802 */ /* 0x000fe40000000f00 */
[----:B------:R-:W-:Y:S02]  /*2b90*/  MOV R115, 0xffffffff ;  /* 0xffffffff00737802 */ /* 0x000fe40000000f00 */
[----:B0-----:R-:W-:Y:S02]  /*2ba0*/  MOV R2, 0x2bc0 ;  /* 0x00002bc000027802 */ /* 0x001fe40000000f00 */
[----:B-----5:R-:W-:Y:S05]  /*2bb0*/  CALL.REL.NOINC `($__internal_23_$__cuda_sm70_shflsync_bfly_p) ;  /* 0x0000046000007944 */ /* 0x020fea0003c00000 */
[----:B-1----:R-:W-:Y:S01]  /*2bc0*/  MOV R55, R54 ;  /* 0x0000003600377202 */ /* 0x002fe20000000f00 */
[----:B0-----:R-:W-:Y:S05]  /*2bd0*/  BRA `(.L_x_936) ;  /* 0xffffe47000007947 */ /* 0x001fea000383ffff */
.L_x_886:
[----:B------:R-:W-:Y:S01]  /*2be0*/  HFMA2.MMA R113, -RZ, RZ, 0, 5.9604644775390625e-08 ;  /* 0x00000001ff717435 */ /* 0x000fe200000001ff */
[----:B------:R-:W-:Y:S02]  /*2bf0*/  MOV R54, R53 ;  /* 0x0000003500367202 */ /* 0x000fe40000000f00 */
[----:B------:R-:W-:Y:S02]  /*2c00*/  MOV R112, 0x1f ;  /* 0x0000001f00707802 */ /* 0x000fe40000000f00 */
[----:B------:R-:W-:-:S02]  /*2c10*/  MOV R115, 0xffffffff ;  /* 0xffffffff00737802 */ /* 0x000fc40000000f00 */
[----:B0-----:R-:W-:Y:S02]  /*2c20*/  MOV R2, 0x2c40 ;  /* 0x00002c4000027802 */ /* 0x001fe40000000f00 */
[----:B-12--5:R-:W-:Y:S05]  /*2c30*/  CALL.REL.NOINC `($__internal_23_$__cuda_sm70_shflsync_bfly_p) ;  /* 0x000003e000007944 */ /* 0x026fea0003c00000 */
[----:B------:R-:W-:Y:S01]  /*2c40*/  FADD.FTZ R55, R55, R52 ;  /* 0x0000003437377221 */ /* 0x000fe20000010000 */
[----:B0-----:R-:W-:Y:S01]  /*2c50*/  HFMA2.MMA R113, -RZ, RZ, 0, 1.1920928955078125e-07 ;  /* 0x00000002ff717435 */ /* 0x001fe200000001ff */
[----:B-1----:R-:W-:Y:S01]  /*2c60*/  FADD.FTZ R53, R53, R54 ;  /* 0x0000003635357221 */ /* 0x002fe20000010000 */
[----:B------:R-:W-:Y:S02]  /*2c70*/  MOV R112, 0x1f ;  /* 0x0000001f00707802 */ /* 0x000fe40000000f00 */
[----:B------:R-:W-:Y:S02]  /*2c80*/  MOV R115, 0xffffffff ;  /* 0xffffffff00737802 */ /* 0x000fe40000000f00 */
[----:B------:R-:W-:Y:S02]  /*2c90*/  MOV R54, R55 ;  /* 0x0000003700367202 */ /* 0x000fe40000000f00 */
[----:B------:R-:W-:Y:S02]  /*2ca0*/  MOV R2, 0x2cc0 ;  /* 0x00002cc000027802 */ /* 0x000fe40000000f00 */
[----:B------:R-:W-:Y:S05]  /*2cb0*/  CALL.REL.NOINC `($__internal_23_$__cuda_sm70_shflsync_bfly_p) ;  /* 0x0000036000007944 */ /* 0x000fea0003c00000 */
[----:B0-----:R-:W-:Y:S01]  /*2cc0*/  HFMA2.MMA R113, -RZ, RZ, 0, 1.1920928955078125e-07 ;  /* 0x00000002ff717435 */ /* 0x001fe200000001ff */
[----:B-1----:R-:W-:-:S02]  /*2cd0*/  MOV R52, R54 ;  /* 0x0000003600347202 */ /* 0x002fc40000000f00 */
[----:B------:R-:W-:Y:S02]  /*2ce0*/  MOV R54, R53 ;  /* 0x0000003500367202 */ /* 0x000fe40000000f00 */
[----:B------:R-:W-:Y:S02]  /*2cf0*/  MOV R112, 0x1f ;  /* 0x0000001f00707802 */ /* 0x000fe40000000f00 */
[----:B------:R-:W-:Y:S02]  /*2d00*/  MOV R115, 0xffffffff ;  /* 0xffffffff00737802 */ /* 0x000fe40000000f00 */
[----:B------:R-:W-:Y:S02]  /*2d10*/  MOV R2, 0x2d30 ;  /* 0x00002d3000027802 */ /* 0x000fe40000000f00 */
[----:B------:R-:W-:Y:S05]  /*2d20*/  CALL.REL.NOINC `($__internal_23_$__cuda_sm70_shflsync_bfly_p) ;  /* 0x000002f000007944 */ /* 0x000fea0003c00000 */
[----:B------:R-:W-:Y:S01]  /*2d30*/  FADD.FTZ R55, R52, R55 ;  /* 0x0000003734377221 */ /* 0x000fe20000010000 */
[----:B0-----:R-:W-:Y:S01]  /*2d40*/  HFMA2.MMA R113, -RZ, RZ, 0, 2.384185791015625e-07 ;  /* 0x00000004ff717435 */ /* 0x001fe200000001ff */
[----:B-1----:R-:W-:Y:S01]  /*2d50*/  FADD.FTZ R53, R53, R54 ;  /* 0x0000003635357221 */ /* 0x002fe20000010000 */
[----:B------:R-:W-:Y:S02]  /*2d60*/  MOV R112, 0x1f ;  /* 0x0000001f00707802 */ /* 0x000fe40000000f00 */
[----:B------:R-:W-:-:S02]  /*2d70*/  MOV R115, 0xffffffff ;  /* 0xffffffff00737802 */ /* 0x000fc40000000f00 */
[----:B------:R-:W-:Y:S02]  /*2d80*/  MOV R54, R55 ;  /* 0x0000003700367202 */ /* 0x000fe40000000f00 */
[----:B------:R-:W-:Y:S02]  /*2d90*/  MOV R2, 0x2db0 ;  /* 0x00002db000027802 */ /* 0x000fe40000000f00 */
[----:B------:R-:W-:Y:S05]  /*2da0*/  CALL.REL.NOINC `($__internal_23_$__cuda_sm70_shflsync_bfly_p) ;  /* 0x0000027000007944 */ /* 0x000fea0003c00000 */
[----:B0-----:R-:W-:Y:S01]  /*2db0*/  HFMA2.MMA R113, -RZ, RZ, 0, 2.384185791015625e-07 ;  /* 0x00000004ff717435 */ /* 0x001fe200000001ff */
[----:B-1----:R-:W-:Y:S02]  /*2dc0*/  MOV R52, R54 ;  /* 0x0000003600347202 */ /* 0x002fe40000000f00 */
[----:B------:R-:W-:Y:S02]  /*2dd0*/  MOV R54, R53 ;  /* 0x0000003500367202 */ /* 0x000fe40000000f00 */
[----:B------:R-:W-:Y:S02]  /*2de0*/  MOV R112, 0x1f ;  /* 0x0000001f00707802 */ /* 0x000fe40000000f00 */
[----:B------:R-:W-:Y:S02]  /*2df0*/  MOV R115, 0xffffffff ;  /* 0xffffffff00737802 */ /* 0x000fe40000000f00 */
[----:B------:R-:W-:-:S02]  /*2e00*/  MOV R2, 0x2e20 ;  /* 0x00002e2000027802 */ /* 0x000fc40000000f00 */
[----:B------:R-:W-:Y:S05]  /*2e10*/  CALL.REL.NOINC `($__internal_23_$__cuda_sm70_shflsync_bfly_p) ;  /* 0x0000020000007944 */ /* 0x000fea0003c00000 */
[----:B------:R-:W-:Y:S01]  /*2e20*/  FADD.FTZ R55, R52, R55 ;  /* 0x0000003734377221 */ /* 0x000fe20000010000 */
[----:B0-----:R-:W-:Y:S01]  /*2e30*/  HFMA2.MMA R113, -RZ, RZ, 0, 4.76837158203125e-07 ;  /* 0x00000008ff717435 */ /* 0x001fe200000001ff */
[----:B-1----:R-:W-:Y:S01]  /*2e40*/  FADD.FTZ R69, R53, R54 ;  /* 0x0000003635457221 */ /* 0x002fe20000010000 */
[----:B------:R-:W-:-:S02]  /*2e50*/  MOV R112, 0x1f ;  /* 0x0000001f00707802 */ /* 0x000fc40000000f00 */
[----:B------:R-:W-:Y:S02]  /*2e60*/  MOV R115, 0xffffffff ;  /* 0xffffffff00737802 */ /* 0x000fe40000000f00 */
[----:B------:R-:W-:Y:S02]  /*2e70*/  MOV R54, R55 ;  /* 0x0000003700367202 */ /* 0x000fe40000000f00 */
[----:B------:R-:W-:Y:S02]  /*2e80*/  MOV R2, 0x2ea0 ;  /* 0x00002ea000027802 */ /* 0x000fe40000000f00 */
[----:B------:R-:W-:Y:S05]  /*2e90*/  CALL.REL.NOINC `($__internal_23_$__cuda_sm70_shflsync_bfly_p) ;  /* 0x0000018000007944 */ /* 0x000fea0003c00000 */
[----:B0-----:R-:W-:Y:S01]  /*2ea0*/  HFMA2.MMA R113, -RZ, RZ, 0, 4.76837158203125e-07 ;  /* 0x00000008ff717435 */ /* 0x001fe200000001ff */
[----:B-1----:R-:W-:Y:S02]  /*2eb0*/  MOV R52, R54 ;  /* 0x0000003600347202 */ /* 0x002fe40000000f00 */
[----:B------:R-:W-:Y:S02]  /*2ec0*/  MOV R54, R69 ;  /* 0x0000004500367202 */ /* 0x000fe40000000f00 */
[----:B------:R-:W-:Y:S02]  /*2ed0*/  MOV R112, 0x1f ;  /* 0x0000001f00707802 */ /* 0x000fe40000000f00 */
[----:B------:R-:W-:-:S02]  /*2ee0*/  MOV R115, 0xffffffff ;  /* 0xffffffff00737802 */ /* 0x000fc40000000f00 */
[----:B------:R-:W-:Y:S02]  /*2ef0*/  MOV R2, 0x2f10 ;  /* 0x00002f1000027802 */ /* 0x000fe40000000f00 */
[----:B------:R-:W-:Y:S05]  /*2f00*/  CALL.REL.NOINC `($__internal_23_$__cuda_sm70_shflsync_bfly_p) ;  /* 0x0000011000007944 */ /* 0x000fea0003c00000 */
[----:B------:R-:W-:Y:S01]  /*2f10*/  FADD.FTZ R53, R52, R55 ;  /* 0x0000003734357221 */ /* 0x000fe20000010000 */
[----:B0-----:R-:W-:Y:S01]  /*2f20*/  HFMA2.MMA R113, -RZ, RZ, 0, 9.5367431640625e-07 ;  /* 0x00000010ff717435 */ /* 0x001fe200000001ff */
[----:B-1----:R-:W-:Y:S01]  /*2f30*/  FADD.FTZ R69, R69, R54 ;  /* 0x0000003645457221 */ /* 0x002fe20000010000 */
[----:B------:R-:W-:Y:S02]  /*2f40*/  MOV R112, 0x1f ;  /* 0x0000001f00707802 */ /* 0x000fe40000000f00 */
[----:B------:R-:W-:Y:S02]  /*2f50*/  MOV R115, 0xffffffff ;  /* 0xffffffff00737802 */ /* 0x000fe40000000f00 */
[----:B------:R-:W-:Y:S02]  /*2f60*/  MOV R54, R53 ;  /* 0x0000003500367202 */ /* 0x000fe40000000f00 */
[----:B------:R-:W-:Y:S02]  /*2f70*/  MOV R2, 0x2f90 ;  /* 0x00002f9000027802 */ /* 0x000fe40000000f00 */
[----:B------:R-:W-:Y:S05]  /*2f80*/  CALL.REL.NOINC `($__internal_23_$__cuda_sm70_shflsync_bfly_p) ;  /* 0x0000009000007944 */ /* 0x000fea0003c00000 */
[----:B0-----:R-:W-:Y:S01]  /*2f90*/  HFMA2.MMA R113, -RZ, RZ, 0, 9.5367431640625e-07 ;  /* 0x00000010ff717435 */ /* 0x001fe200000001ff */
[----:B-1----:R-:W-:-:S02]  /*2fa0*/  MOV R68, R54 ;  /* 0x0000003600447202 */ /* 0x002fc40000000f00 */
[----:B------:R-:W-:Y:S02]  /*2fb0*/  MOV R54, R69 ;  /* 0x0000004500367202 */ /* 0x000fe40000000f00 */
[----:B------:R-:W-:Y:S02]  /*2fc0*/  MOV R112, 0x1f ;  /* 0x0000001f00707802 */ /* 0x000fe40000000f00 */
[----:B------:R-:W-:Y:S02]  /*2fd0*/  MOV R115, 0xffffffff ;  /* 0xffffffff00737802 */ /* 0x000fe40000000f00 */
[----:B------:R-:W-:Y:S02]  /*2fe0*/  MOV R2, 0x3000 ;  /* 0x0000300000027802 */ /* 0x000fe40000000f00 */
[----:B------:R-:W-:Y:S05]  /*2ff0*/  CALL.REL.NOINC `($__internal_23_$__cuda_sm70_shflsync_bfly_p) ;  /* 0x0000002000007944 */ /* 0x000fea0003c00000 */
[----:B-1----:R-:W-:Y:S01]  /*3000*/  MOV R2, R54 ;  /* 0x0000003600027202 */ /* 0x002fe20000000f00 */
[----:B0-----:R-:W-:Y:S05]  /*3010*/  BRA `(.L_x_937) ;  /* 0xffffe15000007947 */ /* 0x001fea000383ffff */
        .weak           $__internal_23_$__cuda_sm70_shflsync_bfly_p
        .type           $__internal_23_$__cuda_sm70_shflsync_bfly_p,@function
        .size           $__internal_23_$__cuda_sm70_shflsync_bfly_p,(.L_x_7201 - $__internal_23_$__cuda_sm70_shflsync_bfly_p)
$__internal_23_$__cuda_sm70_shflsync_bfly_p:
[----:B------:R-:W-:Y:S01]  /*3020*/  HFMA2.MMA R3, -RZ, RZ, 0, 0 ;  /* 0x00000000ff037435 */ /* 0x000fe200000001ff */
[----:B------:R-:W-:Y:S04]  /*3030*/  WARPSYNC R115 ;  /* 0x0000007300007348 */ /* 0x000fe80003800000 */
[----:B------:R0:W1:Y:S01]  /*3040*/  SHFL.BFLY PT, R54, R54, R113, R112 ;  /* 0x0c00007136367389 */ /* 0x00006200000e0070 */
[----:B------:R-:W-:Y:S05]  /*3050*/  RET.REL.NODEC R2 `(_ZN10layer_norm13ln_bwd_kernelINS_13Kernel_traitsI6__halfS2_S2_S2_fjLj512ELj1ELj4ELj1ELj16ENS_18Kernel_traits_baseILj512ES2_S2_S2_S2_fjLj128EEEEELb0ELb0ELb1ELb1EEEvNS_9BwdParamsE) ;  /* 0xffffcfa002007950 */ /* 0x000fea0003c3ffff */
.L_x_938:
        /* <DEDUP_REMOVED lines=10> */
.L_x_7201:


//--------------------- .text._ZN10layer_norm13ln_bwd_kernelINS_13Kernel_traitsI6__halfS2_S2_S2_fjLj512ELj1ELj4ELj1ELj16ENS_18Kernel_traits_baseILj512ES2_S2_S2_S2_fjLj128EEEEELb0ELb1ELb0ELb0EEEvNS_9BwdParamsE --------------------------
	.section	.text._ZN10layer_norm13ln_bwd_kernelINS_13Kernel_traitsI6__halfS2_S2_S2_fjLj512ELj1ELj4ELj1ELj16ENS_18Kernel_traits_baseILj512ES2_S2_S2_S2_fjLj128EEEEELb0ELb1ELb0ELb0EEEvNS_9BwdParamsE,"ax",@progbits
	.sectioninfo	@"SHI_REGISTERS=158"
	.align	128
        .global         _ZN10layer_norm13ln_bwd_kernelINS_13Kernel_traitsI6__halfS2_S2_S2_fjLj512ELj1ELj4ELj1ELj16ENS_18Kernel_traits_baseILj512ES2_S2_S2_S2_fjLj128EEEEELb0ELb1ELb0ELb0EEEvNS_9BwdParamsE
        .type           _ZN10layer_norm13ln_bwd_kernelINS_13Kernel_traitsI6__halfS2_S2_S2_fjLj512ELj1ELj4ELj1ELj16ENS_18Kernel_traits_baseILj512ES2_S2_S2_S2_fjLj128EEEEELb0ELb1ELb0ELb0EEEvNS_9BwdParamsE,@function
        .size           _ZN10layer_norm13ln_bwd_kernelINS_13Kernel_traitsI6__halfS2_S2_S2_fjLj512ELj1ELj4ELj1ELj16ENS_18Kernel_traits_baseILj512ES2_S2_S2_S2_fjLj128EEEEELb0ELb1ELb0ELb0EEEvNS_9BwdParamsE,(.L_x_7202 - _ZN10layer_norm13ln_bwd_kernelINS_13Kernel_traitsI6__halfS2_S2_S2_fjLj512ELj1ELj4ELj1ELj16ENS_18Kernel_traits_baseILj512ES2_S2_S2_S2_fjLj128EEEEELb0ELb1ELb0ELb0EEEvNS_9BwdParamsE)
        .other          _ZN10layer_norm13ln_bwd_kernelINS_13Kernel_traitsI6__halfS2_S2_S2_fjLj512ELj1ELj4ELj1ELj16ENS_18Kernel_traits_baseILj512ES2_S2_S2_S2_fjLj128EEEEELb0ELb1ELb0ELb0EEEvNS_9BwdParamsE,@"STO_CUDA_ENTRY STV_DEFAULT"
_ZN10layer_norm13ln_bwd_kernelINS_13Kernel_traitsI6__halfS2_S2_S2_fjLj512ELj1ELj4ELj1ELj16ENS_18Kernel_traits_baseILj512ES2_S2_S2_S2_fjLj128EEEEELb0ELb1ELb0ELb0EEEvNS_9BwdParamsE:
.text._ZN10layer_norm13ln_bwd_kernelINS_13Kernel_traitsI6__halfS2_S2_S2_fjLj512ELj1ELj4ELj1ELj16ENS_18Kernel_traits_baseILj512ES2_S2_S2_S2_fjLj128EEEEELb0ELb1ELb0ELb0EEEvNS_9BwdParamsE:
        /* <DEDUP_REMOVED lines=52> */
[--C-:B0----5:R-:W-:Y:S01]  /*0340*/  HADD2.F32 R14, -RZ, R10.reuse.H0_H0 ;  /* 0x2000000aff0e7230 */ /* 0x121fe20000004100 */
[----:B------:R-:W-:Y:S01]  /*0350*/  HFMA2.MMA R29, -RZ, RZ, 0, 0 ;  /* 0x00000000ff1d7435 */ /* 0x000fe200000001ff */
[----:B------:R-:W-:-:S02]  /*0360*/  HADD2.F32 R13, -RZ, R10.H1_H1 ;  /* 0x3000000aff0d7230 */ /* 0x000fc40000004100 */
[----:B------:R-:W0:Y:S01]  /*0370*/  LDC.U8 R10, c[0x0][0x1f0] ;  /* 0x00007c00ff0a7b82 */ /* 0x000e220000000000 */
[--C-:B------:R-:W-:Y:S02]  /*0380*/  HADD2.F32 R94, -RZ, R16.reuse.H0_H0 ;  /* 0x20000010ff5e7230 */ /* 0x100fe40000004100 */
[----:B------:R-:W-:Y:S02]  /*0390*/  HADD2.F32 R93, -RZ, R16.H1_H1 ;  /* 0x30000010ff5d7230 */ /* 0x000fe40000004100 */
[--C-:B------:R-:W-:Y:S02]  /*03a0*/  HADD2.F32 R92, -RZ, R17.reuse.H0_H0 ;  /* 0x20000011ff5c7230 */ /* 0x100fe40000004100 */
[----:B------:R-:W-:Y:S02]  /*03b0*/  HADD2.F32 R23, -RZ, R17.H1_H1 ;  /* 0x30000011ff177230 */ /* 0x000fe40000004100 */
[--C-:B------:R-:W-:Y:S02]  /*03c0*/  HADD2.F32 R22, -RZ, R18.reuse.H0_H0 ;  /* 0x20000012ff167230 */ /* 0x100fe40000004100 */
[----:B------:R-:W-:-:S02]  /*03d0*/  HADD2.F32 R21, -RZ, R18.H1_H1 ;  /* 0x30000012ff157230 */ /* 0x000fc40000004100 */
[----:B------:R-:W-:Y:S02]  /*03e0*/  HADD2.F32 R20, -RZ, R19.H0_H0 ;  /* 0x20000013ff147230 */ /* 0x000fe40000004100 */
[--C-:B------:R-:W-:Y:S02]  /*03f0*/  HADD2.F32 R18, -RZ, R8.reuse.H0_H0 ;  /* 0x20000008ff127230 */ /* 0x100fe40000004100 */
[----:B------:R-:W-:Y:S02]  /*0400*/  HADD2.F32 R17, -RZ, R8.H1_H1 ;  /* 0x30000008ff117230 */ /* 0x000fe40000004100 */
[--C-:B------:R-:W-:Y:S02]  /*0410*/  HADD2.F32 R16, -RZ, R9.reuse.H0_H0 ;  /* 0x20000009ff107230 */ /* 0x100fe40000004100 */
[----:B------:R-:W-:Y:S02]  /*0420*/  HADD2.F32 R15, -RZ, R9.H1_H1 ;  /* 0x30000009ff0f7230 */ /* 0x000fe40000004100 */
[----:B------:R-:W-:-:S02]  /*0430*/  HADD2.F32 R12, -RZ, R11.H0_H0 ;  /* 0x2000000bff0c7230 */ /* 0x000fc40000004100 */
[----:B------:R-:W-:Y:S02]  /*0440*/  HADD2.F32 R19, -RZ, R19.H1_H1 ;  /* 0x30000013ff137230 */ /* 0x000fe40000004100 */
[----:B------:R-:W-:Y:S02]  /*0450*/  HADD2.F32 R11, -RZ, R11.H1_H1 ;  /* 0x3000000bff0b7230 */ /* 0x000fe40000004100 */
[--C-:B------:R-:W-:Y:S02]  /*0460*/  HADD2.F32 R9, -RZ, R36.reuse.H0_H0 ;  /* 0x20000024ff097230 */ /* 0x100fe40000004100 */
[----:B------:R-:W-:Y:S02]  /*0470*/  HADD2.F32 R8, -RZ, R36.H1_H1 ;  /* 0x30000024ff087230 */ /* 0x000fe40000004100 */
[--C-:B------:R-:W-:Y:S02]  /*0480*/  HADD2.F32 R7, -RZ, R37.reuse.H0_H0 ;  /* 0x20000025ff077230 */ /* 0x100fe40000004100 */
[----:B------:R-:W-:-:S02]  /*0490*/  HADD2.F32 R6, -RZ, R37.H1_H1 ;  /* 0x30000025ff067230 */ /* 0x000fc40000004100 */
[--C-:B------:R-:W-:Y:S02]  /*04a0*/  HADD2.F32 R5, -RZ, R38.reuse.H0_H0 ;  /* 0x20000026ff057230 */ /* 0x100fe40000004100 */
        /* <DEDUP_REMOVED lines=10> */
[----:B0-----:R-:W-:-:S02]  /*0550*/  HADD2.F32 R104, -RZ, R27.H1_H1 ;  /* 0x3000001bff687230 */ /* 0x001fc40000004100 */
.L_x_951:
        /* <DEDUP_REMOVED lines=36> */
[--C-:B------:R-:W-:Y:S02]  /*07a0*/  HADD2.F32 R105, -RZ, R84.reuse.H0_H0 ;  /* 0x20000054ff697230 */ /* 0x100fe40000004100 */
[----:B------:R-:W-:Y:S02]  /*07b0*/  HADD2.F32 R111, -RZ, R84.H1_H1 ;  /* 0x30000054ff6f7230 */ /* 0x000fe40000004100 */
[----:B------:R-:W-:Y:S01]  /*07c0*/  HADD2.F32 R117, -RZ, R85.H1_H1 ;  /* 0x30000055ff757230 */ /* 0x000fe20000004100 */
[C---:B------:R-:W-:Y:S01]  /*07d0*/  FADD.FTZ R84, -R142.reuse, R105 ;  /* 0x000000698e547221 */ /* 0x040fe20000010100 */
[--C-:B------:R-:W-:Y:S01]  /*07e0*/  HADD2.F32 R121, -RZ, R86.reuse.H0_H0 ;  /* 0x20000056ff797230 */ /* 0x100fe20000004100 */
[C---:B------:R-:W-:Y:S01]  /*07f0*/  FADD.FTZ R106, -R142.reuse, R111 ;  /* 0x0000006f8e6a7221 */ /* 0x040fe20000010100 */
[----:B------:R-:W-:Y:S01]  /*0800*/  HADD2.F32 R123, -RZ, R86.H1_H1 ;  /* 0x30000056ff7b7230 */ /* 0x000fe20000004100 */
[C---:B------:R-:W-:Y:S01]  /*0810*/  FADD.FTZ R86, -R142.reuse, R113 ;  /* 0x000000718e567221 */ /* 0x040fe20000010100 */
[--C-:B---3--:R-:W-:Y:S01]  /*0820*/  HADD2.F32 R85, -RZ, R88.reuse.H0_H0 ;  /* 0x20000058ff557230 */ /* 0x108fe20000004100 */
[C---:B------:R-:W-:Y:S01]  /*0830*/  FADD.FTZ R110, -R142.reuse, R117 ;  /* 0x000000758e6e7221 */ /* 0x040fe20000010100 */
[----:B------:R-:W-:Y:S01]  /*0840*/  HADD2.F32 R88, -RZ, R88.H1_H1 ;  /* 0x30000058ff587230 */ /* 0x000fe20000004100 */
[C---:B-----5:R-:W-:Y:S01]  /*0850*/  FMUL.FTZ R111, R119.reuse, R86 ;  /* 0x00000056776f7220 */ /* 0x060fe20000410000 */
[--C-:B------:R-:W-:Y:S01]  /*0860*/  HADD2.F32 R115, -RZ, R89.reuse.H0_H0 ;  /* 0x20000059ff737230 */ /* 0x100fe20000004100 */
[C---:B------:R-:W-:Y:S01]  /*0870*/  FMUL.FTZ R105, R119.reuse, R84 ;  /* 0x0000005477697220 */ /* 0x040fe20000410000 */
[----:B------:R-:W-:Y:S01]  /*0880*/  HADD2.F32 R114, -RZ, R89.H1_H1 ;  /* 0x30000059ff727230 */ /* 0x000fe20000004100 */
[----:B------:R-:W-:Y:S01]  /*0890*/  FADD.FTZ R86, -R142, R121 ;  /* 0x000000798e567221 */ /* 0x000fe20000010100 */
[--C-:B------:R-:W-:Y:S01]  /*08a0*/  HADD2.F32 R89, -RZ, R90.reuse.H0_H0 ;  /* 0x2000005aff597230 */ /* 0x100fe20000004100 */
[-C--:B0-----:R-:W-:Y:S01]  /*08b0*/  FMUL.FTZ R108, R94, R85.reuse ;  /* 0x000000555e6c7220 */ /* 0x081fe20000410000 */
[--C-:B------:R-:W-:Y:S01]  /*08c0*/  HADD2.F32 R125, -RZ, R87.reuse.H0_H0 ;  /* 0x20000057ff7d7230 */ /* 0x100fe20000004100 */
[----:B------:R-:W-:Y:S01]  /*08d0*/  FMUL.FTZ R110, R119, R110 ;  /* 0x0000006e776e7220 */ /* 0x000fe20000410000 */
[----:B------:R-:W-:Y:S01]  /*08e0*/  HADD2.F32 R90, -RZ, R90.H1_H1 ;  /* 0x3000005aff5a7230 */ /* 0x000fe20000004100 */
[----:B------:R-:W-:Y:S01]  /*08f0*/  FADD.FTZ R44, R44, R85 ;  /* 0x000000552c2c7221 */ /* 0x000fe20000010000 */
[----:B------:R-:W-:Y:S01]  /*0900*/  HADD2.F32 R87, -RZ, R87.H1_H1 ;  /* 0x30000057ff577230 */ /* 0x000fe20000004100 */
[----:B------:R-:W-:Y:S01]  /*0910*/  FFMA.FTZ R28, R105, R85, R28 ;  /* 0x00000055691c7223 */ /* 0x000fe2000001001c */
[--C-:B------:R-:W-:Y:S01]  /*0920*/  HADD2.F32 R143, -RZ, R91.reuse.H0_H0 ;  /* 0x2000005bff8f7230 */ /* 0x100fe20000004100 */
[C---:B------:R-:W-:Y:S01]  /*0930*/  FMUL.FTZ R113, R119.reuse, R86 ;  /* 0x0000005677717220 */ /* 0x040fe20000410000 */
[----:B------:R-:W-:Y:S01]  /*0940*/  HADD2.F32 R84, -RZ, R91.H1_H1 ;  /* 0x3000005bff547230 */ /* 0x000fe20000004100 */
[----:B------:R-:W-:Y:S01]  /*0950*/  FMUL.FTZ R106, R119, R106 ;  /* 0x0000006a776a7220 */ /* 0x000fe20000410000 */
[----:B------:R-:W-:Y:S01]  /*0960*/  IADD3 R117, R103, 0x20, RZ ;  /* 0x0000002067757810 */ /* 0x000fe20007ffe0ff */
[----:B------:R-:W-:-:S02]  /*0970*/  FMUL.FTZ R109, R93, R88 ;  /* 0x000000585d6d7220 */ /* 0x000fc40000410000 */
[----:B------:R-:W-:Y:S02]  /*0980*/  FADD.FTZ R86, RZ, R108 ;  /* 0x0000006cff567221 */ /* 0x000fe40000010000 */
[----:B------:R-:W-:Y:S02]  /*0990*/  FFMA.FTZ R85, R105, R108, RZ ;  /* 0x0000006c69557223 */ /* 0x000fe400000100ff */
[----:B------:R-:W-:Y:S02]  /*09a0*/  FADD.FTZ R46, R46, R115 ;  /* 0x000000732e2e7221 */ /* 0x000fe40000010000 */
[-C--:B------:R-:W-:Y:S02]  /*09b0*/  FFMA.FTZ R30, R111, R115.reuse, R30 ;  /* 0x000000736f1e7223 */ /* 0x080fe4000001001e */
[----:B------:R-:W-:Y:S02]  /*09c0*/  FMUL.FTZ R112, R92, R115 ;  /* 0x000000735c707220 */ /* 0x000fe40000410000 */
[----:B------:R-:W-:-:S02]  /*09d0*/  FADD.FTZ R47, R47, R114 ;  /* 0x000000722f2f7221 */ /* 0x000fc40000010000 */
[-C--:B------:R-:W-:Y:S02]  /*09e0*/  FFMA.FTZ R31, R110, R114.reuse, R31 ;  /* 0x000000726e1f7223 */ /* 0x080fe4000001001f */
[----:B------:R-:W-:Y:S02]  /*09f0*/  FMUL.FTZ R115, R23, R114 ;  /* 0x0000007217737220 */ /* 0x000fe40000410000 */
[----:B------:R-:W-:Y:S02]  /*0a00*/  FADD.FTZ R48, R48, R89 ;  /* 0x0000005930307221 */ /* 0x000fe40000010000 */
[-C--:B------:R-:W-:Y:S02]  /*0a10*/  FFMA.FTZ R32, R113, R89.reuse, R32 ;  /* 0x0000005971207223 */ /* 0x080fe40000010020 */
[----:B------:R-:W-:Y:S02]  /*0a20*/  FMUL.FTZ R114, R22, R89 ;  /* 0x0000005916727220 */ /* 0x000fe40000410000 */
[----:B------:R-:W-:-:S02]  /*0a30*/  FADD.FTZ R89, R86, R109 ;  /* 0x0000006d56597221 */ /* 0x000fc40000010000 */
[----:B------:R-:W-:Y:S02]  /*0a40*/  FFMA.FTZ R85, R106, R109, R85 ;  /* 0x0000006d6a557223 */ /* 0x000fe40000010055 */
[----:B------:R-:W-:Y:S02]  /*0a50*/  FADD.FTZ R86, R89, R112 ;  /* 0x0000007059567221 */ /* 0x000fe40000010000 */
[----:B------:R-:W-:Y:S02]  /*0a60*/  FFMA.FTZ R85, R111, R112, R85 ;  /* 0x000000706f557223 */ /* 0x000fe40000010055 */
[----:B------:R-:W-:Y:S02]  /*0a70*/  FADD.FTZ R120, -R142, R123 ;  /* 0x0000007b8e787221 */ /* 0x000fe40000010100 */
[----:B------:R-:W-:Y:S02]  /*0a80*/  FADD.FTZ R89, R86, R115 ;  /* 0x0000007356597221 */ /* 0x000fe40000010000 */
[----:B------:R-:W-:-:S02]  /*0a90*/  FFMA.FTZ R85, R110, R115, R85 ;  /* 0x000000736e557223 */ /* 0x000fc40000010055 */
[----:B------:R-:W-:Y:S02]  /*0aa0*/  FADD.FTZ R45, R45, R88 ;  /* 0x000000582d2d7221 */ /* 0x000fe40000010000 */
[----:B------:R-:W-:Y:S02]  /*0ab0*/  FFMA.FTZ R29, R106, R88, R29 ;  /* 0x000000586a1d7223 */ /* 0x000fe4000001001d */
[----:B------:R-:W-:Y:S02]  /*0ac0*/  FADD.FTZ R88, -R142, R125 ;  /* 0x0000007d8e587221 */ /* 0x000fe40000010100 */
[----:B------:R-:W-:Y:S02]  /*0ad0*/  FMUL.FTZ R120, R119, R120 ;  /* 0x0000007877787220 */ /* 0x000fe40000410000 */
[----:B------:R-:W-:Y:S02]  /*0ae0*/  FMUL.FTZ R121, R21, R90 ;  /* 0x0000005a15797220 */ /* 0x000fe40000410000 */
[----:B------:R-:W-:-:S02]  /*0af0*/  FADD.FTZ R86, R89, R114 ;  /* 0x0000007259567221 */ /* 0x000fc40000010000 */
[----:B------:R-:W-:Y:S02]  /*0b00*/  FFMA.FTZ R85, R113, R114, R85 ;  /* 0x0000007271557223 */ /* 0x000fe40000010055 */
[----:B------:R-:W-:Y:S02]  /*0b10*/  FMUL.FTZ R123, R119, R88 ;  /* 0x00000058777b7220 */ /* 0x000fe40000410000 */
[----:B------:R-:W-:Y:S02]  /*0b20*/  FADD.FTZ R88, -R142, R87 ;  /* 0x000000578e587221 */ /* 0x000fe40000010100 */
[----:B------:R-:W-:Y:S02]  /*0b30*/  FMUL.FTZ R122, R20, R143 ;  /* 0x0000008f147a7220 */ /* 0x000fe40000410000 */
[----:B------:R-:W-:Y:S02]  /*0b40*/  FADD.FTZ R87, R86, R121 ;  /* 0x0000007956577221 */ /* 0x000fe40000010000 */
[----:B------:R-:W-:-:S02]  /*0b50*/  FFMA.FTZ R85, R120, R121, R85 ;  /* 0x0000007978557223 */ /* 0x000fc40000010055 */
[----:B------:R-:W-:Y:S02]  /*0b60*/  FMUL.FTZ R124, R19, R84 ;  /* 0x00000054137c7220 */ /* 0x000fe40000410000 */
[----:B------:R-:W-:Y:S02]  /*0b70*/  FMUL.FTZ R125, R119, R88 ;  /* 0x00000058777d7220 */ /* 0x000fe40000410000 */
[----:B------:R-:W-:Y:S02]  /*0b80*/  FADD.FTZ R87, R87, R122 ;  /* 0x0000007a57577221 */ /* 0x000fe40000010000 */
[C---:B------:R-:W-:Y:S02]  /*0b90*/  FFMA.FTZ R85, R123.reuse, R122, R85 ;  /* 0x0000007a7b557223 */ /* 0x040fe40000010055 */
        /* <DEDUP_REMOVED lines=8> */
.L_x_942:
[----:B0-----:R-:W-:Y:S05]  /*0c20*/  BSYNC B1 ;  /* 0x0000000000017941 */ /* 0x001fea0003800000 */
.L_x_941:
        /* <DEDUP_REMOVED lines=15> */
[--C-:B------:R-:W-:Y:S02]  /*0d20*/  HADD2.F32 R107, -RZ, R84.reuse.H0_H0 ;  /* 0x20000054ff6b7230 */ /* 0x100fe40000004100 */
[----:B------:R-:W-:Y:S01]  /*0d30*/  HADD2.F32 R127, -RZ, R84.H1_H1 ;  /* 0x30000054ff7f7230 */ /* 0x000fe20000004100 */
[C---:B------:R-:W-:Y:S01]  /*0d40*/  FADD.FTZ R130, -R142.reuse, R85 ;  /* 0x000000558e827221 */ /* 0x040fe20000010100 */
[--C-:B---3--:R-:W-:Y:S01]  /*0d50*/  HADD2.F32 R85, -RZ, R88.reuse.H0_H0 ;  /* 0x20000058ff557230 */ /* 0x108fe20000004100 */
[C---:B------:R-:W-:Y:S01]  /*0d60*/  FADD.FTZ R84, -R142.reuse, R107 ;  /* 0x0000006b8e547221 */ /* 0x040fe20000010100 */
[--C-:B------:R-:W-:Y:S01]  /*0d70*/  HADD2.F32 R135, -RZ, R87.reuse.H0_H0 ;  /* 0x20000057ff877230 */ /* 0x100fe20000004100 */
[----:B------:R-:W-:Y:S01]  /*0d80*/  FADD.FTZ R126, -R142, R127 ;  /* 0x0000007f8e7e7221 */ /* 0x000fe20000010100 */
[----:B------:R-:W-:Y:S01]  /*0d90*/  HADD2.F32 R87, -RZ, R87.H1_H1 ;  /* 0x30000057ff577230 */ /* 0x000fe20000004100 */
[C---:B-----5:R-:W-:Y:S01]  /*0da0*/  FMUL.FTZ R107, R119.reuse, R84 ;  /* 0x00000054776b7220 */ /* 0x060fe20000410000 */
[----:B------:R-:W-:Y:S01]  /*0db0*/  HADD2.F32 R88, -RZ, R88.H1_H1 ;  /* 0x30000058ff587230 */ /* 0x000fe20000004100 */
[----:B------:R-:W-:Y:S01]  /*0dc0*/  FMUL.FTZ R128, R18, R85 ;  /* 0x0000005512807220 */ /* 0x000fe20000410000 */
[--C-:B------:R-:W-:Y:S01]  /*0dd0*/  HADD2.F32 R131, -RZ, R86.reuse.H0_H0 ;  /* 0x20000056ff837230 */ /* 0x100fe20000004100 */
[C---:B------:R-:W-:Y:S01]  /*0de0*/  FADD.FTZ R140, -R142.reuse, R87 ;  /* 0x000000578e8c7221 */ /* 0x040fe20000010100 */
[----:B------:R-:W-:Y:S01]  /*0df0*/  HADD2.F32 R133, -RZ, R86.H1_H1 ;  /* 0x30000056ff857230 */ /* 0x000fe20000004100 */
[----:B------:R-:W-:Y:S01]  /*0e00*/  FADD.FTZ R86, -R142, R129 ;  /* 0x000000818e567221 */ /* 0x000fe20000010100 */
[--C-:B------:R-:W-:Y:S01]  /*0e10*/  HADD2.F32 R87, -RZ, R89.reuse.H0_H0 ;  /* 0x20000059ff577230 */ /* 0x100fe20000004100 */
[----:B------:R-:W-:Y:S01]  /*0e20*/  FMUL.FTZ R126, R119, R126 ;  /* 0x0000007e777e7220 */ /* 0x000fe20000410000 */
[----:B0-----:R-:W-:Y:S01]  /*0e30*/  HADD2.F32 R116, -RZ, R89.H1_H1 ;  /* 0x30000059ff747230 */ /* 0x001fe20000004100 */
[----:B------:R-:W-:Y:S01]  /*0e40*/  FMUL.FTZ R129, R17, R88 ;  /* 0x0000005811817220 */ /* 0x000fe20000410000 */
[--C-:B------:R-:W-:Y:S01]  /*0e50*/  HADD2.F32 R89, -RZ, R90.reuse.H0_H0 ;  /* 0x2000005aff597230 */ /* 0x100fe20000004100 */
[----:B------:R-:W-:Y:S01]  /*0e60*/  FADD.FTZ R84, R143, R128 ;  /* 0x000000808f547221 */ /* 0x000fe20000010000 */
[----:B------:R-:W-:Y:S01]  /*0e70*/  HADD2.F32 R90, -RZ, R90.H1_H1 ;  /* 0x3000005aff5a7230 */ /* 0x000fe20000004100 */
[----:B------:R-:W-:Y:S01]  /*0e80*/  FFMA.FTZ R144, R107, R128, R144 ;  /* 0x000000806b907223 */ /* 0x000fe20000010090 */
[----:B------:R-:W-:Y:S01]  /*0e90*/  HADD2.F32 R117, -RZ, R91.H0_H0 ;  /* 0x2000005bff757230 */ /* 0x000fe20000004100 */
[----:B------:R-:W-:-:S02]  /*0ea0*/  FADD.FTZ R40, R40, R85 ;  /* 0x0000005528287221 */ /* 0x000fc40000010000 */
[----:B------:R-:W-:Y:S02]  /*0eb0*/  FFMA.FTZ R76, R107, R85, R76 ;  /* 0x000000556b4c7223 */ /* 0x000fe4000001004c */
[----:B------:R-:W-:Y:S02]  /*0ec0*/  FMUL.FTZ R127, R119, R86 ;  /* 0x00000056777f7220 */ /* 0x000fe40000410000 */
[----:B------:R-:W-:Y:S02]  /*0ed0*/  FMUL.FTZ R132, R16, R87 ;  /* 0x0000005710847220 */ /* 0x000fe40000410000 */
[----:B------:R-:W-:Y:S02]  /*0ee0*/  FADD.FTZ R85, R84, R129 ;  /* 0x0000008154557221 */ /* 0x000fe40000010000 */
[----:B------:R-:W-:Y:S02]  /*0ef0*/  FFMA.FTZ R144, R126, R129, R144 ;  /* 0x000000817e907223 */ /* 0x000fe40000010090 */
[----:B------:R-:W-:-:S02]  /*0f00*/  FADD.FTZ R134, -R142, R131 ;  /* 0x000000838e867221 */ /* 0x000fc40000010100 */
[----:B------:R-:W-:Y:S02]  /*0f10*/  FMUL.FTZ R130, R119, R130 ;  /* 0x0000008277827220 */ /* 0x000fe40000410000 */
[----:B------:R-:W-:Y:S02]  /*0f20*/  FMUL.FTZ R131, R15, R116 ;  /* 0x000000740f837220 */ /* 0x000fe40000410000 */
[----:B------:R-:W-:Y:S02]  /*0f30*/  FADD.FTZ R84, R85, R132 ;  /* 0x0000008455547221 */ /* 0x000fe40000010000 */
[----:B------:R-:W-:Y:S02]  /*0f40*/  FFMA.FTZ R144, R127, R132, R144 ;  /* 0x000000847f907223 */ /* 0x000fe40000010090 */
[----:B------:R-:W-:Y:S02]  /*0f50*/  FADD.FTZ R136, -R142, R133 ;  /* 0x000000858e887221 */ /* 0x000fe40000010100 */
[----:B------:R-:W-:-:S02]  /*0f60*/  FMUL.FTZ R133, R119, R134 ;  /* 0x0000008677857220 */ /* 0x000fc40000410000 */
[----:B------:R-:W-:Y:S02]  /*0f70*/  FMUL.FTZ R134, R14, R89 ;  /* 0x000000590e867220 */ /* 0x000fe40000410000 */
[----:B------:R-:W-:Y:S02]  /*0f80*/  FADD.FTZ R85, R84, R131 ;  /* 0x0000008354557221 */ /* 0x000fe40000010000 */
[----:B------:R-:W-:Y:S02]  /*0f90*/  FFMA.FTZ R144, R130, R131, R144 ;  /* 0x0000008382907223 */ /* 0x000fe40000010090 */
[----:B------:R-:W-:Y:S01]  /*0fa0*/  FADD.FTZ R138, -R142, R135 ;  /* 0x000000878e8a7221 */ /* 0x000fe20000010100 */
[----:B------:R-:W-:Y:S01]  /*0fb0*/  HADD2.F32 R142, -RZ, R91.H1_H1 ;  /* 0x3000005bff8e7230 */ /* 0x000fe20000004100 */
[----:B------:R-:W-:Y:S02]  /*0fc0*/  FMUL.FTZ R136, R119, R136 ;  /* 0x0000008877887220 */ /* 0x000fe40000410000 */
[----:B------:R-:W-:-:S02]  /*0fd0*/  FMUL.FTZ R135, R13, R90 ;  /* 0x0000005a0d877220 */ /* 0x000fc40000410000 */
[----:B------:R-:W-:Y:S02]  /*0fe0*/  FADD.FTZ R84, R85, R134 ;  /* 0x0000008655547221 */ /* 0x000fe40000010000 */
[----:B------:R-:W-:Y:S02]  /*0ff0*/  FFMA.FTZ R144, R133, R134, R144 ;  /* 0x0000008685907223 */ /* 0x000fe40000010090 */
        /* <DEDUP_REMOVED lines=24> */
.L_x_944:
[----:B------:R-:W-:Y:S05]  /*1180*/  BSYNC B1 ;  /* 0x0000000000017941 */ /* 0x000fea0003800000 */
.L_x_943:
[----:B-----5:R-:W-:Y:S01]  /*1190*/  @P0 HADD2.F32 R118, -RZ, R141.H0_H0 ;  /* 0x2000008dff760230 */ /* 0x020fe20000004100 */
[----:B------:R-:W-:Y:S05]  /*11a0*/  BRA.DIV ~URZ, `(.L_x_945) ;  /* 0x00001b727f007947 */ /* 0x000fea000b800000 */
[----:B------:R0:W1:Y:S02]  /*11b0*/  SHFL.BFLY PT, R86, R143, 0x1, 0x1f ;  /* 0x0c201f008f567f89 */ /* 0x00006400000e0000 */
.L_x_958:
        /* <DEDUP_REMOVED lines=18> */
.L_x_959:
        /* <DEDUP_REMOVED lines=12> */
[-CC-:B0-----:R-:W-:Y:S01]  /*13a0*/  FFMA.FTZ R90, R110, R142.reuse, R141.reuse ;  /* 0x0000008e6e5a7223 */ /* 0x181fe2000001008d */
[----:B------:R-:W-:Y:S01]  /*13b0*/  ISETP.NE.AND.EX P1, PT, RZ, c[0x0][0x21c], PT, P0 ;  /* 0x00008700ff007a0c */ /* 0x000fe20003f25300 */
[----:B------:R-:W-:Y:S01]  /*13c0*/  FFMA.FTZ R91, R113, R142, R141 ;  /* 0x0000008e715b7223 */ /* 0x000fe2000001008d */
[----:B------:R-:W-:Y:S01]  /*13d0*/  ISETP.NE.U32.AND P0, PT, RZ, c[0x0][0x258], PT ;  /* 0x00009600ff007a0c */ /* 0x000fe20003f05070 */
[----:B------:R-:W-:Y:S02]  /*13e0*/  FADD.FTZ R88, R112, -R89 ;  /* 0x8000005970587221 */ /* 0x000fe40000010000 */
[----:B------:R-:W-:Y:S01]  /*13f0*/  FADD.FTZ R90, R115, -R90 ;  /* 0x8000005a735a7221 */ /* 0x000fe20000010000 */
[----:B------:R-:W-:Y:S01]  /*1400*/  ISETP.NE.AND.EX P0, PT, RZ, c[0x0][0x25c], PT, P0 ;  /* 0x00009700ff007a0c */ /* 0x000fe20003f05300 */
[----:B------:R-:W-:-:S02]  /*1410*/  FADD.FTZ R116, R114, -R91 ;  /* 0x8000005b72747221 */ /* 0x000fc40000010000 */
[C---:B------:R-:W-:Y:S02]  /*1420*/  FMUL.FTZ R91, R119.reuse, R88 ;  /* 0x00000058775b7220 */ /* 0x040fe40000410000 */
[C---:B------:R-:W-:Y:S02]  /*1430*/  FMUL.FTZ R89, R119.reuse, R90 ;  /* 0x0000005a77597220 */ /* 0x040fe40000410000 */
[----:B------:R-:W-:Y:S01]  /*1440*/  FMUL.FTZ R143, R119, R116 ;  /* 0x00000074778f7220 */ /* 0x000fe20000410000 */
[--C-:B------:R-:W-:Y:S01]  /*1450*/  @P1 HADD2.F32 R88, -RZ, R73.reuse.H0_H0 ;  /* 0x20000049ff581230 */ /* 0x100fe20000004100 */
[-CC-:B------:R-:W-:Y:S01]  /*1460*/  FFMA.FTZ R146, R120, R142.reuse, R141.reuse ;  /* 0x0000008e78927223 */ /* 0x180fe2000001008d */
[----:B------:R-:W-:Y:S01]  /*1470*/  @P1 HADD2.F32 R90, -RZ, R73.H1_H1 ;  /* 0x30000049ff5a1230 */ /* 0x000fe20000004100 */
[-CC-:B------:R-:W-:Y:S01]  /*1480*/  FFMA.FTZ R145, R105, R142.reuse, R141.reuse ;  /* 0x0000008e69917223 */ /* 0x180fe2000001008d */
[--C-:B------:R-:W-:Y:S01]  /*1490*/  @P1 HADD2.F32 R116, -RZ, R74.reuse.H0_H0 ;  /* 0x2000004aff741230 */ /* 0x100fe20000004100 */
[----:B------:R-:W-:Y:S01]  /*14a0*/  FFMA.FTZ R147, R123, R142, R141 ;  /* 0x0000008e7b937223 */ /* 0x000fe2000001008d */
[----:B------:R-:W-:Y:S01]  /*14b0*/  @P1 HADD2.F32 R148, -RZ, R74.H1_H1 ;  /* 0x3000004aff941230 */ /* 0x000fe20000004100 */
[----:B------:R-:W-:-:S02]  /*14c0*/  FADD.FTZ R146, R121, -R146 ;  /* 0x8000009279927221 */ /* 0x000fc40000010000 */
[----:B------:R-:W-:Y:S02]  /*14d0*/  @P1 FADD.FTZ R91, R91, R88 ;  /* 0x000000585b5b1221 */ /* 0x000fe40000010000 */
[----:B------:R-:W-:Y:S02]  /*14e0*/  @P1 FADD.FTZ R89, R89, R90 ;  /* 0x0000005a59591221 */ /* 0x000fe40000010000 */
[----:B------:R-:W-:Y:S02]  /*14f0*/  @P1 FADD.FTZ R143, R143, R116 ;  /* 0x000000748f8f1221 */ /* 0x000fe40000010000 */
[-CC-:B------:R-:W-:Y:S02]  /*1500*/  FFMA.FTZ R149, R125, R142.reuse, R141.reuse ;  /* 0x0000008e7d957223 */ /* 0x180fe4000001008d */
[----:B------:R-:W-:Y:S02]  /*1510*/  FFMA.FTZ R90, R106, R142, R141 ;  /* 0x0000008e6a5a7223 */ /* 0x000fe4000001008d */
[----:B------:R-:W-:Y:S01]  /*1520*/  FADD.FTZ R88, R108, -R145 ;  /* 0x800000916c587221 */ /* 0x000fe20000010000 */
[----:B------:R-:W-:Y:S01]  /*1530*/  @P0 F2FP.PACK_AB R145, RZ, R89 ;  /* 0x00000059ff91023e */ /* 0x000fe200000000ff */
[----:B------:R-:W-:-:S02]  /*1540*/  FADD.FTZ R116, R122, -R147 ;  /* 0x800000937a747221 */ /* 0x000fc40000010000 */
[----:B------:R-:W-:Y:S02]  /*1550*/  FMUL.FTZ R117, R119, R146 ;  /* 0x0000009277757220 */ /* 0x000fe40000410000 */
[----:B------:R-:W-:Y:S02]  /*1560*/  FADD.FTZ R146, R124, -R149 ;  /* 0x800000957c927221 */ /* 0x000fe40000010000 */
[----:B------:R-:W-:Y:S02]  /*1570*/  FADD.FTZ R90, R109, -R90 ;  /* 0x8000005a6d5a7221 */ /* 0x000fe40000010000 */
[C---:B------:R-:W-:Y:S01]  /*1580*/  FMUL.FTZ R149, R119.reuse, R88 ;  /* 0x0000005877957220 */ /* 0x040fe20000410000 */
[--C-:B------:R-:W-:Y:S01]  /*1590*/  @P1 HADD2.F32 R88, -RZ, R72.reuse.H0_H0 ;  /* 0x20000048ff581230 */ /* 0x100fe20000004100 */
[----:B------:R-:W-:Y:S01]  /*15a0*/  FMUL.FTZ R153, R119, R116 ;  /* 0x0000007477997220 */ /* 0x000fe20000410000 */
[--C-:B------:R-:W-:Y:S01]  /*15b0*/  @P1 HADD2.F32 R116, -RZ, R75.reuse.H0_H0 ;  /* 0x2000004bff741230 */ /* 0x100fe20000004100 */
[----:B------:R-:W-:Y:S01]  /*15c0*/  @P1 FADD.FTZ R117, R117, R148 ;  /* 0x0000009475751221 */ /* 0x000fe20000010000 */
[----:B------:R-:W-:Y:S01]  /*15d0*/  @P1 HADD2.F32 R148, -RZ, R75.H1_H1 ;  /* 0x3000004bff941230 */ /* 0x000fe20000004100 */
[C---:B------:R-:W-:Y:S01]  /*15e0*/  FMUL.FTZ R151, R119.reuse, R90 ;  /* 0x0000005a77977220 */ /* 0x040fe20000410000 */
[----:B------:R-:W-:Y:S01]  /*15f0*/  @P1 HADD2.F32 R90, -RZ, R72.H1_H1 ;  /* 0x30000048ff5a1230 */ /* 0x000fe20000004100 */
[----:B------:R-:W-:Y:S01]  /*1600*/  FMUL.FTZ R147, R119, R146 ;  /* 0x0000009277937220 */ /* 0x000fe20000410000 */
[----:B------:R-:W-:Y:S01]  /*1610*/  @P0 F2FP.PACK_AB R146, RZ, R143 ;  /* 0x0000008fff92023e */ /* 0x000fe200000000ff */
[----:B------:R-:W-:-:S02]  /*1620*/  @P1 FADD.FTZ R149, R149, R88 ;  /* 0x0000005895951221 */ /* 0x000fc40000010000 */
[----:B------:R-:W-:Y:S01]  /*1630*/  @P1 FADD.FTZ R153, R153, R116 ;  /* 0x0000007499991221 */ /* 0x000fe20000010000 */
[----:B------:R-:W-:Y:S01]  /*1640*/  @P0 F2FP.PACK_AB R116, RZ, R91 ;  /* 0x0000005bff74023e */ /* 0x000fe200000000ff */
[----:B------:R-:W-:Y:S01]  /*1650*/  @P1 FADD.FTZ R151, R151, R90 ;  /* 0x0000005a97971221 */ /* 0x000fe20000010000 */
[----:B------:R-:W-:Y:S01]  /*1660*/  @P0 F2FP.PACK_AB R88, RZ, R149 ;  /* 0x00000095ff58023e */ /* 0x000fe200000000ff */
[----:B------:R-:W-:Y:S01]  /*1670*/  @P1 FADD.FTZ R147, R147, R148 ;  /* 0x0000009493931221 */ /* 0x000fe20000010000 */
[----:B------:R-:W-:Y:S01]  /*1680*/  @P0 F2FP.PACK_AB R148, RZ, R117 ;  /* 0x00000075ff94023e */ /* 0x000fe200000000ff */
[-C--:B------:R-:W-:Y:S01]  /*1690*/  FMUL.FTZ R143, R143, R118.reuse ;  /* 0x000000768f8f7220 */ /* 0x080fe20000410000 */
[----:B------:R-:W-:Y:S01]  /*16a0*/  @P0 PRMT R37, R116, 0x7610, R37 ;  /* 0x0000761074250816 */ /* 0x000fe20000000025 */
[-C--:B------:R-:W-:Y:S01]  /*16b0*/  FMUL.FTZ R149, R149, R118.reuse ;  /* 0x0000007695957220 */ /* 0x080fe20000410000 */
[----:B------:R-:W-:Y:S01]  /*16c0*/  @P0 PRMT R38, R146, 0x7610, R38 ;  /* 0x0000761092260816 */ /* 0x000fe20000000026 */
[-C--:B------:R-:W-:Y:S01]  /*16d0*/  FMUL.FTZ R146, R89, R118.reuse ;  /* 0x0000007659927220 */ /* 0x080fe20000410000 */
[----:B------:R-:W-:Y:S01]  /*16e0*/  @P0 F2FP.PACK_AB R150, RZ, R153 ;  /* 0x00000099ff96023e */ /* 0x000fe200000000ff */
[-C--:B------:R-:W-:Y:S01]  /*16f0*/  FMUL.FTZ R155, R147, R118.reuse ;  /* 0x00000076939b7220 */ /* 0x080fe20000410000 */
[----:B------:R-:W-:Y:S01]  /*1700*/  @P0 F2FP.PACK_AB R90, RZ, R151 ;  /* 0x00000097ff5a023e */ /* 0x000fe200000000ff */
[----:B------:R-:W-:Y:S01]  /*1710*/  FMUL.FTZ R151, R151, R118 ;  /* 0x0000007697977220 */ /* 0x000fe20000410000 */
[----:B------:R-:W-:Y:S01]  /*1720*/  @P0 PRMT R36, R88, 0x7610, R36 ;  /* 0x0000761058240816 */ /* 0x000fe20000000024 */
[----:B------:R-:W-:Y:S01]  /*1730*/  FMUL.FTZ R88, R6, R146 ;  /* 0x0000009206587220 */ /* 0x000fe20000410000 */
[----:B------:R-:W-:Y:S01]  /*1740*/  @P0 PRMT R37, R37, 0x5410, R145 ;  /* 0x0000541025250816 */ /* 0x000fe20000000091 */
[-C--:B------:R-:W-:Y:S01]  /*1750*/  FMUL.FTZ R145, R91, R118.reuse ;  /* 0x000000765b917220 */ /* 0x080fe20000410000 */
[----:B------:R-:W-:Y:S01]  /*1760*/  @P0 PRMT R38, R38, 0x5410, R148 ;  /* 0x0000541026260816 */ /* 0x000fe20000000094 */
[----:B------:R-:W-:Y:S01]  /*1770*/  FMUL.FTZ R148, R117, R118 ;  /* 0x0000007675947220 */ /* 0x000fe20000410000 */
[----:B------:R-:W-:Y:S01]  /*1780*/  @P0 F2FP.PACK_AB R152, RZ, R147 ;  /* 0x00000093ff98023e */ /* 0x000fe200000000ff */
[----:B------:R-:W-:Y:S01]  /*1790*/  FMUL.FTZ R89, R7, R145 ;  /* 0x0000009107597220 */ /* 0x000fe20000410000 */
[----:B------:R-:W-:Y:S01]  /*17a0*/  @P0 PRMT R39, R150, 0x7610, R39 ;  /* 0x0000761096270816 */ /* 0x000fe20000000027 */
[----:B------:R-:W-:Y:S01]  /*17b0*/  FMUL.FTZ R91, R4, R148 ;  /* 0x00000094045b7220 */ /* 0x000fe20000410000 */
[----:B------:R-:W-:Y:S01]  /*17c0*/  @P0 PRMT R36, R36, 0x5410, R90 ;  /* 0x0000541024240816 */ /* 0x000fe2000000005a */
[----:B------:R-:W-:Y:S01]  /*17d0*/  FMUL.FTZ R90, R5, R143 ;  /* 0x0000008f055a7220 */ /* 0x000fe20000410000 */
[----:B------:R-:W-:Y:S01]  /*17e0*/  @P0 PRMT R39, R39, 0x5410, R152 ;  /* 0x0000541027270816 */ /* 0x000fe20000000098 */
[----:B------:R-:W-:Y:S01]  /*17f0*/  FMUL.FTZ R152, R153, R118 ;  /* 0x0000007699987220 */ /* 0x000fe20000410000 */
[----:B------:R-:W-:Y:S01]  /*1800*/  F2FP.PACK_AB R89, R88, R89 ;  /* 0x000000595859723e */ /* 0x000fe200000000ff */
[----:B------:R-:W-:Y:S01]  /*1810*/  @P0 IMAD.WIDE.U32 R116, R103, R144, c[0x0][0x258] ;  /* 0x0000960067740625 */ /* 0x000fe200078e0090 */
[----:B------:R-:W-:-:S03]  /*1820*/  F2FP.PACK_AB R90, R91, R90 ;  /* 0x0000005a5b5a723e */ /* 0x000fc600000000ff */
[----:B------:R-:W-:Y:S01]  /*1830*/  FMUL.FTZ R88, R9, R149 ;  /* 0x0000009509587220 */ /* 0x000fe20000410000 */
[----:B------:R0:W-:Y:S01]  /*1840*/  @P0 STG.E.128 [R116.64], R36 ;  /* 0x0000002474000986 */ /* 0x0001e2000c101d04 */
[----:B------:R-:W-:Y:S02]  /*1850*/  FMUL.FTZ R91, R8, R151 ;  /* 0x00000097085b7220 */ /* 0x000fe40000410000 */
[----:B------:R-:W-:Y:S02]  /*1860*/  FMUL.FTZ R147, R3, R152 ;  /* 0x0000009803937220 */ /* 0x000fe40000410000 */
[----:B------:R-:W-:Y:S01]  /*1870*/  FMUL.FTZ R150, R2, R155 ;  /* 0x0000009b02967220 */ /* 0x000fe20000410000 */
[----:B------:R-:W-:-:S04]  /*1880*/  F2FP.PACK_AB R88, R91, R88 ;  /* 0x000000585b58723e */ /* 0x000fc800000000ff */
[----:B------:R-:W-:Y:S01]  /*1890*/  F2FP.PACK_AB R91, R150, R147 ;  /* 0x00000093965b723e */ /* 0x000fe200000000ff */
[C---:B0-----:R-:W-:Y:S01]  /*18a0*/  IMAD.WIDE.U32 R116, R103.reuse, R144, c[0x0][0x248] ;  /* 0x0000920067747625 */ /* 0x041fe200078e0090 */
[----:B------:R-:W-:-:S04]  /*18b0*/  IADD3 R103, R103, 0x20, RZ ;  /* 0x0000002067677810 */ /* 0x000fc80007ffe0ff */
[----:B------:R0:W-:Y:S01]  /*18c0*/  STG.E.128 [R116.64], R88 ;  /* 0x0000005874007986 */ /* 0x0001e2000c101d04 */
[--C-:B--2---:R-:W-:Y:S02]  /*18d0*/  HADD2.F32 R144, -RZ, R85.reuse.H0_H0 ;  /* 0x20000055ff907230 */ /* 0x104fe40000004100 */
[----:B------:R-:W-:Y:S02]  /*18e0*/  HADD2.F32 R147, -RZ, R85.H1_H1 ;  /* 0x30000055ff937230 */ /* 0x000fe40000004100 */
[----:B------:R-:W-:Y:S01]  /*18f0*/  HADD2.F32 R150, -RZ, R86.H0_H0 ;  /* 0x20000056ff967230 */ /* 0x000fe20000004100 */
[----:B------:R-:W-:Y:S01]  /*1900*/  FFMA.FTZ R58, R144, R145, R58 ;  /* 0x00000091903a7223 */ /* 0x000fe2000001003a */
[----:B------:R-:W-:Y:S01]  /*1910*/  HADD2.F32 R85, -RZ, R84.H0_H0 ;  /* 0x20000054ff557230 */ /* 0x000fe20000004100 */
[----:B------:R-:W-:Y:S01]  /*1920*/  FFMA.FTZ R59, R147, R146, R59 ;  /* 0x00000092933b7223 */ /* 0x000fe2000001003b */
[----:B------:R-:W-:Y:S01]  /*1930*/  HADD2.F32 R86, -RZ, R86.H1_H1 ;  /* 0x30000056ff567230 */ /* 0x000fe20000004100 */
[----:B------:R-:W-:Y:S01]  /*1940*/  FFMA.FTZ R60, R150, R143, R60 ;  /* 0x0000008f963c7223 */ /* 0x000fe2000001003c */
[----:B------:R-:W-:Y:S01]  /*1950*/  HADD2.F32 R84, -RZ, R84.H1_H1 ;  /* 0x30000054ff547230 */ /* 0x000fe20000004100 */
[----:B------:R-:W-:Y:S01]  /*1960*/  FFMA.FTZ R56, R85, R149, R56 ;  /* 0x0000009555387223 */ /* 0x000fe20000010038 */
[--C-:B------:R-:W-:Y:S01]  /*1970*/  HADD2.F32 R153, -RZ, R87.reuse.H0_H0 ;  /* 0x20000057ff997230 */ /* 0x100fe20000004100 */
[----:B------:R-:W-:Y:S01]  /*1980*/  FFMA.FTZ R61, R86, R148, R61 ;  /* 0x00000094563d7223 */ /* 0x000fe2000001003d */
[----:B------:R-:W-:Y:S01]  /*1990*/  HADD2.F32 R154, -RZ, R87.H1_H1 ;  /* 0x30000057ff9a7230 */ /* 0x000fe20000004100 */
[----:B------:R-:W-:-:S02]  /*19a0*/  FFMA.FTZ R57, R84, R151, R57 ;  /* 0x0000009754397223 */ /* 0x000fc40000010039 */
[----:B------:R-:W-:Y:S02]  /*19b0*/  FFMA.FTZ R62, R153, R152, R62 ;  /* 0x00000098993e7223 */ /* 0x000fe4000001003e */
[----:B------:R-:W-:Y:S02]  /*19c0*/  FFMA.FTZ R63, R154, R155, R63 ;  /* 0x0000009b9a3f7223 */ /* 0x000fe4000001003f */
.L_x_948:
[----:B0-----:R-:W-:Y:S05]  /*19d0*/  BSYNC B1 ;  /* 0x0000000000017941 */ /* 0x001fea0003800000 */
.L_x_947:
        /* <DEDUP_REMOVED lines=8> */
[-CC-:B------:R-:W-:Y:S01]  /*1a60*/  FFMA.FTZ R91, R127, R142.reuse, R141.reuse ;  /* 0x0000008e7f5b7223 */ /* 0x180fe2000001008d */
[----:B------:R-:W-:Y:S01]  /*1a70*/  ISETP.NE.AND.EX P0, PT, RZ, c[0x0][0x21c], PT, P0 ;  /* 0x00008700ff007a0c */ /* 0x000fe20003f05300 */
[-CC-:B------:R-:W-:Y:S01]  /*1a80*/  FFMA.FTZ R90, R126, R142.reuse, R141.reuse ;  /* 0x0000008e7e5a7223 */ /* 0x180fe2000001008d */
[----:B------:R-:W-:Y:S01]  /*1a90*/  ISETP.NE.AND.EX P1, PT, RZ, c[0x0][0x25c], PT, P1 ;  /* 0x00009700ff007a0c */ /* 0x000fe20003f25310 */
[----:B------:R-:W-:Y:S02]  /*1aa0*/  FFMA.FTZ R117, R133, R142, R141 ;  /* 0x0000008e85757223 */ /* 0x000fe4000001008d */
[----:B------:R-:W-:-:S02]  /*1ab0*/  FADD.FTZ R88, R128, -R89 ;  /* 0x8000005980587221 */ /* 0x000fc40000010000 */
[----:B------:R-:W-:Y:S02]  /*1ac0*/  FADD.FTZ R116, R132, -R91 ;  /* 0x8000005b84747221 */ /* 0x000fe40000010000 */
[-CC-:B------:R-:W-:Y:S02]  /*1ad0*/  FFMA.FTZ R144, R130, R142.reuse, R141.reuse ;  /* 0x0000008e82907223 */ /* 0x180fe4000001008d */
[-CC-:B------:R-:W-:Y:S02]  /*1ae0*/  FFMA.FTZ R146, R136, R142.reuse, R141.reuse ;  /* 0x0000008e88927223 */ /* 0x180fe4000001008d */
[-CC-:B------:R-:W-:Y:S02]  /*1af0*/  FFMA.FTZ R143, R137, R142.reuse, R141.reuse ;  /* 0x0000008e898f7223 */ /* 0x180fe4000001008d */
[----:B------:R-:W-:Y:S02]  /*1b00*/  FFMA.FTZ R150, R140, R142, R141 ;  /* 0x0000008e8c967223 */ /* 0x000fe4000001008d */
[----:B------:R-:W-:-:S02]  /*1b10*/  FADD.FTZ R90, R129, -R90 ;  /* 0x8000005a815a7221 */ /* 0x000fc40000010000 */
[----:B------:R-:W-:Y:S02]  /*1b20*/  FADD.FTZ R142, R134, -R117 ;  /* 0x80000075868e7221 */ /* 0x000fe40000010000 */
[C---:B------:R-:W-:Y:S01]  /*1b30*/  FMUL.FTZ R141, R119.reuse, R88 ;  /* 0x00000058778d7220 */ /* 0x040fe20000410000 */
[----:B------:R-:W-:Y:S01]  /*1b40*/  @P0 HADD2.F32 R88, -RZ, R24.H0_H0 ;  /* 0x20000018ff580230 */ /* 0x000fe20000004100 */
[C---:B------:R-:W-:Y:S01]  /*1b50*/  FMUL.FTZ R145, R119.reuse, R116 ;  /* 0x0000007477917220 */ /* 0x040fe20000410000 */
[----:B------:R-:W-:Y:S01]  /*1b60*/  @P0 HADD2.F32 R116, -RZ, R26.H0_H0 ;  /* 0x2000001aff740230 */ /* 0x000fe20000004100 */
[----:B------:R-:W-:Y:S02]  /*1b70*/  FADD.FTZ R148, R138, -R143 ;  /* 0x8000008f8a947221 */ /* 0x000fe40000010000 */
[C---:B------:R-:W-:Y:S01]  /*1b80*/  FMUL.FTZ R91, R119.reuse, R90 ;  /* 0x0000005a775b7220 */ /* 0x040fe20000410000 */
[----:B------:R-:W-:Y:S01]  /*1b90*/  @P0 HADD2.F32 R90, -RZ, R24.H1_H1 ;  /* 0x30000018ff5a0230 */ /* 0x000fe20000004100 */
[----:B------:R-:W-:Y:S01]  /*1ba0*/  FMUL.FTZ R143, R119, R142 ;  /* 0x0000008e778f7220 */ /* 0x000fe20000410000 */
[----:B------:R-:W-:Y:S01]  /*1bb0*/  @P0 HADD2.F32 R142, -RZ, R27.H0_H0 ;  /* 0x2000001bff8e0230 */ /* 0x000fe20000004100 */
[----:B------:R-:W-:-:S02]  /*1bc0*/  FADD.FTZ R144, R131, -R144 ;  /* 0x8000009083907221 */ /* 0x000fc40000010000 */
[----:B------:R-:W-:Y:S02]  /*1bd0*/  FADD.FTZ R146, R135, -R146 ;  /* 0x8000009287927221 */ /* 0x000fe40000010000 */
[----:B------:R-:W-:Y:S01]  /*1be0*/  @P0 FADD.FTZ R141, R141, R88 ;  /* 0x000000588d8d0221 */ /* 0x000fe20000010000 */
[--C-:B------:R-:W-:Y:S01]  /*1bf0*/  @P0 HADD2.F32 R88, -RZ, R25.reuse.H0_H0 ;  /* 0x20000019ff580230 */ /* 0x100fe20000004100 */
[----:B------:R-:W-:Y:S02]  /*1c00*/  FADD.FTZ R150, R139, -R150 ;  /* 0x800000968b967221 */ /* 0x000fe40000010000 */
[----:B------:R-:W-:Y:S01]  /*1c10*/  @P0 FADD.FTZ R143, R143, R116 ;  /* 0x000000748f8f0221 */ /* 0x000fe20000010000 */
[----:B------:R-:W-:Y:S01]  /*1c20*/  @P0 HADD2.F32 R116, -RZ, R26.H1_H1 ;  /* 0x3000001aff740230 */ /* 0x000fe20000004100 */
[----:B------:R-:W-:Y:S01]  /*1c30*/  @P0 FADD.FTZ R91, R91, R90 ;  /* 0x0000005a5b5b0221 */ /* 0x000fe20000010000 */
[----:B------:R-:W-:Y:S01]  /*1c40*/  @P0 HADD2.F32 R90, -RZ, R25.H1_H1 ;  /* 0x30000019ff5a0230 */ /* 0x000fe20000004100 */
[C---:B------:R-:W-:Y:S01]  /*1c50*/  FMUL.FTZ R89, R119.reuse, R144 ;  /* 0x0000009077597220 */ /* 0x040fe20000410000 */
[----:B------:R-:W-:Y:S01]  /*1c60*/  @P0 HADD2.F32 R144, -RZ, R27.H1_H1 ;  /* 0x3000001bff900230 */ /* 0x000fe20000004100 */
[C---:B------:R-:W-:Y:S01]  /*1c70*/  FMUL.FTZ R147, R119.reuse, R146 ;  /* 0x0000009277937220 */ /* 0x040fe20000410000 */
[----:B------:R-:W-:Y:S01]  /*1c80*/  @P1 F2FP.PACK_AB R117, RZ, R91 ;  /* 0x0000005bff75123e */ /* 0x000fe200000000ff */
[----:B------:R-:W-:-:S02]  /*1c90*/  FMUL.FTZ R151, R119, R148 ;  /* 0x0000009477977220 */ /* 0x000fc40000410000 */
[----:B------:R-:W-:Y:S02]  /*1ca0*/  FMUL.FTZ R153, R119, R150 ;  /* 0x0000009677997220 */ /* 0x000fe40000410000 */
[----:B------:R-:W-:Y:S01]  /*1cb0*/  @P0 FADD.FTZ R145, R145, R88 ;  /* 0x0000005891910221 */ /* 0x000fe20000010000 */
[----:B------:R-:W-:Y:S01]  /*1cc0*/  @P1 F2FP.PACK_AB R88, RZ, R141 ;  /* 0x0000008dff58123e */ /* 0x000fe200000000ff */
        /* <DEDUP_REMOVED lines=15> */
[----:B------:R-:W-:Y:S01]  /*1dc0*/  @P1 PRMT R37, R90, 0x7610, R37 ;  /* 0x000076105a251816 */ /* 0x000fe20000000025 */
[-C--:B------:R-:W-:Y:S01]  /*1dd0*/  FMUL.FTZ R146, R89, R118.reuse ;  /* 0x0000007659927220 */ /* 0x080fe20000410000 */
[----:B------:R-:W-:Y:S01]  /*1de0*/  @P1 PRMT R39, R150, 0x7610, R39 ;  /* 0x0000761096271816 */ /* 0x000fe20000000027 */
[-C--:B------:R-:W-:Y:S01]  /*1df0*/  FMUL.FTZ R147, R151, R118.reuse ;  /* 0x0000007697937220 */ /* 0x080fe20000410000 */
[----:B------:R-:W-:Y:S01]  /*1e00*/  @P1 PRMT R36, R36, 0x5410, R117 ;  /* 0x0000541024241816 */ /* 0x000fe20000000075 */
[-C--:B------:R-:W-:Y:S01]  /*1e10*/  FMUL.FTZ R148, R153, R118.reuse ;  /* 0x0000007699947220 */ /* 0x080fe20000410000 */
[----:B------:R-:W-:Y:S01]  /*1e20*/  @P1 F2FP.PACK_AB R153, RZ, R153 ;  /* 0x00000099ff99123e */ /* 0x000fe200000000ff */
[----:B------:R-:W-:Y:S01]  /*1e30*/  FMUL.FTZ R143, R143, R118 ;  /* 0x000000768f8f7220 */ /* 0x000fe20000410000 */
[----:B------:R-:W-:Y:S01]  /*1e40*/  @P1 PRMT R38, R38, 0x5410, R119 ;  /* 0x0000541026261816 */ /* 0x000fe20000000077 */
[----:B------:R-:W-:Y:S01]  /*1e50*/  FMUL.FTZ R88, R0, R141 ;  /* 0x0000008d00587220 */ /* 0x000fe20000410000 */
[----:B------:R-:W-:Y:S01]  /*1e60*/  @P1 PRMT R37, R37, 0x5410, R149 ;  /* 0x0000541025251816 */ /* 0x000fe20000000095 */
[----:B------:R-:W-:Y:S01]  /*1e70*/  FMUL.FTZ R89, R97, R145 ;  /* 0x0000009161597220 */ /* 0x000fe20000410000 */
[----:B------:R-:W-:Y:S01]  /*1e80*/  @P1 PRMT R39, R39, 0x5410, R153 ;  /* 0x0000541027271816 */ /* 0x000fe20000000099 */
[----:B------:R-:W-:-:S02]  /*1e90*/  FMUL.FTZ R116, R100, R146 ;  /* 0x0000009264747220 */ /* 0x000fc40000410000 */
[----:B------:R-:W-:Y:S02]  /*1ea0*/  FMUL.FTZ R91, R98, R142 ;  /* 0x0000008e625b7220 */ /* 0x000fe40000410000 */
[----:B------:R-:W-:Y:S01]  /*1eb0*/  FMUL.FTZ R118, R101, R147 ;  /* 0x0000009365767220 */ /* 0x000fe20000410000 */
[----:B------:R-:W-:Y:S01]  /*1ec0*/  F2FP.PACK_AB R89, R116, R89 ;  /* 0x000000597459723e */ /* 0x000fe200000000ff */
[----:B------:R-:W-:Y:S01]  /*1ed0*/  FMUL.FTZ R155, R104, R148 ;  /* 0x00000094689b7220 */ /* 0x000fe20000410000 */
[----:B------:R-:W-:Y:S01]  /*1ee0*/  F2FP.PACK_AB R88, R91, R88 ;  /* 0x000000585b58723e */ /* 0x000fe200000000ff */
[----:B------:R-:W-:Y:S01]  /*1ef0*/  FMUL.FTZ R90, R99, R143 ;  /* 0x0000008f635a7220 */ /* 0x000fe20000410000 */
[----:B------:R-:W-:Y:S01]  /*1f00*/  @P1 LEA R116, P0, R103, c[0x0][0x258], 0x4 ;  /* 0x0000960067741a11 */ /* 0x000fe200078020ff */
[----:B------:R-:W-:Y:S01]  /*1f10*/  FMUL.FTZ R151, R102, R144 ;  /* 0x0000009066977220 */ /* 0x000fe20000410000 */
[----:B------:R-:W-:Y:S02]  /*1f20*/  F2FP.PACK_AB R91, R155, R118 ;  /* 0x000000769b5b723e */ /* 0x000fe400000000ff */
[----:B------:R-:W-:-:S02]  /*1f30*/  LEA R118, P4, R103, c[0x0][0x248], 0x4 ;  /* 0x0000920067767a11 */ /* 0x000fc400078820ff */
[----:B------:R-:W-:Y:S02]  /*1f40*/  @P1 LEA.HI.X R117, R103, c[0x0][0x25c], RZ, 0x4, P0 ;  /* 0x0000970067751a11 */ /* 0x000fe400000f24ff */
[----:B------:R-:W-:Y:S02]  /*1f50*/  F2FP.PACK_AB R90, R151, R90 ;  /* 0x0000005a975a723e */ /* 0x000fe400000000ff */
[----:B------:R-:W-:Y:S01]  /*1f60*/  LEA.HI.X R119, R103, c[0x0][0x24c], RZ, 0x4, P4 ;  /* 0x0000930067777a11 */ /* 0x000fe200020f24ff */
[----:B------:R0:W-:Y:S04]  /*1f70*/  @P1 STG.E.128 [R116.64], R36 ;  /* 0x0000002474001986 */ /* 0x0001e8000c101d04 */
[----:B------:R0:W-:Y:S01]  /*1f80*/  STG.E.128 [R118.64], R88 ;  /* 0x0000005876007986 */ /* 0x0001e2000c101d04 */
[----:B--2---:R-:W-:-:S02]  /*1f90*/  HADD2.F32 R149, -RZ, R86.H0_H0 ;  /* 0x20000056ff957230 */ /* 0x004fc40000004100 */
[----:B------:R-:W-:Y:S02]  /*1fa0*/  HADD2.F32 R150, -RZ, R86.H1_H1 ;  /* 0x30000056ff967230 */ /* 0x000fe40000004100 */
[--C-:B------:R-:W-:Y:S01]  /*1fb0*/  HADD2.F32 R103, -RZ, R84.reuse.H0_H0 ;  /* 0x20000054ff677230 */ /* 0x100fe20000004100 */
[----:B------:R-:W-:Y:S01]  /*1fc0*/  FFMA.FTZ R68, R149, R143, R68 ;  /* 0x0000008f95447223 */ /* 0x000fe20000010044 */
        /* <DEDUP_REMOVED lines=8> */
[----:B------:R-:W-:Y:S01]  /*2050*/  HADD2.F32 R87, -RZ, R87.H1_H1 ;  /* 0x30000057ff577230 */ /* 0x000fe20000004100 */
[----:B------:R-:W-:-:S02]  /*2060*/  FFMA.FTZ R65, R84, R142, R65 ;  /* 0x0000008e54417223 */ /* 0x000fc40000010041 */
[----:B------:R-:W-:Y:S02]  /*2070*/  FFMA.FTZ R67, R85, R146, R67 ;  /* 0x0000009255437223 */ /* 0x000fe40000010043 */
[----:B------:R-:W-:Y:S02]  /*2080*/  FFMA.FTZ R71, R87, R148, R71 ;  /* 0x0000009457477223 */ /* 0x000fe40000010047 */
.L_x_950:
[----:B0-----:R-:W-:Y:S05]  /*2090*/  BSYNC B1 ;  /* 0x0000000000017941 */ /* 0x001fea0003800000 */
.L_x_949:
[----:B------:R-:W-:-:S04]  /*20a0*/  MOV R84, c[0x0][0x160] ;  /* 0x0000580000547a02 */ /* 0x000fc80000000f00 */
[----:B------:R-:W-:-:S04]  /*20b0*/  LEA R95, R84, R95, 0x2 ;  /* 0x0000005f545f7211 */ /* 0x000fc800078e10ff */
[----:B------:R-:W-:-:S13]  /*20c0*/  ISETP.GE.AND P0, PT, R95, c[0x0][0x164], PT ;  /* 0x000059005f007a0c */ /* 0x000fda0003f06270 */
[----:B------:R-:W-:Y:S01]  /*20d0*/  @P0 CALL.REL.NOINC `(.L_x_940) ;  /* 0x0000001000000944 */ /* 0x000fe20003c00000 */
[----:B------:R-:W-:Y:S05]  /*20e0*/  BRA `(.L_x_951) ;  /* 0xffffe47000007947 */ /* 0x000fea000383ffff */
.L_x_940:
[----:B0-----:R-:W-:Y:S05]  /*20f0*/  BSYNC B0 ;  /* 0x0000000000007941 */ /* 0x001fea0003800000 */
.L_x_939:
[----:B------:R-:W-:Y:S01]  /*2100*/  SHF.R.U32.HI R0, RZ, 0x5, R96 ;  /* 0x00000005ff007819 */ /* 0x000fe20000011660 */
[----:B------:R-:W-:Y:S01]  /*2110*/  WARPSYNC 0xffffffff ;  /* 0xffffffff00007948 */ /* 0x000fe20003800000 */
[----:B------:R-:W-:Y:S01]  /*2120*/  LOP3.LUT R2, R96, 0x1f, RZ, 0xc0, !PT ;  /* 0x0000001f60027812 */ /* 0x000fe200078ec0ff */
[----:B------:R-:W0:Y:S01]  /*2130*/  S2R R15, SR_CTAID.X ;  /* 0x00000000000f7919 */ /* 0x000e220000002500 */
[----:B------:R-:W-:Y:S01]  /*2140*/  SHF.L.U32 R3, R0, 0x6, RZ ;  /* 0x0000000600037819 */ /* 0x000fe200000006ff */
[----:B------:R-:W-:Y:S01]  /*2150*/  BSSY B0, `(.L_x_952) ;  /* 0x0000090000007945 */ /* 0x000fe20003800000 */
[----:B-----5:R-:W-:Y:S02]  /*2160*/  IADD3 R10, -R96, 0x7f, RZ ;  /* 0x0000007f600a7810 */ /* 0x020fe40007ffe1ff */
        /* <DEDUP_REMOVED lines=142> */
.L_x_953:
[----:B---3--:R-:W-:Y:S05]  /*2a50*/  BSYNC B0 ;  /* 0x0000000000007941 */ /* 0x008fea0003800000 */
.L_x_952:
        /* <DEDUP_REMOVED lines=16> */
.L_x_955:
[----:B------:R-:W-:Y:S05]  /*2b60*/  BSYNC B0 ;  /* 0x0000000000007941 */ /* 0x000fea0003800000 */
.L_x_954:
        /* <DEDUP_REMOVED lines=14> */
[----:B------:R-:W-:Y:S02]  /*2c50*/  IADD3.X R21, RZ, R21, RZ, P3, !PT ;  /* 0x00000015ff157210 */ /* 0x000fe40001ffe4ff */
[----:B------:R-:W-:-:S04]  /*2c60*/  IADD3.X R3, RZ, R3, RZ, P0, !PT ;  /* 0x00000003ff037210 */ /* 0x000fc800007fe4ff */
.L_x_957:
[----:B------:R-:W-:Y:S05]  /*2c70*/  BSYNC B0 ;  /* 0x0000000000007941 */ /* 0x000fea0003800000 */
.L_x_956:
        /* <DEDUP_REMOVED lines=10> */
.L_x_945:
[----:B------:R-:W-:Y:S01]  /*2d20*/  HFMA2.MMA R116, -RZ, RZ, 0, 5.9604644775390625e-08 ;  /* 0x00000001ff747435 */ /* 0x000fe200000001ff */
[----:B------:R-:W-:Y:S02]  /*2d30*/  MOV R87, R143 ;  /* 0x0000008f00577202 */ /* 0x000fe40000000f00 */
[----:B------:R-:W-:Y:S02]  /*2d40*/  MOV R89, 0x1f ;  /* 0x0000001f00597802 */ /* 0x000fe40000000f00 */
[----:B------:R-:W-:-:S02]  /*2d50*/  MOV R142, 0xffffffff ;  /* 0xffffffff008e7802 */ /* 0x000fc40000000f00 */
[----:B------:R-:W-:Y:S02]  /*2d60*/  MOV R84, 0x2d80 ;  /* 0x00002d8000547802 */ /* 0x000fe40000000f00 */
[----:B------:R-:W-:Y:S05]  /*2d70*/  CALL.REL.NOINC `($__internal_24_$__cuda_sm70_shflsync_bfly_p) ;  /* 0x0000046000007944 */ /* 0x000fea0003c00000 */
[----:B-1----:R-:W-:Y:S01]  /*2d80*/  MOV R86, R87 ;  /* 0x0000005700567202 */ /* 0x002fe20000000f00 */
[----:B0-----:R-:W-:Y:S05]  /*2d90*/  BRA `(.L_x_958) ;  /* 0xffffe42000007947 */ /* 0x001fea000383ffff */
.L_x_946:
[----:B------:R-:W-:Y:S01]  /*2da0*/  HFMA2.MMA R116, -RZ, RZ, 0, 5.9604644775390625e-08 ;  /* 0x00000001ff747435 */ /* 0x000fe200000001ff */
[----:B------:R-:W-:Y:S02]  /*2db0*/  MOV R87, R144 ;  /* 0x0000009000577202 */ /* 0x000fe40000000f00 */
[----:B------:R-:W-:Y:S02]  /*2dc0*/  MOV R89, 0x1f ;  /* 0x0000001f00597802 */ /* 0x000fe40000000f00 */
[----:B------:R-:W-:Y:S02]  /*2dd0*/  MOV R142, 0xffffffff ;  /* 0xffffffff008e7802 */ /* 0x000fe40000000f00 */
[----:B------:R-:W-:Y:S02]  /*2de0*/  MOV R84, 0x2e00 ;  /* 0x00002e0000547802 */ /* 0x000fe40000000f00 */
[----:B01----:R-:W-:Y:S05]  /*2df0*/  CALL.REL.NOINC `($__internal_24_$__cuda_sm70_shflsync_bfly_p) ;  /* 0x000003e000007944 */ /* 0x003fea0003c00000 */
[----:B------:R-:W-:Y:S01]  /*2e00*/  FADD.FTZ R143, R86, R143 ;  /* 0x0000008f568f7221 */ /* 0x000fe20000010000 */
[----:B0-----:R-:W-:Y:S01]  /*2e10*/  HFMA2.MMA R116, -RZ, RZ, 0, 1.1920928955078125e-07 ;  /* 0x00000002ff747435 */ /* 0x001fe200000001ff */
[----:B-1----:R-:W-:Y:S01]  /*2e20*/  FADD.FTZ R144, R144, R87 ;  /* 0x0000005790907221 */ /* 0x002fe20000010000 */
[----:B------:R-:W-:-:S02]  /*2e30*/  MOV R89, 0x1f ;  /* 0x0000001f00597802 */ /* 0x000fc40000000f00 */
[----:B------:R-:W-:Y:S02]  /*2e40*/  MOV R142, 0xffffffff ;  /* 0xffffffff008e7802 */ /* 0x000fe40000000f00 */
[----:B------:R-:W-:Y:S02]  /*2e50*/  MOV R87, R143 ;  /* 0x0000008f00577202 */ /* 0x000fe40000000f00 */
[----:B------:R-:W-:Y:S02]  /*2e60*/  MOV R84, 0x2e80 ;  /* 0x00002e8000547802 */ /* 0x000fe40000000f00 */
[----:B------:R-:W-:Y:S05]  /*2e70*/  CALL.REL.NOINC `($__internal_24_$__cuda_sm70_shflsync_bfly_p) ;  /* 0x0000036000007944 */ /* 0x000fea0003c00000 */
[----:B0-----:R-:W-:Y:S01]  /*2e80*/  HFMA2.MMA R116, -RZ, RZ, 0, 1.1920928955078125e-07 ;  /* 0x00000002ff747435 */ /* 0x001fe200000001ff */
[----:B-1----:R-:W-:Y:S02]  /*2e90*/  MOV R86, R87 ;  /* 0x0000005700567202 */ /* 0x002fe40000000f00 */
[----:B------:R-:W-:Y:S02]  /*2ea0*/  MOV R87, R144 ;  /* 0x0000009000577202 */ /* 0x000fe40000000f00 */
[----:B------:R-:W-:Y:S02]  /*2eb0*/  MOV R89, 0x1f ;  /* 0x0000001f00597802 */ /* 0x000fe40000000f00 */
[----:B------:R-:W-:-:S02]  /*2ec0*/  MOV R142, 0xffffffff ;  /* 0xffffffff008e7802 */ /* 0x000fc40000000f00 */
[----:B------:R-:W-:Y:S02]  /*2ed0*/  MOV R84, 0x2ef0 ;  /* 0x00002ef000547802 */ /* 0x000fe40000000f00 */
[----:B------:R-:W-:Y:S05]  /*2ee0*/  CALL.REL.NOINC `($__internal_24_$__cuda_sm70_shflsync_bfly_p) ;  /* 0x000002f000007944 */ /* 0x000fea0003c00000 */
[----:B------:R-:W-:Y:S01]  /*2ef0*/  FADD.FTZ R143, R86, R143 ;  /* 0x0000008f568f7221 */ /* 0x000fe20000010000 */
[----:B0-----:R-:W-:Y:S01]  /*2f00*/  HFMA2.MMA R116, -RZ, RZ, 0, 2.384185791015625e-07 ;  /* 0x00000004ff747435 */ /* 0x001fe200000001ff */
[----:B-1----:R-:W-:Y:S01]  /*2f10*/  FADD.FTZ R144, R144, R87 ;  /* 0x0000005790907221 */ /* 0x002fe20000010000 */
[----:B------:R-:W-:Y:S02]  /*2f20*/  MOV R89, 0x1f ;  /* 0x0000001f00597802 */ /* 0x000fe40000000f00 */
[----:B------:R-:W-:Y:S02]  /*2f30*/  MOV R142, 0xffffffff ;  /* 0xffffffff008e7802 */ /* 0x000fe40000000f00 */
[----:B------:R-:W-:Y:S02]  /*2f40*/  MOV R87, R143 ;  /* 0x0000008f00577202 */ /* 0x000fe40000000f00 */
[----:B------:R-:W-:Y:S02]  /*2f50*/  MOV R84, 0x2f70 ;  /* 0x00002f7000547802 */ /* 0x000fe40000000f00 */
[----:B------:R-:W-:Y:S05]  /*2f60*/  CALL.REL.NOINC `($__internal_24_$__cuda_sm70_shflsync_bfly_p) ;  /* 0x0000027000007944 */ /* 0x000fea0003c00000 */
[----:B0-----:R-:W-:Y:S01]  /*2f70*/  HFMA2.MMA R116, -RZ, RZ, 0, 2.384185791015625e-07 ;  /* 0x00000004ff747435 */ /* 0x001fe200000001ff */
[----:B-1----:R-:W-:-:S02]  /*2f80*/  MOV R86, R87 ;  /* 0x0000005700567202 */ /* 0x002fc40000000f00 */
[----:B------:R-:W-:Y:S02]  /*2f90*/  MOV R87, R144 ;  /* 0x0000009000577202 */ /* 0x000fe40000000f00 */
[----:B------:R-:W-:Y:S02]  /*2fa0*/  MOV R89, 0x1f ;  /* 0x0000001f00597802 */ /* 0x000fe40000000f00 */
[----:B------:R-:W-:Y:S02]  /*2fb0*/  MOV R142, 0xffffffff ;  /* 0xffffffff008e7802 */ /* 0x000fe40000000f00 */
[----:B------:R-:W-:Y:S02]  /*2fc0*/  MOV R84, 0x2fe0 ;  /* 0x00002fe000547802 */ /* 0x000fe40000000f00 */
[----:B------:R-:W-:Y:S05]  /*2fd0*/  CALL.REL.NOINC `($__internal_24_$__cuda_sm70_shflsync_bfly_p) ;  /* 0x0000020000007944 */ /* 0x000fea0003c00000 */
[----:B------:R-:W-:Y:S01]  /*2fe0*/  FADD.FTZ R143, R86, R143 ;  /* 0x0000008f568f7221 */ /* 0x000fe20000010000 */
[----:B0-----:R-:W-:Y:S01]  /*2ff0*/  HFMA2.MMA R116, -RZ, RZ, 0, 4.76837158203125e-07 ;  /* 0x00000008ff747435 */ /* 0x001fe200000001ff */
[----:B-1----:R-:W-:Y:S01]  /*3000*/  FADD.FTZ R90, R144, R87 ;  /* 0x00000057905a7221 */ /* 0x002fe20000010000 */
[----:B------:R-:W-:Y:S02]  /*3010*/  MOV R89, 0x1f ;  /* 0x0000001f00597802 */ /* 0x000fe40000000f00 */
[----:B------:R-:W-:-:S02]  /*3020*/  MOV R142, 0xffffffff ;  /* 0xffffffff008e7802 */ /* 0x000fc40000000f00 */
[----:B------:R-:W-:Y:S02]  /*3030*/  MOV R87, R143 ;  /* 0x0000008f00577202 */ /* 0x000fe40000000f00 */
[----:B------:R-:W-:Y:S02]  /*3040*/  MOV R84, 0x3060 ;  /* 0x0000306000547802 */ /* 0x000fe40000000f00 */
[----:B------:R-:W-:Y:S05]  /*3050*/  CALL.REL.NOINC `($__internal_24_$__cuda_sm70_shflsync_bfly_p) ;  /* 0x0000018000007944 */ /* 0x000fea0003c00000 */
[----:B0-----:R-:W-:Y:S01]  /*3060*/  HFMA2.MMA R116, -RZ, RZ, 0, 4.76837158203125e-07 ;  /* 0x00000008ff747435 */ /* 0x001fe200000001ff */
[----:B-1----:R-:W-:Y:S02]  /*3070*/  MOV R86, R87 ;  /* 0x0000005700567202 */ /* 0x002fe40000000f00 */
[----:B------:R-:W-:Y:S02]  /*3080*/  MOV R87, R90 ;  /* 0x0000005a00577202 */ /* 0x000fe40000000f00 */
[----:B------:R-:W-:Y:S02]  /*3090*/  MOV R89, 0x1f ;  /* 0x0000001f00597802 */ /* 0x000fe40000000f00 */
[----:B------:R-:W-:Y:S02]  /*30a0*/  MOV R142, 0xffffffff ;  /* 0xffffffff008e7802 */ /* 0x000fe40000000f00 */
[----:B------:R-:W-:-:S02]  /*30b0*/  MOV R84, 0x30d0 ;  /* 0x000030d000547802 */ /* 0x000fc40000000f00 */
[----:B------:R-:W-:Y:S05]  /*30c0*/  CALL.REL.NOINC `($__internal_24_$__cuda_sm70_shflsync_bfly_p) ;  /* 0x0000011000007944 */ /* 0x000fea0003c00000 */
[----:B------:R-:W-:Y:S01]  /*30d0*/  FADD.FTZ R88, R86, R143 ;  /* 0x0000008f56587221 */ /* 0x000fe20000010000 */
[----:B0-----:R-:W-:Y:S01]  /*30e0*/  HFMA2.MMA R116, -RZ, RZ, 0, 9.5367431640625e-07 ;  /* 0x00000010ff747435 */ /* 0x001fe200000001ff */
[----:B-1----:R-:W-:Y:S01]  /*30f0*/  FADD.FTZ R90, R90, R87 ;  /* 0x000000575a5a7221 */ /* 0x002fe20000010000 */
[----:B------:R-:W-:-:S02]  /*3100*/  MOV R89, 0x1f ;  /* 0x0000001f00597802 */ /* 0x000fc40000000f00 */
[----:B------:R-:W-:Y:S02]  /*3110*/  MOV R142, 0xffffffff ;  /* 0xffffffff008e7802 */ /* 0x000fe40000000f00 */
[----:B------:R-:W-:Y:S02]  /*3120*/  MOV R87, R88 ;  /* 0x0000005800577202 */ /* 0x000fe40000000f00 */
[----:B------:R-:W-:Y:S02]  /*3130*/  MOV R84, 0x3150 ;  /* 0x0000315000547802 */ /* 0x000fe40000000f00 */
[----:B------:R-:W-:Y:S05]  /*3140*/  CALL.REL.NOINC `($__internal_24_$__cuda_sm70_shflsync_bfly_p) ;  /* 0x0000009000007944 */ /* 0x000fea0003c00000 */
[----:B0-----:R-:W-:Y:S01]  /*3150*/  HFMA2.MMA R116, -RZ, RZ, 0, 9.5367431640625e-07 ;  /* 0x00000010ff747435 */ /* 0x001fe200000001ff */
[----:B-1----:R-:W-:Y:S02]  /*3160*/  MOV R91, R87 ;  /* 0x00000057005b7202 */ /* 0x002fe40000000f00 */
[----:B------:R-:W-:Y:S02]  /*3170*/  MOV R87, R90 ;  /* 0x0000005a00577202 */ /* 0x000fe40000000f00 */
[----:B------:R-:W-:Y:S02]  /*3180*/  MOV R89, 0x1f ;  /* 0x0000001f00597802 */ /* 0x000fe40000000f00 */
[----:B------:R-:W-:-:S02]  /*3190*/  MOV R142, 0xffffffff ;  /* 0xffffffff008e7802 */ /* 0x000fc40000000f00 */
[----:B------:R-:W-:Y:S02]  /*31a0*/  MOV R84, 0x31c0 ;  /* 0x000031c000547802 */ /* 0x000fe40000000f00 */
[----:B------:R-:W-:Y:S05]  /*31b0*/  CALL.REL.NOINC `($__internal_24_$__cuda_sm70_shflsync_bfly_p) ;  /* 0x0000002000007944 */ /* 0x000fea0003c00000 */
[----:B-1----:R-:W-:Y:S01]  /*31c0*/  MOV R85, R87 ;  /* 0x0000005700557202 */ /* 0x002fe20000000f00 */
[----:B0-----:R-:W-:Y:S05]  /*31d0*/  BRA `(.L_x_959) ;  /* 0xffffe10000007947 */ /* 0x001fea000383ffff */
        .weak           $__internal_24_$__cuda_sm70_shflsync_bfly_p
        .type           $__internal_24_$__cuda_sm70_shflsync_bfly_p,@function
        .size           $__internal_24_$__cuda_sm70_shflsync_bfly_p,(.L_x_7202 - $__internal_24_$__cuda_sm70_shflsync_bfly_p)
$__internal_24_$__cuda_sm70_shflsync_bfly_p:
[----:B------:R-:W-:Y:S01]  /*31e0*/  HFMA2.MMA R85, -RZ, RZ, 0, 0 ;  /* 0x00000000ff557435 */ /* 0x000fe200000001ff */
[----:B------:R-:W-:Y:S04]  /*31f0*/  WARPSYNC R142 ;  /* 0x0000008e00007348 */ /* 0x000fe80003800000 */
[----:B------:R0:W1:Y:S01]  /*3200*/  SHFL.BFLY PT, R87, R87, R116, R89 ;  /* 0x0c00007457577389 */ /* 0x00006200000e0059 */
[----:B------:R-:W-:Y:S05]  /*3210*/  RET.REL.NODEC R84 `(_ZN10layer_norm13ln_bwd_kernelINS_13Kernel_traitsI6__halfS2_S2_S2_fjLj512ELj1ELj4ELj1ELj16ENS_18Kernel_traits_baseILj512ES2_S2_S2_S2_fjLj128EEEEELb0ELb1ELb0ELb0EEEvNS_9BwdParamsE) ;  /* 0xffffcde054007950 */ /* 0x000fea0003c3ffff */
.L_x_960:
        /* <DEDUP_REMOVED lines=14> */
.L_x_7202:


//--------------------- .text._ZN10layer_norm13ln_bwd_kernelINS_13Kernel_traitsI6__halfS2_S2_S2_fjLj512ELj1ELj4ELj1ELj16ENS_18Kernel_traits_baseILj512ES2_S2_S2_S2_fjLj128EEEEELb0ELb1ELb0ELb1EEEvNS_9BwdParamsE --------------------------
	.section	.text._ZN10layer_norm13ln_bwd_kernelINS_13Kernel_traitsI6__halfS2_S2_S2_fjLj512ELj1ELj4ELj1ELj16ENS_18Kernel_traits_baseILj512ES2_S2_S2_S2_fjLj128EEEEELb0ELb1ELb0ELb1EEEvNS_9BwdParamsE,"ax",@progbits
	.sectioninfo	@"SHI_REGISTERS=150"
	.align	128
        .global         _ZN10layer_norm13ln_bwd_kernelINS_13Kernel_traitsI6__halfS2_S2_S2_fjLj512ELj1ELj4ELj1ELj16ENS_18Kernel_traits_baseILj512ES2_S2_S2_S2_fjLj128EEEEELb0ELb1ELb0ELb1EEEvNS_9BwdParamsE
        .type           _ZN10layer_norm13ln_bwd_kernelINS_13Kernel_traitsI6__halfS2_S2_S2_fjLj512ELj1ELj4ELj1ELj16ENS_18Kernel_traits_baseILj512ES2_S2_S2_S2_fjLj128EEEEELb0ELb1ELb0ELb1EEEvNS_9BwdParamsE,@function
        .size           _ZN10layer_norm13ln_bwd_kernelINS_13Kernel_traitsI6__halfS2_S2_S2_fjLj512ELj1ELj4ELj1ELj16ENS_18Kernel_traits_baseILj512ES2_S2_S2_S2_fjLj128EEEEELb0ELb1ELb0ELb1EEEvNS_9BwdParamsE,(.L_x_7203 - _ZN10layer_norm13ln_bwd_kernelINS_13Kernel_traitsI6__halfS2_S2_S2_fjLj512ELj1ELj4ELj1ELj16ENS_18Kernel_traits_baseILj512ES2_S2_S2_S2_fjLj128EEEEELb0ELb1ELb0ELb1EEEvNS_9BwdParamsE)
        .other          _ZN10layer_norm13ln_bwd_kernelINS_13Kernel_traitsI6__halfS2_S2_S2_fjLj512ELj1ELj4ELj1ELj16ENS_18Kernel_traits_baseILj512ES2_S2_S2_S2_fjLj128EEEEELb0ELb1ELb0ELb1EEEvNS_9BwdParamsE,@"STO_CUDA_ENTRY STV_DEFAULT"
_ZN10layer_norm13ln_bwd_kernelINS_13Kernel_traitsI6__halfS2_S2_S2_fjLj512ELj1ELj4ELj1ELj16ENS_18Kernel_traits_baseILj512ES2_S2_S2_S2_fjLj128EEEEELb0ELb1ELb0ELb1EEEvNS_9BwdParamsE:
.text._ZN10layer_norm13ln_bwd_kernelINS_13Kernel_traitsI6__halfS2_S2_S2_fjLj512ELj1ELj4ELj1ELj16ENS_18Kernel_traits_baseILj512ES2_S2_S2_S2_fjLj128EEEEELb0ELb1ELb0ELb1EEEvNS_9BwdParamsE:
        /* <DEDUP_REMOVED lines=34> */
.L_x_962:
        /* <DEDUP_REMOVED lines=43> */
[----:B------:R-:W-:Y:S02]  /*04d0*/  HADD2.F32 R110, -RZ, R11.H1_H1 ;  /* 0x3000000bff6e7230 */ /* 0x000fe40000004100 */
[--C-:B---3--:R-:W-:Y:S02]  /*04e0*/  HADD2.F32 R109, -RZ, R16.reuse.H0_H0 ;  /* 0x20000010ff6d7230 */ /* 0x108fe40000004100 */
[----:B------:R-:W-:Y:S02]  /*04f0*/  HADD2.F32 R108, -RZ, R16.H1_H1 ;  /* 0x30000010ff6c7230 */ /* 0x000fe40000004100 */
[--C-:B------:R-:W-:Y:S02]  /*0500*/  HADD2.F32 R107, -RZ, R17.reuse.H0_H0 ;  /* 0x20000011ff6b7230 */ /* 0x100fe40000004100 */
[----:B------:R-:W-:Y:S02]  /*0510*/  HADD2.F32 R106, -RZ, R17.H1_H1 ;  /* 0x30000011ff6a7230 */ /* 0x000fe40000004100 */
[----:B------:R-:W-:-:S02]  /*0520*/  HADD2.F32 R105, -RZ, R18.H0_H0 ;  /* 0x20000012ff697230 */ /* 0x000fc40000004100 */
[----:B------:R-:W-:Y:S02]  /*0530*/  HADD2.F32 R104, -RZ, R18.H1_H1 ;  /* 0x30000012ff687230 */ /* 0x000fe40000004100 */
[--C-:B------:R-:W-:Y:S02]  /*0540*/  HADD2.F32 R103, -RZ, R19.reuse.H0_H0 ;  /* 0x20000013ff677230 */ /* 0x100fe40000004100 */
[----:B------:R-:W-:Y:S02]  /*0550*/  HADD2.F32 R102, -RZ, R19.H1_H1 ;  /* 0x30000013ff667230 */ /* 0x000fe40000004100 */
[--C-:B----4-:R-:W-:Y:S02]  /*0560*/  HADD2.F32 R101, -RZ, R12.reuse.H0_H0 ;  /* 0x2000000cff657230 */ /* 0x110fe40000004100 */
[----:B------:R-:W-:Y:S02]  /*0570*/  HADD2.F32 R100, -RZ, R12.H1_H1 ;  /* 0x3000000cff647230 */ /* 0x000fe40000004100 */
[----:B------:R-:W-:-:S02]  /*0580*/  HADD2.F32 R99, -RZ, R13.H0_H0 ;  /* 0x2000000dff637230 */ /* 0x000fc40000004100 */
[----:B------:R-:W-:Y:S02]  /*0590*/  HADD2.F32 R98, -RZ, R13.H1_H1 ;  /* 0x3000000dff627230 */ /* 0x000fe40000004100 */
[--C-:B------:R-:W-:Y:S02]  /*05a0*/  HADD2.F32 R97, -RZ, R14.reuse.H0_H0 ;  /* 0x2000000eff617230 */ /* 0x100fe40000004100 */
[----:B------:R-:W-:Y:S02]  /*05b0*/  HADD2.F32 R96, -RZ, R14.H1_H1 ;  /* 0x3000000eff607230 */ /* 0x000fe40000004100 */
[--C-:B------:R-:W-:Y:S02]  /*05c0*/  HADD2.F32 R95, -RZ, R15.reuse.H0_H0 ;  /* 0x2000000fff5f7230 */ /* 0x100fe40000004100 */
[----:B------:R-:W-:Y:S02]  /*05d0*/  HADD2.F32 R94, -RZ, R15.H1_H1 ;  /* 0x3000000fff5e7230 */ /* 0x000fe40000004100 */
[----:B-----5:R-:W-:-:S02]  /*05e0*/  HADD2.F32 R93, -RZ, R20.H0_H0 ;  /* 0x20000014ff5d7230 */ /* 0x020fc40000004100 */
[----:B------:R-:W-:Y:S02]  /*05f0*/  HADD2.F32 R92, -RZ, R20.H1_H1 ;  /* 0x30000014ff5c7230 */ /* 0x000fe40000004100 */
[--C-:B------:R-:W-:Y:S02]  /*0600*/  HADD2.F32 R91, -RZ, R21.reuse.H0_H0 ;  /* 0x20000015ff5b7230 */ /* 0x100fe40000004100 */
[----:B------:R-:W-:Y:S02]  /*0610*/  HADD2.F32 R90, -RZ, R21.H1_H1 ;  /* 0x30000015ff5a7230 */ /* 0x000fe40000004100 */
[--C-:B------:R-:W-:Y:S02]  /*0620*/  HADD2.F32 R89, -RZ, R22.reuse.H0_H0 ;  /* 0x20000016ff597230 */ /* 0x100fe40000004100 */
[----:B------:R-:W-:Y:S02]  /*0630*/  HADD2.F32 R88, -RZ, R22.H1_H1 ;  /* 0x30000016ff587230 */ /* 0x000fe40000004100 */
[----:B------:R-:W-:-:S02]  /*0640*/  HADD2.F32 R87, -RZ, R23.H0_H0 ;  /* 0x20000017ff577230 */ /* 0x000fc40000004100 */
[----:B0-----:R-:W-:Y:S02]  /*0650*/  HADD2.F32 R86, -RZ, R23.H1_H1 ;  /* 0x30000017ff567230 */ /* 0x001fe40000004100 */
.L_x_968:
[----:B------:R-:W-:Y:S01]  /*0660*/  ISETP.NE.U32.AND P1, PT, RZ, c[0x0][0x1c0], PT ;  /* 0x00007000ff007a0c */ /* 0x000fe20003f25070 */
[----:B------:R-:W-:Y:S01]  /*0670*/  IMAD R2, R118, c[0x0][0x168], RZ ;  /* 0x00005a0076027a24 */ /* 0x000fe200078e02ff */
[----:B------:R-:W-:Y:S01]  /*0680*/  HFMA2.MMA R32, -RZ, RZ, 0, 9.5367431640625e-07 ;  /* 0x00000010ff207435 */ /* 0x000fe200000001ff */
[----:B------:R-:W-:Y:S02]  /*0690*/  LOP3.LUT R120, R0, 0x1f, RZ, 0xc0, !PT ;  /* 0x0000001f00787812 */ /* 0x000fe400078ec0ff */
[----:B------:R-:W-:Y:S02]  /*06a0*/  ISETP.NE.AND.EX P1, PT, RZ, c[0x0][0x1c4], PT, P1 ;  /* 0x00007100ff007a0c */ /* 0x000fe40003f25310 */
[----:B------:R-:W-:Y:S02]  /*06b0*/  SHF.R.S32.HI R3, RZ, 0x1f, R2 ;  /* 0x0000001fff037819 */ /* 0x000fe40000011402 */
[----:B------:R-:W-:Y:S02]  /*06c0*/  SHF.R.S32.HI R17, RZ, 0x1f, R118 ;  /* 0x0000001fff117819 */ /* 0x000fe40000011476 */
[----:B------:R-:W-:-:S02]  /*06d0*/  LEA.HI R3, R3, R2, RZ, 0x3 ;  /* 0x0000000203037211 */ /* 0x000fc400078f18ff */
[----:B------:R-:W-:Y:S02]  /*06e0*/  MOV R35, 0x4 ;  /* 0x0000000400237802 */ /* 0x000fe40000000f00 */
[----:B------:R-:W-:-:S03]  /*06f0*/  LEA.HI.SX32 R120, R3, R120, 0x1d ;  /* 0x0000007803787211 */ /* 0x000fc600078feaff */
[----:B------:R-:W-:-:S04]  /*0700*/  @P1 LEA R2, P0, R118, c[0x0][0x1c0], 0x1 ;  /* 0x0000700076021a11 */ /* 0x000fc800078008ff */
[----:B------:R-:W-:Y:S01]  /*0710*/  @P1 LEA.HI.X R3, R118, c[0x0][0x1c4], R17, 0x1, P0 ;  /* 0x0000710076031a11 */ /* 0x000fe200000f0c11 */
[C---:B------:R-:W-:Y:S01]  /*0720*/  IMAD.WIDE.U32 R16, R120.reuse, R32, c[0x0][0x188] ;  /* 0x0000620078107625 */ /* 0x040fe200078e0020 */
[----:B------:R-:W-:-:S03]  /*0730*/  IADD3 R119, R120, 0x20, RZ ;  /* 0x0000002078777810 */ /* 0x000fc60007ffe0ff */
[----:B------:R0:W2:Y:S01]  /*0740*/  @P1 LDG.E.U16 R122, [R2.64] ;  /* 0x00000004027a1981 */ /* 0x0000a2000c1e1500 */
[----:B------:R-:W-:-:S03]  /*0750*/  IMAD.WIDE R36, R118, R35, c[0x0][0x1a0] ;  /* 0x0000680076247625 */ /* 0x000fc600078e0223 */
[----:B------:R-:W3:Y:S01]  /*0760*/  LDG.E.128 R16, [R16.64] ;  /* 0x0000000410107981 */ /* 0x000ee2000c1e1d00 */
[----:B------:R-:W-:-:S03]  /*0770*/  IMAD.WIDE.U32 R20, R120, R32, c[0x0][0x208] ;  /* 0x0000820078147625 */ /* 0x000fc600078e0020 */
[----:B------:R1:W4:Y:S01]  /*0780*/  LDG.E R128, [R36.64] ;  /* 0x0000000424807981 */ /* 0x000322000c1e1900 */
[----:B------:R-:W-:-:S03]  /*0790*/  IMAD.WIDE.U32 R24, R32, R119, c[0x0][0x188] ;  /* 0x0000620020187625 */ /* 0x000fc600078e0077 */
[----:B------:R-:W4:Y:S01]  /*07a0*/  LDG.E.128 R20, [R20.64] ;  /* 0x0000000414147981 */ /* 0x000f22000c1e1d00 */
[----:B------:R-:W-:-:S03]  /*07b0*/  IMAD.WIDE R34, R118, R35, c[0x0][0x1a8] ;  /* 0x00006a0076227625 */ /* 0x000fc600078e0223 */
[----:B------:R-:W4:Y:S01]  /*07c0*/  LDG.E.128 R24, [R24.64] ;  /* 0x0000000418187981 */ /* 0x000f22000c1e1d00 */
[----:B------:R-:W-:-:S03]  /*07d0*/  IMAD.WIDE.U32 R28, R119, R32, c[0x0][0x208] ;  /* 0x00008200771c7625 */ /* 0x000fc600078e0020 */
[----:B------:R-:W4:Y:S04]  /*07e0*/  LDG.E R34, [R34.64] ;  /* 0x0000000422227981 */ /* 0x000f28000c1e1900 */
[----:B------:R-:W4:Y:S01]  /*07f0*/  LDG.E.128 R28, [R28.64] ;  /* 0x000000041c1c7981 */ /* 0x000f22000c1e1d00 */
[----:B------:R-:W-:-:S04]  /*0800*/  ISETP.NE.U32.AND P0, PT, RZ, c[0x0][0x218], PT ;  /* 0x00008600ff007a0c */ /* 0x000fc80003f05070 */
[----:B------:R-:W-:Y:S01]  /*0810*/  ISETP.NE.AND.EX P0, PT, RZ, c[0x0][0x21c], PT, P0 ;  /* 0x00008700ff007a0c */ /* 0x000fe20003f05300 */
[----:B-1----:R-:W-:-:S12]  /*0820*/  HFMA2.MMA R36, -RZ, RZ, 1.875, 0 ;  /* 0x3f800000ff247435 */ /* 0x002fd800000001ff */
[----:B0-----:R-:W-:-:S04]  /*0830*/  @P0 IMAD.WIDE.U32 R2, R120, R32, c[0x0][0x218] ;  /* 0x0000860078020625 */ /* 0x001fc800078e0020 */
[----:B------:R-:W-:Y:S01]  /*0840*/  @P0 IMAD.WIDE.U32 R32, R32, R119, c[0x0][0x218] ;  /* 0x0000860020200625 */ /* 0x000fe200078e0077 */
[----:B------:R0:W5:Y:S04]  /*0850*/  @P0 LDG.E.128 R4, [R2.64] ;  /* 0x0000000402040981 */ /* 0x000168000c1e1d00 */
[----:B------:R1:W5:Y:S01]  /*0860*/  @P0 LDG.E.128 R8, [R32.64] ;  /* 0x0000000420080981 */ /* 0x000362000c1e1d00 */
[----:B--2---:R-:W-:Y:S01]  /*0870*/  @P1 HADD2.F32 R36, -RZ, R122.H0_H0 ;  /* 0x2000007aff241230 */ /* 0x004fe20000004100 */
[----:B------:R-:W-:Y:S01]  /*0880*/  ISETP.NE.AND P1, PT, R121, RZ, PT ;  /* 0x000000ff7900720c */ /* 0x000fe20003f25270 */
[----:B---3--:R-:W-:-:S03]  /*0890*/  HADD2.F32 R37, -RZ, R16.H0_H0 ;  /* 0x20000010ff257230 */ /* 0x008fc60000004100 */
[----:B----4-:R-:W-:Y:S01]  /*08a0*/  FSEL R128, R128, RZ, !P1 ;  /* 0x000000ff80807208 */ /* 0x010fe20004800000 */
[----:B------:R-:W-:Y:S02]  /*08b0*/  HADD2.F32 R16, -RZ, R16.H1_H1 ;  /* 0x30000010ff107230 */ /* 0x000fe40000004100 */
[--C-:B------:R-:W-:Y:S02]  /*08c0*/  HADD2.F32 R126, -RZ, R18.reuse.H0_H0 ;  /* 0x20000012ff7e7230 */ /* 0x100fe40000004100 */
[--C-:B------:R-:W-:Y:S02]  /*08d0*/  HADD2.F32 R123, -RZ, R17.reuse.H0_H0 ;  /* 0x20000011ff7b7230 */ /* 0x100fe40000004100 */
[----:B------:R-:W-:Y:S01]  /*08e0*/  HADD2.F32 R125, -RZ, R17.H1_H1 ;  /* 0x30000011ff7d7230 */ /* 0x000fe20000004100 */
[----:B------:R-:W-:Y:S01]  /*08f0*/  FADD.FTZ R17, -R128, R37 ;  /* 0x0000002580117221 */ /* 0x000fe20000010100 */
[----:B------:R-:W-:Y:S02]  /*0900*/  HADD2.F32 R18, -RZ, R18.H1_H1 ;  /* 0x30000012ff127230 */ /* 0x000fe40000004100 */
[----:B------:R-:W-:-:S02]  /*0910*/  HADD2.F32 R127, -RZ, R19.H0_H0 ;  /* 0x20000013ff7f7230 */ /* 0x000fc40000004100 */
[----:B0-----:R-:W-:Y:S02]  /*0920*/  HADD2.F32 R2, -RZ, R19.H1_H1 ;  /* 0x30000013ff027230 */ /* 0x001fe40000004100 */
[--C-:B------:R-:W-:Y:S02]  /*0930*/  HADD2.F32 R19, -RZ, R20.reuse.H0_H0 ;  /* 0x20000014ff137230 */ /* 0x100fe40000004100 */
[----:B------:R-:W-:Y:S02]  /*0940*/  HADD2.F32 R133, -RZ, R20.H1_H1 ;  /* 0x30000014ff857230 */ /* 0x000fe40000004100 */
[--C-:B-1----:R-:W-:Y:S02]  /*0950*/  HADD2.F32 R32, -RZ, R23.reuse.H0_H0 ;  /* 0x20000017ff207230 */ /* 0x102fe40000004100 */
[----:B------:R-:W-:Y:S02]  /*0960*/  HADD2.F32 R33, -RZ, R23.H1_H1 ;  /* 0x30000017ff217230 */ /* 0x000fe40000004100 */
[----:B------:R-:W-:-:S02]  /*0970*/  HADD2.F32 R3, -RZ, R24.H0_H0 ;  /* 0x20000018ff037230 */ /* 0x000fc40000004100 */
[--C-:B------:R-:W-:Y:S02]  /*0980*/  HADD2.F32 R20, -RZ, R26.reuse.H0_H0 ;  /* 0x2000001aff147230 */ /* 0x100fe40000004100 */
[----:B------:R-:W-:Y:S02]  /*0990*/  HADD2.F32 R23, -RZ, R26.H1_H1 ;  /* 0x3000001aff177230 */ /* 0x000fe40000004100 */
[--C-:B------:R-:W-:Y:S02]  /*09a0*/  HADD2.F32 R124, -RZ, R21.reuse.H0_H0 ;  /* 0x20000015ff7c7230 */ /* 0x100fe40000004100 */
[----:B------:R-:W-:Y:S01]  /*09b0*/  HADD2.F32 R131, -RZ, R21.H1_H1 ;  /* 0x30000015ff837230 */ /* 0x000fe20000004100 */
[C---:B------:R-:W-:Y:S01]  /*09c0*/  FADD.FTZ R21, -R128.reuse, R16 ;  /* 0x0000001080157221 */ /* 0x040fe20000010100 */
[--C-:B------:R-:W-:Y:S01]  /*09d0*/  HADD2.F32 R26, -RZ, R27.reuse.H1_H1 ;  /* 0x3000001bff1a7230 */ /* 0x100fe20000004100 */
[----:B------:R-:W-:Y:S01]  /*09e0*/  FADD.FTZ R139, -R128, R18 ;  /* 0x00000012808b7221 */ /* 0x000fe20000010100 */
[--C-:B------:R-:W-:Y:S01]  /*09f0*/  HADD2.F32 R122, -RZ, R22.reuse.H0_H0 ;  /* 0x20000016ff7a7230 */ /* 0x100fe20000004100 */
[----:B------:R-:W-:Y:S01]  /*0a00*/  FMUL.FTZ R16, R34, R17 ;  /* 0x0000001122107220 */ /* 0x000fe20000410000 */
[----:B------:R-:W-:Y:S01]  /*0a10*/  HADD2.F32 R35, -RZ, R22.H1_H1 ;  /* 0x30000016ff237230 */ /* 0x000fe20000004100 */
[-C--:B------:R-:W-:Y:S01]  /*0a20*/  FMUL.FTZ R17, R117, R19.reuse ;  /* 0x0000001375117220 */ /* 0x080fe20000410000 */
[----:B------:R-:W-:Y:S01]  /*0a30*/  HADD2.F32 R22, -RZ, R27.H0_H0 ;  /* 0x2000001bff167230 */ /* 0x000fe20000004100 */
[C---:B------:R-:W-:Y:S01]  /*0a40*/  FADD.FTZ R27, -R128.reuse, R125 ;  /* 0x0000007d801b7221 */ /* 0x040fe20000010100 */
[----:B------:R-:W-:Y:S01]  /*0a50*/  HADD2.F32 R24, -RZ, R24.H1_H1 ;  /* 0x30000018ff187230 */ /* 0x000fe20000004100 */
[C---:B------:R-:W-:Y:S01]  /*0a60*/  FADD.FTZ R145, -R128.reuse, R3 ;  /* 0x0000000380917221 */ /* 0x040fe20000010100 */
[--C-:B------:R-:W-:Y:S01]  /*0a70*/  HADD2.F32 R135, -RZ, R25.reuse.H0_H0 ;  /* 0x20000019ff877230 */ /* 0x100fe20000004100 */
[C---:B------:R-:W-:Y:S01]  /*0a80*/  FADD.FTZ R137, -R128.reuse, R126 ;  /* 0x0000007e80897221 */ /* 0x040fe20000010100 */
[----:B------:R-:W-:Y:S01]  /*0a90*/  HADD2.F32 R129, -RZ, R25.H1_H1 ;  /* 0x30000019ff817230 */ /* 0x000fe20000004100 */
[C---:B------:R-:W-:Y:S01]  /*0aa0*/  FADD.FTZ R143, -R128.reuse, R2 ;  /* 0x00000002808f7221 */ /* 0x040fe20000010100 */
[--C-:B------:R-:W-:Y:S01]  /*0ab0*/  HADD2.F32 R126, -RZ, R30.reuse.H0_H0 ;  /* 0x2000001eff7e7230 */ /* 0x100fe20000004100 */
[C---:B------:R-:W-:Y:S01]  /*0ac0*/  FADD.FTZ R3, -R128.reuse, R26 ;  /* 0x0000001a80037221 */ /* 0x040fe20000010100 */
[----:B------:R-:W-:Y:S01]  /*0ad0*/  HADD2.F32 R125, -RZ, R30.H1_H1 ;  /* 0x3000001eff7d7230 */ /* 0x000fe20000004100 */
[----:B------:R-:W-:Y:S01]  /*0ae0*/  FADD.FTZ R141, -R128, R127 ;  /* 0x0000007f808d7221 */ /* 0x000fe20000010100 */
[--C-:B------:R-:W-:Y:S01]  /*0af0*/  HADD2.F32 R130, -RZ, R31.reuse.H0_H0 ;  /* 0x2000001fff827230 */ /* 0x100fe20000004100 */
[----:B------:R-:W-:Y:S01]  /*0b00*/  FADD.FTZ R84, R19, R84 ;  /* 0x0000005413547221 */ /* 0x000fe20000010000 */
[----:B------:R-:W-:Y:S01]  /*0b10*/  HADD2.F32 R2, -RZ, R31.H1_H1 ;  /* 0x3000001fff027230 */ /* 0x000fe20000004100 */
[----:B------:R-:W-:-:S02]  /*0b20*/  FFMA.FTZ R85, R16, R19, R85 ;  /* 0x0000001310557223 */ /* 0x000fc40000010055 */
[----:B------:R-:W-:Y:S02]  /*0b30*/  FMUL.FTZ R26, R34, R139 ;  /* 0x0000008b221a7220 */ /* 0x000fe40000410000 */
[C---:B------:R-:W-:Y:S02]  /*0b40*/  FADD.FTZ R25, -R128.reuse, R123 ;  /* 0x0000007b80197221 */ /* 0x040fe40000010100 */
[----:B------:R-:W-:Y:S02]  /*0b50*/  FADD.FTZ R127, -R128, R22 ;  /* 0x00000016807f7221 */ /* 0x000fe40000010100 */
[----:B------:R-:W-:Y:S02]  /*0b60*/  FMUL.FTZ R18, R34, R21 ;  /* 0x0000001522127220 */ /* 0x000fe40000410000 */
[----:B------:R-:W-:Y:S02]  /*0b70*/  FMUL.FTZ R19, R116, R133 ;  /* 0x0000008574137220 */ /* 0x000fe40000410000 */
[----:B------:R-:W-:-:S02]  /*0b80*/  FADD.FTZ R30, RZ, R17 ;  /* 0x00000011ff1e7221 */ /* 0x000fc40000010000 */
[----:B------:R-:W-:Y:S01]  /*0b90*/  FFMA.FTZ R31, R16, R17, RZ ;  /* 0x00000011101f7223 */ /* 0x000fe200000100ff */
[--C-:B------:R-:W-:Y:S01]  /*0ba0*/  HADD2.F32 R136, -RZ, R29.reuse.H0_H0 ;  /* 0x2000001dff887230 */ /* 0x100fe20000004100 */
[----:B------:R-:W-:Y:S01]  /*0bb0*/  FMUL.FTZ R22, R34, R27 ;  /* 0x0000001b22167220 */ /* 0x000fe20000410000 */
[----:B------:R-:W-:Y:S01]  /*0bc0*/  HADD2.F32 R37, -RZ, R29.H1_H1 ;  /* 0x3000001dff257230 */ /* 0x000fe20000004100 */
[C---:B------:R-:W-:Y:S02]  /*0bd0*/  FADD.FTZ R147, -R128.reuse, R24 ;  /* 0x0000001880937221 */ /* 0x040fe40000010100 */
[----:B------:R-:W-:Y:S02]  /*0be0*/  FADD.FTZ R123, -R128, R20 ;  /* 0x00000014807b7221 */ /* 0x000fe40000010100 */
[----:B------:R-:W-:Y:S02]  /*0bf0*/  FMUL.FTZ R24, R34, R137 ;  /* 0x0000008922187220 */ /* 0x000fe40000410000 */
[----:B------:R-:W-:-:S02]  /*0c00*/  FADD.FTZ R74, R35, R74 ;  /* 0x0000004a234a7221 */ /* 0x000fc40000010000 */
[-C--:B------:R-:W-:Y:S02]  /*0c10*/  FFMA.FTZ R75, R26, R35.reuse, R75 ;  /* 0x000000231a4b7223 */ /* 0x080fe4000001004b */
[----:B------:R-:W-:Y:S02]  /*0c20*/  FMUL.FTZ R29, R112, R35 ;  /* 0x00000023701d7220 */ /* 0x000fe40000410000 */
[----:B------:R-:W-:Y:S02]  /*0c30*/  FMUL.FTZ R20, R34, R25 ;  /* 0x0000001922147220 */ /* 0x000fe40000410000 */
        /* <DEDUP_REMOVED lines=9> */
[----:B------:R-:W-:Y:S01]  /*0cd0*/  FMUL.FTZ R27, R113, R122 ;  /* 0x0000007a711b7220 */ /* 0x000fe20000410000 */
[--C-:B------:R-:W-:Y:S01]  /*0ce0*/  HADD2.F32 R132, -RZ, R28.reuse.H1_H1 ;  /* 0x3000001cff847230 */ /* 0x100fe20000004100 */
[C---:B------:R-:W-:Y:S02]  /*0cf0*/  FADD.FTZ R135, -R128.reuse, R135 ;  /* 0x0000008780877221 */ /* 0x040fe40000010100 */
[C---:B------:R-:W-:Y:S02]  /*0d00*/  FADD.FTZ R129, -R128.reuse, R129 ;  /* 0x0000008180817221 */ /* 0x040fe40000010100 */
[----:B------:R-:W-:Y:S01]  /*0d10*/  FADD.FTZ R23, -R128, R23 ;  /* 0x0000001780177221 */ /* 0x000fe20000010100 */
[----:B------:R-:W-:Y:S01]  /*0d20*/  HADD2.F32 R128, -RZ, R28.H0_H0 ;  /* 0x2000001cff807230 */ /* 0x000fe20000004100 */
[----:B------:R-:W-:Y:S02]  /*0d30*/  FADD.FTZ R122, R30, R21 ;  /* 0x000000151e7a7221 */ /* 0x000fe40000010000 */
[----:B------:R-:W-:-:S02]  /*0d40*/  FFMA.FTZ R35, R20, R21, R35 ;  /* 0x0000001514237223 */ /* 0x000fc40000010023 */
[----:B------:R-:W-:Y:S02]  /*0d50*/  FMUL.FTZ R28, R34, R141 ;  /* 0x0000008d221c7220 */ /* 0x000fe40000410000 */
[----:B------:R-:W-:Y:S02]  /*0d60*/  FADD.FTZ R70, R33, R70 ;  /* 0x0000004621467221 */ /* 0x000fe40000010000 */
[-C--:B------:R-:W-:Y:S02]  /*0d70*/  FFMA.FTZ R72, R131, R33.reuse, R72 ;  /* 0x0000002183487223 */ /* 0x080fe40000010048 */
        /* <DEDUP_REMOVED lines=23> */
[----:B------:R-:W-:Y:S02]  /*0ef0*/  FADD.FTZ R129, R128, R133 ;  /* 0x0000008580817221 */ /* 0x000fe40000010000 */
[----:B------:R-:W-:Y:S02]  /*0f00*/  FFMA.FTZ R132, R28, R133, R132 ;  /* 0x000000851c847223 */ /* 0x000fe40000010084 */
        /* <DEDUP_REMOVED lines=43> */
.L_x_969:
        /* <DEDUP_REMOVED lines=18> */
.L_x_970:
[----:B--2---:R-:W-:Y:S02]  /*12e0*/  FADD.FTZ R140, R140, R135 ;  /* 0x000000878c8c7221 */ /* 0x004fe40000010000 */
[----:B-1----:R-:W-:Y:S02]  /*12f0*/  FADD.FTZ R2, R2, R137 ;  /* 0x0000008902027221 */ /* 0x002fe40000010000 */
[----:B0-----:R-:W-:Y:S02]  /*1300*/  FMUL.FTZ R135, R140, c[0x0][0x1e0] ;  /* 0x000078008c877a20 */ /* 0x001fe40000410000 */
[----:B------:R-:W-:Y:S01]  /*1310*/  FMUL.FTZ R136, R2, c[0x0][0x1e0] ;  /* 0x0000780002887a20 */ /* 0x000fe20000410000 */
[----:B-----5:R-:W-:Y:S02]  /*1320*/  @P0 HADD2.F32 R2, -RZ, R7.H0_H0 ;  /* 0x20000007ff020230 */ /* 0x020fe40000004100 */
[----:B------:R-:W-:Y:S02]  /*1330*/  FSEL R135, R135, RZ, !P1 ;  /* 0x000000ff87877208 */ /* 0x000fe40004800000 */
[----:B------:R-:W-:-:S03]  /*1340*/  ISETP.NE.U32.AND P1, PT, RZ, c[0x0][0x258], PT ;  /* 0x00009600ff007a0c */ /* 0x000fc60003f25070 */
[-CC-:B------:R-:W-:Y:S02]  /*1350*/  FFMA.FTZ R20, R20, R136.reuse, R135.reuse ;  /* 0x0000008814147223 */ /* 0x180fe40000010087 */
[-CC-:B------:R-:W-:Y:S02]  /*1360*/  FFMA.FTZ R131, R131, R136.reuse, R135.reuse ;  /* 0x0000008883837223 */ /* 0x180fe40000010087 */
[-C--:B------:R-:W-:Y:S02]  /*1370*/  FFMA.FTZ R28, R28, R136.reuse, R135 ;  /* 0x000000881c1c7223 */ /* 0x080fe40000010087 */
[----:B------:R-:W-:Y:S01]  /*1380*/  FADD.FTZ R23, R21, -R20 ;  /* 0x8000001415177221 */ /* 0x000fe20000010000 */
[----:B------:R-:W-:Y:S01]  /*1390*/  @P0 HADD2.F32 R20, -RZ, R4.H1_H1 ;  /* 0x30000004ff140230 */ /* 0x000fe20000004100 */
[----:B------:R-:W-:Y:S01]  /*13a0*/  FADD.FTZ R21, R134, -R131 ;  /* 0x8000008386157221 */ /* 0x000fe20000010000 */
[----:B------:R-:W-:Y:S01]  /*13b0*/  MOV R131, 0x10 ;  /* 0x0000001000837802 */ /* 0x000fe20000000f00 */
[----:B------:R-:W-:-:S02]  /*13c0*/  FFMA.FTZ R16, R16, R136, R135 ;  /* 0x0000008810107223 */ /* 0x000fc40000010087 */
[----:B------:R-:W-:Y:S02]  /*13d0*/  FFMA.FTZ R18, R18, R136, R135 ;  /* 0x0000008812127223 */ /* 0x000fe40000010087 */
[----:B------:R-:W-:Y:S02]  /*13e0*/  FADD.FTZ R133, R133, -R28 ;  /* 0x8000001c85857221 */ /* 0x000fe40000010000 */
[----:B------:R-:W-:Y:S02]  /*13f0*/  FADD.FTZ R3, R17, -R16 ;  /* 0x8000001011037221 */ /* 0x000fe40000010000 */
[----:B------:R-:W-:Y:S02]  /*1400*/  FADD.FTZ R19, R19, -R18 ;  /* 0x8000001213137221 */ /* 0x000fe40000010000 */
[----:B------:R-:W-:-:S04]  /*1410*/  IMAD.WIDE.U32 R16, R120, R131, c[0x0][0x170] ;  /* 0x00005c0078107625 */ /* 0x000fc800078e0083 */
[----:B------:R-:W-:Y:S02]  /*1420*/  FMUL.FTZ R133, R34, R133 ;  /* 0x0000008522857220 */ /* 0x000fe40000410000 */
[-CC-:B------:R-:W-:Y:S02]  /*1430*/  FFMA.FTZ R22, R22, R136.reuse, R135.reuse ;  /* 0x0000008816167223 */ /* 0x180fe40000010087 */
[C---:B------:R-:W-:Y:S02]  /*1440*/  FMUL.FTZ R137, R34.reuse, R21 ;  /* 0x0000001522897220 */ /* 0x040fe40000410000 */
[----:B------:R-:W-:Y:S01]  /*1450*/  @P0 FADD.FTZ R133, R133, R2 ;  /* 0x0000000285850221 */ /* 0x000fe20000010000 */
[----:B------:R-:W-:Y:S01]  /*1460*/  @P0 HADD2.F32 R2, -RZ, R4.H0_H0 ;  /* 0x20000004ff020230 */ /* 0x000fe20000004100 */
[C---:B------:R-:W-:Y:S02]  /*1470*/  FMUL.FTZ R21, R34.reuse, R19 ;  /* 0x0000001322157220 */ /* 0x040fe40000410000 */
[----:B------:R-:W2:Y:S01]  /*1480*/  LDG.E.128 R16, [R16.64] ;  /* 0x0000000410107981 */ /* 0x000ea2000c1e1d00 */
[----:B------:R-:W-:Y:S01]  /*1490*/  FMUL.FTZ R3, R34, R3 ;  /* 0x0000000322037220 */ /* 0x000fe20000410000 */
[----:B------:R-:W-:Y:S01]  /*14a0*/  ISETP.NE.AND.EX P1, PT, RZ, c[0x0][0x25c], PT, P1 ;  /* 0x00009700ff007a0c */ /* 0x000fe20003f25310 */
[----:B------:R-:W-:-:S02]  /*14b0*/  FFMA.FTZ R24, R24, R136, R135 ;  /* 0x0000008818187223 */ /* 0x000fc40000010087 */
[----:B------:R-:W-:Y:S01]  /*14c0*/  FADD.FTZ R25, R25, -R22 ;  /* 0x8000001619197221 */ /* 0x000fe20000010000 */
[----:B------:R-:W-:Y:S01]  /*14d0*/  @P0 HADD2.F32 R22, -RZ, R7.H1_H1 ;  /* 0x30000007ff160230 */ /* 0x000fe20000004100 */
[----:B------:R-:W-:Y:S02]  /*14e0*/  FFMA.FTZ R26, R26, R136, R135 ;  /* 0x000000881a1a7223 */ /* 0x000fe40000010087 */
[----:B------:R-:W-:Y:S01]  /*14f0*/  @P0 FADD.FTZ R3, R3, R2 ;  /* 0x0000000203030221 */ /* 0x000fe20000010000 */
[--C-:B------:R-:W-:Y:S01]  /*1500*/  @P0 HADD2.F32 R2, -RZ, R5.reuse.H0_H0 ;  /* 0x20000005ff020230 */ /* 0x100fe20000004100 */
[----:B------:R-:W-:Y:S02]  /*1510*/  FADD.FTZ R27, R27, -R24 ;  /* 0x800000181b1b7221 */ /* 0x000fe40000010000 */
[----:B------:R-:W-:Y:S02]  /*1520*/  FADD.FTZ R29, R29, -R26 ;  /* 0x8000001a1d1d7221 */ /* 0x000fe40000010000 */
[----:B------:R-:W-:Y:S01]  /*1530*/  @P0 FADD.FTZ R21, R21, R20 ;  /* 0x0000001415150221 */ /* 0x000fe20000010000 */
[----:B------:R-:W-:Y:S01]  /*1540*/  @P0 HADD2.F32 R20, -RZ, R5.H1_H1 ;  /* 0x30000005ff140230 */ /* 0x000fe20000004100 */
[C---:B------:R-:W-:Y:S01]  /*1550*/  FMUL.FTZ R23, R34.reuse, R23 ;  /* 0x0000001722177220 */ /* 0x040fe20000410000 */
[--C-:B------:R-:W-:Y:S01]  /*1560*/  @P0 HADD2.F32 R24, -RZ, R6.reuse.H1_H1 ;  /* 0x30000006ff180230 */ /* 0x100fe20000004100 */
[----:B------:R-:W-:Y:S01]  /*1570*/  @P0 FADD.FTZ R137, R137, R22 ;  /* 0x0000001689890221 */ /* 0x000fe20000010000 */
[----:B------:R-:W-:Y:S01]  /*1580*/  @P0 HADD2.F32 R22, -RZ, R6.H0_H0 ;  /* 0x20000006ff160230 */ /* 0x000fe20000004100 */
[----:B------:R-:W-:-:S02]  /*1590*/  FMUL.FTZ R25, R34, R25 ;  /* 0x0000001922197220 */ /* 0x000fc40000410000 */
[C---:B------:R-:W-:Y:S02]  /*15a0*/  FMUL.FTZ R27, R34.reuse, R27 ;  /* 0x0000001b221b7220 */ /* 0x040fe40000410000 */
[----:B------:R-:W-:Y:S02]  /*15b0*/  FMUL.FTZ R29, R34, R29 ;  /* 0x0000001d221d7220 */ /* 0x000fe40000410000 */
[----:B------:R-:W-:Y:S02]  /*15c0*/  @P0 FADD.FTZ R23, R23, R2 ;  /* 0x0000000217170221 */ /* 0x000fe40000010000 */
[----:B------:R-:W-:Y:S02]  /*15d0*/  @P0 FADD.FTZ R25, R25, R20 ;  /* 0x0000001419190221 */ /* 0x000fe40000010000 */
[----:B------:R-:W-:Y:S02]  /*15e0*/  @P0 FADD.FTZ R27, R27, R22 ;  /* 0x000000161b1b0221 */ /* 0x000fe40000010000 */
[----:B------:R-:W-:Y:S01]  /*15f0*/  @P0 FADD.FTZ R29, R29, R24 ;  /* 0x000000181d1d0221 */ /* 0x000fe20000010000 */
[----:B------:R-:W-:Y:S01]  /*1600*/  @P1 F2FP.PACK_AB R144, RZ, R137 ;  /* 0x00000089ff90123e */ /* 0x000fe200000000ff */
[-C--:B------:R-:W-:Y:S01]  /*1610*/  FMUL.FTZ R134, R137, R36.reuse ;  /* 0x0000002489867220 */ /* 0x080fe20000410000 */
[----:B------:R-:W-:Y:S01]  /*1620*/  @P1 F2FP.PACK_AB R2, RZ, R3 ;  /* 0x00000003ff02123e */ /* 0x000fe200000000ff */
[-C--:B------:R-:W-:Y:S01]  /*1630*/  FMUL.FTZ R137, R3, R36.reuse ;  /* 0x0000002403897220 */ /* 0x080fe20000410000 */
[----:B------:R-:W-:Y:S01]  /*1640*/  @P1 F2FP.PACK_AB R20, RZ, R23 ;  /* 0x00000017ff14123e */ /* 0x000fe200000000ff */
[-C--:B------:R-:W-:Y:S01]  /*1650*/  FMUL.FTZ R138, R21, R36.reuse ;  /* 0x00000024158a7220 */ /* 0x080fe20000410000 */
[----:B------:R-:W-:Y:S01]  /*1660*/  @P1 F2FP.PACK_AB R28, RZ, R133 ;  /* 0x00000085ff1c123e */ /* 0x000fe200000000ff */
[----:B------:R-:W-:-:S02]  /*1670*/  FMUL.FTZ R139, R23, R36 ;  /* 0x00000024178b7220 */ /* 0x000fc40000410000 */
[-C--:B------:R-:W-:Y:S01]  /*1680*/  FMUL.FTZ R140, R25, R36.reuse ;  /* 0x00000024198c7220 */ /* 0x080fe20000410000 */
[----:B------:R-:W-:Y:S01]  /*1690*/  @P1 F2FP.PACK_AB R22, RZ, R27 ;  /* 0x0000001bff16123e */ /* 0x000fe200000000ff */
[-C--:B------:R-:W-:Y:S02]  /*16a0*/  FMUL.FTZ R141, R27, R36.reuse ;  /* 0x000000241b8d7220 */ /* 0x080fe40000410000 */
[-C--:B------:R-:W-:Y:S01]  /*16b0*/  FMUL.FTZ R142, R29, R36.reuse ;  /* 0x000000241d8e7220 */ /* 0x080fe20000410000 */
[----:B------:R-:W-:Y:S01]  /*16c0*/  @P1 F2FP.PACK_AB R24, RZ, R21 ;  /* 0x00000015ff18123e */ /* 0x000fe200000000ff */
[----:B------:R-:W-:Y:S01]  /*16d0*/  FMUL.FTZ R133, R133, R36 ;  /* 0x0000002485857220 */ /* 0x000fe20000410000 */
[----:B------:R-:W-:Y:S01]  /*16e0*/  @P1 PRMT R12, R2, 0x7610, R12 ;  /* 0x00007610020c1816 */ /* 0x000fe2000000000c */
[----:B------:R-:W-:Y:S01]  /*16f0*/  FMUL.FTZ R21, R99, R139 ;  /* 0x0000008b63157220 */ /* 0x000fe20000410000 */
[----:B------:R-:W-:Y:S01]  /*1700*/  @P1 PRMT R13, R20, 0x7610, R13 ;  /* 0x00007610140d1816 */ /* 0x000fe2000000000d */
[----:B------:R-:W-:Y:S01]  /*1710*/  FMUL.FTZ R20, R101, R137 ;  /* 0x0000008965147220 */ /* 0x000fe20000410000 */
[----:B------:R-:W-:Y:S01]  /*1720*/  @P1 F2FP.PACK_AB R26, RZ, R25 ;  /* 0x00000019ff1a123e */ /* 0x000fe200000000ff */
[----:B------:R-:W-:Y:S01]  /*1730*/  FMUL.FTZ R2, R98, R140 ;  /* 0x0000008c62027220 */ /* 0x000fe20000410000 */
[----:B------:R-:W-:Y:S01]  /*1740*/  @P1 PRMT R15, R28, 0x7610, R15 ;  /* 0x000076101c0f1816 */ /* 0x000fe2000000000f */
[----:B------:R-:W-:Y:S01]  /*1750*/  FMUL.FTZ R3, R100, R138 ;  /* 0x0000008a64037220 */ /* 0x000fe20000410000 */
[----:B------:R-:W-:Y:S01]  /*1760*/  @P1 F2FP.PACK_AB R143, RZ, R29 ;  /* 0x0000001dff8f123e */ /* 0x000fe200000000ff */
[----:B------:R-:W-:Y:S01]  /*1770*/  FMUL.FTZ R25, R97, R141 ;  /* 0x0000008d61197220 */ /* 0x000fe20000410000 */
[----:B------:R-:W-:Y:S01]  /*1780*/  @P1 PRMT R14, R22, 0x7610, R14 ;  /* 0x00007610160e1816 */ /* 0x000fe2000000000e */
[----:B------:R-:W-:-:S02]  /*1790*/  FMUL.FTZ R28, R96, R142 ;  /* 0x0000008e601c7220 */ /* 0x000fc40000410000 */
[----:B------:R-:W-:Y:S02]  /*17a0*/  FMUL.FTZ R23, R95, R133 ;  /* 0x000000855f177220 */ /* 0x000fe40000410000 */
[----:B------:R-:W-:Y:S01]  /*17b0*/  FMUL.FTZ R146, R94, R134 ;  /* 0x000000865e927220 */ /* 0x000fe20000410000 */
[----:B------:R-:W-:Y:S02]  /*17c0*/  F2FP.PACK_AB R21, R2, R21 ;  /* 0x000000150215723e */ /* 0x000fe400000000ff */
[----:B------:R-:W-:Y:S01]  /*17d0*/  F2FP.PACK_AB R20, R3, R20 ;  /* 0x000000140314723e */ /* 0x000fe200000000ff */
[----:B------:R-:W-:Y:S01]  /*17e0*/  @P1 IMAD.WIDE.U32 R2, R120, R131, c[0x0][0x258] ;  /* 0x0000960078021625 */ /* 0x000fe200078e0083 */
[----:B------:R-:W-:Y:S02]  /*17f0*/  F2FP.PACK_AB R22, R28, R25 ;  /* 0x000000191c16723e */ /* 0x000fe400000000ff */
[----:B------:R-:W-:Y:S01]  /*1800*/  @P1 PRMT R15, R15, 0x5410, R144 ;  /* 0x000054100f0f1816 */ /* 0x000fe20000000090 */
[----:B------:R-:W-:Y:S01]  /*1810*/  IMAD.WIDE.U32 R28, R120, R131, c[0x0][0x248] ;  /* 0x00009200781c7625 */ /* 0x000fe200078e0083 */
[----:B------:R-:W-:-:S02]  /*1820*/  @P1 PRMT R12, R12, 0x5410, R24 ;  /* 0x000054100c0c1816 */ /* 0x000fc40000000018 */
[----:B------:R-:W-:Y:S01]  /*1830*/  @P1 PRMT R13, R13, 0x5410, R26 ;  /* 0x000054100d0d1816 */ /* 0x000fe2000000001a */
[----:B------:R-:W-:Y:S01]  /*1840*/  IMAD.WIDE.U32 R24, R119, R131, c[0x0][0x170] ;  /* 0x00005c0077187625 */ /* 0x000fe200078e0083 */
[----:B------:R-:W-:Y:S02]  /*1850*/  @P1 PRMT R14, R14, 0x5410, R143 ;  /* 0x000054100e0e1816 */ /* 0x000fe4000000008f */
[----:B------:R-:W-:-:S03]  /*1860*/  F2FP.PACK_AB R23, R146, R23 ;  /* 0x000000179217723e */ /* 0x000fc600000000ff */
[----:B------:R-:W-:Y:S04]  /*1870*/  @P1 STG.E.128 [R2.64], R12 ;  /* 0x0000000c02001986 */ /* 0x000fe8000c101d04 */
[----:B------:R0:W-:Y:S04]  /*1880*/  STG.E.128 [R28.64], R20 ;  /* 0x000000141c007986 */ /* 0x0001e8000c101d04 */
[----:B------:R-:W3:Y:S01]  /*1890*/  LDG.E.128 R24, [R24.64] ;  /* 0x0000000418187981 */ /* 0x000ee2000c1e1d00 */
[-CC-:B------:R-:W-:Y:S02]  /*18a0*/  FFMA.FTZ R31, R31, R136.reuse, R135.reuse ;  /* 0x000000881f1f7223 */ /* 0x180fe40000010087 */
[----:B------:R-:W-:-:S02]  /*18b0*/  FFMA.FTZ R33, R33, R136, R135 ;  /* 0x0000008821217223 */ /* 0x000fc40000010087 */
[-C--:B------:R-:W-:Y:S02]  /*18c0*/  FFMA.FTZ R35, R35, R136.reuse, R135 ;  /* 0x0000008823237223 */ /* 0x080fe40000010087 */
[----:B------:R-:W-:Y:S02]  /*18d0*/  FADD.FTZ R31, R30, -R31 ;  /* 0x8000001f1e1f7221 */ /* 0x000fe40000010000 */
[----:B------:R-:W-:Y:S02]  /*18e0*/  FADD.FTZ R33, R32, -R33 ;  /* 0x8000002120217221 */ /* 0x000fe40000010000 */
[-C--:B------:R-:W-:Y:S02]  /*18f0*/  FFMA.FTZ R123, R123, R136.reuse, R135 ;  /* 0x000000887b7b7223 */ /* 0x080fe40000010087 */
[----:B------:R-:W-:Y:S01]  /*1900*/  FADD.FTZ R35, R122, -R35 ;  /* 0x800000237a237221 */ /* 0x000fe20000010000 */
[--C-:B0-----:R-:W-:Y:S01]  /*1910*/  @P0 HADD2.F32 R20, -RZ, R8.reuse.H1_H1 ;  /* 0x30000008ff140230 */ /* 0x101fe20000004100 */
[-CC-:B------:R-:W-:Y:S01]  /*1920*/  FFMA.FTZ R124, R124, R136.reuse, R135.reuse ;  /* 0x000000887c7c7223 */ /* 0x180fe20000010087 */
[----:B------:R-:W-:Y:S01]  /*1930*/  @P0 HADD2.F32 R2, -RZ, R8.H0_H0 ;  /* 0x20000008ff020230 */ /* 0x000fe20000004100 */
[----:B------:R-:W-:Y:S01]  /*1940*/  FFMA.FTZ R128, R128, R136, R135 ;  /* 0x0000008880807223 */ /* 0x000fe20000010087 */
[----:B------:R-:W-:Y:S01]  /*1950*/  @P0 HADD2.F32 R22, -RZ, R9.H0_H0 ;  /* 0x20000009ff160230 */ /* 0x000fe20000004100 */
[----:B------:R-:W-:-:S02]  /*1960*/  FMUL.FTZ R31, R34, R31 ;  /* 0x0000001f221f7220 */ /* 0x000fc40000410000 */
[-CC-:B------:R-:W-:Y:S02]  /*1970*/  FFMA.FTZ R127, R127, R136.reuse, R135.reuse ;  /* 0x000000887f7f7223 */ /* 0x180fe40000010087 */
[----:B------:R-:W-:Y:S02]  /*1980*/  FMUL.FTZ R33, R34, R33 ;  /* 0x0000002122217220 */ /* 0x000fe40000410000 */
[----:B------:R-:W-:Y:S02]  /*1990*/  FFMA.FTZ R132, R132, R136, R135 ;  /* 0x0000008884847223 */ /* 0x000fe40000010087 */
[----:B------:R-:W-:Y:S02]  /*19a0*/  FADD.FTZ R123, R126, -R123 ;  /* 0x8000007b7e7b7221 */ /* 0x000fe40000010000 */
[----:B------:R-:W-:Y:S02]  /*19b0*/  FMUL.FTZ R35, R34, R35 ;  /* 0x0000002322237220 */ /* 0x000fe40000410000 */
[----:B------:R-:W-:-:S02]  /*19c0*/  FADD.FTZ R37, R37, -R124 ;  /* 0x8000007c25257221 */ /* 0x000fc40000010000 */
[----:B------:R-:W-:Y:S02]  /*19d0*/  FADD.FTZ R125, R125, -R128 ;  /* 0x800000807d7d7221 */ /* 0x000fe40000010000 */
[----:B------:R-:W-:Y:S01]  /*19e0*/  @P0 FADD.FTZ R31, R31, R20 ;  /* 0x000000141f1f0221 */ /* 0x000fe20000010000 */
[----:B------:R-:W-:Y:S01]  /*19f0*/  @P0 HADD2.F32 R20, -RZ, R10.H0_H0 ;  /* 0x2000000aff140230 */ /* 0x000fe20000004100 */
[----:B------:R-:W-:Y:S02]  /*1a00*/  FADD.FTZ R127, R130, -R127 ;  /* 0x8000007f827f7221 */ /* 0x000fe40000010000 */
[----:B------:R-:W-:Y:S01]  /*1a10*/  @P0 FADD.FTZ R33, R33, R2 ;  /* 0x0000000221210221 */ /* 0x000fe20000010000 */
[----:B------:R-:W-:Y:S01]  /*1a20*/  @P0 HADD2.F32 R2, -RZ, R9.H1_H1 ;  /* 0x30000009ff020230 */ /* 0x000fe20000004100 */
[----:B------:R-:W-:Y:S02]  /*1a30*/  FADD.FTZ R129, R129, -R132 ;  /* 0x8000008481817221 */ /* 0x000fe40000010000 */
[----:B------:R-:W-:-:S02]  /*1a40*/  FMUL.FTZ R123, R34, R123 ;  /* 0x0000007b227b7220 */ /* 0x000fc40000410000 */
[----:B------:R-:W-:Y:S01]  /*1a50*/  @P0 FADD.FTZ R35, R35, R22 ;  /* 0x0000001623230221 */ /* 0x000fe20000010000 */
[----:B------:R-:W-:Y:S01]  /*1a60*/  @P0 HADD2.F32 R22, -RZ, R10.H1_H1 ;  /* 0x3000000aff160230 */ /* 0x000fe20000004100 */
[C---:B------:R-:W-:Y:S01]  /*1a70*/  FMUL.FTZ R37, R34.reuse, R37 ;  /* 0x0000002522257220 */ /* 0x040fe20000410000 */
[--C-:B------:R-:W-:Y:S01]  /*1a80*/  @P0 HADD2.F32 R28, -RZ, R11.reuse.H0_H0 ;  /* 0x2000000bff1c0230 */ /* 0x100fe20000004100 */
[C---:B------:R-:W-:Y:S01]  /*1a90*/  FMUL.FTZ R125, R34.reuse, R125 ;  /* 0x0000007d227d7220 */ /* 0x040fe20000410000 */
[----:B------:R-:W-:Y:S01]  /*1aa0*/  @P0 HADD2.F32 R30, -RZ, R11.H1_H1 ;  /* 0x3000000bff1e0230 */ /* 0x000fe20000004100 */
[C---:B------:R-:W-:Y:S02]  /*1ab0*/  FMUL.FTZ R127, R34.reuse, R127 ;  /* 0x0000007f227f7220 */ /* 0x040fe40000410000 */
[----:B------:R-:W-:Y:S02]  /*1ac0*/  FMUL.FTZ R129, R34, R129 ;  /* 0x0000008122817220 */ /* 0x000fe40000410000 */
[----:B------:R-:W-:-:S02]  /*1ad0*/  @P0 FADD.FTZ R123, R123, R20 ;  /* 0x000000147b7b0221 */ /* 0x000fc40000010000 */
        /* <DEDUP_REMOVED lines=9> */
[----:B------:R-:W-:-:S02]  /*1b70*/  FMUL.FTZ R37, R37, R36 ;  /* 0x0000002425257220 */ /* 0x000fc40000410000 */
[-C--:B------:R-:W-:Y:S02]  /*1b80*/  FMUL.FTZ R32, R123, R36.reuse ;  /* 0x000000247b207220 */ /* 0x080fe40000410000 */
[-C--:B------:R-:W-:Y:S02]  /*1b90*/  FMUL.FTZ R125, R125, R36.reuse ;  /* 0x000000247d7d7220 */ /* 0x080fe40000410000 */
[----:B------:R-:W-:Y:S01]  /*1ba0*/  FMUL.FTZ R34, R127, R36 ;  /* 0x000000247f227220 */ /* 0x000fe20000410000 */
[----:B------:R-:W-:Y:S02]  /*1bb0*/  @P1 PRMT R15, R30, 0x7610, R15 ;  /* 0x000076101e0f1816 */ /* 0x000fe4000000000f */
[----:B------:R-:W-:-:S04]  /*1bc0*/  MOV R143, c[0x0][0x160] ;  /* 0x00005800008f7a02 */ /* 0x000fc80000000f00 */
[----:B------:R-:W-:Y:S01]  /*1bd0*/  LEA R118, R143, R118, 0x2 ;  /* 0x000000768f767211 */ /* 0x000fe200078e10ff */
[----:B--2---:R-:W-:Y:S02]  /*1be0*/  HADD2.F32 R20, -RZ, R19.H0_H0 ;  /* 0x20000013ff147230 */ /* 0x004fe40000004100 */
[----:B------:R-:W-:Y:S02]  /*1bf0*/  HADD2.F32 R3, -RZ, R17.H0_H0 ;  /* 0x20000011ff037230 */ /* 0x000fe40000004100 */
        /* <DEDUP_REMOVED lines=10> */
[----:B------:R-:W-:Y:S01]  /*1ca0*/  @P1 F2FP.PACK_AB R3, RZ, R31 ;  /* 0x0000001fff03123e */ /* 0x000fe200000000ff */
[-C--:B------:R-:W-:Y:S01]  /*1cb0*/  FMUL.FTZ R31, R31, R36.reuse ;  /* 0x000000241f1f7220 */ /* 0x080fe20000410000 */
[----:B------:R-:W-:Y:S01]  /*1cc0*/  @P1 F2FP.PACK_AB R20, RZ, R35 ;  /* 0x00000023ff14123e */ /* 0x000fe200000000ff */
[----:B------:R-:W-:Y:S01]  /*1cd0*/  FMUL.FTZ R35, R129, R36 ;  /* 0x0000002481237220 */ /* 0x000fe20000410000 */
[----:B------:R-:W-:-:S02]  /*1ce0*/  @P1 F2FP.PACK_AB R2, RZ, R33 ;  /* 0x00000021ff02123e */ /* 0x000fc400000000ff */
[----:B------:R-:W-:Y:S01]  /*1cf0*/  @P1 F2FP.PACK_AB R21, RZ, R123 ;  /* 0x0000007bff15123e */ /* 0x000fe200000000ff */
[----:B------:R-:W-:Y:S01]  /*1d00*/  FFMA.FTZ R53, R16, R138, R53 ;  /* 0x0000008a10357223 */ /* 0x000fe20000010035 */
[----:B------:R-:W-:Y:S01]  /*1d10*/  @P1 F2FP.PACK_AB R129, RZ, R129 ;  /* 0x00000081ff81123e */ /* 0x000fe200000000ff */
[----:B------:R-:W-:Y:S01]  /*1d20*/  FFMA.FTZ R51, R17, R140, R51 ;  /* 0x0000008c11337223 */ /* 0x000fe20000010033 */
[----:B------:R-:W-:Y:S01]  /*1d30*/  @P1 PRMT R12, R2, 0x7610, R12 ;  /* 0x00007610020c1816 */ /* 0x000fe2000000000c */
[----:B------:R-:W-:Y:S01]  /*1d40*/  FFMA.FTZ R48, R19, R141, R48 ;  /* 0x0000008d13307223 */ /* 0x000fe20000010030 */
[----:B------:R-:W-:Y:S01]  /*1d50*/  @P1 PRMT R13, R20, 0x7610, R13 ;  /* 0x00007610140d1816 */ /* 0x000fe2000000000d */
[----:B------:R-:W-:Y:S01]  /*1d60*/  FFMA.FTZ R49, R18, R142, R49 ;  /* 0x0000008e12317223 */ /* 0x000fe20000010031 */
[----:B------:R-:W-:Y:S01]  /*1d70*/  @P1 PRMT R14, R21, 0x7610, R14 ;  /* 0x00007610150e1816 */ /* 0x000fe2000000000e */
[----:B------:R-:W-:Y:S01]  /*1d80*/  FMUL.FTZ R16, R93, R22 ;  /* 0x000000165d107220 */ /* 0x000fe20000410000 */
[----:B------:R-:W-:Y:S01]  /*1d90*/  LEA R2, P0, R119, c[0x0][0x248], 0x4 ;  /* 0x0000920077027a11 */ /* 0x000fe200078020ff */
[----:B------:R-:W-:-:S02]  /*1da0*/  FMUL.FTZ R17, R91, R28 ;  /* 0x0000001c5b117220 */ /* 0x000fc40000410000 */
[----:B------:R-:W-:Y:S02]  /*1db0*/  FMUL.FTZ R18, R89, R32 ;  /* 0x0000002059127220 */ /* 0x000fe40000410000 */
[----:B------:R-:W-:Y:S02]  /*1dc0*/  FMUL.FTZ R19, R87, R34 ;  /* 0x0000002257137220 */ /* 0x000fe40000410000 */
[----:B------:R-:W-:Y:S02]  /*1dd0*/  FMUL.FTZ R120, R86, R35 ;  /* 0x0000002356787220 */ /* 0x000fe40000410000 */
[----:B------:R-:W-:Y:S02]  /*1de0*/  FMUL.FTZ R123, R88, R125 ;  /* 0x0000007d587b7220 */ /* 0x000fe40000410000 */
[----:B------:R-:W-:Y:S02]  /*1df0*/  FMUL.FTZ R36, R90, R37 ;  /* 0x000000255a247220 */ /* 0x000fe40000410000 */
[----:B------:R-:W-:Y:S01]  /*1e00*/  FMUL.FTZ R33, R92, R31 ;  /* 0x0000001f5c217220 */ /* 0x000fe20000410000 */
[----:B------:R-:W-:Y:S01]  /*1e10*/  @P1 PRMT R12, R12, 0x5410, R3 ;  /* 0x000054100c0c1816 */ /* 0x000fe20000000003 */
[----:B------:R-:W-:Y:S01]  /*1e20*/  @P1 IMAD.WIDE.U32 R20, R119, R131, c[0x0][0x258] ;  /* 0x0000960077141625 */ /* 0x000fe200078e0083 */
[----:B------:R-:W-:-:S02]  /*1e30*/  @P1 PRMT R13, R13, 0x5410, R23 ;  /* 0x000054100d0d1816 */ /* 0x000fc40000000017 */
[----:B------:R-:W-:Y:S02]  /*1e40*/  @P1 PRMT R14, R14, 0x5410, R29 ;  /* 0x000054100e0e1816 */ /* 0x000fe4000000001d */
[----:B------:R-:W-:Y:S02]  /*1e50*/  @P1 PRMT R15, R15, 0x5410, R129 ;  /* 0x000054100f0f1816 */ /* 0x000fe40000000081 */
[----:B------:R-:W-:Y:S02]  /*1e60*/  F2FP.PACK_AB R19, R120, R19 ;  /* 0x000000137813723e */ /* 0x000fe400000000ff */
[----:B------:R-:W-:Y:S02]  /*1e70*/  F2FP.PACK_AB R18, R123, R18 ;  /* 0x000000127b12723e */ /* 0x000fe400000000ff */
[----:B------:R-:W-:Y:S02]  /*1e80*/  F2FP.PACK_AB R17, R36, R17 ;  /* 0x000000112411723e */ /* 0x000fe400000000ff */
[----:B------:R-:W-:-:S02]  /*1e90*/  F2FP.PACK_AB R16, R33, R16 ;  /* 0x000000102110723e */ /* 0x000fc400000000ff */
[----:B------:R-:W-:Y:S01]  /*1ea0*/  LEA.HI.X R3, R119, c[0x0][0x24c], RZ, 0x4, P0 ;  /* 0x0000930077037a11 */ /* 0x000fe200000f24ff */
[----:B------:R0:W-:Y:S04]  /*1eb0*/  @P1 STG.E.128 [R20.64], R12 ;  /* 0x0000000c14001986 */ /* 0x0001e8000c101d04 */
[----:B------:R0:W-:Y:S01]  /*1ec0*/  STG.E.128 [R2.64], R16 ;  /* 0x0000001002007986 */ /* 0x0001e2000c101d04 */
[----:B------:R-:W-:Y:S01]  /*1ed0*/  ISETP.GE.AND P0, PT, R118, c[0x0][0x164], PT ;  /* 0x0000590076007a0c */ /* 0x000fe20003f06270 */
[--C-:B---3--:R-:W-:Y:S02]  /*1ee0*/  HADD2.F32 R29, -RZ, R25.reuse.H0_H0 ;  /* 0x20000019ff1d7230 */ /* 0x108fe40000004100 */
[----:B------:R-:W-:Y:S02]  /*1ef0*/  HADD2.F32 R30, -RZ, R25.H1_H1 ;  /* 0x30000019ff1e7230 */ /* 0x000fe40000004100 */
[----:B------:R-:W-:-:S02]  /*1f00*/  HADD2.F32 R23, -RZ, R24.H0_H0 ;  /* 0x20000018ff177230 */ /* 0x000fc40000004100 */
[----:B------:R-:W-:Y:S02]  /*1f10*/  HADD2.F32 R25, -RZ, R26.H0_H0 ;  /* 0x2000001aff197230 */ /* 0x000fe40000004100 */
[----:B------:R-:W-:Y:S02]  /*1f20*/  HADD2.F32 R24, -RZ, R24.H1_H1 ;  /* 0x30000018ff187230 */ /* 0x000fe40000004100 */
[----:B------:R-:W-:Y:S02]  /*1f30*/  HADD2.F32 R26, -RZ, R26.H1_H1 ;  /* 0x3000001aff1a7230 */ /* 0x000fe40000004100 */
[--C-:B------:R-:W-:Y:S02]  /*1f40*/  HADD2.F32 R33, -RZ, R27.reuse.H0_H0 ;  /* 0x2000001bff217230 */ /* 0x100fe40000004100 */
[----:B------:R-:W-:Y:S01]  /*1f50*/  HADD2.F32 R36, -RZ, R27.H1_H1 ;  /* 0x3000001bff247230 */ /* 0x000fe20000004100 */
[----:B------:R-:W-:Y:S02]  /*1f60*/  FFMA.FTZ R44, R23, R22, R44 ;  /* 0x00000016172c7223 */ /* 0x000fe4000001002c */
[----:B------:R-:W-:-:S02]  /*1f70*/  FFMA.FTZ R45, R24, R31, R45 ;  /* 0x0000001f182d7223 */ /* 0x000fc4000001002d */
[----:B------:R-:W-:Y:S02]  /*1f80*/  FFMA.FTZ R42, R29, R28, R42 ;  /* 0x0000001c1d2a7223 */ /* 0x000fe4000001002a */
[----:B------:R-:W-:Y:S02]  /*1f90*/  FFMA.FTZ R43, R30, R37, R43 ;  /* 0x000000251e2b7223 */ /* 0x000fe4000001002b */
[----:B------:R-:W-:Y:S02]  /*1fa0*/  FFMA.FTZ R40, R25, R32, R40 ;  /* 0x0000002019287223 */ /* 0x000fe40000010028 */
[----:B------:R-:W-:Y:S02]  /*1fb0*/  FFMA.FTZ R41, R26, R125, R41 ;  /* 0x0000007d1a297223 */ /* 0x000fe40000010029 */
[----:B------:R-:W-:Y:S02]  /*1fc0*/  FFMA.FTZ R38, R33, R34, R38 ;  /* 0x0000002221267223 */ /* 0x000fe40000010026 */
[----:B------:R-:W-:Y:S01]  /*1fd0*/  FFMA.FTZ R39, R36, R35, R39 ;  /* 0x0000002324277223 */ /* 0x000fe20000010027 */
[----:B0-----:R-:W-:Y:S01]  /*1fe0*/  @P0 CALL.REL.NOINC `(.L_x_967) ;  /* 0x0000001000000944 */ /* 0x001fe20003c00000 */
[----:B------:R-:W-:Y:S05]  /*1ff0*/  BRA `(.L_x_968) ;  /* 0xffffe66000007947 */ /* 0x000fea000383ffff */
.L_x_967:
[----:B------:R-:W-:Y:S05]  /*2000*/  BSYNC B1 ;  /* 0x0000000000017941 */ /* 0x000fea0003800000 */
.L_x_964:
        /* <DEDUP_REMOVED lines=34> */
.L_x_963:
[----:B------:R-:W-:Y:S05]  /*2230*/  BSYNC B0 ;  /* 0x0000000000007941 */ /* 0x000fea0003800000 */
.L_x_961:
        /* <DEDUP_REMOVED lines=144> */
.L_x_965:
[----:B------:R-:W-:Y:S02]  /*2b40*/  MOV R136, R140 ;  /* 0x0000008c00887202 */ /* 0x000fe40000000f00 */
[----:B------:R-:W-:-:S02]  /*2b50*/  MOV R139, 0x1 ;  /* 0x00000001008b7802 */ /* 0x000fc40000000f00 */
[----:B------:R-:W-:Y:S02]  /*2b60*/  MOV R138, 0x1f ;  /* 0x0000001f008a7802 */ /* 0x000fe40000000f00 */
[----:B------:R-:W-:Y:S02]  /*2b70*/  MOV R141, 0xffffffff ;  /* 0xffffffff008d7802 */ /* 0x000fe40000000f00 */
[----:B------:R-:W-:Y:S02]  /*2b80*/  MOV R2, 0x2ba0 ;  /* 0x00002ba000027802 */ /* 0x000fe40000000f00 */
[----:B-----5:R-:W-:Y:S05]  /*2b90*/  CALL.REL.NOINC `($__internal_25_$__cuda_sm70_shflsync_bfly_p) ;  /* 0x0000046000007944 */ /* 0x020fea0003c00000 */
[----:B-1----:R-:W-:Y:S01]  /*2ba0*/  MOV R23, R136 ;  /* 0x0000008800177202 */ /* 0x002fe20000000f00 */
[----:B0-----:R-:W-:Y:S05]  /*2bb0*/  BRA `(.L_x_969) ;  /* 0xffffe60000007947 */ /* 0x001fea000383ffff */
.L_x_966:
[----:B------:R-:W-:Y:S01]  /*2bc0*/  HFMA2.MMA R139, -RZ, RZ, 0, 5.9604644775390625e-08 ;  /* 0x00000001ff8b7435 */ /* 0x000fe200000001ff */
[----:B------:R-:W-:Y:S02]  /*2bd0*/  MOV R136, R135 ;  /* 0x0000008700887202 */ /* 0x000fe40000000f00 */
[----:B------:R-:W-:Y:S02]  /*2be0*/  MOV R138, 0x1f ;  /* 0x0000001f008a7802 */ /* 0x000fe40000000f00 */
[----:B------:R-:W-:-:S02]  /*2bf0*/  MOV R141, 0xffffffff ;  /* 0xffffffff008d7802 */ /* 0x000fc40000000f00 */
[----:B------:R-:W-:Y:S02]  /*2c00*/  MOV R2, 0x2c20 ;  /* 0x00002c2000027802 */ /* 0x000fe40000000f00 */
[----:B01---5:R-:W-:Y:S05]  /*2c10*/  CALL.REL.NOINC `($__internal_25_$__cuda_sm70_shflsync_bfly_p) ;  /* 0x000003e000007944 */ /* 0x023fea0003c00000 */
[----:B------:R-:W-:Y:S01]  /*2c20*/  FADD.FTZ R140, R140, R23 ;  /* 0x000000178c8c7221 */ /* 0x000fe20000010000 */
[----:B0-----:R-:W-:Y:S01]  /*2c30*/  HFMA2.MMA R139, -RZ, RZ, 0, 1.1920928955078125e-07 ;  /* 0x00000002ff8b7435 */ /* 0x001fe200000001ff */
[----:B-1----:R-:W-:Y:S01]  /*2c40*/  FADD.FTZ R135, R135, R136 ;  /* 0x0000008887877221 */ /* 0x002fe20000010000 */
[----:B------:R-:W-:Y:S02]  /*2c50*/  MOV R138, 0x1f ;  /* 0x0000001f008a7802 */ /* 0x000fe40000000f00 */
[----:B------:R-:W-:Y:S02]  /*2c60*/  MOV R141, 0xffffffff ;  /* 0xffffffff008d7802 */ /* 0x000fe40000000f00 */
[----:B------:R-:W-:Y:S02]  /*2c70*/  MOV R136, R140 ;  /* 0x0000008c00887202 */ /* 0x000fe40000000f00 */
[----:B------:R-:W-:Y:S02]  /*2c80*/  MOV R2, 0x2ca0 ;  /* 0x00002ca000027802 */ /* 0x000fe40000000f00 */
[----:B------:R-:W-:Y:S05]  /*2c90*/  CALL.REL.NOINC `($__internal_25_$__cuda_sm70_shflsync_bfly_p) ;  /* 0x0000036000007944 */ /* 0x000fea0003c00000 */
[----:B0-----:R-:W-:Y:S01]  /*2ca0*/  HFMA2.MMA R139, -RZ, RZ, 0, 1.1920928955078125e-07 ;  /* 0x00000002ff8b7435 */ /* 0x001fe200000001ff */
[----:B-1----:R-:W-:-:S02]  /*2cb0*/  MOV R23, R136 ;  /* 0x0000008800177202 */ /* 0x002fc40000000f00 */
[----:B------:R-:W-:Y:S02]  /*2cc0*/  MOV R136, R135 ;  /* 0x0000008700887202 */ /* 0x000fe40000000f00 */
[----:B------:R-:W-:Y:S02]  /*2cd0*/  MOV R138, 0x1f ;  /* 0x0000001f008a7802 */ /* 0x000fe40000000f00 */
[----:B------:R-:W-:Y:S02]  /*2ce0*/  MOV R141, 0xffffffff ;  /* 0xffffffff008d7802 */ /* 0x000fe40000000f00 */
[----:B------:R-:W-:Y:S02]  /*2cf0*/  MOV R2, 0x2d10 ;  /* 0x00002d1000027802 */ /* 0x000fe40000000f00 */
[----:B------:R-:W-:Y:S05]  /*2d00*/  CALL.REL.NOINC `($__internal_25_$__cuda_sm70_shflsync_bfly_p) ;  /* 0x000002f000007944 */ /* 0x000fea0003c00000 */
[----:B------:R-:W-:Y:S01]  /*2d10*/  FADD.FTZ R140, R23, R140 ;  /* 0x0000008c178c7221 */ /* 0x000fe20000010000 */
[----:B0-----:R-:W-:Y:S01]  /*2d20*/  HFMA2.MMA R139, -RZ, RZ, 0, 2.384185791015625e-07 ;  /* 0x00000004ff8b7435 */ /* 0x001fe200000001ff */
[----:B-1----:R-:W-:Y:S01]  /*2d30*/  FADD.FTZ R135, R135, R136 ;  /* 0x0000008887877221 */ /* 0x002fe20000010000 */
[----:B------:R-:W-:Y:S02]  /*2d40*/  MOV R138, 0x1f ;  /* 0x0000001f008a7802 */ /* 0x000fe40000000f00 */
[----:B------:R-:W-:-:S02]  /*2d50*/  MOV R141, 0xffffffff ;  /* 0xffffffff008d7802 */ /* 0x000fc40000000f00 */
[----:B------:R-:W-:Y:S02]  /*2d60*/  MOV R136, R140 ;  /* 0x0000008c00887202 */ /* 0x000fe40000000f00 */
[----:B------:R-:W-:Y:S02]  /*2d70*/  MOV R2, 0x2d90 ;  /* 0x00002d9000027802 */ /* 0x000fe40000000f00 */
[----:B------:R-:W-:Y:S05]  /*2d80*/  CALL.REL.NOINC `($__internal_25_$__cuda_sm70_shflsync_bfly_p) ;  /* 0x0000027000007944 */ /* 0x000fea0003c00000 */
[----:B0-----:R-:W-:Y:S01]  /*2d90*/  HFMA2.MMA R139, -RZ, RZ, 0, 2.384185791015625e-07 ;  /* 0x00000004ff8b7435 */ /* 0x001fe200000001ff */
[----:B-1----:R-:W-:Y:S02]  /*2da0*/  MOV R23, R136 ;  /* 0x0000008800177202 */ /* 0x002fe40000000f00 */
[----:B------:R-:W-:Y:S02]  /*2db0*/  MOV R136, R135 ;  /* 0x0000008700887202 */ /* 0x000fe40000000f00 */
[----:B------:R-:W-:Y:S02]  /*2dc0*/  MOV R138, 0x1f ;  /* 0x0000001f008a7802 */ /* 0x000fe40000000f00 */
[----:B------:R-:W-:Y:S02]  /*2dd0*/  MOV R141, 0xffffffff ;  /* 0xffffffff008d7802 */ /* 0x000fe40000000f00 */
[----:B------:R-:W-:-:S02]  /*2de0*/  MOV R2, 0x2e00 ;  /* 0x00002e0000027802 */ /* 0x000fc40000000f00 */
[----:B------:R-:W-:Y:S05]  /*2df0*/  CALL.REL.NOINC `($__internal_25_$__cuda_sm70_shflsync_bfly_p) ;  /* 0x0000020000007944 */ /* 0x000fea0003c00000 */
[----:B------:R-:W-:Y:S01]  /*2e00*/  FADD.FTZ R140, R23, R140 ;  /* 0x0000008c178c7221 */ /* 0x000fe20000010000 */
[----:B0-----:R-:W-:Y:S01]  /*2e10*/  HFMA2.MMA R139, -RZ, RZ, 0, 4.76837158203125e-07 ;  /* 0x00000008ff8b7435 */ /* 0x001fe200000001ff */
[----:B-1----:R-:W-:Y:S01]  /*2e20*/  FADD.FTZ R137, R135, R136 ;  /* 0x0000008887897221 */ /* 0x002fe20000010000 */
[----:B------:R-:W-:-:S02]  /*2e30*/  MOV R138, 0x1f ;  /* 0x0000001f008a7802 */ /* 0x000fc40000000f00 */
[----:B------:R-:W-:Y:S02]  /*2e40*/  MOV R141, 0xffffffff ;  /* 0xffffffff008d7802 */ /* 0x000fe40000000f00 */
[----:B------:R-:W-:Y:S02]  /*2e50*/  MOV R136, R140 ;  /* 0x0000008c00887202 */ /* 0x000fe40000000f00 */
[----:B------:R-:W-:Y:S02]  /*2e60*/  MOV R2, 0x2e80 ;  /* 0x00002e8000027802 */ /* 0x000fe40000000f00 */
[----:B------:R-:W-:Y:S05]  /*2e70*/  CALL.REL.NOINC `($__internal_25_$__cuda_sm70_shflsync_bfly_p) ;  /* 0x0000018000007944 */ /* 0x000fea0003c00000 */
[----:B0-----:R-:W-:Y:S01]  /*2e80*/  HFMA2.MMA R139, -RZ, RZ, 0, 4.76837158203125e-07 ;  /* 0x00000008ff8b7435 */ /* 0x001fe200000001ff */
[----:B-1----:R-:W-:Y:S02]  /*2e90*/  MOV R23, R136 ;  /* 0x0000008800177202 */ /* 0x002fe40000000f00 */
[----:B------:R-:W-:Y:S02]  /*2ea0*/  MOV R136, R137 ;  /* 0x0000008900887202 */ /* 0x000fe40000000f00 */
[----:B------:R-:W-:Y:S02]  /*2eb0*/  MOV R138, 0x1f ;  /* 0x0000001f008a7802 */ /* 0x000fe40000000f00 */
[----:B------:R-:W-:-:S02]  /*2ec0*/  MOV R141, 0xffffffff ;  /* 0xffffffff008d7802 */ /* 0x000fc40000000f00 */
[----:B------:R-:W-:Y:S02]  /*2ed0*/  MOV R2, 0x2ef0 ;  /* 0x00002ef000027802 */ /* 0x000fe40000000f00 */
[----:B------:R-:W-:Y:S05]  /*2ee0*/  CALL.REL.NOINC `($__internal_25_$__cuda_sm70_shflsync_bfly_p) ;  /* 0x0000011000007944 */ /* 0x000fea0003c00000 */
[----:B------:R-:W-:Y:S01]  /*2ef0*/  FADD.FTZ R135, R23, R140 ;  /* 0x0000008c17877221 */ /* 0x000fe20000010000 */
[----:B0-----:R-:W-:Y:S01]  /*2f00*/  HFMA2.MMA R139, -RZ, RZ, 0, 9.5367431640625e-07 ;  /* 0x00000010ff8b7435 */ /* 0x001fe200000001ff */
[----:B-1----:R-:W-:Y:S01]  /*2f10*/  FADD.FTZ R137, R137, R136 ;  /* 0x0000008889897221 */ /* 0x002fe20000010000 */
[----:B------:R-:W-:Y:S02]  /*2f20*/  MOV R138, 0x1f ;  /* 0x0000001f008a7802 */ /* 0x000fe40000000f00 */
[----:B------:R-:W-:Y:S02]  /*2f30*/  MOV R141, 0xffffffff ;  /* 0xffffffff008d7802 */ /* 0x000fe40000000f00 */
[----:B------:R-:W-:Y:S02]  /*2f40*/  MOV R136, R135 ;  /* 0x0000008700887202 */ /* 0x000fe40000000f00 */
[----:B------:R-:W-:Y:S02]  /*2f50*/  MOV R2, 0x2f70 ;  /* 0x00002f7000027802 */ /* 0x000fe40000000f00 */
[----:B------:R-:W-:Y:S05]  /*2f60*/  CALL.REL.NOINC `($__internal_25_$__cuda_sm70_shflsync_bfly_p) ;  /* 0x0000009000007944 */ /* 0x000fea0003c00000 */
[----:B0-----:R-:W-:Y:S01]  /*2f70*/  HFMA2.MMA R139, -RZ, RZ, 0, 9.5367431640625e-07 ;  /* 0x00000010ff8b7435 */ /* 0x001fe200000001ff */
[----:B-1----:R-:W-:-:S02]  /*2f80*/  MOV R140, R136 ;  /* 0x00000088008c7202 */ /* 0x002fc40000000f00 */
[----:B------:R-:W-:Y:S02]  /*2f90*/  MOV R136, R137 ;  /* 0x0000008900887202 */ /* 0x000fe40000000f00 */
[----:B------:R-:W-:Y:S02]  /*2fa0*/  MOV R138, 0x1f ;  /* 0x0000001f008a7802 */ /* 0x000fe40000000f00 */
[----:B------:R-:W-:Y:S02]  /*2fb0*/  MOV R141, 0xffffffff ;  /* 0xffffffff008d7802 */ /* 0x000fe40000000f00 */
[----:B------:R-:W-:Y:S02]  /*2fc0*/  MOV R2, 0x2fe0 ;  /* 0x00002fe000027802 */ /* 0x000fe40000000f00 */
[----:B------:R-:W-:Y:S05]  /*2fd0*/  CALL.REL.NOINC `($__internal_25_$__cuda_sm70_shflsync_bfly_p) ;  /* 0x0000002000007944 */ /* 0x000fea0003c00000 */
[----:B-1----:R-:W-:Y:S01]  /*2fe0*/  MOV R2, R136 ;  /* 0x0000008800027202 */ /* 0x002fe20000000f00 */
[----:B0-----:R-:W-:Y:S05]  /*2ff0*/  BRA `(.L_x_970) ;  /* 0xffffe2e000007947 */ /* 0x001fea000383ffff */
        .weak           $__internal_25_$__cuda_sm70_shflsync_bfly_p
        .type           $__internal_25_$__cuda_sm70_shflsync_bfly_p,@function
        .size           $__internal_25_$__cuda_sm70_shflsync_bfly_p,(.L_x_7203 - $__internal_25_$__cuda_sm70_shflsync_bfly_p)
$__internal_25_$__cuda_sm70_shflsync_bfly_p:
[----:B------:R-:W-:Y:S01]  /*3000*/  HFMA2.MMA R3, -RZ, RZ, 0, 0 ;  /* 0x00000000ff037435 */ /* 0x000fe200000001ff */
[----:B------:R-:W-:Y:S04]  /*3010*/  WARPSYNC R141 ;  /* 0x0000008d00007348 */ /* 0x000fe80003800000 */
[----:B------:R0:W1:Y:S01]  /*3020*/  SHFL.BFLY PT, R136, R136, R139, R138 ;  /* 0x0c00008b88887389 */ /* 0x00006200000e008a */
[----:B------:R-:W-:Y:S05]  /*3030*/  RET.REL.NODEC R2 `(_ZN10layer_norm13ln_bwd_kernelINS_13Kernel_traitsI6__halfS2_S2_S2_fjLj512ELj1ELj4ELj1ELj16ENS_18Kernel_traits_baseILj512ES2_S2_S2_S2_fjLj128EEEEELb0ELb1ELb0ELb1EEEvNS_9BwdParamsE) ;  /* 0xffffcfc002007950 */ /* 0x000fea0003c3ffff */
.L_x_971:
        /* <DEDUP_REMOVED lines=12> */
.L_x_7203:


//--------------------- .text._ZN10layer_norm13ln_bwd_kernelINS_13Kernel_traitsI6__halfS2_S2_S2_fjLj512ELj1ELj4ELj1ELj16ENS_18Kernel_traits_baseILj512ES2_S2_S2_S2_fjLj128EEEEELb0ELb1ELb1ELb0EEEvNS_9BwdParamsE --------------------------
	.section	.text._ZN10layer_norm13ln_bwd_kernelINS_13Kernel_traitsI6__halfS2_S2_S2_fjLj512ELj1ELj4ELj1ELj16ENS_18Kernel_traits_baseILj512ES2_S2_S2_S2_fjLj128EEEEELb0ELb1ELb1ELb0EEEvNS_9BwdParamsE,"ax",@progbits
	.sectioninfo	@"SHI_REGISTERS=160"
	.align	128
        .global         _ZN10layer_norm13ln_bwd_kernelINS_13Kernel_traitsI6__halfS2_S2_S2_fjLj512ELj1ELj4ELj1ELj16ENS_18Kernel_traits_baseILj512ES2_S2_S2_S2_fjLj128EEEEELb0ELb1ELb1ELb0EEEvNS_9BwdParamsE
        .type           _ZN10layer_norm13ln_bwd_kernelINS_13Kernel_traitsI6__halfS2_S2_S2_fjLj512ELj1ELj4ELj1ELj16ENS_18Kernel_traits_baseILj512ES2_S2_S2_S2_fjLj128EEEEELb0ELb1ELb1ELb0EEEvNS_9BwdParamsE,@function
        .size           _ZN10layer_norm13ln_bwd_kernelINS_13Kernel_traitsI6__halfS2_S2_S2_fjLj512ELj1ELj4ELj1ELj16ENS_18Kernel_traits_baseILj512ES2_S2_S2_S2_fjLj128EEEEELb0ELb1ELb1ELb0EEEvNS_9BwdParamsE,(.L_x_7204 - _ZN10layer_norm13ln_bwd_kernelINS_13Kernel_traitsI6__halfS2_S2_S2_fjLj512ELj1ELj4ELj1ELj16ENS_18Kernel_traits_baseILj512ES2_S2_S2_S2_fjLj128EEEEELb0ELb1ELb1ELb0EEEvNS_9BwdParamsE)
        .other          _ZN10layer_norm13ln_bwd_kernelINS_13Kernel_traitsI6__halfS2_S2_S2_fjLj512ELj1ELj4ELj1ELj16ENS_18Kernel_traits_baseILj512ES2_S2_S2_S2_fjLj128EEEEELb0ELb1ELb1ELb0EEEvNS_9BwdParamsE,@"STO_CUDA_ENTRY STV_DEFAULT"
_ZN10layer_norm13ln_bwd_kernelINS_13Kernel_traitsI6__halfS2_S2_S2_fjLj512ELj1ELj4ELj1ELj16ENS_18Kernel_traits_baseILj512ES2_S2_S2_S2_fjLj128EEEEELb0ELb1ELb1ELb0EEEvNS_9BwdParamsE:
.text._ZN10layer_norm13ln_bwd_kernelINS_13Kernel_traitsI6__halfS2_S2_S2_fjLj512ELj1ELj4ELj1ELj16ENS_18Kernel_traits_baseILj512ES2_S2_S2_S2_fjLj128EEEEELb0ELb1ELb1ELb0EEEvNS_9BwdParamsE:
        /* <DEDUP_REMOVED lines=53> */
[--C-:B-----5:R-:W-:Y:S01]  /*0350*/  HADD2.F32 R0, -RZ, R100.reuse.H0_H0 ;  /* 0x20000064ff007230 */ /* 0x120fe20000004100 */
[----:B------:R-:W-:Y:S01]  /*0360*/  HFMA2.MMA R29, -RZ, RZ, 0, 0 ;  /* 0x00000000ff1d7435 */ /* 0x000fe200000001ff */
[----:B------:R-:W-:-:S02]  /*0370*/  HADD2.F32 R23, -RZ, R100.H1_H1 ;  /* 0x30000064ff177230 */ /* 0x000fc40000004100 */
[--C-:B------:R-:W-:Y:S02]  /*0380*/  HADD2.F32 R100, -RZ, R102.reuse.H0_H0 ;  /* 0x20000066ff647230 */ /* 0x100fe40000004100 */
[----:B------:R-:W-:Y:S02]  /*0390*/  HADD2.F32 R104, -RZ, R102.H1_H1 ;  /* 0x30000066ff687230 */ /* 0x000fe40000004100 */
[----:B------:R-:W-:Y:S02]  /*03a0*/  HADD2.F32 R22, -RZ, R101.H0_H0 ;  /* 0x20000065ff167230 */ /* 0x000fe40000004100 */
        /* <DEDUP_REMOVED lines=27> */
.L_x_1040:
        /* <DEDUP_REMOVED lines=8> */
[----:B------:R-:W-:Y:S01]  /*05e0*/  MOV R150, 0x10 ;  /* 0x0000001000967802 */ /* 0x000fe20000000f00 */
[----:B------:R-:W-:Y:S03]  /*05f0*/  BSSY B1, `(.L_x_974) ;  /* 0x00000c9000017945 */ /* 0x000fe60003800000 */
        /* <DEDUP_REMOVED lines=14> */
.L_x_978:
[----:B------:R-:W-:Y:S02]  /*06e0*/  IADD3 R93, R113, 0x20, RZ ;  /* 0x00000020715d7810 */ /* 0x000fe40007ffe0ff */
.L_x_977:
[----:B------:R-:W-:Y:S05]  /*06f0*/  BSYNC B2 ;  /* 0x0000000000027941 */ /* 0x000fea0003800000 */
.L_x_976:
        /* <DEDUP_REMOVED lines=8> */
.L_x_975:
        /* <DEDUP_REMOVED lines=22> */
[--C-:B--2---:R-:W-:Y:S02]  /*08e0*/  HADD2.F32 R118, -RZ, R92.reuse.H1_H1 ;  /* 0x3000005cff767230 */ /* 0x104fe40000004100 */
[--C-:B------:R-:W-:Y:S02]  /*08f0*/  HADD2.F32 R124, -RZ, R93.reuse.H1_H1 ;  /* 0x3000005dff7c7230 */ /* 0x100fe40000004100 */
[----:B------:R-:W-:Y:S02]  /*0900*/  HADD2.F32 R116, -RZ, R92.H0_H0 ;  /* 0x2000005cff747230 */ /* 0x000fe40000004100 */
[----:B------:R-:W-:Y:S01]  /*0910*/  HADD2.F32 R122, -RZ, R93.H0_H0 ;  /* 0x2000005dff7a7230 */ /* 0x000fe20000004100 */
[C---:B------:R-:W-:Y:S01]  /*0920*/  FADD.FTZ R127, -R151.reuse, R124 ;  /* 0x0000007c977f7221 */ /* 0x040fe20000010100 */
[--C-:B------:R-:W-:Y:S01]  /*0930*/  HADD2.F32 R126, -RZ, R94.reuse.H0_H0 ;  /* 0x2000005eff7e7230 */ /* 0x100fe20000004100 */
[----:B------:R-:W-:Y:S01]  /*0940*/  FADD.FTZ R119, -R151, R116 ;  /* 0x0000007497777221 */ /* 0x000fe20000010100 */
[----:B------:R-:W-:-:S02]  /*0950*/  HADD2.F32 R128, -RZ, R94.H1_H1 ;  /* 0x3000005eff807230 */ /* 0x000fc40000004100 */
[--C-:B---3--:R-:W-:Y:S01]  /*0960*/  HADD2.F32 R121, -RZ, R97.reuse.H0_H0 ;  /* 0x20000061ff797230 */ /* 0x108fe20000004100 */
[C---:B------:R-:W-:Y:S01]  /*0970*/  FADD.FTZ R129, -R151.reuse, R126 ;  /* 0x0000007e97817221 */ /* 0x040fe20000010100 */
[----:B------:R-:W-:Y:S01]  /*0980*/  HADD2.F32 R94, -RZ, R97.H1_H1 ;  /* 0x30000061ff5e7230 */ /* 0x000fe20000004100 */
[C---:B------:R-:W-:Y:S01]  /*0990*/  FADD.FTZ R97, -R151.reuse, R118 ;  /* 0x0000007697617221 */ /* 0x040fe20000010100 */
[--C-:B------:R-:W-:Y:S01]  /*09a0*/  HADD2.F32 R123, -RZ, R96.reuse.H0_H0 ;  /* 0x20000060ff7b7230 */ /* 0x100fe20000004100 */
[C---:B-----5:R-:W-:Y:S01]  /*09b0*/  FMUL.FTZ R119, R114.reuse, R119 ;  /* 0x0000007772777220 */ /* 0x060fe20000410000 */
[--C-:B------:R-:W-:Y:S01]  /*09c0*/  HADD2.F32 R93, -RZ, R99.reuse.H0_H0 ;  /* 0x20000063ff5d7230 */ /* 0x100fe20000004100 */
[C---:B------:R-:W-:Y:S01]  /*09d0*/  FMUL.FTZ R116, R114.reuse, R97 ;  /* 0x0000006172747220 */ /* 0x040fe20000410000 */
[----:B------:R-:W-:Y:S01]  /*09e0*/  HADD2.F32 R92, -RZ, R99.H1_H1 ;  /* 0x30000063ff5c7230 */ /* 0x000fe20000004100 */
[----:B------:R-:W-:Y:S01]  /*09f0*/  FADD.FTZ R99, -R151, R122 ;  /* 0x0000007a97637221 */ /* 0x000fe20000010100 */
[----:B------:R-:W-:Y:S01]  /*0a00*/  HADD2.F32 R96, -RZ, R96.H1_H1 ;  /* 0x30000060ff607230 */ /* 0x000fe20000004100 */
[----:B------:R-:W-:Y:S01]  /*0a10*/  FMUL.FTZ R122, R114, R127 ;  /* 0x0000007f727a7220 */ /* 0x000fe20000410000 */
[--C-:B------:R-:W-:Y:S01]  /*0a20*/  HADD2.F32 R130, -RZ, R95.reuse.H0_H0 ;  /* 0x2000005fff827230 */ /* 0x100fe20000004100 */
[----:B------:R-:W-:Y:S01]  /*0a30*/  FMUL.FTZ R118, R18, R123 ;  /* 0x0000007b12767220 */ /* 0x000fe20000410000 */
[--C-:B------:R-:W-:Y:S01]  /*0a40*/  HADD2.F32 R131, -RZ, R98.reuse.H0_H0 ;  /* 0x20000062ff837230 */ /* 0x100fe20000004100 */
[----:B------:R-:W-:Y:S01]  /*0a50*/  FMUL.FTZ R127, R114, R129 ;  /* 0x00000081727f7220 */ /* 0x000fe20000410000 */
[----:B------:R-:W-:Y:S01]  /*0a60*/  HADD2.F32 R132, -RZ, R95.H1_H1 ;  /* 0x3000005fff847230 */ /* 0x000fe20000004100 */
[----:B------:R-:W-:Y:S01]  /*0a70*/  FADD.FTZ R49, R49, R96 ;  /* 0x0000006031317221 */ /* 0x000fe20000010000 */
[----:B------:R-:W-:Y:S01]  /*0a80*/  HADD2.F32 R98, -RZ, R98.H1_H1 ;  /* 0x30000062ff627230 */ /* 0x000fe20000004100 */
[----:B------:R-:W-:-:S02]  /*0a90*/  FFMA.FTZ R29, R116, R96, R29 ;  /* 0x00000060741d7223 */ /* 0x000fc4000001001d */
[----:B------:R-:W-:Y:S02]  /*0aa0*/  FMUL.FTZ R125, R17, R96 ;  /* 0x00000060117d7220 */ /* 0x000fe40000410000 */
[----:B------:R-:W-:Y:S02]  /*0ab0*/  FADD.FTZ R51, R51, R94 ;  /* 0x0000005e33337221 */ /* 0x000fe40000010000 */
[-C--:B------:R-:W-:Y:S02]  /*0ac0*/  FFMA.FTZ R31, R122, R94.reuse, R31 ;  /* 0x0000005e7a1f7223 */ /* 0x080fe4000001001f */
[----:B------:R-:W-:Y:S02]  /*0ad0*/  FMUL.FTZ R129, R15, R94 ;  /* 0x0000005e0f817220 */ /* 0x000fe40000410000 */
[----:B------:R-:W-:Y:S02]  /*0ae0*/  FADD.FTZ R94, RZ, R118 ;  /* 0x00000076ff5e7221 */ /* 0x000fe40000010000 */
[----:B------:R-:W-:-:S02]  /*0af0*/  FFMA.FTZ R96, R119, R118, RZ ;  /* 0x0000007677607223 */ /* 0x000fc400000100ff */
        /* <DEDUP_REMOVED lines=8> */
[C---:B------:R-:W-:Y:S02]  /*0b80*/  FADD.FTZ R133, -R151.reuse, R128 ;  /* 0x0000008097857221 */ /* 0x040fe40000010100 */
[----:B------:R-:W-:Y:S02]  /*0b90*/  FADD.FTZ R135, -R151, R130 ;  /* 0x0000008297877221 */ /* 0x000fe40000010100 */
[----:B------:R-:W-:Y:S02]  /*0ba0*/  FMUL.FTZ R126, R14, R131 ;  /* 0x000000830e7e7220 */ /* 0x000fe40000410000 */
[----:B------:R-:W-:-:S02]  /*0bb0*/  FADD.FTZ R97, R94, R129 ;  /* 0x000000815e617221 */ /* 0x000fc40000010000 */
[----:B------:R-:W-:Y:S02]  /*0bc0*/  FFMA.FTZ R96, R122, R129, R96 ;  /* 0x000000817a607223 */ /* 0x000fe40000010060 */
        /* <DEDUP_REMOVED lines=25> */
.L_x_981:
[----:B------:R-:W-:Y:S05]  /*0d60*/  BSYNC B2 ;  /* 0x0000000000027941 */ /* 0x000fea0003800000 */
.L_x_980:
        /* <DEDUP_REMOVED lines=9> */
[--C-:B--2---:R-:W-:Y:S02]  /*0e00*/  HADD2.F32 R136, -RZ, R92.reuse.H1_H1 ;  /* 0x3000005cff887230 */ /* 0x104fe40000004100 */
[--C-:B------:R-:W-:Y:S02]  /*0e10*/  HADD2.F32 R138, -RZ, R93.reuse.H0_H0 ;  /* 0x2000005dff8a7230 */ /* 0x100fe40000004100 */
[----:B------:R-:W-:Y:S01]  /*0e20*/  HADD2.F32 R134, -RZ, R92.H0_H0 ;  /* 0x2000005cff867230 */ /* 0x000fe20000004100 */
[C---:B------:R-:W-:Y:S01]  /*0e30*/  FADD.FTZ R137, -R151.reuse, R136 ;  /* 0x0000008897897221 */ /* 0x040fe20000010100 */
[----:B------:R-:W-:Y:S01]  /*0e40*/  HADD2.F32 R140, -RZ, R93.H1_H1 ;  /* 0x3000005dff8c7230 */ /* 0x000fe20000004100 */
[C---:B0-----:R-:W-:Y:S01]  /*0e50*/  FADD.FTZ R121, -R151.reuse, R138 ;  /* 0x0000008a97797221 */ /* 0x041fe20000010100 */
[--C-:B------:R-:W-:Y:S01]  /*0e60*/  HADD2.F32 R92, -RZ, R94.reuse.H0_H0 ;  /* 0x2000005eff5c7230 */ /* 0x100fe20000004100 */
[C---:B------:R-:W-:Y:S01]  /*0e70*/  FADD.FTZ R117, -R151.reuse, R134 ;  /* 0x0000008697757221 */ /* 0x040fe20000010100 */
[----:B------:R-:W-:Y:S01]  /*0e80*/  HADD2.F32 R94, -RZ, R94.H1_H1 ;  /* 0x3000005eff5e7230 */ /* 0x000fe20000004100 */
[C---:B------:R-:W-:Y:S01]  /*0e90*/  FADD.FTZ R143, -R151.reuse, R140 ;  /* 0x0000008c978f7221 */ /* 0x040fe20000010100 */
[--C-:B------:R-:W-:Y:S01]  /*0ea0*/  HADD2.F32 R142, -RZ, R95.reuse.H0_H0 ;  /* 0x2000005fff8e7230 */ /* 0x100fe20000004100 */
[C---:B-----5:R-:W-:Y:S01]  /*0eb0*/  FMUL.FTZ R134, R114.reuse, R137 ;  /* 0x0000008972867220 */ /* 0x060fe20000410000 */
[----:B------:R-:W-:Y:S01]  /*0ec0*/  HADD2.F32 R144, -RZ, R95.H1_H1 ;  /* 0x3000005fff907230 */ /* 0x000fe20000004100 */
[----:B------:R-:W-:Y:S01]  /*0ed0*/  FADD.FTZ R155, -R151, R94 ;  /* 0x0000005e979b7221 */ /* 0x000fe20000010100 */
[--C-:B---3--:R-:W-:Y:S01]  /*0ee0*/  HADD2.F32 R95, -RZ, R96.reuse.H0_H0 ;  /* 0x20000060ff5f7230 */ /* 0x108fe20000004100 */
[C---:B------:R-:W-:Y:S01]  /*0ef0*/  FMUL.FTZ R137, R114.reuse, R121 ;  /* 0x0000007972897220 */ /* 0x040fe20000410000 */
        /* <DEDUP_REMOVED lines=9> */
[-C--:B------:R-:W-:Y:S01]  /*0f90*/  FFMA.FTZ R82, R137, R141.reuse, R82 ;  /* 0x0000008d89527223 */ /* 0x080fe20000010052 */
[----:B------:R-:W-:Y:S01]  /*0fa0*/  HADD2.F32 R93, -RZ, R99.H0_H0 ;  /* 0x20000063ff5d7230 */ /* 0x000fe20000004100 */
[----:B------:R-:W-:-:S02]  /*0fb0*/  FMUL.FTZ R140, R8, R141 ;  /* 0x0000008d088c7220 */ /* 0x000fc40000410000 */
[----:B------:R-:W-:Y:S02]  /*0fc0*/  FADD.FTZ R43, R43, R94 ;  /* 0x0000005e2b2b7221 */ /* 0x000fe40000010000 */
[-C--:B------:R-:W-:Y:S02]  /*0fd0*/  FFMA.FTZ R83, R138, R94.reuse, R83 ;  /* 0x0000005e8a537223 */ /* 0x080fe40000010053 */
        /* <DEDUP_REMOVED lines=8> */
[----:B------:R-:W-:Y:S01]  /*1060*/  FADD.FTZ R145, -R151, R92 ;  /* 0x0000005c97917221 */ /* 0x000fe20000010100 */
[----:B------:R-:W-:Y:S01]  /*1070*/  HADD2.F32 R92, -RZ, R99.H1_H1 ;  /* 0x30000063ff5c7230 */ /* 0x000fe20000004100 */
[----:B------:R-:W-:-:S02]  /*1080*/  FADD.FTZ R94, R95, R140 ;  /* 0x0000008c5f5e7221 */ /* 0x000fc40000010000 */
[----:B------:R-:W-:Y:S02]  /*1090*/  FFMA.FTZ R152, R137, R140, R152 ;  /* 0x0000008c89987223 */ /* 0x000fe40000010098 */
[----:B------:R-:W-:Y:S02]  /*10a0*/  FADD.FTZ R147, -R151, R142 ;  /* 0x0000008e97937221 */ /* 0x000fe40000010100 */
[----:B------:R-:W-:Y:S02]  /*10b0*/  FMUL.FTZ R143, R114, R145 ;  /* 0x00000091728f7220 */ /* 0x000fe40000410000 */
[----:B------:R-:W-:Y:S02]  /*10c0*/  FMUL.FTZ R142, R6, R97 ;  /* 0x00000061068e7220 */ /* 0x000fe40000410000 */
[----:B------:R-:W-:Y:S02]  /*10d0*/  FADD.FTZ R95, R94, R141 ;  /* 0x0000008d5e5f7221 */ /* 0x000fe40000010000 */
[----:B------:R-:W-:-:S02]  /*10e0*/  FFMA.FTZ R152, R138, R141, R152 ;  /* 0x0000008d8a987223 */ /* 0x000fc40000010098 */
[----:B------:R-:W-:Y:S02]  /*10f0*/  FADD.FTZ R149, -R151, R144 ;  /* 0x0000009097957221 */ /* 0x000fe40000010100 */
        /* <DEDUP_REMOVED lines=24> */
.L_x_979:
[----:B------:R-:W-:Y:S05]  /*1280*/  BSYNC B1 ;  /* 0x0000000000017941 */ /* 0x000fea0003800000 */
.L_x_974:
[----:B------:R-:W-:Y:S05]  /*1290*/  BRA.DIV ~URZ, `(.L_x_982) ;  /* 0x000027b27f007947 */ /* 0x000fea000b800000 */
[----:B------:R1:W2:Y:S02]  /*12a0*/  SHFL.BFLY PT, R94, R153, 0x1, 0x1f ;  /* 0x0c201f00995e7f89 */ /* 0x0002a400000e0000 */
.L_x_1047:
        /* <DEDUP_REMOVED lines=18> */
.L_x_1048:
[----:B-----5:R-:W-:Y:S01]  /*13d0*/  ISETP.GE.AND P4, PT, R115, 0x1, PT ;  /* 0x000000017300780c */ /* 0x020fe20003f86270 */
[----:B---3--:R-:W-:Y:S01]  /*13e0*/  FADD.FTZ R97, R99, R96 ;  /* 0x0000006063617221 */ /* 0x008fe20000010000 */
[----:B-1----:R-:W-:Y:S01]  /*13f0*/  HFMA2.MMA R96, -RZ, RZ, 0, 0 ;  /* 0x00000000ff607435 */ /* 0x002fe200000001ff */
[----:B--2---:R-:W-:Y:S01]  /*1400*/  FADD.FTZ R98, R93, R98 ;  /* 0x000000625d627221 */ /* 0x004fe20000010000 */
[----:B------:R-:W-:Y:S01]  /*1410*/  BSSY B1, `(.L_x_984) ;  /* 0x00000d2000017945 */ /* 0x000fe20003800000 */
        /* <DEDUP_REMOVED lines=11> */
[----:B------:R-:W-:-:S05]  /*14d0*/  MOV R89, 0x10 ;  /* 0x0000001000597802 */ /* 0x000fca0000000f00 */
[----:B------:R-:W-:-:S06]  /*14e0*/  IMAD.WIDE.U32 R88, R96, R89, c[0x0][0x170] ;  /* 0x00005c0060587625 */ /* 0x000fcc00078e0059 */
[----:B------:R-:W5:Y:S02]  /*14f0*/  LDG.E.128 R88, [R88.64] ;  /* 0x0000000458587981 */ /* 0x000f64000c1e1d00 */
.L_x_987:
[----:B------:R-:W-:Y:S05]  /*1500*/  BSYNC B2 ;  /* 0x0000000000027941 */ /* 0x000fea0003800000 */
.L_x_986:
        /* <DEDUP_REMOVED lines=8> */
[----:B------:R-:W-:Y:S01]  /*1590*/  HADD2.F32 R93, -RZ, R76.H0_H0 ;  /* 0x2000004cff5d7230 */ /* 0x000fe20000004100 */
[----:B------:R-:W-:Y:S05]  /*15a0*/  BRA `(.L_x_990) ;  /* 0x000000b000007947 */ /* 0x000fea0003800000 */
.L_x_989:
        /* <DEDUP_REMOVED lines=9> */
[----:B------:R-:W-:-:S05]  /*1640*/  @P5 HADD2.F32 R92, -RZ, R76.H0_H0 ;  /* 0x2000004cff5c5230 */ /* 0x000fca0000004100 */
[----:B------:R-:W-:Y:S02]  /*1650*/  @P5 FADD.FTZ R93, R93, R92 ;  /* 0x0000005c5d5d5221 */ /* 0x000fe40000010000 */
.L_x_990:
[----:B------:R-:W-:Y:S05]  /*1660*/  BSYNC B2 ;  /* 0x0000000000027941 */ /* 0x000fea0003800000 */
.L_x_988:
[----:B------:R-:W-:Y:S01]  /*1670*/  ISETP.NE.U32.AND P0, PT, RZ, c[0x0][0x258], PT ;  /* 0x00009600ff007a0c */ /* 0x000fe20003f05070 */
[----:B------:R-:W-:Y:S01]  /*1680*/  @P4 FMUL.FTZ R95, R93, c[0x0][0x1ec] ;  /* 0x00007b005d5f4a20 */ /* 0x000fe20000410000 */
[----:B-----5:R-:W-:Y:S01]  /*1690*/  @P4 HADD2.F32 R92, -RZ, R88.H0_H0 ;  /* 0x20000058ff5c4230 */ /* 0x020fe20000004100 */
[----:B------:R-:W-:Y:S01]  /*16a0*/  BSSY B2, `(.L_x_991) ;  /* 0x0000014000027945 */ /* 0x000fe20003800000 */
[----:B------:R-:W-:Y:S01]  /*16b0*/  ISETP.NE.AND.EX P0, PT, RZ, c[0x0][0x25c], PT, P0 ;  /* 0x00009700ff007a0c */ /* 0x000fe20003f05300 */
[----:B------:R-:W-:Y:S02]  /*16c0*/  @P4 FMUL.FTZ R94, R0, R95 ;  /* 0x0000005f005e4220 */ /* 0x000fe40000410000 */
[----:B------:R-:W-:-:S03]  /*16d0*/  @P4 FFMA.FTZ R60, R95, R92, R60 ;  /* 0x0000005c5f3c4223 */ /* 0x000fc6000001003c */
[----:B------:R-:W-:-:S04]  /*16e0*/  @P4 F2FP.PACK_AB R94, RZ, R94 ;  /* 0x0000005eff5e423e */ /* 0x000fc800000000ff */
[----:B------:R-:W-:-:S03]  /*16f0*/  @P4 PRMT R44, R94, 0x7610, R44 ;  /* 0x000076105e2c4816 */ /* 0x000fc6000000002c */
[----:B------:R-:W-:-:S04]  /*1700*/  @P0 F2FP.PACK_AB R93, RZ, R93 ;  /* 0x0000005dff5d023e */ /* 0x000fc800000000ff */
[----:B------:R-:W-:Y:S01]  /*1710*/  @P0 PRMT R36, R93, 0x7610, R36 ;  /* 0x000076105d240816 */ /* 0x000fe20000000024 */
[----:B------:R-:W-:Y:S05]  /*1720*/  @P3 BRA `(.L_x_992) ;  /* 0x0000004000003947 */ /* 0x000fea0003800000 */
[----:B------:R-:W-:Y:S01]  /*1730*/  MOV R93, RZ ;  /* 0x000000ff005d7202 */ /* 0x000fe20000000f00 */
[----:B------:R-:W-:Y:S05]  /*1740*/  @!P5 BRA `(.L_x_993) ;  /* 0x000000900000d947 */ /* 0x000fea0003800000 */
[----:B------:R-:W-:Y:S01]  /*1750*/  HADD2.F32 R93, -RZ, R76.H1_H1 ;  /* 0x3000004cff5d7230 */ /* 0x000fe20000004100 */
[----:B------:R-:W-:Y:S05]  /*1760*/  BRA `(.L_x_993) ;  /* 0x0000007000007947 */ /* 0x000fea0003800000 */
.L_x_992:
[----:B------:R-:W-:-:S04]  /*1770*/  ISETP.NE.AND P6, PT, R2, RZ, PT ;  /* 0x000000ff0200720c */ /* 0x000fc80003fc5270 */
[----:B------:R-:W-:-:S05]  /*1780*/  FSEL R93, R97, RZ, !P6 ;  /* 0x000000ff615d7208 */ /* 0x000fca0007000000 */
[----:B------:R-:W-:-:S04]  /*1790*/  FFMA.FTZ R92, R116, R98, R93 ;  /* 0x00000062745c7223 */ /* 0x000fc8000001005d */
[----:B------:R-:W-:Y:S01]  /*17a0*/  FADD.FTZ R93, R125, -R92 ;  /* 0x8000005c7d5d7221 */ /* 0x000fe20000010000 */
[----:B------:R-:W-:-:S03]  /*17b0*/  @P5 HADD2.F32 R92, -RZ, R76.H1_H1 ;  /* 0x3000004cff5c5230 */ /* 0x000fc60000004100 */
[----:B------:R-:W-:-:S04]  /*17c0*/  FMUL.FTZ R93, R114, R93 ;  /* 0x0000005d725d7220 */ /* 0x000fc80000410000 */
[----:B------:R-:W-:Y:S02]  /*17d0*/  @P5 FADD.FTZ R93, R93, R92 ;  /* 0x0000005c5d5d5221 */ /* 0x000fe40000010000 */
.L_x_993:
[----:B------:R-:W-:Y:S05]  /*17e0*/  BSYNC B2 ;  /* 0x0000000000027941 */ /* 0x000fea0003800000 */
.L_x_991:
[----:B------:R-:W-:Y:S01]  /*17f0*/  @P4 FMUL.FTZ R92, R93, c[0x0][0x1ec] ;  /* 0x00007b005d5c4a20 */ /* 0x000fe20000410000 */
[----:B------:R-:W-:Y:S01]  /*1800*/  @P4 HADD2.F32 R94, -RZ, R88.H1_H1 ;  /* 0x30000058ff5e4230 */ /* 0x000fe20000004100 */
[----:B------:R-:W-:Y:S01]  /*1810*/  @P0 F2FP.PACK_AB R93, RZ, R93 ;  /* 0x0000005dff5d023e */ /* 0x000fe200000000ff */
[----:B------:R-:W-:Y:S01]  /*1820*/  BSSY B2, `(.L_x_994) ;  /* 0x0000012000027945 */ /* 0x000fe20003800000 */
[----:B------:R-:W-:Y:S02]  /*1830*/  @P4 FMUL.FTZ R95, R23, R92 ;  /* 0x0000005c175f4220 */ /* 0x000fe40000410000 */
[----:B------:R-:W-:Y:S01]  /*1840*/  @P4 FFMA.FTZ R61, R92, R94, R61 ;  /* 0x0000005e5c3d4223 */ /* 0x000fe2000001003d */
[----:B------:R-:W-:Y:S02]  /*1850*/  @P0 PRMT R36, R36, 0x5410, R93 ;  /* 0x0000541024240816 */ /* 0x000fe4000000005d */
[----:B------:R-:W-:-:S04]  /*1860*/  @P4 F2FP.PACK_AB R95, RZ, R95 ;  /* 0x0000005fff5f423e */ /* 0x000fc800000000ff */
[----:B------:R-:W-:Y:S01]  /*1870*/  @P4 PRMT R44, R44, 0x5410, R95 ;  /* 0x000054102c2c4816 */ /* 0x000fe2000000005f */
[----:B------:R-:W-:Y:S05]  /*1880*/  @P3 BRA `(.L_x_995) ;  /* 0x0000004000003947 */ /* 0x000fea0003800000 */
[----:B------:R-:W-:Y:S01]  /*1890*/  HFMA2.MMA R93, -RZ, RZ, 0, 0 ;  /* 0x00000000ff5d7435 */ /* 0x000fe200000001ff */
[----:B------:R-:W-:Y:S05]  /*18a0*/  @!P5 BRA `(.L_x_996) ;  /* 0x000000900000d947 */ /* 0x000fea0003800000 */
[----:B------:R-:W-:Y:S01]  /*18b0*/  HADD2.F32 R93, -RZ, R77.H0_H0 ;  /* 0x2000004dff5d7230 */ /* 0x000fe20000004100 */
[----:B------:R-:W-:Y:S05]  /*18c0*/  BRA `(.L_x_996) ;  /* 0x0000007000007947 */ /* 0x000fea0003800000 */
.L_x_995:
[----:B------:R-:W-:Y:S01]  /*18d0*/  ISETP.NE.AND P6, PT, R2, RZ, PT ;  /* 0x000000ff0200720c */ /* 0x000fe20003fc5270 */
[----:B------:R-:W-:-:S03]  /*18e0*/  @P5 HADD2.F32 R92, -RZ, R77.H0_H0 ;  /* 0x2000004dff5c5230 */ /* 0x000fc60000004100 */
[----:B------:R-:W-:-:S05]  /*18f0*/  FSEL R93, R97, RZ, !P6 ;  /* 0x000000ff615d7208 */ /* 0x000fca0007000000 */
[----:B------:R-:W-:-:S04]  /*1900*/  FFMA.FTZ R93, R123, R98, R93 ;  /* 0x000000627b5d7223 */ /* 0x000fc8000001005d */
[----:B------:R-:W-:-:S04]  /*1910*/  FADD.FTZ R93, R124, -R93 ;  /* 0x8000005d7c5d7221 */ /* 0x000fc80000010000 */
[----:B------:R-:W-:-:S04]  /*1920*/  FMUL.FTZ R93, R114, R93 ;  /* 0x0000005d725d7220 */ /* 0x000fc80000410000 */
[----:B------:R-:W-:Y:S02]  /*1930*/  @P5 FADD.FTZ R93, R93, R92 ;  /* 0x0000005c5d5d5221 */ /* 0x000fe40000010000 */
.L_x_996:
[----:B------:R-:W-:Y:S05]  /*1940*/  BSYNC B2 ;  /* 0x0000000000027941 */ /* 0x000fea0003800000 */
.L_x_994:
[----:B------:R-:W-:Y:S01]  /*1950*/  @P4 FMUL.FTZ R95, R93, c[0x0][0x1ec] ;  /* 0x00007b005d5f4a20 */ /* 0x000fe20000410000 */
[----:B------:R-:W-:Y:S01]  /*1960*/  @P4 HADD2.F32 R92, -RZ, R89.H0_H0 ;  /* 0x20000059ff5c4230 */ /* 0x000fe20000004100 */
        /* <DEDUP_REMOVED lines=8> */
[----:B------:R-:W-:Y:S01]  /*19f0*/  MOV R93, RZ ;  /* 0x000000ff005d7202 */ /* 0x000fe20000000f00 */
[----:B------:R-:W-:Y:S05]  /*1a00*/  @!P5 BRA `(.L_x_999) ;  /* 0x000000900000d947 */ /* 0x000fea0003800000 */
[----:B------:R-:W-:Y:S01]  /*1a10*/  HADD2.F32 R93, -RZ, R77.H1_H1 ;  /* 0x3000004dff5d7230 */ /* 0x000fe20000004100 */
[----:B------:R-:W-:Y:S05]  /*1a20*/  BRA `(.L_x_999) ;  /* 0x0000007000007947 */ /* 0x000fea0003800000 */
.L_x_998:
[----:B------:R-:W-:-:S04]  /*1a30*/  ISETP.NE.AND P6, PT, R2, RZ, PT ;  /* 0x000000ff0200720c */ /* 0x000fc80003fc5270 */
[----:B------:R-:W-:-:S05]  /*1a40*/  FSEL R93, R97, RZ, !P6 ;  /* 0x000000ff615d7208 */ /* 0x000fca0007000000 */
[----:B------:R-:W-:-:S04]  /*1a50*/  FFMA.FTZ R92, R122, R98, R93 ;  /* 0x000000627a5c7223 */ /* 0x000fc8000001005d */
[----:B------:R-:W-:Y:S01]  /*1a60*/  FADD.FTZ R93, R129, -R92 ;  /* 0x8000005c815d7221 */ /* 0x000fe20000010000 */
[----:B------:R-:W-:-:S03]  /*1a70*/  @P5 HADD2.F32 R92, -RZ, R77.H1_H1 ;  /* 0x3000004dff5c5230 */ /* 0x000fc60000004100 */
[----:B------:R-:W-:-:S04]  /*1a80*/  FMUL.FTZ R93, R114, R93 ;  /* 0x0000005d725d7220 */ /* 0x000fc80000410000 */
[----:B------:R-:W-:Y:S02]  /*1a90*/  @P5 FADD.FTZ R93, R93, R92 ;  /* 0x0000005c5d5d5221 */ /* 0x000fe40000010000 */
.L_x_999:
[----:B------:R-:W-:Y:S05]  /*1aa0*/  BSYNC B2 ;  /* 0x0000000000027941 */ /* 0x000fea0003800000 */
.L_x_997:
        /* <DEDUP_REMOVED lines=14> */
.L_x_1001:
[----:B------:R-:W-:Y:S01]  /*1b90*/  ISETP.NE.AND P6, PT, R2, RZ, PT ;  /* 0x000000ff0200720c */ /* 0x000fe20003fc5270 */
[----:B------:R-:W-:-:S03]  /*1ba0*/  @P5 HADD2.F32 R92, -RZ, R78.H0_H0 ;  /* 0x2000004eff5c5230 */ /* 0x000fc60000004100 */
[----:B------:R-:W-:-:S05]  /*1bb0*/  FSEL R93, R97, RZ, !P6 ;  /* 0x000000ff615d7208 */ /* 0x000fca0007000000 */
[----:B------:R-:W-:-:S04]  /*1bc0*/  FFMA.FTZ R93, R127, R98, R93 ;  /* 0x000000627f5d7223 */ /* 0x000fc8000001005d */
[----:B------:R-:W-:-:S04]  /*1bd0*/  FADD.FTZ R93, R126, -R93 ;  /* 0x8000005d7e5d7221 */ /* 0x000fc80000010000 */
[----:B------:R-:W-:-:S04]  /*1be0*/  FMUL.FTZ R93, R114, R93 ;  /* 0x0000005d725d7220 */ /* 0x000fc80000410000 */
[----:B------:R-:W-:Y:S02]  /*1bf0*/  @P5 FADD.FTZ R93, R93, R92 ;  /* 0x0000005c5d5d5221 */ /* 0x000fe40000010000 */
.L_x_1002:
[----:B------:R-:W-:Y:S05]  /*1c00*/  BSYNC B2 ;  /* 0x0000000000027941 */ /* 0x000fea0003800000 */
.L_x_1000:
        /* <DEDUP_REMOVED lines=14> */
.L_x_1004:
[----:B------:R-:W-:-:S04]  /*1cf0*/  ISETP.NE.AND P6, PT, R2, RZ, PT ;  /* 0x000000ff0200720c */ /* 0x000fc80003fc5270 */
[----:B------:R-:W-:-:S05]  /*1d00*/  FSEL R93, R97, RZ, !P6 ;  /* 0x000000ff615d7208 */ /* 0x000fca0007000000 */
[----:B------:R-:W-:-:S04]  /*1d10*/  FFMA.FTZ R92, R128, R98, R93 ;  /* 0x00000062805c7223 */ /* 0x000fc8000001005d */
[----:B------:R-:W-:Y:S01]  /*1d20*/  FADD.FTZ R93, R131, -R92 ;  /* 0x8000005c835d7221 */ /* 0x000fe20000010000 */
[----:B------:R-:W-:-:S03]  /*1d30*/  @P5 HADD2.F32 R92, -RZ, R78.H1_H1 ;  /* 0x3000004eff5c5230 */ /* 0x000fc60000004100 */
[----:B------:R-:W-:-:S04]  /*1d40*/  FMUL.FTZ R93, R114, R93 ;  /* 0x0000005d725d7220 */ /* 0x000fc80000410000 */
[----:B------:R-:W-:Y:S02]  /*1d50*/  @P5 FADD.FTZ R93, R93, R92 ;  /* 0x0000005c5d5d5221 */ /* 0x000fe40000010000 */
.L_x_1005:
[----:B------:R-:W-:Y:S05]  /*1d60*/  BSYNC B2 ;  /* 0x0000000000027941 */ /* 0x000fea0003800000 */
.L_x_1003:
        /* <DEDUP_REMOVED lines=14> */
.L_x_1007:
[----:B------:R-:W-:Y:S01]  /*1e50*/  ISETP.NE.AND P6, PT, R2, RZ, PT ;  /* 0x000000ff0200720c */ /* 0x000fe20003fc5270 */
[----:B------:R-:W-:-:S03]  /*1e60*/  @P5 HADD2.F32 R92, -RZ, R79.H0_H0 ;  /* 0x2000004fff5c5230 */ /* 0x000fc60000004100 */
[----:B------:R-:W-:-:S05]  /*1e70*/  FSEL R93, R97, RZ, !P6 ;  /* 0x000000ff615d7208 */ /* 0x000fca0007000000 */
[----:B------:R-:W-:-:S04]  /*1e80*/  FFMA.FTZ R93, R133, R98, R93 ;  /* 0x00000062855d7223 */ /* 0x000fc8000001005d */
[----:B------:R-:W-:-:S04]  /*1e90*/  FADD.FTZ R93, R130, -R93 ;  /* 0x8000005d825d7221 */ /* 0x000fc80000010000 */
[----:B------:R-:W-:-:S04]  /*1ea0*/  FMUL.FTZ R93, R114, R93 ;  /* 0x0000005d725d7220 */ /* 0x000fc80000410000 */
[----:B------:R-:W-:Y:S02]  /*1eb0*/  @P5 FADD.FTZ R93, R93, R92 ;  /* 0x0000005c5d5d5221 */ /* 0x000fe40000010000 */
.L_x_1008:
[----:B------:R-:W-:Y:S05]  /*1ec0*/  BSYNC B2 ;  /* 0x0000000000027941 */ /* 0x000fea0003800000 */
.L_x_1006:
        /* <DEDUP_REMOVED lines=14> */
.L_x_1010:
[----:B------:R-:W-:-:S04]  /*1fb0*/  ISETP.NE.AND P6, PT, R2, RZ, PT ;  /* 0x000000ff0200720c */ /* 0x000fc80003fc5270 */
[----:B------:R-:W-:-:S05]  /*1fc0*/  FSEL R93, R97, RZ, !P6 ;  /* 0x000000ff615d7208 */ /* 0x000fca0007000000 */
[----:B------:R-:W-:-:S04]  /*1fd0*/  FFMA.FTZ R92, R132, R98, R93 ;  /* 0x00000062845c7223 */ /* 0x000fc8000001005d */
[----:B------:R-:W-:Y:S01]  /*1fe0*/  FADD.FTZ R93, R135, -R92 ;  /* 0x8000005c875d7221 */ /* 0x000fe20000010000 */
[----:B------:R-:W-:-:S03]  /*1ff0*/  @P5 HADD2.F32 R92, -RZ, R79.H1_H1 ;  /* 0x3000004fff5c5230 */ /* 0x000fc60000004100 */
[----:B------:R-:W-:-:S04]  /*2000*/  FMUL.FTZ R93, R114, R93 ;  /* 0x0000005d725d7220 */ /* 0x000fc80000410000 */
[----:B------:R-:W-:Y:S02]  /*2010*/  @P5 FADD.FTZ R93, R93, R92 ;  /* 0x0000005c5d5d5221 */ /* 0x000fe40000010000 */
.L_x_1011:
[----:B------:R-:W-:Y:S05]  /*2020*/  BSYNC B2 ;  /* 0x0000000000027941 */ /* 0x000fea0003800000 */
.L_x_1009:
[----:B0-----:R-:W-:Y:S01]  /*2030*/  @P4 FMUL.FTZ R120, R93, c[0x0][0x1ec] ;  /* 0x00007b005d784a20 */ /* 0x001fe20000410000 */
[----:B------:R-:W-:Y:S02]  /*2040*/  @P0 MOV R92, 0x10 ;  /* 0x00000010005c0802 */ /* 0x000fe40000000f00 */
[----:B------:R-:W-:Y:S01]  /*2050*/  @P4 MOV R95, 0x10 ;  /* 0x00000010005f4802 */ /* 0x000fe20000000f00 */
[----:B------:R-:W-:Y:S01]  /*2060*/  @P4 FMUL.FTZ R94, R105, R120 ;  /* 0x00000078695e4220 */ /* 0x000fe20000410000 */
[----:B------:R-:W-:Y:S01]  /*2070*/  @P0 F2FP.PACK_AB R99, RZ, R93 ;  /* 0x0000005dff63023e */ /* 0x000fe200000000ff */
[C---:B------:R-:W-:Y:S01]  /*2080*/  @P0 IMAD.WIDE.U32 R92, R113.reuse, R92, c[0x0][0x258] ;  /* 0x00009600715c0625 */ /* 0x040fe200078e005c */
[----:B------:R-:W-:Y:S02]  /*2090*/  IADD3 R113, R113, 0x20, RZ ;  /* 0x0000002071717810 */ /* 0x000fe40007ffe0ff */
[----:B------:R-:W-:Y:S01]  /*20a0*/  @P4 F2FP.PACK_AB R115, RZ, R94 ;  /* 0x0000005eff73423e */ /* 0x000fe200000000ff */
[----:B------:R-:W-:Y:S01]  /*20b0*/  @P4 IMAD.WIDE.U32 R94, R96, R95, c[0x0][0x248] ;  /* 0x00009200605e4625 */ /* 0x000fe200078e005f */
[----:B------:R-:W-:Y:S01]  /*20c0*/  @P0 PRMT R39, R39, 0x5410, R99 ;  /* 0x0000541027270816 */ /* 0x000fe20000000063 */
[----:B------:R-:W-:Y:S01]  /*20d0*/  @P4 HADD2.F32 R99, -RZ, R91.H1_H1 ;  /* 0x3000005bff634230 */ /* 0x000fe20000004100 */
[----:B------:R-:W-:-:S02]  /*20e0*/  @P4 PRMT R47, R47, 0x5410, R115 ;  /* 0x000054102f2f4816 */ /* 0x000fc40000000073 */
[----:B------:R-:W-:Y:S01]  /*20f0*/  IADD3 R96, R96, 0x20, RZ ;  /* 0x0000002060607810 */ /* 0x000fe20007ffe0ff */
[----:B------:R0:W-:Y:S01]  /*2100*/  @P0 STG.E.128 [R92.64], R36 ;  /* 0x000000245c000986 */ /* 0x0001e2000c101d04 */
[----:B------:R-:W-:-:S03]  /*2110*/  @P4 FFMA.FTZ R67, R120, R99, R67 ;  /* 0x0000006378434223 */ /* 0x000fc60000010043 */
[----:B------:R0:W-:Y:S04]  /*2120*/  @P4 STG.E.128 [R94.64], R44 ;  /* 0x0000002c5e004986 */ /* 0x0001e8000c101d04 */
.L_x_985:
[----:B------:R-:W-:Y:S05]  /*2130*/  BSYNC B1 ;  /* 0x0000000000017941 */ /* 0x000fea0003800000 */
.L_x_984:
[----:B------:R-:W-:Y:S01]  /*2140*/  BSSY B1, `(.L_x_1012) ;  /* 0x00000c8000017945 */ /* 0x000fe20003800000 */
[----:B------:R-:W-:Y:S05]  /*2150*/  @!P2 BRA `(.L_x_1013) ;  /* 0x00000c600000a947 */ /* 0x000fea0003800000 */
[----:B------:R-:W-:Y:S01]  /*2160*/  BSSY B2, `(.L_x_1014) ;  /* 0x0000005000027945 */ /* 0x000fe20003800000 */
[----:B------:R-:W-:Y:S05]  /*2170*/  @!P4 BRA `(.L_x_1015) ;  /* 0x000000300000c947 */ /* 0x000fea0003800000 */
[----:B------:R-:W-:-:S10]  /*2180*/  HFMA2.MMA R89, -RZ, RZ, 0, 9.5367431640625e-07 ;  /* 0x00000010ff597435 */ /* 0x000fd400000001ff */
[----:B------:R-:W-:-:S06]  /*2190*/  IMAD.WIDE.U32 R88, R96, R89, c[0x0][0x170] ;  /* 0x00005c0060587625 */ /* 0x000fcc00078e0059 */
[----:B------:R-:W5:Y:S02]  /*21a0*/  LDG.E.128 R88, [R88.64] ;  /* 0x0000000458587981 */ /* 0x000f64000c1e1d00 */
.L_x_1015:
[----:B------:R-:W-:Y:S05]  /*21b0*/  BSYNC B2 ;  /* 0x0000000000027941 */ /* 0x000fea0003800000 */
.L_x_1014:
[----:B------:R-:W-:Y:S01]  /*21c0*/  BSSY B2, `(.L_x_1016) ;  /* 0x0000015000027945 */ /* 0x000fe20003800000 */
[----:B------:R-:W-:Y:S05]  /*21d0*/  @P3 BRA `(.L_x_1017) ;  /* 0x0000008000003947 */ /* 0x000fea0003800000 */
[----:B------:R-:W-:Y:S01]  /*21e0*/  ULDC.64 UR6, c[0x0][0x218] ;  /* 0x0000860000067ab9 */ /* 0x000fe20000000a00 */
[----:B0-----:R-:W-:Y:S01]  /*21f0*/  MOV R93, RZ ;  /* 0x000000ff005d7202 */ /* 0x001fe20000000f00 */
[----:B------:R-:W-:-:S04]  /*2200*/  UISETP.NE.U32.AND UP0, UPT, URZ, UR6, UPT ;  /* 0x000000063f00728c */ /* 0x000fc8000bf05070 */
[----:B------:R-:W-:-:S06]  /*2210*/  UISETP.NE.AND.EX UP0, UPT, URZ, UR7, UPT, UP0 ;  /* 0x000000073f00728c */ /* 0x000fcc000bf05300 */
[----:B------:R-:W-:-:S13]  /*2220*/  PLOP3.LUT P5, PT, PT, PT, UP0, 0x80, 0x0 ;  /* 0x000000000000781c */ /* 0x000fda0003faf008 */
[----:B------:R-:W-:Y:S05]  /*2230*/  @!P5 BRA `(.L_x_1018) ;  /* 0x000000d00000d947 */ /* 0x000fea0003800000 */
[----:B------:R-:W-:Y:S01]  /*2240*/  HADD2.F32 R93, -RZ, R24.H0_H0 ;  /* 0x20000018ff5d7230 */ /* 0x000fe20000004100 */
[----:B------:R-:W-:Y:S05]  /*2250*/  BRA `(.L_x_1018) ;  /* 0x000000b000007947 */ /* 0x000fea0003800000 */
.L_x_1017:
[----:B------:R-:W-:Y:S01]  /*2260*/  ULDC.64 UR6, c[0x0][0x218] ;  /* 0x0000860000067ab9 */ /* 0x000fe20000000a00 */
[----:B------:R-:W-:Y:S01]  /*2270*/  ISETP.NE.AND P0, PT, R2, RZ, PT ;  /* 0x000000ff0200720c */ /* 0x000fe20003f05270 */
[----:B------:R-:W-:-:S03]  /*2280*/  UISETP.NE.U32.AND UP0, UPT, URZ, UR6, UPT ;  /* 0x000000063f00728c */ /* 0x000fc6000bf05070 */
[----:B0-----:R-:W-:Y:S01]  /*2290*/  FSEL R93, R97, RZ, !P0 ;  /* 0x000000ff615d7208 */ /* 0x001fe20004000000 */
[----:B------:R-:W-:-:S04]  /*22a0*/  UISETP.NE.AND.EX UP0, UPT, URZ, UR7, UPT, UP0 ;  /* 0x000000073f00728c */ /* 0x000fc8000bf05300 */
[----:B------:R-:W-:Y:S02]  /*22b0*/  FFMA.FTZ R93, R117, R98, R93 ;  /* 0x00000062755d7223 */ /* 0x000fe4000001005d */
[----:B------:R-:W-:Y:S02]  /*22c0*/  PLOP3.LUT P5, PT, PT, PT, UP0, 0x80, 0x0 ;  /* 0x000000000000781c */ /* 0x000fe40003faf008 */
[----:B------:R-:W-:-:S04]  /*22d0*/  FADD.FTZ R93, R136, -R93 ;  /* 0x8000005d885d7221 */ /* 0x000fc80000010000 */
[----:B------:R-:W-:-:S07]  /*22e0*/  FMUL.FTZ R93, R114, R93 ;  /* 0x0000005d725d7220 */ /* 0x000fce0000410000 */
[----:B------:R-:W-:-:S05]  /*22f0*/  @P5 HADD2.F32 R92, -RZ, R24.H0_H0 ;  /* 0x20000018ff5c5230 */ /* 0x000fca0000004100 */
[----:B------:R-:W-:Y:S02]  /*2300*/  @P5 FADD.FTZ R93, R93, R92 ;  /* 0x0000005c5d5d5221 */ /* 0x000fe40000010000 */
.L_x_1018:
[----:B------:R-:W-:Y:S05]  /*2310*/  BSYNC B2 ;  /* 0x0000000000027941 */ /* 0x000fea0003800000 */
.L_x_1016:
[----:B------:R-:W-:Y:S01]  /*2320*/  ISETP.NE.U32.AND P0, PT, RZ, c[0x0][0x258], PT ;  /* 0x00009600ff007a0c */ /* 0x000fe20003f05070 */
[----:B------:R-:W-:Y:S01]  /*2330*/  @P4 FMUL.FTZ R92, R93, c[0x0][0x1ec] ;  /* 0x00007b005d5c4a20 */ /* 0x000fe20000410000 */
[----:B-----5:R-:W-:Y:S01]  /*2340*/  @P4 HADD2.F32 R95, -RZ, R88.H0_H0 ;  /* 0x20000058ff5f4230 */ /* 0x020fe20000004100 */
[----:B------:R-:W-:Y:S01]  /*2350*/  BSSY B2, `(.L_x_1019) ;  /* 0x0000014000027945 */ /* 0x000fe20003800000 */
[----:B------:R-:W-:Y:S01]  /*2360*/  ISETP.NE.AND.EX P0, PT, RZ, c[0x0][0x25c], PT, P0 ;  /* 0x00009700ff007a0c */ /* 0x000fe20003f05300 */
[-C--:B------:R-:W-:Y:S02]  /*2370*/  @P4 FMUL.FTZ R94, R103, R92.reuse ;  /* 0x0000005c675e4220 */ /* 0x080fe40000410000 */
[----:B------:R-:W-:-:S03]  /*2380*/  @P4 FFMA.FTZ R68, R95, R92, R68 ;  /* 0x0000005c5f444223 */ /* 0x000fc60000010044 */
[----:B------:R-:W-:-:S04]  /*2390*/  @P4 F2FP.PACK_AB R94, RZ, R94 ;  /* 0x0000005eff5e423e */ /* 0x000fc800000000ff */
[----:B------:R-:W-:-:S03]  /*23a0*/  @P4 PRMT R44, R94, 0x7610, R44 ;  /* 0x000076105e2c4816 */ /* 0x000fc6000000002c */
[----:B------:R-:W-:-:S04]  /*23b0*/  @P0 F2FP.PACK_AB R93, RZ, R93 ;  /* 0x0000005dff5d023e */ /* 0x000fc800000000ff */
[----:B------:R-:W-:Y:S01]  /*23c0*/  @P0 PRMT R36, R93, 0x7610, R36 ;  /* 0x000076105d240816 */ /* 0x000fe20000000024 */
[----:B------:R-:W-:Y:S05]  /*23d0*/  @P3 BRA `(.L_x_1020) ;  /* 0x0000004000003947 */ /* 0x000fea0003800000 */
[----:B------:R-:W-:Y:S01]  /*23e0*/  HFMA2.MMA R93, -RZ, RZ, 0, 0 ;  /* 0x00000000ff5d7435 */ /* 0x000fe200000001ff */
[----:B------:R-:W-:Y:S05]  /*23f0*/  @!P5 BRA `(.L_x_1021) ;  /* 0x000000900000d947 */ /* 0x000fea0003800000 */
[----:B------:R-:W-:Y:S01]  /*2400*/  HADD2.F32 R93, -RZ, R24.H1_H1 ;  /* 0x30000018ff5d7230 */ /* 0x000fe20000004100 */
[----:B------:R-:W-:Y:S05]  /*2410*/  BRA `(.L_x_1021) ;  /* 0x0000007000007947 */ /* 0x000fea0003800000 */
.L_x_1020:
[----:B------:R-:W-:-:S04]  /*2420*/  ISETP.NE.AND P6, PT, R2, RZ, PT ;  /* 0x000000ff0200720c */ /* 0x000fc80003fc5270 */
[----:B------:R-:W-:-:S05]  /*2430*/  FSEL R93, R97, RZ, !P6 ;  /* 0x000000ff615d7208 */ /* 0x000fca0007000000 */
[----:B------:R-:W-:-:S04]  /*2440*/  FFMA.FTZ R92, R134, R98, R93 ;  /* 0x00000062865c7223 */ /* 0x000fc8000001005d */
[----:B------:R-:W-:Y:S01]  /*2450*/  FADD.FTZ R93, R139, -R92 ;  /* 0x8000005c8b5d7221 */ /* 0x000fe20000010000 */
[----:B------:R-:W-:-:S03]  /*2460*/  @P5 HADD2.F32 R92, -RZ, R24.H1_H1 ;  /* 0x30000018ff5c5230 */ /* 0x000fc60000004100 */
[----:B------:R-:W-:-:S04]  /*2470*/  FMUL.FTZ R93, R114, R93 ;  /* 0x0000005d725d7220 */ /* 0x000fc80000410000 */
[----:B------:R-:W-:Y:S02]  /*2480*/  @P5 FADD.FTZ R93, R93, R92 ;  /* 0x0000005c5d5d5221 */ /* 0x000fe40000010000 */
.L_x_1021:
[----:B------:R-:W-:Y:S05]  /*2490*/  BSYNC B2 ;  /* 0x0000000000027941 */ /* 0x000fea0003800000 */
.L_x_1019:
[----:B------:R-:W-:Y:S01]  /*24a0*/  @P4 FMUL.FTZ R92, R93, c[0x0][0x1ec] ;  /* 0x00007b005d5c4a20 */ /* 0x000fe20000410000 */
[----:B------:R-:W-:Y:S01]  /*24b0*/  @P4 HADD2.F32 R95, -RZ, R88.H1_H1 ;  /* 0x30000058ff5f4230 */ /* 0x000fe20000004100 */
[----:B------:R-:W-:Y:S01]  /*24c0*/  @P0 F2FP.PACK_AB R93, RZ, R93 ;  /* 0x0000005dff5d023e */ /* 0x000fe200000000ff */
[----:B------:R-:W-:Y:S01]  /*24d0*/  BSSY B2, `(.L_x_1022) ;  /* 0x0000012000027945 */ /* 0x000fe20003800000 */
[-C--:B------:R-:W-:Y:S02]  /*24e0*/  @P4 FMUL.FTZ R94, R107, R92.reuse ;  /* 0x0000005c6b5e4220 */ /* 0x080fe40000410000 */
[----:B------:R-:W-:Y:S01]  /*24f0*/  @P4 FFMA.FTZ R69, R95, R92, R69 ;  /* 0x0000005c5f454223 */ /* 0x000fe20000010045 */
[----:B------:R-:W-:Y:S02]  /*2500*/  @P0 PRMT R36, R36, 0x5410, R93 ;  /* 0x0000541024240816 */ /* 0x000fe4000000005d */
[----:B------:R-:W-:-:S04]  /*2510*/  @P4 F2FP.PACK_AB R94, RZ, R94 ;  /* 0x0000005eff5e423e */ /* 0x000fc800000000ff */
[----:B------:R-:W-:Y:S01]  /*2520*/  @P4 PRMT R44, R44, 0x5410, R94 ;  /* 0x000054102c2c4816 */ /* 0x000fe2000000005e */
[----:B------:R-:W-:Y:S05]  /*2530*/  @P3 BRA `(.L_x_1023) ;  /* 0x0000004000003947 */ /* 0x000fea0003800000 */
[----:B------:R-:W-:Y:S01]  /*2540*/  MOV R93, RZ ;  /* 0x000000ff005d7202 */ /* 0x000fe20000000f00 */
[----:B------:R-:W-:Y:S05]  /*2550*/  @!P5 BRA `(.L_x_1024) ;  /* 0x000000900000d947 */ /* 0x000fea0003800000 */
[----:B------:R-:W-:Y:S01]  /*2560*/  HADD2.F32 R93, -RZ, R25.H0_H0 ;  /* 0x20000019ff5d7230 */ /* 0x000fe20000004100 */
[----:B------:R-:W-:Y:S05]  /*2570*/  BRA `(.L_x_1024) ;  /* 0x0000007000007947 */ /* 0x000fea0003800000 */
.L_x_1023:
[----:B------:R-:W-:Y:S01]  /*2580*/  ISETP.NE.AND P6, PT, R2, RZ, PT ;  /* 0x000000ff0200720c */ /* 0x000fe20003fc5270 */
[----:B------:R-:W-:-:S03]  /*2590*/  @P5 HADD2.F32 R92, -RZ, R25.H0_H0 ;  /* 0x20000019ff5c5230 */ /* 0x000fc60000004100 */
[----:B------:R-:W-:-:S05]  /*25a0*/  FSEL R93, R97, RZ, !P6 ;  /* 0x000000ff615d7208 */ /* 0x000fca0007000000 */
[----:B------:R-:W-:-:S04]  /*25b0*/  FFMA.FTZ R93, R137, R98, R93 ;  /* 0x00000062895d7223 */ /* 0x000fc8000001005d */
[----:B------:R-:W-:-:S04]  /*25c0*/  FADD.FTZ R93, R140, -R93 ;  /* 0x8000005d8c5d7221 */ /* 0x000fc80000010000 */
[----:B------:R-:W-:-:S04]  /*25d0*/  FMUL.FTZ R93, R114, R93 ;  /* 0x0000005d725d7220 */ /* 0x000fc80000410000 */
[----:B------:R-:W-:Y:S02]  /*25e0*/  @P5 FADD.FTZ R93, R93, R92 ;  /* 0x0000005c5d5d5221 */ /* 0x000fe40000010000 */
.L_x_1024:
[----:B------:R-:W-:Y:S05]  /*25f0*/  BSYNC B2 ;  /* 0x0000000000027941 */ /* 0x000fea0003800000 */
.L_x_1022:
[----:B------:R-:W-:Y:S01]  /*2600*/  @P4 FMUL.FTZ R95, R93, c[0x0][0x1ec] ;  /* 0x00007b005d5f4a20 */ /* 0x000fe20000410000 */
[----:B------:R-:W-:Y:S01]  /*2610*/  @P4 HADD2.F32 R94, -RZ, R89.H0_H0 ;  /* 0x20000059ff5e4230 */ /* 0x000fe20000004100 */
        /* <DEDUP_REMOVED lines=8> */
[----:B------:R-:W-:Y:S01]  /*26a0*/  HFMA2.MMA R93, -RZ, RZ, 0, 0 ;  /* 0x00000000ff5d7435 */ /* 0x000fe200000001ff */
[----:B------:R-:W-:Y:S05]  /*26b0*/  @!P5 BRA `(.L_x_1027) ;  /* 0x000000900000d947 */ /* 0x000fea0003800000 */
[----:B------:R-:W-:Y:S01]  /*26c0*/  HADD2.F32 R93, -RZ, R25.H1_H1 ;  /* 0x30000019ff5d7230 */ /* 0x000fe20000004100 */
[----:B------:R-:W-:Y:S05]  /*26d0*/  BRA `(.L_x_1027) ;  /* 0x0000007000007947 */ /* 0x000fea0003800000 */
.L_x_1026:
[----:B------:R-:W-:-:S04]  /*26e0*/  ISETP.NE.AND P6, PT, R2, RZ, PT ;  /* 0x000000ff0200720c */ /* 0x000fc80003fc5270 */
[----:B------:R-:W-:-:S05]  /*26f0*/  FSEL R93, R97, RZ, !P6 ;  /* 0x000000ff615d7208 */ /* 0x000fca0007000000 */
[----:B------:R-:W-:-:S04]  /*2700*/  FFMA.FTZ R92, R138, R98, R93 ;  /* 0x000000628a5c7223 */ /* 0x000fc8000001005d */
[----:B------:R-:W-:Y:S01]  /*2710*/  FADD.FTZ R93, R141, -R92 ;  /* 0x8000005c8d5d7221 */ /* 0x000fe20000010000 */
[----:B------:R-:W-:-:S03]  /*2720*/  @P5 HADD2.F32 R92, -RZ, R25.H1_H1 ;  /* 0x30000019ff5c5230 */ /* 0x000fc60000004100 */
[----:B------:R-:W-:-:S04]  /*2730*/  FMUL.FTZ R93, R114, R93 ;  /* 0x0000005d725d7220 */ /* 0x000fc80000410000 */
[----:B------:R-:W-:Y:S02]  /*2740*/  @P5 FADD.FTZ R93, R93, R92 ;  /* 0x0000005c5d5d5221 */ /* 0x000fe40000010000 */
.L_x_1027:
[----:B------:R-:W-:Y:S05]  /*2750*/  BSYNC B2 ;  /* 0x0000000000027941 */ /* 0x000fea0003800000 */
.L_x_1025:
        /* <DEDUP_REMOVED lines=14> */
.L_x_1029:
[----:B------:R-:W-:Y:S01]  /*2840*/  ISETP.NE.AND P6, PT, R2, RZ, PT ;  /* 0x000000ff0200720c */ /* 0x000fe20003fc5270 */
[----:B------:R-:W-:-:S03]  /*2850*/  @P5 HADD2.F32 R92, -RZ, R26.H0_H0 ;  /* 0x2000001aff5c5230 */ /* 0x000fc60000004100 */
[----:B------:R-:W-:-:S05]  /*2860*/  FSEL R93, R97, RZ, !P6 ;  /* 0x000000ff615d7208 */ /* 0x000fca0007000000 */
[----:B------:R-:W-:-:S04]  /*2870*/  FFMA.FTZ R93, R143, R98, R93 ;  /* 0x000000628f5d7223 */ /* 0x000fc8000001005d */
[----:B------:R-:W-:-:S04]  /*2880*/  FADD.FTZ R93, R142, -R93 ;  /* 0x8000005d8e5d7221 */ /* 0x000fc80000010000 */
[----:B------:R-:W-:-:S04]  /*2890*/  FMUL.FTZ R93, R114, R93 ;  /* 0x0000005d725d7220 */ /* 0x000fc80000410000 */
[----:B------:R-:W-:Y:S02]  /*28a0*/  @P5 FADD.FTZ R93, R93, R92 ;  /* 0x0000005c5d5d5221 */ /* 0x000fe40000010000 */
.L_x_1030:
[----:B------:R-:W-:Y:S05]  /*28b0*/  BSYNC B2 ;  /* 0x0000000000027941 */ /* 0x000fea0003800000 */
.L_x_1028:
        /* <DEDUP_REMOVED lines=14> */
.L_x_1032:
[----:B------:R-:W-:-:S04]  /*29a0*/  ISETP.NE.AND P6, PT, R2, RZ, PT ;  /* 0x000000ff0200720c */ /* 0x000fc80003fc5270 */
[----:B------:R-:W-:-:S05]  /*29b0*/  FSEL R93, R97, RZ, !P6 ;  /* 0x000000ff615d7208 */ /* 0x000fca0007000000 */
[----:B------:R-:W-:-:S04]  /*29c0*/  FFMA.FTZ R92, R144, R98, R93 ;  /* 0x00000062905c7223 */ /* 0x000fc8000001005d */
[----:B------:R-:W-:Y:S01]  /*29d0*/  FADD.FTZ R93, R145, -R92 ;  /* 0x8000005c915d7221 */ /* 0x000fe20000010000 */
[----:B------:R-:W-:-:S03]  /*29e0*/  @P5 HADD2.F32 R92, -RZ, R26.H1_H1 ;  /* 0x3000001aff5c5230 */ /* 0x000fc60000004100 */
[----:B------:R-:W-:-:S04]  /*29f0*/  FMUL.FTZ R93, R114, R93 ;  /* 0x0000005d725d7220 */ /* 0x000fc80000410000 */
[----:B------:R-:W-:Y:S02]  /*2a00*/  @P5 FADD.FTZ R93, R93, R92 ;  /* 0x0000005c5d5d5221 */ /* 0x000fe40000010000 */
.L_x_1033:
[----:B------:R-:W-:Y:S05]  /*2a10*/  BSYNC B2 ;  /* 0x0000000000027941 */ /* 0x000fea0003800000 */
.L_x_1031:
        /* <DEDUP_REMOVED lines=14> */
.L_x_1035:
[----:B------:R-:W-:Y:S01]  /*2b00*/  ISETP.NE.AND P6, PT, R2, RZ, PT ;  /* 0x000000ff0200720c */ /* 0x000fe20003fc5270 */
[----:B------:R-:W-:-:S03]  /*2b10*/  @P5 HADD2.F32 R92, -RZ, R27.H0_H0 ;  /* 0x2000001bff5c5230 */ /* 0x000fc60000004100 */
[----:B------:R-:W-:-:S05]  /*2b20*/  FSEL R93, R97, RZ, !P6 ;  /* 0x000000ff615d7208 */ /* 0x000fca0007000000 */
[----:B------:R-:W-:-:S04]  /*2b30*/  FFMA.FTZ R93, R147, R98, R93 ;  /* 0x00000062935d7223 */ /* 0x000fc8000001005d */
[----:B------:R-:W-:-:S04]  /*2b40*/  FADD.FTZ R93, R146, -R93 ;  /* 0x8000005d925d7221 */ /* 0x000fc80000010000 */
[----:B------:R-:W-:-:S04]  /*2b50*/  FMUL.FTZ R93, R114, R93 ;  /* 0x0000005d725d7220 */ /* 0x000fc80000410000 */
[----:B------:R-:W-:Y:S02]  /*2b60*/  @P5 FADD.FTZ R93, R93, R92 ;  /* 0x0000005c5d5d5221 */ /* 0x000fe40000010000 */
.L_x_1036:
[----:B------:R-:W-:Y:S05]  /*2b70*/  BSYNC B2 ;  /* 0x0000000000027941 */ /* 0x000fea0003800000 */
.L_x_1034:
        /* <DEDUP_REMOVED lines=14> */
.L_x_1038:
[----:B------:R-:W-:Y:S01]  /*2c60*/  ISETP.NE.AND P3, PT, R2, RZ, PT ;  /* 0x000000ff0200720c */ /* 0x000fe20003f65270 */
[----:B------:R-:W-:-:S03]  /*2c70*/  @P5 HADD2.F32 R92, -RZ, R27.H1_H1 ;  /* 0x3000001bff5c5230 */ /* 0x000fc60000004100 */
[----:B------:R-:W-:-:S05]  /*2c80*/  FSEL R93, R97, RZ, !P3 ;  /* 0x000000ff615d7208 */ /* 0x000fca0005800000 */
[----:B------:R-:W-:-:S04]  /*2c90*/  FFMA.FTZ R93, R149, R98, R93 ;  /* 0x00000062955d7223 */ /* 0x000fc8000001005d */
[----:B------:R-:W-:-:S04]  /*2ca0*/  FADD.FTZ R93, R148, -R93 ;  /* 0x8000005d945d7221 */ /* 0x000fc80000010000 */
[----:B------:R-:W-:-:S04]  /*2cb0*/  FMUL.FTZ R93, R114, R93 ;  /* 0x0000005d725d7220 */ /* 0x000fc80000410000 */
[----:B------:R-:W-:Y:S02]  /*2cc0*/  @P5 FADD.FTZ R93, R93, R92 ;  /* 0x0000005c5d5d5221 */ /* 0x000fe40000010000 */
.L_x_1039:
[----:B------:R-:W-:Y:S05]  /*2cd0*/  BSYNC B2 ;  /* 0x0000000000027941 */ /* 0x000fea0003800000 */
.L_x_1037:
[----:B------:R-:W-:Y:S01]  /*2ce0*/  @P4 FMUL.FTZ R98, R93, c[0x0][0x1ec] ;  /* 0x00007b005d624a20 */ /* 0x000fe20000410000 */
[----:B------:R-:W-:Y:S02]  /*2cf0*/  @P0 MOV R92, 0x10 ;  /* 0x00000010005c0802 */ /* 0x000fe40000000f00 */
[----:B------:R-:W-:Y:S01]  /*2d00*/  @P4 MOV R95, 0x10 ;  /* 0x00000010005f4802 */ /* 0x000fe20000000f00 */
[----:B------:R-:W-:Y:S01]  /*2d10*/  @P4 FMUL.FTZ R94, R112, R98 ;  /* 0x00000062705e4220 */ /* 0x000fe20000410000 */
[----:B------:R-:W-:Y:S01]  /*2d20*/  @P0 F2FP.PACK_AB R97, RZ, R93 ;  /* 0x0000005dff61023e */ /* 0x000fe200000000ff */
[----:B------:R-:W-:-:S03]  /*2d30*/  @P0 IMAD.WIDE.U32 R92, R113, R92, c[0x0][0x258] ;  /* 0x00009600715c0625 */ /* 0x000fc600078e005c */
[----:B------:R-:W-:Y:S01]  /*2d40*/  @P4 F2FP.PACK_AB R99, RZ, R94 ;  /* 0x0000005eff63423e */ /* 0x000fe200000000ff */
[----:B------:R-:W-:Y:S01]  /*2d50*/  @P4 IMAD.WIDE.U32 R94, R96, R95, c[0x0][0x248] ;  /* 0x00009200605e4625 */ /* 0x000fe200078e005f */
[----:B------:R-:W-:Y:S01]  /*2d60*/  @P0 PRMT R39, R39, 0x5410, R97 ;  /* 0x0000541027270816 */ /* 0x000fe20000000061 */
[----:B------:R-:W-:Y:S01]  /*2d70*/  @P4 HADD2.F32 R96, -RZ, R91.H1_H1 ;  /* 0x3000005bff604230 */ /* 0x000fe20000004100 */
[----:B------:R-:W-:-:S03]  /*2d80*/  @P4 PRMT R47, R47, 0x5410, R99 ;  /* 0x000054102f2f4816 */ /* 0x000fc60000000063 */
[----:B------:R0:W-:Y:S01]  /*2d90*/  @P0 STG.E.128 [R92.64], R36 ;  /* 0x000000245c000986 */ /* 0x0001e2000c101d04 */
[----:B------:R-:W-:-:S03]  /*2da0*/  @P4 FFMA.FTZ R75, R96, R98, R75 ;  /* 0x00000062604b4223 */ /* 0x000fc6000001004b */
[----:B------:R0:W-:Y:S04]  /*2db0*/  @P4 STG.E.128 [R94.64], R44 ;  /* 0x0000002c5e004986 */ /* 0x0001e8000c101d04 */
.L_x_1013:
[----:B------:R-:W-:Y:S05]  /*2dc0*/  BSYNC B1 ;  /* 0x0000000000017941 */ /* 0x000fea0003800000 */
.L_x_1012:
[----:B0-----:R-:W-:-:S04]  /*2dd0*/  MOV R92, c[0x0][0x160] ;  /* 0x00005800005c7a02 */ /* 0x001fc80000000f00 */
[----:B------:R-:W-:-:S04]  /*2de0*/  LEA R19, R92, R19, 0x2 ;  /* 0x000000135c137211 */ /* 0x000fc800078e10ff */
[----:B------:R-:W-:-:S13]  /*2df0*/  ISETP.GE.AND P0, PT, R19, c[0x0][0x164], PT ;  /* 0x0000590013007a0c */ /* 0x000fda0003f06270 */
[----:B------:R-:W-:Y:S01]  /*2e00*/  @P0 CALL.REL.NOINC `(.L_x_973) ;  /* 0x0000001000000944 */ /* 0x000fe20003c00000 */
[----:B------:R-:W-:Y:S05]  /*2e10*/  BRA `(.L_x_1040) ;  /* 0xffffd74000007947 */ /* 0x000fea000383ffff */
.L_x_973:
[----:B0-----:R-:W-:Y:S05]  /*2e20*/  BSYNC B0 ;  /* 0x0000000000007941 */ /* 0x001fea0003800000 */
.L_x_972:
[----:B------:R-:W-:Y:S01]  /*2e30*/  SHF.R.U32.HI R0, RZ, 0x5, R21 ;  /* 0x00000005ff007819 */ /* 0x000fe20000011615 */
[----:B------:R-:W-:Y:S01]  /*2e40*/  WARPSYNC 0xffffffff ;  /* 0xffffffff00007948 */ /* 0x000fe20003800000 */
[C---:B------:R-:W-:Y:S01]  /*2e50*/  LOP3.LUT R2, R21.reuse, 0x1f, RZ, 0xc0, !PT ;  /* 0x0000001f15027812 */ /* 0x040fe200078ec0ff */
        /* <DEDUP_REMOVED lines=116> */
[----:B------:R-:W-:Y:S01]  /*35a0*/  FADD.FTZ R6, R6, R41 ;  /* 0x0000002906067221 */ /* 0x000fe20000010000 */
[----:B----4-:R-:W-:Y:S01]  /*35b0*/  IADD3.X R21, RZ, RZ, RZ, P4, !PT ;  /* 0x000000ffff157210 */ /* 0x010fe200027fe4ff */
[----:B------:R-:W-:-:S03]  /*35c0*/  FADD.FTZ R0, R7, R0 ;  /* 0x0000000007007221 */ /* 0x000fc60000010000 */
[----:B------:R-:W-:Y:S01]  /*35d0*/  SHF.L.U64.HI R21, R10, 0x2, R21 ;  /* 0x000000020a157819 */ /* 0x000fe20000010215 */
[----:B------:R-:W-:Y:S01]  /*35e0*/  FADD.FTZ R28, R28, R43 ;  /* 0x0000002b1c1c7221 */ /* 0x000fe20000010000 */
[----:B------:R-:W-:Y:S01]  /*35f0*/  SHF.L.U32 R10, R10, 0x2, RZ ;  /* 0x000000020a0a7819 */ /* 0x000fe200000006ff */
[----:B------:R-:W-:-:S03]  /*3600*/  FADD.FTZ R19, R26, R3 ;  /* 0x000000031a137221 */ /* 0x000fc60000010000 */
[C---:B------:R-:W-:Y:S02]  /*3610*/  IADD3 R2, P4, R10.reuse, c[0x0][0x228], RZ ;  /* 0x00008a000a027a10 */ /* 0x040fe40007f9e0ff */
[----:B------:R-:W-:Y:S01]  /*3620*/  IADD3 R12, P5, R10, c[0x0][0x220], RZ ;  /* 0x000088000a0c7a10 */ /* 0x000fe20007fbe0ff */
[----:B------:R-:W-:Y:S01]  /*3630*/  FADD.FTZ R47, R6, R47 ;  /* 0x0000002f062f7221 */ /* 0x000fe20000010000 */
[----:B------:R-:W-:Y:S02]  /*3640*/  IADD3 R10, P6, R10, c[0x0][0x240], RZ ;  /* 0x000090000a0a7a10 */ /* 0x000fe40007fde0ff */
[C---:B------:R-:W-:Y:S01]  /*3650*/  IADD3.X R3, R21.reuse, c[0x0][0x22c], RZ, P4, !PT ;  /* 0x00008b0015037a10 */ /* 0x040fe200027fe4ff */
[----:B0-----:R-:W-:Y:S01]  /*3660*/  FADD.FTZ R0, R0, R49 ;  /* 0x0000003100007221 */ /* 0x001fe20000010000 */
[C---:B------:R-:W-:Y:S01]  /*3670*/  IADD3.X R23, R21.reuse, c[0x0][0x224], RZ, P5, !PT ;  /* 0x0000890015177a10 */ /* 0x040fe20002ffe4ff */
[----:B-1----:R-:W-:Y:S01]  /*3680*/  FADD.FTZ R28, R28, R51 ;  /* 0x000000331c1c7221 */ /* 0x002fe20000010000 */
[----:B------:R-:W-:Y:S01]  /*3690*/  IADD3.X R21, R21, c[0x0][0x244], RZ, P6, !PT ;  /* 0x0000910015157a10 */ /* 0x000fe200037fe4ff */
[----:B------:R-:W-:Y:S05]  /*36a0*/  @!P3 BRA `(.L_x_1042) ;  /* 0x000000d00000b947 */ /* 0x000fea0003800000 */
[----:B------:R-:W-:Y:S01]  /*36b0*/  MOV R4, R12 ;  /* 0x0000000c00047202 */ /* 0x000fe20000000f00 */
        /* <DEDUP_REMOVED lines=12> */
.L_x_1042:
[----:B------:R-:W-:Y:S05]  /*3780*/  BSYNC B0 ;  /* 0x0000000000007941 */ /* 0x000fea0003800000 */
.L_x_1041:
        /* <DEDUP_REMOVED lines=16> */
.L_x_1044:
[----:B------:R-:W-:Y:S05]  /*3890*/  BSYNC B0 ;  /* 0x0000000000007941 */ /* 0x000fea0003800000 */
.L_x_1043:
[----:B------:R-:W-:Y:S01]  /*38a0*/  BSSY B0, `(.L_x_1045) ;  /* 0x0000010000007945 */ /* 0x000fe20003800000 */
[----:B---3--:R-:W-:Y:S01]  /*38b0*/  FADD.FTZ R53, R0, R53 ;  /* 0x0000003500357221 */ /* 0x008fe20000010000 */
        /* <DEDUP_REMOVED lines=14> */
.L_x_1046:
[----:B------:R-:W-:Y:S05]  /*39a0*/  BSYNC B0 ;  /* 0x0000000000007941 */ /* 0x000fea0003800000 */
.L_x_1045:
[----:B------:R-:W-:Y:S01]  /*39b0*/  FADD.FTZ R55, R28, R55 ;  /* 0x000000371c377221 */ /* 0x000fe20000010000 */
        /* <DEDUP_REMOVED lines=9> */
.L_x_982:
[----:B0-----:R-:W-:Y:S01]  /*3a50*/  HFMA2.MMA R120, -RZ, RZ, 0, 5.9604644775390625e-08 ;  /* 0x00000001ff787435 */ /* 0x001fe200000001ff */
[----:B------:R-:W-:Y:S02]  /*3a60*/  MOV R95, R153 ;  /* 0x00000099005f7202 */ /* 0x000fe40000000f00 */
[----:B------:R-:W-:Y:S02]  /*3a70*/  MOV R97, 0x1f ;  /* 0x0000001f00617802 */ /* 0x000fe40000000f00 */
[----:B------:R-:W-:-:S02]  /*3a80*/  MOV R150, 0xffffffff ;  /* 0xffffffff00967802 */ /* 0x000fc40000000f00 */
[----:B------:R-:W-:Y:S02]  /*3a90*/  MOV R92, 0x3ab0 ;  /* 0x00003ab0005c7802 */ /* 0x000fe40000000f00 */
[----:B-----5:R-:W-:Y:S05]  /*3aa0*/  CALL.REL.NOINC `($__internal_26_$__cuda_sm70_shflsync_bfly_p) ;  /* 0x0000046000007944 */ /* 0x020fea0003c00000 */
[----:B-1----:R-:W-:Y:S01]  /*3ab0*/  MOV R94, R95 ;  /* 0x0000005f005e7202 */ /* 0x002fe20000000f00 */
[----:B0-----:R-:W-:Y:S05]  /*3ac0*/  BRA `(.L_x_1047) ;  /* 0xffffd7e000007947 */ /* 0x001fea000383ffff */
.L_x_983:
[----:B0-----:R-:W-:Y:S01]  /*3ad0*/  HFMA2.MMA R120, -RZ, RZ, 0, 5.9604644775390625e-08 ;  /* 0x00000001ff787435 */ /* 0x001fe200000001ff */
[----:B------:R-:W-:Y:S02]  /*3ae0*/  MOV R95, R152 ;  /* 0x00000098005f7202 */ /* 0x000fe40000000f00 */
[----:B------:R-:W-:Y:S02]  /*3af0*/  MOV R97, 0x1f ;  /* 0x0000001f00617802 */ /* 0x000fe40000000f00 */
[----:B------:R-:W-:Y:S02]  /*3b00*/  MOV R150, 0xffffffff ;  /* 0xffffffff00967802 */ /* 0x000fe40000000f00 */
[----:B------:R-:W-:Y:S02]  /*3b10*/  MOV R92, 0x3b30 ;  /* 0x00003b30005c7802 */ /* 0x000fe40000000f00 */
[----:B-12--5:R-:W-:Y:S05]  /*3b20*/  CALL.REL.NOINC `($__internal_26_$__cuda_sm70_shflsync_bfly_p) ;  /* 0x000003e000007944 */ /* 0x026fea0003c00000 */
[----:B------:R-:W-:Y:S01]  /*3b30*/  FADD.FTZ R153, R94, R153 ;  /* 0x000000995e997221 */ /* 0x000fe20000010000 */
[----:B0-----:R-:W-:Y:S01]  /*3b40*/  HFMA2.MMA R120, -RZ, RZ, 0, 1.1920928955078125e-07 ;  /* 0x00000002ff787435 */ /* 0x001fe200000001ff */
[----:B-1----:R-:W-:Y:S01]  /*3b50*/  FADD.FTZ R152, R152, R95 ;  /* 0x0000005f98987221 */ /* 0x002fe20000010000 */
[----:B------:R-:W-:-:S02]  /*3b60*/  MOV R97, 0x1f ;  /* 0x0000001f00617802 */ /* 0x000fc40000000f00 */
[----:B------:R-:W-:Y:S02]  /*3b70*/  MOV R150, 0xffffffff ;  /* 0xffffffff00967802 */ /* 0x000fe40000000f00 */
[----:B------:R-:W-:Y:S02]  /*3b80*/  MOV R95, R153 ;  /* 0x00000099005f7202 */ /* 0x000fe40000000f00 */
[----:B------:R-:W-:Y:S02]  /*3b90*/  MOV R92, 0x3bb0 ;  /* 0x00003bb0005c7802 */ /* 0x000fe40000000f00 */
[----:B------:R-:W-:Y:S05]  /*3ba0*/  CALL.REL.NOINC `($__internal_26_$__cuda_sm70_shflsync_bfly_p) ;  /* 0x0000036000007944 */ /* 0x000fea0003c00000 */
[----:B0-----:R-:W-:Y:S01]  /*3bb0*/  HFMA2.MMA R120, -RZ, RZ, 0, 1.1920928955078125e-07 ;  /* 0x00000002ff787435 */ /* 0x001fe200000001ff */
[----:B-1----:R-:W-:Y:S02]  /*3bc0*/  MOV R94, R95 ;  /* 0x0000005f005e7202 */ /* 0x002fe40000000f00 */
[----:B------:R-:W-:Y:S02]  /*3bd0*/  MOV R95, R152 ;  /* 0x00000098005f7202 */ /* 0x000fe40000000f00 */
[----:B------:R-:W-:Y:S02]  /*3be0*/  MOV R97, 0x1f ;  /* 0x0000001f00617802 */ /* 0x000fe40000000f00 */
[----:B------:R-:W-:-:S02]  /*3bf0*/  MOV R150, 0xffffffff ;  /* 0xffffffff00967802 */ /* 0x000fc40000000f00 */
[----:B------:R-:W-:Y:S02]  /*3c00*/  MOV R92, 0x3c20 ;  /* 0x00003c20005c7802 */ /* 0x000fe40000000f00 */
[----:B------:R-:W-:Y:S05]  /*3c10*/  CALL.REL.NOINC `($__internal_26_$__cuda_sm70_shflsync_bfly_p) ;  /* 0x000002f000007944 */ /* 0x000fea0003c00000 */
[----:B------:R-:W-:Y:S01]  /*3c20*/  FADD.FTZ R153, R94, R153 ;  /* 0x000000995e997221 */ /* 0x000fe20000010000 */
[----:B0-----:R-:W-:Y:S01]  /*3c30*/  HFMA2.MMA R120, -RZ, RZ, 0, 2.384185791015625e-07 ;  /* 0x00000004ff787435 */ /* 0x001fe200000001ff */
[----:B-1----:R-:W-:Y:S01]  /*3c40*/  FADD.FTZ R152, R152, R95 ;  /* 0x0000005f98987221 */ /* 0x002fe20000010000 */
[----:B------:R-:W-:Y:S02]  /*3c50*/  MOV R97, 0x1f ;  /* 0x0000001f00617802 */ /* 0x000fe40000000f00 */
[----:B------:R-:W-:Y:S02]  /*3c60*/  MOV R150, 0xffffffff ;  /* 0xffffffff00967802 */ /* 0x000fe40000000f00 */
[----:B------:R-:W-:Y:S02]  /*3c70*/  MOV R95, R153 ;  /* 0x00000099005f7202 */ /* 0x000fe40000000f00 */
[----:B------:R-:W-:Y:S02]  /*3c80*/  MOV R92, 0x3ca0 ;  /* 0x00003ca0005c7802 */ /* 0x000fe40000000f00 */
[----:B------:R-:W-:Y:S05]  /*3c90*/  CALL.REL.NOINC `($__internal_26_$__cuda_sm70_shflsync_bfly_p) ;  /* 0x0000027000007944 */ /* 0x000fea0003c00000 */
[----:B0-----:R-:W-:Y:S01]  /*3ca0*/  HFMA2.MMA R120, -RZ, RZ, 0, 2.384185791015625e-07 ;  /* 0x00000004ff787435 */ /* 0x001fe200000001ff */
[----:B-1----:R-:W-:-:S02]  /*3cb0*/  MOV R94, R95 ;  /* 0x0000005f005e7202 */ /* 0x002fc40000000f00 */
[----:B------:R-:W-:Y:S02]  /*3cc0*/  MOV R95, R152 ;  /* 0x00000098005f7202 */ /* 0x000fe40000000f00 */
[----:B------:R-:W-:Y:S02]  /*3cd0*/  MOV R97, 0x1f ;  /* 0x0000001f00617802 */ /* 0x000fe40000000f00 */
[----:B------:R-:W-:Y:S02]  /*3ce0*/  MOV R150, 0xffffffff ;  /* 0xffffffff00967802 */ /* 0x000fe40000000f00 */
[----:B------:R-:W-:Y:S02]  /*3cf0*/  MOV R92, 0x3d10 ;  /* 0x00003d10005c7802 */ /* 0x000fe40000000f00 */
[----:B------:R-:W-:Y:S05]  /*3d00*/  CALL.REL.NOINC `($__internal_26_$__cuda_sm70_shflsync_bfly_p) ;  /* 0x0000020000007944 */ /* 0x000fea0003c00000 */
[----:B------:R-:W-:Y:S01]  /*3d10*/  FADD.FTZ R153, R94, R153 ;  /* 0x000000995e997221 */ /* 0x000fe20000010000 */
[----:B0-----:R-:W-:Y:S01]  /*3d20*/  HFMA2.MMA R120, -RZ, RZ, 0, 4.76837158203125e-07 ;  /* 0x00000008ff787435 */ /* 0x001fe200000001ff */
[----:B-1----:R-:W-:Y:S01]  /*3d30*/  FADD.FTZ R98, R152, R95 ;  /* 0x0000005f98627221 */ /* 0x002fe20000010000 */
[----:B------:R-:W-:Y:S02]  /*3d40*/  MOV R97, 0x1f ;  /* 0x0000001f00617802 */ /* 0x000fe40000000f00 */
[----:B------:R-:W-:-:S02]  /*3d50*/  MOV R150, 0xffffffff ;  /* 0xffffffff00967802 */ /* 0x000fc40000000f00 */
[----:B------:R-:W-:Y:S02]  /*3d60*/  MOV R95, R153 ;  /* 0x00000099005f7202 */ /* 0x000fe40000000f00 */
[----:B------:R-:W-:Y:S02]  /*3d70*/  MOV R92, 0x3d90 ;  /* 0x00003d90005c7802 */ /* 0x000fe40000000f00 */
[----:B------:R-:W-:Y:S05]  /*3d80*/  CALL.REL.NOINC `($__internal_26_$__cuda_sm70_shflsync_bfly_p) ;  /* 0x0000018000007944 */ /* 0x000fea0003c00000 */
[----:B0-----:R-:W-:Y:S01]  /*3d90*/  HFMA2.MMA R120, -RZ, RZ, 0, 4.76837158203125e-07 ;  /* 0x00000008ff787435 */ /* 0x001fe200000001ff */
[----:B-1----:R-:W-:Y:S02]  /*3da0*/  MOV R94, R95 ;  /* 0x0000005f005e7202 */ /* 0x002fe40000000f00 */
[----:B------:R-:W-:Y:S02]  /*3db0*/  MOV R95, R98 ;  /* 0x00000062005f7202 */ /* 0x000fe40000000f00 */
[----:B------:R-:W-:Y:S02]  /*3dc0*/  MOV R97, 0x1f ;  /* 0x0000001f00617802 */ /* 0x000fe40000000f00 */
[----:B------:R-:W-:Y:S02]  /*3dd0*/  MOV R150, 0xffffffff ;  /* 0xffffffff00967802 */ /* 0x000fe40000000f00 */
[----:B------:R-:W-:-:S02]  /*3de0*/  MOV R92, 0x3e00 ;  /* 0x00003e00005c7802 */ /* 0x000fc40000000f00 */
[----:B------:R-:W-:Y:S05]  /*3df0*/  CALL.REL.NOINC `($__internal_26_$__cuda_sm70_shflsync_bfly_p) ;  /* 0x0000011000007944 */ /* 0x000fea0003c00000 */
[----:B------:R-:W-:Y:S01]  /*3e00*/  FADD.FTZ R96, R94, R153 ;  /* 0x000000995e607221 */ /* 0x000fe20000010000 */
[----:B0-----:R-:W-:Y:S01]  /*3e10*/  HFMA2.MMA R120, -RZ, RZ, 0, 9.5367431640625e-07 ;  /* 0x00000010ff787435 */ /* 0x001fe200000001ff */
[----:B-1----:R-:W-:Y:S01]  /*3e20*/  FADD.FTZ R98, R98, R95 ;  /* 0x0000005f62627221 */ /* 0x002fe20000010000 */
[----:B------:R-:W-:-:S02]  /*3e30*/  MOV R97, 0x1f ;  /* 0x0000001f00617802 */ /* 0x000fc40000000f00 */
[----:B------:R-:W-:Y:S02]  /*3e40*/  MOV R150, 0xffffffff ;  /* 0xffffffff00967802 */ /* 0x000fe40000000f00 */
[----:B------:R-:W-:Y:S02]  /*3e50*/  MOV R95, R96 ;  /* 0x00000060005f7202 */ /* 0x000fe40000000f00 */
[----:B------:R-:W-:Y:S02]  /*3e60*/  MOV R92, 0x3e80 ;  /* 0x00003e80005c7802 */ /* 0x000fe40000000f00 */
[----:B------:R-:W-:Y:S05]  /*3e70*/  CALL.REL.NOINC `($__internal_26_$__cuda_sm70_shflsync_bfly_p) ;  /* 0x0000009000007944 */ /* 0x000fea0003c00000 */
[----:B0-----:R-:W-:Y:S01]  /*3e80*/  HFMA2.MMA R120, -RZ, RZ, 0, 9.5367431640625e-07 ;  /* 0x00000010ff787435 */ /* 0x001fe200000001ff */
[----:B-1----:R-:W-:Y:S02]  /*3e90*/  MOV R99, R95 ;  /* 0x0000005f00637202 */ /* 0x002fe40000000f00 */
[----:B------:R-:W-:Y:S02]  /*3ea0*/  MOV R95, R98 ;  /* 0x00000062005f7202 */ /* 0x000fe40000000f00 */
[----:B------:R-:W-:Y:S02]  /*3eb0*/  MOV R97, 0x1f ;  /* 0x0000001f00617802 */ /* 0x000fe40000000f00 */
[----:B------:R-:W-:-:S02]  /*3ec0*/  MOV R150, 0xffffffff ;  /* 0xffffffff00967802 */ /* 0x000fc40000000f00 */
[----:B------:R-:W-:Y:S02]  /*3ed0*/  MOV R92, 0x3ef0 ;  /* 0x00003ef0005c7802 */ /* 0x000fe40000000f00 */
[----:B------:R-:W-:Y:S05]  /*3ee0*/  CALL.REL.NOINC `($__internal_26_$__cuda_sm70_shflsync_bfly_p) ;  /* 0x0000002000007944 */ /* 0x000fea0003c00000 */
[----:B-1----:R-:W-:Y:S01]  /*3ef0*/  MOV R93, R95 ;  /* 0x0000005f005d7202 */ /* 0x002fe20000000f00 */
[----:B0-----:R-:W-:Y:S05]  /*3f00*/  BRA `(.L_x_1048) ;  /* 0xffffd4c000007947 */ /* 0x001fea000383ffff */
        .weak           $__internal_26_$__cuda_sm70_shflsync_bfly_p
        .type           $__internal_26_$__cuda_sm70_shflsync_bfly_p,@function
        .size           $__internal_26_$__cuda_sm70_shflsync_bfly_p,(.L_x_7204 - $__internal_26_$__cuda_sm70_shflsync_bfly_p)
$__internal_26_$__cuda_sm70_shflsync_bfly_p:
[----:B------:R-:W-:Y:S01]  /*3f10*/  HFMA2.MMA R93, -RZ, RZ, 0, 0 ;  /* 0x00000000ff5d7435 */ /* 0x000fe200000001ff */
[----:B------:R-:W-:Y:S04]  /*3f20*/  WARPSYNC R150 ;  /* 0x0000009600007348 */ /* 0x000fe80003800000 */
[----:B------:R0:W1:Y:S01]  /*3f30*/  SHFL.BFLY PT, R95, R95, R120, R97 ;  /* 0x0c0000785f5f7389 */ /* 0x00006200000e0061 */
[----:B------:R-:W-:Y:S05]  /*3f40*/  RET.REL.NODEC R92 `(_ZN10layer_norm13ln_bwd_kernelINS_13Kernel_traitsI6__halfS2_S2_S2_fjLj512ELj1ELj4ELj1ELj16ENS_18Kernel_traits_baseILj512ES2_S2_S2_S2_fjLj128EEEEELb0ELb1ELb1ELb0EEEvNS_9BwdParamsE) ;  /* 0xffffc0b05c007950 */ /* 0x000fea0003c3ffff */
.L_x_1049:
        /* <DEDUP_REMOVED lines=11> */
.L_x_7204:


//--------------------- .text._ZN10layer_norm13ln_bwd_kernelINS_13Kernel_traitsI6__halfS2_S2_S2_fjLj512ELj1ELj4ELj1ELj16ENS_18Kernel_traits_baseILj512ES2_S2_S2_S2_fjLj128EEEEELb0ELb1ELb1ELb1EEEvNS_9BwdParamsE --------------------------
	.section	.text._ZN10layer_norm13ln_bwd_kernelINS_13Kernel_traitsI6__halfS2_S2_S2_fjLj512ELj1ELj4ELj1ELj16ENS_18Kernel_traits_baseILj512ES2_S2_S2_S2_fjLj128EEEEELb0ELb1ELb1ELb1EEEvNS_9BwdParamsE,"ax",@progbits
	.sectioninfo	@"SHI_REGISTERS=155"
	.align	128
        .global         _ZN10layer_norm13ln_bwd_kernelINS_13Kernel_traitsI6__halfS2_S2_S2_fjLj512ELj1ELj4ELj1ELj16ENS_18Kernel_traits_baseILj512ES2_S2_S2_S2_fjLj128EEEEELb0ELb1ELb1ELb1EEEvNS_9BwdParamsE
        .type           _ZN10layer_norm13ln_bwd_kernelINS_13Kernel_traitsI6__halfS2_S2_S2_fjLj512ELj1ELj4ELj1ELj16ENS_18Kernel_traits_baseILj512ES2_S2_S2_S2_fjLj128EEEEELb0ELb1ELb1ELb1EEEvNS_9BwdParamsE,@function
        .size           _ZN10layer_norm13ln_bwd_kernelINS_13Kernel_traitsI6__halfS2_S2_S2_fjLj512ELj1ELj4ELj1ELj16ENS_18Kernel_traits_baseILj512ES2_S2_S2_S2_fjLj128EEEEELb0ELb1ELb1ELb1EEEvNS_9BwdParamsE,(.L_x_7205 - _ZN10layer_norm13ln_bwd_kernelINS_13Kernel_traitsI6__halfS2_S2_S2_fjLj512ELj1ELj4ELj1ELj16ENS_18Kernel_traits_baseILj512ES2_S2_S2_S2_fjLj128EEEEELb0ELb1ELb1ELb1EEEvNS_9BwdParamsE)
        .other          _ZN10layer_norm13ln_bwd_kernelINS_13Kernel_traitsI6__halfS2_S2_S2_fjLj512ELj1ELj4ELj1ELj16ENS_18Kernel_traits_baseILj512ES2_S2_S2_S2_fjLj128EEEEELb0ELb1ELb1ELb1EEEvNS_9BwdParamsE,@"STO_CUDA_ENTRY STV_DEFAULT"
_ZN10layer_norm13ln_bwd_kernelINS_13Kernel_traitsI6__halfS2_S2_S2_fjLj512ELj1ELj4ELj1ELj16ENS_18Kernel_traits_baseILj512ES2_S2_S2_S2_fjLj128EEEEELb0ELb1ELb1ELb1EEEvNS_9BwdParamsE:
.text._ZN10layer_norm13ln_bwd_kernelINS_13Kernel_traitsI6__halfS2_S2_S2_fjLj512ELj1ELj4ELj1ELj16ENS_18Kernel_traits_baseILj512ES2_S2_S2_S2_fjLj128EEEEELb0ELb1ELb1ELb1EEEvNS_9BwdParamsE:
        /* <DEDUP_REMOVED lines=41> */
.L_x_1051:
        /* <DEDUP_REMOVED lines=45> */
.L_x_1108:
        /* <DEDUP_REMOVED lines=18> */
[----:B-1----:R-:W-:Y:S02]  /*0680*/  ISETP.NE.U32.AND P0, PT, RZ, c[0x0][0x218], PT ;  /* 0x00008600ff007a0c */ /* 0x002fe40003f05070 */
[----:B------:R-:W-:Y:S02]  /*0690*/  MOV R79, RZ ;  /* 0x000000ff004f7202 */ /* 0x000fe40000000f00 */
[----:B------:R-:W-:Y:S02]  /*06a0*/  ISETP.NE.AND.EX P0, PT, RZ, c[0x0][0x21c], PT, P0 ;  /* 0x00008700ff007a0c */ /* 0x000fe40003f05300 */
[----:B------:R-:W-:-:S11]  /*06b0*/  MOV R76, RZ ;  /* 0x000000ff004c7202 */ /* 0x000fd60000000f00 */
[----:B------:R-:W-:Y:S05]  /*06c0*/  @!P0 BRA `(.L_x_1055) ;  /* 0x00000ab000008947 */ /* 0x000fea0003800000 */
[----:B------:R0:W5:Y:S04]  /*06d0*/  LDG.E.128 R56, [R92.64] ;  /* 0x000000045c387981 */ /* 0x000168000c1e1d00 */
[----:B------:R0:W5:Y:S01]  /*06e0*/  LDG.E.128 R60, [R2.64] ;  /* 0x00000004023c7981 */ /* 0x000162000c1e1d00 */
[----:B------:R-:W-:Y:S01]  /*06f0*/  HFMA2.MMA R79, -RZ, RZ, 0, 0 ;  /* 0x00000000ff4f7435 */ /* 0x000fe200000001ff */
[----:B------:R-:W-:Y:S01]  /*0700*/  MOV R76, RZ ;  /* 0x000000ff004c7202 */ /* 0x000fe20000000f00 */
[----:B------:R-:W-:Y:S05]  /*0710*/  BRA `(.L_x_1055) ;  /* 0x00000a6000007947 */ /* 0x000fea0003800000 */
.L_x_1054:
        /* <DEDUP_REMOVED lines=21> */
[----:B--2---:R-:W-:Y:S02]  /*0870*/  HADD2.F32 R121, -RZ, R77.H0_H0 ;  /* 0x2000004dff797230 */ /* 0x004fe40000004100 */
[--C-:B------:R-:W-:Y:S01]  /*0880*/  HADD2.F32 R117, -RZ, R76.reuse.H0_H0 ;  /* 0x2000004cff757230 */ /* 0x100fe20000004100 */
[----:B---3--:R-:W-:Y:S01]  /*0890*/  FSEL R132, R118, RZ, !P0 ;  /* 0x000000ff76847208 */ /* 0x008fe20004000000 */
[----:B------:R-:W-:-:S02]  /*08a0*/  HADD2.F32 R120, -RZ, R76.H1_H1 ;  /* 0x3000004cff787230 */ /* 0x000fc40000004100 */
[----:B------:R-:W-:Y:S02]  /*08b0*/  HADD2.F32 R123, -RZ, R79.H0_H0 ;  /* 0x2000004fff7b7230 */ /* 0x000fe40000004100 */
[--C-:B----4-:R-:W-:Y:S02]  /*08c0*/  HADD2.F32 R93, -RZ, R83.reuse.H0_H0 ;  /* 0x20000053ff5d7230 */ /* 0x110fe40000004100 */
[----:B------:R-:W-:Y:S02]  /*08d0*/  HADD2.F32 R76, -RZ, R83.H1_H1 ;  /* 0x30000053ff4c7230 */ /* 0x000fe40000004100 */
[----:B------:R-:W-:Y:S02]  /*08e0*/  HADD2.F32 R83, -RZ, R85.H0_H0 ;  /* 0x20000055ff537230 */ /* 0x000fe40000004100 */
[--C-:B------:R-:W-:Y:S02]  /*08f0*/  HADD2.F32 R133, -RZ, R80.reuse.H0_H0 ;  /* 0x20000050ff857230 */ /* 0x100fe40000004100 */
[----:B------:R-:W-:-:S02]  /*0900*/  HADD2.F32 R130, -RZ, R80.H1_H1 ;  /* 0x30000050ff827230 */ /* 0x000fc40000004100 */
[--C-:B------:R-:W-:Y:S02]  /*0910*/  HADD2.F32 R129, -RZ, R81.reuse.H0_H0 ;  /* 0x20000051ff817230 */ /* 0x100fe40000004100 */
[----:B------:R-:W-:Y:S02]  /*0920*/  HADD2.F32 R128, -RZ, R81.H1_H1 ;  /* 0x30000051ff807230 */ /* 0x000fe40000004100 */
[--C-:B0-----:R-:W-:Y:S02]  /*0930*/  HADD2.F32 R2, -RZ, R84.reuse.H0_H0 ;  /* 0x20000054ff027230 */ /* 0x101fe40000004100 */
[----:B------:R-:W-:Y:S01]  /*0940*/  HADD2.F32 R3, -RZ, R84.H1_H1 ;  /* 0x30000054ff037230 */ /* 0x000fe20000004100 */
[----:B------:R-:W-:Y:S01]  /*0950*/  FADD.FTZ R84, -R132, R121 ;  /* 0x0000007984547221 */ /* 0x000fe20000010100 */
[----:B------:R-:W-:Y:S02]  /*0960*/  HADD2.F32 R85, -RZ, R85.H1_H1 ;  /* 0x30000055ff557230 */ /* 0x000fe40000004100 */
[----:B------:R-:W-:-:S02]  /*0970*/  HADD2.F32 R125, -RZ, R87.H0_H0 ;  /* 0x20000057ff7d7230 */ /* 0x000fc40000004100 */
[--C-:B------:R-:W-:Y:S02]  /*0980*/  HADD2.F32 R81, -RZ, R82.reuse.H0_H0 ;  /* 0x20000052ff517230 */ /* 0x100fe40000004100 */
[----:B------:R-:W-:Y:S01]  /*0990*/  HADD2.F32 R80, -RZ, R82.H1_H1 ;  /* 0x30000052ff507230 */ /* 0x000fe20000004100 */
[C---:B------:R-:W-:Y:S01]  /*09a0*/  FADD.FTZ R82, -R132.reuse, R117 ;  /* 0x0000007584527221 */ /* 0x040fe20000010100 */
[----:B------:R-:W-:Y:S01]  /*09b0*/  HADD2.F32 R77, -RZ, R77.H1_H1 ;  /* 0x3000004dff4d7230 */ /* 0x000fe20000004100 */
[C---:B------:R-:W-:Y:S01]  /*09c0*/  FADD.FTZ R134, -R132.reuse, R123 ;  /* 0x0000007b84867221 */ /* 0x040fe20000010100 */
[----:B------:R-:W-:Y:S01]  /*09d0*/  HADD2.F32 R124, -RZ, R86.H1_H1 ;  /* 0x30000056ff7c7230 */ /* 0x000fe20000004100 */
[C---:B------:R-:W-:Y:S01]  /*09e0*/  FADD.FTZ R120, -R132.reuse, R120 ;  /* 0x0000007884787221 */ /* 0x040fe20000010100 */
[----:B------:R-:W-:Y:S01]  /*09f0*/  HADD2.F32 R119, -RZ, R78.H0_H0 ;  /* 0x2000004eff777230 */ /* 0x000fe20000004100 */
[C---:B------:R-:W-:Y:S02]  /*0a00*/  FADD.FTZ R146, -R132.reuse, R85 ;  /* 0x0000005584927221 */ /* 0x040fe40000010100 */
[----:B------:R-:W-:-:S02]  /*0a10*/  FADD.FTZ R152, -R132, R125 ;  /* 0x0000007d84987221 */ /* 0x000fc40000010100 */
[C---:B-----5:R-:W-:Y:S01]  /*0a20*/  FMUL.FTZ R123, R115.reuse, R84 ;  /* 0x00000054737b7220 */ /* 0x060fe20000410000 */
[----:B------:R-:W-:Y:S01]  /*0a30*/  HADD2.F32 R78, -RZ, R78.H1_H1 ;  /* 0x3000004eff4e7230 */ /* 0x000fe20000004100 */
[----:B------:R-:W-:Y:S02]  /*0a40*/  FMUL.FTZ R125, R115, R82 ;  /* 0x00000052737d7220 */ /* 0x000fe40000410000 */
[----:B------:R-:W-:Y:S01]  /*0a50*/  FMUL.FTZ R85, R112, R133 ;  /* 0x0000008570557220 */ /* 0x000fe20000410000 */
[----:B------:R-:W-:Y:S01]  /*0a60*/  HADD2.F32 R79, -RZ, R79.H1_H1 ;  /* 0x3000004fff4f7230 */ /* 0x000fe20000004100 */
[C---:B------:R-:W-:Y:S02]  /*0a70*/  FADD.FTZ R122, -R132.reuse, R77 ;  /* 0x0000004d847a7221 */ /* 0x040fe40000010100 */
[C---:B------:R-:W-:Y:S02]  /*0a80*/  FADD.FTZ R144, -R132.reuse, R83 ;  /* 0x0000005384907221 */ /* 0x040fe40000010100 */
[----:B------:R-:W-:-:S02]  /*0a90*/  FADD.FTZ R150, -R132, R124 ;  /* 0x0000007c84967221 */ /* 0x000fc40000010100 */
[----:B------:R-:W-:Y:S02]  /*0aa0*/  FMUL.FTZ R124, R115, R120 ;  /* 0x00000078737c7220 */ /* 0x000fe40000410000 */
[-C--:B------:R-:W-:Y:S02]  /*0ab0*/  FFMA.FTZ R6, R123, R129.reuse, R6 ;  /* 0x000000817b067223 */ /* 0x080fe40000010006 */
[----:B------:R-:W-:Y:S02]  /*0ac0*/  FADD.FTZ R22, R22, R129 ;  /* 0x0000008116167221 */ /* 0x000fe40000010000 */
[----:B------:R-:W-:Y:S01]  /*0ad0*/  FMUL.FTZ R83, R110, R129 ;  /* 0x000000816e537220 */ /* 0x000fe20000410000 */
[----:B------:R-:W-:Y:S01]  /*0ae0*/  HADD2.F32 R92, -RZ, R86.H0_H0 ;  /* 0x20000056ff5c7230 */ /* 0x000fe20000004100 */
[----:B------:R-:W-:Y:S02]  /*0af0*/  FFMA.FTZ R4, R125, R133, R4 ;  /* 0x000000857d047223 */ /* 0x000fe40000010004 */
[----:B------:R-:W-:-:S02]  /*0b00*/  FADD.FTZ R20, R20, R133 ;  /* 0x0000008514147221 */ /* 0x000fc40000010000 */
[----:B------:R-:W-:Y:S02]  /*0b10*/  FMUL.FTZ R84, R111, R130 ;  /* 0x000000826f547220 */ /* 0x000fe40000410000 */
[----:B------:R-:W-:Y:S02]  /*0b20*/  FADD.FTZ R129, RZ, R85 ;  /* 0x00000055ff817221 */ /* 0x000fe40000010000 */
[----:B------:R-:W-:Y:S02]  /*0b30*/  FFMA.FTZ R133, R125, R85, RZ ;  /* 0x000000557d857223 */ /* 0x000fe400000100ff */
[C---:B------:R-:W-:Y:S02]  /*0b40*/  FADD.FTZ R86, -R132.reuse, R119 ;  /* 0x0000007784567221 */ /* 0x040fe40000010100 */
[----:B------:R-:W-:Y:S02]  /*0b50*/  FADD.FTZ R118, -R132, R78 ;  /* 0x0000004e84767221 */ /* 0x000fe40000010100 */
[----:B------:R-:W-:-:S02]  /*0b60*/  FMUL.FTZ R122, R115, R122 ;  /* 0x0000007a737a7220 */ /* 0x000fc40000410000 */
[----:B------:R-:W-:Y:S02]  /*0b70*/  FADD.FTZ R136, -R132, R79 ;  /* 0x0000004f84887221 */ /* 0x000fe40000010100 */
[----:B------:R-:W-:Y:S02]  /*0b80*/  FMUL.FTZ R119, R115, R134 ;  /* 0x0000008673777220 */ /* 0x000fe40000410000 */
[C---:B------:R-:W-:Y:S02]  /*0b90*/  FFMA.FTZ R5, R124.reuse, R130, R5 ;  /* 0x000000827c057223 */ /* 0x040fe40000010005 */
[----:B------:R-:W-:Y:S02]  /*0ba0*/  FADD.FTZ R21, R21, R130 ;  /* 0x0000008215157221 */ /* 0x000fe40000010000 */
[----:B------:R-:W-:Y:S02]  /*0bb0*/  FADD.FTZ R130, R129, R84 ;  /* 0x0000005481827221 */ /* 0x000fe40000010000 */
[----:B------:R-:W-:-:S02]  /*0bc0*/  FFMA.FTZ R134, R124, R84, R133 ;  /* 0x000000547c867223 */ /* 0x000fc40000010085 */
[----:B------:R-:W-:Y:S02]  /*0bd0*/  FMUL.FTZ R120, R115, R118 ;  /* 0x0000007673787220 */ /* 0x000fe40000410000 */
[-C--:B------:R-:W-:Y:S02]  /*0be0*/  FFMA.FTZ R7, R122, R128.reuse, R7 ;  /* 0x000000807a077223 */ /* 0x080fe40000010007 */
[----:B------:R-:W-:Y:S02]  /*0bf0*/  FADD.FTZ R23, R23, R128 ;  /* 0x0000008017177221 */ /* 0x000fe40000010000 */
[----:B------:R-:W-:Y:S02]  /*0c00*/  FMUL.FTZ R82, R109, R128 ;  /* 0x000000806d527220 */ /* 0x000fe40000410000 */
[C---:B------:R-:W-:Y:S02]  /*0c10*/  FMUL.FTZ R121, R115.reuse, R86 ;  /* 0x0000005673797220 */ /* 0x040fe40000410000 */
        /* <DEDUP_REMOVED lines=8> */
[-C--:B------:R-:W-:Y:S02]  /*0ca0*/  FFMA.FTZ R11, R118, R76.reuse, R11 ;  /* 0x0000004c760b7223 */ /* 0x080fe4000001000b */
[----:B------:R-:W-:Y:S02]  /*0cb0*/  FADD.FTZ R27, R27, R76 ;  /* 0x0000004c1b1b7221 */ /* 0x000fe40000010000 */
[----:B------:R-:W-:Y:S02]  /*0cc0*/  FMUL.FTZ R129, R105, R76 ;  /* 0x0000004c69817220 */ /* 0x000fe40000410000 */
[----:B------:R-:W-:Y:S02]  /*0cd0*/  FMUL.FTZ R81, R108, R81 ;  /* 0x000000516c517220 */ /* 0x000fe40000410000 */
[----:B------:R-:W-:-:S02]  /*0ce0*/  FADD.FTZ R76, R93, R82 ;  /* 0x000000525d4c7221 */ /* 0x000fc40000010000 */
[----:B------:R-:W-:Y:S01]  /*0cf0*/  FFMA.FTZ R134, R122, R82, R133 ;  /* 0x000000527a867223 */ /* 0x000fe20000010085 */
[----:B------:R-:W-:Y:S01]  /*0d00*/  HADD2.F32 R138, -RZ, R87.H1_H1 ;  /* 0x30000057ff8a7230 */ /* 0x000fe20000004100 */
[-C--:B------:R-:W-:Y:S02]  /*0d10*/  FFMA.FTZ R9, R120, R80.reuse, R9 ;  /* 0x0000005078097223 */ /* 0x080fe40000010009 */
[----:B------:R-:W-:Y:S02]  /*0d20*/  FADD.FTZ R25, R25, R80 ;  /* 0x0000005019197221 */ /* 0x000fe40000010000 */
[----:B------:R-:W-:Y:S02]  /*0d30*/  FMUL.FTZ R80, R107, R80 ;  /* 0x000000506b507220 */ /* 0x000fe40000410000 */
[----:B------:R-:W-:Y:S02]  /*0d40*/  FADD.FTZ R93, R76, R81 ;  /* 0x000000514c5d7221 */ /* 0x000fe40000010000 */
[----:B------:R-:W-:-:S02]  /*0d50*/  FFMA.FTZ R133, R121, R81, R134 ;  /* 0x0000005179857223 */ /* 0x000fc40000010086 */
[C---:B------:R-:W-:Y:S01]  /*0d60*/  FADD.FTZ R142, -R132.reuse, R3 ;  /* 0x00000003848e7221 */ /* 0x040fe20000010100 */
[--C-:B------:R-:W-:Y:S01]  /*0d70*/  HADD2.F32 R77, -RZ, R90.reuse.H0_H0 ;  /* 0x2000005aff4d7230 */ /* 0x100fe20000004100 */
[C---:B------:R-:W-:Y:S01]  /*0d80*/  FADD.FTZ R140, -R132.reuse, R2 ;  /* 0x00000002848c7221 */ /* 0x040fe20000010100 */
[----:B------:R-:W-:Y:S01]  /*0d90*/  HADD2.F32 R78, -RZ, R90.H1_H1 ;  /* 0x3000005aff4e7230 */ /* 0x000fe20000004100 */
[C---:B------:R-:W-:Y:S02]  /*0da0*/  FADD.FTZ R148, -R132.reuse, R92 ;  /* 0x0000005c84947221 */ /* 0x040fe40000010100 */
[----:B------:R-:W-:Y:S01]  /*0db0*/  FADD.FTZ R138, -R132, R138 ;  /* 0x0000008a848a7221 */ /* 0x000fe20000010100 */
[--C-:B------:R-:W-:Y:S01]  /*0dc0*/  HADD2.F32 R132, -RZ, R88.reuse.H1_H1 ;  /* 0x30000058ff847230 */ /* 0x100fe20000004100 */
[----:B------:R-:W-:Y:S01]  /*0dd0*/  FADD.FTZ R93, R93, R80 ;  /* 0x000000505d5d7221 */ /* 0x000fe20000010000 */
[----:B------:R-:W-:Y:S01]  /*0de0*/  HADD2.F32 R79, -RZ, R89.H0_H0 ;  /* 0x20000059ff4f7230 */ /* 0x000fe20000004100 */
[----:B------:R-:W-:Y:S01]  /*0df0*/  FFMA.FTZ R76, R120, R80, R133 ;  /* 0x00000050784c7223 */ /* 0x000fe20000010085 */
[--C-:B------:R-:W-:Y:S01]  /*0e00*/  HADD2.F32 R3, -RZ, R91.reuse.H0_H0 ;  /* 0x2000005bff037230 */ /* 0x100fe20000004100 */
[C---:B------:R-:W-:Y:S01]  /*0e10*/  FMUL.FTZ R90, R115.reuse, R142 ;  /* 0x0000008e735a7220 */ /* 0x040fe20000410000 */
[----:B------:R-:W-:Y:S01]  /*0e20*/  HADD2.F32 R2, -RZ, R91.H1_H1 ;  /* 0x3000005bff027230 */ /* 0x000fe20000004100 */
[----:B------:R-:W-:Y:S01]  /*0e30*/  FMUL.FTZ R91, R115, R144 ;  /* 0x00000090735b7220 */ /* 0x000fe20000410000 */
[----:B------:R-:W-:Y:S01]  /*0e40*/  HADD2.F32 R135, -RZ, R88.H0_H0 ;  /* 0x20000058ff877230 */ /* 0x000fe20000004100 */
[----:B------:R-:W-:-:S02]  /*0e50*/  FADD.FTZ R134, R93, R128 ;  /* 0x000000805d867221 */ /* 0x000fc40000010000 */
[----:B------:R-:W-:Y:S02]  /*0e60*/  FFMA.FTZ R76, R119, R128, R76 ;  /* 0x00000080774c7223 */ /* 0x000fe4000001004c */
[-C--:B------:R-:W-:Y:S02]  /*0e70*/  FFMA.FTZ R13, R90, R132.reuse, R13 ;  /* 0x000000845a0d7223 */ /* 0x080fe4000001000d */
[----:B------:R-:W-:Y:S02]  /*0e80*/  FADD.FTZ R29, R29, R132 ;  /* 0x000000841d1d7221 */ /* 0x000fe40000010000 */
[----:B------:R-:W-:Y:S02]  /*0e90*/  FMUL.FTZ R133, R99, R132 ;  /* 0x0000008463857220 */ /* 0x000fe40000410000 */
[----:B------:R-:W-:Y:S02]  /*0ea0*/  FFMA.FTZ R14, R91, R79, R14 ;  /* 0x0000004f5b0e7223 */ /* 0x000fe4000001000e */
[----:B------:R-:W-:-:S02]  /*0eb0*/  FADD.FTZ R30, R30, R79 ;  /* 0x0000004f1e1e7221 */ /* 0x000fc40000010000 */
[----:B------:R-:W-:Y:S02]  /*0ec0*/  FMUL.FTZ R132, R98, R79 ;  /* 0x0000004f62847220 */ /* 0x000fe40000410000 */
[----:B------:R-:W-:Y:S02]  /*0ed0*/  FMUL.FTZ R130, R104, R135 ;  /* 0x0000008768827220 */ /* 0x000fe40000410000 */
[----:B------:R-:W-:Y:S02]  /*0ee0*/  FADD.FTZ R79, R134, R129 ;  /* 0x00000081864f7221 */ /* 0x000fe40000010000 */
[----:B------:R-:W-:Y:S02]  /*0ef0*/  FMUL.FTZ R117, R115, R140 ;  /* 0x0000008c73757220 */ /* 0x000fe40000410000 */
[----:B------:R-:W-:Y:S02]  /*0f00*/  FFMA.FTZ R93, R118, R129, R76 ;  /* 0x00000081765d7223 */ /* 0x000fe4000001004c */
[----:B------:R-:W-:-:S02]  /*0f10*/  FADD.FTZ R76, R79, R130 ;  /* 0x000000824f4c7221 */ /* 0x000fc40000010000 */
[----:B------:R-:W-:Y:S01]  /*0f20*/  FFMA.FTZ R79, R117, R130, R93 ;  /* 0x00000082754f7223 */ /* 0x000fe2000001005d */
[----:B------:R-:W-:Y:S01]  /*0f30*/  HADD2.F32 R92, -RZ, R89.H1_H1 ;  /* 0x30000059ff5c7230 */ /* 0x000fe20000004100 */
[----:B------:R-:W-:Y:S02]  /*0f40*/  FADD.FTZ R93, R76, R133 ;  /* 0x000000854c5d7221 */ /* 0x000fe40000010000 */
[----:B------:R-:W-:Y:S02]  /*0f50*/  FFMA.FTZ R79, R90, R133, R79 ;  /* 0x000000855a4f7223 */ /* 0x000fe4000001004f */
[----:B------:R-:W-:Y:S02]  /*0f60*/  FMUL.FTZ R89, R115, R148 ;  /* 0x0000009473597220 */ /* 0x000fe40000410000 */
[----:B------:R-:W-:Y:S02]  /*0f70*/  FFMA.FTZ R12, R117, R135, R12 ;  /* 0x00000087750c7223 */ /* 0x000fe4000001000c */
[----:B------:R-:W-:-:S02]  /*0f80*/  FADD.FTZ R28, R28, R135 ;  /* 0x000000871c1c7221 */ /* 0x000fc40000010000 */
[----:B------:R-:W-:Y:S02]  /*0f90*/  FMUL.FTZ R88, R115, R146 ;  /* 0x0000009273587220 */ /* 0x000fe40000410000 */
[----:B------:R-:W-:Y:S02]  /*0fa0*/  FMUL.FTZ R135, R97, R92 ;  /* 0x0000005c61877220 */ /* 0x000fe40000410000 */
[----:B------:R-:W-:Y:S02]  /*0fb0*/  FADD.FTZ R76, R93, R132 ;  /* 0x000000845d4c7221 */ /* 0x000fe40000010000 */
[----:B------:R-:W-:Y:S02]  /*0fc0*/  FFMA.FTZ R79, R91, R132, R79 ;  /* 0x000000845b4f7223 */ /* 0x000fe4000001004f */
[----:B------:R-:W-:Y:S02]  /*0fd0*/  FFMA.FTZ R16, R89, R77, R16 ;  /* 0x0000004d59107223 */ /* 0x000fe40000010010 */
[----:B------:R-:W-:-:S02]  /*0fe0*/  FADD.FTZ R48, R48, R77 ;  /* 0x0000004d30307221 */ /* 0x000fc40000010000 */
[----:B------:R-:W-:Y:S02]  /*0ff0*/  FMUL.FTZ R134, R96, R77 ;  /* 0x0000004d60867220 */ /* 0x000fe40000410000 */
[----:B------:R-:W-:Y:S02]  /*1000*/  FADD.FTZ R77, R76, R135 ;  /* 0x000000874c4d7221 */ /* 0x000fe40000010000 */
[----:B------:R-:W-:Y:S02]  /*1010*/  FFMA.FTZ R79, R88, R135, R79 ;  /* 0x00000087584f7223 */ /* 0x000fe4000001004f */
[C---:B------:R-:W-:Y:S02]  /*1020*/  FMUL.FTZ R87, R115.reuse, R152 ;  /* 0x0000009873577220 */ /* 0x040fe40000410000 */
[----:B------:R-:W-:Y:S02]  /*1030*/  FMUL.FTZ R86, R115, R150 ;  /* 0x0000009673567220 */ /* 0x000fe40000410000 */
        /* <DEDUP_REMOVED lines=20> */
.L_x_1055:
[----:B------:R-:W-:Y:S05]  /*1180*/  BSYNC B1 ;  /* 0x0000000000017941 */ /* 0x000fea0003800000 */
.L_x_1053:
[----:B------:R-:W-:Y:S05]  /*1190*/  BRA.DIV ~URZ, `(.L_x_1056) ;  /* 0x000024427f007947 */ /* 0x000fea000b800000 */
[----:B------:R1:W2:Y:S02]  /*11a0*/  SHFL.BFLY PT, R77, R76, 0x1, 0x1f ;  /* 0x0c201f004c4d7f89 */ /* 0x0002a400000e0000 */
.L_x_1109:
        /* <DEDUP_REMOVED lines=18> */
.L_x_1110:
        /* <DEDUP_REMOVED lines=17> */
[----:B---3--:R-:W-:Y:S01]  /*13e0*/  MOV R2, RZ ;  /* 0x000000ff00027202 */ /* 0x008fe20000000f00 */
[----:B------:R-:W-:-:S04]  /*13f0*/  UISETP.NE.U32.AND UP0, UPT, URZ, UR6, UPT ;  /* 0x000000063f00728c */ /* 0x000fc8000bf05070 */
[----:B------:R-:W-:-:S06]  /*1400*/  UISETP.NE.AND.EX UP0, UPT, URZ, UR7, UPT, UP0 ;  /* 0x000000073f00728c */ /* 0x000fcc000bf05300 */
[----:B------:R-:W-:-:S13]  /*1410*/  PLOP3.LUT P3, PT, PT, PT, UP0, 0x80, 0x0 ;  /* 0x000000000000781c */ /* 0x000fda0003f6f008 */
[----:B------:R-:W-:Y:S05]  /*1420*/  @!P3 BRA `(.L_x_1060) ;  /* 0x000000d00000b947 */ /* 0x000fea0003800000 */
[----:B------:R-:W-:Y:S01]  /*1430*/  HADD2.F32 R2, -RZ, R56.H0_H0 ;  /* 0x20000038ff027230 */ /* 0x000fe20000004100 */
[----:B------:R-:W-:Y:S05]  /*1440*/  BRA `(.L_x_1060) ;  /* 0x000000b000007947 */ /* 0x000fea0003800000 */
.L_x_1059:
        /* <DEDUP_REMOVED lines=9> */
[----:B------:R-:W-:-:S05]  /*14e0*/  @P3 HADD2.F32 R3, -RZ, R56.H0_H0 ;  /* 0x20000038ff033230 */ /* 0x000fca0000004100 */
[----:B------:R-:W-:Y:S02]  /*14f0*/  @P3 FADD.FTZ R2, R2, R3 ;  /* 0x0000000302023221 */ /* 0x000fe40000010000 */
.L_x_1060:
[----:B------:R-:W-:Y:S05]  /*1500*/  BSYNC B1 ;  /* 0x0000000000017941 */ /* 0x000fea0003800000 */
.L_x_1058:
[----:B------:R-:W-:Y:S01]  /*1510*/  ISETP.NE.U32.AND P0, PT, RZ, c[0x0][0x258], PT ;  /* 0x00009600ff007a0c */ /* 0x000fe20003f05070 */
[----:B------:R-:W-:Y:S01]  /*1520*/  @P2 HADD2.F32 R76, -RZ, R100.H0_H0 ;  /* 0x20000064ff4c2230 */ /* 0x000fe20000004100 */
[----:B------:R-:W-:Y:S01]  /*1530*/  @P2 FMUL.FTZ R3, R2, c[0x0][0x1ec] ;  /* 0x00007b0002032a20 */ /* 0x000fe20000410000 */
[----:B------:R-:W-:Y:S01]  /*1540*/  BSSY B1, `(.L_x_1061) ;  /* 0x0000015000017945 */ /* 0x000fe20003800000 */
[----:B------:R-:W-:Y:S02]  /*1550*/  ISETP.NE.AND.EX P0, PT, RZ, c[0x0][0x25c], PT, P0 ;  /* 0x00009700ff007a0c */ /* 0x000fe40003f05300 */
[----:B------:R-:W-:Y:S01]  /*1560*/  @P2 FMUL.FTZ R77, R3, R76 ;  /* 0x0000004c034d2220 */ /* 0x000fe20000410000 */
[----:B-----5:R-:W-:-:S04]  /*1570*/  @P2 HADD2.F32 R76, -RZ, R64.H0_H0 ;  /* 0x20000040ff4c2230 */ /* 0x020fc80000004100 */
[----:B------:R-:W-:Y:S01]  /*1580*/  @P2 F2FP.PACK_AB R77, RZ, R77 ;  /* 0x0000004dff4d223e */ /* 0x000fe200000000ff */
[----:B------:R-:W-:-:S03]  /*1590*/  @P2 FFMA.FTZ R44, R3, R76, R44 ;  /* 0x0000004c032c2223 */ /* 0x000fc6000001002c */
        /* <DEDUP_REMOVED lines=8> */
.L_x_1062:
[----:B------:R-:W-:-:S04]  /*1620*/  ISETP.NE.AND P4, PT, R131, RZ, PT ;  /* 0x000000ff8300720c */ /* 0x000fc80003f85270 */
[----:B------:R-:W-:-:S05]  /*1630*/  FSEL R3, R79, RZ, !P4 ;  /* 0x000000ff4f037208 */ /* 0x000fca0006000000 */
[----:B------:R-:W-:-:S04]  /*1640*/  FFMA.FTZ R3, R124, R92, R3 ;  /* 0x0000005c7c037223 */ /* 0x000fc80000010003 */
[----:B------:R-:W-:Y:S01]  /*1650*/  FADD.FTZ R2, R84, -R3 ;  /* 0x8000000354027221 */ /* 0x000fe20000010000 */
[----:B------:R-:W-:-:S03]  /*1660*/  @P3 HADD2.F32 R3, -RZ, R56.H1_H1 ;  /* 0x30000038ff033230 */ /* 0x000fc60000004100 */
[----:B------:R-:W-:-:S04]  /*1670*/  FMUL.FTZ R2, R115, R2 ;  /* 0x0000000273027220 */ /* 0x000fc80000410000 */
[----:B------:R-:W-:Y:S02]  /*1680*/  @P3 FADD.FTZ R2, R2, R3 ;  /* 0x0000000302023221 */ /* 0x000fe40000010000 */
.L_x_1063:
[----:B------:R-:W-:Y:S05]  /*1690*/  BSYNC B1 ;  /* 0x0000000000017941 */ /* 0x000fea0003800000 */
.L_x_1061:
[----:B------:R-:W-:Y:S01]  /*16a0*/  @P2 HADD2.F32 R3, -RZ, R100.H1_H1 ;  /* 0x30000064ff032230 */ /* 0x000fe20000004100 */
[----:B------:R-:W-:Y:S01]  /*16b0*/  @P2 FMUL.FTZ R76, R2, c[0x0][0x1ec] ;  /* 0x00007b00024c2a20 */ /* 0x000fe20000410000 */
[----:B------:R-:W-:Y:S01]  /*16c0*/  @P0 F2FP.PACK_AB R2, RZ, R2 ;  /* 0x00000002ff02023e */ /* 0x000fe200000000ff */
[----:B------:R-:W-:Y:S02]  /*16d0*/  BSSY B1, `(.L_x_1064) ;  /* 0x0000013000017945 */ /* 0x000fe40003800000 */
[----:B------:R-:W-:Y:S01]  /*16e0*/  @P2 FMUL.FTZ R77, R76, R3 ;  /* 0x000000034c4d2220 */ /* 0x000fe20000410000 */
[----:B------:R-:W-:Y:S01]  /*16f0*/  @P2 HADD2.F32 R3, -RZ, R64.H1_H1 ;  /* 0x30000040ff032230 */ /* 0x000fe20000004100 */
[----:B------:R-:W-:-:S03]  /*1700*/  @P0 PRMT R68, R68, 0x5410, R2 ;  /* 0x0000541044440816 */ /* 0x000fc60000000002 */
[----:B------:R-:W-:Y:S01]  /*1710*/  @P2 F2FP.PACK_AB R77, RZ, R77 ;  /* 0x0000004dff4d223e */ /* 0x000fe200000000ff */
[----:B------:R-:W-:-:S03]  /*1720*/  @P2 FFMA.FTZ R45, R76, R3, R45 ;  /* 0x000000034c2d2223 */ /* 0x000fc6000001002d */
[----:B------:R-:W-:Y:S01]  /*1730*/  @P2 PRMT R72, R72, 0x5410, R77 ;  /* 0x0000541048482816 */ /* 0x000fe2000000004d */
[----:B------:R-:W-:Y:S05]  /*1740*/  @P1 BRA `(.L_x_1065) ;  /* 0x0000004000001947 */ /* 0x000fea0003800000 */
[----:B------:R-:W-:Y:S01]  /*1750*/  MOV R2, RZ ;  /* 0x000000ff00027202 */ /* 0x000fe20000000f00 */
[----:B------:R-:W-:Y:S05]  /*1760*/  @!P3 BRA `(.L_x_1066) ;  /* 0x000000900000b947 */ /* 0x000fea0003800000 */
[----:B------:R-:W-:Y:S01]  /*1770*/  HADD2.F32 R2, -RZ, R57.H0_H0 ;  /* 0x20000039ff027230 */ /* 0x000fe20000004100 */
[----:B------:R-:W-:Y:S05]  /*1780*/  BRA `(.L_x_1066) ;  /* 0x0000007000007947 */ /* 0x000fea0003800000 */
.L_x_1065:
[----:B------:R-:W-:Y:S01]  /*1790*/  ISETP.NE.AND P4, PT, R131, RZ, PT ;  /* 0x000000ff8300720c */ /* 0x000fe20003f85270 */
[----:B------:R-:W-:-:S03]  /*17a0*/  @P3 HADD2.F32 R3, -RZ, R57.H0_H0 ;  /* 0x20000039ff033230 */ /* 0x000fc60000004100 */
[----:B------:R-:W-:-:S05]  /*17b0*/  FSEL R2, R79, RZ, !P4 ;  /* 0x000000ff4f027208 */ /* 0x000fca0006000000 */
[----:B------:R-:W-:-:S04]  /*17c0*/  FFMA.FTZ R2, R123, R92, R2 ;  /* 0x0000005c7b027223 */ /* 0x000fc80000010002 */
[----:B------:R-:W-:-:S04]  /*17d0*/  FADD.FTZ R2, R83, -R2 ;  /* 0x8000000253027221 */ /* 0x000fc80000010000 */
[----:B------:R-:W-:-:S04]  /*17e0*/  FMUL.FTZ R2, R115, R2 ;  /* 0x0000000273027220 */ /* 0x000fc80000410000 */
[----:B------:R-:W-:Y:S02]  /*17f0*/  @P3 FADD.FTZ R2, R2, R3 ;  /* 0x0000000302023221 */ /* 0x000fe40000010000 */
.L_x_1066:
[----:B------:R-:W-:Y:S05]  /*1800*/  BSYNC B1 ;  /* 0x0000000000017941 */ /* 0x000fea0003800000 */
.L_x_1064:
[----:B------:R-:W-:Y:S01]  /*1810*/  @P2 HADD2.F32 R76, -RZ, R101.H0_H0 ;  /* 0x20000065ff4c2230 */ /* 0x000fe20000004100 */
[----:B------:R-:W-:Y:S01]  /*1820*/  @P2 FMUL.FTZ R3, R2, c[0x0][0x1ec] ;  /* 0x00007b0002032a20 */ /* 0x000fe20000410000 */
[----:B------:R-:W-:Y:S01]  /*1830*/  @P0 F2FP.PACK_AB R2, RZ, R2 ;  /* 0x00000002ff02023e */ /* 0x000fe200000000ff */
[----:B------:R-:W-:Y:S02]  /*1840*/  BSSY B1, `(.L_x_1067) ;  /* 0x0000013000017945 */ /* 0x000fe40003800000 */
[----:B------:R-:W-:Y:S01]  /*1850*/  @P2 FMUL.FTZ R77, R3, R76 ;  /* 0x0000004c034d2220 */ /* 0x000fe20000410000 */
[----:B------:R-:W-:Y:S01]  /*1860*/  @P2 HADD2.F32 R76, -RZ, R65.H0_H0 ;  /* 0x20000041ff4c2230 */ /* 0x000fe20000004100 */
[----:B------:R-:W-:-:S03]  /*1870*/  @P0 PRMT R69, R2, 0x7610, R69 ;  /* 0x0000761002450816 */ /* 0x000fc60000000045 */
[----:B------:R-:W-:Y:S01]  /*1880*/  @P2 F2FP.PACK_AB R77, RZ, R77 ;  /* 0x0000004dff4d223e */ /* 0x000fe200000000ff */
[----:B------:R-:W-:-:S03]  /*1890*/  @P2 FFMA.FTZ R46, R3, R76, R46 ;  /* 0x0000004c032e2223 */ /* 0x000fc6000001002e */
[----:B------:R-:W-:Y:S01]  /*18a0*/  @P2 PRMT R73, R77, 0x7610, R73 ;  /* 0x000076104d492816 */ /* 0x000fe20000000049 */
[----:B------:R-:W-:Y:S05]  /*18b0*/  @P1 BRA `(.L_x_1068) ;  /* 0x0000004000001947 */ /* 0x000fea0003800000 */
[----:B------:R-:W-:Y:S01]  /*18c0*/  HFMA2.MMA R2, -RZ, RZ, 0, 0 ;  /* 0x00000000ff027435 */ /* 0x000fe200000001ff */
[----:B------:R-:W-:Y:S05]  /*18d0*/  @!P3 BRA `(.L_x_1069) ;  /* 0x000000900000b947 */ /* 0x000fea0003800000 */
[----:B------:R-:W-:Y:S01]  /*18e0*/  HADD2.F32 R2, -RZ, R57.H1_H1 ;  /* 0x30000039ff027230 */ /* 0x000fe20000004100 */
[----:B------:R-:W-:Y:S05]  /*18f0*/  BRA `(.L_x_1069) ;  /* 0x0000007000007947 */ /* 0x000fea0003800000 */
.L_x_1068:
[----:B------:R-:W-:-:S04]  /*1900*/  ISETP.NE.AND P4, PT, R131, RZ, PT ;  /* 0x000000ff8300720c */ /* 0x000fc80003f85270 */
[----:B------:R-:W-:-:S05]  /*1910*/  FSEL R3, R79, RZ, !P4 ;  /* 0x000000ff4f037208 */ /* 0x000fca0006000000 */
[----:B------:R-:W-:-:S04]  /*1920*/  FFMA.FTZ R3, R122, R92, R3 ;  /* 0x0000005c7a037223 */ /* 0x000fc80000010003 */
[----:B------:R-:W-:Y:S01]  /*1930*/  FADD.FTZ R2, R82, -R3 ;  /* 0x8000000352027221 */ /* 0x000fe20000010000 */
[----:B------:R-:W-:-:S03]  /*1940*/  @P3 HADD2.F32 R3, -RZ, R57.H1_H1 ;  /* 0x30000039ff033230 */ /* 0x000fc60000004100 */
[----:B------:R-:W-:-:S04]  /*1950*/  FMUL.FTZ R2, R115, R2 ;  /* 0x0000000273027220 */ /* 0x000fc80000410000 */
[----:B------:R-:W-:Y:S02]  /*1960*/  @P3 FADD.FTZ R2, R2, R3 ;  /* 0x0000000302023221 */ /* 0x000fe40000010000 */
.L_x_1069:
[----:B------:R-:W-:Y:S05]  /*1970*/  BSYNC B1 ;  /* 0x0000000000017941 */ /* 0x000fea0003800000 */
.L_x_1067:
        /* <DEDUP_REMOVED lines=15> */
.L_x_1071:
[----:B------:R-:W-:Y:S01]  /*1a70*/  ISETP.NE.AND P4, PT, R131, RZ, PT ;  /* 0x000000ff8300720c */ /* 0x000fe20003f85270 */
[----:B------:R-:W-:-:S03]  /*1a80*/  @P3 HADD2.F32 R3, -RZ, R58.H0_H0 ;  /* 0x2000003aff033230 */ /* 0x000fc60000004100 */
[----:B------:R-:W-:-:S05]  /*1a90*/  FSEL R2, R79, RZ, !P4 ;  /* 0x000000ff4f027208 */ /* 0x000fca0006000000 */
[----:B------:R-:W-:-:S04]  /*1aa0*/  FFMA.FTZ R2, R121, R92, R2 ;  /* 0x0000005c79027223 */ /* 0x000fc80000010002 */
[----:B------:R-:W-:-:S04]  /*1ab0*/  FADD.FTZ R2, R81, -R2 ;  /* 0x8000000251027221 */ /* 0x000fc80000010000 */
[----:B------:R-:W-:-:S04]  /*1ac0*/  FMUL.FTZ R2, R115, R2 ;  /* 0x0000000273027220 */ /* 0x000fc80000410000 */
[----:B------:R-:W-:Y:S02]  /*1ad0*/  @P3 FADD.FTZ R2, R2, R3 ;  /* 0x0000000302023221 */ /* 0x000fe40000010000 */
.L_x_1072:
[----:B------:R-:W-:Y:S05]  /*1ae0*/  BSYNC B1 ;  /* 0x0000000000017941 */ /* 0x000fea0003800000 */
.L_x_1070:
        /* <DEDUP_REMOVED lines=15> */
.L_x_1074:
[----:B------:R-:W-:-:S04]  /*1be0*/  ISETP.NE.AND P4, PT, R131, RZ, PT ;  /* 0x000000ff8300720c */ /* 0x000fc80003f85270 */
[----:B------:R-:W-:-:S05]  /*1bf0*/  FSEL R3, R79, RZ, !P4 ;  /* 0x000000ff4f037208 */ /* 0x000fca0006000000 */
[----:B------:R-:W-:-:S04]  /*1c00*/  FFMA.FTZ R3, R120, R92, R3 ;  /* 0x0000005c78037223 */ /* 0x000fc80000010003 */
[----:B------:R-:W-:Y:S01]  /*1c10*/  FADD.FTZ R2, R80, -R3 ;  /* 0x8000000350027221 */ /* 0x000fe20000010000 */
[----:B------:R-:W-:-:S03]  /*1c20*/  @P3 HADD2.F32 R3, -RZ, R58.H1_H1 ;  /* 0x3000003aff033230 */ /* 0x000fc60000004100 */
[----:B------:R-:W-:-:S04]  /*1c30*/  FMUL.FTZ R2, R115, R2 ;  /* 0x0000000273027220 */ /* 0x000fc80000410000 */
[----:B------:R-:W-:Y:S02]  /*1c40*/  @P3 FADD.FTZ R2, R2, R3 ;  /* 0x0000000302023221 */ /* 0x000fe40000010000 */
.L_x_1075:
[----:B------:R-:W-:Y:S05]  /*1c50*/  BSYNC B1 ;  /* 0x0000000000017941 */ /* 0x000fea0003800000 */
.L_x_1073:
        /* <DEDUP_REMOVED lines=15> */
.L_x_1077:
[----:B------:R-:W-:-:S04]  /*1d50*/  ISETP.NE.AND P4, PT, R131, RZ, PT ;  /* 0x000000ff8300720c */ /* 0x000fc80003f85270 */
[----:B------:R-:W-:-:S05]  /*1d60*/  FSEL R3, R79, RZ, !P4 ;  /* 0x000000ff4f037208 */ /* 0x000fca0006000000 */
[----:B------:R-:W-:-:S04]  /*1d70*/  FFMA.FTZ R3, R119, R92, R3 ;  /* 0x0000005c77037223 */ /* 0x000fc80000010003 */
[----:B------:R-:W-:Y:S01]  /*1d80*/  FADD.FTZ R2, R128, -R3 ;  /* 0x8000000380027221 */ /* 0x000fe20000010000 */
[----:B------:R-:W-:-:S03]  /*1d90*/  @P3 HADD2.F32 R3, -RZ, R59.H0_H0 ;  /* 0x2000003bff033230 */ /* 0x000fc60000004100 */
[----:B------:R-:W-:-:S04]  /*1da0*/  FMUL.FTZ R2, R115, R2 ;  /* 0x0000000273027220 */ /* 0x000fc80000410000 */
[----:B------:R-:W-:Y:S02]  /*1db0*/  @P3 FADD.FTZ R2, R2, R3 ;  /* 0x0000000302023221 */ /* 0x000fe40000010000 */
.L_x_1078:
[----:B------:R-:W-:Y:S05]  /*1dc0*/  BSYNC B1 ;  /* 0x0000000000017941 */ /* 0x000fea0003800000 */
.L_x_1076:
        /* <DEDUP_REMOVED lines=15> */
.L_x_1080:
[----:B------:R-:W-:-:S04]  /*1ec0*/  ISETP.NE.AND P4, PT, R131, RZ, PT ;  /* 0x000000ff8300720c */ /* 0x000fc80003f85270 */
[----:B------:R-:W-:-:S05]  /*1ed0*/  FSEL R3, R79, RZ, !P4 ;  /* 0x000000ff4f037208 */ /* 0x000fca0006000000 */
[----:B------:R-:W-:Y:S01]  /*1ee0*/  FFMA.FTZ R2, R118, R92, R3 ;  /* 0x0000005c76027223 */ /* 0x000fe20000010003 */
[----:B------:R-:W-:-:S03]  /*1ef0*/  @P3 HADD2.F32 R3, -RZ, R59.H1_H1 ;  /* 0x3000003bff033230 */ /* 0x000fc60000004100 */
[----:B------:R-:W-:-:S04]  /*1f00*/  FADD.FTZ R2, R129, -R2 ;  /* 0x8000000281027221 */ /* 0x000fc80000010000 */
[----:B------:R-:W-:-:S04]  /*1f10*/  FMUL.FTZ R2, R115, R2 ;  /* 0x0000000273027220 */ /* 0x000fc80000410000 */
[----:B------:R-:W-:Y:S02]  /*1f20*/  @P3 FADD.FTZ R2, R2, R3 ;  /* 0x0000000302023221 */ /* 0x000fe40000010000 */
.L_x_1081:
[----:B------:R-:W-:Y:S05]  /*1f30*/  BSYNC B1 ;  /* 0x0000000000017941 */ /* 0x000fea0003800000 */
.L_x_1079:
[----:B------:R-:W-:Y:S01]  /*1f40*/  @P2 HADD2.F32 R3, -RZ, R103.H1_H1 ;  /* 0x30000067ff032230 */ /* 0x000fe20000004100 */
[----:B------:R-:W-:Y:S01]  /*1f50*/  @P2 FMUL.FTZ R140, R2, c[0x0][0x1ec] ;  /* 0x00007b00028c2a20 */ /* 0x000fe20000410000 */
[----:B------:R-:W-:Y:S01]  /*1f60*/  @P0 MOV R77, 0x10 ;  /* 0x00000010004d0802 */ /* 0x000fe20000000f00 */
[----:B------:R-:W-:Y:S01]  /*1f70*/  BSSY B1, `(.L_x_1082) ;  /* 0x0000011000017945 */ /* 0x000fe20003800000 */
[----:B------:R-:W-:Y:S01]  /*1f80*/  @P0 F2FP.PACK_AB R93, RZ, R2 ;  /* 0x00000002ff5d023e */ /* 0x000fe200000000ff */
[----:B------:R-:W-:Y:S01]  /*1f90*/  @P2 FMUL.FTZ R76, R140, R3 ;  /* 0x000000038c4c2220 */ /* 0x000fe20000410000 */
[----:B------:R-:W-:Y:S01]  /*1fa0*/  @P2 MOV R127, 0x10 ;  /* 0x00000010007f2802 */ /* 0x000fe20000000f00 */
[----:B------:R-:W-:Y:S01]  /*1fb0*/  @P0 IMAD.WIDE.U32 R2, R126, R77, c[0x0][0x258] ;  /* 0x000096007e020625 */ /* 0x000fe200078e004d */
[----:B------:R-:W-:Y:S01]  /*1fc0*/  @P0 PRMT R71, R71, 0x5410, R93 ;  /* 0x0000541047470816 */ /* 0x000fe2000000005d */
[----:B------:R-:W-:Y:S01]  /*1fd0*/  @P2 HADD2.F32 R93, -RZ, R67.H1_H1 ;  /* 0x30000043ff5d2230 */ /* 0x000fe20000004100 */
[----:B------:R-:W-:Y:S01]  /*1fe0*/  @P2 F2FP.PACK_AB R126, RZ, R76 ;  /* 0x0000004cff7e223e */ /* 0x000fe200000000ff */
[C---:B------:R-:W-:Y:S01]  /*1ff0*/  @P2 IMAD.WIDE.U32 R76, R78.reuse, R127, c[0x0][0x248] ;  /* 0x000092004e4c2625 */ /* 0x040fe200078e007f */
[----:B------:R-:W-:Y:S01]  /*2000*/  IADD3 R78, R78, 0x20, RZ ;  /* 0x000000204e4e7810 */ /* 0x000fe20007ffe0ff */
[----:B------:R0:W-:Y:S01]  /*2010*/  @P0 STG.E.128 [R2.64], R68 ;  /* 0x0000004402000986 */ /* 0x0001e2000c101d04 */
[----:B------:R-:W-:-:S05]  /*2020*/  @P2 PRMT R75, R75, 0x5410, R126 ;  /* 0x000054104b4b2816 */ /* 0x000fca000000007e */
[----:B------:R0:W-:Y:S01]  /*2030*/  @P2 STG.E.128 [R76.64], R72 ;  /* 0x000000484c002986 */ /* 0x0001e2000c101d04 */
[----:B------:R-:W-:Y:S05]  /*2040*/  @!P2 BRA `(.L_x_1083) ;  /* 0x000000300000a947 */ /* 0x000fea0003800000 */
[----:B------:R-:W-:-:S10]  /*2050*/  HFMA2.MMA R65, -RZ, RZ, 0, 9.5367431640625e-07 ;  /* 0x00000010ff417435 */ /* 0x000fd400000001ff */
[----:B------:R-:W-:-:S06]  /*2060*/  IMAD.WIDE.U32 R64, R78, R65, c[0x0][0x170] ;  /* 0x00005c004e407625 */ /* 0x000fcc00078e0041 */
[----:B------:R-:W5:Y:S02]  /*2070*/  LDG.E.128 R64, [R64.64] ;  /* 0x0000000440407981 */ /* 0x000f64000c1e1d00 */
.L_x_1083:
[----:B------:R-:W-:Y:S05]  /*2080*/  BSYNC B1 ;  /* 0x0000000000017941 */ /* 0x000fea0003800000 */
.L_x_1082:
[----:B------:R-:W-:Y:S01]  /*2090*/  BSSY B1, `(.L_x_1084) ;  /* 0x000000e000017945 */ /* 0x000fe20003800000 */
[----:B------:R-:W-:Y:S01]  /*20a0*/  @P2 FFMA.FTZ R43, R140, R93, R43 ;  /* 0x0000005d8c2b2223 */ /* 0x000fe2000001002b */
[----:B------:R-:W-:Y:S05]  /*20b0*/  @P1 BRA `(.L_x_1085) ;  /* 0x0000004000001947 */ /* 0x000fea0003800000 */
[----:B0-----:R-:W-:Y:S01]  /*20c0*/  MOV R2, RZ ;  /* 0x000000ff00027202 */ /* 0x001fe20000000f00 */
[----:B------:R-:W-:Y:S05]  /*20d0*/  @!P3 BRA `(.L_x_1086) ;  /* 0x000000900000b947 */ /* 0x000fea0003800000 */
[----:B------:R-:W-:Y:S01]  /*20e0*/  HADD2.F32 R2, -RZ, R60.H0_H0 ;  /* 0x2000003cff027230 */ /* 0x000fe20000004100 */
[----:B------:R-:W-:Y:S05]  /*20f0*/  BRA `(.L_x_1086) ;  /* 0x0000007000007947 */ /* 0x000fea0003800000 */
.L_x_1085:
[----:B------:R-:W-:-:S04]  /*2100*/  ISETP.NE.AND P4, PT, R131, RZ, PT ;  /* 0x000000ff8300720c */ /* 0x000fc80003f85270 */
[----:B0-----:R-:W-:-:S05]  /*2110*/  FSEL R3, R79, RZ, !P4 ;  /* 0x000000ff4f037208 */ /* 0x001fca0006000000 */
[----:B------:R-:W-:-:S04]  /*2120*/  FFMA.FTZ R3, R117, R92, R3 ;  /* 0x0000005c75037223 */ /* 0x000fc80000010003 */
[----:B------:R-:W-:Y:S01]  /*2130*/  FADD.FTZ R2, R130, -R3 ;  /* 0x8000000382027221 */ /* 0x000fe20000010000 */
[----:B------:R-:W-:-:S03]  /*2140*/  @P3 HADD2.F32 R3, -RZ, R60.H0_H0 ;  /* 0x2000003cff033230 */ /* 0x000fc60000004100 */
[----:B------:R-:W-:-:S04]  /*2150*/  FMUL.FTZ R2, R115, R2 ;  /* 0x0000000273027220 */ /* 0x000fc80000410000 */
[----:B------:R-:W-:Y:S02]  /*2160*/  @P3 FADD.FTZ R2, R2, R3 ;  /* 0x0000000302023221 */ /* 0x000fe40000010000 */
.L_x_1086:
[----:B------:R-:W-:Y:S05]  /*2170*/  BSYNC B1 ;  /* 0x0000000000017941 */ /* 0x000fea0003800000 */
.L_x_1084:
[----:B------:R-:W-:Y:S01]  /*2180*/  @P2 HADD2.F32 R76, -RZ, R52.H0_H0 ;  /* 0x20000034ff4c2230 */ /* 0x000fe20000004100 */
[----:B------:R-:W-:Y:S01]  /*2190*/  @P2 FMUL.FTZ R3, R2, c[0x0][0x1ec] ;  /* 0x00007b0002032a20 */ /* 0x000fe20000410000 */
[----:B-----5:R-:W-:Y:S01]  /*21a0*/  @P2 HADD2.F32 R77, -RZ, R64.H0_H0 ;  /* 0x20000040ff4d2230 */ /* 0x020fe20000004100 */
        /* <DEDUP_REMOVED lines=12> */
.L_x_1088:
[----:B------:R-:W-:-:S04]  /*2270*/  ISETP.NE.AND P4, PT, R131, RZ, PT ;  /* 0x000000ff8300720c */ /* 0x000fc80003f85270 */
[----:B------:R-:W-:-:S05]  /*2280*/  FSEL R3, R79, RZ, !P4 ;  /* 0x000000ff4f037208 */ /* 0x000fca0006000000 */
[----:B------:R-:W-:Y:S01]  /*2290*/  FFMA.FTZ R2, R90, R92, R3 ;  /* 0x0000005c5a027223 */ /* 0x000fe20000010003 */
[----:B------:R-:W-:-:S03]  /*22a0*/  @P3 HADD2.F32 R3, -RZ, R60.H1_H1 ;  /* 0x3000003cff033230 */ /* 0x000fc60000004100 */
[----:B------:R-:W-:-:S04]  /*22b0*/  FADD.FTZ R2, R133, -R2 ;  /* 0x8000000285027221 */ /* 0x000fc80000010000 */
[----:B------:R-:W-:-:S04]  /*22c0*/  FMUL.FTZ R2, R115, R2 ;  /* 0x0000000273027220 */ /* 0x000fc80000410000 */
[----:B------:R-:W-:Y:S02]  /*22d0*/  @P3 FADD.FTZ R2, R2, R3 ;  /* 0x0000000302023221 */ /* 0x000fe40000010000 */
.L_x_1089:
[----:B------:R-:W-:Y:S05]  /*22e0*/  BSYNC B1 ;  /* 0x0000000000017941 */ /* 0x000fea0003800000 */
.L_x_1087:
[----:B------:R-:W-:Y:S01]  /*22f0*/  @P2 HADD2.F32 R3, -RZ, R52.H1_H1 ;  /* 0x30000034ff032230 */ /* 0x000fe20000004100 */
        /* <DEDUP_REMOVED lines=14> */
.L_x_1091:
[----:B------:R-:W-:-:S04]  /*23e0*/  ISETP.NE.AND P4, PT, R131, RZ, PT ;  /* 0x000000ff8300720c */ /* 0x000fc80003f85270 */
[----:B------:R-:W-:-:S05]  /*23f0*/  FSEL R3, R79, RZ, !P4 ;  /* 0x000000ff4f037208 */ /* 0x000fca0006000000 */
[----:B------:R-:W-:-:S04]  /*2400*/  FFMA.FTZ R3, R91, R92, R3 ;  /* 0x0000005c5b037223 */ /* 0x000fc80000010003 */
[----:B------:R-:W-:Y:S01]  /*2410*/  FADD.FTZ R2, R132, -R3 ;  /* 0x8000000384027221 */ /* 0x000fe20000010000 */
[----:B------:R-:W-:-:S03]  /*2420*/  @P3 HADD2.F32 R3, -RZ, R61.H0_H0 ;  /* 0x2000003dff033230 */ /* 0x000fc60000004100 */
[----:B------:R-:W-:-:S04]  /*2430*/  FMUL.FTZ R2, R115, R2 ;  /* 0x0000000273027220 */ /* 0x000fc80000410000 */
[----:B------:R-:W-:Y:S02]  /*2440*/  @P3 FADD.FTZ R2, R2, R3 ;  /* 0x0000000302023221 */ /* 0x000fe40000010000 */
.L_x_1092:
[----:B------:R-:W-:Y:S05]  /*2450*/  BSYNC B1 ;  /* 0x0000000000017941 */ /* 0x000fea0003800000 */
.L_x_1090:
[----:B------:R-:W-:Y:S01]  /*2460*/  @P2 HADD2.F32 R76, -RZ, R53.H0_H0 ;  /* 0x20000035ff4c2230 */ /* 0x000fe20000004100 */
        /* <DEDUP_REMOVED lines=14> */
.L_x_1094:
[----:B------:R-:W-:-:S04]  /*2550*/  ISETP.NE.AND P4, PT, R131, RZ, PT ;  /* 0x000000ff8300720c */ /* 0x000fc80003f85270 */
[----:B------:R-:W-:-:S05]  /*2560*/  FSEL R3, R79, RZ, !P4 ;  /* 0x000000ff4f037208 */ /* 0x000fca0006000000 */
[----:B------:R-:W-:Y:S01]  /*2570*/  FFMA.FTZ R2, R88, R92, R3 ;  /* 0x0000005c58027223 */ /* 0x000fe20000010003 */
[----:B------:R-:W-:-:S03]  /*2580*/  @P3 HADD2.F32 R3, -RZ, R61.H1_H1 ;  /* 0x3000003dff033230 */ /* 0x000fc60000004100 */
[----:B------:R-:W-:-:S04]  /*2590*/  FADD.FTZ R2, R135, -R2 ;  /* 0x8000000287027221 */ /* 0x000fc80000010000 */
[----:B------:R-:W-:-:S04]  /*25a0*/  FMUL.FTZ R2, R115, R2 ;  /* 0x0000000273027220 */ /* 0x000fc80000410000 */
[----:B------:R-:W-:Y:S02]  /*25b0*/  @P3 FADD.FTZ R2, R2, R3 ;  /* 0x0000000302023221 */ /* 0x000fe40000010000 */
.L_x_1095:
[----:B------:R-:W-:Y:S05]  /*25c0*/  BSYNC B1 ;  /* 0x0000000000017941 */ /* 0x000fea0003800000 */
.L_x_1093:
        /* <DEDUP_REMOVED lines=15> */
.L_x_1097:
[----:B------:R-:W-:-:S04]  /*26c0*/  ISETP.NE.AND P4, PT, R131, RZ, PT ;  /* 0x000000ff8300720c */ /* 0x000fc80003f85270 */
[----:B------:R-:W-:-:S05]  /*26d0*/  FSEL R3, R79, RZ, !P4 ;  /* 0x000000ff4f037208 */ /* 0x000fca0006000000 */
[----:B------:R-:W-:-:S04]  /*26e0*/  FFMA.FTZ R3, R89, R92, R3 ;  /* 0x0000005c59037223 */ /* 0x000fc80000010003 */
[----:B------:R-:W-:Y:S01]  /*26f0*/  FADD.FTZ R2, R134, -R3 ;  /* 0x8000000386027221 */ /* 0x000fe20000010000 */
[----:B------:R-:W-:-:S03]  /*2700*/  @P3 HADD2.F32 R3, -RZ, R62.H0_H0 ;  /* 0x2000003eff033230 */ /* 0x000fc60000004100 */
[----:B------:R-:W-:-:S04]  /*2710*/  FMUL.FTZ R2, R115, R2 ;  /* 0x0000000273027220 */ /* 0x000fc80000410000 */
[----:B------:R-:W-:Y:S02]  /*2720*/  @P3 FADD.FTZ R2, R2, R3 ;  /* 0x0000000302023221 */ /* 0x000fe40000010000 */
.L_x_1098:
[----:B------:R-:W-:Y:S05]  /*2730*/  BSYNC B1 ;  /* 0x0000000000017941 */ /* 0x000fea0003800000 */
.L_x_1096:
        /* <DEDUP_REMOVED lines=15> */
.L_x_1100:
[----:B------:R-:W-:-:S04]  /*2830*/  ISETP.NE.AND P4, PT, R131, RZ, PT ;  /* 0x000000ff8300720c */ /* 0x000fc80003f85270 */
[----:B------:R-:W-:-:S05]  /*2840*/  FSEL R3, R79, RZ, !P4 ;  /* 0x000000ff4f037208 */ /* 0x000fca0006000000 */
[----:B------:R-:W-:Y:S01]  /*2850*/  FFMA.FTZ R2, R86, R92, R3 ;  /* 0x0000005c56027223 */ /* 0x000fe20000010003 */
[----:B------:R-:W-:-:S03]  /*2860*/  @P3 HADD2.F32 R3, -RZ, R62.H1_H1 ;  /* 0x3000003eff033230 */ /* 0x000fc60000004100 */
[----:B------:R-:W-:-:S04]  /*2870*/  FADD.FTZ R2, R137, -R2 ;  /* 0x8000000289027221 */ /* 0x000fc80000010000 */
[----:B------:R-:W-:-:S04]  /*2880*/  FMUL.FTZ R2, R115, R2 ;  /* 0x0000000273027220 */ /* 0x000fc80000410000 */
[----:B------:R-:W-:Y:S02]  /*2890*/  @P3 FADD.FTZ R2, R2, R3 ;  /* 0x0000000302023221 */ /* 0x000fe40000010000 */
.L_x_1101:
[----:B------:R-:W-:Y:S05]  /*28a0*/  BSYNC B1 ;  /* 0x0000000000017941 */ /* 0x000fea0003800000 */
.L_x_1099:
        /* <DEDUP_REMOVED lines=15> */
.L_x_1103:
[----:B------:R-:W-:-:S04]  /*29a0*/  ISETP.NE.AND P4, PT, R131, RZ, PT ;  /* 0x000000ff8300720c */ /* 0x000fc80003f85270 */
[----:B------:R-:W-:-:S05]  /*29b0*/  FSEL R3, R79, RZ, !P4 ;  /* 0x000000ff4f037208 */ /* 0x000fca0006000000 */
[----:B------:R-:W-:-:S04]  /*29c0*/  FFMA.FTZ R3, R87, R92, R3 ;  /* 0x0000005c57037223 */ /* 0x000fc80000010003 */
[----:B------:R-:W-:Y:S01]  /*29d0*/  FADD.FTZ R2, R136, -R3 ;  /* 0x8000000388027221 */ /* 0x000fe20000010000 */
[----:B------:R-:W-:-:S03]  /*29e0*/  @P3 HADD2.F32 R3, -RZ, R63.H0_H0 ;  /* 0x2000003fff033230 */ /* 0x000fc60000004100 */
[----:B------:R-:W-:-:S04]  /*29f0*/  FMUL.FTZ R2, R115, R2 ;  /* 0x0000000273027220 */ /* 0x000fc80000410000 */
[----:B------:R-:W-:Y:S02]  /*2a00*/  @P3 FADD.FTZ R2, R2, R3 ;  /* 0x0000000302023221 */ /* 0x000fe40000010000 */
.L_x_1104:
[----:B------:R-:W-:Y:S05]  /*2a10*/  BSYNC B1 ;  /* 0x0000000000017941 */ /* 0x000fea0003800000 */
.L_x_1102:
        /* <DEDUP_REMOVED lines=15> */
.L_x_1106:
[----:B------:R-:W-:Y:S01]  /*2b10*/  ISETP.NE.AND P1, PT, R131, RZ, PT ;  /* 0x000000ff8300720c */ /* 0x000fe20003f25270 */
[----:B------:R-:W-:-:S03]  /*2b20*/  @P3 HADD2.F32 R3, -RZ, R63.H1_H1 ;  /* 0x3000003fff033230 */ /* 0x000fc60000004100 */
[----:B------:R-:W-:-:S05]  /*2b30*/  FSEL R79, R79, RZ, !P1 ;  /* 0x000000ff4f4f7208 */ /* 0x000fca0004800000 */
[----:B------:R-:W-:-:S04]  /*2b40*/  FFMA.FTZ R92, R138, R92, R79 ;  /* 0x0000005c8a5c7223 */ /* 0x000fc8000001004f */
[----:B------:R-:W-:-:S04]  /*2b50*/  FADD.FTZ R92, R139, -R92 ;  /* 0x8000005c8b5c7221 */ /* 0x000fc80000010000 */
[----:B------:R-:W-:-:S04]  /*2b60*/  FMUL.FTZ R92, R115, R92 ;  /* 0x0000005c735c7220 */ /* 0x000fc80000410000 */
[----:B------:R-:W-:Y:S02]  /*2b70*/  @P3 FADD.FTZ R92, R92, R3 ;  /* 0x000000035c5c3221 */ /* 0x000fe40000010000 */
.L_x_1107:
[----:B------:R-:W-:Y:S05]  /*2b80*/  BSYNC B1 ;  /* 0x0000000000017941 */ /* 0x000fea0003800000 */
.L_x_1105:
[----:B------:R-:W-:Y:S01]  /*2b90*/  @P2 HADD2.F32 R3, -RZ, R55.H1_H1 ;  /* 0x30000037ff032230 */ /* 0x000fe20000004100 */
        /* <DEDUP_REMOVED lines=10> */
[----:B------:R-:W-:Y:S02]  /*2c40*/  @P2 PRMT R75, R75, 0x5410, R79 ;  /* 0x000054104b4b2816 */ /* 0x000fe4000000004f */
[----:B------:R-:W-:Y:S01]  /*2c50*/  MOV R79, c[0x0][0x160] ;  /* 0x00005800004f7a02 */ /* 0x000fe20000000f00 */
[----:B------:R0:W-:Y:S01]  /*2c60*/  @P0 STG.E.128 [R2.64], R68 ;  /* 0x0000004402000986 */ /* 0x0001e2000c101d04 */
[----:B------:R-:W-:Y:S02]  /*2c70*/  @P2 FFMA.FTZ R35, R78, R126, R35 ;  /* 0x0000007e4e232223 */ /* 0x000fe40000010023 */
[----:B------:R-:W-:Y:S01]  /*2c80*/  LEA R114, R79, R114, 0x2 ;  /* 0x000000724f727211 */ /* 0x000fe200078e10ff */
[----:B------:R0:W-:Y:S03]  /*2c90*/  @P2 STG.E.128 [R76.64], R72 ;  /* 0x000000484c002986 */ /* 0x0001e6000c101d04 */
[----:B------:R-:W-:-:S13]  /*2ca0*/  ISETP.GE.AND P0, PT, R114, c[0x0][0x164], PT ;  /* 0x0000590072007a0c */ /* 0x000fda0003f06270 */
[----:B0-----:R-:W-:Y:S01]  /*2cb0*/  @P0 CALL.REL.NOINC `(.L_x_1052) ;  /* 0x0000001000000944 */ /* 0x001fe20003c00000 */
[----:B------:R-:W-:Y:S05]  /*2cc0*/  BRA `(.L_x_1108) ;  /* 0xffffd89000007947 */ /* 0x000fea000383ffff */
.L_x_1052:
[----:B------:R-:W-:Y:S05]  /*2cd0*/  BSYNC B0 ;  /* 0x0000000000007941 */ /* 0x000fea0003800000 */
.L_x_1050:
        /* <DEDUP_REMOVED lines=90> */
[----:B0-----:R-:W-:-:S04]  /*3280*/  IADD3.X R45, RZ, RZ, RZ, P0, !PT ;  /* 0x000000ffff2d7210 */ /* 0x001fc800007fe4ff */
        /* <DEDUP_REMOVED lines=53> */
.L_x_1056:
[----:B------:R-:W-:Y:S01]  /*35e0*/  HFMA2.MMA R141, -RZ, RZ, 0, 5.9604644775390625e-08 ;  /* 0x00000001ff8d7435 */ /* 0x000fe200000001ff */
[----:B------:R-:W-:-:S02]  /*35f0*/  MOV R78, R76 ;  /* 0x0000004c004e7202 */ /* 0x000fc40000000f00 */
[----:B------:R-:W-:Y:S02]  /*3600*/  MOV R140, 0x1f ;  /* 0x0000001f008c7802 */ /* 0x000fe40000000f00 */
[----:B------:R-:W-:Y:S02]  /*3610*/  MOV R143, 0xffffffff ;  /* 0xffffffff008f7802 */ /* 0x000fe40000000f00 */
[----:B0-----:R-:W-:Y:S02]  /*3620*/  MOV R2, 0x3640 ;  /* 0x0000364000027802 */ /* 0x001fe40000000f00 */
[----:B-----5:R-:W-:Y:S05]  /*3630*/  CALL.REL.NOINC `($__internal_27_$__cuda_sm70_shflsync_bfly_p) ;  /* 0x0000045000007944 */ /* 0x020fea0003c00000 */
[----:B-1----:R-:W-:Y:S01]  /*3640*/  MOV R77, R140 ;  /* 0x0000008c004d7202 */ /* 0x002fe20000000f00 */
[----:B0-----:R-:W-:Y:S05]  /*3650*/  BRA `(.L_x_1109) ;  /* 0xffffdb5000007947 */ /* 0x001fea000383ffff */
.L_x_1057:
[----:B------:R-:W-:Y:S01]  /*3660*/  HFMA2.MMA R141, -RZ, RZ, 0, 5.9604644775390625e-08 ;  /* 0x00000001ff8d7435 */ /* 0x000fe200000001ff */
[----:B------:R-:W-:Y:S02]  /*3670*/  MOV R78, R79 ;  /* 0x0000004f004e7202 */ /* 0x000fe40000000f00 */
[----:B------:R-:W-:Y:S02]  /*3680*/  MOV R140, 0x1f ;  /* 0x0000001f008c7802 */ /* 0x000fe40000000f00 */
[----:B------:R-:W-:-:S02]  /*3690*/  MOV R143, 0xffffffff ;  /* 0xffffffff008f7802 */ /* 0x000fc40000000f00 */
[----:B0-----:R-:W-:Y:S02]  /*36a0*/  MOV R2, 0x36c0 ;  /* 0x000036c000027802 */ /* 0x001fe40000000f00 */
[----:B-12--5:R-:W-:Y:S05]  /*36b0*/  CALL.REL.NOINC `($__internal_27_$__cuda_sm70_shflsync_bfly_p) ;  /* 0x000003d000007944 */ /* 0x026fea0003c00000 */
[----:B------:R-:W-:Y:S01]  /*36c0*/  FADD.FTZ R77, R77, R76 ;  /* 0x0000004c4d4d7221 */ /* 0x000fe20000010000 */
[----:B0-----:R-:W-:Y:S01]  /*36d0*/  HFMA2.MMA R141, -RZ, RZ, 0, 1.1920928955078125e-07 ;  /* 0x00000002ff8d7435 */ /* 0x001fe200000001ff */
[----:B-1----:R-:W-:Y:S01]  /*36e0*/  FADD.FTZ R79, R79, R140 ;  /* 0x0000008c4f4f7221 */ /* 0x002fe20000010000 */
[----:B------:R-:W-:Y:S02]  /*36f0*/  MOV R140, 0x1f ;  /* 0x0000001f008c7802 */ /* 0x000fe40000000f00 */
[----:B------:R-:W-:Y:S02]  /*3700*/  MOV R143, 0xffffffff ;  /* 0xffffffff008f7802 */ /* 0x000fe40000000f00 */
[----:B------:R-:W-:Y:S02]  /*3710*/  MOV R78, R77 ;  /* 0x0000004d004e7202 */ /* 0x000fe40000000f00 */
[----:B------:R-:W-:Y:S02]  /*3720*/  MOV R2, 0x3740 ;  /* 0x0000374000027802 */ /* 0x000fe40000000f00 */
[----:B------:R-:W-:Y:S05]  /*3730*/  CALL.REL.NOINC `($__internal_27_$__cuda_sm70_shflsync_bfly_p) ;  /* 0x0000035000007944 */ /* 0x000fea0003c00000 */
[----:B0-----:R-:W-:Y:S01]  /*3740*/  HFMA2.MMA R141, -RZ, RZ, 0, 1.1920928955078125e-07 ;  /* 0x00000002ff8d7435 */ /* 0x001fe200000001ff */
[----:B-1----:R-:W-:-:S02]  /*3750*/  MOV R76, R140 ;  /* 0x0000008c004c7202 */ /* 0x002fc40000000f00 */
[----:B------:R-:W-:Y:S02]  /*3760*/  MOV R78, R79 ;  /* 0x0000004f004e7202 */ /* 0x000fe40000000f00 */
[----:B------:R-:W-:Y:S02]  /*3770*/  MOV R140, 0x1f ;  /* 0x0000001f008c7802 */ /* 0x000fe40000000f00 */
[----:B------:R-:W-:Y:S02]  /*3780*/  MOV R143, 0xffffffff ;  /* 0xffffffff008f7802 */ /* 0x000fe40000000f00 */
[----:B------:R-:W-:Y:S02]  /*3790*/  MOV R2, 0x37b0 ;  /* 0x000037b000027802 */ /* 0x000fe40000000f00 */
[----:B------:R-:W-:Y:S05]  /*37a0*/  CALL.REL.NOINC `($__internal_27_$__cuda_sm70_shflsync_bfly_p) ;  /* 0x000002e000007944 */ /* 0x000fea0003c00000 */
[----:B------:R-:W-:Y:S01]  /*37b0*/  FADD.FTZ R77, R76, R77 ;  /* 0x0000004d4c4d7221 */ /* 0x000fe20000010000 */
[----:B0-----:R-:W-:Y:S01]  /*37c0*/  HFMA2.MMA R141, -RZ, RZ, 0, 2.384185791015625e-07 ;  /* 0x00000004ff8d7435 */ /* 0x001fe200000001ff */
[----:B-1----:R-:W-:Y:S01]  /*37d0*/  FADD.FTZ R79, R79, R140 ;  /* 0x0000008c4f4f7221 */ /* 0x002fe20000010000 */
[----:B------:R-:W-:Y:S02]  /*37e0*/  MOV R140, 0x1f ;  /* 0x0000001f008c7802 */ /* 0x000fe40000000f00 */
[----:B------:R-:W-:-:S02]  /*37f0*/  MOV R143, 0xffffffff ;  /* 0xffffffff008f7802 */ /* 0x000fc40000000f00 */
[----:B------:R-:W-:Y:S02]  /*3800*/  MOV R78, R77 ;  /* 0x0000004d004e7202 */ /* 0x000fe40000000f00 */
[----:B------:R-:W-:Y:S02]  /*3810*/  MOV R2, 0x3830 ;  /* 0x0000383000027802 */ /* 0x000fe40000000f00 */
[----:B------:R-:W-:Y:S05]  /*3820*/  CALL.REL.NOINC `($__internal_27_$__cuda_sm70_shflsync_bfly_p) ;  /* 0x0000026000007944 */ /* 0x000fea0003c00000 */
[----:B0-----:R-:W-:Y:S01]  /*3830*/  HFMA2.MMA R141, -RZ, RZ, 0, 2.384185791015625e-07 ;  /* 0x00000004ff8d7435 */ /* 0x001fe200000001ff */
[----:B-1----:R-:W-:Y:S02]  /*3840*/  MOV R76, R140 ;  /* 0x0000008c004c7202 */ /* 0x002fe40000000f00 */
[----:B------:R-:W-:Y:S02]  /*3850*/  MOV R78, R79 ;  /* 0x0000004f004e7202 */ /* 0x000fe40000000f00 */
[----:B------:R-:W-:Y:S02]  /*3860*/  MOV R140, 0x1f ;  /* 0x0000001f008c7802 */ /* 0x000fe40000000f00 */
[----:B------:R-:W-:Y:S02]  /*3870*/  MOV R143, 0xffffffff ;  /* 0xffffffff008f7802 */ /* 0x000fe40000000f00 */
[----:B------:R-:W-:-:S02]  /*3880*/  MOV R2, 0x38a0 ;  /* 0x000038a000027802 */ /* 0x000fc40000000f00 */
[----:B------:R-:W-:Y:S05]  /*3890*/  CALL.REL.NOINC `($__internal_27_$__cuda_sm70_shflsync_bfly_p) ;  /* 0x000001f000007944 */ /* 0x000fea0003c00000 */
[----:B------:R-:W-:Y:S01]  /*38a0*/  FADD.FTZ R77, R76, R77 ;  /* 0x0000004d4c4d7221 */ /* 0x000fe20000010000 */
[----:B0-----:R-:W-:Y:S01]  /*38b0*/  HFMA2.MMA R141, -RZ, RZ, 0, 4.76837158203125e-07 ;  /* 0x00000008ff8d7435 */ /* 0x001fe200000001ff */
[----:B-1----:R-:W-:Y:S01]  /*38c0*/  FADD.FTZ R93, R79, R140 ;  /* 0x0000008c4f5d7221 */ /* 0x002fe20000010000 */
[----:B------:R-:W-:-:S02]  /*38d0*/  MOV R140, 0x1f ;  /* 0x0000001f008c7802 */ /* 0x000fc40000000f00 */
[----:B------:R-:W-:Y:S02]  /*38e0*/  MOV R143, 0xffffffff ;  /* 0xffffffff008f7802 */ /* 0x000fe40000000f00 */
[----:B------:R-:W-:Y:S02]  /*38f0*/  MOV R78, R77 ;  /* 0x0000004d004e7202 */ /* 0x000fe40000000f00 */
[----:B------:R-:W-:Y:S02]  /*3900*/  MOV R2, 0x3920 ;  /* 0x0000392000027802 */ /* 0x000fe40000000f00 */
[----:B------:R-:W-:Y:S05]  /*3910*/  CALL.REL.NOINC `($__internal_27_$__cuda_sm70_shflsync_bfly_p) ;  /* 0x0000017000007944 */ /* 0x000fea0003c00000 */
[----:B0-----:R-:W-:Y:S01]  /*3920*/  HFMA2.MMA R141, -RZ, RZ, 0, 4.76837158203125e-07 ;  /* 0x00000008ff8d7435 */ /* 0x001fe200000001ff */
[----:B-1----:R-:W-:Y:S02]  /*3930*/  MOV R76, R140 ;  /* 0x0000008c004c7202 */ /* 0x002fe40000000f00 */
[----:B------:R-:W-:Y:S02]  /*3940*/  MOV R78, R93 ;  /* 0x0000005d004e7202 */ /* 0x000fe40000000f00 */
[----:B------:R-:W-:Y:S02]  /*3950*/  MOV R140, 0x1f ;  /* 0x0000001f008c7802 */ /* 0x000fe40000000f00 */
[----:B------:R-:W-:-:S02]  /*3960*/  MOV R143, 0xffffffff ;  /* 0xffffffff008f7802 */ /* 0x000fc40000000f00 */
[----:B------:R-:W-:Y:S02]  /*3970*/  MOV R2, 0x3990 ;  /* 0x0000399000027802 */ /* 0x000fe40000000f00 */
[----:B------:R-:W-:Y:S05]  /*3980*/  CALL.REL.NOINC `($__internal_27_$__cuda_sm70_shflsync_bfly_p) ;  /* 0x0000010000007944 */ /* 0x000fea0003c00000 */
[----:B------:R-:W-:Y:S01]  /*3990*/  FADD.FTZ R79, R76, R77 ;  /* 0x0000004d4c4f7221 */ /* 0x000fe20000010000 */
[----:B0-----:R-:W-:Y:S01]  /*39a0*/  HFMA2.MMA R141, -RZ, RZ, 0, 9.5367431640625e-07 ;  /* 0x00000010ff8d7435 */ /* 0x001fe200000001ff */
[----:B-1----:R-:W-:Y:S01]  /*39b0*/  FADD.FTZ R93, R93, R140 ;  /* 0x0000008c5d5d7221 */ /* 0x002fe20000010000 */
[----:B------:R-:W-:Y:S02]  /*39c0*/  MOV R140, 0x1f ;  /* 0x0000001f008c7802 */ /* 0x000fe40000000f00 */
[----:B------:R-:W-:Y:S02]  /*39d0*/  MOV R143, 0xffffffff ;  /* 0xffffffff008f7802 */ /* 0x000fe40000000f00 */
[----:B------:R-:W-:Y:S02]  /*39e0*/  MOV R78, R79 ;  /* 0x0000004f004e7202 */ /* 0x000fe40000000f00 */
[----:B------:R-:W-:Y:S02]  /*39f0*/  MOV R2, 0x3a10 ;  /* 0x00003a1000027802 */ /* 0x000fe40000000f00 */
[----:B------:R-:W-:Y:S05]  /*3a00*/  CALL.REL.NOINC `($__internal_27_$__cuda_sm70_shflsync_bfly_p) ;  /* 0x0000008000007944 */ /* 0x000fea0003c00000 */
[----:B0-----:R-:W-:Y:S01]  /*3a10*/  HFMA2.MMA R141, -RZ, RZ, 0, 9.5367431640625e-07 ;  /* 0x00000010ff8d7435 */ /* 0x001fe200000001ff */
[----:B-1----:R-:W-:-:S02]  /*3a20*/  MOV R92, R140 ;  /* 0x0000008c005c7202 */ /* 0x002fc40000000f00 */
[----:B------:R-:W-:Y:S02]  /*3a30*/  MOV R78, R93 ;  /* 0x0000005d004e7202 */ /* 0x000fe40000000f00 */
[----:B------:R-:W-:Y:S02]  /*3a40*/  MOV R140, 0x1f ;  /* 0x0000001f008c7802 */ /* 0x000fe40000000f00 */
[----:B------:R-:W-:Y:S02]  /*3a50*/  MOV R143, 0xffffffff ;  /* 0xffffffff008f7802 */ /* 0x000fe40000000f00 */
[----:B------:R-:W-:Y:S02]  /*3a60*/  MOV R2, 0x3a80 ;  /* 0x00003a8000027802 */ /* 0x000fe40000000f00 */
[----:B------:R-:W-:Y:S05]  /*3a70*/  CALL.REL.NOINC `($__internal_27_$__cuda_sm70_shflsync_bfly_p) ;  /* 0x0000001000007944 */ /* 0x000fea0003c00000 */
[----:B01----:R-:W-:Y:S05]  /*3a80*/  BRA `(.L_x_1110) ;  /* 0xffffd84000007947 */ /* 0x003fea000383ffff */
        .weak           $__internal_27_$__cuda_sm70_shflsync_bfly_p
        .type           $__internal_27_$__cuda_sm70_shflsync_bfly_p,@function
        .size           $__internal_27_$__cuda_sm70_shflsync_bfly_p,(.L_x_7205 - $__internal_27_$__cuda_sm70_shflsync_bfly_p)
$__internal_27_$__cuda_sm70_shflsync_bfly_p:
[----:B------:R-:W-:Y:S01]  /*3a90*/  HFMA2.MMA R3, -RZ, RZ, 0, 0 ;  /* 0x00000000ff037435 */ /* 0x000fe200000001ff */
[----:B------:R-:W-:Y:S04]  /*3aa0*/  WARPSYNC R143 ;  /* 0x0000008f00007348 */ /* 0x000fe80003800000 */
[----:B------:R0:W1:Y:S01]  /*3ab0*/  SHFL.BFLY PT, R140, R78, R141, R140 ;  /* 0x0c00008d4e8c7389 */ /* 0x00006200000e008c */
[----:B------:R-:W-:Y:S05]  /*3ac0*/  RET.REL.NODEC R2 `(_ZN10layer_norm13ln_bwd_kernelINS_13Kernel_traitsI6__halfS2_S2_S2_fjLj512ELj1ELj4ELj1ELj16ENS_18Kernel_traits_baseILj512ES2_S2_S2_S2_fjLj128EEEEELb0ELb1ELb1ELb1EEEvNS_9BwdParamsE) ;  /* 0xffffc53002007950 */ /* 0x000fea0003c3ffff */
.L_x_1111:
        /* <DEDUP_REMOVED lines=11> */
.L_x_7205:


//--------------------- .text._ZN10layer_norm13ln_bwd_kernelINS_13Kernel_traitsI6__halfS2_S2_S2_fjLj512ELj1ELj4ELj1ELj16ENS_18Kernel_traits_baseILj512ES2_S2_S2_S2_fjLj128EEEEELb1ELb0ELb0ELb0EEEvNS_9BwdParamsE --------------------------
	.section	.text._ZN10layer_norm13ln_bwd_kernelINS_13Kernel_traitsI6__halfS2_S2_S2_fjLj512ELj1ELj4ELj1ELj16ENS_18Kernel_traits_baseILj512ES2_S2_S2_S2_fjLj128EEEEELb1ELb0ELb0ELb0EEEvNS_9BwdParamsE,"ax",@progbits
	.sectioninfo	@"SHI_REGISTERS=123"
	.align	128
        .global         _ZN10layer_norm13ln_bwd_kernelINS_13Kernel_traitsI6__halfS2_S2_S2_fjLj512ELj1ELj4ELj1ELj16ENS_18Kernel_traits_baseILj512ES2_S2_S2_S2_fjLj128EEEEELb1ELb0ELb0ELb0EEEvNS_9BwdParamsE
        .type           _ZN10layer_norm13ln_bwd_kernelINS_13Kernel_traitsI6__halfS2_S2_S2_fjLj512ELj1ELj4ELj1ELj16ENS_18Kernel_traits_baseILj512ES2_S2_S2_S2_fjLj128EEEEELb1ELb0ELb0ELb0EEEvNS_9BwdParamsE,@function
        .size           _ZN10layer_norm13ln_bwd_kernelINS_13Kernel_traitsI6__halfS2_S2_S2_fjLj512ELj1ELj4ELj1ELj16ENS_18Kernel_traits_baseILj512ES2_S2_S2_S2_fjLj128EEEEELb1ELb0ELb0ELb0EEEvNS_9BwdParamsE,(.L_x_7206 - _ZN10layer_norm13ln_bwd_kernelINS_13Kernel_traitsI6__halfS2_S2_S2_fjLj512ELj1ELj4ELj1ELj16ENS_18Kernel_traits_baseILj512ES2_S2_S2_S2_fjLj128EEEEELb1ELb0ELb0ELb0EEEvNS_9BwdParamsE)
        .other          _ZN10layer_norm13ln_bwd_kernelINS_13Kernel_traitsI6__halfS2_S2_S2_fjLj512ELj1ELj4ELj1ELj16ENS_18Kernel_traits_baseILj512ES2_S2_S2_S2_fjLj128EEEEELb1ELb0ELb0ELb0EEEvNS_9BwdParamsE,@"STO_CUDA_ENTRY STV_DEFAULT"
_ZN10layer_norm13ln_bwd_kernelINS_13Kernel_traitsI6__halfS2_S2_S2_fjLj512ELj1ELj4ELj1ELj16ENS_18Kernel_traits_baseILj512ES2_S2_S2_S2_fjLj128EEEEELb1ELb0ELb0ELb0EEEvNS_9BwdParamsE:
.text._ZN10layer_norm13ln_bwd_kernelINS_13Kernel_traitsI6__halfS2_S2_S2_fjLj512ELj1ELj4ELj1ELj16ENS_18Kernel_traits_baseILj512ES2_S2_S2_S2_fjLj128EEEEELb1ELb0ELb0ELb0EEEvNS_9BwdParamsE:
        /* <DEDUP_REMOVED lines=58> */
.L_x_1124:
        /* <DEDUP_REMOVED lines=38> */
[----:B------:R-:W-:Y:S01]  /*0600*/  IADD3 R115, R0, 0x20, RZ ;  /* 0x0000002000737810 */ /* 0x000fe20007ffe0ff */
[--C-:B--2---:R-:W-:Y:S02]  /*0610*/  HADD2.F32 R85, -RZ, R64.reuse.H1_H1 ;  /* 0x30000040ff557230 */ /* 0x104fe40000004100 */
[----:B------:R-:W-:Y:S02]  /*0620*/  HADD2.F32 R75, -RZ, R64.H0_H0 ;  /* 0x20000040ff4b7230 */ /* 0x000fe40000004100 */
[----:B------:R-:W-:Y:S01]  /*0630*/  HADD2.F32 R87, -RZ, R65.H0_H0 ;  /* 0x20000041ff577230 */ /* 0x000fe20000004100 */
[C---:B------:R-:W-:Y:S01]  /*0640*/  FADD.FTZ R85, -R112.reuse, R85 ;  /* 0x0000005570557221 */ /* 0x040fe20000010100 */
[--C-:B------:R-:W-:Y:S01]  /*0650*/  HADD2.F32 R91, -RZ, R66.reuse.H0_H0 ;  /* 0x20000042ff5b7230 */ /* 0x100fe20000004100 */
[----:B------:R-:W-:Y:S01]  /*0660*/  FADD.FTZ R75, -R112, R75 ;  /* 0x0000004b704b7221 */ /* 0x000fe20000010100 */
[----:B------:R-:W-:-:S02]  /*0670*/  HADD2.F32 R93, -RZ, R66.H1_H1 ;  /* 0x30000042ff5d7230 */ /* 0x000fc40000004100 */
[--C-:B---3--:R-:W-:Y:S01]  /*0680*/  HADD2.F32 R66, -RZ, R68.reuse.H0_H0 ;  /* 0x20000044ff427230 */ /* 0x108fe20000004100 */
[C---:B-----5:R-:W-:Y:S01]  /*0690*/  FMUL.FTZ R76, R74.reuse, R85 ;  /* 0x000000554a4c7220 */ /* 0x060fe20000410000 */
[----:B------:R-:W-:Y:S01]  /*06a0*/  HADD2.F32 R68, -RZ, R68.H1_H1 ;  /* 0x30000044ff447230 */ /* 0x000fe20000004100 */
[----:B------:R-:W-:Y:S02]  /*06b0*/  FMUL.FTZ R75, R74, R75 ;  /* 0x0000004b4a4b7220 */ /* 0x000fe40000410000 */
[C---:B------:R-:W-:Y:S01]  /*06c0*/  FADD.FTZ R85, -R112.reuse, R87 ;  /* 0x0000005770557221 */ /* 0x040fe20000010100 */
[----:B------:R-:W-:Y:S01]  /*06d0*/  HADD2.F32 R89, -RZ, R65.H1_H1 ;  /* 0x30000041ff597230 */ /* 0x000fe20000004100 */
[----:B0-----:R-:W-:Y:S01]  /*06e0*/  FMUL.FTZ R78, R17, R66 ;  /* 0x00000042114e7220 */ /* 0x001fe20000410000 */
[----:B------:R-:W-:Y:S01]  /*06f0*/  HADD2.F32 R65, -RZ, R67.H0_H0 ;  /* 0x20000043ff417230 */ /* 0x000fe20000004100 */
[----:B------:R-:W-:Y:S01]  /*0700*/  FADD.FTZ R93, -R112, R93 ;  /* 0x0000005d705d7221 */ /* 0x000fe20000010100 */
[----:B------:R-:W-:Y:S01]  /*0710*/  HADD2.F32 R86, -RZ, R69.H0_H0 ;  /* 0x20000045ff567230 */ /* 0x000fe20000004100 */
[----:B------:R-:W-:-:S02]  /*0720*/  FADD.FTZ R40, R40, R66 ;  /* 0x0000004228287221 */ /* 0x000fc40000010000 */
[----:B------:R-:W-:Y:S02]  /*0730*/  FFMA.FTZ R24, R75, R66, R24 ;  /* 0x000000424b187223 */ /* 0x000fe40000010018 */
[----:B------:R-:W-:Y:S02]  /*0740*/  FADD.FTZ R41, R41, R68 ;  /* 0x0000004429297221 */ /* 0x000fe40000010000 */
[-C--:B------:R-:W-:Y:S02]  /*0750*/  FFMA.FTZ R25, R76, R68.reuse, R25 ;  /* 0x000000444c197223 */ /* 0x080fe40000010019 */
[----:B------:R-:W-:Y:S02]  /*0760*/  FMUL.FTZ R79, R16, R68 ;  /* 0x00000044104f7220 */ /* 0x000fe40000410000 */
[----:B------:R-:W-:Y:S02]  /*0770*/  FMUL.FTZ R85, R74, R85 ;  /* 0x000000554a557220 */ /* 0x000fe40000410000 */
[----:B------:R-:W-:-:S02]  /*0780*/  FADD.FTZ R66, RZ, R78 ;  /* 0x0000004eff427221 */ /* 0x000fc40000010000 */
[----:B------:R-:W-:Y:S01]  /*0790*/  FFMA.FTZ R68, R75, R78, RZ ;  /* 0x0000004e4b447223 */ /* 0x000fe200000100ff */
[----:B------:R-:W-:Y:S01]  /*07a0*/  HADD2.F32 R69, -RZ, R69.H1_H1 ;  /* 0x30000045ff457230 */ /* 0x000fe20000004100 */
[----:B------:R-:W-:Y:S02]  /*07b0*/  FMUL.FTZ R90, R74, R93 ;  /* 0x0000005d4a5a7220 */ /* 0x000fe40000410000 */
        /* <DEDUP_REMOVED lines=8> */
[----:B------:R-:W-:Y:S01]  /*0840*/  HADD2.F32 R88, -RZ, R70.H0_H0 ;  /* 0x20000046ff587230 */ /* 0x000fe20000004100 */
[C---:B------:R-:W-:Y:S02]  /*0850*/  FMUL.FTZ R84, R74.reuse, R89 ;  /* 0x000000594a547220 */ /* 0x040fe40000410000 */
[----:B------:R-:W-:-:S02]  /*0860*/  FMUL.FTZ R87, R74, R87 ;  /* 0x000000574a577220 */ /* 0x000fc40000410000 */
[----:B------:R-:W-:Y:S02]  /*0870*/  FMUL.FTZ R89, R14, R69 ;  /* 0x000000450e597220 */ /* 0x000fe40000410000 */
[----:B------:R-:W-:Y:S02]  /*0880*/  FADD.FTZ R66, R65, R86 ;  /* 0x0000005641427221 */ /* 0x000fe40000010000 */
[----:B------:R-:W-:Y:S01]  /*0890*/  FFMA.FTZ R68, R85, R86, R68 ;  /* 0x0000005655447223 */ /* 0x000fe20000010044 */
[----:B------:R-:W-:Y:S01]  /*08a0*/  HADD2.F32 R70, -RZ, R70.H1_H1 ;  /* 0x30000046ff467230 */ /* 0x000fe20000004100 */
[----:B------:R-:W-:Y:S02]  /*08b0*/  FADD.FTZ R44, R44, R88 ;  /* 0x000000582c2c7221 */ /* 0x000fe40000010000 */
[-C--:B------:R-:W-:Y:S02]  /*08c0*/  FFMA.FTZ R28, R87, R88.reuse, R28 ;  /* 0x00000058571c7223 */ /* 0x080fe4000001001c */
[----:B------:R-:W-:-:S02]  /*08d0*/  FMUL.FTZ R88, R13, R88 ;  /* 0x000000580d587220 */ /* 0x000fc40000410000 */
[----:B------:R-:W-:Y:S02]  /*08e0*/  FADD.FTZ R65, R66, R89 ;  /* 0x0000005942417221 */ /* 0x000fe40000010000 */
[----:B------:R-:W-:Y:S01]  /*08f0*/  FFMA.FTZ R68, R84, R89, R68 ;  /* 0x0000005954447223 */ /* 0x000fe20000010044 */
[----:B------:R-:W-:Y:S01]  /*0900*/  HADD2.F32 R92, -RZ, R71.H0_H0 ;  /* 0x20000047ff5c7230 */ /* 0x000fe20000004100 */
[----:B------:R-:W-:Y:S01]  /*0910*/  FMUL.FTZ R93, R74, R93 ;  /* 0x0000005d4a5d7220 */ /* 0x000fe20000410000 */
[----:B------:R-:W-:Y:S01]  /*0920*/  HADD2.F32 R67, -RZ, R67.H1_H1 ;  /* 0x30000043ff437230 */ /* 0x000fe20000004100 */
[----:B------:R-:W-:Y:S02]  /*0930*/  FMUL.FTZ R91, R12, R70 ;  /* 0x000000460c5b7220 */ /* 0x000fe40000410000 */
[----:B------:R-:W-:Y:S02]  /*0940*/  FADD.FTZ R66, R65, R88 ;  /* 0x0000005841427221 */ /* 0x000fe40000010000 */
[----:B------:R-:W-:Y:S01]  /*0950*/  FFMA.FTZ R68, R87, R88, R68 ;  /* 0x0000005857447223 */ /* 0x000fe20000010044 */
[----:B------:R-:W-:Y:S01]  /*0960*/  HADD2.F32 R64, -RZ, R71.H1_H1 ;  /* 0x30000047ff407230 */ /* 0x000fe20000004100 */
        /* <DEDUP_REMOVED lines=18> */
.L_x_1115:
[----:B0-----:R-:W-:Y:S05]  /*0a90*/  BSYNC B1 ;  /* 0x0000000000017941 */ /* 0x001fea0003800000 */
.L_x_1114:
        /* <DEDUP_REMOVED lines=16> */
[----:B--2---:R-:W-:Y:S02]  /*0ba0*/  HADD2.F32 R77, -RZ, R64.H0_H0 ;  /* 0x20000040ff4d7230 */ /* 0x004fe40000004100 */
[----:B------:R-:W-:-:S03]  /*0bb0*/  HADD2.F32 R101, -RZ, R65.H0_H0 ;  /* 0x20000041ff657230 */ /* 0x000fc60000004100 */
[----:B------:R-:W-:Y:S01]  /*0bc0*/  FADD.FTZ R77, -R112, R77 ;  /* 0x0000004d704d7221 */ /* 0x000fe20000010100 */
[----:B------:R-:W-:Y:S02]  /*0bd0*/  HADD2.F32 R99, -RZ, R64.H1_H1 ;  /* 0x30000040ff637230 */ /* 0x000fe40000004100 */
[----:B------:R-:W-:Y:S01]  /*0be0*/  HADD2.F32 R65, -RZ, R65.H1_H1 ;  /* 0x30000041ff417230 */ /* 0x000fe20000004100 */
[----:B-----5:R-:W-:Y:S01]  /*0bf0*/  FMUL.FTZ R77, R74, R77 ;  /* 0x0000004d4a4d7220 */ /* 0x020fe20000410000 */
[--C-:B---3--:R-:W-:Y:S01]  /*0c00*/  HADD2.F32 R98, -RZ, R68.reuse.H0_H0 ;  /* 0x20000044ff627230 */ /* 0x108fe20000004100 */
[C---:B0-----:R-:W-:Y:S01]  /*0c10*/  FADD.FTZ R97, -R112.reuse, R101 ;  /* 0x0000006570617221 */ /* 0x041fe20000010100 */
[----:B------:R-:W-:Y:S01]  /*0c20*/  HADD2.F32 R68, -RZ, R68.H1_H1 ;  /* 0x30000044ff447230 */ /* 0x000fe20000004100 */
[C---:B------:R-:W-:Y:S02]  /*0c30*/  FADD.FTZ R99, -R112.reuse, R99 ;  /* 0x0000006370637221 */ /* 0x040fe40000010100 */
[----:B------:R-:W-:-:S02]  /*0c40*/  FADD.FTZ R101, -R112, R65 ;  /* 0x0000004170657221 */ /* 0x000fc40000010100 */
[----:B------:R-:W-:Y:S02]  /*0c50*/  FADD.FTZ R36, R36, R98 ;  /* 0x0000006224247221 */ /* 0x000fe40000010000 */
[-C--:B------:R-:W-:Y:S01]  /*0c60*/  FFMA.FTZ R56, R77, R98.reuse, R56 ;  /* 0x000000624d387223 */ /* 0x080fe20000010038 */
[--C-:B------:R-:W-:Y:S01]  /*0c70*/  HADD2.F32 R102, -RZ, R69.reuse.H0_H0 ;  /* 0x20000045ff667230 */ /* 0x100fe20000004100 */
[----:B------:R-:W-:Y:S01]  /*0c80*/  FMUL.FTZ R98, R9, R98 ;  /* 0x0000006209627220 */ /* 0x000fe20000410000 */
[----:B------:R-:W-:Y:S01]  /*0c90*/  HADD2.F32 R103, -RZ, R66.H0_H0 ;  /* 0x20000042ff677230 */ /* 0x000fe20000004100 */
[C---:B------:R-:W-:Y:S01]  /*0ca0*/  FMUL.FTZ R96, R74.reuse, R99 ;  /* 0x000000634a607220 */ /* 0x040fe20000410000 */
[----:B------:R-:W-:Y:S01]  /*0cb0*/  HADD2.F32 R69, -RZ, R69.H1_H1 ;  /* 0x30000045ff457230 */ /* 0x000fe20000004100 */
[C---:B------:R-:W-:Y:S02]  /*0cc0*/  FMUL.FTZ R97, R74.reuse, R97 ;  /* 0x000000614a617220 */ /* 0x040fe40000410000 */
[----:B------:R-:W-:-:S02]  /*0cd0*/  FMUL.FTZ R100, R74, R101 ;  /* 0x000000654a647220 */ /* 0x000fc40000410000 */
[----:B------:R-:W-:Y:S02]  /*0ce0*/  FMUL.FTZ R99, R8, R68 ;  /* 0x0000004408637220 */ /* 0x000fe40000410000 */
[----:B------:R-:W-:Y:S02]  /*0cf0*/  FADD.FTZ R64, R113, R98 ;  /* 0x0000006271407221 */ /* 0x000fe40000010000 */
[----:B------:R-:W-:Y:S01]  /*0d00*/  FFMA.FTZ R114, R77, R98, R114 ;  /* 0x000000624d727223 */ /* 0x000fe20000010072 */
[----:B------:R-:W-:Y:S01]  /*0d10*/  HADD2.F32 R105, -RZ, R66.H1_H1 ;  /* 0x30000042ff697230 */ /* 0x000fe20000004100 */
        /* <DEDUP_REMOVED lines=9> */
[--C-:B------:R-:W-:Y:S01]  /*0db0*/  HADD2.F32 R107, -RZ, R67.reuse.H0_H0 ;  /* 0x20000043ff6b7230 */ /* 0x100fe20000004100 */
[----:B------:R-:W-:Y:S01]  /*0dc0*/  FMUL.FTZ R103, R74, R103 ;  /* 0x000000674a677220 */ /* 0x000fe20000410000 */
[----:B------:R-:W-:Y:S01]  /*0dd0*/  HADD2.F32 R109, -RZ, R67.H1_H1 ;  /* 0x30000043ff6d7230 */ /* 0x000fe20000004100 */
[----:B------:R-:W-:Y:S01]  /*0de0*/  FADD.FTZ R67, -R112, R105 ;  /* 0x0000006970437221 */ /* 0x000fe20000010100 */
[----:B------:R-:W-:Y:S01]  /*0df0*/  HADD2.F32 R104, -RZ, R70.H0_H0 ;  /* 0x20000046ff687230 */ /* 0x000fe20000004100 */
[----:B------:R-:W-:-:S02]  /*0e00*/  FADD.FTZ R64, R69, R102 ;  /* 0x0000006645407221 */ /* 0x000fc40000010000 */
[----:B------:R-:W-:Y:S01]  /*0e10*/  FFMA.FTZ R114, R97, R102, R114 ;  /* 0x0000006661727223 */ /* 0x000fe20000010072 */
[----:B------:R-:W-:Y:S01]  /*0e20*/  HADD2.F32 R70, -RZ, R70.H1_H1 ;  /* 0x30000046ff467230 */ /* 0x000fe20000004100 */
[----:B------:R-:W-:Y:S02]  /*0e30*/  FADD.FTZ R107, -R112, R107 ;  /* 0x0000006b706b7221 */ /* 0x000fe40000010100 */
[----:B------:R-:W-:Y:S02]  /*0e40*/  FADD.FTZ R60, R60, R104 ;  /* 0x000000683c3c7221 */ /* 0x000fe40000010000 */
[-C--:B------:R-:W-:Y:S02]  /*0e50*/  FFMA.FTZ R48, R103, R104.reuse, R48 ;  /* 0x0000006867307223 */ /* 0x080fe40000010030 */
[----:B------:R-:W-:Y:S02]  /*0e60*/  FMUL.FTZ R106, R74, R67 ;  /* 0x000000434a6a7220 */ /* 0x000fe40000410000 */
[----:B------:R-:W-:-:S02]  /*0e70*/  FMUL.FTZ R104, R5, R104 ;  /* 0x0000006805687220 */ /* 0x000fc40000410000 */
[----:B------:R-:W-:Y:S02]  /*0e80*/  FADD.FTZ R67, R64, R101 ;  /* 0x0000006540437221 */ /* 0x000fe40000010000 */
[----:B------:R-:W-:Y:S01]  /*0e90*/  FFMA.FTZ R114, R100, R101, R114 ;  /* 0x0000006564727223 */ /* 0x000fe20000010072 */
[--C-:B------:R-:W-:Y:S01]  /*0ea0*/  HADD2.F32 R108, -RZ, R71.reuse.H0_H0 ;  /* 0x20000047ff6c7230 */ /* 0x100fe20000004100 */
[----:B------:R-:W-:Y:S02]  /*0eb0*/  FMUL.FTZ R107, R74, R107 ;  /* 0x0000006b4a6b7220 */ /* 0x000fe40000410000 */
[----:B------:R-:W-:Y:S02]  /*0ec0*/  FMUL.FTZ R105, R4, R70 ;  /* 0x0000004604697220 */ /* 0x000fe40000410000 */
[----:B------:R-:W-:Y:S02]  /*0ed0*/  FADD.FTZ R64, R67, R104 ;  /* 0x0000006843407221 */ /* 0x000fe40000010000 */
[----:B------:R-:W-:Y:S01]  /*0ee0*/  FFMA.FTZ R114, R103, R104, R114 ;  /* 0x0000006867727223 */ /* 0x000fe20000010072 */
[----:B------:R-:W-:Y:S01]  /*0ef0*/  HADD2.F32 R71, -RZ, R71.H1_H1 ;  /* 0x30000047ff477230 */ /* 0x000fe20000004100 */
        /* <DEDUP_REMOVED lines=18> */
.L_x_1117:
[----:B------:R-:W-:Y:S05]  /*1020*/  BSYNC B1 ;  /* 0x0000000000017941 */ /* 0x000fea0003800000 */
.L_x_1116:
[----:B-----5:R-:W-:Y:S01]  /*1030*/  @P0 HADD2.F32 R73, -RZ, R111.H0_H0 ;  /* 0x2000006fff490230 */ /* 0x020fe20000004100 */
[----:B------:R-:W-:Y:S05]  /*1040*/  BRA.DIV ~URZ, `(.L_x_1118) ;  /* 0x000017c27f007947 */ /* 0x000fea000b800000 */
[----:B------:R0:W1:Y:S02]  /*1050*/  SHFL.BFLY PT, R66, R113, 0x1, 0x1f ;  /* 0x0c201f0071427f89 */ /* 0x00006400000e0000 */
.L_x_1125:
        /* <DEDUP_REMOVED lines=18> */
.L_x_1126:
        /* <DEDUP_REMOVED lines=14> */
[-C--:B------:R-:W-:Y:S01]  /*1260*/  FFMA.FTZ R67, R87, R112.reuse, R111 ;  /* 0x0000007057437223 */ /* 0x080fe2000001006f */
[----:B------:R-:W-:Y:S01]  /*1270*/  ISETP.NE.U32.AND P0, PT, RZ, c[0x0][0x258], PT ;  /* 0x00009600ff007a0c */ /* 0x000fe20003f05070 */
[----:B------:R-:W-:Y:S01]  /*1280*/  FMUL.FTZ R66, R74, R69 ;  /* 0x000000454a427220 */ /* 0x000fe20000410000 */
[----:B------:R-:W-:Y:S01]  /*1290*/  LOP3.LUT P5, RZ, R81, 0xff00, RZ, 0xc0, !PT ;  /* 0x0000ff0051ff7812 */ /* 0x000fe200078ac0ff */
[----:B------:R-:W-:Y:S01]  /*12a0*/  FADD.FTZ R65, R78, -R65 ;  /* 0x800000414e417221 */ /* 0x000fe20000010000 */
[----:B------:R-:W-:Y:S01]  /*12b0*/  ISETP.NE.AND.EX P0, PT, RZ, c[0x0][0x25c], PT, P0 ;  /* 0x00009700ff007a0c */ /* 0x000fe20003f05300 */
[----:B------:R-:W-:Y:S01]  /*12c0*/  FADD.FTZ R67, R88, -R67 ;  /* 0x8000004358437221 */ /* 0x000fe20000010000 */
[----:B------:R-:W-:Y:S01]  /*12d0*/  LOP3.LUT P6, RZ, R80, 0xff0000, RZ, 0xc0, !PT ;  /* 0x00ff000050ff7812 */ /* 0x000fe200078cc0ff */
[----:B0-----:R-:W-:-:S02]  /*12e0*/  FFMA.FTZ R70, R90, R112, R111 ;  /* 0x000000705a467223 */ /* 0x001fc4000001006f */
[----:B------:R-:W-:Y:S01]  /*12f0*/  @P1 HADD2.F32 R71, -RZ, R53.H0_H0 ;  /* 0x20000035ff471230 */ /* 0x000fe20000004100 */
[C---:B------:R-:W-:Y:S01]  /*1300*/  FMUL.FTZ R64, R74.reuse, R65 ;  /* 0x000000414a407220 */ /* 0x040fe20000410000 */
[----:B------:R-:W-:Y:S01]  /*1310*/  @P1 HADD2.F32 R65, -RZ, R52.H0_H0 ;  /* 0x20000034ff411230 */ /* 0x000fe20000004100 */
[----:B------:R-:W-:Y:S01]  /*1320*/  FMUL.FTZ R114, R74, R67 ;  /* 0x000000434a727220 */ /* 0x000fe20000410000 */
[----:B------:R-:W-:Y:S01]  /*1330*/  @P1 HADD2.F32 R69, -RZ, R54.H0_H0 ;  /* 0x20000036ff451230 */ /* 0x000fe20000004100 */
[----:B------:R-:W-:Y:S02]  /*1340*/  @P1 FADD.FTZ R66, R66, R71 ;  /* 0x0000004742421221 */ /* 0x000fe40000010000 */
[-CC-:B------:R-:W-:Y:S02]  /*1350*/  FFMA.FTZ R71, R93, R112.reuse, R111.reuse ;  /* 0x000000705d477223 */ /* 0x180fe4000001006f */
[----:B------:R-:W-:Y:S02]  /*1360*/  FADD.FTZ R67, R91, -R70 ;  /* 0x800000465b437221 */ /* 0x000fe40000010000 */
[----:B------:R-:W-:-:S02]  /*1370*/  FFMA.FTZ R68, R76, R112, R111 ;  /* 0x000000704c447223 */ /* 0x000fc4000001006f */
[----:B------:R-:W-:Y:S02]  /*1380*/  FADD.FTZ R71, R92, -R71 ;  /* 0x800000475c477221 */ /* 0x000fe40000010000 */
[----:B------:R-:W-:Y:S02]  /*1390*/  @P1 FADD.FTZ R64, R64, R65 ;  /* 0x0000004140401221 */ /* 0x000fe40000010000 */
[----:B------:R-:W-:Y:S01]  /*13a0*/  FMUL.FTZ R118, R74, R67 ;  /* 0x000000434a767220 */ /* 0x000fe20000410000 */
[----:B------:R-:W-:Y:S01]  /*13b0*/  @P1 HADD2.F32 R67, -RZ, R55.H0_H0 ;  /* 0x20000037ff431230 */ /* 0x000fe20000004100 */
[----:B------:R-:W-:Y:S02]  /*13c0*/  FADD.FTZ R65, R79, -R68 ;  /* 0x800000444f417221 */ /* 0x000fe40000010000 */
[----:B------:R-:W-:Y:S01]  /*13d0*/  @P1 FADD.FTZ R114, R114, R69 ;  /* 0x0000004572721221 */ /* 0x000fe20000010000 */
[----:B------:R-:W-:Y:S01]  /*13e0*/  @P1 HADD2.F32 R69, -RZ, R54.H1_H1 ;  /* 0x30000036ff451230 */ /* 0x000fe20000004100 */
[----:B------:R-:W-:-:S02]  /*13f0*/  FMUL.FTZ R68, R74, R71 ;  /* 0x000000474a447220 */ /* 0x000fc40000410000 */
[----:B------:R-:W-:Y:S02]  /*1400*/  FFMA.FTZ R116, R84, R112, R111 ;  /* 0x0000007054747223 */ /* 0x000fe4000001006f */
[----:B------:R-:W-:Y:S01]  /*1410*/  @P1 FADD.FTZ R68, R68, R67 ;  /* 0x0000004344441221 */ /* 0x000fe20000010000 */
[----:B------:R-:W-:Y:S01]  /*1420*/  @P0 F2FP.PACK_AB R67, RZ, R66 ;  /* 0x00000042ff43023e */ /* 0x000fe200000000ff */
[----:B------:R-:W-:Y:S02]  /*1430*/  @P1 FADD.FTZ R118, R118, R69 ;  /* 0x0000004576761221 */ /* 0x000fe40000010000 */
[C---:B------:R-:W-:Y:S01]  /*1440*/  FMUL.FTZ R70, R74.reuse, R65 ;  /* 0x000000414a467220 */ /* 0x040fe20000410000 */
[----:B------:R-:W-:Y:S01]  /*1450*/  @P1 HADD2.F32 R65, -RZ, R52.H1_H1 ;  /* 0x30000034ff411230 */ /* 0x000fe20000004100 */
[----:B------:R-:W-:Y:S01]  /*1460*/  FADD.FTZ R69, R89, -R116 ;  /* 0x8000007459457221 */ /* 0x000fe20000010000 */
[----:B------:R-:W-:Y:S01]  /*1470*/  @P0 PRMT R33, R67, 0x7610, R33 ;  /* 0x0000761043210816 */ /* 0x000fe20000000021 */
[----:B------:R-:W-:Y:S01]  /*1480*/  FFMA.FTZ R71, R95, R112, R111 ;  /* 0x000000705f477223 */ /* 0x000fe2000001006f */
[----:B------:R-:W-:Y:S01]  /*1490*/  @P1 HADD2.F32 R67, -RZ, R53.H1_H1 ;  /* 0x30000035ff431230 */ /* 0x000fe20000004100 */
[----:B------:R-:W-:Y:S01]  /*14a0*/  FMUL.FTZ R120, R74, R69 ;  /* 0x000000454a787220 */ /* 0x000fe20000410000 */
[----:B------:R-:W-:Y:S01]  /*14b0*/  @P1 HADD2.F32 R69, -RZ, R55.H1_H1 ;  /* 0x30000037ff451230 */ /* 0x000fe20000004100 */
[----:B------:R-:W-:Y:S01]  /*14c0*/  @P1 FADD.FTZ R70, R70, R65 ;  /* 0x0000004146461221 */ /* 0x000fe20000010000 */
[----:B------:R-:W-:Y:S01]  /*14d0*/  @P0 F2FP.PACK_AB R65, RZ, R114 ;  /* 0x00000072ff41023e */ /* 0x000fe200000000ff */
[----:B------:R-:W-:Y:S01]  /*14e0*/  FADD.FTZ R113, R94, -R71 ;  /* 0x800000475e717221 */ /* 0x000fe20000010000 */
[----:B------:R-:W-:Y:S01]  /*14f0*/  @P0 F2FP.PACK_AB R71, RZ, R68 ;  /* 0x00000044ff47023e */ /* 0x000fe200000000ff */
[----:B------:R-:W-:Y:S01]  /*1500*/  @P1 FADD.FTZ R120, R120, R67 ;  /* 0x0000004378781221 */ /* 0x000fe20000010000 */
[----:B------:R-:W-:Y:S01]  /*1510*/  @P0 F2FP.PACK_AB R67, RZ, R118 ;  /* 0x00000076ff43023e */ /* 0x000fe200000000ff */
[----:B------:R-:W-:Y:S01]  /*1520*/  FMUL.FTZ R116, R74, R113 ;  /* 0x000000714a747220 */ /* 0x000fe20000410000 */
[----:B------:R-:W-:Y:S01]  /*1530*/  @P0 PRMT R34, R65, 0x7610, R34 ;  /* 0x0000761041220816 */ /* 0x000fe20000000022 */
[-C--:B------:R-:W-:Y:S01]  /*1540*/  FMUL.FTZ R114, R114, R73.reuse ;  /* 0x0000004972727220 */ /* 0x080fe20000410000 */
[----:B------:R-:W-:Y:S01]  /*1550*/  @P0 F2FP.PACK_AB R65, RZ, R64 ;  /* 0x00000040ff41023e */ /* 0x000fe200000000ff */
[-C--:B------:R-:W-:Y:S01]  /*1560*/  FMUL.FTZ R118, R118, R73.reuse ;  /* 0x0000004976767220 */ /* 0x080fe20000410000 */
[----:B------:R-:W-:Y:S01]  /*1570*/  @P0 PRMT R34, R34, 0x5410, R67 ;  /* 0x0000541022220816 */ /* 0x000fe20000000043 */
[----:B------:R-:W-:Y:S01]  /*1580*/  @P1 FADD.FTZ R116, R116, R69 ;  /* 0x0000004574741221 */ /* 0x000fe20000010000 */
[----:B------:R-:W-:Y:S01]  /*1590*/  LOP3.LUT P1, RZ, R81, 0xff, RZ, 0xc0, !PT ;  /* 0x000000ff51ff7812 */ /* 0x000fe2000782c0ff */
[----:B------:R-:W-:Y:S01]  /*15a0*/  FMUL.FTZ R114, R114, c[0x0][0x1e8] ;  /* 0x00007a0072727a20 */ /* 0x000fe20000410000 */
[----:B------:R-:W-:Y:S01]  /*15b0*/  @P0 PRMT R32, R65, 0x7610, R32 ;  /* 0x0000761041200816 */ /* 0x000fe20000000020 */
[----:B------:R-:W-:Y:S01]  /*15c0*/  FMUL.FTZ R118, R118, c[0x0][0x1e8] ;  /* 0x00007a0076767a20 */ /* 0x000fe20000410000 */
[----:B------:R-:W-:Y:S01]  /*15d0*/  @P0 F2FP.PACK_AB R65, RZ, R120 ;  /* 0x00000078ff41023e */ /* 0x000fe200000000ff */
[-C--:B------:R-:W-:Y:S01]  /*15e0*/  FMUL.FTZ R120, R120, R73.reuse ;  /* 0x0000004978787220 */ /* 0x080fe20000410000 */
[----:B------:R-:W-:Y:S01]  /*15f0*/  FSEL R67, R114, RZ, P1 ;  /* 0x000000ff72437208 */ /* 0x000fe20000800000 */
[-C--:B------:R-:W-:Y:S01]  /*1600*/  FMUL.FTZ R64, R64, R73.reuse ;  /* 0x0000004940407220 */ /* 0x080fe20000410000 */
[----:B------:R-:W-:Y:S01]  /*1610*/  FSEL R118, R118, RZ, P5 ;  /* 0x000000ff76767208 */ /* 0x000fe20002800000 */
[-C--:B------:R-:W-:Y:S01]  /*1620*/  FMUL.FTZ R68, R68, R73.reuse ;  /* 0x0000004944447220 */ /* 0x080fe20000410000 */
[----:B------:R-:W-:Y:S01]  /*1630*/  @P0 PRMT R33, R33, 0x5410, R65 ;  /* 0x0000541021210816 */ /* 0x000fe20000000041 */
[----:B------:R-:W-:Y:S01]  /*1640*/  FMUL.FTZ R65, R66, R73 ;  /* 0x0000004942417220 */ /* 0x000fe20000410000 */
[----:B------:R-:W-:Y:S01]  /*1650*/  F2FP.PACK_AB R66, R118, R67 ;  /* 0x000000437642723e */ /* 0x000fe200000000ff */
[----:B------:R-:W-:Y:S01]  /*1660*/  FMUL.FTZ R118, R120, c[0x0][0x1e8] ;  /* 0x00007a0078767a20 */ /* 0x000fe20000410000 */
[----:B------:R-:W-:Y:S01]  /*1670*/  LOP3.LUT P1, RZ, R80, 0xff000000, RZ, 0xc0, !PT ;  /* 0xff00000050ff7812 */ /* 0x000fe2000782c0ff */
[----:B------:R-:W-:Y:S01]  /*1680*/  FMUL.FTZ R65, R65, c[0x0][0x1e8] ;  /* 0x00007a0041417a20 */ /* 0x000fe20000410000 */
[----:B------:R-:W-:Y:S01]  /*1690*/  @P0 F2FP.PACK_AB R113, RZ, R70 ;  /* 0x00000046ff71023e */ /* 0x000fe200000000ff */
[-C--:B------:R-:W-:Y:S01]  /*16a0*/  FMUL.FTZ R70, R70, R73.reuse ;  /* 0x0000004946467220 */ /* 0x080fe20000410000 */
[----:B------:R-:W-:Y:S01]  /*16b0*/  FSEL R118, R118, RZ, P1 ;  /* 0x000000ff76767208 */ /* 0x000fe20000800000 */
[----:B------:R-:W-:Y:S01]  /*16c0*/  FMUL.FTZ R64, R64, c[0x0][0x1e8] ;  /* 0x00007a0040407a20 */ /* 0x000fe20000410000 */
[----:B------:R-:W-:Y:S01]  /*16d0*/  ISETP.NE.U32.AND P1, PT, RZ, c[0x0][0x258], PT ;  /* 0x00009600ff007a0c */ /* 0x000fe20003f25070 */
[----:B------:R-:W-:Y:S01]  /*16e0*/  FMUL.FTZ R70, R70, c[0x0][0x1e8] ;  /* 0x00007a0046467a20 */ /* 0x000fe20000410000 */
[----:B------:R-:W-:Y:S01]  /*16f0*/  @P0 F2FP.PACK_AB R114, RZ, R116 ;  /* 0x00000074ff72023e */ /* 0x000fe200000000ff */
[----:B------:R-:W-:Y:S01]  /*1700*/  FMUL.FTZ R116, R116, R73 ;  /* 0x0000004974747220 */ /* 0x000fe20000410000 */
[----:B------:R-:W-:Y:S01]  /*1710*/  ISETP.NE.AND.EX P1, PT, RZ, c[0x0][0x25c], PT, P1 ;  /* 0x00009700ff007a0c */ /* 0x000fe20003f25310 */
[----:B------:R-:W-:Y:S01]  /*1720*/  FMUL.FTZ R68, R68, c[0x0][0x1e8] ;  /* 0x00007a0044447a20 */ /* 0x000fe20000410000 */
[----:B------:R-:W-:Y:S01]  /*1730*/  @P0 PRMT R35, R71, 0x7610, R35 ;  /* 0x0000761047230816 */ /* 0x000fe20000000023 */
[----:B------:R-:W-:Y:S01]  /*1740*/  FMUL.FTZ R116, R116, c[0x0][0x1e8] ;  /* 0x00007a0074747a20 */ /* 0x000fe20000410000 */
[----:B------:R-:W-:Y:S01]  /*1750*/  LOP3.LUT P5, RZ, R80, 0xff00, RZ, 0xc0, !PT ;  /* 0x0000ff0050ff7812 */ /* 0x000fe200078ac0ff */
[----:B------:R-:W-:Y:S01]  /*1760*/  HFMA2.MMA R71, -RZ, RZ, 0, 9.5367431640625e-07 ;  /* 0x00000010ff477435 */ /* 0x000fe200000001ff */
[----:B------:R-:W-:-:S02]  /*1770*/  FSEL R65, R65, RZ, P6 ;  /* 0x000000ff41417208 */ /* 0x000fc40003000000 */
[----:B------:R-:W-:Y:S02]  /*1780*/  FSEL R64, R64, RZ, P4 ;  /* 0x000000ff40407208 */ /* 0x000fe40002000000 */
[C---:B------:R-:W-:Y:S02]  /*1790*/  LOP3.LUT P6, RZ, R81.reuse, 0xff0000, RZ, 0xc0, !PT ;  /* 0x00ff000051ff7812 */ /* 0x040fe400078cc0ff */
[----:B------:R-:W-:Y:S02]  /*17a0*/  LOP3.LUT P4, RZ, R81, 0xff000000, RZ, 0xc0, !PT ;  /* 0xff00000051ff7812 */ /* 0x000fe4000788c0ff */
[----:B------:R-:W-:Y:S02]  /*17b0*/  FSEL R67, R70, RZ, P5 ;  /* 0x000000ff46437208 */ /* 0x000fe40002800000 */
[----:B------:R-:W-:Y:S02]  /*17c0*/  FSEL R68, R68, RZ, P6 ;  /* 0x000000ff44447208 */ /* 0x000fe40003000000 */
[----:B------:R-:W-:-:S02]  /*17d0*/  FSEL R69, R116, RZ, P4 ;  /* 0x000000ff74457208 */ /* 0x000fc40002000000 */
[----:B------:R-:W-:Y:S02]  /*17e0*/  F2FP.PACK_AB R64, R67, R64 ;  /* 0x000000404340723e */ /* 0x000fe400000000ff */
[----:B------:R-:W-:Y:S01]  /*17f0*/  F2FP.PACK_AB R67, R69, R68 ;  /* 0x000000444543723e */ /* 0x000fe200000000ff */
[-C--:B------:R-:W-:Y:S01]  /*1800*/  @P1 IMAD.WIDE.U32 R68, R0, R71.reuse, c[0x0][0x258] ;  /* 0x0000960000441625 */ /* 0x080fe200078e0047 */
[----:B------:R-:W-:Y:S02]  /*1810*/  @P0 PRMT R32, R32, 0x5410, R113 ;  /* 0x0000541020200816 */ /* 0x000fe40000000071 */
[----:B------:R-:W-:Y:S01]  /*1820*/  @P0 PRMT R35, R35, 0x5410, R114 ;  /* 0x0000541023230816 */ /* 0x000fe20000000072 */
[----:B------:R-:W-:Y:S01]  /*1830*/  IMAD.WIDE.U32 R70, R0, R71, c[0x0][0x248] ;  /* 0x0000920000467625 */ /* 0x000fe200078e0047 */
[----:B------:R-:W-:Y:S02]  /*1840*/  F2FP.PACK_AB R65, R118, R65 ;  /* 0x000000417641723e */ /* 0x000fe400000000ff */
[----:B------:R-:W-:Y:S01]  /*1850*/  IADD3 R0, R0, 0x20, RZ ;  /* 0x0000002000007810 */ /* 0x000fe20007ffe0ff */
[----:B------:R0:W-:Y:S04]  /*1860*/  @P1 STG.E.128 [R68.64], R32 ;  /* 0x0000002044001986 */ /* 0x0001e8000c101d04 */
[----:B------:R0:W-:Y:S02]  /*1870*/  STG.E.128 [R70.64], R64 ;  /* 0x0000004046007986 */ /* 0x0001e4000c101d04 */
.L_x_1121:
[----:B------:R-:W-:Y:S05]  /*1880*/  BSYNC B1 ;  /* 0x0000000000017941 */ /* 0x000fea0003800000 */
.L_x_1120:
[----:B------:R-:W-:Y:S01]  /*1890*/  BSSY B1, `(.L_x_1122) ;  /* 0x000006a000017945 */ /* 0x000fe20003800000 */
[----:B------:R-:W-:Y:S05]  /*18a0*/  @!P3 BRA `(.L_x_1123) ;  /* 0x000006800000b947 */ /* 0x000fea0003800000 */
[----:B------:R-:W-:Y:S01]  /*18b0*/  ISETP.NE.U32.AND P0, PT, RZ, c[0x0][0x218], PT ;  /* 0x00008600ff007a0c */ /* 0x000fe20003f05070 */
[--C-:B0-----:R-:W-:Y:S01]  /*18c0*/  FFMA.FTZ R66, R96, R112, R111.reuse ;  /* 0x0000007060427223 */ /* 0x101fe2000001006f */
[----:B------:R-:W-:Y:S01]  /*18d0*/  MOV R64, R82 ;  /* 0x0000005200407202 */ /* 0x000fe20000000f00 */
[-CC-:B------:R-:W-:Y:S01]  /*18e0*/  FFMA.FTZ R69, R97, R112.reuse, R111.reuse ;  /* 0x0000007061457223 */ /* 0x180fe2000001006f */
[----:B------:R-:W-:Y:S01]  /*18f0*/  ISETP.NE.AND.EX P1, PT, RZ, c[0x0][0x21c], PT, P0 ;  /* 0x00008700ff007a0c */ /* 0x000fe20003f25300 */
[-CC-:B------:R-:W-:Y:S01]  /*1900*/  FFMA.FTZ R65, R77, R112.reuse, R111.reuse ;  /* 0x000000704d417223 */ /* 0x180fe2000001006f */
[----:B------:R-:W-:Y:S01]  /*1910*/  ISETP.NE.U32.AND P4, PT, RZ, c[0x0][0x258], PT ;  /* 0x00009600ff007a0c */ /* 0x000fe20003f85070 */
[-CC-:B------:R-:W-:Y:S01]  /*1920*/  FFMA.FTZ R68, R100, R112.reuse, R111.reuse ;  /* 0x0000007064447223 */ /* 0x180fe2000001006f */
[----:B------:R-:W-:Y:S01]  /*1930*/  LOP3.LUT P6, RZ, R64, 0xff, RZ, 0xc0, !PT ;  /* 0x000000ff40ff7812 */ /* 0x000fe200078cc0ff */
[-CC-:B------:R-:W-:Y:S01]  /*1940*/  FFMA.FTZ R113, R103, R112.reuse, R111.reuse ;  /* 0x0000007067717223 */ /* 0x180fe2000001006f */
[----:B------:R-:W-:Y:S01]  /*1950*/  ISETP.NE.AND.EX P0, PT, RZ, c[0x0][0x25c], PT, P4 ;  /* 0x00009700ff007a0c */ /* 0x000fe20003f05340 */
[-CC-:B------:R-:W-:Y:S01]  /*1960*/  FFMA.FTZ R70, R106, R112.reuse, R111.reuse ;  /* 0x000000706a467223 */ /* 0x180fe2000001006f */
[----:B------:R-:W-:Y:S01]  /*1970*/  LOP3.LUT P5, RZ, R83, 0xff, RZ, 0xc0, !PT ;  /* 0x000000ff53ff7812 */ /* 0x000fe200078ac0ff */
[-CC-:B------:R-:W-:Y:S01]  /*1980*/  FFMA.FTZ R115, R107, R112.reuse, R111.reuse ;  /* 0x000000706b737223 */ /* 0x180fe2000001006f */
[----:B------:R-:W-:Y:S01]  /*1990*/  LOP3.LUT P4, RZ, R83, 0xff00, RZ, 0xc0, !PT ;  /* 0x0000ff0053ff7812 */ /* 0x000fe2000788c0ff */
[----:B------:R-:W-:-:S02]  /*19a0*/  FFMA.FTZ R112, R110, R112, R111 ;  /* 0x000000706e707223 */ /* 0x000fc4000001006f */
[----:B------:R-:W-:Y:S02]  /*19b0*/  FADD.FTZ R67, R99, -R66 ;  /* 0x8000004263437221 */ /* 0x000fe40000010000 */
[----:B------:R-:W-:Y:S02]  /*19c0*/  FADD.FTZ R69, R102, -R69 ;  /* 0x8000004566457221 */ /* 0x000fe40000010000 */
[----:B------:R-:W-:Y:S02]  /*19d0*/  FADD.FTZ R117, R109, -R112 ;  /* 0x800000706d757221 */ /* 0x000fe40000010000 */
[C---:B------:R-:W-:Y:S01]  /*19e0*/  FMUL.FTZ R64, R74.reuse, R67 ;  /* 0x000000434a407220 */ /* 0x040fe20000410000 */
[----:B------:R-:W-:Y:S01]  /*19f0*/  @P1 HADD2.F32 R67, -RZ, R20.H1_H1 ;  /* 0x30000014ff431230 */ /* 0x000fe20000004100 */
[----:B------:R-:W-:Y:S01]  /*1a00*/  FMUL.FTZ R112, R74, R69 ;  /* 0x000000454a707220 */ /* 0x000fe20000410000 */
[----:B------:R-:W-:Y:S01]  /*1a10*/  @P1 HADD2.F32 R69, -RZ, R21.H0_H0 ;  /* 0x20000015ff451230 */ /* 0x000fe20000004100 */
[----:B------:R-:W-:-:S02]  /*1a20*/  FADD.FTZ R65, R98, -R65 ;  /* 0x8000004162417221 */ /* 0x000fc40000010000 */
[----:B------:R-:W-:Y:S02]  /*1a30*/  FADD.FTZ R113, R104, -R113 ;  /* 0x8000007168717221 */ /* 0x000fe40000010000 */
[----:B------:R-:W-:Y:S02]  /*1a40*/  FADD.FTZ R111, R105, -R70 ;  /* 0x80000046696f7221 */ /* 0x000fe40000010000 */
[----:B------:R-:W-:Y:S01]  /*1a50*/  FMUL.FTZ R66, R74, R65 ;  /* 0x000000414a427220 */ /* 0x000fe20000410000 */
[----:B------:R-:W-:Y:S01]  /*1a60*/  @P1 HADD2.F32 R65, -RZ, R20.H0_H0 ;  /* 0x20000014ff411230 */ /* 0x000fe20000004100 */
[----:B------:R-:W-:Y:S02]  /*1a70*/  FADD.FTZ R71, R101, -R68 ;  /* 0x8000004465477221 */ /* 0x000fe40000010000 */
[----:B------:R-:W-:Y:S01]  /*1a80*/  @P1 FADD.FTZ R64, R64, R67 ;  /* 0x0000004340401221 */ /* 0x000fe20000010000 */
[--C-:B------:R-:W-:Y:S01]  /*1a90*/  @P1 HADD2.F32 R67, -RZ, R22.reuse.H0_H0 ;  /* 0x20000016ff431230 */ /* 0x100fe20000004100 */
[----:B------:R-:W-:Y:S01]  /*1aa0*/  @P1 FADD.FTZ R112, R112, R69 ;  /* 0x0000004570701221 */ /* 0x000fe20000010000 */
[----:B------:R-:W-:Y:S01]  /*1ab0*/  @P1 HADD2.F32 R69, -RZ, R22.H1_H1 ;  /* 0x30000016ff451230 */ /* 0x000fe20000004100 */
[----:B------:R-:W-:-:S02]  /*1ac0*/  FADD.FTZ R115, R108, -R115 ;  /* 0x800000736c737221 */ /* 0x000fc40000010000 */
[C---:B------:R-:W-:Y:S02]  /*1ad0*/  FMUL.FTZ R118, R74.reuse, R113 ;  /* 0x000000714a767220 */ /* 0x040fe40000410000 */
[C---:B------:R-:W-:Y:S01]  /*1ae0*/  FMUL.FTZ R116, R74.reuse, R111 ;  /* 0x0000006f4a747220 */ /* 0x040fe20000410000 */
[--C-:B------:R-:W-:Y:S01]  /*1af0*/  @P1 HADD2.F32 R111, -RZ, R23.reuse.H1_H1 ;  /* 0x30000017ff6f1230 */ /* 0x100fe20000004100 */
[----:B------:R-:W-:Y:S01]  /*1b00*/  FMUL.FTZ R114, R74, R71 ;  /* 0x000000474a727220 */ /* 0x000fe20000410000 */
[----:B------:R-:W-:Y:S01]  /*1b10*/  @P1 HADD2.F32 R71, -RZ, R23.H0_H0 ;  /* 0x20000017ff471230 */ /* 0x000fe20000004100 */
[----:B------:R-:W-:Y:S01]  /*1b20*/  @P1 FADD.FTZ R66, R66, R65 ;  /* 0x0000004142421221 */ /* 0x000fe20000010000 */
[----:B------:R-:W-:Y:S01]  /*1b30*/  @P1 HADD2.F32 R65, -RZ, R21.H1_H1 ;  /* 0x30000015ff411230 */ /* 0x000fe20000004100 */
[----:B------:R-:W-:Y:S02]  /*1b40*/  FMUL.FTZ R70, R74, R115 ;  /* 0x000000734a467220 */ /* 0x000fe40000410000 */
[----:B------:R-:W-:Y:S01]  /*1b50*/  @P1 FADD.FTZ R118, R118, R67 ;  /* 0x0000004376761221 */ /* 0x000fe20000010000 */
[----:B------:R-:W-:Y:S01]  /*1b60*/  @P0 F2FP.PACK_AB R67, RZ, R66 ;  /* 0x00000042ff43023e */ /* 0x000fe200000000ff */
[----:B------:R-:W-:Y:S01]  /*1b70*/  @P1 FADD.FTZ R116, R116, R69 ;  /* 0x0000004574741221 */ /* 0x000fe20000010000 */
[----:B------:R-:W-:Y:S01]  /*1b80*/  @P0 F2FP.PACK_AB R69, RZ, R112 ;  /* 0x00000070ff45023e */ /* 0x000fe200000000ff */
[----:B------:R-:W-:Y:S01]  /*1b90*/  FMUL.FTZ R68, R74, R117 ;  /* 0x000000754a447220 */ /* 0x000fe20000410000 */
[----:B------:R-:W-:Y:S01]  /*1ba0*/  @P0 PRMT R32, R67, 0x7610, R32 ;  /* 0x0000761043200816 */ /* 0x000fe20000000020 */
[-C--:B------:R-:W-:Y:S01]  /*1bb0*/  FMUL.FTZ R112, R112, R73.reuse ;  /* 0x0000004970707220 */ /* 0x080fe20000410000 */
[----:B------:R-:W-:Y:S01]  /*1bc0*/  @P0 F2FP.PACK_AB R113, RZ, R116 ;  /* 0x00000074ff71023e */ /* 0x000fe200000000ff */
[----:B------:R-:W-:Y:S01]  /*1bd0*/  @P1 FADD.FTZ R70, R70, R71 ;  /* 0x0000004746461221 */ /* 0x000fe20000010000 */
[----:B------:R-:W-:Y:S01]  /*1be0*/  @P0 F2FP.PACK_AB R71, RZ, R118 ;  /* 0x00000076ff47023e */ /* 0x000fe200000000ff */
[----:B------:R-:W-:Y:S01]  /*1bf0*/  @P1 FADD.FTZ R114, R114, R65 ;  /* 0x0000004172721221 */ /* 0x000fe20000010000 */
[----:B------:R-:W-:Y:S01]  /*1c00*/  @P0 PRMT R33, R69, 0x7610, R33 ;  /* 0x0000761045210816 */ /* 0x000fe20000000021 */
[----:B------:R-:W-:Y:S01]  /*1c10*/  @P1 FADD.FTZ R68, R68, R111 ;  /* 0x0000006f44441221 */ /* 0x000fe20000010000 */
[----:B------:R-:W-:Y:S01]  /*1c20*/  LOP3.LUT P1, RZ, R82, 0xff0000, RZ, 0xc0, !PT ;  /* 0x00ff000052ff7812 */ /* 0x000fe2000782c0ff */
[-C--:B------:R-:W-:Y:S01]  /*1c30*/  FMUL.FTZ R118, R118, R73.reuse ;  /* 0x0000004976767220 */ /* 0x080fe20000410000 */
[----:B------:R-:W-:Y:S01]  /*1c40*/  @P0 F2FP.PACK_AB R74, RZ, R114 ;  /* 0x00000072ff4a023e */ /* 0x000fe200000000ff */
[----:B------:R-:W-:Y:S01]  /*1c50*/  FMUL.FTZ R112, R112, c[0x0][0x1e8] ;  /* 0x00007a0070707a20 */ /* 0x000fe20000410000 */
[----:B------:R-:W-:Y:S01]  /*1c60*/  @P0 F2FP.PACK_AB R115, RZ, R70 ;  /* 0x00000046ff73023e */ /* 0x000fe200000000ff */
[-C--:B------:R-:W-:Y:S01]  /*1c70*/  FMUL.FTZ R116, R116, R73.reuse ;  /* 0x0000004974747220 */ /* 0x080fe20000410000 */
[----:B------:R-:W-:Y:S01]  /*1c80*/  @P0 F2FP.PACK_AB R111, RZ, R64 ;  /* 0x00000040ff6f023e */ /* 0x000fe200000000ff */
        /* <DEDUP_REMOVED lines=11> */
[----:B------:R-:W-:Y:S01]  /*1d40*/  @P0 PRMT R34, R71, 0x7610, R34 ;  /* 0x0000761047220816 */ /* 0x000fe20000000022 */
[----:B------:R-:W-:Y:S01]  /*1d50*/  FMUL.FTZ R66, R66, c[0x0][0x1e8] ;  /* 0x00007a0042427a20 */ /* 0x000fe20000410000 */
[----:B------:R-:W-:Y:S01]  /*1d60*/  @P0 PRMT R35, R115, 0x7610, R35 ;  /* 0x0000761073230816 */ /* 0x000fe20000000023 */
[-C--:B------:R-:W-:Y:S01]  /*1d70*/  FMUL.FTZ R70, R70, R73.reuse ;  /* 0x0000004946467220 */ /* 0x080fe20000410000 */
[----:B------:R-:W-:Y:S01]  /*1d80*/  FSEL R71, R116, RZ, P4 ;  /* 0x000000ff74477208 */ /* 0x000fe20002000000 */
[----:B------:R-:W-:Y:S01]  /*1d90*/  FMUL.FTZ R64, R68, R73 ;  /* 0x0000004944407220 */ /* 0x000fe20000410000 */
[----:B------:R-:W-:Y:S01]  /*1da0*/  HFMA2.MMA R115, -RZ, RZ, 0, 9.5367431640625e-07 ;  /* 0x00000010ff737435 */ /* 0x000fe200000001ff */
[----:B------:R-:W-:Y:S01]  /*1db0*/  FMUL.FTZ R65, R65, c[0x0][0x1e8] ;  /* 0x00007a0041417a20 */ /* 0x000fe20000410000 */
[----:B------:R-:W-:Y:S01]  /*1dc0*/  LOP3.LUT P4, RZ, R82, 0xff00, RZ, 0xc0, !PT ;  /* 0x0000ff0052ff7812 */ /* 0x000fe2000788c0ff */
[----:B------:R-:W-:Y:S01]  /*1dd0*/  FMUL.FTZ R70, R70, c[0x0][0x1e8] ;  /* 0x00007a0046467a20 */ /* 0x000fe20000410000 */
[----:B------:R-:W-:Y:S01]  /*1de0*/  FSEL R69, R114, RZ, P5 ;  /* 0x000000ff72457208 */ /* 0x000fe20002800000 */
[----:B------:R-:W-:Y:S01]  /*1df0*/  FMUL.FTZ R64, R64, c[0x0][0x1e8] ;  /* 0x00007a0040407a20 */ /* 0x000fe20000410000 */
[----:B------:R-:W-:-:S02]  /*1e00*/  FSEL R67, R66, RZ, P6 ;  /* 0x000000ff42437208 */ /* 0x000fc40003000000 */
[C---:B------:R-:W-:Y:S02]  /*1e10*/  LOP3.LUT P5, RZ, R83.reuse, 0xff0000, RZ, 0xc0, !PT ;  /* 0x00ff000053ff7812 */ /* 0x040fe400078ac0ff */
[----:B------:R-:W-:Y:S02]  /*1e20*/  LOP3.LUT P6, RZ, R83, 0xff000000, RZ, 0xc0, !PT ;  /* 0xff00000053ff7812 */ /* 0x000fe400078cc0ff */
[----:B------:R-:W-:Y:S02]  /*1e30*/  @P0 F2FP.PACK_AB R73, RZ, R68 ;  /* 0x00000044ff49023e */ /* 0x000fe400000000ff */
[----:B------:R-:W-:Y:S02]  /*1e40*/  @P0 PRMT R34, R34, 0x5410, R113 ;  /* 0x0000541022220816 */ /* 0x000fe40000000071 */
[----:B------:R-:W-:Y:S02]  /*1e50*/  FSEL R68, R65, RZ, P4 ;  /* 0x000000ff41447208 */ /* 0x000fe40002000000 */
[----:B------:R-:W-:-:S02]  /*1e60*/  FSEL R70, R70, RZ, P5 ;  /* 0x000000ff46467208 */ /* 0x000fc40002800000 */
[----:B------:R-:W-:Y:S02]  /*1e70*/  FSEL R113, R64, RZ, P6 ;  /* 0x000000ff40717208 */ /* 0x000fe40003000000 */
[----:B------:R-:W-:Y:S02]  /*1e80*/  F2FP.PACK_AB R65, R69, R112 ;  /* 0x000000704541723e */ /* 0x000fe400000000ff */
[----:B------:R-:W-:Y:S01]  /*1e90*/  F2FP.PACK_AB R64, R68, R67 ;  /* 0x000000434440723e */ /* 0x000fe200000000ff */
[CC--:B------:R-:W-:Y:S01]  /*1ea0*/  @P1 IMAD.WIDE.U32 R68, R0.reuse, R115.reuse, c[0x0][0x258] ;  /* 0x0000960000441625 */ /* 0x0c0fe200078e0073 */
[----:B------:R-:W-:Y:S02]  /*1eb0*/  F2FP.PACK_AB R66, R71, R118 ;  /* 0x000000764742723e */ /* 0x000fe400000000ff */
[----:B------:R-:W-:Y:S01]  /*1ec0*/  F2FP.PACK_AB R67, R113, R70 ;  /* 0x000000467143723e */ /* 0x000fe200000000ff */
[----:B------:R-:W-:Y:S01]  /*1ed0*/  IMAD.WIDE.U32 R70, R0, R115, c[0x0][0x248] ;  /* 0x0000920000467625 */ /* 0x000fe200078e0073 */
[----:B------:R-:W-:-:S02]  /*1ee0*/  @P0 PRMT R33, R33, 0x5410, R74 ;  /* 0x0000541021210816 */ /* 0x000fc4000000004a */
[----:B------:R-:W-:Y:S02]  /*1ef0*/  @P0 PRMT R32, R32, 0x5410, R111 ;  /* 0x0000541020200816 */ /* 0x000fe4000000006f */
[----:B------:R-:W-:-:S05]  /*1f00*/  @P0 PRMT R35, R35, 0x5410, R73 ;  /* 0x0000541023230816 */ /* 0x000fca0000000049 */
[----:B------:R0:W-:Y:S04]  /*1f10*/  @P1 STG.E.128 [R68.64], R32 ;  /* 0x0000002044001986 */ /* 0x0001e8000c101d04 */
[----:B------:R0:W-:Y:S02]  /*1f20*/  STG.E.128 [R70.64], R64 ;  /* 0x0000004046007986 */ /* 0x0001e4000c101d04 */
.L_x_1123:
[----:B------:R-:W-:Y:S05]  /*1f30*/  BSYNC B1 ;  /* 0x0000000000017941 */ /* 0x000fea0003800000 */
.L_x_1122:
[----:B------:R-:W-:-:S04]  /*1f40*/  MOV R0, c[0x0][0x160] ;  /* 0x0000580000007a02 */ /* 0x000fc80000000f00 */
[----:B------:R-:W-:-:S04]  /*1f50*/  LEA R19, R0, R19, 0x2 ;  /* 0x0000001300137211 */ /* 0x000fc800078e10ff */
[----:B------:R-:W-:-:S13]  /*1f60*/  ISETP.GE.AND P0, PT, R19, c[0x0][0x164], PT ;  /* 0x0000590013007a0c */ /* 0x000fda0003f06270 */
[----:B0-----:R-:W-:Y:S01]  /*1f70*/  @P0 CALL.REL.NOINC `(.L_x_1113) ;  /* 0x0000001000000944 */ /* 0x001fe20003c00000 */
[----:B------:R-:W-:Y:S05]  /*1f80*/  BRA `(.L_x_1124) ;  /* 0xffffe41000007947 */ /* 0x000fea000383ffff */
.L_x_1113:
[----:B0-----:R-:W-:Y:S05]  /*1f90*/  BSYNC B0 ;  /* 0x0000000000007941 */ /* 0x001fea0003800000 */
.L_x_1112:
[----:B------:R-:W-:Y:S01]  /*1fa0*/  SHF.R.U32.HI R0, RZ, 0x5, R72 ;  /* 0x00000005ff007819 */ /* 0x000fe20000011648 */
[----:B------:R-:W-:Y:S01]  /*1fb0*/  WARPSYNC 0xffffffff ;  /* 0xffffffff00007948 */ /* 0x000fe20003800000 */
[----:B------:R-:W-:Y:S01]  /*1fc0*/  LOP3.LUT R2, R72, 0x1f, RZ, 0xc0, !PT ;  /* 0x0000001f48027812 */ /* 0x000fe200078ec0ff */
        /* <DEDUP_REMOVED lines=132> */
.L_x_1118:
[----:B------:R-:W-:Y:S01]  /*2810*/  HFMA2.MMA R112, -RZ, RZ, 0, 5.9604644775390625e-08 ;  /* 0x00000001ff707435 */ /* 0x000fe200000001ff */
[----:B------:R-:W-:-:S02]  /*2820*/  MOV R67, R113 ;  /* 0x0000007100437202 */ /* 0x000fc40000000f00 */
[----:B------:R-:W-:Y:S02]  /*2830*/  MOV R69, 0x1f ;  /* 0x0000001f00457802 */ /* 0x000fe40000000f00 */
[----:B------:R-:W-:Y:S02]  /*2840*/  MOV R116, 0xffffffff ;  /* 0xffffffff00747802 */ /* 0x000fe40000000f00 */
[----:B------:R-:W-:Y:S02]  /*2850*/  MOV R64, 0x2870 ;  /* 0x0000287000407802 */ /* 0x000fe40000000f00 */
[----:B------:R-:W-:Y:S05]  /*2860*/  CALL.REL.NOINC `($__internal_28_$__cuda_sm70_shflsync_bfly_p) ;  /* 0x0000046000007944 */ /* 0x000fea0003c00000 */
[----:B-1----:R-:W-:Y:S01]  /*2870*/  MOV R66, R67 ;  /* 0x0000004300427202 */ /* 0x002fe20000000f00 */
[----:B0-----:R-:W-:Y:S05]  /*2880*/  BRA `(.L_x_1125) ;  /* 0xffffe7d000007947 */ /* 0x001fea000383ffff */
.L_x_1119:
[----:B------:R-:W-:Y:S01]  /*2890*/  HFMA2.MMA R112, -RZ, RZ, 0, 5.9604644775390625e-08 ;  /* 0x00000001ff707435 */ /* 0x000fe200000001ff */
[----:B------:R-:W-:Y:S02]  /*28a0*/  MOV R67, R114 ;  /* 0x0000007200437202 */ /* 0x000fe40000000f00 */
[----:B------:R-:W-:Y:S02]  /*28b0*/  MOV R69, 0x1f ;  /* 0x0000001f00457802 */ /* 0x000fe40000000f00 */
[----:B------:R-:W-:-:S02]  /*28c0*/  MOV R116, 0xffffffff ;  /* 0xffffffff00747802 */ /* 0x000fc40000000f00 */
[----:B------:R-:W-:Y:S02]  /*28d0*/  MOV R64, 0x28f0 ;  /* 0x000028f000407802 */ /* 0x000fe40000000f00 */
[----:B01----:R-:W-:Y:S05]  /*28e0*/  CALL.REL.NOINC `($__internal_28_$__cuda_sm70_shflsync_bfly_p) ;  /* 0x000003e000007944 */ /* 0x003fea0003c00000 */
[----:B------:R-:W-:Y:S01]  /*28f0*/  FADD.FTZ R113, R66, R113 ;  /* 0x0000007142717221 */ /* 0x000fe20000010000 */
[----:B0-----:R-:W-:Y:S01]  /*2900*/  HFMA2.MMA R112, -RZ, RZ, 0, 1.1920928955078125e-07 ;  /* 0x00000002ff707435 */ /* 0x001fe200000001ff */
[----:B-1----:R-:W-:Y:S01]  /*2910*/  FADD.FTZ R114, R114, R67 ;  /* 0x0000004372727221 */ /* 0x002fe20000010000 */
[----:B------:R-:W-:Y:S02]  /*2920*/  MOV R69, 0x1f ;  /* 0x0000001f00457802 */ /* 0x000fe40000000f00 */
[----:B------:R-:W-:Y:S02]  /*2930*/  MOV R116, 0xffffffff ;  /* 0xffffffff00747802 */ /* 0x000fe40000000f00 */
[----:B------:R-:W-:Y:S02]  /*2940*/  MOV R67, R113 ;  /* 0x0000007100437202 */ /* 0x000fe40000000f00 */
[----:B------:R-:W-:Y:S02]  /*2950*/  MOV R64, 0x2970 ;  /* 0x0000297000407802 */ /* 0x000fe40000000f00 */
[----:B------:R-:W-:Y:S05]  /*2960*/  CALL.REL.NOINC `($__internal_28_$__cuda_sm70_shflsync_bfly_p) ;  /* 0x0000036000007944 */ /* 0x000fea0003c00000 */
[----:B0-----:R-:W-:Y:S01]  /*2970*/  HFMA2.MMA R112, -RZ, RZ, 0, 1.1920928955078125e-07 ;  /* 0x00000002ff707435 */ /* 0x001fe200000001ff */
[----:B-1----:R-:W-:-:S02]  /*2980*/  MOV R66, R67 ;  /* 0x0000004300427202 */ /* 0x002fc40000000f00 */
[----:B------:R-:W-:Y:S02]  /*2990*/  MOV R67, R114 ;  /* 0x0000007200437202 */ /* 0x000fe40000000f00 */
[----:B------:R-:W-:Y:S02]  /*29a0*/  MOV R69, 0x1f ;  /* 0x0000001f00457802 */ /* 0x000fe40000000f00 */
[----:B------:R-:W-:Y:S02]  /*29b0*/  MOV R116, 0xffffffff ;  /* 0xffffffff00747802 */ /* 0x000fe40000000f00 */
[----:B------:R-:W-:Y:S02]  /*29c0*/  MOV R64, 0x29e0 ;  /* 0x000029e000407802 */ /* 0x000fe40000000f00 */
[----:B------:R-:W-:Y:S05]  /*29d0*/  CALL.REL.NOINC `($__internal_28_$__cuda_sm70_shflsync_bfly_p) ;  /* 0x000002f000007944 */ /* 0x000fea0003c00000 */
[----:B------:R-:W-:Y:S01]  /*29e0*/  FADD.FTZ R113, R66, R113 ;  /* 0x0000007142717221 */ /* 0x000fe20000010000 */
[----:B0-----:R-:W-:Y:S01]  /*29f0*/  HFMA2.MMA R112, -RZ, RZ, 0, 2.384185791015625e-07 ;  /* 0x00000004ff707435 */ /* 0x001fe200000001ff */
[----:B-1----:R-:W-:Y:S01]  /*2a00*/  FADD.FTZ R114, R114, R67 ;  /* 0x0000004372727221 */ /* 0x002fe20000010000 */
[----:B------:R-:W-:Y:S02]  /*2a10*/  MOV R69, 0x1f ;  /* 0x0000001f00457802 */ /* 0x000fe40000000f00 */
[----:B------:R-:W-:-:S02]  /*2a20*/  MOV R116, 0xffffffff ;  /* 0xffffffff00747802 */ /* 0x000fc40000000f00 */
[----:B------:R-:W-:Y:S02]  /*2a30*/  MOV R67, R113 ;  /* 0x0000007100437202 */ /* 0x000fe40000000f00 */
[----:B------:R-:W-:Y:S02]  /*2a40*/  MOV R64, 0x2a60 ;  /* 0x00002a6000407802 */ /* 0x000fe40000000f00 */
[----:B------:R-:W-:Y:S05]  /*2a50*/  CALL.REL.NOINC `($__internal_28_$__cuda_sm70_shflsync_bfly_p) ;  /* 0x0000027000007944 */ /* 0x000fea0003c00000 */
[----:B0-----:R-:W-:Y:S01]  /*2a60*/  HFMA2.MMA R112, -RZ, RZ, 0, 2.384185791015625e-07 ;  /* 0x00000004ff707435 */ /* 0x001fe200000001ff */
[----:B-1----:R-:W-:Y:S02]  /*2a70*/  MOV R66, R67 ;  /* 0x0000004300427202 */ /* 0x002fe40000000f00 */
[----:B------:R-:W-:Y:S02]  /*2a80*/  MOV R67, R114 ;  /* 0x0000007200437202 */ /* 0x000fe40000000f00 */
[----:B------:R-:W-:Y:S02]  /*2a90*/  MOV R69, 0x1f ;  /* 0x0000001f00457802 */ /* 0x000fe40000000f00 */
[----:B------:R-:W-:Y:S02]  /*2aa0*/  MOV R116, 0xffffffff ;  /* 0xffffffff00747802 */ /* 0x000fe40000000f00 */
[----:B------:R-:W-:-:S02]  /*2ab0*/  MOV R64, 0x2ad0 ;  /* 0x00002ad000407802 */ /* 0x000fc40000000f00 */
[----:B------:R-:W-:Y:S05]  /*2ac0*/  CALL.REL.NOINC `($__internal_28_$__cuda_sm70_shflsync_bfly_p) ;  /* 0x0000020000007944 */ /* 0x000fea0003c00000 */
[----:B------:R-:W-:Y:S01]  /*2ad0*/  FADD.FTZ R113, R66, R113 ;  /* 0x0000007142717221 */ /* 0x000fe20000010000 */
[----:B0-----:R-:W-:Y:S01]  /*2ae0*/  HFMA2.MMA R112, -RZ, RZ, 0, 4.76837158203125e-07 ;  /* 0x00000008ff707435 */ /* 0x001fe200000001ff */
[----:B-1----:R-:W-:Y:S01]  /*2af0*/  FADD.FTZ R70, R114, R67 ;  /* 0x0000004372467221 */ /* 0x002fe20000010000 */
[----:B------:R-:W-:-:S02]  /*2b00*/  MOV R69, 0x1f ;  /* 0x0000001f00457802 */ /* 0x000fc40000000f00 */
[----:B------:R-:W-:Y:S02]  /*2b10*/  MOV R116, 0xffffffff ;  /* 0xffffffff00747802 */ /* 0x000fe40000000f00 */
[----:B------:R-:W-:Y:S02]  /*2b20*/  MOV R67, R113 ;  /* 0x0000007100437202 */ /* 0x000fe40000000f00 */
[----:B------:R-:W-:Y:S02]  /*2b30*/  MOV R64, 0x2b50 ;  /* 0x00002b5000407802 */ /* 0x000fe40000000f00 */
[----:B------:R-:W-:Y:S05]  /*2b40*/  CALL.REL.NOINC `($__internal_28_$__cuda_sm70_shflsync_bfly_p) ;  /* 0x0000018000007944 */ /* 0x000fea0003c00000 */
[----:B0-----:R-:W-:Y:S01]  /*2b50*/  HFMA2.MMA R112, -RZ, RZ, 0, 4.76837158203125e-07 ;  /* 0x00000008ff707435 */ /* 0x001fe200000001ff */
[----:B-1----:R-:W-:Y:S02]  /*2b60*/  MOV R66, R67 ;  /* 0x0000004300427202 */ /* 0x002fe40000000f00 */
[----:B------:R-:W-:Y:S02]  /*2b70*/  MOV R67, R70 ;  /* 0x0000004600437202 */ /* 0x000fe40000000f00 */
[----:B------:R-:W-:Y:S02]  /*2b80*/  MOV R69, 0x1f ;  /* 0x0000001f00457802 */ /* 0x000fe40000000f00 */
[----:B------:R-:W-:-:S02]  /*2b90*/  MOV R116, 0xffffffff ;  /* 0xffffffff00747802 */ /* 0x000fc40000000f00 */
[----:B------:R-:W-:Y:S02]  /*2ba0*/  MOV R64, 0x2bc0 ;  /* 0x00002bc000407802 */ /* 0x000fe40000000f00 */
[----:B------:R-:W-:Y:S05]  /*2bb0*/  CALL.REL.NOINC `($__internal_28_$__cuda_sm70_shflsync_bfly_p) ;  /* 0x0000011000007944 */ /* 0x000fea0003c00000 */
[----:B------:R-:W-:Y:S01]  /*2bc0*/  FADD.FTZ R68, R66, R113 ;  /* 0x0000007142447221 */ /* 0x000fe20000010000 */
[----:B0-----:R-:W-:Y:S01]  /*2bd0*/  HFMA2.MMA R112, -RZ, RZ, 0, 9.5367431640625e-07 ;  /* 0x00000010ff707435 */ /* 0x001fe200000001ff */
[----:B-1----:R-:W-:Y:S01]  /*2be0*/  FADD.FTZ R70, R70, R67 ;  /* 0x0000004346467221 */ /* 0x002fe20000010000 */
[----:B------:R-:W-:Y:S02]  /*2bf0*/  MOV R69, 0x1f ;  /* 0x0000001f00457802 */ /* 0x000fe40000000f00 */
[----:B------:R-:W-:Y:S02]  /*2c00*/  MOV R116, 0xffffffff ;  /* 0xffffffff00747802 */ /* 0x000fe40000000f00 */
[----:B------:R-:W-:Y:S02]  /*2c10*/  MOV R67, R68 ;  /* 0x0000004400437202 */ /* 0x000fe40000000f00 */
[----:B------:R-:W-:Y:S02]  /*2c20*/  MOV R64, 0x2c40 ;  /* 0x00002c4000407802 */ /* 0x000fe40000000f00 */
[----:B------:R-:W-:Y:S05]  /*2c30*/  CALL.REL.NOINC `($__internal_28_$__cuda_sm70_shflsync_bfly_p) ;  /* 0x0000009000007944 */ /* 0x000fea0003c00000 */
[----:B0-----:R-:W-:Y:S01]  /*2c40*/  HFMA2.MMA R112, -RZ, RZ, 0, 9.5367431640625e-07 ;  /* 0x00000010ff707435 */ /* 0x001fe200000001ff */
[----:B-1----:R-:W-:-:S02]  /*2c50*/  MOV R71, R67 ;  /* 0x0000004300477202 */ /* 0x002fc40000000f00 */
[----:B------:R-:W-:Y:S02]  /*2c60*/  MOV R67, R70 ;  /* 0x0000004600437202 */ /* 0x000fe40000000f00 */
[----:B------:R-:W-:Y:S02]  /*2c70*/  MOV R69, 0x1f ;  /* 0x0000001f00457802 */ /* 0x000fe40000000f00 */
[----:B------:R-:W-:Y:S02]  /*2c80*/  MOV R116, 0xffffffff ;  /* 0xffffffff00747802 */ /* 0x000fe40000000f00 */
[----:B------:R-:W-:Y:S02]  /*2c90*/  MOV R64, 0x2cb0 ;  /* 0x00002cb000407802 */ /* 0x000fe40000000f00 */
[----:B------:R-:W-:Y:S05]  /*2ca0*/  CALL.REL.NOINC `($__internal_28_$__cuda_sm70_shflsync_bfly_p) ;  /* 0x0000002000007944 */ /* 0x000fea0003c00000 */
[----:B-1----:R-:W-:Y:S01]  /*2cb0*/  MOV R65, R67 ;  /* 0x0000004300417202 */ /* 0x002fe20000000f00 */
[----:B0-----:R-:W-:Y:S05]  /*2cc0*/  BRA `(.L_x_1126) ;  /* 0xffffe4b000007947 */ /* 0x001fea000383ffff */
        .weak           $__internal_28_$__cuda_sm70_shflsync_bfly_p
        .type           $__internal_28_$__cuda_sm70_shflsync_bfly_p,@function
        .size           $__internal_28_$__cuda_sm70_shflsync_bfly_p,(.L_x_7206 - $__internal_28_$__cuda_sm70_shflsync_bfly_p)
$__internal_28_$__cuda_sm70_shflsync_bfly_p:
[----:B------:R-:W-:Y:S01]  /*2cd0*/  HFMA2.MMA R65, -RZ, RZ, 0, 0 ;  /* 0x00000000ff417435 */ /* 0x000fe200000001ff */
[----:B------:R-:W-:Y:S04]  /*2ce0*/  WARPSYNC R116 ;  /* 0x0000007400007348 */ /* 0x000fe80003800000 */
[----:B------:R0:W1:Y:S01]  /*2cf0*/  SHFL.BFLY PT, R67, R67, R112, R69 ;  /* 0x0c00007043437389 */ /* 0x00006200000e0045 */
[----:B------:R-:W-:Y:S05]  /*2d00*/  RET.REL.NODEC R64 `(_ZN10layer_norm13ln_bwd_kernelINS_13Kernel_traitsI6__halfS2_S2_S2_fjLj512ELj1ELj4ELj1ELj16ENS_18Kernel_traits_baseILj512ES2_S2_S2_S2_fjLj128EEEEELb1ELb0ELb0ELb0EEEvNS_9BwdParamsE) ;  /* 0xffffd2f040007950 */ /* 0x000fea0003c3ffff */
.L_x_1127:
        /* <DEDUP_REMOVED lines=15> */
.L_x_7206:


//--------------------- .text._ZN10layer_norm13ln_bwd_kernelINS_13Kernel_traitsI6__halfS2_S2_S2_fjLj512ELj1ELj4ELj1ELj16ENS_18Kernel_traits_baseILj512ES2_S2_S2_S2_fjLj128EEEEELb1ELb0ELb0ELb1EEEvNS_9BwdParamsE --------------------------
	.section	.text._ZN10layer_norm13ln_bwd_kernelINS_13Kernel_traitsI6__halfS2_S2_S2_fjLj512ELj1ELj4ELj1ELj16ENS_18Kernel_traits_baseILj512ES2_S2_S2_S2_fjLj128EEEEELb1ELb0ELb0ELb1EEEvNS_9BwdParamsE,"ax",@progbits
	.sectioninfo	@"SHI_REGISTERS=121"
	.align	128
        .global         _ZN10layer_norm13ln_bwd_kernelINS_13Kernel_traitsI6__halfS2_S2_S2_fjLj512ELj1ELj4ELj1ELj16ENS_18Kernel_traits_baseILj512ES2_S2_S2_S2_fjLj128EEEEELb1ELb0ELb0ELb1EEEvNS_9BwdParamsE
        .type           _ZN10layer_norm13ln_bwd_kernelINS_13Kernel_traitsI6__halfS2_S2_S2_fjLj512ELj1ELj4ELj1ELj16ENS_18Kernel_traits_baseILj512ES2_S2_S2_S2_fjLj128EEEEELb1ELb0ELb0ELb1EEEvNS_9BwdParamsE,@function
        .size           _ZN10layer_norm13ln_bwd_kernelINS_13Kernel_traitsI6__halfS2_S2_S2_fjLj512ELj1ELj4ELj1ELj16ENS_18Kernel_traits_baseILj512ES2_S2_S2_S2_fjLj128EEEEELb1ELb0ELb0ELb1EEEvNS_9BwdParamsE,(.L_x_7207 - _ZN10layer_norm13ln_bwd_kernelINS_13Kernel_traitsI6__halfS2_S2_S2_fjLj512ELj1ELj4ELj1ELj16ENS_18Kernel_traits_baseILj512ES2_S2_S2_S2_fjLj128EEEEELb1ELb0ELb0ELb1EEEvNS_9BwdParamsE)
        .other          _ZN10layer_norm13ln_bwd_kernelINS_13Kernel_traitsI6__halfS2_S2_S2_fjLj512ELj1ELj4ELj1ELj16ENS_18Kernel_traits_baseILj512ES2_S2_S2_S2_fjLj128EEEEELb1ELb0ELb0ELb1EEEvNS_9BwdParamsE,@"STO_CUDA_ENTRY STV_DEFAULT"
_ZN10layer_norm13ln_bwd_kernelINS_13Kernel_traitsI6__halfS2_S2_S2_fjLj512ELj1ELj4ELj1ELj16ENS_18Kernel_traits_baseILj512ES2_S2_S2_S2_fjLj128EEEEELb1ELb0ELb0ELb1EEEvNS_9BwdParamsE:
.text._ZN10layer_norm13ln_bwd_kernelINS_13Kernel_traitsI6__halfS2_S2_S2_fjLj512ELj1ELj4ELj1ELj16ENS_18Kernel_traits_baseILj512ES2_S2_S2_S2_fjLj128EEEEELb1ELb0ELb0ELb1EEEvNS_9BwdParamsE:
        /* <DEDUP_REMOVED lines=26> */
.L_x_1129:
        /* <DEDUP_REMOVED lines=40> */
[----:B0-----:R-:W-:Y:S02]  /*0420*/  HADD2.F32 R88, -RZ, R11.H1_H1 ;  /* 0x3000000bff587230 */ /* 0x001fe40000004100 */
.L_x_1135:
        /* <DEDUP_REMOVED lines=9> */
[C---:B------:R-:W-:Y:S02]  /*04c0*/  @P1 LEA R30, P0, R72.reuse, c[0x0][0x1c0], 0x1 ;  /* 0x00007000481e1a11 */ /* 0x040fe400078008ff */
[----:B------:R-:W-:Y:S02]  /*04d0*/  MOV R39, 0x4 ;  /* 0x0000000400277802 */ /* 0x000fe40000000f00 */
        /* <DEDUP_REMOVED lines=13> */
[----:B------:R1:W4:Y:S04]  /*05b0*/  LDG.E R39, [R38.64] ;  /* 0x0000000426277981 */ /* 0x000328000c1e1900 */
[----:B0-----:R-:W4:Y:S01]  /*05c0*/  LDG.E.128 R28, [R28.64] ;  /* 0x000000041c1c7981 */ /* 0x001f22000c1e1d00 */
[----:B------:R-:W-:-:S05]  /*05d0*/  MOV R93, 0x8 ;  /* 0x00000008005d7802 */ /* 0x000fca0000000f00 */
[----:B------:R-:W-:-:S04]  /*05e0*/  IMAD.WIDE.U32 R32, R89, R93, c[0x0][0x190] ;  /* 0x0000640059207625 */ /* 0x000fc800078e005d */
[----:B-1----:R-:W-:Y:S02]  /*05f0*/  IMAD.WIDE.U32 R2, R90, R93, c[0x0][0x190] ;  /* 0x000064005a027625 */ /* 0x002fe400078e005d */
[----:B------:R-:W5:Y:S04]  /*0600*/  LDG.E.64 R32, [R32.64] ;  /* 0x0000000420207981 */ /* 0x000f68000c1e1b00 */
[----:B------:R-:W5:Y:S01]  /*0610*/  LDG.E.64 R2, [R2.64] ;  /* 0x0000000402027981 */ /* 0x000f62000c1e1b00 */
[----:B------:R-:W-:-:S04]  /*0620*/  ISETP.NE.U32.AND P0, PT, RZ, c[0x0][0x218], PT ;  /* 0x00008600ff007a0c */ /* 0x000fc80003f05070 */
[----:B------:R-:W-:Y:S02]  /*0630*/  ISETP.NE.AND.EX P0, PT, RZ, c[0x0][0x21c], PT, P0 ;  /* 0x00008700ff007a0c */ /* 0x000fe40003f05300 */
[----:B------:R-:W-:-:S11]  /*0640*/  MOV R38, 0x3f800000 ;  /* 0x3f80000000267802 */ /* 0x000fd60000000f00 */
[----:B------:R-:W-:-:S04]  /*0650*/  @P0 IMAD.WIDE.U32 R34, R89, R36, c[0x0][0x218] ;  /* 0x0000860059220625 */ /* 0x000fc800078e0024 */
[----:B------:R-:W-:Y:S01]  /*0660*/  @P0 IMAD.WIDE.U32 R36, R90, R36, c[0x0][0x218] ;  /* 0x000086005a240625 */ /* 0x000fe200078e0024 */
[----:B------:R0:W5:Y:S04]  /*0670*/  @P0 LDG.E.128 R4, [R34.64] ;  /* 0x0000000422040981 */ /* 0x000168000c1e1d00 */
[----:B------:R1:W5:Y:S01]  /*0680*/  @P0 LDG.E.128 R8, [R36.64] ;  /* 0x0000000424080981 */ /* 0x000362000c1e1d00 */
[----:B--2---:R-:W-:Y:S01]  /*0690*/  @P1 HADD2.F32 R38, -RZ, R92.H0_H0 ;  /* 0x2000005cff261230 */ /* 0x004fe20000004100 */
[----:B------:R-:W-:Y:S01]  /*06a0*/  ISETP.NE.AND P1, PT, R91, RZ, PT ;  /* 0x000000ff5b00720c */ /* 0x000fe20003f25270 */
[----:B---3--:R-:W-:Y:S02]  /*06b0*/  HADD2.F32 R93, -RZ, R16.H0_H0 ;  /* 0x20000010ff5d7230 */ /* 0x008fe40000004100 */
[--C-:B------:R-:W-:Y:S01]  /*06c0*/  HADD2.F32 R96, -RZ, R17.reuse.H0_H0 ;  /* 0x20000011ff607230 */ /* 0x100fe20000004100 */
[----:B----4-:R-:W-:Y:S01]  /*06d0*/  FSEL R97, R97, RZ, !P1 ;  /* 0x000000ff61617208 */ /* 0x010fe20004800000 */
[----:B------:R-:W-:-:S02]  /*06e0*/  HADD2.F32 R17, -RZ, R17.H1_H1 ;  /* 0x30000011ff117230 */ /* 0x000fc40000004100 */
[--C-:B------:R-:W-:Y:S02]  /*06f0*/  HADD2.F32 R116, -RZ, R18.reuse.H0_H0 ;  /* 0x20000012ff747230 */ /* 0x100fe40000004100 */
[----:B------:R-:W-:Y:S01]  /*0700*/  HADD2.F32 R114, -RZ, R18.H1_H1 ;  /* 0x30000012ff727230 */ /* 0x000fe20000004100 */
[C---:B------:R-:W-:Y:S01]  /*0710*/  FADD.FTZ R18, -R97.reuse, R93 ;  /* 0x0000005d61127221 */ /* 0x040fe20000010100 */
[--C-:B------:R-:W-:Y:S01]  /*0720*/  HADD2.F32 R112, -RZ, R19.reuse.H0_H0 ;  /* 0x20000013ff707230 */ /* 0x100fe20000004100 */
[----:B------:R-:W-:Y:S01]  /*0730*/  FADD.FTZ R118, -R97, R17 ;  /* 0x0000001161767221 */ /* 0x000fe20000010100 */
[----:B0-----:R-:W-:Y:S02]  /*0740*/  HADD2.F32 R34, -RZ, R19.H1_H1 ;  /* 0x30000013ff227230 */ /* 0x001fe40000004100 */
[----:B------:R-:W-:Y:S01]  /*0750*/  HADD2.F32 R19, -RZ, R20.H0_H0 ;  /* 0x20000014ff137230 */ /* 0x000fe20000004100 */
[----:B------:R-:W-:Y:S01]  /*0760*/  FMUL.FTZ R18, R39, R18 ;  /* 0x0000001227127220 */ /* 0x000fe20000410000 */
[----:B------:R-:W-:-:S02]  /*0770*/  HADD2.F32 R110, -RZ, R24.H0_H0 ;  /* 0x20000018ff6e7230 */ /* 0x000fc40000004100 */
[----:B------:R-:W-:Y:S01]  /*0780*/  HADD2.F32 R102, -RZ, R24.H1_H1 ;  /* 0x30000018ff667230 */ /* 0x000fe20000004100 */
[----:B------:R-:W-:Y:S01]  /*0790*/  FADD.FTZ R24, -R97, R96 ;  /* 0x0000006061187221 */ /* 0x000fe20000010100 */
[----:B------:R-:W-:Y:S02]  /*07a0*/  HADD2.F32 R16, -RZ, R16.H1_H1 ;  /* 0x30000010ff107230 */ /* 0x000fe40000004100 */
[--C-:B------:R-:W-:Y:S02]  /*07b0*/  HADD2.F32 R95, -RZ, R21.reuse.H0_H0 ;  /* 0x20000015ff5f7230 */ /* 0x100fe40000004100 */
[----:B-1----:R-:W-:Y:S02]  /*07c0*/  HADD2.F32 R37, -RZ, R21.H1_H1 ;  /* 0x30000015ff257230 */ /* 0x002fe40000004100 */
[--C-:B------:R-:W-:Y:S02]  /*07d0*/  HADD2.F32 R100, -RZ, R28.reuse.H0_H0 ;  /* 0x2000001cff647230 */ /* 0x100fe40000004100 */
[----:B------:R-:W-:Y:S01]  /*07e0*/  HADD2.F32 R93, -RZ, R28.H1_H1 ;  /* 0x3000001cff5d7230 */ /* 0x000fe20000004100 */
[----:B------:R-:W-:Y:S01]  /*07f0*/  FMUL.FTZ R28, R39, R118 ;  /* 0x00000076271c7220 */ /* 0x000fe20000410000 */
[----:B------:R-:W-:Y:S01]  /*0800*/  HADD2.F32 R21, -RZ, R26.H0_H0 ;  /* 0x2000001aff157230 */ /* 0x000fe20000004100 */
[----:B------:R-:W-:Y:S01]  /*0810*/  FADD.FTZ R110, -R97, R110 ;  /* 0x0000006e616e7221 */ /* 0x000fe20000010100 */
[----:B------:R-:W-:Y:S01]  /*0820*/  HADD2.F32 R101, -RZ, R20.H1_H1 ;  /* 0x30000014ff657230 */ /* 0x000fe20000004100 */
[----:B------:R-:W-:-:S02]  /*0830*/  FADD.FTZ R70, R19, R70 ;  /* 0x0000004613467221 */ /* 0x000fc40000010000 */
[-C--:B------:R-:W-:Y:S01]  /*0840*/  FFMA.FTZ R71, R18, R19.reuse, R71 ;  /* 0x0000001312477223 */ /* 0x080fe20000010047 */
[--C-:B------:R-:W-:Y:S01]  /*0850*/  HADD2.F32 R99, -RZ, R29.reuse.H0_H0 ;  /* 0x2000001dff637230 */ /* 0x100fe20000004100 */
[----:B------:R-:W-:Y:S01]  /*0860*/  FMUL.FTZ R19, R73, R19 ;  /* 0x0000001349137220 */ /* 0x000fe20000410000 */
[----:B------:R-:W-:Y:S01]  /*0870*/  HADD2.F32 R106, -RZ, R29.H1_H1 ;  /* 0x3000001dff6a7230 */ /* 0x000fe20000004100 */
[----:B------:R-:W-:Y:S02]  /*0880*/  FMUL.FTZ R24, R39, R24 ;  /* 0x0000001827187220 */ /* 0x000fe40000410000 */
[C---:B------:R-:W-:Y:S01]  /*0890*/  FADD.FTZ R20, -R97.reuse, R16 ;  /* 0x0000001061147221 */ /* 0x040fe20000010100 */
[--C-:B------:R-:W-:Y:S01]  /*08a0*/  HADD2.F32 R108, -RZ, R25.reuse.H0_H0 ;  /* 0x20000019ff6c7230 */ /* 0x100fe20000004100 */
[----:B------:R-:W-:Y:S01]  /*08b0*/  FADD.FTZ R96, -R97, R34 ;  /* 0x0000002261607221 */ /* 0x000fe20000010100 */
[----:B------:R-:W-:Y:S01]  /*08c0*/  HADD2.F32 R104, -RZ, R25.H1_H1 ;  /* 0x30000019ff687230 */ /* 0x000fe20000004100 */
[----:B------:R-:W-:-:S02]  /*08d0*/  FADD.FTZ R64, R37, R64 ;  /* 0x0000004025407221 */ /* 0x000fc40000010000 */
[-C--:B------:R-:W-:Y:S02]  /*08e0*/  FFMA.FTZ R65, R28, R37.reuse, R65 ;  /* 0x000000251c417223 */ /* 0x080fe40000010041 */
[----:B------:R-:W-:Y:S02]  /*08f0*/  FMUL.FTZ R29, R76, R37 ;  /* 0x000000254c1d7220 */ /* 0x000fe40000410000 */
[----:B------:R-:W-:Y:S02]  /*0900*/  FADD.FTZ R34, -R97, R21 ;  /* 0x0000001561227221 */ /* 0x000fe40000010100 */
[----:B------:R-:W-:Y:S02]  /*0910*/  FMUL.FTZ R37, R39, R110 ;  /* 0x0000006e27257220 */ /* 0x000fe40000410000 */
[----:B------:R-:W-:Y:S02]  /*0920*/  FMUL.FTZ R21, R74, R101 ;  /* 0x000000654a157220 */ /* 0x000fe40000410000 */
[----:B------:R-:W-:-:S02]  /*0930*/  FADD.FTZ R66, R95, R66 ;  /* 0x000000425f427221 */ /* 0x000fc40000010000 */
[-C--:B------:R-:W-:Y:S02]  /*0940*/  FFMA.FTZ R67, R24, R95.reuse, R67 ;  /* 0x0000005f18437223 */ /* 0x080fe40000010043 */
[----:B------:R-:W-:Y:S02]  /*0950*/  FMUL.FTZ R25, R75, R95 ;  /* 0x0000005f4b197220 */ /* 0x000fe40000410000 */
[----:B------:R-:W-:Y:S02]  /*0960*/  FADD.FTZ R110, RZ, R19 ;  /* 0x00000013ff6e7221 */ /* 0x000fe40000010000 */
[----:B------:R-:W-:Y:S02]  /*0970*/  FMUL.FTZ R20, R39, R20 ;  /* 0x0000001427147220 */ /* 0x000fe40000410000 */
[----:B------:R-:W-:Y:S01]  /*0980*/  FFMA.FTZ R95, R18, R19, RZ ;  /* 0x00000013125f7223 */ /* 0x000fe200000100ff */
[--C-:B------:R-:W-:Y:S01]  /*0990*/  HADD2.F32 R92, -RZ, R22.reuse.H0_H0 ;  /* 0x20000016ff5c7230 */ /* 0x100fe20000004100 */
[C---:B------:R-:W-:Y:S01]  /*09a0*/  FADD.FTZ R116, -R97.reuse, R116 ;  /* 0x0000007461747221 */ /* 0x040fe20000010100 */
[----:B------:R-:W-:Y:S01]  /*09b0*/  HADD2.F32 R94, -RZ, R22.H1_H1 ;  /* 0x30000016ff5e7230 */ /* 0x000fe20000004100 */
[----:B------:R-:W-:Y:S01]  /*09c0*/  FADD.FTZ R110, R110, R21 ;  /* 0x000000156e6e7221 */ /* 0x000fe20000010000 */
[--C-:B------:R-:W-:Y:S01]  /*09d0*/  HADD2.F32 R22, -RZ, R27.reuse.H0_H0 ;  /* 0x2000001bff167230 */ /* 0x100fe20000004100 */
[----:B------:R-:W-:Y:S01]  /*09e0*/  FFMA.FTZ R95, R20, R21, R95 ;  /* 0x00000015145f7223 */ /* 0x000fe2000001005f */
[----:B------:R-:W-:Y:S01]  /*09f0*/  HADD2.F32 R27, -RZ, R27.H1_H1 ;  /* 0x3000001bff1b7230 */ /* 0x000fe20000004100 */
[----:B------:R-:W-:Y:S01]  /*0a00*/  FADD.FTZ R114, -R97, R114 ;  /* 0x0000007261727221 */ /* 0x000fe20000010100 */
[----:B------:R-:W-:-:S02]  /*0a10*/  HADD2.F32 R98, -RZ, R23.H0_H0 ;  /* 0x20000017ff627230 */ /* 0x000fc40000004100 */
[----:B------:R-:W-:Y:S01]  /*0a20*/  HADD2.F32 R35, -RZ, R23.H1_H1 ;  /* 0x30000017ff237230 */ /* 0x000fe20000004100 */
[----:B------:R-:W-:Y:S01]  /*0a30*/  FMUL.FTZ R23, R39, R116 ;  /* 0x0000007427177220 */ /* 0x000fe20000410000 */
[----:B------:R-:W-:Y:S01]  /*0a40*/  HADD2.F32 R26, -RZ, R26.H1_H1 ;  /* 0x3000001aff1a7230 */ /* 0x000fe20000004100 */
[----:B------:R-:W-:Y:S02]  /*0a50*/  FADD.FTZ R110, R110, R25 ;  /* 0x000000196e6e7221 */ /* 0x000fe40000010000 */
[C---:B------:R-:W-:Y:S02]  /*0a60*/  FADD.FTZ R16, -R97.reuse, R22 ;  /* 0x0000001661107221 */ /* 0x040fe40000010100 */
[----:B------:R-:W-:Y:S02]  /*0a70*/  FFMA.FTZ R95, R24, R25, R95 ;  /* 0x00000019185f7223 */ /* 0x000fe4000001005f */
[C---:B------:R-:W-:Y:S02]  /*0a80*/  FADD.FTZ R22, -R97.reuse, R27 ;  /* 0x0000001b61167221 */ /* 0x040fe40000010100 */
[----:B------:R-:W-:-:S02]  /*0a90*/  FADD.FTZ R112, -R97, R112 ;  /* 0x0000007061707221 */ /* 0x000fc40000010100 */
[----:B------:R-:W-:Y:S02]  /*0aa0*/  FADD.FTZ R68, R101, R68 ;  /* 0x0000004465447221 */ /* 0x000fe40000010000 */
[----:B------:R-:W-:Y:S02]  /*0ab0*/  FFMA.FTZ R69, R20, R101, R69 ;  /* 0x0000006514457223 */ /* 0x000fe40000010045 */
[----:B------:R-:W-:Y:S02]  /*0ac0*/  FADD.FTZ R52, R92, R52 ;  /* 0x000000345c347221 */ /* 0x000fe40000010000 */
[----:B------:R-:W-:Y:S02]  /*0ad0*/  FMUL.FTZ R27, R39, R114 ;  /* 0x00000072271b7220 */ /* 0x000fe40000410000 */
[----:B------:R-:W-:Y:S01]  /*0ae0*/  FFMA.FTZ R40, R23, R92, R40 ;  /* 0x0000005c17287223 */ /* 0x000fe20000010028 */
[----:B------:R-:W-:Y:S01]  /*0af0*/  HADD2.F32 R36, -RZ, R30.H1_H1 ;  /* 0x3000001eff247230 */ /* 0x000fe20000004100 */
[----:B------:R-:W-:-:S02]  /*0b00*/  FADD.FTZ R102, -R97, R102 ;  /* 0x0000006661667221 */ /* 0x000fc40000010100 */
[C---:B------:R-:W-:Y:S02]  /*0b10*/  FADD.FTZ R108, -R97.reuse, R108 ;  /* 0x0000006c616c7221 */ /* 0x040fe40000010100 */
[C---:B------:R-:W-:Y:S02]  /*0b20*/  FADD.FTZ R104, -R97.reuse, R104 ;  /* 0x0000006861687221 */ /* 0x040fe40000010100 */
[----:B------:R-:W-:Y:S01]  /*0b30*/  FADD.FTZ R26, -R97, R26 ;  /* 0x0000001a611a7221 */ /* 0x000fe20000010100 */
[----:B------:R-:W-:Y:S01]  /*0b40*/  HADD2.F32 R97, -RZ, R30.H0_H0 ;  /* 0x2000001eff617230 */ /* 0x000fe20000004100 */
[----:B------:R-:W-:Y:S02]  /*0b50*/  FMUL.FTZ R92, R77, R92 ;  /* 0x0000005c4d5c7220 */ /* 0x000fe40000410000 */
[----:B------:R-:W-:Y:S01]  /*0b60*/  FADD.FTZ R101, R110, R29 ;  /* 0x0000001d6e657221 */ /* 0x000fe20000010000 */
[--C-:B------:R-:W-:Y:S01]  /*0b70*/  HADD2.F32 R17, -RZ, R31.reuse.H0_H0 ;  /* 0x2000001fff117230 */ /* 0x100fe20000004100 */
[----:B------:R-:W-:Y:S01]  /*0b80*/  FFMA.FTZ R103, R28, R29, R95 ;  /* 0x0000001d1c677223 */ /* 0x000fe2000001005f */
[----:B------:R-:W-:Y:S01]  /*0b90*/  HADD2.F32 R30, -RZ, R31.H1_H1 ;  /* 0x3000001fff1e7230 */ /* 0x000fe20000004100 */
[----:B------:R-:W-:-:S02]  /*0ba0*/  FADD.FTZ R51, R94, R51 ;  /* 0x000000335e337221 */ /* 0x000fc40000010000 */
[----:B------:R-:W-:Y:S02]  /*0bb0*/  FMUL.FTZ R31, R39, R112 ;  /* 0x00000070271f7220 */ /* 0x000fe40000410000 */
[-C--:B------:R-:W-:Y:S02]  /*0bc0*/  FFMA.FTZ R0, R27, R94.reuse, R0 ;  /* 0x0000005e1b007223 */ /* 0x080fe40000010000 */
[----:B------:R-:W-:Y:S02]  /*0bd0*/  FMUL.FTZ R94, R78, R94 ;  /* 0x0000005e4e5e7220 */ /* 0x000fe40000410000 */
[----:B------:R-:W-:Y:S02]  /*0be0*/  FADD.FTZ R101, R101, R92 ;  /* 0x0000005c65657221 */ /* 0x000fe40000010000 */
[----:B------:R-:W-:Y:S02]  /*0bf0*/  FFMA.FTZ R103, R23, R92, R103 ;  /* 0x0000005c17677223 */ /* 0x000fe40000010067 */
[----:B------:R-:W-:-:S02]  /*0c00*/  FADD.FTZ R54, R98, R54 ;  /* 0x0000003662367221 */ /* 0x000fc40000010000 */
[----:B------:R-:W-:Y:S02]  /*0c10*/  FMUL.FTZ R96, R39, R96 ;  /* 0x0000006027607220 */ /* 0x000fe40000410000 */
[-C--:B------:R-:W-:Y:S02]  /*0c20*/  FFMA.FTZ R42, R31, R98.reuse, R42 ;  /* 0x000000621f2a7223 */ /* 0x080fe4000001002a */
[----:B------:R-:W-:Y:S02]  /*0c30*/  FMUL.FTZ R98, R79, R98 ;  /* 0x000000624f627220 */ /* 0x000fe40000410000 */
[----:B------:R-:W-:Y:S02]  /*0c40*/  FADD.FTZ R101, R101, R94 ;  /* 0x0000005e65657221 */ /* 0x000fe40000010000 */
[----:B------:R-:W-:Y:S02]  /*0c50*/  FFMA.FTZ R103, R27, R94, R103 ;  /* 0x0000005e1b677223 */ /* 0x000fe40000010067 */
[----:B------:R-:W-:-:S02]  /*0c60*/  FADD.FTZ R53, R35, R53 ;  /* 0x0000003523357221 */ /* 0x000fc40000010000 */
[-C--:B------:R-:W-:Y:S02]  /*0c70*/  FFMA.FTZ R41, R96, R35.reuse, R41 ;  /* 0x0000002360297223 */ /* 0x080fe40000010029 */
[----:B------:R-:W-:Y:S02]  /*0c80*/  FMUL.FTZ R35, R80, R35 ;  /* 0x0000002350237220 */ /* 0x000fe40000410000 */
[----:B------:R-:W-:Y:S02]  /*0c90*/  FADD.FTZ R110, R101, R98 ;  /* 0x00000062656e7221 */ /* 0x000fe40000010000 */
[----:B------:R-:W-:Y:S02]  /*0ca0*/  FFMA.FTZ R103, R31, R98, R103 ;  /* 0x000000621f677223 */ /* 0x000fe40000010067 */
        /* <DEDUP_REMOVED lines=19> */
[----:B------:R-:W-:-:S02]  /*0de0*/  FADD.FTZ R103, R106, R93 ;  /* 0x0000005d6a677221 */ /* 0x000fc40000010000 */
[----:B------:R-:W-:Y:S02]  /*0df0*/  FFMA.FTZ R101, R102, R93, R101 ;  /* 0x0000005d66657223 */ /* 0x000fe40000010065 */
        /* <DEDUP_REMOVED lines=27> */
[----:B------:R-:W-:Y:S01]  /*0fb0*/  FFMA.FTZ R111, R22, R105, R16 ;  /* 0x00000069166f7223 */ /* 0x000fe20000010010 */
[----:B------:R-:W-:Y:S05]  /*0fc0*/  BRA.DIV ~URZ, `(.L_x_1132) ;  /* 0x000016927f007947 */ /* 0x000fea000b800000 */
[----:B------:R0:W1:Y:S02]  /*0fd0*/  SHFL.BFLY PT, R30, R109, 0x1, 0x1f ;  /* 0x0c201f006d1e7f89 */ /* 0x00006400000e0000 */
.L_x_1136:
        /* <DEDUP_REMOVED lines=11> */
[----:B0-----:R-:W0:Y:S01]  /*1090*/  SHFL.BFLY PT, R109, R30, 0x8, 0x1f ;  /* 0x0d001f001e6d7f89 */ /* 0x001e2200000e0000 */
[----:B--2---:R-:W-:-:S05]  /*10a0*/  FADD.FTZ R106, R107, R106 ;  /* 0x0000006a6b6a7221 */ /* 0x004fca0000010000 */
[----:B------:R-:W1:Y:S01]  /*10b0*/  SHFL.BFLY PT, R111, R106, 0x8, 0x1f ;  /* 0x0d001f006a6f7f89 */ /* 0x000e6200000e0000 */
[----:B0-----:R-:W-:-:S05]  /*10c0*/  FADD.FTZ R109, R30, R109 ;  /* 0x0000006d1e6d7221 */ /* 0x001fca0000010000 */
[----:B------:R0:W2:Y:S01]  /*10d0*/  SHFL.BFLY PT, R110, R109, 0x10, 0x1f ;  /* 0x0e001f006d6e7f89 */ /* 0x0000a200000e0000 */
[----:B-1----:R-:W-:-:S05]  /*10e0*/  FADD.FTZ R111, R106, R111 ;  /* 0x0000006f6a6f7221 */ /* 0x002fca0000010000 */
[----:B------:R0:W1:Y:S02]  /*10f0*/  SHFL.BFLY PT, R16, R111, 0x10, 0x1f ;  /* 0x0e001f006f107f89 */ /* 0x00006400000e0000 */
.L_x_1137:
[----:B--2---:R-:W-:Y:S01]  /*1100*/  FADD.FTZ R110, R110, R109 ;  /* 0x0000006d6e6e7221 */ /* 0x004fe20000010000 */
[----:B-----5:R-:W-:Y:S01]  /*1110*/  @P0 HADD2.F32 R106, -RZ, R4.H1_H1 ;  /* 0x30000004ff6a0230 */ /* 0x020fe20000004100 */
[----:B-1----:R-:W-:Y:S01]  /*1120*/  FADD.FTZ R16, R16, R111 ;  /* 0x0000006f10107221 */ /* 0x002fe20000010000 */
[----:B------:R-:W-:Y:S01]  /*1130*/  @P0 HADD2.F32 R112, -RZ, R5.H0_H0 ;  /* 0x20000005ff700230 */ /* 0x000fe20000004100 */
[----:B------:R-:W-:Y:S01]  /*1140*/  FMUL.FTZ R107, R110, c[0x0][0x1e0] ;  /* 0x000078006e6b7a20 */ /* 0x000fe20000410000 */
[----:B------:R-:W-:Y:S01]  /*1150*/  LOP3.LUT P2, RZ, R32, 0xff00, RZ, 0xc0, !PT ;  /* 0x0000ff0020ff7812 */ /* 0x000fe2000784c0ff */
[----:B------:R-:W-:Y:S01]  /*1160*/  FMUL.FTZ R30, R16, c[0x0][0x1e0] ;  /* 0x00007800101e7a20 */ /* 0x000fe20000410000 */
[----:B------:R-:W-:Y:S02]  /*1170*/  LOP3.LUT P3, RZ, R32, 0xff0000, RZ, 0xc0, !PT ;  /* 0x00ff000020ff7812 */ /* 0x000fe4000786c0ff */
[----:B------:R-:W-:Y:S02]  /*1180*/  FSEL R107, R107, RZ, !P1 ;  /* 0x000000ff6b6b7208 */ /* 0x000fe40004800000 */
[----:B------:R-:W-:-:S02]  /*1190*/  LOP3.LUT P5, RZ, R33, 0xff, RZ, 0xc0, !PT ;  /* 0x000000ff21ff7812 */ /* 0x000fc400078ac0ff */
[----:B------:R-:W-:Y:S01]  /*11a0*/  LOP3.LUT P4, RZ, R33, 0xff00, RZ, 0xc0, !PT ;  /* 0x0000ff0021ff7812 */ /* 0x000fe2000788c0ff */
[-CC-:B------:R-:W-:Y:S01]  /*11b0*/  FFMA.FTZ R18, R18, R30.reuse, R107.reuse ;  /* 0x0000001e12127223 */ /* 0x180fe2000001006b */
[----:B------:R-:W-:Y:S01]  /*11c0*/  LOP3.LUT P6, RZ, R32, 0xff000000, RZ, 0xc0, !PT ;  /* 0xff00000020ff7812 */ /* 0x000fe200078cc0ff */
[-CC-:B------:R-:W-:Y:S02]  /*11d0*/  FFMA.FTZ R20, R20, R30.reuse, R107.reuse ;  /* 0x0000001e14147223 */ /* 0x180fe4000001006b */
[----:B------:R-:W-:Y:S02]  /*11e0*/  FFMA.FTZ R16, R24, R30, R107 ;  /* 0x0000001e18107223 */ /* 0x000fe4000001006b */
[----:B------:R-:W-:Y:S02]  /*11f0*/  FADD.FTZ R18, R19, -R18 ;  /* 0x8000001213127221 */ /* 0x000fe40000010000 */
[----:B------:R-:W-:Y:S01]  /*1200*/  FADD.FTZ R24, R21, -R20 ;  /* 0x8000001415187221 */ /* 0x000fe20000010000 */
[----:B------:R-:W-:Y:S01]  /*1210*/  MOV R20, R32 ;  /* 0x0000002000147202 */ /* 0x000fe20000000f00 */
[----:B------:R-:W-:Y:S01]  /*1220*/  FADD.FTZ R110, R25, -R16 ;  /* 0x80000010196e7221 */ /* 0x000fe20000010000 */
[----:B------:R-:W-:Y:S01]  /*1230*/  @P0 HADD2.F32 R16, -RZ, R4.H0_H0 ;  /* 0x20000004ff100230 */ /* 0x000fe20000004100 */
[C---:B------:R-:W-:Y:S01]  /*1240*/  FMUL.FTZ R17, R39.reuse, R18 ;  /* 0x0000001227117220 */ /* 0x040fe20000410000 */
[----:B------:R-:W-:Y:S01]  /*1250*/  LOP3.LUT P1, RZ, R20, 0xff, RZ, 0xc0, !PT ;  /* 0x000000ff14ff7812 */ /* 0x000fe2000782c0ff */
[C---:B------:R-:W-:Y:S01]  /*1260*/  FMUL.FTZ R19, R39.reuse, R24 ;  /* 0x0000001827137220 */ /* 0x040fe20000410000 */
[----:B------:R-:W-:Y:S01]  /*1270*/  MOV R24, R2 ;  /* 0x0000000200187202 */ /* 0x000fe20000000f00 */
[----:B------:R-:W-:-:S02]  /*1280*/  FMUL.FTZ R21, R39, R110 ;  /* 0x0000006e27157220 */ /* 0x000fc40000410000 */
[----:B------:R-:W-:Y:S02]  /*1290*/  @P0 FADD.FTZ R17, R17, R16 ;  /* 0x0000001011110221 */ /* 0x000fe40000010000 */
[----:B------:R-:W-:Y:S02]  /*12a0*/  @P0 FADD.FTZ R19, R19, R106 ;  /* 0x0000006a13130221 */ /* 0x000fe40000010000 */
[----:B------:R-:W-:Y:S02]  /*12b0*/  @P0 FADD.FTZ R21, R21, R112 ;  /* 0x0000007015150221 */ /* 0x000fe40000010000 */
[-C--:B------:R-:W-:Y:S02]  /*12c0*/  FMUL.FTZ R16, R17, R38.reuse ;  /* 0x0000002611107220 */ /* 0x080fe40000410000 */
[-C--:B------:R-:W-:Y:S02]  /*12d0*/  FMUL.FTZ R18, R19, R38.reuse ;  /* 0x0000002613127220 */ /* 0x080fe40000410000 */
[----:B------:R-:W-:-:S02]  /*12e0*/  FMUL.FTZ R20, R21, R38 ;  /* 0x0000002615147220 */ /* 0x000fc40000410000 */
[----:B------:R-:W-:Y:S02]  /*12f0*/  FMUL.FTZ R16, R16, c[0x0][0x1e8] ;  /* 0x00007a0010107a20 */ /* 0x000fe40000410000 */
[-CC-:B------:R-:W-:Y:S02]  /*1300*/  FFMA.FTZ R28, R28, R30.reuse, R107.reuse ;  /* 0x0000001e1c1c7223 */ /* 0x180fe4000001006b */
[-CC-:B------:R-:W-:Y:S01]  /*1310*/  FFMA.FTZ R23, R23, R30.reuse, R107.reuse ;  /* 0x0000001e17177223 */ /* 0x180fe2000001006b */
[----:B------:R-:W-:Y:S01]  /*1320*/  FSEL R25, R16, RZ, P1 ;  /* 0x000000ff10197208 */ /* 0x000fe20000800000 */
[-CC-:B------:R-:W-:Y:S01]  /*1330*/  FFMA.FTZ R27, R27, R30.reuse, R107.reuse ;  /* 0x0000001e1b1b7223 */ /* 0x180fe2000001006b */
[----:B------:R-:W-:Y:S01]  /*1340*/  LOP3.LUT P1, RZ, R33, 0xff0000, RZ, 0xc0, !PT ;  /* 0x00ff000021ff7812 */ /* 0x000fe2000782c0ff */
        /* <DEDUP_REMOVED lines=9> */
[----:B------:R-:W-:Y:S02]  /*13e0*/  FMUL.FTZ R18, R18, c[0x0][0x1e8] ;  /* 0x00007a0012127a20 */ /* 0x000fe40000410000 */
[----:B------:R-:W-:Y:S02]  /*13f0*/  FFMA.FTZ R22, R22, R30, R107 ;  /* 0x0000001e16167223 */ /* 0x000fe4000001006b */
[----:B------:R-:W-:Y:S01]  /*1400*/  FMUL.FTZ R20, R20, c[0x0][0x1e8] ;  /* 0x00007a0014147a20 */ /* 0x000fe20000410000 */
[----:B------:R-:W-:Y:S01]  /*1410*/  FSEL R16, R18, RZ, P2 ;  /* 0x000000ff12107208 */ /* 0x000fe20001000000 */
[----:B------:R-:W-:Y:S01]  /*1420*/  FADD.FTZ R28, R29, -R28 ;  /* 0x8000001c1d1c7221 */ /* 0x000fe20000010000 */
[----:B------:R-:W-:Y:S01]  /*1430*/  LOP3.LUT P2, RZ, R33, 0xff000000, RZ, 0xc0, !PT ;  /* 0xff00000021ff7812 */ /* 0x000fe2000784c0ff */
[----:B------:R-:W-:Y:S01]  /*1440*/  FADD.FTZ R92, R92, -R23 ;  /* 0x800000175c5c7221 */ /* 0x000fe20000010000 */
[----:B------:R-:W-:Y:S01]  /*1450*/  @P0 HADD2.F32 R18, -RZ, R5.H1_H1 ;  /* 0x30000005ff120230 */ /* 0x000fe20000004100 */
[----:B------:R-:W-:Y:S01]  /*1460*/  FADD.FTZ R94, R94, -R27 ;  /* 0x8000001b5e5e7221 */ /* 0x000fe20000010000 */
[----:B------:R-:W-:Y:S01]  /*1470*/  FSEL R20, R20, RZ, P3 ;  /* 0x000000ff14147208 */ /* 0x000fe20001800000 */
[----:B------:R-:W-:Y:S01]  /*1480*/  FADD.FTZ R98, R98, -R31 ;  /* 0x8000001f62627221 */ /* 0x000fe20000010000 */
[----:B------:R-:W-:Y:S01]  /*1490*/  LOP3.LUT P3, RZ, R24, 0xff, RZ, 0xc0, !PT ;  /* 0x000000ff18ff7812 */ /* 0x000fe2000786c0ff */
[----:B------:R-:W-:Y:S01]  /*14a0*/  FADD.FTZ R96, R35, -R96 ;  /* 0x8000006023607221 */ /* 0x000fe20000010000 */
[----:B------:R-:W-:Y:S01]  /*14b0*/  @P0 HADD2.F32 R24, -RZ, R7.H0_H0 ;  /* 0x20000007ff180230 */ /* 0x000fe20000004100 */
[----:B------:R-:W-:Y:S01]  /*14c0*/  FADD.FTZ R100, R100, -R37 ;  /* 0x8000002564647221 */ /* 0x000fe20000010000 */
[----:B------:R-:W-:Y:S01]  /*14d0*/  F2FP.PACK_AB R16, R16, R25 ;  /* 0x000000191010723e */ /* 0x000fe200000000ff */
[----:B------:R-:W-:-:S02]  /*14e0*/  FADD.FTZ R102, R93, -R102 ;  /* 0x800000665d667221 */ /* 0x000fc40000010000 */
[----:B------:R-:W-:Y:S02]  /*14f0*/  FADD.FTZ R108, R108, -R95 ;  /* 0x8000005f6c6c7221 */ /* 0x000fe40000010000 */
[----:B------:R-:W-:Y:S02]  /*1500*/  FADD.FTZ R104, R99, -R104 ;  /* 0x8000006863687221 */ /* 0x000fe40000010000 */
[----:B------:R-:W-:Y:S02]  /*1510*/  FADD.FTZ R34, R97, -R34 ;  /* 0x8000002261227221 */ /* 0x000fe40000010000 */
[----:B------:R-:W-:Y:S02]  /*1520*/  FADD.FTZ R26, R101, -R26 ;  /* 0x8000001a651a7221 */ /* 0x000fe40000010000 */
[----:B------:R-:W-:Y:S02]  /*1530*/  FADD.FTZ R36, R103, -R36 ;  /* 0x8000002467247221 */ /* 0x000fe40000010000 */
[----:B------:R-:W-:-:S02]  /*1540*/  FADD.FTZ R22, R105, -R22 ;  /* 0x8000001669167221 */ /* 0x000fc40000010000 */
[C---:B------:R-:W-:Y:S01]  /*1550*/  FMUL.FTZ R93, R39.reuse, R28 ;  /* 0x0000001c275d7220 */ /* 0x040fe20000410000 */
[----:B------:R-:W-:Y:S01]  /*1560*/  @P0 HADD2.F32 R28, -RZ, R8.H0_H0 ;  /* 0x20000008ff1c0230 */ /* 0x000fe20000004100 */
[C---:B------:R-:W-:Y:S02]  /*1570*/  FMUL.FTZ R97, R39.reuse, R92 ;  /* 0x0000005c27617220 */ /* 0x040fe40000410000 */
[C---:B------:R-:W-:Y:S02]  /*1580*/  FMUL.FTZ R95, R39.reuse, R94 ;  /* 0x0000005e275f7220 */ /* 0x040fe40000410000 */
[C---:B------:R-:W-:Y:S02]  /*1590*/  FMUL.FTZ R99, R39.reuse, R98 ;  /* 0x0000006227637220 */ /* 0x040fe40000410000 */
[C---:B------:R-:W-:Y:S02]  /*15a0*/  FMUL.FTZ R101, R39.reuse, R96 ;  /* 0x0000006027657220 */ /* 0x040fe40000410000 */
[----:B------:R-:W-:-:S02]  /*15b0*/  FMUL.FTZ R37, R39, R100 ;  /* 0x0000006427257220 */ /* 0x000fc40000410000 */
[C---:B------:R-:W-:Y:S02]  /*15c0*/  FMUL.FTZ R35, R39.reuse, R102 ;  /* 0x0000006627237220 */ /* 0x040fe40000410000 */
[C---:B------:R-:W-:Y:S02]  /*15d0*/  FMUL.FTZ R33, R39.reuse, R108 ;  /* 0x0000006c27217220 */ /* 0x040fe40000410000 */
[C---:B------:R-:W-:Y:S02]  /*15e0*/  FMUL.FTZ R29, R39.reuse, R104 ;  /* 0x00000068271d7220 */ /* 0x040fe40000410000 */
[C---:B------:R-:W-:Y:S02]  /*15f0*/  FMUL.FTZ R23, R39.reuse, R34 ;  /* 0x0000002227177220 */ /* 0x040fe40000410000 */
[C---:B------:R-:W-:Y:S01]  /*1600*/  FMUL.FTZ R27, R39.reuse, R26 ;  /* 0x0000001a271b7220 */ /* 0x040fe20000410000 */
[----:B------:R-:W-:Y:S01]  /*1610*/  @P0 HADD2.F32 R26, -RZ, R7.H1_H1 ;  /* 0x30000007ff1a0230 */ /* 0x000fe20000004100 */
[----:B------:R-:W-:-:S02]  /*1620*/  FMUL.FTZ R31, R39, R36 ;  /* 0x00000024271f7220 */ /* 0x000fc40000410000 */
[----:B------:R-:W-:Y:S01]  /*1630*/  FMUL.FTZ R39, R39, R22 ;  /* 0x0000001627277220 */ /* 0x000fe20000410000 */
[--C-:B------:R-:W-:Y:S01]  /*1640*/  @P0 HADD2.F32 R22, -RZ, R6.reuse.H1_H1 ;  /* 0x30000006ff160230 */ /* 0x100fe20000004100 */
[----:B------:R-:W-:Y:S01]  /*1650*/  @P0 FADD.FTZ R93, R93, R18 ;  /* 0x000000125d5d0221 */ /* 0x000fe20000010000 */
[----:B------:R-:W-:Y:S01]  /*1660*/  @P0 HADD2.F32 R18, -RZ, R6.H0_H0 ;  /* 0x20000006ff120230 */ /* 0x000fe20000004100 */
[----:B------:R-:W-:Y:S01]  /*1670*/  @P0 FADD.FTZ R101, R101, R26 ;  /* 0x0000001a65650221 */ /* 0x000fe20000010000 */
[--C-:B------:R-:W-:Y:S01]  /*1680*/  @P0 HADD2.F32 R26, -RZ, R10.reuse.H0_H0 ;  /* 0x2000000aff1a0230 */ /* 0x100fe20000004100 */
[----:B------:R-:W-:Y:S01]  /*1690*/  @P0 FADD.FTZ R95, R95, R22 ;  /* 0x000000165f5f0221 */ /* 0x000fe20000010000 */
[--C-:B------:R-:W-:Y:S01]  /*16a0*/  @P0 HADD2.F32 R22, -RZ, R9.reuse.H0_H0 ;  /* 0x20000009ff160230 */ /* 0x100fe20000004100 */
[----:B------:R-:W-:Y:S01]  /*16b0*/  @P0 FADD.FTZ R37, R37, R28 ;  /* 0x0000001c25250221 */ /* 0x000fe20000010000 */
[----:B------:R-:W-:Y:S01]  /*16c0*/  @P0 HADD2.F32 R28, -RZ, R10.H1_H1 ;  /* 0x3000000aff1c0230 */ /* 0x000fe20000004100 */
[----:B------:R-:W-:Y:S01]  /*16d0*/  @P0 FADD.FTZ R99, R99, R24 ;  /* 0x0000001863630221 */ /* 0x000fe20000010000 */
[----:B------:R-:W-:Y:S01]  /*16e0*/  @P0 HADD2.F32 R24, -RZ, R9.H1_H1 ;  /* 0x30000009ff180230 */ /* 0x000fe20000004100 */
[----:B------:R-:W-:Y:S01]  /*16f0*/  @P0 FADD.FTZ R97, R97, R18 ;  /* 0x0000001261610221 */ /* 0x000fe20000010000 */
[----:B------:R-:W-:Y:S01]  /*1700*/  @P0 HADD2.F32 R18, -RZ, R8.H1_H1 ;  /* 0x30000008ff120230 */ /* 0x000fe20000004100 */
[----:B------:R-:W-:-:S02]  /*1710*/  @P0 FADD.FTZ R33, R33, R22 ;  /* 0x0000001621210221 */ /* 0x000fc40000010000 */
[----:B------:R-:W-:Y:S01]  /*1720*/  @P0 FADD.FTZ R23, R23, R26 ;  /* 0x0000001a17170221 */ /* 0x000fe20000010000 */
[--C-:B------:R-:W-:Y:S01]  /*1730*/  @P0 HADD2.F32 R26, -RZ, R11.reuse.H0_H0 ;  /* 0x2000000bff1a0230 */ /* 0x100fe20000004100 */
[----:B------:R-:W-:Y:S01]  /*1740*/  @P0 FADD.FTZ R27, R27, R28 ;  /* 0x0000001c1b1b0221 */ /* 0x000fe20000010000 */
[----:B------:R-:W-:Y:S01]  /*1750*/  @P0 HADD2.F32 R28, -RZ, R11.H1_H1 ;  /* 0x3000000bff1c0230 */ /* 0x000fe20000004100 */
[----:B------:R-:W-:Y:S02]  /*1760*/  @P0 FADD.FTZ R29, R29, R24 ;  /* 0x000000181d1d0221 */ /* 0x000fe40000010000 */
[-C--:B------:R-:W-:Y:S02]  /*1770*/  FMUL.FTZ R22, R97, R38.reuse ;  /* 0x0000002661167220 */ /* 0x080fe40000410000 */
[----:B------:R-:W-:Y:S02]  /*1780*/  FMUL.FTZ R24, R95, R38 ;  /* 0x000000265f187220 */ /* 0x000fe40000410000 */
[----:B------:R-:W-:-:S02]  /*1790*/  FMUL.FTZ R22, R22, c[0x0][0x1e8] ;  /* 0x00007a0016167a20 */ /* 0x000fc40000410000 */
[----:B------:R-:W-:Y:S02]  /*17a0*/  @P0 FADD.FTZ R35, R35, R18 ;  /* 0x0000001223230221 */ /* 0x000fe40000010000 */
[----:B------:R-:W-:Y:S02]  /*17b0*/  @P0 FADD.FTZ R31, R31, R26 ;  /* 0x0000001a1f1f0221 */ /* 0x000fe40000010000 */
[----:B------:R-:W-:Y:S01]  /*17c0*/  @P0 FADD.FTZ R39, R39, R28 ;  /* 0x0000001c27270221 */ /* 0x000fe20000010000 */
[----:B------:R-:W-:Y:S01]  /*17d0*/  ISETP.NE.U32.AND P0, PT, RZ, c[0x0][0x258], PT ;  /* 0x00009600ff007a0c */ /* 0x000fe20003f05070 */
[----:B------:R-:W-:Y:S01]  /*17e0*/  FMUL.FTZ R24, R24, c[0x0][0x1e8] ;  /* 0x00007a0018187a20 */ /* 0x000fe20000410000 */
[----:B------:R-:W-:Y:S01]  /*17f0*/  FSEL R28, R22, RZ, P5 ;  /* 0x000000ff161c7208 */ /* 0x000fe20002800000 */
[-C--:B------:R-:W-:Y:S01]  /*1800*/  FMUL.FTZ R18, R93, R38.reuse ;  /* 0x000000265d127220 */ /* 0x080fe20000410000 */
[----:B------:R-:W-:Y:S01]  /*1810*/  ISETP.NE.AND.EX P0, PT, RZ, c[0x0][0x25c], PT, P0 ;  /* 0x00009700ff007a0c */ /* 0x000fe20003f05300 */
[-C--:B------:R-:W-:Y:S01]  /*1820*/  FMUL.FTZ R22, R101, R38.reuse ;  /* 0x0000002665167220 */ /* 0x080fe20000410000 */
[----:B------:R-:W-:Y:S01]  /*1830*/  FSEL R105, R24, RZ, P4 ;  /* 0x000000ff18697208 */ /* 0x000fe20002000000 */
[-C--:B------:R-:W-:Y:S01]  /*1840*/  FMUL.FTZ R24, R37, R38.reuse ;  /* 0x0000002625187220 */ /* 0x080fe20000410000 */
[C---:B------:R-:W-:Y:S01]  /*1850*/  LOP3.LUT P4, RZ, R2.reuse, 0xff0000, RZ, 0xc0, !PT ;  /* 0x00ff000002ff7812 */ /* 0x040fe2000788c0ff */
[----:B------:R-:W-:Y:S01]  /*1860*/  FMUL.FTZ R26, R33, R38 ;  /* 0x00000026211a7220 */ /* 0x000fe20000410000 */
[----:B------:R-:W-:Y:S01]  /*1870*/  LOP3.LUT P5, RZ, R2, 0xff00, RZ, 0xc0, !PT ;  /* 0x0000ff0002ff7812 */ /* 0x000fe200078ac0ff */
[----:B------:R-:W-:-:S02]  /*1880*/  FMUL.FTZ R18, R18, c[0x0][0x1e8] ;  /* 0x00007a0012127a20 */ /* 0x000fc40000410000 */
[----:B------:R-:W-:Y:S02]  /*1890*/  FMUL.FTZ R22, R22, c[0x0][0x1e8] ;  /* 0x00007a0016167a20 */ /* 0x000fe40000410000 */
[----:B------:R-:W-:Y:S01]  /*18a0*/  FMUL.FTZ R24, R24, c[0x0][0x1e8] ;  /* 0x00007a0018187a20 */ /* 0x000fe20000410000 */
[----:B------:R-:W-:Y:S01]  /*18b0*/  FSEL R103, R18, RZ, P6 ;  /* 0x000000ff12677208 */ /* 0x000fe20003000000 */
[----:B------:R-:W-:Y:S01]  /*18c0*/  FMUL.FTZ R26, R26, c[0x0][0x1e8] ;  /* 0x00007a001a1a7a20 */ /* 0x000fe20000410000 */
[----:B------:R-:W-:Y:S01]  /*18d0*/  FSEL R107, R22, RZ, P2 ;  /* 0x000000ff166b7208 */ /* 0x000fe20001000000 */
[----:B------:R-:W-:Y:S01]  /*18e0*/  FMUL.FTZ R18, R99, R38 ;  /* 0x0000002663127220 */ /* 0x000fe20000410000 */
[----:B------:R-:W-:Y:S02]  /*18f0*/  FSEL R22, R24, RZ, P3 ;  /* 0x000000ff18167208 */ /* 0x000fe40001800000 */
[----:B------:R-:W-:Y:S01]  /*1900*/  FSEL R24, R26, RZ, P4 ;  /* 0x000000ff1a187208 */ /* 0x000fe20002000000 */
[----:B------:R-:W-:Y:S01]  /*1910*/  HFMA2.MMA R26, -RZ, RZ, 0, 9.5367431640625e-07 ;  /* 0x00000010ff1a7435 */ /* 0x000fe200000001ff */
[----:B------:R-:W-:Y:S01]  /*1920*/  FMUL.FTZ R18, R18, c[0x0][0x1e8] ;  /* 0x00007a0012127a20 */ /* 0x000fe20000410000 */
[----:B------:R-:W-:-:S02]  /*1930*/  @P0 F2FP.PACK_AB R17, RZ, R17 ;  /* 0x00000011ff11023e */ /* 0x000fc400000000ff */
[----:B------:R-:W-:Y:S02]  /*1940*/  @P0 F2FP.PACK_AB R21, RZ, R21 ;  /* 0x00000015ff15023e */ /* 0x000fe400000000ff */
[----:B------:R-:W-:Y:S02]  /*1950*/  @P0 F2FP.PACK_AB R97, RZ, R97 ;  /* 0x00000061ff61023e */ /* 0x000fe400000000ff */
[----:B------:R-:W-:Y:S02]  /*1960*/  @P0 F2FP.PACK_AB R99, RZ, R99 ;  /* 0x00000063ff63023e */ /* 0x000fe400000000ff */
[----:B------:R-:W-:Y:S02]  /*1970*/  @P0 F2FP.PACK_AB R19, RZ, R19 ;  /* 0x00000013ff13023e */ /* 0x000fe400000000ff */
[----:B------:R-:W-:Y:S02]  /*1980*/  @P0 PRMT R12, R17, 0x7610, R12 ;  /* 0x00007610110c0816 */ /* 0x000fe4000000000c */
[----:B------:R-:W-:-:S02]  /*1990*/  FSEL R18, R18, RZ, P1 ;  /* 0x000000ff12127208 */ /* 0x000fc40000800000 */
[----:B------:R-:W-:Y:S02]  /*19a0*/  @P0 F2FP.PACK_AB R93, RZ, R93 ;  /* 0x0000005dff5d023e */ /* 0x000fe400000000ff */
[----:B------:R-:W-:Y:S02]  /*19b0*/  @P0 F2FP.PACK_AB R95, RZ, R95 ;  /* 0x0000005fff5f023e */ /* 0x000fe400000000ff */
[----:B------:R-:W-:Y:S02]  /*19c0*/  @P0 F2FP.PACK_AB R101, RZ, R101 ;  /* 0x00000065ff65023e */ /* 0x000fe400000000ff */
[----:B------:R-:W-:Y:S02]  /*19d0*/  @P0 PRMT R13, R21, 0x7610, R13 ;  /* 0x00007610150d0816 */ /* 0x000fe4000000000d */
        /* <DEDUP_REMOVED lines=9> */
[----:B------:R-:W-:Y:S02]  /*1a70*/  F2FP.PACK_AB R19, R107, R18 ;  /* 0x000000126b13723e */ /* 0x000fe400000000ff */
[----:B------:R-:W-:Y:S01]  /*1a80*/  F2FP.PACK_AB R17, R103, R20 ;  /* 0x000000146711723e */ /* 0x000fe200000000ff */
[----:B------:R-:W-:Y:S01]  /*1a90*/  IMAD.WIDE.U32 R20, R89, R26, c[0x0][0x248] ;  /* 0x0000920059147625 */ /* 0x000fe200078e001a */
[----:B------:R-:W-:Y:S02]  /*1aa0*/  @P0 PRMT R13, R13, 0x5410, R93 ;  /* 0x000054100d0d0816 */ /* 0x000fe4000000005d */
[----:B------:R-:W-:Y:S02]  /*1ab0*/  @P0 PRMT R14, R14, 0x5410, R95 ;  /* 0x000054100e0e0816 */ /* 0x000fe4000000005f */
[----:B------:R-:W-:Y:S02]  /*1ac0*/  @P0 PRMT R15, R15, 0x5410, R101 ;  /* 0x000054100f0f0816 */ /* 0x000fe40000000065 */
[----:B------:R-:W-:-:S02]  /*1ad0*/  F2FP.PACK_AB R18, R105, R28 ;  /* 0x0000001c6912723e */ /* 0x000fc400000000ff */
[----:B------:R-:W-:Y:S01]  /*1ae0*/  @P0 F2FP.PACK_AB R25, RZ, R29 ;  /* 0x0000001dff19023e */ /* 0x000fe200000000ff */
[----:B------:R1:W-:Y:S01]  /*1af0*/  @P0 STG.E.128 [R2.64], R12 ;  /* 0x0000000c02000986 */ /* 0x0003e2000c101d04 */
[----:B------:R-:W-:Y:S01]  /*1b00*/  @P0 F2FP.PACK_AB R28, RZ, R27 ;  /* 0x0000001bff1c023e */ /* 0x000fe200000000ff */
[-C--:B------:R-:W-:Y:S01]  /*1b10*/  FMUL.FTZ R29, R29, R38.reuse ;  /* 0x000000261d1d7220 */ /* 0x080fe20000410000 */
[----:B------:R-:W-:Y:S01]  /*1b20*/  @P0 F2FP.PACK_AB R30, RZ, R31 ;  /* 0x0000001fff1e023e */ /* 0x000fe200000000ff */
[----:B------:R2:W-:Y:S01]  /*1b30*/  STG.E.128 [R20.64], R16 ;  /* 0x0000001014007986 */ /* 0x0005e2000c101d04 */
[-C--:B------:R-:W-:Y:S01]  /*1b40*/  FMUL.FTZ R27, R27, R38.reuse ;  /* 0x000000261b1b7220 */ /* 0x080fe20000410000 */
[----:B------:R-:W-:Y:S01]  /*1b50*/  @P0 F2FP.PACK_AB R37, RZ, R37 ;  /* 0x00000025ff25023e */ /* 0x000fe200000000ff */
[----:B------:R-:W-:Y:S01]  /*1b60*/  FMUL.FTZ R31, R31, R38 ;  /* 0x000000261f1f7220 */ /* 0x000fe20000410000 */
[----:B------:R-:W-:Y:S01]  /*1b70*/  @P0 F2FP.PACK_AB R33, RZ, R33 ;  /* 0x00000021ff21023e */ /* 0x000fe200000000ff */
[----:B------:R-:W-:Y:S01]  /*1b80*/  FMUL.FTZ R27, R27, c[0x0][0x1e8] ;  /* 0x00007a001b1b7a20 */ /* 0x000fe20000410000 */
[----:B------:R-:W-:Y:S01]  /*1b90*/  IADD3 R89, R89, 0x20, RZ ;  /* 0x0000002059597810 */ /* 0x000fe20007ffe0ff */
[----:B------:R-:W-:-:S02]  /*1ba0*/  FMUL.FTZ R31, R31, c[0x0][0x1e8] ;  /* 0x00007a001f1f7a20 */ /* 0x000fc40000410000 */
[----:B------:R-:W-:Y:S01]  /*1bb0*/  FMUL.FTZ R29, R29, c[0x0][0x1e8] ;  /* 0x00007a001d1d7a20 */ /* 0x000fe20000410000 */
[----:B------:R-:W-:Y:S02]  /*1bc0*/  FSEL R27, R27, RZ, P2 ;  /* 0x000000ff1b1b7208 */ /* 0x000fe40001000000 */
[----:B-1----:R-:W-:Y:S01]  /*1bd0*/  @P0 F2FP.PACK_AB R3, RZ, R35 ;  /* 0x00000023ff03023e */ /* 0x002fe200000000ff */
[-C--:B------:R-:W-:Y:S01]  /*1be0*/  FMUL.FTZ R35, R35, R38.reuse ;  /* 0x0000002623237220 */ /* 0x080fe20000410000 */
[----:B------:R-:W-:Y:S02]  /*1bf0*/  @P0 PRMT R12, R37, 0x7610, R12 ;  /* 0x00007610250c0816 */ /* 0x000fe4000000000c */
[----:B--2---:R-:W-:Y:S01]  /*1c00*/  @P0 F2FP.PACK_AB R21, RZ, R23 ;  /* 0x00000017ff15023e */ /* 0x004fe200000000ff */
[-C--:B------:R-:W-:Y:S01]  /*1c10*/  FMUL.FTZ R23, R23, R38.reuse ;  /* 0x0000002617177220 */ /* 0x080fe20000410000 */
[----:B------:R-:W-:Y:S01]  /*1c20*/  @P0 PRMT R13, R33, 0x7610, R13 ;  /* 0x00007610210d0816 */ /* 0x000fe2000000000d */
[----:B------:R-:W-:Y:S01]  /*1c30*/  FMUL.FTZ R38, R39, R38 ;  /* 0x0000002627267220 */ /* 0x000fe20000410000 */
[----:B------:R-:W-:Y:S01]  /*1c40*/  @P0 F2FP.PACK_AB R39, RZ, R39 ;  /* 0x00000027ff27023e */ /* 0x000fe200000000ff */
[----:B------:R-:W-:Y:S01]  /*1c50*/  FMUL.FTZ R35, R35, c[0x0][0x1e8] ;  /* 0x00007a0023237a20 */ /* 0x000fe20000410000 */
[----:B------:R-:W-:Y:S01]  /*1c60*/  @P0 PRMT R14, R21, 0x7610, R14 ;  /* 0x00007610150e0816 */ /* 0x000fe2000000000e */
[----:B------:R-:W-:Y:S01]  /*1c70*/  FMUL.FTZ R23, R23, c[0x0][0x1e8] ;  /* 0x00007a0017177a20 */ /* 0x000fe20000410000 */
[----:B------:R-:W-:Y:S01]  /*1c80*/  @P0 PRMT R15, R30, 0x7610, R15 ;  /* 0x000076101e0f0816 */ /* 0x000fe2000000000f */
[----:B------:R-:W-:Y:S01]  /*1c90*/  FMUL.FTZ R38, R38, c[0x0][0x1e8] ;  /* 0x00007a0026267a20 */ /* 0x000fe20000410000 */
[----:B------:R-:W-:Y:S01]  /*1ca0*/  FSEL R19, R31, RZ, P3 ;  /* 0x000000ff1f137208 */ /* 0x000fe20001800000 */
[----:B------:R-:W-:Y:S01]  /*1cb0*/  IMAD.WIDE.U32 R20, R26, R89, c[0x0][0x248] ;  /* 0x000092001a147625 */ /* 0x000fe200078e0059 */
[----:B------:R-:W-:-:S02]  /*1cc0*/  FSEL R18, R23, RZ, P6 ;  /* 0x000000ff17127208 */ /* 0x000fc40003000000 */
[----:B------:R-:W-:Y:S02]  /*1cd0*/  FSEL R38, R38, RZ, P4 ;  /* 0x000000ff26267208 */ /* 0x000fe40002000000 */
[----:B------:R-:W-:Y:S02]  /*1ce0*/  FSEL R17, R29, RZ, P1 ;  /* 0x000000ff1d117208 */ /* 0x000fe40000800000 */
[----:B------:R-:W-:Y:S02]  /*1cf0*/  FSEL R35, R35, RZ, P5 ;  /* 0x000000ff23237208 */ /* 0x000fe40002800000 */
[----:B------:R-:W-:Y:S01]  /*1d00*/  @P0 PRMT R12, R12, 0x5410, R3 ;  /* 0x000054100c0c0816 */ /* 0x000fe20000000003 */
[----:B------:R-:W-:Y:S01]  /*1d10*/  @P0 IMAD.WIDE.U32 R2, R90, R26, c[0x0][0x258] ;  /* 0x000096005a020625 */ /* 0x000fe200078e001a */
[----:B------:R-:W-:Y:S02]  /*1d20*/  @P0 PRMT R13, R13, 0x5410, R25 ;  /* 0x000054100d0d0816 */ /* 0x000fe40000000019 */
[----:B------:R-:W-:-:S02]  /*1d30*/  @P0 PRMT R14, R14, 0x5410, R28 ;  /* 0x000054100e0e0816 */ /* 0x000fc4000000001c */
[----:B------:R-:W-:Y:S02]  /*1d40*/  @P0 PRMT R15, R15, 0x5410, R39 ;  /* 0x000054100f0f0816 */ /* 0x000fe40000000027 */
[----:B------:R-:W-:Y:S02]  /*1d50*/  F2FP.PACK_AB R19, R38, R19 ;  /* 0x000000132613723e */ /* 0x000fe400000000ff */
[----:B------:R-:W-:Y:S01]  /*1d60*/  F2FP.PACK_AB R18, R27, R18 ;  /* 0x000000121b12723e */ /* 0x000fe200000000ff */
[----:B------:R1:W-:Y:S01]  /*1d70*/  @P0 STG.E.128 [R2.64], R12 ;  /* 0x0000000c02000986 */ /* 0x0003e2000c101d04 */
[----:B------:R-:W-:Y:S02]  /*1d80*/  F2FP.PACK_AB R17, R17, R24 ;  /* 0x000000181111723e */ /* 0x000fe400000000ff */
[----:B------:R-:W-:Y:S02]  /*1d90*/  F2FP.PACK_AB R16, R35, R22 ;  /* 0x000000162310723e */ /* 0x000fe400000000ff */
[----:B------:R-:W-:-:S03]  /*1da0*/  MOV R23, c[0x0][0x160] ;  /* 0x0000580000177a02 */ /* 0x000fc60000000f00 */
[----:B------:R1:W-:Y:S01]  /*1db0*/  STG.E.128 [R20.64], R16 ;  /* 0x0000001014007986 */ /* 0x0003e2000c101d04 */
[----:B------:R-:W-:-:S04]  /*1dc0*/  LEA R72, R23, R72, 0x2 ;  /* 0x0000004817487211 */ /* 0x000fc800078e10ff */
[----:B------:R-:W-:-:S13]  /*1dd0*/  ISETP.GE.AND P0, PT, R72, c[0x0][0x164], PT ;  /* 0x0000590048007a0c */ /* 0x000fda0003f06270 */
[----:B01----:R-:W-:Y:S01]  /*1de0*/  @P0 CALL.REL.NOINC `(.L_x_1134) ;  /* 0x0000001000000944 */ /* 0x003fe20003c00000 */
[----:B------:R-:W-:Y:S05]  /*1df0*/  BRA `(.L_x_1135) ;  /* 0xffffe63000007947 */ /* 0x000fea000383ffff */
.L_x_1134:
[----:B------:R-:W-:Y:S05]  /*1e00*/  BSYNC B1 ;  /* 0x0000000000017941 */ /* 0x000fea0003800000 */
.L_x_1131:
        /* <DEDUP_REMOVED lines=32> */
.L_x_1130:
[----:B------:R-:W-:Y:S05]  /*2010*/  BSYNC B0 ;  /* 0x0000000000007941 */ /* 0x000fea0003800000 */
.L_x_1128:
        /* <DEDUP_REMOVED lines=100> */
.L_x_1132:
[----:B------:R-:W-:Y:S01]  /*2660*/  HFMA2.MMA R107, -RZ, RZ, 0, 5.9604644775390625e-08 ;  /* 0x00000001ff6b7435 */ /* 0x000fe200000001ff */
[----:B------:R-:W-:-:S02]  /*2670*/  MOV R106, R109 ;  /* 0x0000006d006a7202 */ /* 0x000fc40000000f00 */
[----:B------:R-:W-:Y:S02]  /*2680*/  MOV R112, 0x1f ;  /* 0x0000001f00707802 */ /* 0x000fe40000000f00 */
[----:B------:R-:W-:Y:S02]  /*2690*/  MOV R113, 0xffffffff ;  /* 0xffffffff00717802 */ /* 0x000fe40000000f00 */
[----:B------:R-:W-:Y:S02]  /*26a0*/  MOV R16, 0x26c0 ;  /* 0x000026c000107802 */ /* 0x000fe40000000f00 */
[----:B-----5:R-:W-:Y:S05]  /*26b0*/  CALL.REL.NOINC `($__internal_29_$__cuda_sm70_shflsync_bfly_p) ;  /* 0x0000046000007944 */ /* 0x020fea0003c00000 */
[----:B-1----:R-:W-:Y:S01]  /*26c0*/  MOV R30, R106 ;  /* 0x0000006a001e7202 */ /* 0x002fe20000000f00 */
[----:B0-----:R-:W-:Y:S05]  /*26d0*/  BRA `(.L_x_1136) ;  /* 0xffffe90000007947 */ /* 0x001fea000383ffff */
.L_x_1133:
[----:B------:R-:W-:Y:S01]  /*26e0*/  HFMA2.MMA R107, -RZ, RZ, 0, 5.9604644775390625e-08 ;  /* 0x00000001ff6b7435 */ /* 0x000fe200000001ff */
[----:B------:R-:W-:Y:S02]  /*26f0*/  MOV R106, R111 ;  /* 0x0000006f006a7202 */ /* 0x000fe40000000f00 */
[----:B------:R-:W-:Y:S02]  /*2700*/  MOV R112, 0x1f ;  /* 0x0000001f00707802 */ /* 0x000fe40000000f00 */
[----:B------:R-:W-:-:S02]  /*2710*/  MOV R113, 0xffffffff ;  /* 0xffffffff00717802 */ /* 0x000fc40000000f00 */
[----:B------:R-:W-:Y:S02]  /*2720*/  MOV R16, 0x2740 ;  /* 0x0000274000107802 */ /* 0x000fe40000000f00 */
[----:B01---5:R-:W-:Y:S05]  /*2730*/  CALL.REL.NOINC `($__internal_29_$__cuda_sm70_shflsync_bfly_p) ;  /* 0x000003e000007944 */ /* 0x023fea0003c00000 */
[----:B------:R-:W-:Y:S01]  /*2740*/  FADD.FTZ R109, R109, R30 ;  /* 0x0000001e6d6d7221 */ /* 0x000fe20000010000 */
[----:B0-----:R-:W-:Y:S01]  /*2750*/  HFMA2.MMA R107, -RZ, RZ, 0, 1.1920928955078125e-07 ;  /* 0x00000002ff6b7435 */ /* 0x001fe200000001ff */
[----:B-1----:R-:W-:Y:S01]  /*2760*/  FADD.FTZ R111, R111, R106 ;  /* 0x0000006a6f6f7221 */ /* 0x002fe20000010000 */
[----:B------:R-:W-:Y:S02]  /*2770*/  MOV R112, 0x1f ;  /* 0x0000001f00707802 */ /* 0x000fe40000000f00 */
[----:B------:R-:W-:Y:S02]  /*2780*/  MOV R113, 0xffffffff ;  /* 0xffffffff00717802 */ /* 0x000fe40000000f00 */
[----:B------:R-:W-:Y:S02]  /*2790*/  MOV R106, R109 ;  /* 0x0000006d006a7202 */ /* 0x000fe40000000f00 */
[----:B------:R-:W-:Y:S02]  /*27a0*/  MOV R16, 0x27c0 ;  /* 0x000027c000107802 */ /* 0x000fe40000000f00 */
[----:B------:R-:W-:Y:S05]  /*27b0*/  CALL.REL.NOINC `($__internal_29_$__cuda_sm70_shflsync_bfly_p) ;  /* 0x0000036000007944 */ /* 0x000fea0003c00000 */
[----:B0-----:R-:W-:Y:S01]  /*27c0*/  HFMA2.MMA R107, -RZ, RZ, 0, 1.1920928955078125e-07 ;  /* 0x00000002ff6b7435 */ /* 0x001fe200000001ff */
[----:B-1----:R-:W-:-:S02]  /*27d0*/  MOV R30, R106 ;  /* 0x0000006a001e7202 */ /* 0x002fc40000000f00 */
[----:B------:R-:W-:Y:S02]  /*27e0*/  MOV R106, R111 ;  /* 0x0000006f006a7202 */ /* 0x000fe40000000f00 */
[----:B------:R-:W-:Y:S02]  /*27f0*/  MOV R112, 0x1f ;  /* 0x0000001f00707802 */ /* 0x000fe40000000f00 */
[----:B------:R-:W-:Y:S02]  /*2800*/  MOV R113, 0xffffffff ;  /* 0xffffffff00717802 */ /* 0x000fe40000000f00 */
[----:B------:R-:W-:Y:S02]  /*2810*/  MOV R16, 0x2830 ;  /* 0x0000283000107802 */ /* 0x000fe40000000f00 */
[----:B------:R-:W-:Y:S05]  /*2820*/  CALL.REL.NOINC `($__internal_29_$__cuda_sm70_shflsync_bfly_p) ;  /* 0x000002f000007944 */ /* 0x000fea0003c00000 */
[----:B------:R-:W-:Y:S01]  /*2830*/  FADD.FTZ R109, R30, R109 ;  /* 0x0000006d1e6d7221 */ /* 0x000fe20000010000 */
[----:B0-----:R-:W-:Y:S01]  /*2840*/  HFMA2.MMA R107, -RZ, RZ, 0, 2.384185791015625e-07 ;  /* 0x00000004ff6b7435 */ /* 0x001fe200000001ff */
[----:B-1----:R-:W-:Y:S01]  /*2850*/  FADD.FTZ R111, R111, R106 ;  /* 0x0000006a6f6f7221 */ /* 0x002fe20000010000 */
[----:B------:R-:W-:Y:S02]  /*2860*/  MOV R112, 0x1f ;  /* 0x0000001f00707802 */ /* 0x000fe40000000f00 */
[----:B------:R-:W-:-:S02]  /*2870*/  MOV R113, 0xffffffff ;  /* 0xffffffff00717802 */ /* 0x000fc40000000f00 */
[----:B------:R-:W-:Y:S02]  /*2880*/  MOV R106, R109 ;  /* 0x0000006d006a7202 */ /* 0x000fe40000000f00 */
[----:B------:R-:W-:Y:S02]  /*2890*/  MOV R16, 0x28b0 ;  /* 0x000028b000107802 */ /* 0x000fe40000000f00 */
[----:B------:R-:W-:Y:S05]  /*28a0*/  CALL.REL.NOINC `($__internal_29_$__cuda_sm70_shflsync_bfly_p) ;  /* 0x0000027000007944 */ /* 0x000fea0003c00000 */
[----:B0-----:R-:W-:Y:S01]  /*28b0*/  HFMA2.MMA R107, -RZ, RZ, 0, 2.384185791015625e-07 ;  /* 0x00000004ff6b7435 */ /* 0x001fe200000001ff */
[----:B-1----:R-:W-:Y:S02]  /*28c0*/  MOV R30, R106 ;  /* 0x0000006a001e7202 */ /* 0x002fe40000000f00 */
[----:B------:R-:W-:Y:S02]  /*28d0*/  MOV R106, R111 ;  /* 0x0000006f006a7202 */ /* 0x000fe40000000f00 */
[----:B------:R-:W-:Y:S02]  /*28e0*/  MOV R112, 0x1f ;  /* 0x0000001f00707802 */ /* 0x000fe40000000f00 */
[----:B------:R-:W-:Y:S02]  /*28f0*/  MOV R113, 0xffffffff ;  /* 0xffffffff00717802 */ /* 0x000fe40000000f00 */
[----:B------:R-:W-:-:S02]  /*2900*/  MOV R16, 0x2920 ;  /* 0x0000292000107802 */ /* 0x000fc40000000f00 */
[----:B------:R-:W-:Y:S05]  /*2910*/  CALL.REL.NOINC `($__internal_29_$__cuda_sm70_shflsync_bfly_p) ;  /* 0x0000020000007944 */ /* 0x000fea0003c00000 */
[----:B------:R-:W-:Y:S01]  /*2920*/  FADD.FTZ R109, R30, R109 ;  /* 0x0000006d1e6d7221 */ /* 0x000fe20000010000 */
[----:B0-----:R-:W-:Y:S01]  /*2930*/  HFMA2.MMA R107, -RZ, RZ, 0, 4.76837158203125e-07 ;  /* 0x00000008ff6b7435 */ /* 0x001fe200000001ff */
[----:B-1----:R-:W-:Y:S01]  /*2940*/  FADD.FTZ R111, R111, R106 ;  /* 0x0000006a6f6f7221 */ /* 0x002fe20000010000 */
[----:B------:R-:W-:-:S02]  /*2950*/  MOV R112, 0x1f ;  /* 0x0000001f00707802 */ /* 0x000fc40000000f00 */
[----:B------:R-:W-:Y:S02]  /*2960*/  MOV R113, 0xffffffff ;  /* 0xffffffff00717802 */ /* 0x000fe40000000f00 */
[----:B------:R-:W-:Y:S02]  /*2970*/  MOV R106, R109 ;  /* 0x0000006d006a7202 */ /* 0x000fe40000000f00 */
[----:B------:R-:W-:Y:S02]  /*2980*/  MOV R16, 0x29a0 ;  /* 0x000029a000107802 */ /* 0x000fe40000000f00 */
[----:B------:R-:W-:Y:S05]  /*2990*/  CALL.REL.NOINC `($__internal_29_$__cuda_sm70_shflsync_bfly_p) ;  /* 0x0000018000007944 */ /* 0x000fea0003c00000 */
[----:B0-----:R-:W-:Y:S01]  /*29a0*/  HFMA2.MMA R107, -RZ, RZ, 0, 4.76837158203125e-07 ;  /* 0x00000008ff6b7435 */ /* 0x001fe200000001ff */
[----:B-1----:R-:W-:Y:S02]  /*29b0*/  MOV R30, R106 ;  /* 0x0000006a001e7202 */ /* 0x002fe40000000f00 */
[----:B------:R-:W-:Y:S02]  /*29c0*/  MOV R106, R111 ;  /* 0x0000006f006a7202 */ /* 0x000fe40000000f00 */
[----:B------:R-:W-:Y:S02]  /*29d0*/  MOV R112, 0x1f ;  /* 0x0000001f00707802 */ /* 0x000fe40000000f00 */
[----:B------:R-:W-:-:S02]  /*29e0*/  MOV R113, 0xffffffff ;  /* 0xffffffff00717802 */ /* 0x000fc40000000f00 */
[----:B------:R-:W-:Y:S02]  /*29f0*/  MOV R16, 0x2a10 ;  /* 0x00002a1000107802 */ /* 0x000fe40000000f00 */
[----:B------:R-:W-:Y:S05]  /*2a00*/  CALL.REL.NOINC `($__internal_29_$__cuda_sm70_shflsync_bfly_p) ;  /* 0x0000011000007944 */ /* 0x000fea0003c00000 */
[----:B------:R-:W-:Y:S01]  /*2a10*/  FADD.FTZ R109, R30, R109 ;  /* 0x0000006d1e6d7221 */ /* 0x000fe20000010000 */
[----:B0-----:R-:W-:Y:S01]  /*2a20*/  HFMA2.MMA R107, -RZ, RZ, 0, 9.5367431640625e-07 ;  /* 0x00000010ff6b7435 */ /* 0x001fe200000001ff */
[----:B-1----:R-:W-:Y:S01]  /*2a30*/  FADD.FTZ R111, R111, R106 ;  /* 0x0000006a6f6f7221 */ /* 0x002fe20000010000 */
[----:B------:R-:W-:Y:S02]  /*2a40*/  MOV R112, 0x1f ;  /* 0x0000001f00707802 */ /* 0x000fe40000000f00 */
[----:B------:R-:W-:Y:S02]  /*2a50*/  MOV R113, 0xffffffff ;  /* 0xffffffff00717802 */ /* 0x000fe40000000f00 */
[----:B------:R-:W-:Y:S02]  /*2a60*/  MOV R106, R109 ;  /* 0x0000006d006a7202 */ /* 0x000fe40000000f00 */
[----:B------:R-:W-:Y:S02]  /*2a70*/  MOV R16, 0x2a90 ;  /* 0x00002a9000107802 */ /* 0x000fe40000000f00 */
[----:B------:R-:W-:Y:S05]  /*2a80*/  CALL.REL.NOINC `($__internal_29_$__cuda_sm70_shflsync_bfly_p) ;  /* 0x0000009000007944 */ /* 0x000fea0003c00000 */
[----:B0-----:R-:W-:Y:S01]  /*2a90*/  HFMA2.MMA R107, -RZ, RZ, 0, 9.5367431640625e-07 ;  /* 0x00000010ff6b7435 */ /* 0x001fe200000001ff */
[----:B-1----:R-:W-:-:S02]  /*2aa0*/  MOV R110, R106 ;  /* 0x0000006a006e7202 */ /* 0x002fc40000000f00 */
[----:B------:R-:W-:Y:S02]  /*2ab0*/  MOV R106, R111 ;  /* 0x0000006f006a7202 */ /* 0x000fe40000000f00 */
[----:B------:R-:W-:Y:S02]  /*2ac0*/  MOV R112, 0x1f ;  /* 0x0000001f00707802 */ /* 0x000fe40000000f00 */
[----:B------:R-:W-:Y:S02]  /*2ad0*/  MOV R113, 0xffffffff ;  /* 0xffffffff00717802 */ /* 0x000fe40000000f00 */
[----:B------:R-:W-:Y:S02]  /*2ae0*/  MOV R16, 0x2b00 ;  /* 0x00002b0000107802 */ /* 0x000fe40000000f00 */
[----:B------:R-:W-:Y:S05]  /*2af0*/  CALL.REL.NOINC `($__internal_29_$__cuda_sm70_shflsync_bfly_p) ;  /* 0x0000002000007944 */ /* 0x000fea0003c00000 */
[----:B-1----:R-:W-:Y:S01]  /*2b00*/  MOV R16, R106 ;  /* 0x0000006a00107202 */ /* 0x002fe20000000f00 */
[----:B0-----:R-:W-:Y:S05]  /*2b10*/  BRA `(.L_x_1137) ;  /* 0xffffe5e000007947 */ /* 0x001fea000383ffff */
        .weak           $__internal_29_$__cuda_sm70_shflsync_bfly_p
        .type           $__internal_29_$__cuda_sm70_shflsync_bfly_p,@function
        .size           $__internal_29_$__cuda_sm70_shflsync_bfly_p,(.L_x_7207 - $__internal_29_$__cuda_sm70_shflsync_bfly_p)
$__internal_29_$__cuda_sm70_shflsync_bfly_p:
[----:B------:R-:W-:Y:S01]  /*2b20*/  HFMA2.MMA R17, -RZ, RZ, 0, 0 ;  /* 0x00000000ff117435 */ /* 0x000fe200000001ff */
[----:B------:R-:W-:Y:S04]  /*2b30*/  WARPSYNC R113 ;  /* 0x0000007100007348 */ /* 0x000fe80003800000 */
[----:B------:R0:W1:Y:S01]  /*2b40*/  SHFL.BFLY PT, R106, R106, R107, R112 ;  /* 0x0c00006b6a6a7389 */ /* 0x00006200000e0070 */
[----:B------:R-:W-:Y:S05]  /*2b50*/  RET.REL.NODEC R16 `(_ZN10layer_norm13ln_bwd_kernelINS_13Kernel_traitsI6__halfS2_S2_S2_fjLj512ELj1ELj4ELj1ELj16ENS_18Kernel_traits_baseILj512ES2_S2_S2_S2_fjLj128EEEEELb1ELb0ELb0ELb1EEEvNS_9BwdParamsE) ;  /* 0xffffd4a010007950 */ /* 0x000fea0003c3ffff */
.L_x_1138:
        /* <DEDUP_REMOVED lines=10> */
.L_x_7207:


//--------------------- .text._ZN10layer_norm22ln_bwd_finalize_kernelINS_22Kernel_traits_finalizeILj512E6__halfS2_S2_S2_fjLb0ELj1024ELj4ENS_18Kernel_traits_baseILj512ES2_S2_S2_S2_fjLj1024EEEEELb0ELb0EEEvNS_9BwdParamsE --------------------------
	.section	.text._ZN10layer_norm22ln_bwd_finalize_kernelINS_22Kernel_traits_finalizeILj512E6__halfS2_S2_S2_fjLb0ELj1024ELj4ENS_18Kernel_traits_baseILj512ES2_S2_S2_S2_fjLj1024EEEEELb0ELb0EEEvNS_9BwdParamsE,"ax",@progbits
	.sectioninfo	@"SHI_REGISTERS=30"
	.align	128
        .global         _ZN10layer_norm22ln_bwd_finalize_kernelINS_22Kernel_traits_finalizeILj512E6__halfS2_S2_S2_fjLb0ELj1024ELj4ENS_18Kernel_traits_baseILj512ES2_S2_S2_S2_fjLj1024EEEEELb0ELb0EEEvNS_9BwdParamsE
        .type           _ZN10layer_norm22ln_bwd_finalize_kernelINS_22Kernel_traits_finalizeILj512E6__halfS2_S2_S2_fjLb0ELj1024ELj4ENS_18Kernel_traits_baseILj512ES2_S2_S2_S2_fjLj1024EEEEELb0ELb0EEEvNS_9BwdParamsE,@function
        .size           _ZN10layer_norm22ln_bwd_finalize_kernelINS_22Kernel_traits_finalizeILj512E6__halfS2_S2_S2_fjLb0ELj1024ELj4ENS_18Kernel_traits_baseILj512ES2_S2_S2_S2_fjLj1024EEEEELb0ELb0EEEvNS_9BwdParamsE,(.L_x_7208 - _ZN10layer_norm22ln_bwd_finalize_kernelINS_22Kernel_traits_finalizeILj512E6__halfS2_S2_S2_fjLb0ELj1024ELj4ENS_18Kernel_traits_baseILj512ES2_S2_S2_S2_fjLj1024EEEEELb0ELb0EEEvNS_9BwdParamsE)
        .other          _ZN10layer_norm22ln_bwd_finalize_kernelINS_22Kernel_traits_finalizeILj512E6__halfS2_S2_S2_fjLb0ELj1024ELj4ENS_18Kernel_traits_baseILj512ES2_S2_S2_S2_fjLj1024EEEEELb0ELb0EEEvNS_9BwdParamsE,@"STO_CUDA_ENTRY STV_DEFAULT"
_ZN10layer_norm22ln_bwd_finalize_kernelINS_22Kernel_traits_finalizeILj512E6__halfS2_S2_S2_fjLb0ELj1024ELj4ENS_18Kernel_traits_baseILj512ES2_S2_S2_S2_fjLj1024EEEEELb0ELb0EEEvNS_9BwdParamsE:
.text._ZN10layer_norm22ln_bwd_finalize_kernelINS_22Kernel_traits_finalizeILj512E6__halfS2_S2_S2_fjLb0ELj1024ELj4ENS_18Kernel_traits_baseILj512ES2_S2_S2_S2_fjLj1024EEEEELb0ELb0EEEvNS_9BwdParamsE:
        /* <DEDUP_REMOVED lines=19> */
.L_x_1152:
        /* <DEDUP_REMOVED lines=28> */
.L_x_1143:
        /* <DEDUP_REMOVED lines=35> */
.L_x_1142:
[----:B------:R-:W-:Y:S05]  /*0520*/  BSYNC B1 ;  /* 0x0000000000017941 */ /* 0x000fea0003800000 */
.L_x_1141:
        /* <DEDUP_REMOVED lines=23> */
.L_x_1145:
[----:B------:R-:W-:Y:S05]  /*06a0*/  BSYNC B1 ;  /* 0x0000000000017941 */ /* 0x000fea0003800000 */
.L_x_1144:
        /* <DEDUP_REMOVED lines=11> */
.L_x_1146:
[----:B------:R-:W-:Y:S05]  /*0760*/  BSYNC B1 ;  /* 0x0000000000017941 */ /* 0x000fea0003800000 */
.L_x_1140:
[----:B------:R-:W-:Y:S05]  /*0770*/  BSYNC B0 ;  /* 0x0000000000007941 */ /* 0x000fea0003800000 */
.L_x_1139:
        /* <DEDUP_REMOVED lines=11> */
.L_x_1153:
        /* <DEDUP_REMOVED lines=18> */
.L_x_1154:
[----:B---3--:R-:W-:Y:S02]  /*0950*/  FADD.FTZ R4, R4, R9 ;  /* 0x0000000904047221 */ /* 0x008fe40000010000 */
[----:B-12---:R-:W-:-:S03]  /*0960*/  FADD.FTZ R6, R5, R6 ;  /* 0x0000000605067221 */ /* 0x006fc60000010000 */
[----:B------:R1:W-:Y:S04]  /*0970*/  @!P1 STS [R17.X4+0x2000], R4 ;  /* 0x0020000411009388 */ /* 0x0003e80000004800 */
[----:B------:R1:W-:Y:S02]  /*0980*/  @!P1 STS [R17.X4+0x2080], R6 ;  /* 0x0020800611009388 */ /* 0x0003e40000004800 */
.L_x_1147:
        /* <DEDUP_REMOVED lines=12> */
[----:B0-----:R-:W-:Y:S01]  /*0a50*/  F2FP.PACK_AB R7, R5, R4 ;  /* 0x000000040507723e */ /* 0x001fe200000000ff */
[----:B------:R-:W-:Y:S01]  /*0a60*/  IMAD.WIDE.U32 R4, R19, R10, c[0x0][0x260] ;  /* 0x0000980013047625 */ /* 0x000fe200078e000a */
[----:B-1----:R-:W-:-:S03]  /*0a70*/  F2FP.PACK_AB R9, R9, R8 ;  /* 0x000000080909723e */ /* 0x002fc600000000ff */
[----:B------:R0:W-:Y:S04]  /*0a80*/  STG.E [R2.64], R7 ;  /* 0x0000000702007986 */ /* 0x0001e8000c101904 */
[----:B------:R0:W-:Y:S02]  /*0a90*/  STG.E [R4.64], R9 ;  /* 0x0000000904007986 */ /* 0x0001e4000c101904 */
.L_x_1151:
[----:B------:R-:W-:Y:S05]  /*0aa0*/  BSYNC B0 ;  /* 0x0000000000007941 */ /* 0x000fea0003800000 */
.L_x_1150:
[C---:B------:R-:W-:Y:S02]  /*0ab0*/  ISETP.GT.U32.AND P1, PT, R18.reuse, -0x201, PT ;  /* 0xfffffdff1200780c */ /* 0x040fe40003f24070 */
[----:B------:R-:W-:Y:S02]  /*0ac0*/  IADD3 R18, R18, 0x200, RZ ;  /* 0x0000020012127810 */ /* 0x000fe40007ffe0ff */
[----:B------:R-:W-:-:S09]  /*0ad0*/  IADD3 R19, R19, 0x100, RZ ;  /* 0x0000010013137810 */ /* 0x000fd20007ffe0ff */
[----:B01----:R-:W-:Y:S05]  /*0ae0*/  @P1 BRA `(.L_x_1152) ;  /* 0xfffff64000001947 */ /* 0x003fea000383ffff */
[----:B------:R-:W-:Y:S05]  /*0af0*/  EXIT ;  /* 0x000000000000794d */ /* 0x000fea0003800000 */
.L_x_1148:
[----:B--2---:R-:W-:Y:S01]  /*0b00*/  IMAD.MOV.U32 R9, RZ, RZ, R5 ;  /* 0x000000ffff097224 */ /* 0x004fe200078e0005 */
[----:B------:R-:W-:Y:S01]  /*0b10*/  MOV R8, 0x1 ;  /* 0x0000000100087802 */ /* 0x000fe20000000f00 */
[----:B------:R-:W-:Y:S01]  /*0b20*/  IMAD.MOV.U32 R7, RZ, RZ, 0x1f ;  /* 0x0000001fff077424 */ /* 0x000fe200078e00ff */
[----:B------:R-:W-:Y:S02]  /*0b30*/  MOV R10, 0xffffffff ;  /* 0xffffffff000a7802 */ /* 0x000fe40000000f00 */
[----:B------:R-:W-:Y:S02]  /*0b40*/  MOV R2, 0xb60 ;  /* 0x00000b6000027802 */ /* 0x000fe40000000f00 */
[----:B01----:R-:W-:Y:S05]  /*0b50*/  CALL.REL.NOINC `($__internal_30_$__cuda_sm70_shflsync_bfly_p) ;  /* 0x000003b000007944 */ /* 0x003fea0003c00000 */
[----:B-1----:R-:W-:Y:S01]  /*0b60*/  IMAD.MOV.U32 R2, RZ, RZ, R7 ;  /* 0x000000ffff027224 */ /* 0x002fe200078e0007 */
[----:B0-----:R-:W-:Y:S05]  /*0b70*/  BRA `(.L_x_1153) ;  /* 0xfffffcb000007947 */ /* 0x001fea000383ffff */
.L_x_1149:
[----:B------:R-:W-:Y:S01]  /*0b80*/  HFMA2.MMA R8, -RZ, RZ, 0, 1.1920928955078125e-07 ;  /* 0x00000002ff087435 */ /* 0x000fe200000001ff */
[----:B------:R-:W-:Y:S01]  /*0b90*/  IMAD.MOV.U32 R7, RZ, RZ, 0x1f ;  /* 0x0000001fff077424 */ /* 0x000fe200078e00ff */
[----:B------:R-:W-:Y:S02]  /*0ba0*/  MOV R10, 0xffffffff ;  /* 0xffffffff000a7802 */ /* 0x000fe40000000f00 */
[----:B------:R-:W-:-:S02]  /*0bb0*/  MOV R2, 0xbd0 ;  /* 0x00000bd000027802 */ /* 0x000fc40000000f00 */
[----:B012---:R-:W-:Y:S05]  /*0bc0*/  CALL.REL.NOINC `($__internal_30_$__cuda_sm70_shflsync_bfly_p) ;  /* 0x0000034000007944 */ /* 0x007fea0003c00000 */
[----:B01----:R-:W-:Y:S01]  /*0bd0*/  FADD.FTZ R9, R9, R7 ;  /* 0x0000000709097221 */ /* 0x003fe20000010000 */
[----:B------:R-:W-:Y:S01]  /*0be0*/  HFMA2.MMA R7, -RZ, RZ, 0, 1.847743988037109375e-06 ;  /* 0x0000001fff077435 */ /* 0x000fe200000001ff */
[----:B------:R-:W-:Y:S01]  /*0bf0*/  IMAD.MOV.U32 R8, RZ, RZ, 0x4 ;  /* 0x00000004ff087424 */ /* 0x000fe200078e00ff */
[----:B------:R-:W-:Y:S01]  /*0c00*/  MOV R2, 0xc30 ;  /* 0x00000c3000027802 */ /* 0x000fe20000000f00 */
[----:B------:R-:W-:-:S03]  /*0c10*/  IMAD.MOV.U32 R10, RZ, RZ, -0x1 ;  /* 0xffffffffff0a7424 */ /* 0x000fc600078e00ff */
[----:B------:R-:W-:Y:S05]  /*0c20*/  CALL.REL.NOINC `($__internal_30_$__cuda_sm70_shflsync_bfly_p) ;  /* 0x000002e000007944 */ /* 0x000fea0003c00000 */
[----:B01----:R-:W-:Y:S01]  /*0c30*/  FADD.FTZ R9, R9, R7 ;  /* 0x0000000709097221 */ /* 0x003fe20000010000 */
[----:B------:R-:W-:Y:S01]  /*0c40*/  HFMA2.MMA R7, -RZ, RZ, 0, 1.847743988037109375e-06 ;  /* 0x0000001fff077435 */ /* 0x000fe200000001ff */
[----:B------:R-:W-:Y:S01]  /*0c50*/  MOV R8, 0x8 ;  /* 0x0000000800087802 */ /* 0x000fe20000000f00 */
[----:B------:R-:W-:Y:S01]  /*0c60*/  IMAD.MOV.U32 R10, RZ, RZ, -0x1 ;  /* 0xffffffffff0a7424 */ /* 0x000fe200078e00ff */
[----:B------:R-:W-:-:S03]  /*0c70*/  MOV R2, 0xc90 ;  /* 0x00000c9000027802 */ /* 0x000fc60000000f00 */
[----:B------:R-:W-:Y:S05]  /*0c80*/  CALL.REL.NOINC `($__internal_30_$__cuda_sm70_shflsync_bfly_p) ;  /* 0x0000028000007944 */ /* 0x000fea0003c00000 */
[----:B-1----:R-:W-:Y:S01]  /*0c90*/  FADD.FTZ R6, R9, R7 ;  /* 0x0000000709067221 */ /* 0x002fe20000010000 */
[----:B------:R-:W-:Y:S01]  /*0ca0*/  HFMA2.MMA R7, -RZ, RZ, 0, 1.847743988037109375e-06 ;  /* 0x0000001fff077435 */ /* 0x000fe200000001ff */
[----:B0-----:R-:W-:Y:S01]  /*0cb0*/  MOV R8, 0x10 ;  /* 0x0000001000087802 */ /* 0x001fe20000000f00 */
[----:B------:R-:W-:Y:S01]  /*0cc0*/  IMAD.MOV.U32 R10, RZ, RZ, -0x1 ;  /* 0xffffffffff0a7424 */ /* 0x000fe200078e00ff */
[----:B------:R-:W-:-:S02]  /*0cd0*/  MOV R2, 0xd00 ;  /* 0x00000d0000027802 */ /* 0x000fc40000000f00 */
[----:B------:R-:W-:Y:S02]  /*0ce0*/  MOV R9, R6 ;  /* 0x0000000600097202 */ /* 0x000fe40000000f00 */
[----:B------:R-:W-:Y:S05]  /*0cf0*/  CALL.REL.NOINC `($__internal_30_$__cuda_sm70_shflsync_bfly_p) ;  /* 0x0000021000007944 */ /* 0x000fea0003c00000 */
[----:B0-----:R-:W-:Y:S01]  /*0d00*/  HFMA2.MMA R8, -RZ, RZ, 0, 5.9604644775390625e-08 ;  /* 0x00000001ff087435 */ /* 0x001fe200000001ff */
[----:B-1----:R-:W-:Y:S01]  /*0d10*/  MOV R5, R7 ;  /* 0x0000000700057202 */ /* 0x002fe20000000f00 */
[----:B------:R-:W-:Y:S01]  /*0d20*/  IMAD.MOV.U32 R9, RZ, RZ, R4 ;  /* 0x000000ffff097224 */ /* 0x000fe200078e0004 */
[----:B------:R-:W-:Y:S01]  /*0d30*/  MOV R7, 0x1f ;  /* 0x0000001f00077802 */ /* 0x000fe20000000f00 */
[----:B------:R-:W-:Y:S01]  /*0d40*/  IMAD.MOV.U32 R10, RZ, RZ, -0x1 ;  /* 0xffffffffff0a7424 */ /* 0x000fe200078e00ff */
[----:B------:R-:W-:Y:S02]  /*0d50*/  MOV R2, 0xd70 ;  /* 0x00000d7000027802 */ /* 0x000fe40000000f00 */
[----:B------:R-:W-:Y:S05]  /*0d60*/  CALL.REL.NOINC `($__internal_30_$__cuda_sm70_shflsync_bfly_p) ;  /* 0x000001a000007944 */ /* 0x000fea0003c00000 */
[----:B0-----:R-:W-:Y:S01]  /*0d70*/  HFMA2.MMA R8, -RZ, RZ, 0, 1.1920928955078125e-07 ;  /* 0x00000002ff087435 */ /* 0x001fe200000001ff */
[----:B-1----:R-:W-:Y:S01]  /*0d80*/  FADD.FTZ R9, R4, R7 ;  /* 0x0000000704097221 */ /* 0x002fe20000010000 */
[----:B------:R-:W-:Y:S01]  /*0d90*/  MOV R7, 0x1f ;  /* 0x0000001f00077802 */ /* 0x000fe20000000f00 */
[----:B------:R-:W-:Y:S01]  /*0da0*/  IMAD.MOV.U32 R10, RZ, RZ, -0x1 ;  /* 0xffffffffff0a7424 */ /* 0x000fe200078e00ff */
[----:B------:R-:W-:Y:S02]  /*0db0*/  MOV R2, 0xdd0 ;  /* 0x00000dd000027802 */ /* 0x000fe40000000f00 */
[----:B------:R-:W-:Y:S05]  /*0dc0*/  CALL.REL.NOINC `($__internal_30_$__cuda_sm70_shflsync_bfly_p) ;  /* 0x0000014000007944 */ /* 0x000fea0003c00000 */
[----:B0-----:R-:W-:Y:S01]  /*0dd0*/  HFMA2.MMA R8, -RZ, RZ, 0, 2.384185791015625e-07 ;  /* 0x00000004ff087435 */ /* 0x001fe200000001ff */
[----:B-1----:R-:W-:Y:S01]  /*0de0*/  FADD.FTZ R9, R9, R7 ;  /* 0x0000000709097221 */ /* 0x002fe20000010000 */
[----:B------:R-:W-:Y:S01]  /*0df0*/  MOV R7, 0x1f ;  /* 0x0000001f00077802 */ /* 0x000fe20000000f00 */
[----:B------:R-:W-:Y:S01]  /*0e00*/  IMAD.MOV.U32 R10, RZ, RZ, -0x1 ;  /* 0xffffffffff0a7424 */ /* 0x000fe200078e00ff */
[----:B------:R-:W-:-:S02]  /*0e10*/  MOV R2, 0xe30 ;  /* 0x00000e3000027802 */ /* 0x000fc40000000f00 */
[----:B------:R-:W-:Y:S05]  /*0e20*/  CALL.REL.NOINC `($__internal_30_$__cuda_sm70_shflsync_bfly_p) ;  /* 0x000000e000007944 */ /* 0x000fea0003c00000 */
[----:B0-----:R-:W-:Y:S01]  /*0e30*/  HFMA2.MMA R8, -RZ, RZ, 0, 4.76837158203125e-07 ;  /* 0x00000008ff087435 */ /* 0x001fe200000001ff */
[----:B-1----:R-:W-:Y:S01]  /*0e40*/  FADD.FTZ R9, R9, R7 ;  /* 0x0000000709097221 */ /* 0x002fe20000010000 */
[----:B------:R-:W-:Y:S01]  /*0e50*/  MOV R7, 0x1f ;  /* 0x0000001f00077802 */ /* 0x000fe20000000f00 */
[----:B------:R-:W-:Y:S01]  /*0e60*/  IMAD.MOV.U32 R10, RZ, RZ, -0x1 ;  /* 0xffffffffff0a7424 */ /* 0x000fe200078e00ff */
[----:B------:R-:W-:-:S02]  /*0e70*/  MOV R2, 0xe90 ;  /* 0x00000e9000027802 */ /* 0x000fc40000000f00 */
[----:B------:R-:W-:Y:S05]  /*0e80*/  CALL.REL.NOINC `($__internal_30_$__cuda_sm70_shflsync_bfly_p) ;  /* 0x0000008000007944 */ /* 0x000fea0003c00000 */
[----:B0-----:R-:W-:Y:S01]  /*0e90*/  HFMA2.MMA R8, -RZ, RZ, 0, 9.5367431640625e-07 ;  /* 0x00000010ff087435 */ /* 0x001fe200000001ff */
[----:B-1----:R-:W-:Y:S01]  /*0ea0*/  FADD.FTZ R9, R9, R7 ;  /* 0x0000000709097221 */ /* 0x002fe20000010000 */
[----:B------:R-:W-:Y:S01]  /*0eb0*/  MOV R7, 0x1f ;  /* 0x0000001f00077802 */ /* 0x000fe20000000f00 */
[----:B------:R-:W-:Y:S01]  /*0ec0*/  IMAD.MOV.U32 R10, RZ, RZ, -0x1 ;  /* 0xffffffffff0a7424 */ /* 0x000fe200078e00ff */
[----:B------:R-:W-:-:S02]  /*0ed0*/  MOV R2, 0xef0 ;  /* 0x00000ef000027802 */ /* 0x000fc40000000f00 */
[----:B------:R-:W-:Y:S05]  /*0ee0*/  CALL.REL.NOINC `($__internal_30_$__cuda_sm70_shflsync_bfly_p) ;  /* 0x0000002000007944 */ /* 0x000fea0003c00000 */
[----:B-1----:R-:W-:Y:S01]  /*0ef0*/  MOV R4, R7 ;  /* 0x0000000700047202 */ /* 0x002fe20000000f00 */
[----:B0-----:R-:W-:Y:S05]  /*0f00*/  BRA `(.L_x_1154) ;  /* 0xfffffa4000007947 */ /* 0x001fea000383ffff */
        .weak           $__internal_30_$__cuda_sm70_shflsync_bfly_p
        .type           $__internal_30_$__cuda_sm70_shflsync_bfly_p,@function
        .size           $__internal_30_$__cuda_sm70_shflsync_bfly_p,(.L_x_7208 - $__internal_30_$__cuda_sm70_shflsync_bfly_p)
$__internal_30_$__cuda_sm70_shflsync_bfly_p:
[----:B------:R-:W-:Y:S01]  /*0f10*/  HFMA2.MMA R3, -RZ, RZ, 0, 0 ;  /* 0x00000000ff037435 */ /* 0x000fe200000001ff */
[----:B------:R-:W-:Y:S04]  /*0f20*/  WARPSYNC R10 ;  /* 0x0000000a00007348 */ /* 0x000fe80003800000 */
[----:B------:R0:W1:Y:S01]  /*0f30*/  SHFL.BFLY PT, R7, R9, R8, R7 ;  /* 0x0c00000809077389 */ /* 0x00006200000e0007 */
[----:B------:R-:W-:Y:S05]  /*0f40*/  RET.REL.NODEC R2 `(_ZN10layer_norm22ln_bwd_finalize_kernelINS_22Kernel_traits_finalizeILj512E6__halfS2_S2_S2_fjLb0ELj1024ELj4ENS_18Kernel_traits_baseILj512ES2_S2_S2_S2_fjLj1024EEEEELb0ELb0EEEvNS_9BwdParamsE) ;  /* 0xfffff0b002007950 */ /* 0x000fea0003c3ffff */
.L_x_1155:
        /* <DEDUP_REMOVED lines=11> */
.L_x_7208:


//--------------------- .text._ZN10layer_norm13ln_bwd_kernelINS_13Kernel_traitsI6__halfS2_S2_S2_fjLj512ELj1ELj4ELj1ELj16ENS_18Kernel_traits_baseILj512ES2_S2_S2_S2_fjLj128EEEEELb1ELb0ELb1ELb0EEEvNS_9BwdParamsE --------------------------
	.section	.text._ZN10layer_norm13ln_bwd_kernelINS_13Kernel_traitsI6__halfS2_S2_S2_fjLj512ELj1ELj4ELj1ELj16ENS_18Kernel_traits_baseILj512ES2_S2_S2_S2_fjLj128EEEEELb1ELb0ELb1ELb0EEEvNS_9BwdParamsE,"ax",@progbits
	.sectioninfo	@"SHI_REGISTERS=126"
	.align	128
        .global         _ZN10layer_norm13ln_bwd_kernelINS_13Kernel_traitsI6__halfS2_S2_S2_fjLj512ELj1ELj4ELj1ELj16ENS_18Kernel_traits_baseILj512ES2_S2_S2_S2_fjLj128EEEEELb1ELb0ELb1ELb0EEEvNS_9BwdParamsE
        .type           _ZN10layer_norm13ln_bwd_kernelINS_13Kernel_traitsI6__halfS2_S2_S2_fjLj512ELj1ELj4ELj1ELj16ENS_18Kernel_traits_baseILj512ES2_S2_S2_S2_fjLj128EEEEELb1ELb0ELb1ELb0EEEvNS_9BwdParamsE,@function
        .size           _ZN10layer_norm13ln_bwd_kernelINS_13Kernel_traitsI6__halfS2_S2_S2_fjLj512ELj1ELj4ELj1ELj16ENS_18Kernel_traits_baseILj512ES2_S2_S2_S2_fjLj128EEEEELb1ELb0ELb1ELb0EEEvNS_9BwdParamsE,(.L_x_7209 - _ZN10layer_norm13ln_bwd_kernelINS_13Kernel_traitsI6__halfS2_S2_S2_fjLj512ELj1ELj4ELj1ELj16ENS_18Kernel_traits_baseILj512ES2_S2_S2_S2_fjLj128EEEEELb1ELb0ELb1ELb0EEEvNS_9BwdParamsE)
        .other          _ZN10layer_norm13ln_bwd_kernelINS_13Kernel_traitsI6__halfS2_S2_S2_fjLj512ELj1ELj4ELj1ELj16ENS_18Kernel_traits_baseILj512ES2_S2_S2_S2_fjLj128EEEEELb1ELb0ELb1ELb0EEEvNS_9BwdParamsE,@"STO_CUDA_ENTRY STV_DEFAULT"
_ZN10layer_norm13ln_bwd_kernelINS_13Kernel_traitsI6__halfS2_S2_S2_fjLj512ELj1ELj4ELj1ELj16ENS_18Kernel_traits_baseILj512ES2_S2_S2_S2_fjLj128EEEEELb1ELb0ELb1ELb0EEEvNS_9BwdParamsE:
.text._ZN10layer_norm13ln_bwd_kernelINS_13Kernel_traitsI6__halfS2_S2_S2_fjLj512ELj1ELj4ELj1ELj16ENS_18Kernel_traits_baseILj512ES2_S2_S2_S2_fjLj128EEEEELb1ELb0ELb1ELb0EEEvNS_9BwdParamsE:
        /* <DEDUP_REMOVED lines=58> */
.L_x_1219:
        /* <DEDUP_REMOVED lines=22> */
[----:B------:R-:W-:Y:S02]  /*0500*/  @P0 LEA.HI R70, R69, R68, RZ, 0x3 ;  /* 0x0000004445460211 */ /* 0x000fe400078f18ff */
[----:B------:R-:W-:Y:S02]  /*0510*/  MOV R68, RZ ;  /* 0x000000ff00447202 */ /* 0x000fe40000000f00 */
[----:B------:R-:W-:Y:S02]  /*0520*/  @P0 LEA.HI.SX32 R68, R70, R83, 0x1d ;  /* 0x0000005346440211 */ /* 0x000fe400078feaff */
[----:B------:R-:W-:Y:S01]  /*0530*/  MOV R69, R79 ;  /* 0x0000004f00457202 */ /* 0x000fe20000000f00 */
[----:B------:R-:W-:Y:S05]  /*0540*/  @!P1 BRA `(.L_x_1161) ;  /* 0x0000008000009947 */ /* 0x000fea0003800000 */
[----:B------:R-:W-:Y:S01]  /*0550*/  ISETP.NE.U32.AND P0, PT, RZ, c[0x0][0x218], PT ;  /* 0x00008600ff007a0c */ /* 0x000fe20003f05070 */
[----:B------:R-:W-:-:S03]  /*0560*/  HFMA2.MMA R87, -RZ, RZ, 0, 4.76837158203125e-07 ;  /* 0x00000008ff577435 */ /* 0x000fc600000001ff */
[----:B------:R-:W-:-:S07]  /*0570*/  ISETP.NE.AND.EX P0, PT, RZ, c[0x0][0x21c], PT, P0 ;  /* 0x00008700ff007a0c */ /* 0x000fce0003f05300 */
[----:B------:R-:W-:-:S06]  /*0580*/  IMAD.WIDE.U32 R86, R68, R87, c[0x0][0x190] ;  /* 0x0000640044567625 */ /* 0x000fcc00078e0057 */
[----:B------:R0:W5:Y:S04]  /*0590*/  @P0 LDG.E.128 R52, [R92.64] ;  /* 0x000000045c340981 */ /* 0x000168000c1e1d00 */
[----:B------:R-:W5:Y:S01]  /*05a0*/  LDG.E.64 R86, [R86.64] ;  /* 0x0000000456567981 */ /* 0x000f62000c1e1b00 */
[----:B------:R-:W-:Y:S02]  /*05b0*/  IADD3 R69, R79, 0x20, RZ ;  /* 0x000000204f457810 */ /* 0x000fe40007ffe0ff */
[----:B------:R-:W-:Y:S02]  /*05c0*/  IADD3 R68, R68, 0x20, RZ ;  /* 0x0000002044447810 */ /* 0x000fe40007ffe0ff */
.L_x_1161:
[----:B------:R-:W-:Y:S05]  /*05d0*/  BSYNC B2 ;  /* 0x0000000000027941 */ /* 0x000fea0003800000 */
.L_x_1160:
[----:B------:R-:W-:Y:S01]  /*05e0*/  IMAD.MOV.U32 R82, RZ, RZ, RZ ;  /* 0x000000ffff527224 */ /* 0x000fe200078e00ff */
[----:B------:R-:W-:Y:S01]  /*05f0*/  MOV R122, RZ ;  /* 0x000000ff007a7202 */ /* 0x000fe20000000f00 */
[----:B------:R-:W-:Y:S05]  /*0600*/  @!P2 BRA `(.L_x_1162) ;  /* 0x00000c800000a947 */ /* 0x000fea0003800000 */
[----:B------:R-:W-:Y:S01]  /*0610*/  ISETP.NE.U32.AND P0, PT, RZ, c[0x0][0x218], PT ;  /* 0x00008600ff007a0c */ /* 0x000fe20003f05070 */
[----:B------:R-:W-:-:S03]  /*0620*/  HFMA2.MMA R89, -RZ, RZ, 0, 4.76837158203125e-07 ;  /* 0x00000008ff597435 */ /* 0x000fc600000001ff */
[----:B------:R-:W-:-:S07]  /*0630*/  ISETP.NE.AND.EX P0, PT, RZ, c[0x0][0x21c], PT, P0 ;  /* 0x00008700ff007a0c */ /* 0x000fce0003f05300 */
[----:B------:R-:W-:-:S06]  /*0640*/  IMAD.WIDE.U32 R88, R68, R89, c[0x0][0x190] ;  /* 0x0000640044587625 */ /* 0x000fcc00078e0059 */
[----:B------:R-:W-:Y:S01]  /*0650*/  @P0 IMAD.WIDE.U32 R68, R69, R0, c[0x0][0x218] ;  /* 0x0000860045440625 */ /* 0x000fe200078e0000 */
[----:B------:R-:W5:Y:S04]  /*0660*/  LDG.E.64 R88, [R88.64] ;  /* 0x0000000458587981 */ /* 0x000f68000c1e1b00 */
[----:B------:R1:W5:Y:S01]  /*0670*/  @P0 LDG.E.128 R20, [R68.64] ;  /* 0x0000000444140981 */ /* 0x000362000c1e1d00 */
[----:B------:R-:W-:Y:S01]  /*0680*/  MOV R122, RZ ;  /* 0x000000ff007a7202 */ /* 0x000fe20000000f00 */
[----:B------:R-:W-:Y:S05]  /*0690*/  BRA `(.L_x_1162) ;  /* 0x00000bf000007947 */ /* 0x000fea0003800000 */
.L_x_1159:
[----:B0-----:R-:W-:-:S06]  /*06a0*/  IMAD.WIDE R68, R77, R80, c[0x0][0x1a0] ;  /* 0x000068004d447625 */ /* 0x001fcc00078e0250 */
[----:B------:R-:W2:Y:S01]  /*06b0*/  LDG.E R68, [R68.64] ;  /* 0x0000000444447981 */ /* 0x000ea2000c1e1900 */
[----:B-----5:R-:W-:Y:S01]  /*06c0*/  ISETP.GE.AND P0, PT, R2, 0x1, PT ;  /* 0x000000010200780c */ /* 0x020fe20003f06270 */
[----:B------:R-:W-:Y:S01]  /*06d0*/  IMAD.MOV.U32 R81, RZ, RZ, RZ ;  /* 0x000000ffff517224 */ /* 0x000fe200078e00ff */
[----:B------:R-:W-:Y:S01]  /*06e0*/  BSSY B2, `(.L_x_1163) ;  /* 0x0000066000027945 */ /* 0x000fe20003800000 */
[----:B------:R-:W-:Y:S01]  /*06f0*/  HFMA2.MMA R82, -RZ, RZ, 0, 0 ;  /* 0x00000000ff527435 */ /* 0x000fe200000001ff */
[----:B------:R-:W-:Y:S02]  /*0700*/  MOV R122, RZ ;  /* 0x000000ff007a7202 */ /* 0x000fe40000000f00 */
[----:B------:R-:W-:-:S07]  /*0710*/  MOV R123, R79 ;  /* 0x0000004f007b7202 */ /* 0x000fce0000000f00 */
        /* <DEDUP_REMOVED lines=25> */
[----:B------:R-:W-:Y:S01]  /*08b0*/  IADD3 R123, R79, 0x20, RZ ;  /* 0x000000204f7b7810 */ /* 0x000fe20007ffe0ff */
[----:B--2---:R-:W-:Y:S02]  /*08c0*/  HADD2.F32 R91, -RZ, R68.H0_H0 ;  /* 0x20000044ff5b7230 */ /* 0x004fe40000004100 */
[--C-:B------:R-:W-:Y:S02]  /*08d0*/  HADD2.F32 R99, -RZ, R70.reuse.H0_H0 ;  /* 0x20000046ff637230 */ /* 0x100fe40000004100 */
[----:B------:R-:W-:Y:S01]  /*08e0*/  HADD2.F32 R101, -RZ, R70.H1_H1 ;  /* 0x30000046ff657230 */ /* 0x000fe20000004100 */
[C---:B------:R-:W-:Y:S01]  /*08f0*/  FADD.FTZ R70, -R80.reuse, R91 ;  /* 0x0000005b50467221 */ /* 0x040fe20000010100 */
[--C-:B------:R-:W-:Y:S02]  /*0900*/  HADD2.F32 R97, -RZ, R69.reuse.H0_H0 ;  /* 0x20000045ff617230 */ /* 0x100fe40000004100 */
[----:B---3--:R-:W-:Y:S01]  /*0910*/  HADD2.F32 R90, -RZ, R72.H0_H0 ;  /* 0x20000048ff5a7230 */ /* 0x008fe20000004100 */
[----:B------:R-:W-:Y:S01]  /*0920*/  FMUL.FTZ R91, R3, R70 ;  /* 0x00000046035b7220 */ /* 0x000fe20000410000 */
[----:B------:R-:W-:Y:S01]  /*0930*/  HADD2.F32 R95, -RZ, R68.H1_H1 ;  /* 0x30000044ff5f7230 */ /* 0x000fe20000004100 */
[----:B------:R-:W-:Y:S01]  /*0940*/  FADD.FTZ R82, -R80, R97 ;  /* 0x0000006150527221 */ /* 0x000fe20000010100 */
[----:B------:R-:W-:Y:S01]  /*0950*/  HADD2.F32 R69, -RZ, R69.H1_H1 ;  /* 0x30000045ff457230 */ /* 0x000fe20000004100 */
[----:B------:R-:W-:Y:S01]  /*0960*/  FADD.FTZ R40, R40, R90 ;  /* 0x0000005a28287221 */ /* 0x000fe20000010000 */
[----:B------:R-:W-:Y:S01]  /*0970*/  HADD2.F32 R72, -RZ, R72.H1_H1 ;  /* 0x30000048ff487230 */ /* 0x000fe20000004100 */
[----:B------:R-:W-:Y:S01]  /*0980*/  FFMA.FTZ R24, R91, R90, R24 ;  /* 0x0000005a5b187223 */ /* 0x000fe20000010018 */
[----:B------:R-:W-:Y:S01]  /*0990*/  HADD2.F32 R103, -RZ, R71.H0_H0 ;  /* 0x20000047ff677230 */ /* 0x000fe20000004100 */
[----:B------:R-:W-:-:S02]  /*09a0*/  FADD.FTZ R84, -R80, R95 ;  /* 0x0000005f50547221 */ /* 0x000fc40000010100 */
[----:B------:R-:W-:Y:S01]  /*09b0*/  FMUL.FTZ R90, R19, R90 ;  /* 0x0000005a135a7220 */ /* 0x000fe20000410000 */
[----:B------:R-:W-:Y:S01]  /*09c0*/  HADD2.F32 R71, -RZ, R71.H1_H1 ;  /* 0x30000047ff477230 */ /* 0x000fe20000004100 */
[----:B------:R-:W-:Y:S01]  /*09d0*/  FADD.FTZ R94, -R80, R69 ;  /* 0x00000045505e7221 */ /* 0x000fe20000010100 */
[----:B------:R-:W-:Y:S01]  /*09e0*/  HADD2.F32 R96, -RZ, R73.H0_H0 ;  /* 0x20000049ff607230 */ /* 0x000fe20000004100 */
[C---:B------:R-:W-:Y:S02]  /*09f0*/  FMUL.FTZ R95, R3.reuse, R82 ;  /* 0x00000052035f7220 */ /* 0x040fe40000410000 */
[----:B------:R-:W-:Y:S02]  /*0a00*/  FMUL.FTZ R84, R3, R84 ;  /* 0x0000005403547220 */ /* 0x000fe40000410000 */
[----:B------:R-:W-:Y:S02]  /*0a10*/  FMUL.FTZ R97, R18, R72 ;  /* 0x0000004812617220 */ /* 0x000fe40000410000 */
[----:B------:R-:W-:-:S02]  /*0a20*/  FADD.FTZ R70, RZ, R90 ;  /* 0x0000005aff467221 */ /* 0x000fc40000010000 */
[----:B------:R-:W-:Y:S01]  /*0a30*/  FFMA.FTZ R69, R91, R90, RZ ;  /* 0x0000005a5b457223 */ /* 0x000fe200000100ff */
[----:B------:R-:W-:Y:S01]  /*0a40*/  HADD2.F32 R73, -RZ, R73.H1_H1 ;  /* 0x30000049ff497230 */ /* 0x000fe20000004100 */
[C---:B0-----:R-:W-:Y:S02]  /*0a50*/  FADD.FTZ R92, -R80.reuse, R99 ;  /* 0x00000063505c7221 */ /* 0x041fe40000010100 */
[----:B------:R-:W-:Y:S02]  /*0a60*/  FADD.FTZ R104, -R80, R71 ;  /* 0x0000004750687221 */ /* 0x000fe40000010100 */
[----:B------:R-:W-:Y:S02]  /*0a70*/  FADD.FTZ R42, R42, R96 ;  /* 0x000000602a2a7221 */ /* 0x000fe40000010000 */
[-C--:B------:R-:W-:Y:S02]  /*0a80*/  FFMA.FTZ R26, R95, R96.reuse, R26 ;  /* 0x000000605f1a7223 */ /* 0x080fe4000001001a */
[----:B------:R-:W-:-:S02]  /*0a90*/  FMUL.FTZ R96, R17, R96 ;  /* 0x0000006011607220 */ /* 0x000fc40000410000 */
[----:B------:R-:W-:Y:S02]  /*0aa0*/  FADD.FTZ R71, R70, R97 ;  /* 0x0000006146477221 */ /* 0x000fe40000010000 */
[----:B------:R-:W-:Y:S01]  /*0ab0*/  FFMA.FTZ R69, R84, R97, R69 ;  /* 0x0000006154457223 */ /* 0x000fe20000010045 */
[----:B------:R-:W-:Y:S01]  /*0ac0*/  HADD2.F32 R98, -RZ, R74.H0_H0 ;  /* 0x2000004aff627230 */ /* 0x000fe20000004100 */
[----:B------:R-:W-:Y:S02]  /*0ad0*/  FADD.FTZ R100, -R80, R101 ;  /* 0x0000006550647221 */ /* 0x000fe40000010100 */
[C---:B------:R-:W-:Y:S02]  /*0ae0*/  FMUL.FTZ R99, R3.reuse, R92 ;  /* 0x0000005c03637220 */ /* 0x040fe40000410000 */
[----:B------:R-:W-:Y:S02]  /*0af0*/  FMUL.FTZ R94, R3, R94 ;  /* 0x0000005e035e7220 */ /* 0x000fe40000410000 */
[----:B------:R-:W-:-:S02]  /*0b00*/  FMUL.FTZ R101, R16, R73 ;  /* 0x0000004910657220 */ /* 0x000fc40000410000 */
[----:B------:R-:W-:Y:S02]  /*0b10*/  FADD.FTZ R70, R71, R96 ;  /* 0x0000006047467221 */ /* 0x000fe40000010000 */
[----:B------:R-:W-:Y:S01]  /*0b20*/  FFMA.FTZ R69, R95, R96, R69 ;  /* 0x000000605f457223 */ /* 0x000fe20000010045 */
[----:B------:R-:W-:Y:S01]  /*0b30*/  HADD2.F32 R74, -RZ, R74.H1_H1 ;  /* 0x3000004aff4a7230 */ /* 0x000fe20000004100 */
[----:B------:R-:W-:Y:S02]  /*0b40*/  FADD.FTZ R68, -R80, R103 ;  /* 0x0000006750447221 */ /* 0x000fe40000010100 */
[----:B------:R-:W-:Y:S02]  /*0b50*/  FADD.FTZ R44, R44, R98 ;  /* 0x000000622c2c7221 */ /* 0x000fe40000010000 */
[-C--:B------:R-:W-:Y:S02]  /*0b60*/  FFMA.FTZ R28, R99, R98.reuse, R28 ;  /* 0x00000062631c7223 */ /* 0x080fe4000001001c */
[----:B------:R-:W-:-:S02]  /*0b70*/  FMUL.FTZ R98, R15, R98 ;  /* 0x000000620f627220 */ /* 0x000fc40000410000 */
[----:B------:R-:W-:Y:S02]  /*0b80*/  FADD.FTZ R71, R70, R101 ;  /* 0x0000006546477221 */ /* 0x000fe40000010000 */
[----:B------:R-:W-:Y:S01]  /*0b90*/  FFMA.FTZ R69, R94, R101, R69 ;  /* 0x000000655e457223 */ /* 0x000fe20000010045 */
[----:B------:R-:W-:Y:S01]  /*0ba0*/  HADD2.F32 R102, -RZ, R75.H0_H0 ;  /* 0x2000004bff667230 */ /* 0x000fe20000004100 */
[C---:B------:R-:W-:Y:S02]  /*0bb0*/  FMUL.FTZ R105, R3.reuse, R68 ;  /* 0x0000004403697220 */ /* 0x040fe40000410000 */
[----:B------:R-:W-:Y:S02]  /*0bc0*/  FMUL.FTZ R100, R3, R100 ;  /* 0x0000006403647220 */ /* 0x000fe40000410000 */
[----:B------:R-:W-:Y:S02]  /*0bd0*/  FMUL.FTZ R103, R14, R74 ;  /* 0x0000004a0e677220 */ /* 0x000fe40000410000 */
[----:B------:R-:W-:-:S02]  /*0be0*/  FADD.FTZ R68, R71, R98 ;  /* 0x0000006247447221 */ /* 0x000fc40000010000 */
[----:B------:R-:W-:Y:S01]  /*0bf0*/  FFMA.FTZ R69, R99, R98, R69 ;  /* 0x0000006263457223 */ /* 0x000fe20000010045 */
[----:B------:R-:W-:Y:S01]  /*0c00*/  HADD2.F32 R75, -RZ, R75.H1_H1 ;  /* 0x3000004bff4b7230 */ /* 0x000fe20000004100 */
        /* <DEDUP_REMOVED lines=19> */
.L_x_1164:
[----:B------:R-:W-:Y:S05]  /*0d40*/  BSYNC B2 ;  /* 0x0000000000027941 */ /* 0x000fea0003800000 */
.L_x_1163:
        /* <DEDUP_REMOVED lines=12> */
[--C-:B--2---:R-:W-:Y:S02]  /*0e10*/  HADD2.F32 R81, -RZ, R68.reuse.H0_H0 ;  /* 0x20000044ff517230 */ /* 0x104fe40000004100 */
[----:B------:R-:W-:Y:S02]  /*0e20*/  HADD2.F32 R85, -RZ, R69.H0_H0 ;  /* 0x20000045ff557230 */ /* 0x000fe40000004100 */
[----:B------:R-:W-:Y:S01]  /*0e30*/  HADD2.F32 R83, -RZ, R68.H1_H1 ;  /* 0x30000044ff537230 */ /* 0x000fe20000004100 */
[C---:B------:R-:W-:Y:S01]  /*0e40*/  FADD.FTZ R68, -R80.reuse, R81 ;  /* 0x0000005150447221 */ /* 0x040fe20000010100 */
[--C-:B------:R-:W-:Y:S02]  /*0e50*/  HADD2.F32 R109, -RZ, R70.reuse.H0_H0 ;  /* 0x20000046ff6d7230 */ /* 0x100fe40000004100 */
[----:B------:R-:W-:Y:S01]  /*0e60*/  HADD2.F32 R111, -RZ, R70.H1_H1 ;  /* 0x30000046ff6f7230 */ /* 0x000fe20000004100 */
[C---:B------:R-:W-:Y:S01]  /*0e70*/  FADD.FTZ R70, -R80.reuse, R85 ;  /* 0x0000005550467221 */ /* 0x040fe20000010100 */
[--C-:B---3--:R-:W-:Y:S01]  /*0e80*/  HADD2.F32 R108, -RZ, R72.reuse.H0_H0 ;  /* 0x20000048ff6c7230 */ /* 0x108fe20000004100 */
[----:B------:R-:W-:Y:S01]  /*0e90*/  FMUL.FTZ R85, R3, R68 ;  /* 0x0000004403557220 */ /* 0x000fe20000410000 */
[----:B------:R-:W-:Y:S01]  /*0ea0*/  HADD2.F32 R72, -RZ, R72.H1_H1 ;  /* 0x30000048ff487230 */ /* 0x000fe20000004100 */
[----:B------:R-:W-:-:S02]  /*0eb0*/  FADD.FTZ R106, -R80, R83 ;  /* 0x00000053506a7221 */ /* 0x000fc40000010100 */
[----:B------:R-:W-:Y:S02]  /*0ec0*/  FADD.FTZ R32, R32, R108 ;  /* 0x0000006c20207221 */ /* 0x000fe40000010000 */
[-C--:B------:R-:W-:Y:S02]  /*0ed0*/  FFMA.FTZ R60, R85, R108.reuse, R60 ;  /* 0x0000006c553c7223 */ /* 0x080fe4000001003c */
[----:B------:R-:W-:Y:S01]  /*0ee0*/  FMUL.FTZ R108, R11, R108 ;  /* 0x0000006c0b6c7220 */ /* 0x000fe20000410000 */
[----:B------:R-:W-:Y:S01]  /*0ef0*/  HADD2.F32 R69, -RZ, R69.H1_H1 ;  /* 0x30000045ff457230 */ /* 0x000fe20000004100 */
[C---:B0-----:R-:W-:Y:S01]  /*0f00*/  FADD.FTZ R92, -R80.reuse, R109 ;  /* 0x0000006d505c7221 */ /* 0x041fe20000010100 */
[----:B------:R-:W-:Y:S01]  /*0f10*/  HADD2.F32 R112, -RZ, R73.H0_H0 ;  /* 0x20000049ff707230 */ /* 0x000fe20000004100 */
[----:B------:R-:W-:Y:S02]  /*0f20*/  FADD.FTZ R116, -R80, R111 ;  /* 0x0000006f50747221 */ /* 0x000fe40000010100 */
[----:B------:R-:W-:-:S02]  /*0f30*/  FMUL.FTZ R109, R3, R70 ;  /* 0x00000046036d7220 */ /* 0x000fc40000410000 */
[----:B------:R-:W-:Y:S02]  /*0f40*/  FMUL.FTZ R106, R3, R106 ;  /* 0x0000006a036a7220 */ /* 0x000fe40000410000 */
[----:B------:R-:W-:Y:S02]  /*0f50*/  FMUL.FTZ R111, R10, R72 ;  /* 0x000000480a6f7220 */ /* 0x000fe40000410000 */
[----:B------:R-:W-:Y:S02]  /*0f60*/  FADD.FTZ R82, R82, R108 ;  /* 0x0000006c52527221 */ /* 0x000fe40000010000 */
[----:B------:R-:W-:Y:S01]  /*0f70*/  FFMA.FTZ R122, R85, R108, R122 ;  /* 0x0000006c557a7223 */ /* 0x000fe2000001007a */
[----:B------:R-:W-:Y:S01]  /*0f80*/  HADD2.F32 R113, -RZ, R71.H0_H0 ;  /* 0x20000047ff717230 */ /* 0x000fe20000004100 */
[----:B------:R-:W-:Y:S01]  /*0f90*/  FADD.FTZ R110, -R80, R69 ;  /* 0x00000045506e7221 */ /* 0x000fe20000010100 */
[----:B------:R-:W-:Y:S01]  /*0fa0*/  HADD2.F32 R73, -RZ, R73.H1_H1 ;  /* 0x30000049ff497230 */ /* 0x000fe20000004100 */
[----:B------:R-:W-:-:S02]  /*0fb0*/  FADD.FTZ R34, R34, R112 ;  /* 0x0000007022227221 */ /* 0x000fc40000010000 */
[-C--:B------:R-:W-:Y:S02]  /*0fc0*/  FFMA.FTZ R62, R109, R112.reuse, R62 ;  /* 0x000000706d3e7223 */ /* 0x080fe4000001003e */
[----:B------:R-:W-:Y:S02]  /*0fd0*/  FMUL.FTZ R112, R9, R112 ;  /* 0x0000007009707220 */ /* 0x000fe40000410000 */
[----:B------:R-:W-:Y:S02]  /*0fe0*/  FADD.FTZ R69, R82, R111 ;  /* 0x0000006f52457221 */ /* 0x000fe40000010000 */
[----:B------:R-:W-:Y:S01]  /*0ff0*/  FFMA.FTZ R122, R106, R111, R122 ;  /* 0x0000006f6a7a7223 */ /* 0x000fe2000001007a */
[----:B------:R-:W-:Y:S01]  /*1000*/  HADD2.F32 R114, -RZ, R74.H0_H0 ;  /* 0x2000004aff727230 */ /* 0x000fe20000004100 */
[----:B------:R-:W-:Y:S02]  /*1010*/  FADD.FTZ R0, -R80, R113 ;  /* 0x0000007150007221 */ /* 0x000fe40000010100 */
[----:B------:R-:W-:-:S02]  /*1020*/  FMUL.FTZ R115, R3, R92 ;  /* 0x0000005c03737220 */ /* 0x000fc40000410000 */
[----:B------:R-:W-:Y:S02]  /*1030*/  FMUL.FTZ R110, R3, R110 ;  /* 0x0000006e036e7220 */ /* 0x000fe40000410000 */
[----:B------:R-:W-:Y:S02]  /*1040*/  FMUL.FTZ R113, R8, R73 ;  /* 0x0000004908717220 */ /* 0x000fe40000410000 */
[----:B------:R-:W-:Y:S02]  /*1050*/  FADD.FTZ R70, R69, R112 ;  /* 0x0000007045467221 */ /* 0x000fe40000010000 */
[----:B------:R-:W-:Y:S01]  /*1060*/  FFMA.FTZ R122, R109, R112, R122 ;  /* 0x000000706d7a7223 */ /* 0x000fe2000001007a */
[----:B------:R-:W-:Y:S01]  /*1070*/  HADD2.F32 R74, -RZ, R74.H1_H1 ;  /* 0x3000004aff4a7230 */ /* 0x000fe20000004100 */
[----:B------:R-:W-:Y:S02]  /*1080*/  FADD.FTZ R64, R64, R114 ;  /* 0x0000007240407221 */ /* 0x000fe40000010000 */
[----:B------:R-:W-:-:S02]  /*1090*/  FFMA.FTZ R48, R115, R114, R48 ;  /* 0x0000007273307223 */ /* 0x000fc40000010030 */
[----:B------:R-:W-:Y:S02]  /*10a0*/  FMUL.FTZ R114, R7, R114 ;  /* 0x0000007207727220 */ /* 0x000fe40000410000 */
[----:B------:R-:W-:Y:S02]  /*10b0*/  FADD.FTZ R69, R70, R113 ;  /* 0x0000007146457221 */ /* 0x000fe40000010000 */
[----:B------:R-:W-:Y:S01]  /*10c0*/  FFMA.FTZ R122, R110, R113, R122 ;  /* 0x000000716e7a7223 */ /* 0x000fe2000001007a */
[----:B------:R-:W-:Y:S01]  /*10d0*/  HADD2.F32 R118, -RZ, R75.H0_H0 ;  /* 0x2000004bff767230 */ /* 0x000fe20000004100 */
[C---:B------:R-:W-:Y:S01]  /*10e0*/  FMUL.FTZ R119, R3.reuse, R0 ;  /* 0x0000000003777220 */ /* 0x040fe20000410000 */
[----:B------:R-:W-:Y:S01]  /*10f0*/  HADD2.F32 R71, -RZ, R71.H1_H1 ;  /* 0x30000047ff477230 */ /* 0x000fe20000004100 */
[----:B------:R-:W-:Y:S02]  /*1100*/  FMUL.FTZ R116, R3, R116 ;  /* 0x0000007403747220 */ /* 0x000fe40000410000 */
[----:B------:R-:W-:-:S02]  /*1110*/  FMUL.FTZ R117, R6, R74 ;  /* 0x0000004a06757220 */ /* 0x000fc40000410000 */
[----:B------:R-:W-:Y:S02]  /*1120*/  FADD.FTZ R0, R69, R114 ;  /* 0x0000007245007221 */ /* 0x000fe40000010000 */
[----:B------:R-:W-:Y:S01]  /*1130*/  FFMA.FTZ R122, R115, R114, R122 ;  /* 0x00000072737a7223 */ /* 0x000fe2000001007a */
[----:B------:R-:W-:Y:S01]  /*1140*/  HADD2.F32 R68, -RZ, R75.H1_H1 ;  /* 0x3000004bff447230 */ /* 0x000fe20000004100 */
        /* <DEDUP_REMOVED lines=20> */
.L_x_1162:
[----:B------:R-:W-:Y:S05]  /*1290*/  BSYNC B1 ;  /* 0x0000000000017941 */ /* 0x000fea0003800000 */
.L_x_1158:
[----:B------:R-:W-:Y:S05]  /*12a0*/  BRA.DIV ~URZ, `(.L_x_1165) ;  /* 0x000023427f007947 */ /* 0x000fea000b800000 */
[----:B------:R2:W3:Y:S02]  /*12b0*/  SHFL.BFLY PT, R75, R82, 0x1, 0x1f ;  /* 0x0c201f00524b7f89 */ /* 0x0004e400000e0000 */
.L_x_1220:
        /* <DEDUP_REMOVED lines=18> */
.L_x_1221:
        /* <DEDUP_REMOVED lines=10> */
[----:B------:R-:W-:Y:S02]  /*1480*/  @P4 LEA.HI R71, R71, R2, RZ, 0x3 ;  /* 0x0000000247474211 */ /* 0x000fe400078f18ff */
[----:B------:R-:W-:Y:S02]  /*1490*/  MOV R2, RZ ;  /* 0x000000ff00027202 */ /* 0x000fe40000000f00 */
[----:B------:R-:W-:Y:S01]  /*14a0*/  @P4 LEA.HI.SX32 R2, R71, R68, 0x1d ;  /* 0x0000004447024211 */ /* 0x000fe200078feaff */
[----:B------:R-:W-:Y:S05]  /*14b0*/  @!P1 BRA `(.L_x_1168) ;  /* 0x00000c2000009947 */ /* 0x000fea0003800000 */
        /* <DEDUP_REMOVED lines=8> */
[----:B-----5:R-:W-:Y:S01]  /*1540*/  HADD2.F32 R68, -RZ, R52.H0_H0 ;  /* 0x20000034ff447230 */ /* 0x020fe20000004100 */
[----:B------:R-:W-:Y:S05]  /*1550*/  BRA `(.L_x_1171) ;  /* 0x000000b000007947 */ /* 0x000fea0003800000 */
.L_x_1170:
        /* <DEDUP_REMOVED lines=9> */
[----:B-----5:R-:W-:-:S05]  /*15f0*/  @P5 HADD2.F32 R69, -RZ, R52.H0_H0 ;  /* 0x20000034ff455230 */ /* 0x020fca0000004100 */
[----:B------:R-:W-:Y:S02]  /*1600*/  @P5 FADD.FTZ R68, R68, R69 ;  /* 0x0000004544445221 */ /* 0x000fe40000010000 */
.L_x_1171:
[----:B------:R-:W-:Y:S05]  /*1610*/  BSYNC B2 ;  /* 0x0000000000027941 */ /* 0x000fea0003800000 */
.L_x_1169:
[----:B------:R-:W-:Y:S01]  /*1620*/  ISETP.NE.U32.AND P0, PT, RZ, c[0x0][0x258], PT ;  /* 0x00009600ff007a0c */ /* 0x000fe20003f05070 */
[----:B------:R-:W-:Y:S01]  /*1630*/  @P4 FMUL.FTZ R69, R68, c[0x0][0x1ec] ;  /* 0x00007b0044454a20 */ /* 0x000fe20000410000 */
[----:B-----5:R-:W-:Y:S01]  /*1640*/  @P4 LOP3.LUT P6, RZ, R86, 0xff, RZ, 0xc0, !PT ;  /* 0x000000ff56ff4812 */ /* 0x020fe200078cc0ff */
[----:B------:R-:W-:Y:S01]  /*1650*/  BSSY B2, `(.L_x_1172) ;  /* 0x0000014000027945 */ /* 0x000fe20003800000 */
[----:B------:R-:W-:Y:S01]  /*1660*/  ISETP.NE.AND.EX P0, PT, RZ, c[0x0][0x25c], PT, P0 ;  /* 0x00009700ff007a0c */ /* 0x000fe20003f05300 */
[----:B------:R-:W-:-:S05]  /*1670*/  @P4 FMUL.FTZ R69, R69, c[0x0][0x1e8] ;  /* 0x00007a0045454a20 */ /* 0x000fca0000410000 */
[----:B------:R-:W-:-:S04]  /*1680*/  @P4 FSEL R69, R69, RZ, P6 ;  /* 0x000000ff45454208 */ /* 0x000fc80003000000 */
[----:B------:R-:W-:-:S03]  /*1690*/  @P4 F2FP.PACK_AB R69, RZ, R69 ;  /* 0x00000045ff45423e */ /* 0x000fc600000000ff */
[----:B------:R-:W-:Y:S02]  /*16a0*/  @P0 F2FP.PACK_AB R68, RZ, R68 ;  /* 0x00000044ff44023e */ /* 0x000fe400000000ff */
[----:B------:R-:W-:Y:S02]  /*16b0*/  @P4 PRMT R36, R69, 0x7610, R36 ;  /* 0x0000761045244816 */ /* 0x000fe40000000024 */
[----:B------:R-:W-:Y:S01]  /*16c0*/  @P0 PRMT R56, R68, 0x7610, R56 ;  /* 0x0000761044380816 */ /* 0x000fe20000000038 */
[----:B------:R-:W-:Y:S05]  /*16d0*/  @P3 BRA `(.L_x_1173) ;  /* 0x0000004000003947 */ /* 0x000fea0003800000 */
[----:B------:R-:W-:Y:S01]  /*16e0*/  IMAD.MOV.U32 R68, RZ, RZ, RZ ;  /* 0x000000ffff447224 */ /* 0x000fe200078e00ff */
[----:B------:R-:W-:Y:S05]  /*16f0*/  @!P5 BRA `(.L_x_1174) ;  /* 0x000000900000d947 */ /* 0x000fea0003800000 */
[----:B------:R-:W-:Y:S01]  /*1700*/  HADD2.F32 R68, -RZ, R52.H1_H1 ;  /* 0x30000034ff447230 */ /* 0x000fe20000004100 */
[----:B------:R-:W-:Y:S05]  /*1710*/  BRA `(.L_x_1174) ;  /* 0x0000007000007947 */ /* 0x000fea0003800000 */
.L_x_1173:
[----:B------:R-:W-:-:S04]  /*1720*/  ISETP.NE.AND P6, PT, R76, RZ, PT ;  /* 0x000000ff4c00720c */ /* 0x000fc80003fc5270 */
[----:B------:R-:W-:-:S05]  /*1730*/  FSEL R69, R0, RZ, !P6 ;  /* 0x000000ff00457208 */ /* 0x000fca0007000000 */
[----:B------:R-:W-:Y:S01]  /*1740*/  FFMA.FTZ R68, R84, R72, R69 ;  /* 0x0000004854447223 */ /* 0x000fe20000010045 */
[----:B------:R-:W-:-:S03]  /*1750*/  @P5 HADD2.F32 R69, -RZ, R52.H1_H1 ;  /* 0x30000034ff455230 */ /* 0x000fc60000004100 */
[----:B------:R-:W-:-:S04]  /*1760*/  FADD.FTZ R68, R97, -R68 ;  /* 0x8000004461447221 */ /* 0x000fc80000010000 */
[----:B------:R-:W-:-:S04]  /*1770*/  FMUL.FTZ R68, R3, R68 ;  /* 0x0000004403447220 */ /* 0x000fc80000410000 */
[----:B------:R-:W-:Y:S02]  /*1780*/  @P5 FADD.FTZ R68, R68, R69 ;  /* 0x0000004544445221 */ /* 0x000fe40000010000 */
.L_x_1174:
[----:B------:R-:W-:Y:S05]  /*1790*/  BSYNC B2 ;  /* 0x0000000000027941 */ /* 0x000fea0003800000 */
.L_x_1172:
[----:B------:R-:W-:Y:S01]  /*17a0*/  @P4 FMUL.FTZ R69, R68, c[0x0][0x1ec] ;  /* 0x00007b0044454a20 */ /* 0x000fe20000410000 */
[----:B------:R-:W-:Y:S01]  /*17b0*/  @P4 LOP3.LUT P6, RZ, R86, 0xff00, RZ, 0xc0, !PT ;  /* 0x0000ff0056ff4812 */ /* 0x000fe200078cc0ff */
[----:B------:R-:W-:Y:S01]  /*17c0*/  BSSY B2, `(.L_x_1175) ;  /* 0x0000013000027945 */ /* 0x000fe20003800000 */
[----:B------:R-:W-:Y:S01]  /*17d0*/  @P0 F2FP.PACK_AB R68, RZ, R68 ;  /* 0x00000044ff44023e */ /* 0x000fe200000000ff */
[----:B------:R-:W-:-:S03]  /*17e0*/  @P4 FMUL.FTZ R69, R69, c[0x0][0x1e8] ;  /* 0x00007a0045454a20 */ /* 0x000fc60000410000 */
[----:B------:R-:W-:Y:S02]  /*17f0*/  @P0 PRMT R56, R56, 0x5410, R68 ;  /* 0x0000541038380816 */ /* 0x000fe40000000044 */
[----:B------:R-:W-:-:S04]  /*1800*/  @P4 FSEL R69, R69, RZ, P6 ;  /* 0x000000ff45454208 */ /* 0x000fc80003000000 */
[----:B------:R-:W-:-:S04]  /*1810*/  @P4 F2FP.PACK_AB R69, RZ, R69 ;  /* 0x00000045ff45423e */ /* 0x000fc800000000ff */
[----:B------:R-:W-:Y:S01]  /*1820*/  @P4 PRMT R36, R36, 0x5410, R69 ;  /* 0x0000541024244816 */ /* 0x000fe20000000045 */
[----:B------:R-:W-:Y:S05]  /*1830*/  @P3 BRA `(.L_x_1176) ;  /* 0x0000004000003947 */ /* 0x000fea0003800000 */
[----:B------:R-:W-:Y:S01]  /*1840*/  MOV R68, RZ ;  /* 0x000000ff00447202 */ /* 0x000fe20000000f00 */
[----:B------:R-:W-:Y:S05]  /*1850*/  @!P5 BRA `(.L_x_1177) ;  /* 0x000000900000d947 */ /* 0x000fea0003800000 */
[----:B------:R-:W-:Y:S01]  /*1860*/  HADD2.F32 R68, -RZ, R53.H0_H0 ;  /* 0x20000035ff447230 */ /* 0x000fe20000004100 */
[----:B------:R-:W-:Y:S05]  /*1870*/  BRA `(.L_x_1177) ;  /* 0x0000007000007947 */ /* 0x000fea0003800000 */
.L_x_1176:
[----:B------:R-:W-:-:S04]  /*1880*/  ISETP.NE.AND P6, PT, R76, RZ, PT ;  /* 0x000000ff4c00720c */ /* 0x000fc80003fc5270 */
[----:B------:R-:W-:-:S05]  /*1890*/  FSEL R69, R0, RZ, !P6 ;  /* 0x000000ff00457208 */ /* 0x000fca0007000000 */
[----:B------:R-:W-:-:S04]  /*18a0*/  FFMA.FTZ R69, R95, R72, R69 ;  /* 0x000000485f457223 */ /* 0x000fc80000010045 */
[----:B------:R-:W-:Y:S01]  /*18b0*/  FADD.FTZ R68, R96, -R69 ;  /* 0x8000004560447221 */ /* 0x000fe20000010000 */
[----:B------:R-:W-:-:S03]  /*18c0*/  @P5 HADD2.F32 R69, -RZ, R53.H0_H0 ;  /* 0x20000035ff455230 */ /* 0x000fc60000004100 */
[----:B------:R-:W-:-:S04]  /*18d0*/  FMUL.FTZ R68, R3, R68 ;  /* 0x0000004403447220 */ /* 0x000fc80000410000 */
[----:B------:R-:W-:Y:S02]  /*18e0*/  @P5 FADD.FTZ R68, R68, R69 ;  /* 0x0000004544445221 */ /* 0x000fe40000010000 */
.L_x_1177:
[----:B------:R-:W-:Y:S05]  /*18f0*/  BSYNC B2 ;  /* 0x0000000000027941 */ /* 0x000fea0003800000 */
.L_x_1175:
        /* <DEDUP_REMOVED lines=10> */
[----:B------:R-:W-:Y:S01]  /*19a0*/  HFMA2.MMA R68, -RZ, RZ, 0, 0 ;  /* 0x00000000ff447435 */ /* 0x000fe200000001ff */
[----:B------:R-:W-:Y:S05]  /*19b0*/  @!P5 BRA `(.L_x_1180) ;  /* 0x000000900000d947 */ /* 0x000fea0003800000 */
[----:B------:R-:W-:Y:S01]  /*19c0*/  HADD2.F32 R68, -RZ, R53.H1_H1 ;  /* 0x30000035ff447230 */ /* 0x000fe20000004100 */
[----:B------:R-:W-:Y:S05]  /*19d0*/  BRA `(.L_x_1180) ;  /* 0x0000007000007947 */ /* 0x000fea0003800000 */
.L_x_1179:
[----:B------:R-:W-:-:S04]  /*19e0*/  ISETP.NE.AND P6, PT, R76, RZ, PT ;  /* 0x000000ff4c00720c */ /* 0x000fc80003fc5270 */
[----:B------:R-:W-:-:S05]  /*19f0*/  FSEL R69, R0, RZ, !P6 ;  /* 0x000000ff00457208 */ /* 0x000fca0007000000 */
[----:B------:R-:W-:Y:S01]  /*1a00*/  FFMA.FTZ R68, R94, R72, R69 ;  /* 0x000000485e447223 */ /* 0x000fe20000010045 */
[----:B------:R-:W-:-:S03]  /*1a10*/  @P5 HADD2.F32 R69, -RZ, R53.H1_H1 ;  /* 0x30000035ff455230 */ /* 0x000fc60000004100 */
[----:B------:R-:W-:-:S04]  /*1a20*/  FADD.FTZ R68, R101, -R68 ;  /* 0x8000004465447221 */ /* 0x000fc80000010000 */
[----:B------:R-:W-:-:S04]  /*1a30*/  FMUL.FTZ R68, R3, R68 ;  /* 0x0000004403447220 */ /* 0x000fc80000410000 */
[----:B------:R-:W-:Y:S02]  /*1a40*/  @P5 FADD.FTZ R68, R68, R69 ;  /* 0x0000004544445221 */ /* 0x000fe40000010000 */
.L_x_1180:
[----:B------:R-:W-:Y:S05]  /*1a50*/  BSYNC B2 ;  /* 0x0000000000027941 */ /* 0x000fea0003800000 */
.L_x_1178:
        /* <DEDUP_REMOVED lines=14> */
.L_x_1182:
[----:B------:R-:W-:-:S04]  /*1b40*/  ISETP.NE.AND P6, PT, R76, RZ, PT ;  /* 0x000000ff4c00720c */ /* 0x000fc80003fc5270 */
[----:B------:R-:W-:-:S05]  /*1b50*/  FSEL R69, R0, RZ, !P6 ;  /* 0x000000ff00457208 */ /* 0x000fca0007000000 */
[----:B------:R-:W-:-:S04]  /*1b60*/  FFMA.FTZ R69, R99, R72, R69 ;  /* 0x0000004863457223 */ /* 0x000fc80000010045 */
[----:B------:R-:W-:Y:S01]  /*1b70*/  FADD.FTZ R68, R98, -R69 ;  /* 0x8000004562447221 */ /* 0x000fe20000010000 */
[----:B------:R-:W-:-:S03]  /*1b80*/  @P5 HADD2.F32 R69, -RZ, R54.H0_H0 ;  /* 0x20000036ff455230 */ /* 0x000fc60000004100 */
[----:B------:R-:W-:-:S04]  /*1b90*/  FMUL.FTZ R68, R3, R68 ;  /* 0x0000004403447220 */ /* 0x000fc80000410000 */
[----:B------:R-:W-:Y:S02]  /*1ba0*/  @P5 FADD.FTZ R68, R68, R69 ;  /* 0x0000004544445221 */ /* 0x000fe40000010000 */
.L_x_1183:
[----:B------:R-:W-:Y:S05]  /*1bb0*/  BSYNC B2 ;  /* 0x0000000000027941 */ /* 0x000fea0003800000 */
.L_x_1181:
        /* <DEDUP_REMOVED lines=10> */
[----:B------:R-:W-:Y:S01]  /*1c60*/  IMAD.MOV.U32 R68, RZ, RZ, RZ ;  /* 0x000000ffff447224 */ /* 0x000fe200078e00ff */
[----:B------:R-:W-:Y:S05]  /*1c70*/  @!P5 BRA `(.L_x_1186) ;  /* 0x000000900000d947 */ /* 0x000fea0003800000 */
[----:B------:R-:W-:Y:S01]  /*1c80*/  HADD2.F32 R68, -RZ, R54.H1_H1 ;  /* 0x30000036ff447230 */ /* 0x000fe20000004100 */
[----:B------:R-:W-:Y:S05]  /*1c90*/  BRA `(.L_x_1186) ;  /* 0x0000007000007947 */ /* 0x000fea0003800000 */
.L_x_1185:
[----:B------:R-:W-:-:S04]  /*1ca0*/  ISETP.NE.AND P6, PT, R76, RZ, PT ;  /* 0x000000ff4c00720c */ /* 0x000fc80003fc5270 */
[----:B------:R-:W-:-:S05]  /*1cb0*/  FSEL R69, R0, RZ, !P6 ;  /* 0x000000ff00457208 */ /* 0x000fca0007000000 */
[----:B------:R-:W-:Y:S01]  /*1cc0*/  FFMA.FTZ R68, R100, R72, R69 ;  /* 0x0000004864447223 */ /* 0x000fe20000010045 */
[----:B------:R-:W-:-:S03]  /*1cd0*/  @P5 HADD2.F32 R69, -RZ, R54.H1_H1 ;  /* 0x30000036ff455230 */ /* 0x000fc60000004100 */
[----:B------:R-:W-:-:S04]  /*1ce0*/  FADD.FTZ R68, R103, -R68 ;  /* 0x8000004467447221 */ /* 0x000fc80000010000 */
[----:B------:R-:W-:-:S04]  /*1cf0*/  FMUL.FTZ R68, R3, R68 ;  /* 0x0000004403447220 */ /* 0x000fc80000410000 */
[----:B------:R-:W-:Y:S02]  /*1d00*/  @P5 FADD.FTZ R68, R68, R69 ;  /* 0x0000004544445221 */ /* 0x000fe40000010000 */
.L_x_1186:
[----:B------:R-:W-:Y:S05]  /*1d10*/  BSYNC B2 ;  /* 0x0000000000027941 */ /* 0x000fea0003800000 */
.L_x_1184:
        /* <DEDUP_REMOVED lines=12> */
[----:B------:R-:W-:Y:S01]  /*1de0*/  HADD2.F32 R68, -RZ, R55.H0_H0 ;  /* 0x20000037ff447230 */ /* 0x000fe20000004100 */
[----:B------:R-:W-:Y:S05]  /*1df0*/  BRA `(.L_x_1189) ;  /* 0x0000007000007947 */ /* 0x000fea0003800000 */
.L_x_1188:
[----:B------:R-:W-:-:S04]  /*1e00*/  ISETP.NE.AND P6, PT, R76, RZ, PT ;  /* 0x000000ff4c00720c */ /* 0x000fc80003fc5270 */
[----:B------:R-:W-:-:S05]  /*1e10*/  FSEL R69, R0, RZ, !P6 ;  /* 0x000000ff00457208 */ /* 0x000fca0007000000 */
[----:B------:R-:W-:-:S04]  /*1e20*/  FFMA.FTZ R69, R105, R72, R69 ;  /* 0x0000004869457223 */ /* 0x000fc80000010045 */
[----:B------:R-:W-:Y:S01]  /*1e30*/  FADD.FTZ R68, R102, -R69 ;  /* 0x8000004566447221 */ /* 0x000fe20000010000 */
[----:B------:R-:W-:-:S03]  /*1e40*/  @P5 HADD2.F32 R69, -RZ, R55.H0_H0 ;  /* 0x20000037ff455230 */ /* 0x000fc60000004100 */
[----:B------:R-:W-:-:S04]  /*1e50*/  FMUL.FTZ R68, R3, R68 ;  /* 0x0000004403447220 */ /* 0x000fc80000410000 */
[----:B------:R-:W-:Y:S02]  /*1e60*/  @P5 FADD.FTZ R68, R68, R69 ;  /* 0x0000004544445221 */ /* 0x000fe40000010000 */
.L_x_1189:
[----:B------:R-:W-:Y:S05]  /*1e70*/  BSYNC B2 ;  /* 0x0000000000027941 */ /* 0x000fea0003800000 */
.L_x_1187:
        /* <DEDUP_REMOVED lines=12> */
[----:B------:R-:W-:Y:S01]  /*1f40*/  HADD2.F32 R68, -RZ, R55.H1_H1 ;  /* 0x30000037ff447230 */ /* 0x000fe20000004100 */
[----:B------:R-:W-:Y:S05]  /*1f50*/  BRA `(.L_x_1192) ;  /* 0x0000007000007947 */ /* 0x000fea0003800000 */
.L_x_1191:
[----:B------:R-:W-:-:S04]  /*1f60*/  ISETP.NE.AND P6, PT, R76, RZ, PT ;  /* 0x000000ff4c00720c */ /* 0x000fc80003fc5270 */
[----:B------:R-:W-:-:S05]  /*1f70*/  FSEL R69, R0, RZ, !P6 ;  /* 0x000000ff00457208 */ /* 0x000fca0007000000 */
[----:B------:R-:W-:Y:S01]  /*1f80*/  FFMA.FTZ R68, R104, R72, R69 ;  /* 0x0000004868447223 */ /* 0x000fe20000010045 */
[----:B------:R-:W-:-:S03]  /*1f90*/  @P5 HADD2.F32 R69, -RZ, R55.H1_H1 ;  /* 0x30000037ff455230 */ /* 0x000fc60000004100 */
[----:B------:R-:W-:-:S04]  /*1fa0*/  FADD.FTZ R68, R107, -R68 ;  /* 0x800000446b447221 */ /* 0x000fc80000010000 */
[----:B------:R-:W-:-:S04]  /*1fb0*/  FMUL.FTZ R68, R3, R68 ;  /* 0x0000004403447220 */ /* 0x000fc80000410000 */
[----:B------:R-:W-:Y:S02]  /*1fc0*/  @P5 FADD.FTZ R68, R68, R69 ;  /* 0x0000004544445221 */ /* 0x000fe40000010000 */
.L_x_1192:
[----:B------:R-:W-:Y:S05]  /*1fd0*/  BSYNC B2 ;  /* 0x0000000000027941 */ /* 0x000fea0003800000 */
.L_x_1190:
[----:B------:R-:W-:Y:S01]  /*1fe0*/  @P4 FMUL.FTZ R69, R68, c[0x0][0x1ec] ;  /* 0x00007b0044454a20 */ /* 0x000fe20000410000 */
[----:B------:R-:W-:Y:S01]  /*1ff0*/  @P4 LOP3.LUT P5, RZ, R87, 0xff000000, RZ, 0xc0, !PT ;  /* 0xff00000057ff4812 */ /* 0x000fe200078ac0ff */
[----:B------:R-:W-:Y:S01]  /*2000*/  @P4 IMAD.MOV.U32 R75, RZ, RZ, 0x10 ;  /* 0x00000010ff4b4424 */ /* 0x000fe200078e00ff */
[----:B------:R-:W-:Y:S01]  /*2010*/  @P0 MOV R70, 0x10 ;  /* 0x0000001000460802 */ /* 0x000fe20000000f00 */
[----:B------:R-:W-:Y:S01]  /*2020*/  @P4 FMUL.FTZ R69, R69, c[0x0][0x1e8] ;  /* 0x00007a0045454a20 */ /* 0x000fe20000410000 */
[----:B------:R-:W-:-:S03]  /*2030*/  @P0 F2FP.PACK_AB R73, RZ, R68 ;  /* 0x00000044ff49023e */ /* 0x000fc600000000ff */
[----:B------:R-:W-:Y:S01]  /*2040*/  @P0 IMAD.WIDE.U32 R70, R79, R70, c[0x0][0x258] ;  /* 0x000096004f460625 */ /* 0x000fe200078e0046 */
[----:B------:R-:W-:Y:S02]  /*2050*/  @P4 FSEL R69, R69, RZ, P5 ;  /* 0x000000ff45454208 */ /* 0x000fe40002800000 */
[----:B------:R-:W-:Y:S02]  /*2060*/  @P0 PRMT R59, R59, 0x5410, R73 ;  /* 0x000054103b3b0816 */ /* 0x000fe40000000049 */
[----:B------:R-:W-:Y:S01]  /*2070*/  @P4 F2FP.PACK_AB R74, RZ, R69 ;  /* 0x00000045ff4a423e */ /* 0x000fe200000000ff */
[C---:B------:R-:W-:Y:S01]  /*2080*/  @P4 IMAD.WIDE.U32 R68, R2.reuse, R75, c[0x0][0x248] ;  /* 0x0000920002444625 */ /* 0x040fe200078e004b */
[----:B------:R-:W-:Y:S01]  /*2090*/  IADD3 R79, R79, 0x20, RZ ;  /* 0x000000204f4f7810 */ /* 0x000fe20007ffe0ff */
[----:B------:R1:W-:Y:S01]  /*20a0*/  @P0 STG.E.128 [R70.64], R56 ;  /* 0x0000003846000986 */ /* 0x0003e2000c101d04 */
[----:B------:R-:W-:Y:S02]  /*20b0*/  @P4 PRMT R39, R39, 0x5410, R74 ;  /* 0x0000541027274816 */ /* 0x000fe4000000004a */
[----:B------:R-:W-:-:S03]  /*20c0*/  IADD3 R2, R2, 0x20, RZ ;  /* 0x0000002002027810 */ /* 0x000fc60007ffe0ff */
[----:B------:R1:W-:Y:S04]  /*20d0*/  @P4 STG.E.128 [R68.64], R36 ;  /* 0x0000002444004986 */ /* 0x0003e8000c101d04 */
.L_x_1168:
[----:B------:R-:W-:Y:S05]  /*20e0*/  BSYNC B1 ;  /* 0x0000000000017941 */ /* 0x000fea0003800000 */
.L_x_1167:
        /* <DEDUP_REMOVED lines=10> */
[----:B-----5:R-:W-:Y:S01]  /*2190*/  HADD2.F32 R68, -RZ, R20.H0_H0 ;  /* 0x20000014ff447230 */ /* 0x020fe20000004100 */
[----:B------:R-:W-:Y:S05]  /*21a0*/  BRA `(.L_x_1197) ;  /* 0x000000b000007947 */ /* 0x000fea0003800000 */
.L_x_1196:
        /* <DEDUP_REMOVED lines=9> */
[----:B-----5:R-:W-:-:S05]  /*2240*/  @P5 HADD2.F32 R69, -RZ, R20.H0_H0 ;  /* 0x20000014ff455230 */ /* 0x020fca0000004100 */
[----:B------:R-:W-:Y:S02]  /*2250*/  @P5 FADD.FTZ R68, R68, R69 ;  /* 0x0000004544445221 */ /* 0x000fe40000010000 */
.L_x_1197:
[----:B------:R-:W-:Y:S05]  /*2260*/  BSYNC B2 ;  /* 0x0000000000027941 */ /* 0x000fea0003800000 */
.L_x_1195:
        /* <DEDUP_REMOVED lines=16> */
.L_x_1199:
[----:B------:R-:W-:-:S04]  /*2370*/  ISETP.NE.AND P6, PT, R76, RZ, PT ;  /* 0x000000ff4c00720c */ /* 0x000fc80003fc5270 */
[----:B------:R-:W-:-:S05]  /*2380*/  FSEL R69, R0, RZ, !P6 ;  /* 0x000000ff00457208 */ /* 0x000fca0007000000 */
[----:B------:R-:W-:Y:S01]  /*2390*/  FFMA.FTZ R68, R106, R72, R69 ;  /* 0x000000486a447223 */ /* 0x000fe20000010045 */
[----:B------:R-:W-:-:S03]  /*23a0*/  @P5 HADD2.F32 R69, -RZ, R20.H1_H1 ;  /* 0x30000014ff455230 */ /* 0x000fc60000004100 */
[----:B------:R-:W-:-:S04]  /*23b0*/  FADD.FTZ R68, R111, -R68 ;  /* 0x800000446f447221 */ /* 0x000fc80000010000 */
[----:B------:R-:W-:-:S04]  /*23c0*/  FMUL.FTZ R68, R3, R68 ;  /* 0x0000004403447220 */ /* 0x000fc80000410000 */
[----:B------:R-:W-:Y:S02]  /*23d0*/  @P5 FADD.FTZ R68, R68, R69 ;  /* 0x0000004544445221 */ /* 0x000fe40000010000 */
.L_x_1200:
[----:B------:R-:W-:Y:S05]  /*23e0*/  BSYNC B2 ;  /* 0x0000000000027941 */ /* 0x000fea0003800000 */
.L_x_1198:
        /* <DEDUP_REMOVED lines=14> */
.L_x_1202:
[----:B------:R-:W-:-:S04]  /*24d0*/  ISETP.NE.AND P6, PT, R76, RZ, PT ;  /* 0x000000ff4c00720c */ /* 0x000fc80003fc5270 */
[----:B------:R-:W-:-:S05]  /*24e0*/  FSEL R69, R0, RZ, !P6 ;  /* 0x000000ff00457208 */ /* 0x000fca0007000000 */
[----:B------:R-:W-:-:S04]  /*24f0*/  FFMA.FTZ R69, R109, R72, R69 ;  /* 0x000000486d457223 */ /* 0x000fc80000010045 */
[----:B------:R-:W-:Y:S01]  /*2500*/  FADD.FTZ R68, R112, -R69 ;  /* 0x8000004570447221 */ /* 0x000fe20000010000 */
[----:B------:R-:W-:-:S03]  /*2510*/  @P5 HADD2.F32 R69, -RZ, R21.H0_H0 ;  /* 0x20000015ff455230 */ /* 0x000fc60000004100 */
[----:B------:R-:W-:-:S04]  /*2520*/  FMUL.FTZ R68, R3, R68 ;  /* 0x0000004403447220 */ /* 0x000fc80000410000 */
[----:B------:R-:W-:Y:S02]  /*2530*/  @P5 FADD.FTZ R68, R68, R69 ;  /* 0x0000004544445221 */ /* 0x000fe40000010000 */
.L_x_1203:
[----:B------:R-:W-:Y:S05]  /*2540*/  BSYNC B2 ;  /* 0x0000000000027941 */ /* 0x000fea0003800000 */
.L_x_1201:
        /* <DEDUP_REMOVED lines=14> */
.L_x_1205:
[----:B------:R-:W-:-:S04]  /*2630*/  ISETP.NE.AND P6, PT, R76, RZ, PT ;  /* 0x000000ff4c00720c */ /* 0x000fc80003fc5270 */
[----:B------:R-:W-:-:S05]  /*2640*/  FSEL R69, R0, RZ, !P6 ;  /* 0x000000ff00457208 */ /* 0x000fca0007000000 */
[----:B------:R-:W-:Y:S01]  /*2650*/  FFMA.FTZ R68, R110, R72, R69 ;  /* 0x000000486e447223 */ /* 0x000fe20000010045 */
[----:B------:R-:W-:-:S03]  /*2660*/  @P5 HADD2.F32 R69, -RZ, R21.H1_H1 ;  /* 0x30000015ff455230 */ /* 0x000fc60000004100 */
[----:B------:R-:W-:-:S04]  /*2670*/  FADD.FTZ R68, R113, -R68 ;  /* 0x8000004471447221 */ /* 0x000fc80000010000 */
[----:B------:R-:W-:-:S04]  /*2680*/  FMUL.FTZ R68, R3, R68 ;  /* 0x0000004403447220 */ /* 0x000fc80000410000 */
[----:B------:R-:W-:Y:S02]  /*2690*/  @P5 FADD.FTZ R68, R68, R69 ;  /* 0x0000004544445221 */ /* 0x000fe40000010000 */
.L_x_1206:
[----:B------:R-:W-:Y:S05]  /*26a0*/  BSYNC B2 ;  /* 0x0000000000027941 */ /* 0x000fea0003800000 */
.L_x_1204:
        /* <DEDUP_REMOVED lines=14> */
.L_x_1208:
[----:B------:R-:W-:-:S04]  /*2790*/  ISETP.NE.AND P6, PT, R76, RZ, PT ;  /* 0x000000ff4c00720c */ /* 0x000fc80003fc5270 */
[----:B------:R-:W-:-:S05]  /*27a0*/  FSEL R69, R0, RZ, !P6 ;  /* 0x000000ff00457208 */ /* 0x000fca0007000000 */
[----:B------:R-:W-:-:S04]  /*27b0*/  FFMA.FTZ R69, R115, R72, R69 ;  /* 0x0000004873457223 */ /* 0x000fc80000010045 */
[----:B------:R-:W-:Y:S01]  /*27c0*/  FADD.FTZ R68, R114, -R69 ;  /* 0x8000004572447221 */ /* 0x000fe20000010000 */
[----:B------:R-:W-:-:S03]  /*27d0*/  @P5 HADD2.F32 R69, -RZ, R22.H0_H0 ;  /* 0x20000016ff455230 */ /* 0x000fc60000004100 */
[----:B------:R-:W-:-:S04]  /*27e0*/  FMUL.FTZ R68, R3, R68 ;  /* 0x0000004403447220 */ /* 0x000fc80000410000 */
[----:B------:R-:W-:Y:S02]  /*27f0*/  @P5 FADD.FTZ R68, R68, R69 ;  /* 0x0000004544445221 */ /* 0x000fe40000010000 */
.L_x_1209:
[----:B------:R-:W-:Y:S05]  /*2800*/  BSYNC B2 ;  /* 0x0000000000027941 */ /* 0x000fea0003800000 */
.L_x_1207:
        /* <DEDUP_REMOVED lines=14> */
.L_x_1211:
[----:B------:R-:W-:-:S04]  /*28f0*/  ISETP.NE.AND P6, PT, R76, RZ, PT ;  /* 0x000000ff4c00720c */ /* 0x000fc80003fc5270 */
[----:B------:R-:W-:-:S05]  /*2900*/  FSEL R69, R0, RZ, !P6 ;  /* 0x000000ff00457208 */ /* 0x000fca0007000000 */
[----:B------:R-:W-:Y:S01]  /*2910*/  FFMA.FTZ R68, R116, R72, R69 ;  /* 0x0000004874447223 */ /* 0x000fe20000010045 */
[----:B------:R-:W-:-:S03]  /*2920*/  @P5 HADD2.F32 R69, -RZ, R22.H1_H1 ;  /* 0x30000016ff455230 */ /* 0x000fc60000004100 */
[----:B------:R-:W-:-:S04]  /*2930*/  FADD.FTZ R68, R117, -R68 ;  /* 0x8000004475447221 */ /* 0x000fc80000010000 */
[----:B------:R-:W-:-:S04]  /*2940*/  FMUL.FTZ R68, R3, R68 ;  /* 0x0000004403447220 */ /* 0x000fc80000410000 */
[----:B------:R-:W-:Y:S02]  /*2950*/  @P5 FADD.FTZ R68, R68, R69 ;  /* 0x0000004544445221 */ /* 0x000fe40000010000 */
.L_x_1212:
[----:B------:R-:W-:Y:S05]  /*2960*/  BSYNC B2 ;  /* 0x0000000000027941 */ /* 0x000fea0003800000 */
.L_x_1210:
        /* <DEDUP_REMOVED lines=14> */
.L_x_1214:
[----:B------:R-:W-:-:S04]  /*2a50*/  ISETP.NE.AND P6, PT, R76, RZ, PT ;  /* 0x000000ff4c00720c */ /* 0x000fc80003fc5270 */
[----:B------:R-:W-:-:S05]  /*2a60*/  FSEL R69, R0, RZ, !P6 ;  /* 0x000000ff00457208 */ /* 0x000fca0007000000 */
[----:B------:R-:W-:-:S04]  /*2a70*/  FFMA.FTZ R69, R119, R72, R69 ;  /* 0x0000004877457223 */ /* 0x000fc80000010045 */
[----:B------:R-:W-:Y:S01]  /*2a80*/  FADD.FTZ R68, R118, -R69 ;  /* 0x8000004576447221 */ /* 0x000fe20000010000 */
[----:B------:R-:W-:-:S03]  /*2a90*/  @P5 HADD2.F32 R69, -RZ, R23.H0_H0 ;  /* 0x20000017ff455230 */ /* 0x000fc60000004100 */
[----:B------:R-:W-:-:S04]  /*2aa0*/  FMUL.FTZ R68, R3, R68 ;  /* 0x0000004403447220 */ /* 0x000fc80000410000 */
[----:B------:R-:W-:Y:S02]  /*2ab0*/  @P5 FADD.FTZ R68, R68, R69 ;  /* 0x0000004544445221 */ /* 0x000fe40000010000 */
.L_x_1215:
[----:B------:R-:W-:Y:S05]  /*2ac0*/  BSYNC B2 ;  /* 0x0000000000027941 */ /* 0x000fea0003800000 */
.L_x_1213:
        /* <DEDUP_REMOVED lines=14> */
.L_x_1217:
[----:B------:R-:W-:-:S04]  /*2bb0*/  ISETP.NE.AND P3, PT, R76, RZ, PT ;  /* 0x000000ff4c00720c */ /* 0x000fc80003f65270 */
[----:B------:R-:W-:-:S05]  /*2bc0*/  FSEL R69, R0, RZ, !P3 ;  /* 0x000000ff00457208 */ /* 0x000fca0005800000 */
[----:B------:R-:W-:-:S04]  /*2bd0*/  FFMA.FTZ R69, R121, R72, R69 ;  /* 0x0000004879457223 */ /* 0x000fc80000010045 */
[----:B------:R-:W-:Y:S01]  /*2be0*/  FADD.FTZ R0, R120, -R69 ;  /* 0x8000004578007221 */ /* 0x000fe20000010000 */
[----:B------:R-:W-:-:S03]  /*2bf0*/  @P5 HADD2.F32 R69, -RZ, R23.H1_H1 ;  /* 0x30000017ff455230 */ /* 0x000fc60000004100 */
[----:B------:R-:W-:-:S04]  /*2c00*/  FMUL.FTZ R0, R3, R0 ;  /* 0x0000000003007220 */ /* 0x000fc80000410000 */
[----:B------:R-:W-:Y:S02]  /*2c10*/  @P5 FADD.FTZ R0, R0, R69 ;  /* 0x0000004500005221 */ /* 0x000fe40000010000 */
.L_x_1218:
[----:B------:R-:W-:Y:S05]  /*2c20*/  BSYNC B2 ;  /* 0x0000000000027941 */ /* 0x000fea0003800000 */
.L_x_1216:
[----:B------:R-:W-:Y:S01]  /*2c30*/  @P4 FMUL.FTZ R3, R0, c[0x0][0x1ec] ;  /* 0x00007b0000034a20 */ /* 0x000fe20000410000 */
[----:B------:R-:W-:Y:S02]  /*2c40*/  @P4 LOP3.LUT P3, RZ, R89, 0xff000000, RZ, 0xc0, !PT ;  /* 0xff00000059ff4812 */ /* 0x000fe4000786c0ff */
[----:B------:R-:W-:Y:S01]  /*2c50*/  @P0 MOV R68, 0x10 ;  /* 0x0000001000440802 */ /* 0x000fe20000000f00 */
[----:B------:R-:W-:Y:S01]  /*2c60*/  @P4 FMUL.FTZ R3, R3, c[0x0][0x1e8] ;  /* 0x00007a0003034a20 */ /* 0x000fe20000410000 */
[----:B------:R-:W-:Y:S02]  /*2c70*/  @P4 MOV R71, 0x10 ;  /* 0x0000001000474802 */ /* 0x000fe40000000f00 */
[----:B------:R-:W-:Y:S01]  /*2c80*/  @P0 F2FP.PACK_AB R0, RZ, R0 ;  /* 0x00000000ff00023e */ /* 0x000fe200000000ff */
[----:B------:R-:W-:Y:S01]  /*2c90*/  @P0 IMAD.WIDE.U32 R68, R79, R68, c[0x0][0x258] ;  /* 0x000096004f440625 */ /* 0x000fe200078e0044 */
[----:B------:R-:W-:Y:S02]  /*2ca0*/  @P4 FSEL R3, R3, RZ, P3 ;  /* 0x000000ff03034208 */ /* 0x000fe40001800000 */
[----:B------:R-:W-:-:S02]  /*2cb0*/  @P0 PRMT R59, R59, 0x5410, R0 ;  /* 0x000054103b3b0816 */ /* 0x000fc40000000000 */
[----:B------:R-:W-:Y:S01]  /*2cc0*/  @P4 F2FP.PACK_AB R70, RZ, R3 ;  /* 0x00000003ff46423e */ /* 0x000fe200000000ff */
[----:B------:R-:W-:Y:S02]  /*2cd0*/  @P4 IMAD.WIDE.U32 R2, R2, R71, c[0x0][0x248] ;  /* 0x0000920002024625 */ /* 0x000fe400078e0047 */
[----:B------:R1:W-:Y:S01]  /*2ce0*/  @P0 STG.E.128 [R68.64], R56 ;  /* 0x0000003844000986 */ /* 0x0003e2000c101d04 */
[----:B------:R-:W-:-:S05]  /*2cf0*/  @P4 PRMT R39, R39, 0x5410, R70 ;  /* 0x0000541027274816 */ /* 0x000fca0000000046 */
[----:B------:R1:W-:Y:S02]  /*2d00*/  @P4 STG.E.128 [R2.64], R36 ;  /* 0x0000002402004986 */ /* 0x0003e4000c101d04 */
.L_x_1194:
[----:B------:R-:W-:Y:S05]  /*2d10*/  BSYNC B1 ;  /* 0x0000000000017941 */ /* 0x000fea0003800000 */
.L_x_1193:
[----:B------:R-:W-:-:S05]  /*2d20*/  MOV R0, c[0x0][0x160] ;  /* 0x0000580000007a02 */ /* 0x000fca0000000f00 */
[----:B------:R-:W-:-:S05]  /*2d30*/  IMAD R77, R0, 0x4, R77 ;  /* 0x00000004004d7824 */ /* 0x000fca00078e024d */
[----:B------:R-:W-:-:S13]  /*2d40*/  ISETP.GE.AND P0, PT, R77, c[0x0][0x164], PT ;  /* 0x000059004d007a0c */ /* 0x000fda0003f06270 */
[----:B012--5:R-:W-:Y:S01]  /*2d50*/  @P0 CALL.REL.NOINC `(.L_x_1157) ;  /* 0x0000001000000944 */ /* 0x027fe20003c00000 */
[----:B------:R-:W-:Y:S05]  /*2d60*/  BRA `(.L_x_1219) ;  /* 0xffffd63000007947 */ /* 0x000fea000383ffff */
.L_x_1157:
[----:B0-----:R-:W-:Y:S05]  /*2d70*/  BSYNC B0 ;  /* 0x0000000000007941 */ /* 0x001fea0003800000 */
.L_x_1156:
[----:B------:R-:W-:Y:S01]  /*2d80*/  SHF.R.U32.HI R0, RZ, 0x5, R78 ;  /* 0x00000005ff007819 */ /* 0x000fe2000001164e */
[----:B------:R-:W-:Y:S01]  /*2d90*/  WARPSYNC 0xffffffff ;  /* 0xffffffff00007948 */ /* 0x000fe20003800000 */
[----:B------:R-:W-:Y:S01]  /*2da0*/  LOP3.LUT R2, R78, 0x1f, RZ, 0xc0, !PT ;  /* 0x0000001f4e027812 */ /* 0x000fe200078ec0ff */
[----:B------:R-:W0:Y:S01]  /*2db0*/  S2R R19, SR_CTAID.X ;  /* 0x0000000000137919 */ /* 0x000e220000002500 */
[----:B------:R-:W-:Y:S02]  /*2dc0*/  SHF.L.U32 R3, R0, 0x6, RZ ;  /* 0x0000000600037819 */ /* 0x000fe400000006ff */
[----:B------:R-:W-:Y:S02]  /*2dd0*/  IADD3 R18, -R78, 0x7f, RZ ;  /* 0x0000007f4e127810 */ /* 0x000fe40007ffe1ff */
[----:B------:R-:W-:-:S04]  /*2de0*/  LOP3.LUT R0, R3, 0xffffffc0, R2, 0xe2, !PT ;  /* 0xffffffc003007812 */ /* 0x000fc800078ee202 */
[----:B------:R-:W-:-:S05]  /*2df0*/  SHF.L.U32 R0, R0, 0x5, RZ ;  /* 0x0000000500007819 */ /* 0x000fca00000006ff */
        /* <DEDUP_REMOVED lines=57> */
[----:B------:R-:W-:-:S02]  /*3190*/  @P3 IADD3 R14, P4, R14, 0x200, RZ ;  /* 0x000002000e0e3810 */ /* 0x000fc40007f9e0ff */
[----:B------:R-:W-:Y:S02]  /*31a0*/  @P3 MOV R4, R12 ;  /* 0x0000000c00043202 */ /* 0x000fe40000000f00 */
[----:B------:R-:W-:Y:S01]  /*31b0*/  @P3 MOV R3, R37 ;  /* 0x0000002500033202 */ /* 0x000fe20000000f00 */
[----:B------:R-:W0:Y:S01]  /*31c0*/  LDS R18, [R78.X4] ;  /* 0x000000004e127984 */ /* 0x000e220000004800 */
[----:B------:R-:W-:Y:S01]  /*31d0*/  @P3 IMAD.X R37, RZ, RZ, R37, P4 ;  /* 0x000000ffff253224 */ /* 0x000fe200020e0625 */
[----:B------:R-:W-:Y:S02]  /*31e0*/  @P2 MOV R6, R14 ;  /* 0x0000000e00062202 */ /* 0x000fe40000000f00 */
        /* <DEDUP_REMOVED lines=27> */
[----:B------:R-:W-:Y:S01]  /*33a0*/  @P2 IMAD.MOV.U32 R9, RZ, RZ, R21 ;  /* 0x000000ffff092224 */ /* 0x000fe200078e0015 */
[----:B------:R-:W-:Y:S01]  /*33b0*/  @P2 IADD3 R12, P5, R12, 0x200, RZ ;  /* 0x000002000c0c2810 */ /* 0x000fe20007fbe0ff */
[----:B------:R-:W-:Y:S02]  /*33c0*/  FADD.FTZ R0, RZ, R0 ;  /* 0x00000000ff007221 */ /* 0x000fe40000010000 */
        /* <DEDUP_REMOVED lines=13> */
[----:B------:R-:W-:Y:S01]  /*34a0*/  @P1 MOV R3, R37 ;  /* 0x0000002500031202 */ /* 0x000fe20000000f00 */
[----:B------:R-:W-:Y:S01]  /*34b0*/  @P1 IMAD.MOV.U32 R4, RZ, RZ, R12 ;  /* 0x000000ffff041224 */ /* 0x000fe200078e000c */
[----:B------:R-:W-:Y:S01]  /*34c0*/  @P1 IADD3 R14, P3, R14, 0x200, RZ ;  /* 0x000002000e0e1810 */ /* 0x000fe20007f7e0ff */
[----:B------:R-:W-:Y:S01]  /*34d0*/  @P2 STG.E [R6.64], R19 ;  /* 0x0000001306002986 */ /* 0x000fe2000c101904 */
[----:B------:R-:W-:Y:S01]  /*34e0*/  @P1 MOV R5, R21 ;  /* 0x0000001500051202 */ /* 0x000fe20000000f00 */
        /* <DEDUP_REMOVED lines=8> */
[----:B0-----:R-:W-:Y:S01]  /*3570*/  MOV R2, R14 ;  /* 0x0000000e00027202 */ /* 0x001fe20000000f00 */
[----:B------:R-:W-:Y:S01]  /*3580*/  IMAD.MOV.U32 R3, RZ, RZ, R37 ;  /* 0x000000ffff037224 */ /* 0x000fe200078e0025 */
[----:B-1----:R-:W-:-:S02]  /*3590*/  MOV R4, R12 ;  /* 0x0000000c00047202 */ /* 0x002fc40000000f00 */
[----:B------:R-:W-:Y:S01]  /*35a0*/  MOV R5, R21 ;  /* 0x0000001500057202 */ /* 0x000fe20000000f00 */
[----:B------:R-:W-:Y:S06]  /*35b0*/  @!P0 EXIT ;  /* 0x000000000000894d */ /* 0x000fec0003800000 */
[----:B------:R-:W-:Y:S04]  /*35c0*/  STG.E [R2.64], R35 ;  /* 0x0000002302007986 */ /* 0x000fe8000c101904 */
[----:B------:R-:W-:Y:S01]  /*35d0*/  STG.E [R4.64], R13 ;  /* 0x0000000d04007986 */ /* 0x000fe2000c101904 */
[----:B------:R-:W-:Y:S05]  /*35e0*/  EXIT ;  /* 0x000000000000794d */ /* 0x000fea0003800000 */
.L_x_1165:
[----:B------:R-:W-:Y:S01]  /*35f0*/  HFMA2.MMA R70, -RZ, RZ, 0, 5.9604644775390625e-08 ;  /* 0x00000001ff467435 */ /* 0x000fe200000001ff */
[----:B------:R-:W-:Y:S01]  /*3600*/  MOV R73, R82 ;  /* 0x0000005200497202 */ /* 0x000fe20000000f00 */
[----:B------:R-:W-:Y:S01]  /*3610*/  IMAD.MOV.U32 R0, RZ, RZ, 0x1f ;  /* 0x0000001fff007424 */ /* 0x000fe200078e00ff */
[----:B------:R-:W-:Y:S02]  /*3620*/  MOV R71, 0xffffffff ;  /* 0xffffffff00477802 */ /* 0x000fe40000000f00 */
[----:B-1----:R-:W-:-:S02]  /*3630*/  MOV R68, 0x3650 ;  /* 0x0000365000447802 */ /* 0x002fc40000000f00 */
[----:B0----5:R-:W-:Y:S05]  /*3640*/  CALL.REL.NOINC `($__internal_31_$__cuda_sm70_shflsync_bfly_p) ;  /* 0x0000046000007944 */ /* 0x021fea0003c00000 */
[----:B-1----:R-:W-:Y:S01]  /*3650*/  MOV R75, R71 ;  /* 0x00000047004b7202 */ /* 0x002fe20000000f00 */
[----:B0-----:R-:W-:Y:S05]  /*3660*/  BRA `(.L_x_1220) ;  /* 0xffffdc5000007947 */ /* 0x001fea000383ffff */
.L_x_1166:
[----:B------:R-:W-:Y:S01]  /*3670*/  HFMA2.MMA R70, -RZ, RZ, 0, 5.9604644775390625e-08 ;  /* 0x00000001ff467435 */ /* 0x000fe200000001ff */
[----:B------:R-:W-:Y:S01]  /*3680*/  MOV R73, R122 ;  /* 0x0000007a00497202 */ /* 0x000fe20000000f00 */
[----:B------:R-:W-:Y:S01]  /*3690*/  IMAD.MOV.U32 R0, RZ, RZ, 0x1f ;  /* 0x0000001fff007424 */ /* 0x000fe200078e00ff */
[----:B------:R-:W-:-:S02]  /*36a0*/  MOV R71, 0xffffffff ;  /* 0xffffffff00477802 */ /* 0x000fc40000000f00 */
[----:B-1----:R-:W-:Y:S02]  /*36b0*/  MOV R68, 0x36d0 ;  /* 0x000036d000447802 */ /* 0x002fe40000000f00 */
[----:B0-23-5:R-:W-:Y:S05]  /*36c0*/  CALL.REL.NOINC `($__internal_31_$__cuda_sm70_shflsync_bfly_p) ;  /* 0x000003e000007944 */ /* 0x02dfea0003c00000 */
[----:B------:R-:W-:Y:S01]  /*36d0*/  FADD.FTZ R75, R75, R82 ;  /* 0x000000524b4b7221 */ /* 0x000fe20000010000 */
[----:B0-----:R-:W-:Y:S01]  /*36e0*/  HFMA2.MMA R70, -RZ, RZ, 0, 1.1920928955078125e-07 ;  /* 0x00000002ff467435 */ /* 0x001fe200000001ff */
[----:B-1----:R-:W-:Y:S01]  /*36f0*/  FADD.FTZ R122, R122, R71 ;  /* 0x000000477a7a7221 */ /* 0x002fe20000010000 */
[----:B------:R-:W-:Y:S01]  /*3700*/  MOV R0, 0x1f ;  /* 0x0000001f00007802 */ /* 0x000fe20000000f00 */
[----:B------:R-:W-:Y:S01]  /*3710*/  IMAD.MOV.U32 R73, RZ, RZ, R75 ;  /* 0x000000ffff497224 */ /* 0x000fe200078e004b */
[----:B------:R-:W-:Y:S02]  /*3720*/  MOV R71, 0xffffffff ;  /* 0xffffffff00477802 */ /* 0x000fe40000000f00 */
[----:B------:R-:W-:Y:S02]  /*3730*/  MOV R68, 0x3750 ;  /* 0x0000375000447802 */ /* 0x000fe40000000f00 */
[----:B------:R-:W-:Y:S05]  /*3740*/  CALL.REL.NOINC `($__internal_31_$__cuda_sm70_shflsync_bfly_p) ;  /* 0x0000036000007944 */ /* 0x000fea0003c00000 */
[----:B0-----:R-:W-:Y:S01]  /*3750*/  HFMA2.MMA R70, -RZ, RZ, 0, 1.1920928955078125e-07 ;  /* 0x00000002ff467435 */ /* 0x001fe200000001ff */
[----:B-1----:R-:W-:Y:S01]  /*3760*/  MOV R72, R71 ;  /* 0x0000004700487202 */ /* 0x002fe20000000f00 */
[----:B------:R-:W-:Y:S01]  /*3770*/  IMAD.MOV.U32 R71, RZ, RZ, -0x1 ;  /* 0xffffffffff477424 */ /* 0x000fe200078e00ff */
[----:B------:R-:W-:-:S02]  /*3780*/  MOV R73, R122 ;  /* 0x0000007a00497202 */ /* 0x000fc40000000f00 */
[----:B------:R-:W-:Y:S02]  /*3790*/  MOV R0, 0x1f ;  /* 0x0000001f00007802 */ /* 0x000fe40000000f00 */
[----:B------:R-:W-:Y:S02]  /*37a0*/  MOV R68, 0x37c0 ;  /* 0x000037c000447802 */ /* 0x000fe40000000f00 */
[----:B------:R-:W-:Y:S05]  /*37b0*/  CALL.REL.NOINC `($__internal_31_$__cuda_sm70_shflsync_bfly_p) ;  /* 0x000002f000007944 */ /* 0x000fea0003c00000 */
[----:B------:R-:W-:Y:S01]  /*37c0*/  FADD.FTZ R75, R72, R75 ;  /* 0x0000004b484b7221 */ /* 0x000fe20000010000 */
[----:B0-----:R-:W-:Y:S01]  /*37d0*/  HFMA2.MMA R70, -RZ, RZ, 0, 2.384185791015625e-07 ;  /* 0x00000004ff467435 */ /* 0x001fe200000001ff */
[----:B-1----:R-:W-:Y:S01]  /*37e0*/  FADD.FTZ R122, R122, R71 ;  /* 0x000000477a7a7221 */ /* 0x002fe20000010000 */
[----:B------:R-:W-:Y:S02]  /*37f0*/  MOV R0, 0x1f ;  /* 0x0000001f00007802 */ /* 0x000fe40000000f00 */
[----:B------:R-:W-:Y:S02]  /*3800*/  MOV R71, 0xffffffff ;  /* 0xffffffff00477802 */ /* 0x000fe40000000f00 */
[----:B------:R-:W-:Y:S02]  /*3810*/  MOV R73, R75 ;  /* 0x0000004b00497202 */ /* 0x000fe40000000f00 */
[----:B------:R-:W-:-:S02]  /*3820*/  MOV R68, 0x3840 ;  /* 0x0000384000447802 */ /* 0x000fc40000000f00 */
[----:B------:R-:W-:Y:S05]  /*3830*/  CALL.REL.NOINC `($__internal_31_$__cuda_sm70_shflsync_bfly_p) ;  /* 0x0000027000007944 */ /* 0x000fea0003c00000 */
[----:B0-----:R-:W-:Y:S01]  /*3840*/  HFMA2.MMA R70, -RZ, RZ, 0, 2.384185791015625e-07 ;  /* 0x00000004ff467435 */ /* 0x001fe200000001ff */
[----:B-1----:R-:W-:Y:S01]  /*3850*/  IMAD.MOV.U32 R72, RZ, RZ, R71 ;  /* 0x000000ffff487224 */ /* 0x002fe200078e0047 */
[----:B------:R-:W-:-:S02]  /*3860*/  MOV R73, R122 ;  /* 0x0000007a00497202 */ /* 0x000fc40000000f00 */
[----:B------:R-:W-:Y:S02]  /*3870*/  MOV R0, 0x1f ;  /* 0x0000001f00007802 */ /* 0x000fe40000000f00 */
[----:B------:R-:W-:Y:S02]  /*3880*/  MOV R71, 0xffffffff ;  /* 0xffffffff00477802 */ /* 0x000fe40000000f00 */
[----:B------:R-:W-:Y:S02]  /*3890*/  MOV R68, 0x38b0 ;  /* 0x000038b000447802 */ /* 0x000fe40000000f00 */
[----:B------:R-:W-:Y:S05]  /*38a0*/  CALL.REL.NOINC `($__internal_31_$__cuda_sm70_shflsync_bfly_p) ;  /* 0x0000020000007944 */ /* 0x000fea0003c00000 */
[----:B------:R-:W-:Y:S01]  /*38b0*/  FADD.FTZ R75, R72, R75 ;  /* 0x0000004b484b7221 */ /* 0x000fe20000010000 */
[----:B0-----:R-:W-:Y:S01]  /*38c0*/  HFMA2.MMA R0, -RZ, RZ, 0, 1.847743988037109375e-06 ;  /* 0x0000001fff007435 */ /* 0x001fe200000001ff */
[----:B-1----:R-:W-:Y:S01]  /*38d0*/  FADD.FTZ R74, R122, R71 ;  /* 0x000000477a4a7221 */ /* 0x002fe20000010000 */
[----:B------:R-:W-:Y:S01]  /*38e0*/  MOV R71, 0xffffffff ;  /* 0xffffffff00477802 */ /* 0x000fe20000000f00 */
[----:B------:R-:W-:Y:S01]  /*38f0*/  IMAD.MOV.U32 R70, RZ, RZ, 0x8 ;  /* 0x00000008ff467424 */ /* 0x000fe200078e00ff */
[----:B------:R-:W-:Y:S02]  /*3900*/  MOV R73, R75 ;  /* 0x0000004b00497202 */ /* 0x000fe40000000f00 */
[----:B------:R-:W-:-:S02]  /*3910*/  MOV R68, 0x3930 ;  /* 0x0000393000447802 */ /* 0x000fc40000000f00 */
[----:B------:R-:W-:Y:S05]  /*3920*/  CALL.REL.NOINC `($__internal_31_$__cuda_sm70_shflsync_bfly_p) ;  /* 0x0000018000007944 */ /* 0x000fea0003c00000 */
[----:B0-----:R-:W-:Y:S01]  /*3930*/  HFMA2.MMA R70, -RZ, RZ, 0, 4.76837158203125e-07 ;  /* 0x00000008ff467435 */ /* 0x001fe200000001ff */
[----:B-1----:R-:W-:Y:S01]  /*3940*/  MOV R72, R71 ;  /* 0x0000004700487202 */ /* 0x002fe20000000f00 */
[----:B------:R-:W-:Y:S01]  /*3950*/  IMAD.MOV.U32 R73, RZ, RZ, R74 ;  /* 0x000000ffff497224 */ /* 0x000fe200078e004a */
[----:B------:R-:W-:-:S02]  /*3960*/  MOV R0, 0x1f ;  /* 0x0000001f00007802 */ /* 0x000fc40000000f00 */
[----:B------:R-:W-:Y:S02]  /*3970*/  MOV R71, 0xffffffff ;  /* 0xffffffff00477802 */ /* 0x000fe40000000f00 */
[----:B------:R-:W-:Y:S02]  /*3980*/  MOV R68, 0x39a0 ;  /* 0x000039a000447802 */ /* 0x000fe40000000f00 */
[----:B------:R-:W-:Y:S05]  /*3990*/  CALL.REL.NOINC `($__internal_31_$__cuda_sm70_shflsync_bfly_p) ;  /* 0x0000011000007944 */ /* 0x000fea0003c00000 */
[----:B------:R-:W-:Y:S01]  /*39a0*/  FADD.FTZ R72, R72, R75 ;  /* 0x0000004b48487221 */ /* 0x000fe20000010000 */
[----:B0-----:R-:W-:Y:S01]  /*39b0*/  HFMA2.MMA R70, -RZ, RZ, 0, 9.5367431640625e-07 ;  /* 0x00000010ff467435 */ /* 0x001fe200000001ff */
[----:B-1----:R-:W-:Y:S01]  /*39c0*/  FADD.FTZ R74, R74, R71 ;  /* 0x000000474a4a7221 */ /* 0x002fe20000010000 */
[----:B------:R-:W-:Y:S01]  /*39d0*/  MOV R71, 0xffffffff ;  /* 0xffffffff00477802 */ /* 0x000fe20000000f00 */
[----:B------:R-:W-:Y:S01]  /*39e0*/  IMAD.MOV.U32 R0, RZ, RZ, 0x1f ;  /* 0x0000001fff007424 */ /* 0x000fe200078e00ff */
[----:B------:R-:W-:Y:S02]  /*39f0*/  MOV R73, R72 ;  /* 0x0000004800497202 */ /* 0x000fe40000000f00 */
[----:B------:R-:W-:Y:S02]  /*3a00*/  MOV R68, 0x3a20 ;  /* 0x00003a2000447802 */ /* 0x000fe40000000f00 */
[----:B------:R-:W-:Y:S05]  /*3a10*/  CALL.REL.NOINC `($__internal_31_$__cuda_sm70_shflsync_bfly_p) ;  /* 0x0000009000007944 */ /* 0x000fea0003c00000 */
[----:B0-----:R-:W-:Y:S01]  /*3a20*/  HFMA2.MMA R0, -RZ, RZ, 0, 1.847743988037109375e-06 ;  /* 0x0000001fff007435 */ /* 0x001fe200000001ff */
[----:B-1----:R-:W-:Y:S01]  /*3a30*/  MOV R75, R71 ;  /* 0x00000047004b7202 */ /* 0x002fe20000000f00 */
[----:B------:R-:W-:Y:S01]  /*3a40*/  IMAD.MOV.U32 R70, RZ, RZ, 0x10 ;  /* 0x00000010ff467424 */ /* 0x000fe200078e00ff */
[----:B------:R-:W-:-:S02]  /*3a50*/  MOV R73, R74 ;  /* 0x0000004a00497202 */ /* 0x000fc40000000f00 */
[----:B------:R-:W-:Y:S02]  /*3a60*/  MOV R71, 0xffffffff ;  /* 0xffffffff00477802 */ /* 0x000fe40000000f00 */
[----:B------:R-:W-:Y:S02]  /*3a70*/  MOV R68, 0x3a90 ;  /* 0x00003a9000447802 */ /* 0x000fe40000000f00 */
[----:B------:R-:W-:Y:S05]  /*3a80*/  CALL.REL.NOINC `($__internal_31_$__cuda_sm70_shflsync_bfly_p) ;  /* 0x0000002000007944 */ /* 0x000fea0003c00000 */
[----:B-1----:R-:W-:Y:S01]  /*3a90*/  MOV R69, R71 ;  /* 0x0000004700457202 */ /* 0x002fe20000000f00 */
[----:B0-----:R-:W-:Y:S05]  /*3aa0*/  BRA `(.L_x_1221) ;  /* 0xffffd93000007947 */ /* 0x001fea000383ffff */
        .weak           $__internal_31_$__cuda_sm70_shflsync_bfly_p
        .type           $__internal_31_$__cuda_sm70_shflsync_bfly_p,@function
        .size           $__internal_31_$__cuda_sm70_shflsync_bfly_p,(.L_x_7209 - $__internal_31_$__cuda_sm70_shflsync_bfly_p)
$__internal_31_$__cuda_sm70_shflsync_bfly_p:
[----:B------:R-:W-:Y:S01]  /*3ab0*/  HFMA2.MMA R69, -RZ, RZ, 0, 0 ;  /* 0x00000000ff457435 */ /* 0x000fe200000001ff */
[----:B------:R-:W-:Y:S04]  /*3ac0*/  WARPSYNC R71 ;  /* 0x0000004700007348 */ /* 0x000fe80003800000 */
[----:B------:R0:W1:Y:S01]  /*3ad0*/  SHFL.BFLY PT, R71, R73, R70, R0 ;  /* 0x0c00004649477389 */ /* 0x00006200000e0000 */
[----:B------:R-:W-:Y:S05]  /*3ae0*/  RET.REL.NODEC R68 `(_ZN10layer_norm13ln_bwd_kernelINS_13Kernel_traitsI6__halfS2_S2_S2_fjLj512ELj1ELj4ELj1ELj16ENS_18Kernel_traits_baseILj512ES2_S2_S2_S2_fjLj128EEEEELb1ELb0ELb1ELb0EEEvNS_9BwdParamsE) ;  /* 0xffffc51044007950 */ /* 0x000fea0003c3ffff */
.L_x_1222:
        /* <DEDUP_REMOVED lines=9> */
.L_x_7209:


//--------------------- .text._ZN10layer_norm22ln_bwd_finalize_kernelINS_22Kernel_traits_finalizeILj512E6__halfS2_S2_S2_fjLb0ELj1024ELj4ENS_18Kernel_traits_baseILj512ES2_S2_S2_S2_fjLj1024EEEEELb0ELb1EEEvNS_9BwdParamsE --------------------------
	.section	.text._ZN10layer_norm22ln_bwd_finalize_kernelINS_22Kernel_traits_finalizeILj512E6__halfS2_S2_S2_fjLb0ELj1024ELj4ENS_18Kernel_traits_baseILj512ES2_S2_S2_S2_fjLj1024EEEEELb0ELb1EEEvNS_9BwdParamsE,"ax",@progbits
	.sectioninfo	@"SHI_REGISTERS=32"
	.align	128
        .global         _ZN10layer_norm22ln_bwd_finalize_kernelINS_22Kernel_traits_finalizeILj512E6__halfS2_S2_S2_fjLb0ELj1024ELj4ENS_18Kernel_traits_baseILj512ES2_S2_S2_S2_fjLj1024EEEEELb0ELb1EEEvNS_9BwdParamsE
        .type           _ZN10layer_norm22ln_bwd_finalize_kernelINS_22Kernel_traits_finalizeILj512E6__halfS2_S2_S2_fjLb0ELj1024ELj4ENS_18Kernel_traits_baseILj512ES2_S2_S2_S2_fjLj1024EEEEELb0ELb1EEEvNS_9BwdParamsE,@function
        .size           _ZN10layer_norm22ln_bwd_finalize_kernelINS_22Kernel_traits_finalizeILj512E6__halfS2_S2_S2_fjLb0ELj1024ELj4ENS_18Kernel_traits_baseILj512ES2_S2_S2_S2_fjLj1024EEEEELb0ELb1EEEvNS_9BwdParamsE,(.L_x_7210 - _ZN10layer_norm22ln_bwd_finalize_kernelINS_22Kernel_traits_finalizeILj512E6__halfS2_S2_S2_fjLb0ELj1024ELj4ENS_18Kernel_traits_baseILj512ES2_S2_S2_S2_fjLj1024EEEEELb0ELb1EEEvNS_9BwdParamsE)
        .other          _ZN10layer_norm22ln_bwd_finalize_kernelINS_22Kernel_traits_finalizeILj512E6__halfS2_S2_S2_fjLb0ELj1024ELj4ENS_18Kernel_traits_baseILj512ES2_S2_S2_S2_fjLj1024EEEEELb0ELb1EEEvNS_9BwdParamsE,@"STO_CUDA_ENTRY STV_DEFAULT"
_ZN10layer_norm22ln_bwd_finalize_kernelINS_22Kernel_traits_finalizeILj512E6__halfS2_S2_S2_fjLb0ELj1024ELj4ENS_18Kernel_traits_baseILj512ES2_S2_S2_S2_fjLj1024EEEEELb0ELb1EEEvNS_9BwdParamsE:
.text._ZN10layer_norm22ln_bwd_finalize_kernelINS_22Kernel_traits_finalizeILj512E6__halfS2_S2_S2_fjLb0ELj1024ELj4ENS_18Kernel_traits_baseILj512ES2_S2_S2_S2_fjLj1024EEEEELb0ELb1EEEvNS_9BwdParamsE:
        /* <DEDUP_REMOVED lines=19> */
.L_x_1235:
        /* <DEDUP_REMOVED lines=27> */
.L_x_1227:
        /* <DEDUP_REMOVED lines=35> */
.L_x_1226:
[----:B------:R-:W-:Y:S05]  /*0510*/  BSYNC B1 ;  /* 0x0000000000017941 */ /* 0x000fea0003800000 */
.L_x_1225:
        /* <DEDUP_REMOVED lines=23> */
.L_x_1229:
[----:B------:R-:W-:Y:S05]  /*0690*/  BSYNC B1 ;  /* 0x0000000000017941 */ /* 0x000fea0003800000 */
.L_x_1228:
        /* <DEDUP_REMOVED lines=10> */
.L_x_1224:
[----:B------:R-:W-:Y:S05]  /*0740*/  BSYNC B0 ;  /* 0x0000000000007941 */ /* 0x000fea0003800000 */
.L_x_1223:
        /* <DEDUP_REMOVED lines=11> */
.L_x_1236:
        /* <DEDUP_REMOVED lines=18> */
.L_x_1237:
[----:B------:R-:W-:Y:S01]  /*0920*/  @!P1 SHF.R.U32.HI R2, RZ, 0x3, R0 ;  /* 0x00000003ff029819 */ /* 0x000fe20000011600 */
[----:B---3--:R-:W-:Y:S02]  /*0930*/  FADD.FTZ R5, R5, R10 ;  /* 0x0000000a05057221 */ /* 0x008fe40000010000 */
[----:B--2---:R-:W-:Y:S01]  /*0940*/  FADD.FTZ R7, R7, R4 ;  /* 0x0000000407077221 */ /* 0x004fe20000010000 */
[----:B------:R-:W-:-:S05]  /*0950*/  @!P1 LOP3.LUT R2, R2, 0x1ffffffc, RZ, 0xc0, !PT ;  /* 0x1ffffffc02029812 */ /* 0x000fca00078ec0ff */
[----:B------:R2:W-:Y:S04]  /*0960*/  @!P1 STS [R2+0x2000], R5 ;  /* 0x0020000502009388 */ /* 0x0005e80000000800 */
[----:B------:R2:W-:Y:S02]  /*0970*/  @!P1 STS [R2+0x2080], R7 ;  /* 0x0020800702009388 */ /* 0x0005e40000000800 */
.L_x_1230:
[----:B0-----:R-:W-:Y:S01]  /*0980*/  WARPSYNC 0xffffffff ;  /* 0xffffffff00007948 */ /* 0x001fe20003800000 */
[----:B------:R-:W-:Y:S06]  /*0990*/  BAR.SYNC.DEFER_BLOCKING 0x0 ;  /* 0x0000000000007b1d */ /* 0x000fec0000010000 */
[----:B------:R-:W-:Y:S01]  /*09a0*/  BSSY B0, `(.L_x_1233) ;  /* 0x000000b000007945 */ /* 0x000fe20003800000 */
[----:B------:R-:W-:Y:S05]  /*09b0*/  @!P0 BRA `(.L_x_1234) ;  /* 0x0000009000008947 */ /* 0x000fea0003800000 */
[----:B--2---:R-:W0:Y:S01]  /*09c0*/  LDS.64 R2, [R16.X8+0x2000] ;  /* 0x0020000010027984 */ /* 0x004e220000008a00 */
[----:B------:R-:W-:-:S03]  /*09d0*/  HFMA2.MMA R6, -RZ, RZ, 0, 2.384185791015625e-07 ;  /* 0x00000004ff067435 */ /* 0x000fc600000001ff */
[----:B-1----:R-:W1:Y:S01]  /*09e0*/  LDS.64 R4, [R16.X8+0x2080] ;  /* 0x0020800010047984 */ /* 0x002e620000008a00 */
[----:B0-----:R-:W-:-:S06]  /*09f0*/  F2FP.PACK_AB R7, R3, R2 ;  /* 0x000000020307723e */ /* 0x001fcc00000000ff */
[----:B------:R-:W-:Y:S01]  /*0a00*/  IMAD.WIDE.U32 R2, R19, R6, c[0x0][0x268] ;  /* 0x00009a0013027625 */ /* 0x000fe200078e0006 */
[----:B-1----:R-:W-:-:S03]  /*0a10*/  F2FP.PACK_AB R9, R5, R4 ;  /* 0x000000040509723e */ /* 0x002fc600000000ff */
[----:B------:R-:W-:Y:S01]  /*0a20*/  IMAD.WIDE.U32 R4, R19, R6, c[0x0][0x260] ;  /* 0x0000980013047625 */ /* 0x000fe200078e0006 */
[----:B------:R0:W-:Y:S04]  /*0a30*/  STG.E [R2.64], R7 ;  /* 0x0000000702007986 */ /* 0x0001e8000c101904 */
[----:B------:R0:W-:Y:S02]  /*0a40*/  STG.E [R4.64], R9 ;  /* 0x0000000904007986 */ /* 0x0001e4000c101904 */
.L_x_1234:
[----:B------:R-:W-:Y:S05]  /*0a50*/  BSYNC B0 ;  /* 0x0000000000007941 */ /* 0x000fea0003800000 */
.L_x_1233:
[C---:B------:R-:W-:Y:S02]  /*0a60*/  ISETP.GT.U32.AND P1, PT, R18.reuse, -0x201, PT ;  /* 0xfffffdff1200780c */ /* 0x040fe40003f24070 */
[----:B------:R-:W-:Y:S02]  /*0a70*/  IADD3 R18, R18, 0x200, RZ ;  /* 0x0000020012127810 */ /* 0x000fe40007ffe0ff */
[----:B------:R-:W-:-:S09]  /*0a80*/  IADD3 R19, R19, 0x100, RZ ;  /* 0x0000010013137810 */ /* 0x000fd20007ffe0ff */
[----:B012---:R-:W-:Y:S05]  /*0a90*/  @P1 BRA `(.L_x_1235) ;  /* 0xfffff69000001947 */ /* 0x007fea000383ffff */
[----:B------:R-:W-:Y:S05]  /*0aa0*/  EXIT ;  /* 0x000000000000794d */ /* 0x000fea0003800000 */
.L_x_1231:
[----:B--2---:R-:W-:Y:S01]  /*0ab0*/  IMAD.MOV.U32 R10, RZ, RZ, R4 ;  /* 0x000000ffff0a7224 */ /* 0x004fe200078e0004 */
[----:B------:R-:W-:Y:S01]  /*0ac0*/  MOV R9, 0x1 ;  /* 0x0000000100097802 */ /* 0x000fe20000000f00 */
[----:B------:R-:W-:Y:S01]  /*0ad0*/  IMAD.MOV.U32 R6, RZ, RZ, 0x1f ;  /* 0x0000001fff067424 */ /* 0x000fe200078e00ff */
[----:B------:R-:W-:Y:S02]  /*0ae0*/  MOV R11, 0xffffffff ;  /* 0xffffffff000b7802 */ /* 0x000fe40000000f00 */
[----:B------:R-:W-:Y:S02]  /*0af0*/  MOV R2, 0xb10 ;  /* 0x00000b1000027802 */ /* 0x000fe40000000f00 */
[----:B01----:R-:W-:Y:S05]  /*0b00*/  CALL.REL.NOINC `($__internal_32_$__cuda_sm70_shflsync_bfly_p) ;  /* 0x000003c000007944 */ /* 0x003fea0003c00000 */
[----:B-1----:R-:W-:Y:S01]  /*0b10*/  IMAD.MOV.U32 R3, RZ, RZ, R6 ;  /* 0x000000ffff037224 */ /* 0x002fe200078e0006 */
[----:B0-----:R-:W-:Y:S05]  /*0b20*/  BRA `(.L_x_1236) ;  /* 0xfffffcd000007947 */ /* 0x001fea000383ffff */
.L_x_1232:
[----:B------:R-:W-:Y:S01]  /*0b30*/  HFMA2.MMA R6, -RZ, RZ, 0, 1.847743988037109375e-06 ;  /* 0x0000001fff067435 */ /* 0x000fe200000001ff */
[----:B------:R-:W-:Y:S01]  /*0b40*/  MOV R10, R13 ;  /* 0x0000000d000a7202 */ /* 0x000fe20000000f00 */
[----:B------:R-:W-:Y:S01]  /*0b50*/  IMAD.MOV.U32 R9, RZ, RZ, 0x2 ;  /* 0x00000002ff097424 */ /* 0x000fe200078e00ff */
[----:B------:R-:W-:Y:S01]  /*0b60*/  MOV R2, 0xb90 ;  /* 0x00000b9000027802 */ /* 0x000fe20000000f00 */
[----:B------:R-:W-:-:S02]  /*0b70*/  IMAD.MOV.U32 R11, RZ, RZ, -0x1 ;  /* 0xffffffffff0b7424 */ /* 0x000fc400078e00ff */
[----:B012---:R-:W-:Y:S05]  /*0b80*/  CALL.REL.NOINC `($__internal_32_$__cuda_sm70_shflsync_bfly_p) ;  /* 0x0000034000007944 */ /* 0x007fea0003c00000 */
[----:B01----:R-:W-:Y:S01]  /*0b90*/  FADD.FTZ R10, R13, R6 ;  /* 0x000000060d0a7221 */ /* 0x003fe20000010000 */
[----:B------:R-:W-:Y:S01]  /*0ba0*/  HFMA2.MMA R6, -RZ, RZ, 0, 1.847743988037109375e-06 ;  /* 0x0000001fff067435 */ /* 0x000fe200000001ff */
[----:B------:R-:W-:Y:S01]  /*0bb0*/  MOV R9, 0x4 ;  /* 0x0000000400097802 */ /* 0x000fe20000000f00 */
[----:B------:R-:W-:Y:S01]  /*0bc0*/  IMAD.MOV.U32 R11, RZ, RZ, -0x1 ;  /* 0xffffffffff0b7424 */ /* 0x000fe200078e00ff */
[----:B------:R-:W-:-:S03]  /*0bd0*/  MOV R2, 0xbf0 ;  /* 0x00000bf000027802 */ /* 0x000fc60000000f00 */
[----:B------:R-:W-:Y:S05]  /*0be0*/  CALL.REL.NOINC `($__internal_32_$__cuda_sm70_shflsync_bfly_p) ;  /* 0x000002e000007944 */ /* 0x000fea0003c00000 */
[----:B01----:R-:W-:Y:S01]  /*0bf0*/  FADD.FTZ R10, R10, R6 ;  /* 0x000000060a0a7221 */ /* 0x003fe20000010000 */
[----:B------:R-:W-:Y:S01]  /*0c00*/  HFMA2.MMA R6, -RZ, RZ, 0, 1.847743988037109375e-06 ;  /* 0x0000001fff067435 */ /* 0x000fe200000001ff */
[----:B------:R-:W-:Y:S01]  /*0c10*/  MOV R9, 0x8 ;  /* 0x0000000800097802 */ /* 0x000fe20000000f00 */
[----:B------:R-:W-:Y:S01]  /*0c20*/  IMAD.MOV.U32 R11, RZ, RZ, -0x1 ;  /* 0xffffffffff0b7424 */ /* 0x000fe200078e00ff */
[----:B------:R-:W-:-:S03]  /*0c30*/  MOV R2, 0xc50 ;  /* 0x00000c5000027802 */ /* 0x000fc60000000f00 */
[----:B------:R-:W-:Y:S05]  /*0c40*/  CALL.REL.NOINC `($__internal_32_$__cuda_sm70_shflsync_bfly_p) ;  /* 0x0000028000007944 */ /* 0x000fea0003c00000 */
[----:B-1----:R-:W-:Y:S01]  /*0c50*/  FADD.FTZ R4, R10, R6 ;  /* 0x000000060a047221 */ /* 0x002fe20000010000 */
[----:B------:R-:W-:Y:S01]  /*0c60*/  HFMA2.MMA R6, -RZ, RZ, 0, 1.847743988037109375e-06 ;  /* 0x0000001fff067435 */ /* 0x000fe200000001ff */
[----:B0-----:R-:W-:Y:S01]  /*0c70*/  MOV R9, 0x10 ;  /* 0x0000001000097802 */ /* 0x001fe20000000f00 */
[----:B------:R-:W-:Y:S01]  /*0c80*/  IMAD.MOV.U32 R11, RZ, RZ, -0x1 ;  /* 0xffffffffff0b7424 */ /* 0x000fe200078e00ff */
[----:B------:R-:W-:-:S02]  /*0c90*/  MOV R2, 0xcc0 ;  /* 0x00000cc000027802 */ /* 0x000fc40000000f00 */
[----:B------:R-:W-:Y:S02]  /*0ca0*/  MOV R10, R4 ;  /* 0x00000004000a7202 */ /* 0x000fe40000000f00 */
[----:B------:R-:W-:Y:S05]  /*0cb0*/  CALL.REL.NOINC `($__internal_32_$__cuda_sm70_shflsync_bfly_p) ;  /* 0x0000021000007944 */ /* 0x000fea0003c00000 */
[----:B0-----:R-:W-:Y:S01]  /*0cc0*/  HFMA2.MMA R9, -RZ, RZ, 0, 5.9604644775390625e-08 ;  /* 0x00000001ff097435 */ /* 0x001fe200000001ff */
[----:B-1----:R-:W-:Y:S01]  /*0cd0*/  MOV R7, R6 ;  /* 0x0000000600077202 */ /* 0x002fe20000000f00 */
[----:B------:R-:W-:Y:S01]  /*0ce0*/  IMAD.MOV.U32 R10, RZ, RZ, R5 ;  /* 0x000000ffff0a7224 */ /* 0x000fe200078e0005 */
[----:B------:R-:W-:Y:S01]  /*0cf0*/  MOV R6, 0x1f ;  /* 0x0000001f00067802 */ /* 0x000fe20000000f00 */
[----:B------:R-:W-:Y:S01]  /*0d00*/  IMAD.MOV.U32 R11, RZ, RZ, -0x1 ;  /* 0xffffffffff0b7424 */ /* 0x000fe200078e00ff */
[----:B------:R-:W-:Y:S02]  /*0d10*/  MOV R2, 0xd30 ;  /* 0x00000d3000027802 */ /* 0x000fe40000000f00 */
[----:B------:R-:W-:Y:S05]  /*0d20*/  CALL.REL.NOINC `($__internal_32_$__cuda_sm70_shflsync_bfly_p) ;  /* 0x000001a000007944 */ /* 0x000fea0003c00000 */
[----:B0-----:R-:W-:Y:S01]  /*0d30*/  HFMA2.MMA R9, -RZ, RZ, 0, 1.1920928955078125e-07 ;  /* 0x00000002ff097435 */ /* 0x001fe200000001ff */
[----:B-1----:R-:W-:Y:S01]  /*0d40*/  FADD.FTZ R10, R5, R6 ;  /* 0x00000006050a7221 */ /* 0x002fe20000010000 */
[----:B------:R-:W-:Y:S01]  /*0d50*/  MOV R6, 0x1f ;  /* 0x0000001f00067802 */ /* 0x000fe20000000f00 */
[----:B------:R-:W-:Y:S01]  /*0d60*/  IMAD.MOV.U32 R11, RZ, RZ, -0x1 ;  /* 0xffffffffff0b7424 */ /* 0x000fe200078e00ff */
[----:B------:R-:W-:Y:S02]  /*0d70*/  MOV R2, 0xd90 ;  /* 0x00000d9000027802 */ /* 0x000fe40000000f00 */
[----:B------:R-:W-:Y:S05]  /*0d80*/  CALL.REL.NOINC `($__internal_32_$__cuda_sm70_shflsync_bfly_p) ;  /* 0x0000014000007944 */ /* 0x000fea0003c00000 */
[----:B0-----:R-:W-:Y:S01]  /*0d90*/  HFMA2.MMA R9, -RZ, RZ, 0, 2.384185791015625e-07 ;  /* 0x00000004ff097435 */ /* 0x001fe200000001ff */
[----:B-1----:R-:W-:Y:S01]  /*0da0*/  FADD.FTZ R10, R10, R6 ;  /* 0x000000060a0a7221 */ /* 0x002fe20000010000 */
[----:B------:R-:W-:Y:S01]  /*0db0*/  MOV R6, 0x1f ;  /* 0x0000001f00067802 */ /* 0x000fe20000000f00 */
[----:B------:R-:W-:Y:S01]  /*0dc0*/  IMAD.MOV.U32 R11, RZ, RZ, -0x1 ;  /* 0xffffffffff0b7424 */ /* 0x000fe200078e00ff */
[----:B------:R-:W-:-:S02]  /*0dd0*/  MOV R2, 0xdf0 ;  /* 0x00000df000027802 */ /* 0x000fc40000000f00 */
[----:B------:R-:W-:Y:S05]  /*0de0*/  CALL.REL.NOINC `($__internal_32_$__cuda_sm70_shflsync_bfly_p) ;  /* 0x000000e000007944 */ /* 0x000fea0003c00000 */
[----:B0-----:R-:W-:Y:S01]  /*0df0*/  HFMA2.MMA R9, -RZ, RZ, 0, 4.76837158203125e-07 ;  /* 0x00000008ff097435 */ /* 0x001fe200000001ff */
[----:B-1----:R-:W-:Y:S01]  /*0e00*/  FADD.FTZ R10, R10, R6 ;  /* 0x000000060a0a7221 */ /* 0x002fe20000010000 */
[----:B------:R-:W-:Y:S01]  /*0e10*/  MOV R6, 0x1f ;  /* 0x0000001f00067802 */ /* 0x000fe20000000f00 */
[----:B------:R-:W-:Y:S01]  /*0e20*/  IMAD.MOV.U32 R11, RZ, RZ, -0x1 ;  /* 0xffffffffff0b7424 */ /* 0x000fe200078e00ff */
[----:B------:R-:W-:-:S02]  /*0e30*/  MOV R2, 0xe50 ;  /* 0x00000e5000027802 */ /* 0x000fc40000000f00 */
[----:B------:R-:W-:Y:S05]  /*0e40*/  CALL.REL.NOINC `($__internal_32_$__cuda_sm70_shflsync_bfly_p) ;  /* 0x0000008000007944 */ /* 0x000fea0003c00000 */
[----:B0-----:R-:W-:Y:S01]  /*0e50*/  HFMA2.MMA R9, -RZ, RZ, 0, 9.5367431640625e-07 ;  /* 0x00000010ff097435 */ /* 0x001fe200000001ff */
[----:B-1----:R-:W-:Y:S01]  /*0e60*/  FADD.FTZ R10, R10, R6 ;  /* 0x000000060a0a7221 */ /* 0x002fe20000010000 */
[----:B------:R-:W-:Y:S01]  /*0e70*/  MOV R6, 0x1f ;  /* 0x0000001f00067802 */ /* 0x000fe20000000f00 */
[----:B------:R-:W-:Y:S01]  /*0e80*/  IMAD.MOV.U32 R11, RZ, RZ, -0x1 ;  /* 0xffffffffff0b7424 */ /* 0x000fe200078e00ff */
[----:B------:R-:W-:-:S02]  /*0e90*/  MOV R2, 0xeb0 ;  /* 0x00000eb000027802 */ /* 0x000fc40000000f00 */
[----:B------:R-:W-:Y:S05]  /*0ea0*/  CALL.REL.NOINC `($__internal_32_$__cuda_sm70_shflsync_bfly_p) ;  /* 0x0000002000007944 */ /* 0x000fea0003c00000 */
[----:B-1----:R-:W-:Y:S01]  /*0eb0*/  MOV R5, R6 ;  /* 0x0000000600057202 */ /* 0x002fe20000000f00 */
[----:B0-----:R-:W-:Y:S05]  /*0ec0*/  BRA `(.L_x_1237) ;  /* 0xfffffa5000007947 */ /* 0x001fea000383ffff */
        .weak           $__internal_32_$__cuda_sm70_shflsync_bfly_p
        .type           $__internal_32_$__cuda_sm70_shflsync_bfly_p,@function
        .size           $__internal_32_$__cuda_sm70_shflsync_bfly_p,(.L_x_7210 - $__internal_32_$__cuda_sm70_shflsync_bfly_p)
$__internal_32_$__cuda_sm70_shflsync_bfly_p:
[----:B------:R-:W-:Y:S01]  /*0ed0*/  HFMA2.MMA R3, -RZ, RZ, 0, 0 ;  /* 0x00000000ff037435 */ /* 0x000fe200000001ff */
[----:B------:R-:W-:Y:S04]  /*0ee0*/  WARPSYNC R11 ;  /* 0x0000000b00007348 */ /* 0x000fe80003800000 */
[----:B------:R0:W1:Y:S01]  /*0ef0*/  SHFL.BFLY PT, R6, R10, R9, R6 ;  /* 0x0c0000090a067389 */ /* 0x00006200000e0006 */
[----:B------:R-:W-:Y:S05]  /*0f00*/  RET.REL.NODEC R2 `(_ZN10layer_norm22ln_bwd_finalize_kernelINS_22Kernel_traits_finalizeILj512E6__halfS2_S2_S2_fjLb0ELj1024ELj4ENS_18Kernel_traits_baseILj512ES2_S2_S2_S2_fjLj1024EEEEELb0ELb1EEEvNS_9BwdParamsE) ;  /* 0xfffff0f002007950 */ /* 0x000fea0003c3ffff */
.L_x_1238:
        /* <DEDUP_REMOVED lines=15> */
.L_x_7210:


//--------------------- .text._ZN10layer_norm13ln_bwd_kernelINS_13Kernel_traitsI6__halfS2_S2_S2_fjLj512ELj1ELj4ELj1ELj16ENS_18Kernel_traits_baseILj512ES2_S2_S2_S2_fjLj128EEEEELb1ELb0ELb1ELb1EEEvNS_9BwdParamsE --------------------------
	.section	.text._ZN10layer_norm13ln_bwd_kernelINS_13Kernel_traitsI6__halfS2_S2_S2_fjLj512ELj1ELj4ELj1ELj16ENS_18Kernel_traits_baseILj512ES2_S2_S2_S2_fjLj128EEEEELb1ELb0ELb1ELb1EEEvNS_9BwdParamsE,"ax",@progbits
	.sectioninfo	@"SHI_REGISTERS=126"
	.align	128
        .global         _ZN10layer_norm13ln_bwd_kernelINS_13Kernel_traitsI6__halfS2_S2_S2_fjLj512ELj1ELj4ELj1ELj16ENS_18Kernel_traits_baseILj512ES2_S2_S2_S2_fjLj128EEEEELb1ELb0ELb1ELb1EEEvNS_9BwdParamsE
        .type           _ZN10layer_norm13ln_bwd_kernelINS_13Kernel_traitsI6__halfS2_S2_S2_fjLj512ELj1ELj4ELj1ELj16ENS_18Kernel_traits_baseILj512ES2_S2_S2_S2_fjLj128EEEEELb1ELb0ELb1ELb1EEEvNS_9BwdParamsE,@function
        .size           _ZN10layer_norm13ln_bwd_kernelINS_13Kernel_traitsI6__halfS2_S2_S2_fjLj512ELj1ELj4ELj1ELj16ENS_18Kernel_traits_baseILj512ES2_S2_S2_S2_fjLj128EEEEELb1ELb0ELb1ELb1EEEvNS_9BwdParamsE,(.L_x_7211 - _ZN10layer_norm13ln_bwd_kernelINS_13Kernel_traitsI6__halfS2_S2_S2_fjLj512ELj1ELj4ELj1ELj16ENS_18Kernel_traits_baseILj512ES2_S2_S2_S2_fjLj128EEEEELb1ELb0ELb1ELb1EEEvNS_9BwdParamsE)
        .other          _ZN10layer_norm13ln_bwd_kernelINS_13Kernel_traitsI6__halfS2_S2_S2_fjLj512ELj1ELj4ELj1ELj16ENS_18Kernel_traits_baseILj512ES2_S2_S2_S2_fjLj128EEEEELb1ELb0ELb1ELb1EEEvNS_9BwdParamsE,@"STO_CUDA_ENTRY STV_DEFAULT"
_ZN10layer_norm13ln_bwd_kernelINS_13Kernel_traitsI6__halfS2_S2_S2_fjLj512ELj1ELj4ELj1ELj16ENS_18Kernel_traits_baseILj512ES2_S2_S2_S2_fjLj128EEEEELb1ELb0ELb1ELb1EEEvNS_9BwdParamsE:
.text._ZN10layer_norm13ln_bwd_kernelINS_13Kernel_traitsI6__halfS2_S2_S2_fjLj512ELj1ELj4ELj1ELj16ENS_18Kernel_traits_baseILj512ES2_S2_S2_S2_fjLj128EEEEELb1ELb0ELb1ELb1EEEvNS_9BwdParamsE:
        /* <DEDUP_REMOVED lines=26> */
.L_x_1240:
[----:B------:R-:W-:-:S04]  /*01a0*/  SHF.L.U32 R0, R85, 0x4, RZ ;  /* 0x0000000455007819 */ /* 0x000fc800000006ff */
[----:B------:R-:W-:-:S04]  /*01b0*/  LOP3.LUT R0, R0, 0x1f0, RZ, 0xc0, !PT ;  /* 0x000001f000007812 */ /* 0x000fc800078ec0ff */
[----:B------:R-:W-:-:S04]  /*01c0*/  IADD3 R2, P0, R0, c[0x0][0x1b0], RZ ;  /* 0x00006c0000027a10 */ /* 0x000fc80007f1e0ff */
[----:B------:R-:W-:-:S05]  /*01d0*/  IADD3.X R3, RZ, c[0x0][0x1b4], RZ, P0, !PT ;  /* 0x00006d00ff037a10 */ /* 0x000fca00007fe4ff */
[----:B------:R0:W2:Y:S04]  /*01e0*/  LDG.E.128 R4, [R2.64] ;  /* 0x0000000402047981 */ /* 0x0000a8000c1e1d00 */
[----:B------:R0:W3:Y:S01]  /*01f0*/  LDG.E.128 R16, [R2.64+0x200] ;  /* 0x0002000402107981 */ /* 0x0000e2000c1e1d00 */
        /* <DEDUP_REMOVED lines=9> */
[----:B0-----:R-:W0:Y:S01]  /*0290*/  LDC.U8 R3, c[0x0][0x1f0] ;  /* 0x00007c00ff037b82 */ /* 0x001e220000000000 */
        /* <DEDUP_REMOVED lines=23> */
.L_x_1295:
        /* <DEDUP_REMOVED lines=13> */
[----:B------:R-:W-:Y:S02]  /*04e0*/  LEA.HI.SX32 R86, R89, R88, 0x1d ;  /* 0x0000005859567211 */ /* 0x000fe400078feaff */
[----:B------:R-:W-:Y:S02]  /*04f0*/  MOV R89, 0x10 ;  /* 0x0000001000597802 */ /* 0x000fe40000000f00 */
[----:B------:R-:W-:-:S03]  /*0500*/  IADD3 R0, R86, 0x20, RZ ;  /* 0x0000002056007810 */ /* 0x000fc60007ffe0ff */
[----:B0-----:R-:W-:-:S04]  /*0510*/  IMAD.WIDE.U32 R92, R86, R89, c[0x0][0x218] ;  /* 0x00008600565c7625 */ /* 0x001fc800078e0059 */
[----:B---3--:R-:W-:Y:S01]  /*0520*/  IMAD.WIDE.U32 R90, R0, R89, c[0x0][0x218] ;  /* 0x00008600005a7625 */ /* 0x008fe200078e0059 */
[----:B--2---:R-:W-:-:S13]  /*0530*/  ISETP.GT.AND P1, PT, R114, RZ, PT ;  /* 0x000000ff7200720c */ /* 0x004fda0003f24270 */
[----:B------:R-:W-:Y:S05]  /*0540*/  @P1 BRA `(.L_x_1243) ;  /* 0x0000014000001947 */ /* 0x000fea0003800000 */
[----:B-1---5:R-:W-:Y:S02]  /*0550*/  ISETP.GE.AND P2, PT, R87, 0x1, PT ;  /* 0x000000015700780c */ /* 0x022fe40003f46270 */
[----:B------:R-:W-:Y:S02]  /*0560*/  ISETP.NE.U32.AND P0, PT, RZ, c[0x0][0x218], PT ;  /* 0x00008600ff007a0c */ /* 0x000fe40003f05070 */
[----:B------:R-:W-:Y:S02]  /*0570*/  MOV R94, RZ ;  /* 0x000000ff005e7202 */ /* 0x000fe40000000f00 */
[----:B------:R-:W-:Y:S02]  /*0580*/  ISETP.NE.AND.EX P0, PT, RZ, c[0x0][0x21c], PT, P0 ;  /* 0x00008700ff007a0c */ /* 0x000fe40003f05300 */
[----:B------:R-:W-:-:S05]  /*0590*/  MOV R89, 0x8 ;  /* 0x0000000800597802 */ /* 0x000fca0000000f00 */
        /* <DEDUP_REMOVED lines=15> */
.L_x_1243:
        /* <DEDUP_REMOVED lines=12> */
[----:B------:R-:W-:Y:S02]  /*0750*/  IADD3 R76, R76, 0x20, RZ ;  /* 0x000000204c4c7810 */ /* 0x000fe40007ffe0ff */
[----:B-----5:R-:W-:-:S03]  /*0760*/  ISETP.GE.AND P2, PT, R87, 0x1, PT ;  /* 0x000000015700780c */ /* 0x020fc60003f46270 */
[----:B------:R-:W-:-:S06]  /*0770*/  IMAD.WIDE.U32 R76, R76, R89, c[0x0][0x208] ;  /* 0x000082004c4c7625 */ /* 0x000fcc00078e0059 */
[----:B------:R-:W2:Y:S04]  /*0780*/  LDG.E.128 R76, [R76.64] ;  /* 0x000000044c4c7981 */ /* 0x000ea8000c1e1d00 */
[----:B------:R-:W-:-:S05]  /*0790*/  @P2 IADD3 R89, R87, -0x1, RZ ;  /* 0xffffffff57592810 */ /* 0x000fca0007ffe0ff */
[----:B------:R-:W-:-:S05]  /*07a0*/  @P2 IMAD R89, R89, c[0x0][0x168], RZ ;  /* 0x00005a0059592a24 */ /* 0x000fca00078e02ff */
[----:B------:R-:W-:-:S04]  /*07b0*/  @P2 SHF.R.S32.HI R96, RZ, 0x1f, R89 ;  /* 0x0000001fff602819 */ /* 0x000fc80000011459 */
[----:B------:R-:W-:Y:S02]  /*07c0*/  @P2 LEA.HI R89, R96, R89, RZ, 0x3 ;  /* 0x0000005960592211 */ /* 0x000fe400078f18ff */
[----:B0-----:R-:W-:Y:S02]  /*07d0*/  MOV R94, RZ ;  /* 0x000000ff005e7202 */ /* 0x001fe40000000f00 */
        /* <DEDUP_REMOVED lines=11> */
[----:B------:R-:W-:Y:S01]  /*0890*/  ISETP.NE.AND P0, PT, R3, RZ, PT ;  /* 0x000000ff0300720c */ /* 0x000fe20003f05270 */
[--C-:B---3--:R-:W-:Y:S02]  /*08a0*/  HADD2.F32 R104, -RZ, R64.reuse.H0_H0 ;  /* 0x20000040ff687230 */ /* 0x108fe40000004100 */
[----:B------:R-:W-:Y:S02]  /*08b0*/  HADD2.F32 R64, -RZ, R64.H1_H1 ;  /* 0x30000040ff407230 */ /* 0x000fe40000004100 */
[----:B------:R-:W-:-:S02]  /*08c0*/  HADD2.F32 R106, -RZ, R65.H0_H0 ;  /* 0x20000041ff6a7230 */ /* 0x000fc40000004100 */
[--C-:B----4-:R-:W-:Y:S02]  /*08d0*/  HADD2.F32 R100, -RZ, R70.reuse.H0_H0 ;  /* 0x20000046ff647230 */ /* 0x110fe40000004100 */
[----:B------:R-:W-:Y:S01]  /*08e0*/  HADD2.F32 R103, -RZ, R70.H1_H1 ;  /* 0x30000046ff677230 */ /* 0x000fe20000004100 */
[----:B--2---:R-:W-:Y:S01]  /*08f0*/  FSEL R70, R97, RZ, !P0 ;  /* 0x000000ff61467208 */ /* 0x004fe20004000000 */
[----:B------:R-:W-:-:S04]  /*0900*/  HADD2.F32 R107, -RZ, R65.H1_H1 ;  /* 0x30000041ff6b7230 */ /* 0x000fc80000004100 */
[C---:B------:R-:W-:Y:S01]  /*0910*/  FADD.FTZ R65, -R70.reuse, R104 ;  /* 0x0000006846417221 */ /* 0x040fe20000010100 */
[--C-:B------:R-:W-:Y:S02]  /*0920*/  HADD2.F32 R109, -RZ, R67.reuse.H0_H0 ;  /* 0x20000043ff6d7230 */ /* 0x100fe40000004100 */
[----:B0-----:R-:W-:Y:S01]  /*0930*/  HADD2.F32 R92, -RZ, R67.H1_H1 ;  /* 0x30000043ff5c7230 */ /* 0x001fe20000004100 */
[----:B------:R-:W-:Y:S01]  /*0940*/  FADD.FTZ R67, -R70, R64 ;  /* 0x0000004046437221 */ /* 0x000fe20000010100 */
[--C-:B------:R-:W-:Y:S01]  /*0950*/  HADD2.F32 R96, -RZ, R68.reuse.H0_H0 ;  /* 0x20000044ff607230 */ /* 0x100fe20000004100 */
[C---:B------:R-:W-:Y:S01]  /*0960*/  FMUL.FTZ R65, R2.reuse, R65 ;  /* 0x0000004102417220 */ /* 0x040fe20000410000 */
[----:B------:R-:W-:Y:S01]  /*0970*/  HADD2.F32 R99, -RZ, R68.H1_H1 ;  /* 0x30000044ff637230 */ /* 0x000fe20000004100 */
[----:B------:R-:W-:Y:S01]  /*0980*/  FMUL.FTZ R64, R2, R67 ;  /* 0x0000004302407220 */ /* 0x000fe20000410000 */
[--C-:B------:R-:W-:Y:S01]  /*0990*/  HADD2.F32 R98, -RZ, R69.reuse.H0_H0 ;  /* 0x20000045ff627230 */ /* 0x100fe20000004100 */
[-C--:B------:R-:W-:Y:S01]  /*09a0*/  FFMA.FTZ R16, R65, R96.reuse, R16 ;  /* 0x0000006041107223 */ /* 0x080fe20000010010 */
[----:B------:R-:W-:Y:S01]  /*09b0*/  HADD2.F32 R101, -RZ, R69.H1_H1 ;  /* 0x30000045ff657230 */ /* 0x000fe20000004100 */
[----:B------:R-:W-:Y:S01]  /*09c0*/  FADD.FTZ R69, -R70, R106 ;  /* 0x0000006a46457221 */ /* 0x000fe20000010100 */
[--C-:B------:R-:W-:Y:S01]  /*09d0*/  HADD2.F32 R108, -RZ, R66.reuse.H0_H0 ;  /* 0x20000042ff6c7230 */ /* 0x100fe20000004100 */
[----:B------:R-:W-:Y:S01]  /*09e0*/  FADD.FTZ R44, R44, R96 ;  /* 0x000000602c2c7221 */ /* 0x000fe20000010000 */
[----:B------:R-:W-:Y:S01]  /*09f0*/  HADD2.F32 R66, -RZ, R66.H1_H1 ;  /* 0x30000042ff427230 */ /* 0x000fe20000004100 */
[----:B------:R-:W-:Y:S01]  /*0a00*/  FMUL.FTZ R96, R83, R96 ;  /* 0x0000006053607220 */ /* 0x000fe20000410000 */
[----:B------:R-:W-:-:S02]  /*0a10*/  HADD2.F32 R102, -RZ, R71.H0_H0 ;  /* 0x20000047ff667230 */ /* 0x000fc40000004100 */
[----:B------:R-:W-:Y:S01]  /*0a20*/  HADD2.F32 R105, -RZ, R71.H1_H1 ;  /* 0x30000047ff697230 */ /* 0x000fe20000004100 */
[C---:B------:R-:W-:Y:S01]  /*0a30*/  FADD.FTZ R71, -R70.reuse, R107 ;  /* 0x0000006b46477221 */ /* 0x040fe20000010100 */
[--C-:B------:R-:W-:Y:S01]  /*0a40*/  HADD2.F32 R123, -RZ, R75.reuse.H0_H0 ;  /* 0x2000004bff7b7230 */ /* 0x100fe20000004100 */
[C---:B------:R-:W-:Y:S01]  /*0a50*/  FADD.FTZ R93, -R70.reuse, R109 ;  /* 0x0000006d465d7221 */ /* 0x040fe20000010100 */
[----:B-1----:R-:W-:Y:S01]  /*0a60*/  HADD2.F32 R91, -RZ, R75.H1_H1 ;  /* 0x3000004bff5b7230 */ /* 0x002fe20000004100 */
[----:B------:R-:W-:Y:S02]  /*0a70*/  FADD.FTZ R97, -R70, R92 ;  /* 0x0000005c46617221 */ /* 0x000fe40000010100 */
[----:B------:R-:W-:Y:S02]  /*0a80*/  FMUL.FTZ R67, R2, R69 ;  /* 0x0000004502437220 */ /* 0x000fe40000410000 */
[----:B------:R-:W-:Y:S02]  /*0a90*/  FFMA.FTZ R17, R64, R99, R17 ;  /* 0x0000006340117223 */ /* 0x000fe40000010011 */
[----:B------:R-:W-:-:S02]  /*0aa0*/  FADD.FTZ R45, R45, R99 ;  /* 0x000000632d2d7221 */ /* 0x000fc40000010000 */
[----:B------:R-:W-:Y:S02]  /*0ab0*/  FMUL.FTZ R99, R82, R99 ;  /* 0x0000006352637220 */ /* 0x000fe40000410000 */
[----:B------:R-:W-:Y:S02]  /*0ac0*/  FADD.FTZ R90, RZ, R96 ;  /* 0x00000060ff5a7221 */ /* 0x000fe40000010000 */
[----:B------:R-:W-:Y:S01]  /*0ad0*/  FFMA.FTZ R92, R65, R96, RZ ;  /* 0x00000060415c7223 */ /* 0x000fe200000100ff */
[--C-:B------:R-:W-:Y:S01]  /*0ae0*/  HADD2.F32 R115, -RZ, R73.reuse.H0_H0 ;  /* 0x20000049ff737230 */ /* 0x100fe20000004100 */
[----:B------:R-:W-:Y:S01]  /*0af0*/  FADD.FTZ R75, -R70, R66 ;  /* 0x00000042464b7221 */ /* 0x000fe20000010100 */
[----:B------:R-:W-:Y:S01]  /*0b00*/  HADD2.F32 R117, -RZ, R73.H1_H1 ;  /* 0x30000049ff757230 */ /* 0x000fe20000004100 */
[----:B------:R-:W-:Y:S02]  /*0b10*/  FMUL.FTZ R66, R2, R71 ;  /* 0x0000004702427220 */ /* 0x000fe40000410000 */
[----:B------:R-:W-:-:S02]  /*0b20*/  FADD.FTZ R73, -R70, R108 ;  /* 0x0000006c46497221 */ /* 0x000fc40000010100 */
[----:B------:R-:W-:Y:S02]  /*0b30*/  FMUL.FTZ R71, R2, R93 ;  /* 0x0000005d02477220 */ /* 0x000fe40000410000 */
[-C--:B------:R-:W-:Y:S02]  /*0b40*/  FFMA.FTZ R18, R67, R98.reuse, R18 ;  /* 0x0000006243127223 */ /* 0x080fe40000010012 */
[----:B------:R-:W-:Y:S01]  /*0b50*/  FADD.FTZ R46, R46, R98 ;  /* 0x000000622e2e7221 */ /* 0x000fe20000010000 */
[----:B------:R-:W-:Y:S01]  /*0b60*/  HADD2.F32 R68, -RZ, R72.H0_H0 ;  /* 0x20000048ff447230 */ /* 0x000fe20000004100 */
[----:B------:R-:W-:Y:S02]  /*0b70*/  FMUL.FTZ R98, R81, R98 ;  /* 0x0000006251627220 */ /* 0x000fe40000410000 */
[----:B------:R-:W-:Y:S02]  /*0b80*/  FADD.FTZ R93, R90, R99 ;  /* 0x000000635a5d7221 */ /* 0x000fe40000010000 */
[----:B------:R-:W-:-:S02]  /*0b90*/  FFMA.FTZ R92, R64, R99, R92 ;  /* 0x00000063405c7223 */ /* 0x000fc4000001005c */
[----:B------:R-:W-:Y:S02]  /*0ba0*/  FMUL.FTZ R69, R2, R73 ;  /* 0x0000004902457220 */ /* 0x000fe40000410000 */
[-C--:B------:R-:W-:Y:S02]  /*0bb0*/  FFMA.FTZ R19, R66, R101.reuse, R19 ;  /* 0x0000006542137223 */ /* 0x080fe40000010013 */
[----:B------:R-:W-:Y:S02]  /*0bc0*/  FADD.FTZ R47, R47, R101 ;  /* 0x000000652f2f7221 */ /* 0x000fe40000010000 */
[----:B------:R-:W-:Y:S02]  /*0bd0*/  FMUL.FTZ R101, R80, R101 ;  /* 0x0000006550657220 */ /* 0x000fe40000410000 */
[----:B------:R-:W-:Y:S02]  /*0be0*/  FADD.FTZ R90, R93, R98 ;  /* 0x000000625d5a7221 */ /* 0x000fe40000010000 */
[----:B------:R-:W-:-:S02]  /*0bf0*/  FFMA.FTZ R92, R67, R98, R92 ;  /* 0x00000062435c7223 */ /* 0x000fc4000001005c */
[----:B------:R-:W-:Y:S02]  /*0c00*/  FADD.FTZ R109, -R70, R68 ;  /* 0x00000044466d7221 */ /* 0x000fe40000010100 */
[----:B------:R-:W-:Y:S02]  /*0c10*/  FMUL.FTZ R68, R2, R75 ;  /* 0x0000004b02447220 */ /* 0x000fe40000410000 */
[-C--:B------:R-:W-:Y:S02]  /*0c20*/  FFMA.FTZ R20, R69, R100.reuse, R20 ;  /* 0x0000006445147223 */ /* 0x080fe40000010014 */
[----:B------:R-:W-:Y:S01]  /*0c30*/  FADD.FTZ R40, R40, R100 ;  /* 0x0000006428287221 */ /* 0x000fe20000010000 */
[----:B------:R-:W-:Y:S01]  /*0c40*/  HADD2.F32 R113, -RZ, R72.H1_H1 ;  /* 0x30000048ff717230 */ /* 0x000fe20000004100 */
[----:B------:R-:W-:Y:S01]  /*0c50*/  FMUL.FTZ R100, R15, R100 ;  /* 0x000000640f647220 */ /* 0x000fe20000410000 */
[--C-:B------:R-:W-:Y:S01]  /*0c60*/  HADD2.F32 R119, -RZ, R74.reuse.H0_H0 ;  /* 0x2000004aff777230 */ /* 0x100fe20000004100 */
[----:B------:R-:W-:Y:S01]  /*0c70*/  FADD.FTZ R93, R90, R101 ;  /* 0x000000655a5d7221 */ /* 0x000fe20000010000 */
[----:B------:R-:W-:Y:S01]  /*0c80*/  HADD2.F32 R121, -RZ, R74.H1_H1 ;  /* 0x3000004aff797230 */ /* 0x000fe20000004100 */
[----:B------:R-:W-:-:S02]  /*0c90*/  FFMA.FTZ R92, R66, R101, R92 ;  /* 0x00000065425c7223 */ /* 0x000fc4000001005c */
[-C--:B------:R-:W-:Y:S02]  /*0ca0*/  FFMA.FTZ R21, R68, R103.reuse, R21 ;  /* 0x0000006744157223 */ /* 0x080fe40000010015 */
[----:B------:R-:W-:Y:S02]  /*0cb0*/  FADD.FTZ R41, R41, R103 ;  /* 0x0000006729297221 */ /* 0x000fe40000010000 */
[----:B------:R-:W-:Y:S02]  /*0cc0*/  FMUL.FTZ R103, R14, R103 ;  /* 0x000000670e677220 */ /* 0x000fe40000410000 */
[----:B------:R-:W-:Y:S02]  /*0cd0*/  FADD.FTZ R90, R93, R100 ;  /* 0x000000645d5a7221 */ /* 0x000fe40000010000 */
[----:B------:R-:W-:Y:S02]  /*0ce0*/  FFMA.FTZ R92, R69, R100, R92 ;  /* 0x00000064455c7223 */ /* 0x000fe4000001005c */
[----:B------:R-:W-:-:S02]  /*0cf0*/  FADD.FTZ R113, -R70, R113 ;  /* 0x0000007146717221 */ /* 0x000fc40000010100 */
[C---:B------:R-:W-:Y:S02]  /*0d00*/  FADD.FTZ R115, -R70.reuse, R115 ;  /* 0x0000007346737221 */ /* 0x040fe40000010100 */
[C---:B------:R-:W-:Y:S02]  /*0d10*/  FADD.FTZ R117, -R70.reuse, R117 ;  /* 0x0000007546757221 */ /* 0x040fe40000010100 */
[C---:B------:R-:W-:Y:S02]  /*0d20*/  FADD.FTZ R119, -R70.reuse, R119 ;  /* 0x0000007746777221 */ /* 0x040fe40000010100 */
[C---:B------:R-:W-:Y:S02]  /*0d30*/  FADD.FTZ R121, -R70.reuse, R121 ;  /* 0x0000007946797221 */ /* 0x040fe40000010100 */
[C---:B------:R-:W-:Y:S02]  /*0d40*/  FADD.FTZ R123, -R70.reuse, R123 ;  /* 0x0000007b467b7221 */ /* 0x040fe40000010100 */
[----:B------:R-:W-:-:S02]  /*0d50*/  FADD.FTZ R91, -R70, R91 ;  /* 0x0000005b465b7221 */ /* 0x000fc40000010100 */
[----:B------:R-:W-:Y:S02]  /*0d60*/  FMUL.FTZ R70, R2, R97 ;  /* 0x0000006102467220 */ /* 0x000fe40000410000 */
[-C--:B------:R-:W-:Y:S02]  /*0d70*/  FFMA.FTZ R22, R71, R102.reuse, R22 ;  /* 0x0000006647167223 */ /* 0x080fe40000010016 */
[----:B------:R-:W-:Y:S02]  /*0d80*/  FADD.FTZ R42, R42, R102 ;  /* 0x000000662a2a7221 */ /* 0x000fe40000010000 */
[----:B------:R-:W-:Y:S02]  /*0d90*/  FMUL.FTZ R102, R13, R102 ;  /* 0x000000660d667220 */ /* 0x000fe40000410000 */
[----:B------:R-:W-:Y:S02]  /*0da0*/  FADD.FTZ R93, R90, R103 ;  /* 0x000000675a5d7221 */ /* 0x000fe40000010000 */
[----:B------:R-:W-:Y:S01]  /*0db0*/  FFMA.FTZ R92, R68, R103, R92 ;  /* 0x00000067445c7223 */ /* 0x000fe2000001005c */
[----:B------:R-:W-:Y:S01]  /*0dc0*/  HADD2.F32 R104, -RZ, R76.H0_H0 ;  /* 0x2000004cff687230 */ /* 0x000fe20000004100 */
[----:B------:R-:W-:-:S02]  /*0dd0*/  FMUL.FTZ R73, R2, R109 ;  /* 0x0000006d02497220 */ /* 0x000fc40000410000 */
[-C--:B------:R-:W-:Y:S02]  /*0de0*/  FFMA.FTZ R23, R70, R105.reuse, R23 ;  /* 0x0000006946177223 */ /* 0x080fe40000010017 */
[----:B------:R-:W-:Y:S02]  /*0df0*/  FADD.FTZ R43, R43, R105 ;  /* 0x000000692b2b7221 */ /* 0x000fe40000010000 */
[----:B------:R-:W-:Y:S02]  /*0e00*/  FMUL.FTZ R105, R12, R105 ;  /* 0x000000690c697220 */ /* 0x000fe40000410000 */
[----:B------:R-:W-:Y:S02]  /*0e10*/  FADD.FTZ R90, R93, R102 ;  /* 0x000000665d5a7221 */ /* 0x000fe40000010000 */
[----:B------:R-:W-:Y:S01]  /*0e20*/  FFMA.FTZ R92, R71, R102, R92 ;  /* 0x00000066475c7223 */ /* 0x000fe2000001005c */
[----:B------:R-:W-:Y:S01]  /*0e30*/  HADD2.F32 R107, -RZ, R76.H1_H1 ;  /* 0x3000004cff6b7230 */ /* 0x000fe20000004100 */
[----:B------:R-:W-:-:S02]  /*0e40*/  FMUL.FTZ R72, R2, R113 ;  /* 0x0000007102487220 */ /* 0x000fc40000410000 */
[-C--:B------:R-:W-:Y:S02]  /*0e50*/  FFMA.FTZ R24, R73, R104.reuse, R24 ;  /* 0x0000006849187223 */ /* 0x080fe40000010018 */
[----:B------:R-:W-:Y:S01]  /*0e60*/  FADD.FTZ R36, R36, R104 ;  /* 0x0000006824247221 */ /* 0x000fe20000010000 */
[--C-:B------:R-:W-:Y:S01]  /*0e70*/  HADD2.F32 R106, -RZ, R77.reuse.H0_H0 ;  /* 0x2000004dff6a7230 */ /* 0x100fe20000004100 */
[----:B------:R-:W-:Y:S02]  /*0e80*/  FMUL.FTZ R104, R11, R104 ;  /* 0x000000680b687220 */ /* 0x000fe40000410000 */
[----:B------:R-:W-:Y:S02]  /*0e90*/  FADD.FTZ R93, R90, R105 ;  /* 0x000000695a5d7221 */ /* 0x000fe40000010000 */
[----:B------:R-:W-:Y:S01]  /*0ea0*/  FFMA.FTZ R92, R70, R105, R92 ;  /* 0x00000069465c7223 */ /* 0x000fe2000001005c */
[----:B------:R-:W-:Y:S01]  /*0eb0*/  HADD2.F32 R77, -RZ, R77.H1_H1 ;  /* 0x3000004dff4d7230 */ /* 0x000fe20000004100 */
        /* <DEDUP_REMOVED lines=9> */
[-C--:B------:R-:W-:Y:S02]  /*0f50*/  FFMA.FTZ R27, R74, R77.reuse, R27 ;  /* 0x0000004d4a1b7223 */ /* 0x080fe4000001001b */
[----:B------:R-:W-:Y:S02]  /*0f60*/  FADD.FTZ R39, R39, R77 ;  /* 0x0000004d27277221 */ /* 0x000fe40000010000 */
[----:B------:R-:W-:Y:S02]  /*0f70*/  FMUL.FTZ R109, R8, R77 ;  /* 0x0000004d086d7220 */ /* 0x000fe40000410000 */
[----:B------:R-:W-:-:S02]  /*0f80*/  FMUL.FTZ R106, R9, R106 ;  /* 0x0000006a096a7220 */ /* 0x000fc40000410000 */
[----:B------:R-:W-:Y:S02]  /*0f90*/  FADD.FTZ R77, R90, R107 ;  /* 0x0000006b5a4d7221 */ /* 0x000fe40000010000 */
[----:B------:R-:W-:Y:S01]  /*0fa0*/  FFMA.FTZ R92, R72, R107, R92 ;  /* 0x0000006b485c7223 */ /* 0x000fe2000001005c */
[----:B------:R-:W-:Y:S02]  /*0fb0*/  HADD2.F32 R108, -RZ, R78.H0_H0 ;  /* 0x2000004eff6c7230 */ /* 0x000fe40000004100 */
[--C-:B------:R-:W-:Y:S02]  /*0fc0*/  HADD2.F32 R110, -RZ, R79.reuse.H0_H0 ;  /* 0x2000004fff6e7230 */ /* 0x100fe40000004100 */
[----:B------:R-:W-:Y:S01]  /*0fd0*/  HADD2.F32 R76, -RZ, R79.H1_H1 ;  /* 0x3000004fff4c7230 */ /* 0x000fe20000004100 */
[----:B------:R-:W-:Y:S02]  /*0fe0*/  FMUL.FTZ R79, R2, R119 ;  /* 0x00000077024f7220 */ /* 0x000fe40000410000 */
[----:B------:R-:W-:-:S02]  /*0ff0*/  FADD.FTZ R90, R77, R106 ;  /* 0x0000006a4d5a7221 */ /* 0x000fc40000010000 */
[----:B------:R-:W-:Y:S01]  /*1000*/  FFMA.FTZ R92, R75, R106, R92 ;  /* 0x0000006a4b5c7223 */ /* 0x000fe2000001005c */
[----:B------:R-:W-:Y:S01]  /*1010*/  HADD2.F32 R111, -RZ, R78.H1_H1 ;  /* 0x3000004eff6f7230 */ /* 0x000fe20000004100 */
[----:B------:R-:W-:Y:S02]  /*1020*/  FMUL.FTZ R78, R2, R121 ;  /* 0x00000079024e7220 */ /* 0x000fe40000410000 */
[-C--:B------:R-:W-:Y:S02]  /*1030*/  FFMA.FTZ R28, R79, R108.reuse, R28 ;  /* 0x0000006c4f1c7223 */ /* 0x080fe4000001001c */
[----:B------:R-:W-:Y:S02]  /*1040*/  FADD.FTZ R32, R32, R108 ;  /* 0x0000006c20207221 */ /* 0x000fe40000010000 */
[----:B------:R-:W-:Y:S02]  /*1050*/  FMUL.FTZ R108, R7, R108 ;  /* 0x0000006c076c7220 */ /* 0x000fe40000410000 */
[----:B------:R-:W-:-:S02]  /*1060*/  FADD.FTZ R77, R90, R109 ;  /* 0x0000006d5a4d7221 */ /* 0x000fc40000010000 */
[----:B------:R-:W-:Y:S02]  /*1070*/  FFMA.FTZ R92, R74, R109, R92 ;  /* 0x0000006d4a5c7223 */ /* 0x000fe4000001005c */
[----:B------:R-:W-:Y:S02]  /*1080*/  FMUL.FTZ R97, R2, R123 ;  /* 0x0000007b02617220 */ /* 0x000fe40000410000 */
[-C--:B------:R-:W-:Y:S02]  /*1090*/  FFMA.FTZ R29, R78, R111.reuse, R29 ;  /* 0x0000006f4e1d7223 */ /* 0x080fe4000001001d */
[----:B------:R-:W-:Y:S02]  /*10a0*/  FADD.FTZ R33, R33, R111 ;  /* 0x0000006f21217221 */ /* 0x000fe40000010000 */
        /* <DEDUP_REMOVED lines=8> */
[----:B------:R-:W-:Y:S02]  /*1130*/  FMUL.FTZ R112, R2, R91 ;  /* 0x0000005b02707220 */ /* 0x000fe40000410000 */
[----:B------:R-:W-:Y:S02]  /*1140*/  FMUL.FTZ R113, R4, R76 ;  /* 0x0000004c04717220 */ /* 0x000fe40000410000 */
[----:B------:R-:W-:Y:S02]  /*1150*/  FADD.FTZ R116, R77, R110 ;  /* 0x0000006e4d747221 */ /* 0x000fe40000010000 */
[----:B------:R-:W-:Y:S02]  /*1160*/  FFMA.FTZ R92, R97, R110, R92 ;  /* 0x0000006e615c7223 */ /* 0x000fe4000001005c */
[----:B------:R-:W-:Y:S02]  /*1170*/  FFMA.FTZ R31, R112, R76, R31 ;  /* 0x0000004c701f7223 */ /* 0x000fe4000001001f */
[----:B------:R-:W-:-:S02]  /*1180*/  FADD.FTZ R35, R35, R76 ;  /* 0x0000004c23237221 */ /* 0x000fc40000010000 */
[----:B------:R-:W-:Y:S02]  /*1190*/  FADD.FTZ R116, R116, R113 ;  /* 0x0000007174747221 */ /* 0x000fe40000010000 */
[----:B------:R-:W-:Y:S02]  /*11a0*/  FFMA.FTZ R115, R112, R113, R92 ;  /* 0x0000007170737223 */ /* 0x000fe4000001005c */
.L_x_1244:
[----:B0-----:R-:W-:Y:S05]  /*11b0*/  BSYNC B1 ;  /* 0x0000000000017941 */ /* 0x001fea0003800000 */
.L_x_1242:
[----:B-----5:R-:W-:Y:S02]  /*11c0*/  MOV R76, R94 ;  /* 0x0000005e004c7202 */ /* 0x020fe40000000f00 */
[----:B------:R-:W-:Y:S02]  /*11d0*/  MOV R77, R88 ;  /* 0x00000058004d7202 */ /* 0x000fe40000000f00 */
[----:B------:R-:W-:Y:S02]  /*11e0*/  PRMT R117, R76, 0x7610, R117 ;  /* 0x000076104c757816 */ /* 0x000fe40000000075 */
[----:B------:R-:W-:Y:S01]  /*11f0*/  PRMT R114, R77, 0x7610, R114 ;  /* 0x000076104d727816 */ /* 0x000fe20000000072 */
[----:B------:R-:W-:Y:S05]  /*1200*/  BRA.DIV ~URZ, `(.L_x_1245) ;  /* 0x000020027f007947 */ /* 0x000fea000b800000 */
[----:B------:R0:W1:Y:S02]  /*1210*/  SHFL.BFLY PT, R119, R116, 0x1, 0x1f ;  /* 0x0c201f0074777f89 */ /* 0x00006400000e0000 */
.L_x_1296:
        /* <DEDUP_REMOVED lines=18> */
.L_x_1297:
        /* <DEDUP_REMOVED lines=22> */
.L_x_1248:
        /* <DEDUP_REMOVED lines=11> */
.L_x_1249:
[----:B------:R-:W-:Y:S05]  /*1550*/  BSYNC B1 ;  /* 0x0000000000017941 */ /* 0x000fea0003800000 */
.L_x_1247:
[----:B------:R-:W-:Y:S01]  /*1560*/  ISETP.NE.U32.AND P0, PT, RZ, c[0x0][0x258], PT ;  /* 0x00009600ff007a0c */ /* 0x000fe20003f05070 */
[----:B------:R-:W-:Y:S01]  /*1570*/  @P2 FMUL.FTZ R76, R77, c[0x0][0x1ec] ;  /* 0x00007b004d4c2a20 */ /* 0x000fe20000410000 */
[----:B------:R-:W-:Y:S01]  /*1580*/  @P2 LOP3.LUT P4, RZ, R117, 0xff, RZ, 0xc0, !PT ;  /* 0x000000ff75ff2812 */ /* 0x000fe2000788c0ff */
        /* <DEDUP_REMOVED lines=13> */
.L_x_1251:
[----:B------:R-:W-:-:S04]  /*1660*/  ISETP.NE.AND P4, PT, R3, RZ, PT ;  /* 0x000000ff0300720c */ /* 0x000fc80003f85270 */
[----:B------:R-:W-:-:S05]  /*1670*/  FSEL R77, R91, RZ, !P4 ;  /* 0x000000ff5b4d7208 */ /* 0x000fca0006000000 */
[----:B------:R-:W-:-:S04]  /*1680*/  FFMA.FTZ R76, R64, R92, R77 ;  /* 0x0000005c404c7223 */ /* 0x000fc8000001004d */
[----:B------:R-:W-:Y:S01]  /*1690*/  FADD.FTZ R77, R99, -R76 ;  /* 0x8000004c634d7221 */ /* 0x000fe20000010000 */
[----:B------:R-:W-:-:S03]  /*16a0*/  @P3 HADD2.F32 R76, -RZ, R48.H1_H1 ;  /* 0x30000030ff4c3230 */ /* 0x000fc60000004100 */
[----:B------:R-:W-:-:S04]  /*16b0*/  FMUL.FTZ R77, R2, R77 ;  /* 0x0000004d024d7220 */ /* 0x000fc80000410000 */
[----:B------:R-:W-:Y:S02]  /*16c0*/  @P3 FADD.FTZ R77, R77, R76 ;  /* 0x0000004c4d4d3221 */ /* 0x000fe40000010000 */
.L_x_1252:
[----:B------:R-:W-:Y:S05]  /*16d0*/  BSYNC B1 ;  /* 0x0000000000017941 */ /* 0x000fea0003800000 */
.L_x_1250:
        /* <DEDUP_REMOVED lines=14> */
.L_x_1254:
[----:B------:R-:W-:Y:S01]  /*17c0*/  ISETP.NE.AND P4, PT, R3, RZ, PT ;  /* 0x000000ff0300720c */ /* 0x000fe20003f85270 */
[----:B------:R-:W-:-:S03]  /*17d0*/  @P3 HADD2.F32 R76, -RZ, R49.H0_H0 ;  /* 0x20000031ff4c3230 */ /* 0x000fc60000004100 */
[----:B------:R-:W-:-:S05]  /*17e0*/  FSEL R77, R91, RZ, !P4 ;  /* 0x000000ff5b4d7208 */ /* 0x000fca0006000000 */
[----:B------:R-:W-:-:S04]  /*17f0*/  FFMA.FTZ R77, R67, R92, R77 ;  /* 0x0000005c434d7223 */ /* 0x000fc8000001004d */
[----:B------:R-:W-:-:S04]  /*1800*/  FADD.FTZ R77, R98, -R77 ;  /* 0x8000004d624d7221 */ /* 0x000fc80000010000 */
[----:B------:R-:W-:-:S04]  /*1810*/  FMUL.FTZ R77, R2, R77 ;  /* 0x0000004d024d7220 */ /* 0x000fc80000410000 */
[----:B------:R-:W-:Y:S02]  /*1820*/  @P3 FADD.FTZ R77, R77, R76 ;  /* 0x0000004c4d4d3221 */ /* 0x000fe40000010000 */
.L_x_1255:
[----:B------:R-:W-:Y:S05]  /*1830*/  BSYNC B1 ;  /* 0x0000000000017941 */ /* 0x000fea0003800000 */
.L_x_1253:
        /* <DEDUP_REMOVED lines=14> */
.L_x_1257:
[----:B------:R-:W-:-:S04]  /*1920*/  ISETP.NE.AND P4, PT, R3, RZ, PT ;  /* 0x000000ff0300720c */ /* 0x000fc80003f85270 */
[----:B------:R-:W-:-:S05]  /*1930*/  FSEL R77, R91, RZ, !P4 ;  /* 0x000000ff5b4d7208 */ /* 0x000fca0006000000 */
[----:B------:R-:W-:-:S04]  /*1940*/  FFMA.FTZ R76, R66, R92, R77 ;  /* 0x0000005c424c7223 */ /* 0x000fc8000001004d */
[----:B------:R-:W-:Y:S01]  /*1950*/  FADD.FTZ R77, R101, -R76 ;  /* 0x8000004c654d7221 */ /* 0x000fe20000010000 */
[----:B------:R-:W-:-:S03]  /*1960*/  @P3 HADD2.F32 R76, -RZ, R49.H1_H1 ;  /* 0x30000031ff4c3230 */ /* 0x000fc60000004100 */
[----:B------:R-:W-:-:S04]  /*1970*/  FMUL.FTZ R77, R2, R77 ;  /* 0x0000004d024d7220 */ /* 0x000fc80000410000 */
[----:B------:R-:W-:Y:S02]  /*1980*/  @P3 FADD.FTZ R77, R77, R76 ;  /* 0x0000004c4d4d3221 */ /* 0x000fe40000010000 */
.L_x_1258:
[----:B------:R-:W-:Y:S05]  /*1990*/  BSYNC B1 ;  /* 0x0000000000017941 */ /* 0x000fea0003800000 */
.L_x_1256:
        /* <DEDUP_REMOVED lines=14> */
.L_x_1260:
[----:B------:R-:W-:Y:S01]  /*1a80*/  ISETP.NE.AND P4, PT, R3, RZ, PT ;  /* 0x000000ff0300720c */ /* 0x000fe20003f85270 */
[----:B------:R-:W-:-:S03]  /*1a90*/  @P3 HADD2.F32 R76, -RZ, R50.H0_H0 ;  /* 0x20000032ff4c3230 */ /* 0x000fc60000004100 */
[----:B------:R-:W-:-:S05]  /*1aa0*/  FSEL R77, R91, RZ, !P4 ;  /* 0x000000ff5b4d7208 */ /* 0x000fca0006000000 */
[----:B------:R-:W-:-:S04]  /*1ab0*/  FFMA.FTZ R77, R69, R92, R77 ;  /* 0x0000005c454d7223 */ /* 0x000fc8000001004d */
[----:B------:R-:W-:-:S04]  /*1ac0*/  FADD.FTZ R77, R100, -R77 ;  /* 0x8000004d644d7221 */ /* 0x000fc80000010000 */
[----:B------:R-:W-:-:S04]  /*1ad0*/  FMUL.FTZ R77, R2, R77 ;  /* 0x0000004d024d7220 */ /* 0x000fc80000410000 */
[----:B------:R-:W-:Y:S02]  /*1ae0*/  @P3 FADD.FTZ R77, R77, R76 ;  /* 0x0000004c4d4d3221 */ /* 0x000fe40000010000 */
.L_x_1261:
[----:B------:R-:W-:Y:S05]  /*1af0*/  BSYNC B1 ;  /* 0x0000000000017941 */ /* 0x000fea0003800000 */
.L_x_1259:
        /* <DEDUP_REMOVED lines=14> */
.L_x_1263:
[----:B------:R-:W-:-:S04]  /*1be0*/  ISETP.NE.AND P4, PT, R3, RZ, PT ;  /* 0x000000ff0300720c */ /* 0x000fc80003f85270 */
[----:B------:R-:W-:-:S05]  /*1bf0*/  FSEL R77, R91, RZ, !P4 ;  /* 0x000000ff5b4d7208 */ /* 0x000fca0006000000 */
[----:B------:R-:W-:-:S04]  /*1c00*/  FFMA.FTZ R76, R68, R92, R77 ;  /* 0x0000005c444c7223 */ /* 0x000fc8000001004d */
[----:B------:R-:W-:Y:S01]  /*1c10*/  FADD.FTZ R77, R103, -R76 ;  /* 0x8000004c674d7221 */ /* 0x000fe20000010000 */
[----:B------:R-:W-:-:S03]  /*1c20*/  @P3 HADD2.F32 R76, -RZ, R50.H1_H1 ;  /* 0x30000032ff4c3230 */ /* 0x000fc60000004100 */
[----:B------:R-:W-:-:S04]  /*1c30*/  FMUL.FTZ R77, R2, R77 ;  /* 0x0000004d024d7220 */ /* 0x000fc80000410000 */
[----:B------:R-:W-:Y:S02]  /*1c40*/  @P3 FADD.FTZ R77, R77, R76 ;  /* 0x0000004c4d4d3221 */ /* 0x000fe40000010000 */
.L_x_1264:
[----:B------:R-:W-:Y:S05]  /*1c50*/  BSYNC B1 ;  /* 0x0000000000017941 */ /* 0x000fea0003800000 */
.L_x_1262:
        /* <DEDUP_REMOVED lines=14> */
.L_x_1266:
[----:B------:R-:W-:Y:S01]  /*1d40*/  ISETP.NE.AND P4, PT, R3, RZ, PT ;  /* 0x000000ff0300720c */ /* 0x000fe20003f85270 */
[----:B------:R-:W-:-:S03]  /*1d50*/  @P3 HADD2.F32 R76, -RZ, R51.H0_H0 ;  /* 0x20000033ff4c3230 */ /* 0x000fc60000004100 */
[----:B------:R-:W-:-:S05]  /*1d60*/  FSEL R77, R91, RZ, !P4 ;  /* 0x000000ff5b4d7208 */ /* 0x000fca0006000000 */
[----:B------:R-:W-:-:S04]  /*1d70*/  FFMA.FTZ R77, R71, R92, R77 ;  /* 0x0000005c474d7223 */ /* 0x000fc8000001004d */
[----:B------:R-:W-:-:S04]  /*1d80*/  FADD.FTZ R77, R102, -R77 ;  /* 0x8000004d664d7221 */ /* 0x000fc80000010000 */
[----:B------:R-:W-:-:S04]  /*1d90*/  FMUL.FTZ R77, R2, R77 ;  /* 0x0000004d024d7220 */ /* 0x000fc80000410000 */
[----:B------:R-:W-:Y:S02]  /*1da0*/  @P3 FADD.FTZ R77, R77, R76 ;  /* 0x0000004c4d4d3221 */ /* 0x000fe40000010000 */
.L_x_1267:
[----:B------:R-:W-:Y:S05]  /*1db0*/  BSYNC B1 ;  /* 0x0000000000017941 */ /* 0x000fea0003800000 */
.L_x_1265:
        /* <DEDUP_REMOVED lines=14> */
.L_x_1269:
[----:B------:R-:W-:-:S04]  /*1ea0*/  ISETP.NE.AND P4, PT, R3, RZ, PT ;  /* 0x000000ff0300720c */ /* 0x000fc80003f85270 */
[----:B------:R-:W-:-:S05]  /*1eb0*/  FSEL R77, R91, RZ, !P4 ;  /* 0x000000ff5b4d7208 */ /* 0x000fca0006000000 */
[----:B------:R-:W-:-:S04]  /*1ec0*/  FFMA.FTZ R76, R70, R92, R77 ;  /* 0x0000005c464c7223 */ /* 0x000fc8000001004d */
[----:B------:R-:W-:Y:S01]  /*1ed0*/  FADD.FTZ R77, R105, -R76 ;  /* 0x8000004c694d7221 */ /* 0x000fe20000010000 */
[----:B------:R-:W-:-:S03]  /*1ee0*/  @P3 HADD2.F32 R76, -RZ, R51.H1_H1 ;  /* 0x30000033ff4c3230 */ /* 0x000fc60000004100 */
[----:B------:R-:W-:-:S04]  /*1ef0*/  FMUL.FTZ R77, R2, R77 ;  /* 0x0000004d024d7220 */ /* 0x000fc80000410000 */
[----:B------:R-:W-:Y:S02]  /*1f00*/  @P3 FADD.FTZ R77, R77, R76 ;  /* 0x0000004c4d4d3221 */ /* 0x000fe40000010000 */
.L_x_1270:
[----:B------:R-:W-:Y:S05]  /*1f10*/  BSYNC B1 ;  /* 0x0000000000017941 */ /* 0x000fea0003800000 */
.L_x_1268:
[----:B------:R-:W-:Y:S01]  /*1f20*/  @P2 FMUL.FTZ R76, R77, c[0x0][0x1ec] ;  /* 0x00007b004d4c2a20 */ /* 0x000fe20000410000 */
[----:B------:R-:W-:Y:S01]  /*1f30*/  @P2 LOP3.LUT P4, RZ, R95, 0xff000000, RZ, 0xc0, !PT ;  /* 0xff0000005fff2812 */ /* 0x000fe2000788c0ff */
[----:B------:R-:W-:Y:S01]  /*1f40*/  BSSY B1, `(.L_x_1271) ;  /* 0x0000019000017945 */ /* 0x000fe20003800000 */
        /* <DEDUP_REMOVED lines=11> */
[----:B------:R1:W-:Y:S01]  /*2000*/  @P2 STG.E.128 [R76.64], R60 ;  /* 0x0000003c4c002986 */ /* 0x0003e2000c101d04 */
[----:B------:R-:W-:Y:S05]  /*2010*/  @P1 BRA `(.L_x_1272) ;  /* 0x0000004000001947 */ /* 0x000fea0003800000 */
[----:B-1----:R-:W-:Y:S01]  /*2020*/  HFMA2.MMA R77, -RZ, RZ, 0, 0 ;  /* 0x00000000ff4d7435 */ /* 0x002fe200000001ff */
[----:B------:R-:W-:Y:S05]  /*2030*/  @!P3 BRA `(.L_x_1273) ;  /* 0x000000900000b947 */ /* 0x000fea0003800000 */
[----:B------:R-:W-:Y:S01]  /*2040*/  HADD2.F32 R77, -RZ, R52.H0_H0 ;  /* 0x20000034ff4d7230 */ /* 0x000fe20000004100 */
[----:B------:R-:W-:Y:S05]  /*2050*/  BRA `(.L_x_1273) ;  /* 0x0000007000007947 */ /* 0x000fea0003800000 */
.L_x_1272:
[----:B------:R-:W-:Y:S01]  /*2060*/  ISETP.NE.AND P4, PT, R3, RZ, PT ;  /* 0x000000ff0300720c */ /* 0x000fe20003f85270 */
[----:B-1----:R-:W-:-:S03]  /*2070*/  @P3 HADD2.F32 R76, -RZ, R52.H0_H0 ;  /* 0x20000034ff4c3230 */ /* 0x002fc60000004100 */
[----:B------:R-:W-:-:S05]  /*2080*/  FSEL R77, R91, RZ, !P4 ;  /* 0x000000ff5b4d7208 */ /* 0x000fca0006000000 */
[----:B------:R-:W-:-:S04]  /*2090*/  FFMA.FTZ R77, R73, R92, R77 ;  /* 0x0000005c494d7223 */ /* 0x000fc8000001004d */
[----:B------:R-:W-:-:S04]  /*20a0*/  FADD.FTZ R77, R104, -R77 ;  /* 0x8000004d684d7221 */ /* 0x000fc80000010000 */
[----:B------:R-:W-:-:S04]  /*20b0*/  FMUL.FTZ R77, R2, R77 ;  /* 0x0000004d024d7220 */ /* 0x000fc80000410000 */
[----:B------:R-:W-:Y:S02]  /*20c0*/  @P3 FADD.FTZ R77, R77, R76 ;  /* 0x0000004c4d4d3221 */ /* 0x000fe40000010000 */
.L_x_1273:
[----:B------:R-:W-:Y:S05]  /*20d0*/  BSYNC B1 ;  /* 0x0000000000017941 */ /* 0x000fea0003800000 */
.L_x_1271:
        /* <DEDUP_REMOVED lines=14> */
.L_x_1275:
[----:B------:R-:W-:-:S04]  /*21c0*/  ISETP.NE.AND P4, PT, R3, RZ, PT ;  /* 0x000000ff0300720c */ /* 0x000fc80003f85270 */
[----:B------:R-:W-:-:S05]  /*21d0*/  FSEL R77, R91, RZ, !P4 ;  /* 0x000000ff5b4d7208 */ /* 0x000fca0006000000 */
[----:B------:R-:W-:-:S04]  /*21e0*/  FFMA.FTZ R76, R72, R92, R77 ;  /* 0x0000005c484c7223 */ /* 0x000fc8000001004d */
[----:B------:R-:W-:Y:S01]  /*21f0*/  FADD.FTZ R77, R107, -R76 ;  /* 0x8000004c6b4d7221 */ /* 0x000fe20000010000 */
[----:B------:R-:W-:-:S03]  /*2200*/  @P3 HADD2.F32 R76, -RZ, R52.H1_H1 ;  /* 0x30000034ff4c3230 */ /* 0x000fc60000004100 */
[----:B------:R-:W-:-:S04]  /*2210*/  FMUL.FTZ R77, R2, R77 ;  /* 0x0000004d024d7220 */ /* 0x000fc80000410000 */
[----:B------:R-:W-:Y:S02]  /*2220*/  @P3 FADD.FTZ R77, R77, R76 ;  /* 0x0000004c4d4d3221 */ /* 0x000fe40000010000 */
.L_x_1276:
[----:B------:R-:W-:Y:S05]  /*2230*/  BSYNC B1 ;  /* 0x0000000000017941 */ /* 0x000fea0003800000 */
.L_x_1274:
        /* <DEDUP_REMOVED lines=14> */
.L_x_1278:
[----:B------:R-:W-:Y:S01]  /*2320*/  ISETP.NE.AND P4, PT, R3, RZ, PT ;  /* 0x000000ff0300720c */ /* 0x000fe20003f85270 */
[----:B------:R-:W-:-:S03]  /*2330*/  @P3 HADD2.F32 R76, -RZ, R53.H0_H0 ;  /* 0x20000035ff4c3230 */ /* 0x000fc60000004100 */
[----:B------:R-:W-:-:S05]  /*2340*/  FSEL R77, R91, RZ, !P4 ;  /* 0x000000ff5b4d7208 */ /* 0x000fca0006000000 */
[----:B------:R-:W-:-:S04]  /*2350*/  FFMA.FTZ R77, R75, R92, R77 ;  /* 0x0000005c4b4d7223 */ /* 0x000fc8000001004d */
[----:B------:R-:W-:-:S04]  /*2360*/  FADD.FTZ R77, R106, -R77 ;  /* 0x8000004d6a4d7221 */ /* 0x000fc80000010000 */
[----:B------:R-:W-:-:S04]  /*2370*/  FMUL.FTZ R77, R2, R77 ;  /* 0x0000004d024d7220 */ /* 0x000fc80000410000 */
[----:B------:R-:W-:Y:S02]  /*2380*/  @P3 FADD.FTZ R77, R77, R76 ;  /* 0x0000004c4d4d3221 */ /* 0x000fe40000010000 */
.L_x_1279:
[----:B------:R-:W-:Y:S05]  /*2390*/  BSYNC B1 ;  /* 0x0000000000017941 */ /* 0x000fea0003800000 */
.L_x_1277:
        /* <DEDUP_REMOVED lines=14> */
.L_x_1281:
[----:B------:R-:W-:-:S04]  /*2480*/  ISETP.NE.AND P4, PT, R3, RZ, PT ;  /* 0x000000ff0300720c */ /* 0x000fc80003f85270 */
[----:B------:R-:W-:-:S05]  /*2490*/  FSEL R77, R91, RZ, !P4 ;  /* 0x000000ff5b4d7208 */ /* 0x000fca0006000000 */
[----:B------:R-:W-:-:S04]  /*24a0*/  FFMA.FTZ R76, R74, R92, R77 ;  /* 0x0000005c4a4c7223 */ /* 0x000fc8000001004d */
[----:B------:R-:W-:Y:S01]  /*24b0*/  FADD.FTZ R77, R109, -R76 ;  /* 0x8000004c6d4d7221 */ /* 0x000fe20000010000 */
[----:B------:R-:W-:-:S03]  /*24c0*/  @P3 HADD2.F32 R76, -RZ, R53.H1_H1 ;  /* 0x30000035ff4c3230 */ /* 0x000fc60000004100 */
[----:B------:R-:W-:-:S04]  /*24d0*/  FMUL.FTZ R77, R2, R77 ;  /* 0x0000004d024d7220 */ /* 0x000fc80000410000 */
[----:B------:R-:W-:Y:S02]  /*24e0*/  @P3 FADD.FTZ R77, R77, R76 ;  /* 0x0000004c4d4d3221 */ /* 0x000fe40000010000 */
.L_x_1282:
[----:B------:R-:W-:Y:S05]  /*24f0*/  BSYNC B1 ;  /* 0x0000000000017941 */ /* 0x000fea0003800000 */
.L_x_1280:
        /* <DEDUP_REMOVED lines=14> */
.L_x_1284:
[----:B------:R-:W-:Y:S01]  /*25e0*/  ISETP.NE.AND P4, PT, R3, RZ, PT ;  /* 0x000000ff0300720c */ /* 0x000fe20003f85270 */
[----:B------:R-:W-:-:S03]  /*25f0*/  @P3 HADD2.F32 R76, -RZ, R54.H0_H0 ;  /* 0x20000036ff4c3230 */ /* 0x000fc60000004100 */
[----:B------:R-:W-:-:S05]  /*2600*/  FSEL R77, R91, RZ, !P4 ;  /* 0x000000ff5b4d7208 */ /* 0x000fca0006000000 */
[----:B------:R-:W-:-:S04]  /*2610*/  FFMA.FTZ R77, R79, R92, R77 ;  /* 0x0000005c4f4d7223 */ /* 0x000fc8000001004d */
[----:B------:R-:W-:-:S04]  /*2620*/  FADD.FTZ R77, R108, -R77 ;  /* 0x8000004d6c4d7221 */ /* 0x000fc80000010000 */
[----:B------:R-:W-:-:S04]  /*2630*/  FMUL.FTZ R77, R2, R77 ;  /* 0x0000004d024d7220 */ /* 0x000fc80000410000 */
[----:B------:R-:W-:Y:S02]  /*2640*/  @P3 FADD.FTZ R77, R77, R76 ;  /* 0x0000004c4d4d3221 */ /* 0x000fe40000010000 */
.L_x_1285:
[----:B------:R-:W-:Y:S05]  /*2650*/  BSYNC B1 ;  /* 0x0000000000017941 */ /* 0x000fea0003800000 */
.L_x_1283:
        /* <DEDUP_REMOVED lines=14> */
.L_x_1287:
[----:B------:R-:W-:-:S04]  /*2740*/  ISETP.NE.AND P4, PT, R3, RZ, PT ;  /* 0x000000ff0300720c */ /* 0x000fc80003f85270 */
[----:B------:R-:W-:-:S05]  /*2750*/  FSEL R77, R91, RZ, !P4 ;  /* 0x000000ff5b4d7208 */ /* 0x000fca0006000000 */
[----:B------:R-:W-:-:S04]  /*2760*/  FFMA.FTZ R76, R78, R92, R77 ;  /* 0x0000005c4e4c7223 */ /* 0x000fc8000001004d */
[----:B------:R-:W-:Y:S01]  /*2770*/  FADD.FTZ R77, R111, -R76 ;  /* 0x8000004c6f4d7221 */ /* 0x000fe20000010000 */
[----:B------:R-:W-:-:S03]  /*2780*/  @P3 HADD2.F32 R76, -RZ, R54.H1_H1 ;  /* 0x30000036ff4c3230 */ /* 0x000fc60000004100 */
[----:B------:R-:W-:-:S04]  /*2790*/  FMUL.FTZ R77, R2, R77 ;  /* 0x0000004d024d7220 */ /* 0x000fc80000410000 */
[----:B------:R-:W-:Y:S02]  /*27a0*/  @P3 FADD.FTZ R77, R77, R76 ;  /* 0x0000004c4d4d3221 */ /* 0x000fe40000010000 */
.L_x_1288:
[----:B------:R-:W-:Y:S05]  /*27b0*/  BSYNC B1 ;  /* 0x0000000000017941 */ /* 0x000fea0003800000 */
.L_x_1286:
        /* <DEDUP_REMOVED lines=14> */
.L_x_1290:
[----:B------:R-:W-:Y:S01]  /*28a0*/  ISETP.NE.AND P4, PT, R3, RZ, PT ;  /* 0x000000ff0300720c */ /* 0x000fe20003f85270 */
[----:B------:R-:W-:-:S03]  /*28b0*/  @P3 HADD2.F32 R76, -RZ, R55.H0_H0 ;  /* 0x20000037ff4c3230 */ /* 0x000fc60000004100 */
[----:B------:R-:W-:-:S05]  /*28c0*/  FSEL R77, R91, RZ, !P4 ;  /* 0x000000ff5b4d7208 */ /* 0x000fca0006000000 */
[----:B------:R-:W-:-:S04]  /*28d0*/  FFMA.FTZ R77, R97, R92, R77 ;  /* 0x0000005c614d7223 */ /* 0x000fc8000001004d */
[----:B------:R-:W-:-:S04]  /*28e0*/  FADD.FTZ R77, R110, -R77 ;  /* 0x8000004d6e4d7221 */ /* 0x000fc80000010000 */
[----:B------:R-:W-:-:S04]  /*28f0*/  FMUL.FTZ R77, R2, R77 ;  /* 0x0000004d024d7220 */ /* 0x000fc80000410000 */
[----:B------:R-:W-:Y:S02]  /*2900*/  @P3 FADD.FTZ R77, R77, R76 ;  /* 0x0000004c4d4d3221 */ /* 0x000fe40000010000 */
.L_x_1291:
[----:B------:R-:W-:Y:S05]  /*2910*/  BSYNC B1 ;  /* 0x0000000000017941 */ /* 0x000fea0003800000 */
.L_x_1289:
        /* <DEDUP_REMOVED lines=14> */
.L_x_1293:
[----:B------:R-:W-:Y:S01]  /*2a00*/  ISETP.NE.AND P1, PT, R3, RZ, PT ;  /* 0x000000ff0300720c */ /* 0x000fe20003f25270 */
[----:B------:R-:W-:-:S03]  /*2a10*/  @P3 HADD2.F32 R87, -RZ, R55.H1_H1 ;  /* 0x30000037ff573230 */ /* 0x000fc60000004100 */
[----:B------:R-:W-:-:S05]  /*2a20*/  FSEL R91, R91, RZ, !P1 ;  /* 0x000000ff5b5b7208 */ /* 0x000fca0004800000 */
[----:B------:R-:W-:-:S04]  /*2a30*/  FFMA.FTZ R92, R112, R92, R91 ;  /* 0x0000005c705c7223 */ /* 0x000fc8000001005b */
[----:B------:R-:W-:-:S04]  /*2a40*/  FADD.FTZ R77, R113, -R92 ;  /* 0x8000005c714d7221 */ /* 0x000fc80000010000 */
[----:B------:R-:W-:-:S04]  /*2a50*/  FMUL.FTZ R2, R2, R77 ;  /* 0x0000004d02027220 */ /* 0x000fc80000410000 */
[----:B------:R-:W-:Y:S02]  /*2a60*/  @P3 FADD.FTZ R2, R2, R87 ;  /* 0x0000005702023221 */ /* 0x000fe40000010000 */
.L_x_1294:
[----:B------:R-:W-:Y:S05]  /*2a70*/  BSYNC B1 ;  /* 0x0000000000017941 */ /* 0x000fea0003800000 */
.L_x_1292:
[----:B------:R-:W-:Y:S01]  /*2a80*/  @P2 FMUL.FTZ R76, R2, c[0x0][0x1ec] ;  /* 0x00007b00024c2a20 */ /* 0x000fe20000410000 */
[----:B------:R-:W-:Y:S02]  /*2a90*/  @P2 LOP3.LUT P1, RZ, R89, 0xff000000, RZ, 0xc0, !PT ;  /* 0xff00000059ff2812 */ /* 0x000fe4000782c0ff */
[----:B------:R-:W-:Y:S01]  /*2aa0*/  @P0 MOV R87, 0x10 ;  /* 0x0000001000570802 */ /* 0x000fe20000000f00 */
[----:B------:R-:W-:Y:S01]  /*2ab0*/  @P2 FMUL.FTZ R76, R76, c[0x0][0x1e8] ;  /* 0x00007a004c4c2a20 */ /* 0x000fe20000410000 */
[----:B------:R-:W-:Y:S02]  /*2ac0*/  @P2 IADD3 R77, R90, 0x20, RZ ;  /* 0x000000205a4d2810 */ /* 0x000fe40007ffe0ff */
[----:B------:R-:W-:Y:S01]  /*2ad0*/  @P2 MOV R88, 0x10 ;  /* 0x0000001000582802 */ /* 0x000fe20000000f00 */
[----:B------:R-:W-:Y:S01]  /*2ae0*/  @P0 IMAD.WIDE.U32 R86, R0, R87, c[0x0][0x258] ;  /* 0x0000960000560625 */ /* 0x000fe200078e0057 */
[----:B------:R-:W-:Y:S02]  /*2af0*/  @P2 FSEL R76, R76, RZ, P1 ;  /* 0x000000ff4c4c2208 */ /* 0x000fe40000800000 */
[----:B------:R-:W-:-:S02]  /*2b00*/  @P0 F2FP.PACK_AB R2, RZ, R2 ;  /* 0x00000002ff02023e */ /* 0x000fc400000000ff */
[----:B------:R-:W-:Y:S01]  /*2b10*/  @P2 F2FP.PACK_AB R0, RZ, R76 ;  /* 0x0000004cff00223e */ /* 0x000fe200000000ff */
[----:B------:R-:W-:Y:S01]  /*2b20*/  @P2 IMAD.WIDE.U32 R76, R77, R88, c[0x0][0x248] ;  /* 0x000092004d4c2625 */ /* 0x000fe200078e0058 */
[----:B------:R-:W-:Y:S02]  /*2b30*/  @P0 PRMT R59, R59, 0x5410, R2 ;  /* 0x000054103b3b0816 */ /* 0x000fe40000000002 */
[----:B------:R-:W-:Y:S02]  /*2b40*/  @P2 PRMT R63, R63, 0x5410, R0 ;  /* 0x000054103f3f2816 */ /* 0x000fe40000000000 */
[----:B------:R-:W-:Y:S01]  /*2b50*/  MOV R89, c[0x0][0x160] ;  /* 0x0000580000597a02 */ /* 0x000fe20000000f00 */
[----:B------:R1:W-:Y:S03]  /*2b60*/  @P0 STG.E.128 [R86.64], R56 ;  /* 0x0000003856000986 */ /* 0x0003e6000c101d04 */
[----:B------:R-:W-:Y:S01]  /*2b70*/  LEA R84, R89, R84, 0x2 ;  /* 0x0000005459547211 */ /* 0x000fe200078e10ff */
[----:B------:R1:W-:Y:S03]  /*2b80*/  @P2 STG.E.128 [R76.64], R60 ;  /* 0x0000003c4c002986 */ /* 0x0003e6000c101d04 */
[----:B------:R-:W-:-:S13]  /*2b90*/  ISETP.GE.AND P0, PT, R84, c[0x0][0x164], PT ;  /* 0x0000590054007a0c */ /* 0x000fda0003f06270 */
[----:B01----:R-:W-:Y:S01]  /*2ba0*/  @P0 CALL.REL.NOINC `(.L_x_1241) ;  /* 0x0000001000000944 */ /* 0x003fe20003c00000 */
[----:B------:R-:W-:Y:S05]  /*2bb0*/  BRA `(.L_x_1295) ;  /* 0xffffd85000007947 */ /* 0x000fea000383ffff */
.L_x_1241:
[----:B------:R-:W-:Y:S05]  /*2bc0*/  BSYNC B0 ;  /* 0x0000000000007941 */ /* 0x000fea0003800000 */
.L_x_1239:
        /* <DEDUP_REMOVED lines=52> */
[----:B------:R-:W-:Y:S02]  /*2f10*/  IADD3.X R3, RZ, RZ, RZ, P0, !PT ;  /* 0x000000ffff037210 */ /* 0x000fe400007fe4ff */
[C---:B------:R-:W-:Y:S02]  /*2f20*/  SHF.L.U32 R4, R24.reuse, 0x2, RZ ;  /* 0x0000000218047819 */ /* 0x040fe400000006ff */
[----:B------:R-:W-:Y:S02]  /*2f30*/  SHF.L.U64.HI R5, R24, 0x2, R3 ;  /* 0x0000000218057819 */ /* 0x000fe40000010203 */
[C---:B------:R-:W-:Y:S01]  /*2f40*/  IADD3 R2, P0, R4.reuse, c[0x0][0x228], RZ ;  /* 0x00008a0004027a10 */ /* 0x040fe20007f1e0ff */
        /* <DEDUP_REMOVED lines=44> */
.L_x_1245:
[----:B------:R-:W-:Y:S01]  /*3210*/  HFMA2.MMA R92, -RZ, RZ, 0, 5.9604644775390625e-08 ;  /* 0x00000001ff5c7435 */ /* 0x000fe200000001ff */
[----:B------:R-:W-:-:S02]  /*3220*/  MOV R93, R116 ;  /* 0x00000074005d7202 */ /* 0x000fc40000000f00 */
[----:B------:R-:W-:Y:S02]  /*3230*/  MOV R91, 0x1f ;  /* 0x0000001f005b7802 */ /* 0x000fe40000000f00 */
[----:B------:R-:W-:Y:S02]  /*3240*/  MOV R90, 0xffffffff ;  /* 0xffffffff005a7802 */ /* 0x000fe40000000f00 */
[----:B------:R-:W-:Y:S02]  /*3250*/  MOV R76, 0x3270 ;  /* 0x00003270004c7802 */ /* 0x000fe40000000f00 */
[----:B------:R-:W-:Y:S05]  /*3260*/  CALL.REL.NOINC `($__internal_33_$__cuda_sm70_shflsync_bfly_p) ;  /* 0x0000046000007944 */ /* 0x000fea0003c00000 */
[----:B-1----:R-:W-:Y:S01]  /*3270*/  MOV R119, R90 ;  /* 0x0000005a00777202 */ /* 0x002fe20000000f00 */
[----:B0-----:R-:W-:Y:S05]  /*3280*/  BRA `(.L_x_1296) ;  /* 0xffffdf9000007947 */ /* 0x001fea000383ffff */
.L_x_1246:
[----:B------:R-:W-:Y:S01]  /*3290*/  HFMA2.MMA R92, -RZ, RZ, 0, 5.9604644775390625e-08 ;  /* 0x00000001ff5c7435 */ /* 0x000fe200000001ff */
[----:B------:R-:W-:Y:S02]  /*32a0*/  MOV R93, R115 ;  /* 0x00000073005d7202 */ /* 0x000fe40000000f00 */
[----:B------:R-:W-:Y:S02]  /*32b0*/  MOV R91, 0x1f ;  /* 0x0000001f005b7802 */ /* 0x000fe40000000f00 */
[----:B------:R-:W-:-:S02]  /*32c0*/  MOV R90, 0xffffffff ;  /* 0xffffffff005a7802 */ /* 0x000fc40000000f00 */
[----:B------:R-:W-:Y:S02]  /*32d0*/  MOV R76, 0x32f0 ;  /* 0x000032f0004c7802 */ /* 0x000fe40000000f00 */
[----:B01----:R-:W-:Y:S05]  /*32e0*/  CALL.REL.NOINC `($__internal_33_$__cuda_sm70_shflsync_bfly_p) ;  /* 0x000003e000007944 */ /* 0x003fea0003c00000 */
[----:B------:R-:W-:Y:S01]  /*32f0*/  FADD.FTZ R116, R119, R116 ;  /* 0x0000007477747221 */ /* 0x000fe20000010000 */
[----:B0-----:R-:W-:Y:S01]  /*3300*/  HFMA2.MMA R92, -RZ, RZ, 0, 1.1920928955078125e-07 ;  /* 0x00000002ff5c7435 */ /* 0x001fe200000001ff */
[----:B-1----:R-:W-:Y:S01]  /*3310*/  FADD.FTZ R119, R115, R90 ;  /* 0x0000005a73777221 */ /* 0x002fe20000010000 */
[----:B------:R-:W-:Y:S02]  /*3320*/  MOV R91, 0x1f ;  /* 0x0000001f005b7802 */ /* 0x000fe40000000f00 */
[----:B------:R-:W-:Y:S02]  /*3330*/  MOV R90, 0xffffffff ;  /* 0xffffffff005a7802 */ /* 0x000fe40000000f00 */
[----:B------:R-:W-:Y:S02]  /*3340*/  MOV R93, R116 ;  /* 0x00000074005d7202 */ /* 0x000fe40000000f00 */
[----:B------:R-:W-:Y:S02]  /*3350*/  MOV R76, 0x3370 ;  /* 0x00003370004c7802 */ /* 0x000fe40000000f00 */
[----:B------:R-:W-:Y:S05]  /*3360*/  CALL.REL.NOINC `($__internal_33_$__cuda_sm70_shflsync_bfly_p) ;  /* 0x0000036000007944 */ /* 0x000fea0003c00000 */
[----:B0-----:R-:W-:Y:S01]  /*3370*/  HFMA2.MMA R92, -RZ, RZ, 0, 1.1920928955078125e-07 ;  /* 0x00000002ff5c7435 */ /* 0x001fe200000001ff */
[----:B-1----:R-:W-:-:S02]  /*3380*/  MOV R115, R90 ;  /* 0x0000005a00737202 */ /* 0x002fc40000000f00 */
[----:B------:R-:W-:Y:S02]  /*3390*/  MOV R93, R119 ;  /* 0x00000077005d7202 */ /* 0x000fe40000000f00 */
[----:B------:R-:W-:Y:S02]  /*33a0*/  MOV R91, 0x1f ;  /* 0x0000001f005b7802 */ /* 0x000fe40000000f00 */
[----:B------:R-:W-:Y:S02]  /*33b0*/  MOV R90, 0xffffffff ;  /* 0xffffffff005a7802 */ /* 0x000fe40000000f00 */
[----:B------:R-:W-:Y:S02]  /*33c0*/  MOV R76, 0x33e0 ;  /* 0x000033e0004c7802 */ /* 0x000fe40000000f00 */
[----:B------:R-:W-:Y:S05]  /*33d0*/  CALL.REL.NOINC `($__internal_33_$__cuda_sm70_shflsync_bfly_p) ;  /* 0x000002f000007944 */ /* 0x000fea0003c00000 */
[----:B------:R-:W-:Y:S01]  /*33e0*/  FADD.FTZ R116, R115, R116 ;  /* 0x0000007473747221 */ /* 0x000fe20000010000 */
[----:B0-----:R-:W-:Y:S01]  /*33f0*/  HFMA2.MMA R92, -RZ, RZ, 0, 2.384185791015625e-07 ;  /* 0x00000004ff5c7435 */ /* 0x001fe200000001ff */
[----:B-1----:R-:W-:Y:S01]  /*3400*/  FADD.FTZ R119, R119, R90 ;  /* 0x0000005a77777221 */ /* 0x002fe20000010000 */
[----:B------:R-:W-:Y:S02]  /*3410*/  MOV R91, 0x1f ;  /* 0x0000001f005b7802 */ /* 0x000fe40000000f00 */
[----:B------:R-:W-:-:S02]  /*3420*/  MOV R90, 0xffffffff ;  /* 0xffffffff005a7802 */ /* 0x000fc40000000f00 */
[----:B------:R-:W-:Y:S02]  /*3430*/  MOV R93, R116 ;  /* 0x00000074005d7202 */ /* 0x000fe40000000f00 */
[----:B------:R-:W-:Y:S02]  /*3440*/  MOV R76, 0x3460 ;  /* 0x00003460004c7802 */ /* 0x000fe40000000f00 */
[----:B------:R-:W-:Y:S05]  /*3450*/  CALL.REL.NOINC `($__internal_33_$__cuda_sm70_shflsync_bfly_p) ;  /* 0x0000027000007944 */ /* 0x000fea0003c00000 */
[----:B0-----:R-:W-:Y:S01]  /*3460*/  HFMA2.MMA R92, -RZ, RZ, 0, 2.384185791015625e-07 ;  /* 0x00000004ff5c7435 */ /* 0x001fe200000001ff */
[----:B-1----:R-:W-:Y:S02]  /*3470*/  MOV R115, R90 ;  /* 0x0000005a00737202 */ /* 0x002fe40000000f00 */
[----:B------:R-:W-:Y:S02]  /*3480*/  MOV R93, R119 ;  /* 0x00000077005d7202 */ /* 0x000fe40000000f00 */
[----:B------:R-:W-:Y:S02]  /*3490*/  MOV R91, 0x1f ;  /* 0x0000001f005b7802 */ /* 0x000fe40000000f00 */
[----:B------:R-:W-:Y:S02]  /*34a0*/  MOV R90, 0xffffffff ;  /* 0xffffffff005a7802 */ /* 0x000fe40000000f00 */
[----:B------:R-:W-:-:S02]  /*34b0*/  MOV R76, 0x34d0 ;  /* 0x000034d0004c7802 */ /* 0x000fc40000000f00 */
[----:B------:R-:W-:Y:S05]  /*34c0*/  CALL.REL.NOINC `($__internal_33_$__cuda_sm70_shflsync_bfly_p) ;  /* 0x0000020000007944 */ /* 0x000fea0003c00000 */
[----:B------:R-:W-:Y:S01]  /*34d0*/  FADD.FTZ R116, R115, R116 ;  /* 0x0000007473747221 */ /* 0x000fe20000010000 */
[----:B0-----:R-:W-:Y:S01]  /*34e0*/  HFMA2.MMA R92, -RZ, RZ, 0, 4.76837158203125e-07 ;  /* 0x00000008ff5c7435 */ /* 0x001fe200000001ff */
[----:B-1----:R-:W-:Y:S01]  /*34f0*/  FADD.FTZ R119, R119, R90 ;  /* 0x0000005a77777221 */ /* 0x002fe20000010000 */
[----:B------:R-:W-:-:S02]  /*3500*/  MOV R91, 0x1f ;  /* 0x0000001f005b7802 */ /* 0x000fc40000000f00 */
[----:B------:R-:W-:Y:S02]  /*3510*/  MOV R90, 0xffffffff ;  /* 0xffffffff005a7802 */ /* 0x000fe40000000f00 */
[----:B------:R-:W-:Y:S02]  /*3520*/  MOV R93, R116 ;  /* 0x00000074005d7202 */ /* 0x000fe40000000f00 */
[----:B------:R-:W-:Y:S02]  /*3530*/  MOV R76, 0x3550 ;  /* 0x00003550004c7802 */ /* 0x000fe40000000f00 */
[----:B------:R-:W-:Y:S05]  /*3540*/  CALL.REL.NOINC `($__internal_33_$__cuda_sm70_shflsync_bfly_p) ;  /* 0x0000018000007944 */ /* 0x000fea0003c00000 */
[----:B0-----:R-:W-:Y:S01]  /*3550*/  HFMA2.MMA R92, -RZ, RZ, 0, 4.76837158203125e-07 ;  /* 0x00000008ff5c7435 */ /* 0x001fe200000001ff */
[----:B-1----:R-:W-:Y:S02]  /*3560*/  MOV R115, R90 ;  /* 0x0000005a00737202 */ /* 0x002fe40000000f00 */
[----:B------:R-:W-:Y:S02]  /*3570*/  MOV R93, R119 ;  /* 0x00000077005d7202 */ /* 0x000fe40000000f00 */
[----:B------:R-:W-:Y:S02]  /*3580*/  MOV R91, 0x1f ;  /* 0x0000001f005b7802 */ /* 0x000fe40000000f00 */
[----:B------:R-:W-:-:S02]  /*3590*/  MOV R90, 0xffffffff ;  /* 0xffffffff005a7802 */ /* 0x000fc40000000f00 */
[----:B------:R-:W-:Y:S02]  /*35a0*/  MOV R76, 0x35c0 ;  /* 0x000035c0004c7802 */ /* 0x000fe40000000f00 */
[----:B------:R-:W-:Y:S05]  /*35b0*/  CALL.REL.NOINC `($__internal_33_$__cuda_sm70_shflsync_bfly_p) ;  /* 0x0000011000007944 */ /* 0x000fea0003c00000 */
[----:B------:R-:W-:Y:S01]  /*35c0*/  FADD.FTZ R115, R115, R116 ;  /* 0x0000007473737221 */ /* 0x000fe20000010000 */
[----:B0-----:R-:W-:Y:S01]  /*35d0*/  HFMA2.MMA R92, -RZ, RZ, 0, 9.5367431640625e-07 ;  /* 0x00000010ff5c7435 */ /* 0x001fe200000001ff */
[----:B-1----:R-:W-:Y:S01]  /*35e0*/  FADD.FTZ R116, R119, R90 ;  /* 0x0000005a77747221 */ /* 0x002fe20000010000 */
[----:B------:R-:W-:Y:S02]  /*35f0*/  MOV R91, 0x1f ;  /* 0x0000001f005b7802 */ /* 0x000fe40000000f00 */
[----:B------:R-:W-:Y:S02]  /*3600*/  MOV R90, 0xffffffff ;  /* 0xffffffff005a7802 */ /* 0x000fe40000000f00 */
[----:B------:R-:W-:Y:S02]  /*3610*/  MOV R93, R115 ;  /* 0x00000073005d7202 */ /* 0x000fe40000000f00 */
[----:B------:R-:W-:Y:S02]  /*3620*/  MOV R76, 0x3640 ;  /* 0x00003640004c7802 */ /* 0x000fe40000000f00 */
[----:B------:R-:W-:Y:S05]  /*3630*/  CALL.REL.NOINC `($__internal_33_$__cuda_sm70_shflsync_bfly_p) ;  /* 0x0000009000007944 */ /* 0x000fea0003c00000 */
[----:B0-----:R-:W-:Y:S01]  /*3640*/  HFMA2.MMA R92, -RZ, RZ, 0, 9.5367431640625e-07 ;  /* 0x00000010ff5c7435 */ /* 0x001fe200000001ff */
[----:B-1----:R-:W-:-:S02]  /*3650*/  MOV R118, R90 ;  /* 0x0000005a00767202 */ /* 0x002fc40000000f00 */
[----:B------:R-:W-:Y:S02]  /*3660*/  MOV R93, R116 ;  /* 0x00000074005d7202 */ /* 0x000fe40000000f00 */
[----:B------:R-:W-:Y:S02]  /*3670*/  MOV R91, 0x1f ;  /* 0x0000001f005b7802 */ /* 0x000fe40000000f00 */
[----:B------:R-:W-:Y:S02]  /*3680*/  MOV R90, 0xffffffff ;  /* 0xffffffff005a7802 */ /* 0x000fe40000000f00 */
[----:B------:R-:W-:Y:S02]  /*3690*/  MOV R76, 0x36b0 ;  /* 0x000036b0004c7802 */ /* 0x000fe40000000f00 */
[----:B------:R-:W-:Y:S05]  /*36a0*/  CALL.REL.NOINC `($__internal_33_$__cuda_sm70_shflsync_bfly_p) ;  /* 0x0000002000007944 */ /* 0x000fea0003c00000 */
[----:B01----:R-:W-:Y:S01]  /*36b0*/  MOV R93, R90 ;  /* 0x0000005a005d7202 */ /* 0x003fe20000000f00 */
[----:B------:R-:W-:Y:S05]  /*36c0*/  BRA `(.L_x_1297) ;  /* 0xffffdc7000007947 */ /* 0x000fea000383ffff */
        .weak           $__internal_33_$__cuda_sm70_shflsync_bfly_p
        .type           $__internal_33_$__cuda_sm70_shflsync_bfly_p,@function
        .size           $__internal_33_$__cuda_sm70_shflsync_bfly_p,(.L_x_7211 - $__internal_33_$__cuda_sm70_shflsync_bfly_p)
$__internal_33_$__cuda_sm70_shflsync_bfly_p:
[----:B------:R-:W-:Y:S01]  /*36d0*/  HFMA2.MMA R77, -RZ, RZ, 0, 0 ;  /* 0x00000000ff4d7435 */ /* 0x000fe200000001ff */
[----:B------:R-:W-:Y:S04]  /*36e0*/  WARPSYNC R90 ;  /* 0x0000005a00007348 */ /* 0x000fe80003800000 */
[----:B------:R0:W1:Y:S01]  /*36f0*/  SHFL.BFLY PT, R90, R93, R92, R91 ;  /* 0x0c00005c5d5a7389 */ /* 0x00006200000e005b */
[----:B------:R-:W-:Y:S05]  /*3700*/  RET.REL.NODEC R76 `(_ZN10layer_norm13ln_bwd_kernelINS_13Kernel_traitsI6__halfS2_S2_S2_fjLj512ELj1ELj4ELj1ELj16ENS_18Kernel_traits_baseILj512ES2_S2_S2_S2_fjLj128EEEEELb1ELb0ELb1ELb1EEEvNS_9BwdParamsE) ;  /* 0xffffc8f04c007950 */ /* 0x000fea0003c3ffff */
.L_x_1298:
        /* <DEDUP_REMOVED lines=15> */
.L_x_7211:


//--------------------- .text._ZN10layer_norm13ln_bwd_kernelINS_13Kernel_traitsI6__halfS2_S2_S2_fjLj512ELj1ELj4ELj1ELj16ENS_18Kernel_traits_baseILj512ES2_S2_S2_S2_fjLj128EEEEELb1ELb1ELb0ELb0EEEvNS_9BwdParamsE --------------------------
	.section	.text._ZN10layer_norm13ln_bwd_kernelINS_13Kernel_traitsI6__halfS2_S2_S2_fjLj512ELj1ELj4ELj1ELj16ENS_18Kernel_traits_baseILj512ES2_S2_S2_S2_fjLj128EEEEELb1ELb1ELb0ELb0EEEvNS_9BwdParamsE,"ax",@progbits
	.sectioninfo	@"SHI_REGISTERS=163"
	.align	128
        .global         _ZN10layer_norm13ln_bwd_kernelINS_13Kernel_traitsI6__halfS2_S2_S2_fjLj512ELj1ELj4ELj1ELj16ENS_18Kernel_traits_baseILj512ES2_S2_S2_S2_fjLj128EEEEELb1ELb1ELb0ELb0EEEvNS_9BwdParamsE
        .type           _ZN10layer_norm13ln_bwd_kernelINS_13Kernel_traitsI6__halfS2_S2_S2_fjLj512ELj1ELj4ELj1ELj16ENS_18Kernel_traits_baseILj512ES2_S2_S2_S2_fjLj128EEEEELb1ELb1ELb0ELb0EEEvNS_9BwdParamsE,@function
        .size           _ZN10layer_norm13ln_bwd_kernelINS_13Kernel_traitsI6__halfS2_S2_S2_fjLj512ELj1ELj4ELj1ELj16ENS_18Kernel_traits_baseILj512ES2_S2_S2_S2_fjLj128EEEEELb1ELb1ELb0ELb0EEEvNS_9BwdParamsE,(.L_x_7212 - _ZN10layer_norm13ln_bwd_kernelINS_13Kernel_traitsI6__halfS2_S2_S2_fjLj512ELj1ELj4ELj1ELj16ENS_18Kernel_traits_baseILj512ES2_S2_S2_S2_fjLj128EEEEELb1ELb1ELb0ELb0EEEvNS_9BwdParamsE)
        .other          _ZN10layer_norm13ln_bwd_kernelINS_13Kernel_traitsI6__halfS2_S2_S2_fjLj512ELj1ELj4ELj1ELj16ENS_18Kernel_traits_baseILj512ES2_S2_S2_S2_fjLj128EEEEELb1ELb1ELb0ELb0EEEvNS_9BwdParamsE,@"STO_CUDA_ENTRY STV_DEFAULT"
_ZN10layer_norm13ln_bwd_kernelINS_13Kernel_traitsI6__halfS2_S2_S2_fjLj512ELj1ELj4ELj1ELj16ENS_18Kernel_traits_baseILj512ES2_S2_S2_S2_fjLj128EEEEELb1ELb1ELb0ELb0EEEvNS_9BwdParamsE:
.text._ZN10layer_norm13ln_bwd_kernelINS_13Kernel_traitsI6__halfS2_S2_S2_fjLj512ELj1ELj4ELj1ELj16ENS_18Kernel_traits_baseILj512ES2_S2_S2_S2_fjLj128EEEEELb1ELb1ELb0ELb0EEEvNS_9BwdParamsE:
        /* <DEDUP_REMOVED lines=86> */
.L_x_1311:
        /* <DEDUP_REMOVED lines=41> */
[--C-:B------:R-:W-:Y:S01]  /*07f0*/  HADD2.F32 R123, -RZ, R85.reuse.H1_H1 ;  /* 0x30000055ff7b7230 */ /* 0x100fe20000004100 */
[C---:B------:R-:W-:Y:S01]  /*0800*/  FADD.FTZ R117, -R146.reuse, R117 ;  /* 0x0000007592757221 */ /* 0x040fe20000010100 */
[----:B------:R-:W-:Y:S01]  /*0810*/  HADD2.F32 R119, -RZ, R85.H0_H0 ;  /* 0x20000055ff777230 */ /* 0x000fe20000004100 */
[C---:B------:R-:W-:Y:S01]  /*0820*/  FADD.FTZ R111, -R146.reuse, R111 ;  /* 0x0000006f926f7221 */ /* 0x040fe20000010100 */
[----:B------:R-:W-:Y:S01]  /*0830*/  HADD2.F32 R125, -RZ, R86.H0_H0 ;  /* 0x20000056ff7d7230 */ /* 0x000fe20000004100 */
[----:B------:R-:W-:Y:S01]  /*0840*/  FADD.FTZ R123, -R146, R123 ;  /* 0x0000007b927b7221 */ /* 0x000fe20000010100 */
[----:B---3--:R-:W-:Y:S01]  /*0850*/  HADD2.F32 R85, -RZ, R88.H0_H0 ;  /* 0x20000058ff557230 */ /* 0x008fe20000004100 */
[----:B-----5:R-:W-:Y:S01]  /*0860*/  FMUL.FTZ R112, R110, R117 ;  /* 0x000000756e707220 */ /* 0x020fe20000410000 */
[----:B------:R-:W-:Y:S01]  /*0870*/  HADD2.F32 R127, -RZ, R86.H1_H1 ;  /* 0x30000056ff7f7230 */ /* 0x000fe20000004100 */
[----:B------:R-:W-:Y:S01]  /*0880*/  FADD.FTZ R117, -R146, R119 ;  /* 0x0000007792757221 */ /* 0x000fe20000010100 */
[----:B------:R-:W-:Y:S01]  /*0890*/  HADD2.F32 R86, -RZ, R89.H1_H1 ;  /* 0x30000059ff567230 */ /* 0x000fe20000004100 */
[----:B------:R-:W-:Y:S01]  /*08a0*/  FMUL.FTZ R111, R110, R111 ;  /* 0x0000006f6e6f7220 */ /* 0x000fe20000410000 */
[----:B------:R-:W-:Y:S01]  /*08b0*/  HADD2.F32 R88, -RZ, R88.H1_H1 ;  /* 0x30000058ff587230 */ /* 0x000fe20000004100 */
[----:B------:R-:W-:-:S02]  /*08c0*/  FADD.FTZ R119, -R146, R125 ;  /* 0x0000007d92777221 */ /* 0x000fc40000010100 */
[----:B------:R-:W-:Y:S01]  /*08d0*/  FMUL.FTZ R116, R110, R123 ;  /* 0x0000007b6e747220 */ /* 0x000fe20000410000 */
[----:B------:R-:W-:Y:S01]  /*08e0*/  HADD2.F32 R121, -RZ, R89.H0_H0 ;  /* 0x20000059ff797230 */ /* 0x000fe20000004100 */
[-C--:B0-----:R-:W-:Y:S01]  /*08f0*/  FMUL.FTZ R114, R94, R85.reuse ;  /* 0x000000555e727220 */ /* 0x081fe20000410000 */
[----:B------:R-:W-:Y:S01]  /*0900*/  HADD2.F32 R89, -RZ, R90.H0_H0 ;  /* 0x2000005aff597230 */ /* 0x000fe20000004100 */
[----:B------:R-:W-:Y:S02]  /*0910*/  FADD.FTZ R44, R44, R85 ;  /* 0x000000552c2c7221 */ /* 0x000fe40000010000 */
[----:B------:R-:W-:Y:S02]  /*0920*/  FFMA.FTZ R28, R111, R85, R28 ;  /* 0x000000556f1c7223 */ /* 0x000fe4000001001c */
[----:B------:R-:W-:Y:S02]  /*0930*/  FADD.FTZ R47, R47, R86 ;  /* 0x000000562f2f7221 */ /* 0x000fe40000010000 */
[----:B------:R-:W-:-:S02]  /*0940*/  FMUL.FTZ R119, R110, R119 ;  /* 0x000000776e777220 */ /* 0x000fc40000410000 */
        /* <DEDUP_REMOVED lines=13> */
[----:B------:R-:W-:Y:S01]  /*0a20*/  FFMA.FTZ R85, R117, R118, R85 ;  /* 0x0000007675557223 */ /* 0x000fe20000010055 */
[--C-:B------:R-:W-:Y:S01]  /*0a30*/  HADD2.F32 R129, -RZ, R87.reuse.H0_H0 ;  /* 0x20000057ff817230 */ /* 0x100fe20000004100 */
[----:B------:R-:W-:Y:S01]  /*0a40*/  FADD.FTZ R127, -R146, R127 ;  /* 0x0000007f927f7221 */ /* 0x000fe20000010100 */
[----:B------:R-:W-:Y:S01]  /*0a50*/  HADD2.F32 R90, -RZ, R90.H1_H1 ;  /* 0x3000005aff5a7230 */ /* 0x000fe20000004100 */
[----:B------:R-:W-:Y:S02]  /*0a60*/  FADD.FTZ R89, R86, R123 ;  /* 0x0000007b56597221 */ /* 0x000fe40000010000 */
[----:B------:R-:W-:Y:S01]  /*0a70*/  FFMA.FTZ R85, R116, R123, R85 ;  /* 0x0000007b74557223 */ /* 0x000fe20000010055 */
[----:B------:R-:W-:Y:S01]  /*0a80*/  HADD2.F32 R87, -RZ, R87.H1_H1 ;  /* 0x30000057ff577230 */ /* 0x000fe20000004100 */
[----:B------:R-:W-:Y:S01]  /*0a90*/  FMUL.FTZ R124, R110, R127 ;  /* 0x0000007f6e7c7220 */ /* 0x000fe20000410000 */
[----:B------:R-:W-:Y:S01]  /*0aa0*/  HADD2.F32 R147, -RZ, R91.H0_H0 ;  /* 0x2000005bff937230 */ /* 0x000fe20000004100 */
[----:B------:R-:W-:-:S02]  /*0ab0*/  FADD.FTZ R127, -R146, R129 ;  /* 0x00000081927f7221 */ /* 0x000fc40000010100 */
[----:B------:R-:W-:Y:S02]  /*0ac0*/  FMUL.FTZ R125, R21, R90 ;  /* 0x0000005a157d7220 */ /* 0x000fe40000410000 */
[----:B------:R-:W-:Y:S02]  /*0ad0*/  FADD.FTZ R86, R89, R122 ;  /* 0x0000007a59567221 */ /* 0x000fe40000010000 */
[----:B------:R-:W-:Y:S01]  /*0ae0*/  FFMA.FTZ R85, R119, R122, R85 ;  /* 0x0000007a77557223 */ /* 0x000fe20000010055 */
[----:B------:R-:W-:Y:S01]  /*0af0*/  HADD2.F32 R84, -RZ, R91.H1_H1 ;  /* 0x3000005bff547230 */ /* 0x000fe20000004100 */
[----:B------:R-:W-:Y:S02]  /*0b00*/  FADD.FTZ R129, -R146, R87 ;  /* 0x0000005792817221 */ /* 0x000fe40000010100 */
        /* <DEDUP_REMOVED lines=20> */
.L_x_1302:
[----:B0-----:R-:W-:Y:S05]  /*0c50*/  BSYNC B1 ;  /* 0x0000000000017941 */ /* 0x001fea0003800000 */
.L_x_1301:
        /* <DEDUP_REMOVED lines=16> */
[--C-:B--2---:R-:W-:Y:S02]  /*0d60*/  HADD2.F32 R133, -RZ, R85.reuse.H0_H0 ;  /* 0x20000055ff857230 */ /* 0x104fe40000004100 */
[----:B------:R-:W-:Y:S02]  /*0d70*/  HADD2.F32 R85, -RZ, R85.H1_H1 ;  /* 0x30000055ff557230 */ /* 0x000fe40000004100 */
[--C-:B------:R-:W-:Y:S02]  /*0d80*/  HADD2.F32 R141, -RZ, R87.reuse.H0_H0 ;  /* 0x20000057ff8d7230 */ /* 0x100fe40000004100 */
[----:B------:R-:W-:Y:S02]  /*0d90*/  HADD2.F32 R87, -RZ, R87.H1_H1 ;  /* 0x30000057ff577230 */ /* 0x000fe40000004100 */
[--C-:B------:R-:W-:Y:S01]  /*0da0*/  HADD2.F32 R113, -RZ, R84.reuse.H0_H0 ;  /* 0x20000054ff717230 */ /* 0x100fe20000004100 */
[C---:B------:R-:W-:Y:S01]  /*0db0*/  FADD.FTZ R135, -R146.reuse, R85 ;  /* 0x0000005592877221 */ /* 0x040fe20000010100 */
[----:B------:R-:W-:Y:S01]  /*0dc0*/  HADD2.F32 R131, -RZ, R84.H1_H1 ;  /* 0x30000054ff837230 */ /* 0x000fe20000004100 */
[C---:B------:R-:W-:Y:S01]  /*0dd0*/  FADD.FTZ R85, -R146.reuse, R87 ;  /* 0x0000005792557221 */ /* 0x040fe20000010100 */
[----:B---3--:R-:W-:Y:S01]  /*0de0*/  HADD2.F32 R87, -RZ, R88.H0_H0 ;  /* 0x20000058ff577230 */ /* 0x008fe20000004100 */
[C---:B------:R-:W-:Y:S01]  /*0df0*/  FADD.FTZ R113, -R146.reuse, R113 ;  /* 0x0000007192717221 */ /* 0x040fe20000010100 */
[--C-:B------:R-:W-:Y:S01]  /*0e00*/  HADD2.F32 R137, -RZ, R86.reuse.H0_H0 ;  /* 0x20000056ff897230 */ /* 0x100fe20000004100 */
[C---:B------:R-:W-:Y:S01]  /*0e10*/  FADD.FTZ R131, -R146.reuse, R131 ;  /* 0x0000008392837221 */ /* 0x040fe20000010100 */
[----:B------:R-:W-:Y:S01]  /*0e20*/  HADD2.F32 R139, -RZ, R86.H1_H1 ;  /* 0x30000056ff8b7230 */ /* 0x000fe20000004100 */
[----:B------:R-:W-:Y:S01]  /*0e30*/  FADD.FTZ R133, -R146, R133 ;  /* 0x0000008592857221 */ /* 0x000fe20000010100 */
[----:B------:R-:W-:Y:S01]  /*0e40*/  HADD2.F32 R86, -RZ, R89.H1_H1 ;  /* 0x30000059ff567230 */ /* 0x000fe20000004100 */
[C---:B-----5:R-:W-:Y:S01]  /*0e50*/  FMUL.FTZ R134, R110.reuse, R135 ;  /* 0x000000876e867220 */ /* 0x060fe20000410000 */
[----:B------:R-:W-:Y:S01]  /*0e60*/  HADD2.F32 R88, -RZ, R88.H1_H1 ;  /* 0x30000058ff587230 */ /* 0x000fe20000004100 */
[----:B------:R-:W-:-:S02]  /*0e70*/  FMUL.FTZ R113, R110, R113 ;  /* 0x000000716e717220 */ /* 0x000fc40000410000 */
[----:B------:R-:W-:Y:S01]  /*0e80*/  FMUL.FTZ R132, R18, R87 ;  /* 0x0000005712847220 */ /* 0x000fe20000410000 */
[----:B0-----:R-:W-:Y:S01]  /*0e90*/  HADD2.F32 R121, -RZ, R89.H0_H0 ;  /* 0x20000059ff797230 */ /* 0x001fe20000004100 */
[C---:B------:R-:W-:Y:S02]  /*0ea0*/  FMUL.FTZ R130, R110.reuse, R131 ;  /* 0x000000836e827220 */ /* 0x040fe40000410000 */
[----:B------:R-:W-:Y:S02]  /*0eb0*/  FMUL.FTZ R131, R110, R133 ;  /* 0x000000856e837220 */ /* 0x000fe40000410000 */
[----:B------:R-:W-:Y:S02]  /*0ec0*/  FADD.FTZ R43, R43, R86 ;  /* 0x000000562b2b7221 */ /* 0x000fe40000010000 */
[-C--:B------:R-:W-:Y:S02]  /*0ed0*/  FFMA.FTZ R79, R134, R86.reuse, R79 ;  /* 0x00000056864f7223 */ /* 0x080fe4000001004f */
[----:B------:R-:W-:-:S02]  /*0ee0*/  FMUL.FTZ R135, R15, R86 ;  /* 0x000000560f877220 */ /* 0x000fc40000410000 */
[----:B------:R-:W-:Y:S02]  /*0ef0*/  FMUL.FTZ R133, R17, R88 ;  /* 0x0000005811857220 */ /* 0x000fe40000410000 */
[----:B------:R-:W-:Y:S02]  /*0f00*/  FADD.FTZ R86, R147, R132 ;  /* 0x0000008493567221 */ /* 0x000fe40000010000 */
[C---:B------:R-:W-:Y:S02]  /*0f10*/  FFMA.FTZ R148, R113.reuse, R132, R148 ;  /* 0x0000008471947223 */ /* 0x040fe40000010094 */
[----:B------:R-:W-:Y:S02]  /*0f20*/  FADD.FTZ R40, R40, R87 ;  /* 0x0000005728287221 */ /* 0x000fe40000010000 */
[----:B------:R-:W-:Y:S02]  /*0f30*/  FFMA.FTZ R76, R113, R87, R76 ;  /* 0x00000057714c7223 */ /* 0x000fe4000001004c */
[----:B------:R-:W-:-:S02]  /*0f40*/  FMUL.FTZ R136, R16, R121 ;  /* 0x0000007910887220 */ /* 0x000fc40000410000 */
[----:B------:R-:W-:Y:S02]  /*0f50*/  FADD.FTZ R87, R86, R133 ;  /* 0x0000008556577221 */ /* 0x000fe40000010000 */
[----:B------:R-:W-:Y:S01]  /*0f60*/  FFMA.FTZ R148, R130, R133, R148 ;  /* 0x0000008582947223 */ /* 0x000fe20000010094 */
[--C-:B------:R-:W-:Y:S01]  /*0f70*/  HADD2.F32 R89, -RZ, R90.reuse.H0_H0 ;  /* 0x2000005aff597230 */ /* 0x100fe20000004100 */
[C---:B------:R-:W-:Y:S02]  /*0f80*/  FADD.FTZ R137, -R146.reuse, R137 ;  /* 0x0000008992897221 */ /* 0x040fe40000010100 */
[----:B------:R-:W-:Y:S02]  /*0f90*/  FADD.FTZ R86, R87, R136 ;  /* 0x0000008857567221 */ /* 0x000fe40000010000 */
[----:B------:R-:W-:Y:S01]  /*0fa0*/  FFMA.FTZ R148, R131, R136, R148 ;  /* 0x0000008883947223 */ /* 0x000fe20000010094 */
[----:B------:R-:W-:Y:S01]  /*0fb0*/  HADD2.F32 R90, -RZ, R90.H1_H1 ;  /* 0x3000005aff5a7230 */ /* 0x000fe20000004100 */
[----:B------:R-:W-:-:S02]  /*0fc0*/  FADD.FTZ R139, -R146, R139 ;  /* 0x0000008b928b7221 */ /* 0x000fc40000010100 */
[----:B------:R-:W-:Y:S02]  /*0fd0*/  FMUL.FTZ R137, R110, R137 ;  /* 0x000000896e897220 */ /* 0x000fe40000410000 */
[----:B------:R-:W-:Y:S02]  /*0fe0*/  FMUL.FTZ R138, R14, R89 ;  /* 0x000000590e8a7220 */ /* 0x000fe40000410000 */
[----:B------:R-:W-:Y:S02]  /*0ff0*/  FADD.FTZ R87, R86, R135 ;  /* 0x0000008756577221 */ /* 0x000fe40000010000 */
[----:B------:R-:W-:Y:S01]  /*1000*/  FFMA.FTZ R148, R134, R135, R148 ;  /* 0x0000008786947223 */ /* 0x000fe20000010094 */
[----:B------:R-:W-:Y:S01]  /*1010*/  HADD2.F32 R143, -RZ, R91.H0_H0 ;  /* 0x2000005bff8f7230 */ /* 0x000fe20000004100 */
[----:B------:R-:W-:Y:S02]  /*1020*/  FADD.FTZ R141, -R146, R141 ;  /* 0x0000008d928d7221 */ /* 0x000fe40000010100 */
[----:B------:R-:W-:-:S02]  /*1030*/  FMUL.FTZ R140, R110, R139 ;  /* 0x0000008b6e8c7220 */ /* 0x000fc40000410000 */
[----:B------:R-:W-:Y:S02]  /*1040*/  FMUL.FTZ R139, R13, R90 ;  /* 0x0000005a0d8b7220 */ /* 0x000fe40000410000 */
[----:B------:R-:W-:Y:S02]  /*1050*/  FADD.FTZ R86, R87, R138 ;  /* 0x0000008a57567221 */ /* 0x000fe40000010000 */
[----:B------:R-:W-:Y:S01]  /*1060*/  FFMA.FTZ R148, R137, R138, R148 ;  /* 0x0000008a89947223 */ /* 0x000fe20000010094 */
[----:B------:R-:W-:Y:S01]  /*1070*/  HADD2.F32 R84, -RZ, R91.H1_H1 ;  /* 0x3000005bff547230 */ /* 0x000fe20000004100 */
[----:B------:R-:W-:Y:S02]  /*1080*/  FMUL.FTZ R141, R110, R141 ;  /* 0x0000008d6e8d7220 */ /* 0x000fe40000410000 */
[----:B------:R-:W-:Y:S02]  /*1090*/  FMUL.FTZ R142, R12, R143 ;  /* 0x0000008f0c8e7220 */ /* 0x000fe40000410000 */
[----:B------:R-:W-:-:S02]  /*10a0*/  FADD.FTZ R87, R86, R139 ;  /* 0x0000008b56577221 */ /* 0x000fc40000010000 */
[----:B------:R-:W-:Y:S02]  /*10b0*/  FFMA.FTZ R148, R140, R139, R148 ;  /* 0x0000008b8c947223 */ /* 0x000fe40000010094 */
[----:B------:R-:W-:Y:S02]  /*10c0*/  FADD.FTZ R82, R82, R143 ;  /* 0x0000008f52527221 */ /* 0x000fe40000010000 */
[----:B------:R-:W-:Y:S02]  /*10d0*/  FFMA.FTZ R54, R141, R143, R54 ;  /* 0x0000008f8d367223 */ /* 0x000fe40000010036 */
[----:B------:R-:W-:Y:S02]  /*10e0*/  FMUL.FTZ R143, R11, R84 ;  /* 0x000000540b8f7220 */ /* 0x000fe40000410000 */
        /* <DEDUP_REMOVED lines=15> */
.L_x_1304:
[----:B------:R-:W-:Y:S05]  /*11e0*/  BSYNC B1 ;  /* 0x0000000000017941 */ /* 0x000fea0003800000 */
.L_x_1303:
[----:B-----5:R-:W-:Y:S01]  /*11f0*/  @P0 HADD2.F32 R109, -RZ, R145.H0_H0 ;  /* 0x20000091ff6d0230 */ /* 0x020fe20000004100 */
[----:B------:R-:W-:Y:S05]  /*1200*/  BRA.DIV ~URZ, `(.L_x_1305) ;  /* 0x000020327f007947 */ /* 0x000fea000b800000 */
[----:B------:R0:W1:Y:S02]  /*1210*/  SHFL.BFLY PT, R86, R147, 0x1, 0x1f ;  /* 0x0c201f0093567f89 */ /* 0x00006400000e0000 */
.L_x_1318:
        /* <DEDUP_REMOVED lines=18> */
.L_x_1319:
[----:B--2---:R-:W-:Y:S01]  /*1340*/  FADD.FTZ R91, R91, R88 ;  /* 0x000000585b5b7221 */ /* 0x004fe20000010000 */
[----:B------:R-:W-:Y:S01]  /*1350*/  BSSY B1, `(.L_x_1307) ;  /* 0x0000094000017945 */ /* 0x000fe20003800000 */
[----:B-1----:R-:W-:Y:S02]  /*1360*/  FADD.FTZ R85, R85, R90 ;  /* 0x0000005a55557221 */ /* 0x002fe40000010000 */
[----:B------:R-:W-:Y:S02]  /*1370*/  FMUL.FTZ R120, R91, c[0x0][0x1e0] ;  /* 0x000078005b787a20 */ /* 0x000fe40000410000 */
[----:B------:R-:W-:Y:S01]  /*1380*/  FMUL.FTZ R146, R85, c[0x0][0x1e0] ;  /* 0x0000780055927a20 */ /* 0x000fe20000410000 */
[----:B------:R-:W-:Y:S05]  /*1390*/  @!P2 BRA `(.L_x_1308) ;  /* 0x000008f00000a947 */ /* 0x000fea0003800000 */
[----:B------:R-:W-:-:S05]  /*13a0*/  MOV R121, 0x10 ;  /* 0x0000001000797802 */ /* 0x000fca0000000f00 */
        /* <DEDUP_REMOVED lines=14> */
[----:B------:R-:W-:Y:S01]  /*1490*/  @P1 HADD2.F32 R145, -RZ, R72.H0_H0 ;  /* 0x20000048ff911230 */ /* 0x000fe20000004100 */
[-C--:B------:R-:W-:Y:S02]  /*14a0*/  FFMA.FTZ R91, R119, R146.reuse, R89 ;  /* 0x00000092775b7223 */ /* 0x080fe40000010059 */
[----:B------:R-:W-:Y:S01]  /*14b0*/  FMUL.FTZ R148, R110, R147 ;  /* 0x000000936e947220 */ /* 0x000fe20000410000 */
[----:B------:R-:W-:Y:S01]  /*14c0*/  @P1 HADD2.F32 R147, -RZ, R74.H0_H0 ;  /* 0x2000004aff931230 */ /* 0x000fe20000004100 */
[----:B------:R-:W-:Y:S02]  /*14d0*/  @P1 FADD.FTZ R152, R152, R145 ;  /* 0x0000009198981221 */ /* 0x000fe40000010000 */
[----:B------:R-:W-:Y:S01]  /*14e0*/  FADD.FTZ R145, R122, -R91 ;  /* 0x8000005b7a917221 */ /* 0x000fe20000010000 */
[----:B------:R-:W-:Y:S01]  /*14f0*/  @P1 HADD2.F32 R91, -RZ, R73.H0_H0 ;  /* 0x20000049ff5b1230 */ /* 0x000fe20000004100 */
[----:B------:R-:W-:Y:S01]  /*1500*/  FFMA.FTZ R150, R112, R146, R89 ;  /* 0x0000009270967223 */ /* 0x000fe20000010059 */
[----:B0-----:R-:W-:Y:S01]  /*1510*/  @P0 F2FP.PACK_AB R88, RZ, R152 ;  /* 0x00000098ff58023e */ /* 0x001fe200000000ff */
[----:B------:R-:W-:Y:S01]  /*1520*/  FMUL.FTZ R90, R110, R145 ;  /* 0x000000916e5a7220 */ /* 0x000fe20000410000 */
[----:B------:R-:W-:Y:S01]  /*1530*/  @P1 HADD2.F32 R145, -RZ, R72.H1_H1 ;  /* 0x30000048ff911230 */ /* 0x000fe20000004100 */
[----:B------:R-:W-:Y:S01]  /*1540*/  @P1 FADD.FTZ R148, R148, R91 ;  /* 0x0000005b94941221 */ /* 0x000fe20000010000 */
[----:B------:R-:W-:Y:S01]  /*1550*/  @P0 PRMT R36, R88, 0x7610, R36 ;  /* 0x0000761058240816 */ /* 0x000fe20000000024 */
[----:B------:R-:W-:-:S02]  /*1560*/  FADD.FTZ R91, R115, -R150 ;  /* 0x80000096735b7221 */ /* 0x000fc40000010000 */
[----:B------:R-:W-:Y:S02]  /*1570*/  FFMA.FTZ R154, R116, R146, R89 ;  /* 0x00000092749a7223 */ /* 0x000fe40000010059 */
[----:B------:R-:W-:Y:S01]  /*1580*/  FMUL.FTZ R160, R110, R91 ;  /* 0x0000005b6ea07220 */ /* 0x000fe20000410000 */
[----:B------:R-:W-:Y:S01]  /*1590*/  @P1 HADD2.F32 R91, -RZ, R73.H1_H1 ;  /* 0x30000049ff5b1230 */ /* 0x000fe20000004100 */
[----:B------:R-:W-:Y:S02]  /*15a0*/  FADD.FTZ R149, R123, -R154 ;  /* 0x8000009a7b957221 */ /* 0x000fe40000010000 */
[----:B------:R-:W-:Y:S02]  /*15b0*/  @P1 FADD.FTZ R160, R160, R145 ;  /* 0x00000091a0a01221 */ /* 0x000fe40000010000 */
[----:B------:R-:W-:Y:S01]  /*15c0*/  @P1 FADD.FTZ R90, R90, R147 ;  /* 0x000000935a5a1221 */ /* 0x000fe20000010000 */
[----:B------:R-:W-:Y:S01]  /*15d0*/  @P0 F2FP.PACK_AB R147, RZ, R148 ;  /* 0x00000094ff93023e */ /* 0x000fe200000000ff */
[----:B------:R-:W-:-:S02]  /*15e0*/  FFMA.FTZ R145, R127, R146, R89 ;  /* 0x000000927f917223 */ /* 0x000fc40000010059 */
[----:B------:R-:W-:Y:S01]  /*15f0*/  FMUL.FTZ R150, R110, R149 ;  /* 0x000000956e967220 */ /* 0x000fe20000410000 */
[----:B------:R-:W-:Y:S01]  /*1600*/  @P0 PRMT R37, R147, 0x7610, R37 ;  /* 0x0000761093250816 */ /* 0x000fe20000000025 */
[----:B------:R-:W-:Y:S01]  /*1610*/  FADD.FTZ R145, R126, -R145 ;  /* 0x800000917e917221 */ /* 0x000fe20000010000 */
[----:B------:R-:W-:Y:S01]  /*1620*/  @P0 F2FP.PACK_AB R151, RZ, R90 ;  /* 0x0000005aff97023e */ /* 0x000fe200000000ff */
[-C--:B------:R-:W-:Y:S01]  /*1630*/  FFMA.FTZ R88, R124, R146.reuse, R89 ;  /* 0x000000927c587223 */ /* 0x080fe20000010059 */
[----:B------:R-:W-:Y:S01]  /*1640*/  HFMA2.MMA R149, -RZ, RZ, 0, 0 ;  /* 0x00000000ff957435 */ /* 0x000fe200000001ff */
[----:B------:R-:W-:Y:S01]  /*1650*/  @P1 FADD.FTZ R150, R150, R91 ;  /* 0x0000005b96961221 */ /* 0x000fe20000010000 */
[----:B------:R-:W-:Y:S01]  /*1660*/  @P1 HADD2.F32 R91, -RZ, R75.H0_H0 ;  /* 0x2000004bff5b1230 */ /* 0x000fe20000004100 */
[----:B------:R-:W-:Y:S01]  /*1670*/  FFMA.FTZ R147, R129, R146, R89 ;  /* 0x0000009281937223 */ /* 0x000fe20000010059 */
[----:B------:R-:W-:Y:S01]  /*1680*/  @P0 PRMT R38, R151, 0x7610, R38 ;  /* 0x0000761097260816 */ /* 0x000fe20000000026 */
[----:B------:R-:W-:-:S02]  /*1690*/  FMUL.FTZ R158, R110, R145 ;  /* 0x000000916e9e7220 */ /* 0x000fc40000410000 */
[----:B------:R-:W-:Y:S01]  /*16a0*/  FADD.FTZ R89, R125, -R88 ;  /* 0x800000587d597221 */ /* 0x000fe20000010000 */
[----:B------:R-:W-:Y:S01]  /*16b0*/  @P0 F2FP.PACK_AB R88, RZ, R160 ;  /* 0x000000a0ff58023e */ /* 0x000fe200000000ff */
[----:B------:R-:W-:Y:S02]  /*16c0*/  FADD.FTZ R147, R128, -R147 ;  /* 0x8000009380937221 */ /* 0x000fe40000010000 */
[----:B------:R-:W-:Y:S01]  /*16d0*/  @P1 FADD.FTZ R158, R158, R91 ;  /* 0x0000005b9e9e1221 */ /* 0x000fe20000010000 */
[----:B------:R-:W-:Y:S01]  /*16e0*/  @P1 HADD2.F32 R91, -RZ, R75.H1_H1 ;  /* 0x3000004bff5b1230 */ /* 0x000fe20000004100 */
[C---:B------:R-:W-:Y:S01]  /*16f0*/  FMUL.FTZ R156, R110.reuse, R89 ;  /* 0x000000596e9c7220 */ /* 0x040fe20000410000 */
[----:B------:R-:W-:Y:S01]  /*1700*/  @P1 HADD2.F32 R89, -RZ, R74.H1_H1 ;  /* 0x3000004aff591230 */ /* 0x000fe20000004100 */
[----:B------:R-:W-:Y:S01]  /*1710*/  FMUL.FTZ R154, R110, R147 ;  /* 0x000000936e9a7220 */ /* 0x000fe20000410000 */
[----:B------:R-:W-:Y:S01]  /*1720*/  @P0 F2FP.PACK_AB R145, RZ, R158 ;  /* 0x0000009eff91023e */ /* 0x000fe200000000ff */
[-C--:B------:R-:W-:Y:S01]  /*1730*/  FMUL.FTZ R152, R152, R109.reuse ;  /* 0x0000006d98987220 */ /* 0x080fe20000410000 */
[----:B------:R-:W-:Y:S01]  /*1740*/  @P0 PRMT R36, R36, 0x5410, R88 ;  /* 0x0000541024240816 */ /* 0x000fe20000000058 */
[----:B------:R-:W-:Y:S01]  /*1750*/  @P1 FADD.FTZ R156, R156, R89 ;  /* 0x000000599c9c1221 */ /* 0x000fe20000010000 */
[----:B------:R-:W-:Y:S01]  /*1760*/  @P0 F2FP.PACK_AB R89, RZ, R150 ;  /* 0x00000096ff59023e */ /* 0x000fe200000000ff */
[----:B------:R-:W-:Y:S01]  /*1770*/  @P1 FADD.FTZ R154, R154, R91 ;  /* 0x0000005b9a9a1221 */ /* 0x000fe20000010000 */
[----:B------:R-:W-:Y:S01]  /*1780*/  MOV R88, R104 ;  /* 0x0000006800587202 */ /* 0x000fe20000000f00 */
[----:B------:R-:W-:Y:S01]  /*1790*/  FMUL.FTZ R152, R152, c[0x0][0x1e8] ;  /* 0x00007a0098987a20 */ /* 0x000fe20000410000 */
[----:B------:R-:W-:Y:S01]  /*17a0*/  @P0 F2FP.PACK_AB R91, RZ, R156 ;  /* 0x0000009cff5b023e */ /* 0x000fe200000000ff */
[-C--:B------:R-:W-:Y:S01]  /*17b0*/  FMUL.FTZ R160, R160, R109.reuse ;  /* 0x0000006da0a07220 */ /* 0x080fe20000410000 */
[----:B------:R-:W-:Y:S01]  /*17c0*/  @P0 F2FP.PACK_AB R147, RZ, R154 ;  /* 0x0000009aff93023e */ /* 0x000fe200000000ff */
[----:B------:R-:W-:Y:S01]  /*17d0*/  FMUL.FTZ R148, R148, R109 ;  /* 0x0000006d94947220 */ /* 0x000fe20000410000 */
[----:B------:R-:W-:Y:S01]  /*17e0*/  @P0 PRMT R39, R145, 0x7610, R39 ;  /* 0x0000761091270816 */ /* 0x000fe20000000027 */
[----:B------:R-:W-:Y:S01]  /*17f0*/  HFMA2.MMA R145, -RZ, RZ, 0, 0 ;  /* 0x00000000ff917435 */ /* 0x000fe200000001ff */
[----:B------:R-:W-:Y:S01]  /*1800*/  @P0 PRMT R37, R37, 0x5410, R89 ;  /* 0x0000541025250816 */ /* 0x000fe20000000059 */
[----:B------:R-:W-:Y:S01]  /*1810*/  FMUL.FTZ R148, R148, c[0x0][0x1e8] ;  /* 0x00007a0094947a20 */ /* 0x000fe20000410000 */
[----:B------:R-:W-:Y:S01]  /*1820*/  LOP3.LUT P1, RZ, R88, 0xff, RZ, 0xc0, !PT ;  /* 0x000000ff58ff7812 */ /* 0x000fe2000782c0ff */
[----:B------:R-:W-:Y:S01]  /*1830*/  @P0 IMAD.WIDE.U32 R88, R108, R121, c[0x0][0x258] ;  /* 0x000096006c580625 */ /* 0x000fe200078e0079 */
[----:B------:R-:W-:-:S02]  /*1840*/  @P0 PRMT R38, R38, 0x5410, R91 ;  /* 0x0000541026260816 */ /* 0x000fc4000000005b */
[----:B------:R-:W-:Y:S01]  /*1850*/  @P0 PRMT R39, R39, 0x5410, R147 ;  /* 0x0000541027270816 */ /* 0x000fe20000000093 */
[-C--:B------:R-:W-:Y:S01]  /*1860*/  FMUL.FTZ R150, R150, R109.reuse ;  /* 0x0000006d96967220 */ /* 0x080fe20000410000 */
[----:B------:R-:W-:Y:S01]  /*1870*/  MOV R147, RZ ;  /* 0x000000ff00937202 */ /* 0x000fe20000000f00 */
[-C--:B------:R-:W-:Y:S01]  /*1880*/  FMUL.FTZ R153, R156, R109.reuse ;  /* 0x0000006d9c997220 */ /* 0x080fe20000410000 */
[----:B------:R-:W-:Y:S01]  /*1890*/  MOV R156, RZ ;  /* 0x000000ff009c7202 */ /* 0x000fe20000000f00 */
[----:B------:R0:W-:Y:S01]  /*18a0*/  @P0 STG.E.128 [R88.64], R36 ;  /* 0x0000002458000986 */ /* 0x0001e2000c101d04 */
[----:B------:R-:W-:Y:S01]  /*18b0*/  LOP3.LUT P0, RZ, R104, 0xff00, RZ, 0xc0, !PT ;  /* 0x0000ff0068ff7812 */ /* 0x000fe2000780c0ff */
[----:B------:R-:W-:Y:S02]  /*18c0*/  FMUL.FTZ R150, R150, c[0x0][0x1e8] ;  /* 0x00007a0096967a20 */ /* 0x000fe40000410000 */
[----:B------:R-:W-:Y:S02]  /*18d0*/  @P1 FMUL.FTZ R147, R9, R152 ;  /* 0x0000009809931220 */ /* 0x000fe40000410000 */
[----:B------:R-:W-:-:S02]  /*18e0*/  FMUL.FTZ R158, R158, R109 ;  /* 0x0000006d9e9e7220 */ /* 0x000fc40000410000 */
[----:B------:R-:W-:Y:S02]  /*18f0*/  FMUL.FTZ R151, R154, R109 ;  /* 0x0000006d9a977220 */ /* 0x000fe40000410000 */
[----:B------:R-:W-:Y:S02]  /*1900*/  FMUL.FTZ R153, R153, c[0x0][0x1e8] ;  /* 0x00007a0099997a20 */ /* 0x000fe40000410000 */
[----:B------:R-:W-:Y:S02]  /*1910*/  FMUL.FTZ R154, R158, c[0x0][0x1e8] ;  /* 0x00007a009e9a7a20 */ /* 0x000fe40000410000 */
[----:B------:R-:W-:Y:S02]  /*1920*/  FMUL.FTZ R151, R151, c[0x0][0x1e8] ;  /* 0x00007a0097977a20 */ /* 0x000fe40000410000 */
[----:B0-----:R-:W-:Y:S01]  /*1930*/  FMUL.FTZ R89, R160, c[0x0][0x1e8] ;  /* 0x00007a00a0597a20 */ /* 0x001fe20000410000 */
[----:B------:R-:W-:Y:S01]  /*1940*/  MOV R88, RZ ;  /* 0x000000ff00587202 */ /* 0x000fe20000000f00 */
[----:B------:R-:W-:-:S02]  /*1950*/  @P6 FMUL.FTZ R156, R2, R151 ;  /* 0x00000097029c6220 */ /* 0x000fc40000410000 */
[----:B------:R-:W-:-:S05]  /*1960*/  @P0 FMUL.FTZ R88, R8, R89 ;  /* 0x0000005908580220 */ /* 0x000fca0000410000 */
[----:B------:R-:W-:Y:S01]  /*1970*/  F2FP.PACK_AB R88, R88, R147 ;  /* 0x000000935858723e */ /* 0x000fe200000000ff */
[--C-:B--2---:R-:W-:Y:S02]  /*1980*/  @P1 HADD2.F32 R91, -RZ, R84.reuse.H0_H0 ;  /* 0x20000054ff5b1230 */ /* 0x104fe40000004100 */
[----:B------:R-:W-:-:S03]  /*1990*/  @P0 HADD2.F32 R84, -RZ, R84.H1_H1 ;  /* 0x30000054ff540230 */ /* 0x000fc60000004100 */
[----:B------:R-:W-:Y:S01]  /*19a0*/  @P1 FMUL.FTZ R145, R152, R91 ;  /* 0x0000005b98911220 */ /* 0x000fe20000410000 */
[----:B------:R-:W-:Y:S01]  /*19b0*/  HFMA2.MMA R152, -RZ, RZ, 0, 0 ;  /* 0x00000000ff987435 */ /* 0x000fe200000001ff */
[----:B------:R-:W-:Y:S02]  /*19c0*/  LOP3.LUT P1, RZ, R104, 0xff0000, RZ, 0xc0, !PT ;  /* 0x00ff000068ff7812 */ /* 0x000fe4000782c0ff */
[----:B------:R-:W-:-:S03]  /*19d0*/  FADD.FTZ R56, R56, R145 ;  /* 0x0000009138387221 */ /* 0x000fc60000010000 */
[----:B------:R-:W-:Y:S01]  /*19e0*/  @P0 FMUL.FTZ R152, R89, R84 ;  /* 0x0000005459980220 */ /* 0x000fe20000410000 */
[----:B------:R-:W-:Y:S02]  /*19f0*/  LOP3.LUT P0, RZ, R104, 0xff000000, RZ, 0xc0, !PT ;  /* 0xff00000068ff7812 */ /* 0x000fe4000780c0ff */
[----:B------:R-:W-:Y:S01]  /*1a00*/  MOV R89, RZ ;  /* 0x000000ff00597202 */ /* 0x000fe20000000f00 */
[----:B------:R-:W-:-:S04]  /*1a10*/  FADD.FTZ R57, R57, R152 ;  /* 0x0000009839397221 */ /* 0x000fc80000010000 */
[----:B------:R-:W-:Y:S01]  /*1a20*/  @P1 HADD2.F32 R84, -RZ, R85.H0_H0 ;  /* 0x20000055ff541230 */ /* 0x000fe20000004100 */
[----:B------:R-:W-:-:S04]  /*1a30*/  @P1 FMUL.FTZ R89, R7, R148 ;  /* 0x0000009407591220 */ /* 0x000fc80000410000 */
[----:B------:R-:W-:Y:S01]  /*1a40*/  @P1 FMUL.FTZ R149, R148, R84 ;  /* 0x0000005494951220 */ /* 0x000fe20000410000 */
[----:B------:R-:W-:Y:S01]  /*1a50*/  HFMA2.MMA R148, -RZ, RZ, 0, 0 ;  /* 0x00000000ff947435 */ /* 0x000fe200000001ff */
[----:B------:R-:W-:Y:S01]  /*1a60*/  @P0 HADD2.F32 R85, -RZ, R85.H1_H1 ;  /* 0x30000055ff550230 */ /* 0x000fe20000004100 */
[----:B------:R-:W-:Y:S01]  /*1a70*/  LOP3.LUT P1, RZ, R105, 0xff00, RZ, 0xc0, !PT ;  /* 0x0000ff0069ff7812 */ /* 0x000fe2000782c0ff */
[----:B------:R-:W-:-:S03]  /*1a80*/  FADD.FTZ R58, R58, R149 ;  /* 0x000000953a3a7221 */ /* 0x000fc60000010000 */
[----:B------:R-:W-:Y:S02]  /*1a90*/  @P0 FMUL.FTZ R148, R150, R85 ;  /* 0x0000005596940220 */ /* 0x000fe40000410000 */
[----:B------:R-:W-:Y:S02]  /*1aa0*/  CS2R R84, SRZ ;  /* 0x0000000000547805 */ /* 0x000fe4000001ff00 */
[----:B------:R-:W-:Y:S01]  /*1ab0*/  @P0 FMUL.FTZ R84, R6, R150 ;  /* 0x0000009606540220 */ /* 0x000fe20000410000 */
[----:B------:R-:W-:Y:S01]  /*1ac0*/  LOP3.LUT P0, RZ, R105, 0xff, RZ, 0xc0, !PT ;  /* 0x000000ff69ff7812 */ /* 0x000fe2000780c0ff */
[----:B------:R-:W-:Y:S02]  /*1ad0*/  FMUL.FTZ R150, R90, R109 ;  /* 0x0000006d5a967220 */ /* 0x000fe40000410000 */
[----:B------:R-:W-:Y:S01]  /*1ae0*/  CS2R R90, SRZ ;  /* 0x00000000005a7805 */ /* 0x000fe2000001ff00 */
[----:B------:R-:W-:Y:S01]  /*1af0*/  @P1 FMUL.FTZ R85, R4, R153 ;  /* 0x0000009904551220 */ /* 0x000fe20000410000 */
[----:B------:R-:W-:Y:S01]  /*1b00*/  F2FP.PACK_AB R89, R84, R89 ;  /* 0x000000595459723e */ /* 0x000fe200000000ff */
[----:B------:R-:W-:-:S02]  /*1b10*/  FMUL.FTZ R150, R150, c[0x0][0x1e8] ;  /* 0x00007a0096967a20 */ /* 0x000fc40000410000 */
[----:B------:R-:W-:Y:S02]  /*1b20*/  @P5 FMUL.FTZ R91, R3, R154 ;  /* 0x0000009a035b5220 */ /* 0x000fe40000410000 */
[----:B------:R-:W-:-:S03]  /*1b30*/  FADD.FTZ R59, R59, R148 ;  /* 0x000000943b3b7221 */ /* 0x000fc60000010000 */
[----:B------:R-:W-:Y:S01]  /*1b40*/  @P0 FMUL.FTZ R90, R5, R150 ;  /* 0x00000096055a0220 */ /* 0x000fe20000410000 */
[----:B------:R-:W-:Y:S01]  /*1b50*/  F2FP.PACK_AB R91, R156, R91 ;  /* 0x0000005b9c5b723e */ /* 0x000fe200000000ff */
[--C-:B------:R-:W-:Y:S01]  /*1b60*/  @P0 HADD2.F32 R147, -RZ, R86.reuse.H0_H0 ;  /* 0x20000056ff930230 */ /* 0x100fe20000004100 */
[----:B------:R-:W-:Y:S01]  /*1b70*/  MOV R156, RZ ;  /* 0x000000ff009c7202 */ /* 0x000fe20000000f00 */
[----:B------:R-:W-:Y:S01]  /*1b80*/  @P1 HADD2.F32 R86, -RZ, R86.H1_H1 ;  /* 0x30000056ff561230 */ /* 0x000fe20000004100 */
[----:B------:R-:W-:Y:S01]  /*1b90*/  F2FP.PACK_AB R90, R85, R90 ;  /* 0x0000005a555a723e */ /* 0x000fe200000000ff */
[C---:B------:R-:W-:Y:S01]  /*1ba0*/  IMAD.WIDE.U32 R84, R108.reuse, R121, c[0x0][0x248] ;  /* 0x000092006c547625 */ /* 0x040fe200078e0079 */
[----:B------:R-:W-:Y:S01]  /*1bb0*/  HFMA2.MMA R121, -RZ, RZ, 0, 0 ;  /* 0x00000000ff797435 */ /* 0x000fe200000001ff */
[----:B------:R-:W-:Y:S02]  /*1bc0*/  IADD3 R108, R108, 0x20, RZ ;  /* 0x000000206c6c7810 */ /* 0x000fe40007ffe0ff */
[----:B------:R-:W-:Y:S01]  /*1bd0*/  @P1 FMUL.FTZ R156, R153, R86 ;  /* 0x00000056999c1220 */ /* 0x000fe20000410000 */
[----:B------:R0:W-:Y:S02]  /*1be0*/  STG.E.128 [R84.64], R88 ;  /* 0x0000005854007986 */ /* 0x0001e4000c101d04 */
[----:B------:R-:W-:Y:S01]  /*1bf0*/  @P0 FMUL.FTZ R121, R150, R147 ;  /* 0x0000009396790220 */ /* 0x000fe20000410000 */
[--C-:B------:R-:W-:Y:S01]  /*1c00*/  @P5 HADD2.F32 R147, -RZ, R87.reuse.H0_H0 ;  /* 0x20000057ff935230 */ /* 0x100fe20000004100 */
[----:B------:R-:W-:Y:S01]  /*1c10*/  FADD.FTZ R61, R61, R156 ;  /* 0x0000009c3d3d7221 */ /* 0x000fe20000010000 */
[----:B------:R-:W-:Y:S01]  /*1c20*/  @P6 HADD2.F32 R150, -RZ, R87.H1_H1 ;  /* 0x30000057ff966230 */ /* 0x000fe20000004100 */
[----:B------:R-:W-:Y:S01]  /*1c30*/  CS2R R86, SRZ ;  /* 0x0000000000567805 */ /* 0x000fe2000001ff00 */
[----:B------:R-:W-:-:S02]  /*1c40*/  FADD.FTZ R60, R60, R121 ;  /* 0x000000793c3c7221 */ /* 0x000fc40000010000 */
[----:B------:R-:W-:Y:S02]  /*1c50*/  @P5 FMUL.FTZ R87, R154, R147 ;  /* 0x000000939a575220 */ /* 0x000fe40000410000 */
[----:B------:R-:W-:Y:S02]  /*1c60*/  @P6 FMUL.FTZ R86, R151, R150 ;  /* 0x0000009697566220 */ /* 0x000fe40000410000 */
[----:B------:R-:W-:Y:S02]  /*1c70*/  FADD.FTZ R62, R62, R87 ;  /* 0x000000573e3e7221 */ /* 0x000fe40000010000 */
[----:B------:R-:W-:Y:S02]  /*1c80*/  FADD.FTZ R63, R63, R86 ;  /* 0x000000563f3f7221 */ /* 0x000fe40000010000 */
.L_x_1308:
[----:B------:R-:W-:Y:S05]  /*1c90*/  BSYNC B1 ;  /* 0x0000000000017941 */ /* 0x000fea0003800000 */
.L_x_1307:
[----:B------:R-:W-:Y:S01]  /*1ca0*/  BSSY B1, `(.L_x_1309) ;  /* 0x0000091000017945 */ /* 0x000fe20003800000 */
[----:B------:R-:W-:Y:S05]  /*1cb0*/  @!P3 BRA `(.L_x_1310) ;  /* 0x000008f00000b947 */ /* 0x000fea0003800000 */
[----:B0-----:R-:W-:-:S10]  /*1cc0*/  HFMA2.MMA R85, -RZ, RZ, 0, 9.5367431640625e-07 ;  /* 0x00000010ff557435 */ /* 0x001fd400000001ff */
[----:B------:R-:W-:-:S06]  /*1cd0*/  IMAD.WIDE.U32 R84, R108, R85, c[0x0][0x170] ;  /* 0x00005c006c547625 */ /* 0x000fcc00078e0055 */
[----:B------:R-:W2:Y:S01]  /*1ce0*/  LDG.E.128 R84, [R84.64] ;  /* 0x0000000454547981 */ /* 0x000ea2000c1e1d00 */
[----:B------:R-:W-:Y:S02]  /*1cf0*/  ISETP.NE.U32.AND P0, PT, RZ, c[0x0][0x218], PT ;  /* 0x00008600ff007a0c */ /* 0x000fe40003f05070 */
[----:B------:R-:W-:Y:S02]  /*1d00*/  FSEL R121, R120, RZ, !P4 ;  /* 0x000000ff78797208 */ /* 0x000fe40006000000 */
[----:B------:R-:W-:Y:S02]  /*1d10*/  ISETP.NE.AND.EX P1, PT, RZ, c[0x0][0x21c], PT, P0 ;  /* 0x00008700ff007a0c */ /* 0x000fe40003f25300 */
[----:B------:R-:W-:Y:S01]  /*1d20*/  MOV R88, R106 ;  /* 0x0000006a00587202 */ /* 0x000fe20000000f00 */
        /* <DEDUP_REMOVED lines=8> */
[----:B------:R-:W-:-:S02]  /*1db0*/  FFMA.FTZ R145, R137, R146, R121 ;  /* 0x0000009289917223 */ /* 0x000fc40000010079 */
[-CC-:B------:R-:W-:Y:S02]  /*1dc0*/  FFMA.FTZ R120, R140, R146.reuse, R121.reuse ;  /* 0x000000928c787223 */ /* 0x180fe40000010079 */
[-CC-:B------:R-:W-:Y:S02]  /*1dd0*/  FFMA.FTZ R149, R141, R146.reuse, R121.reuse ;  /* 0x000000928d957223 */ /* 0x180fe40000010079 */
[----:B------:R-:W-:Y:S02]  /*1de0*/  FFMA.FTZ R146, R144, R146, R121 ;  /* 0x0000009290927223 */ /* 0x000fe40000010079 */
[----:B------:R-:W-:Y:S02]  /*1df0*/  FADD.FTZ R89, R132, -R89 ;  /* 0x8000005984597221 */ /* 0x000fe40000010000 */
[----:B------:R-:W-:Y:S01]  /*1e00*/  FADD.FTZ R147, R136, -R91 ;  /* 0x8000005b88937221 */ /* 0x000fe20000010000 */
[----:B------:R-:W-:Y:S01]  /*1e10*/  @P1 HADD2.F32 R91, -RZ, R24.H0_H0 ;  /* 0x20000018ff5b1230 */ /* 0x000fe20000004100 */
[----:B------:R-:W-:-:S02]  /*1e20*/  FADD.FTZ R159, R143, -R146 ;  /* 0x800000928f9f7221 */ /* 0x000fc40000010000 */
[----:B------:R-:W-:Y:S01]  /*1e30*/  FMUL.FTZ R146, R110, R89 ;  /* 0x000000596e927220 */ /* 0x000fe20000410000 */
[----:B------:R-:W-:Y:S01]  /*1e40*/  @P1 HADD2.F32 R89, -RZ, R25.H1_H1 ;  /* 0x30000019ff591230 */ /* 0x000fe20000004100 */
[----:B------:R-:W-:Y:S02]  /*1e50*/  FADD.FTZ R121, R133, -R88 ;  /* 0x8000005885797221 */ /* 0x000fe40000010000 */
[----:B------:R-:W-:Y:S01]  /*1e60*/  FADD.FTZ R153, R138, -R145 ;  /* 0x800000918a997221 */ /* 0x000fe20000010000 */
[----:B------:R-:W-:Y:S01]  /*1e70*/  @P1 HADD2.F32 R145, -RZ, R24.H1_H1 ;  /* 0x30000018ff911230 */ /* 0x000fe20000004100 */
[----:B------:R-:W-:Y:S01]  /*1e80*/  @P1 FADD.FTZ R146, R146, R91 ;  /* 0x0000005b92921221 */ /* 0x000fe20000010000 */
[--C-:B------:R-:W-:Y:S01]  /*1e90*/  @P1 HADD2.F32 R91, -RZ, R26.reuse.H0_H0 ;  /* 0x2000001aff5b1230 */ /* 0x100fe20000004100 */
[----:B------:R-:W-:Y:S02]  /*1ea0*/  FADD.FTZ R151, R135, -R90 ;  /* 0x8000005a87977221 */ /* 0x000fe40000010000 */
[C---:B------:R-:W-:Y:S01]  /*1eb0*/  FMUL.FTZ R88, R110.reuse, R121 ;  /* 0x000000796e587220 */ /* 0x040fe20000410000 */
[----:B------:R-:W-:Y:S01]  /*1ec0*/  @P1 HADD2.F32 R121, -RZ, R26.H1_H1 ;  /* 0x3000001aff791230 */ /* 0x000fe20000004100 */
[----:B------:R-:W-:Y:S01]  /*1ed0*/  FMUL.FTZ R156, R110, R153 ;  /* 0x000000996e9c7220 */ /* 0x000fe20000410000 */
[----:B------:R-:W-:Y:S01]  /*1ee0*/  HFMA2.MMA R153, -RZ, RZ, 0, 0 ;  /* 0x00000000ff997435 */ /* 0x000fe200000001ff */
[----:B------:R-:W-:-:S02]  /*1ef0*/  FADD.FTZ R155, R139, -R120 ;  /* 0x800000788b9b7221 */ /* 0x000fc40000010000 */
[----:B------:R-:W-:Y:S01]  /*1f00*/  FADD.FTZ R157, R142, -R149 ;  /* 0x800000958e9d7221 */ /* 0x000fe20000010000 */
[----:B------:R-:W-:Y:S01]  /*1f10*/  @P1 HADD2.F32 R149, -RZ, R25.H0_H0 ;  /* 0x20000019ff951230 */ /* 0x000fe20000004100 */
[----:B------:R-:W-:Y:S02]  /*1f20*/  FMUL.FTZ R154, R110, R151 ;  /* 0x000000976e9a7220 */ /* 0x000fe40000410000 */
[----:B------:R-:W-:Y:S01]  /*1f30*/  @P1 FADD.FTZ R88, R88, R145 ;  /* 0x0000009158581221 */ /* 0x000fe20000010000 */
[--C-:B------:R-:W-:Y:S01]  /*1f40*/  @P1 HADD2.F32 R145, -RZ, R27.reuse.H0_H0 ;  /* 0x2000001bff911230 */ /* 0x100fe20000004100 */
[----:B------:R-:W-:Y:S01]  /*1f50*/  @P1 FADD.FTZ R156, R156, R91 ;  /* 0x0000005b9c9c1221 */ /* 0x000fe20000010000 */
[----:B------:R-:W-:Y:S01]  /*1f60*/  @P1 HADD2.F32 R91, -RZ, R27.H1_H1 ;  /* 0x3000001bff5b1230 */ /* 0x000fe20000004100 */
[C---:B------:R-:W-:Y:S02]  /*1f70*/  FMUL.FTZ R148, R110.reuse, R147 ;  /* 0x000000936e947220 */ /* 0x040fe40000410000 */
[----:B------:R-:W-:-:S02]  /*1f80*/  FMUL.FTZ R158, R110, R155 ;  /* 0x0000009b6e9e7220 */ /* 0x000fc40000410000 */
[C---:B------:R-:W-:Y:S02]  /*1f90*/  FMUL.FTZ R150, R110.reuse, R157 ;  /* 0x0000009d6e967220 */ /* 0x040fe40000410000 */
[----:B------:R-:W-:Y:S01]  /*1fa0*/  FMUL.FTZ R152, R110, R159 ;  /* 0x0000009f6e987220 */ /* 0x000fe20000410000 */
[----:B------:R-:W-:Y:S01]  /*1fb0*/  MOV R110, RZ ;  /* 0x000000ff006e7202 */ /* 0x000fe20000000f00 */
[----:B------:R-:W-:Y:S02]  /*1fc0*/  @P1 FADD.FTZ R154, R154, R89 ;  /* 0x000000599a9a1221 */ /* 0x000fe40000010000 */
[----:B------:R-:W-:Y:S02]  /*1fd0*/  FMUL.FTZ R89, R146, R109 ;  /* 0x0000006d92597220 */ /* 0x000fe40000410000 */
[----:B------:R-:W-:Y:S02]  /*1fe0*/  @P1 FADD.FTZ R148, R148, R149 ;  /* 0x0000009594941221 */ /* 0x000fe40000010000 */
[----:B------:R-:W-:-:S02]  /*1ff0*/  @P1 FADD.FTZ R158, R158, R121 ;  /* 0x000000799e9e1221 */ /* 0x000fc40000010000 */
[----:B------:R-:W-:Y:S01]  /*2000*/  @P1 FADD.FTZ R150, R150, R145 ;  /* 0x0000009196961221 */ /* 0x000fe20000010000 */
[----:B------:R-:W-:Y:S01]  /*2010*/  HFMA2.MMA R145, -RZ, RZ, 0, 0 ;  /* 0x00000000ff917435 */ /* 0x000fe200000001ff */
[----:B------:R-:W-:Y:S01]  /*2020*/  @P1 FADD.FTZ R152, R152, R91 ;  /* 0x0000005b98981221 */ /* 0x000fe20000010000 */
[----:B------:R-:W-:Y:S01]  /*2030*/  LOP3.LUT P1, RZ, R106, 0xff00, RZ, 0xc0, !PT ;  /* 0x0000ff006aff7812 */ /* 0x000fe2000782c0ff */
[----:B------:R-:W-:Y:S01]  /*2040*/  FMUL.FTZ R121, R89, c[0x0][0x1e8] ;  /* 0x00007a0059797a20 */ /* 0x000fe20000410000 */
[----:B------:R-:W-:Y:S01]  /*2050*/  @P0 F2FP.PACK_AB R89, RZ, R148 ;  /* 0x00000094ff59023e */ /* 0x000fe200000000ff */
[----:B------:R-:W-:Y:S01]  /*2060*/  FMUL.FTZ R155, R148, R109 ;  /* 0x0000006d949b7220 */ /* 0x000fe20000410000 */
[----:B------:R-:W-:Y:S01]  /*2070*/  @P0 F2FP.PACK_AB R91, RZ, R156 ;  /* 0x0000009cff5b023e */ /* 0x000fe200000000ff */
[----:B------:R-:W-:Y:S01]  /*2080*/  @P4 FMUL.FTZ R110, R0, R121 ;  /* 0x00000079006e4220 */ /* 0x000fe20000410000 */
[----:B------:R-:W-:Y:S01]  /*2090*/  @P0 PRMT R37, R89, 0x7610, R37 ;  /* 0x0000761059250816 */ /* 0x000fe20000000025 */
[-C--:B------:R-:W-:Y:S01]  /*20a0*/  FMUL.FTZ R151, R154, R109.reuse ;  /* 0x0000006d9a977220 */ /* 0x080fe20000410000 */
[----:B------:R-:W-:Y:S01]  /*20b0*/  @P0 F2FP.PACK_AB R89, RZ, R146 ;  /* 0x00000092ff59023e */ /* 0x000fe200000000ff */
[-C--:B------:R-:W-:Y:S01]  /*20c0*/  FMUL.FTZ R148, R156, R109.reuse ;  /* 0x0000006d9c947220 */ /* 0x080fe20000410000 */
[----:B------:R-:W-:Y:S01]  /*20d0*/  HFMA2.MMA R146, -RZ, RZ, 0, 0 ;  /* 0x00000000ff927435 */ /* 0x000fe200000001ff */
[-C--:B------:R-:W-:Y:S01]  /*20e0*/  FMUL.FTZ R147, R158, R109.reuse ;  /* 0x0000006d9e937220 */ /* 0x080fe20000410000 */
[----:B------:R-:W-:Y:S01]  /*20f0*/  @P0 PRMT R38, R91, 0x7610, R38 ;  /* 0x000076105b260816 */ /* 0x000fe20000000026 */
[----:B------:R-:W-:Y:S01]  /*2100*/  FMUL.FTZ R149, R152, R109 ;  /* 0x0000006d98957220 */ /* 0x000fe20000410000 */
[----:B------:R-:W-:Y:S01]  /*2110*/  @P0 F2FP.PACK_AB R120, RZ, R158 ;  /* 0x0000009eff78023e */ /* 0x000fe200000000ff */
[----:B------:R-:W-:Y:S01]  /*2120*/  FMUL.FTZ R155, R155, c[0x0][0x1e8] ;  /* 0x00007a009b9b7a20 */ /* 0x000fe20000410000 */
[----:B------:R-:W-:Y:S01]  /*2130*/  @P0 F2FP.PACK_AB R91, RZ, R152 ;  /* 0x00000098ff5b023e */ /* 0x000fe200000000ff */
[----:B------:R-:W-:Y:S01]  /*2140*/  FMUL.FTZ R151, R151, c[0x0][0x1e8] ;  /* 0x00007a0097977a20 */ /* 0x000fe20000410000 */
[----:B------:R-:W-:Y:S01]  /*2150*/  @P0 PRMT R36, R89, 0x7610, R36 ;  /* 0x0000761059240816 */ /* 0x000fe20000000024 */
[----:B------:R-:W-:Y:S01]  /*2160*/  FMUL.FTZ R148, R148, c[0x0][0x1e8] ;  /* 0x00007a0094947a20 */ /* 0x000fe20000410000 */
[----:B------:R-:W-:Y:S01]  /*2170*/  @P0 PRMT R38, R38, 0x5410, R120 ;  /* 0x0000541026260816 */ /* 0x000fe20000000078 */
[----:B------:R-:W-:Y:S01]  /*2180*/  FMUL.FTZ R147, R147, c[0x0][0x1e8] ;  /* 0x00007a0093937a20 */ /* 0x000fe20000410000 */
[----:B------:R-:W-:Y:S01]  /*2190*/  LEA R120, P6, R108, c[0x0][0x248], 0x4 ;  /* 0x000092006c787a11 */ /* 0x000fe200078c20ff */
[----:B--2---:R-:W-:-:S02]  /*21a0*/  @P4 HADD2.F32 R90, -RZ, R84.H0_H0 ;  /* 0x20000054ff5a4230 */ /* 0x004fc40000004100 */
[----:B------:R-:W-:-:S03]  /*21b0*/  @P1 HADD2.F32 R84, -RZ, R84.H1_H1 ;  /* 0x30000054ff541230 */ /* 0x000fc60000004100 */
[----:B------:R-:W-:Y:S01]  /*21c0*/  @P4 FMUL.FTZ R145, R121, R90 ;  /* 0x0000005a79914220 */ /* 0x000fe20000410000 */
[----:B------:R-:W-:Y:S02]  /*21d0*/  LOP3.LUT P4, RZ, R106, 0xff0000, RZ, 0xc0, !PT ;  /* 0x00ff00006aff7812 */ /* 0x000fe4000788c0ff */
[----:B------:R-:W-:Y:S01]  /*21e0*/  @P0 F2FP.PACK_AB R121, RZ, R150 ;  /* 0x00000096ff79023e */ /* 0x000fe200000000ff */
[-C--:B------:R-:W-:Y:S01]  /*21f0*/  FMUL.FTZ R150, R150, R109.reuse ;  /* 0x0000006d96967220 */ /* 0x080fe20000410000 */
[----:B------:R-:W-:Y:S01]  /*2200*/  @P0 F2FP.PACK_AB R90, RZ, R154 ;  /* 0x0000009aff5a023e */ /* 0x000fe200000000ff */
[----:B------:R-:W-:Y:S01]  /*2210*/  FMUL.FTZ R109, R88, R109 ;  /* 0x0000006d586d7220 */ /* 0x000fe20000410000 */
[----:B------:R-:W-:Y:S01]  /*2220*/  @P0 PRMT R39, R121, 0x7610, R39 ;  /* 0x0000761079270816 */ /* 0x000fe20000000027 */
[----:B------:R-:W-:Y:S01]  /*2230*/  FMUL.FTZ R150, R150, c[0x0][0x1e8] ;  /* 0x00007a0096967a20 */ /* 0x000fe20000410000 */
[----:B------:R-:W-:Y:S01]  /*2240*/  @P0 PRMT R37, R37, 0x5410, R90 ;  /* 0x0000541025250816 */ /* 0x000fe2000000005a */
[----:B------:R-:W-:Y:S01]  /*2250*/  FMUL.FTZ R121, R109, c[0x0][0x1e8] ;  /* 0x00007a006d797a20 */ /* 0x000fe20000410000 */
[----:B------:R-:W-:Y:S01]  /*2260*/  MOV R109, RZ ;  /* 0x000000ff006d7202 */ /* 0x000fe20000000f00 */
[----:B------:R-:W-:Y:S01]  /*2270*/  FADD.FTZ R64, R64, R145 ;  /* 0x0000009140407221 */ /* 0x000fe20000010000 */
[----:B------:R-:W-:Y:S01]  /*2280*/  @P0 PRMT R39, R39, 0x5410, R91 ;  /* 0x0000541027270816 */ /* 0x000fe2000000005b */
[----:B------:R-:W-:Y:S01]  /*2290*/  @P1 FMUL.FTZ R146, R121, R84 ;  /* 0x0000005479921220 */ /* 0x000fe20000410000 */
[----:B------:R-:W-:Y:S01]  /*22a0*/  MOV R84, RZ ;  /* 0x000000ff00547202 */ /* 0x000fe20000000f00 */
[----:B------:R-:W-:Y:S01]  /*22b0*/  @P1 FMUL.FTZ R109, R98, R121 ;  /* 0x00000079626d1220 */ /* 0x000fe20000410000 */
[----:B------:R-:W-:Y:S01]  /*22c0*/  @P0 F2FP.PACK_AB R121, RZ, R88 ;  /* 0x00000058ff79023e */ /* 0x000fe200000000ff */
[----:B------:R-:W-:Y:S01]  /*22d0*/  @P4 HADD2.F32 R88, -RZ, R85.H0_H0 ;  /* 0x20000055ff584230 */ /* 0x000fe20000004100 */
[----:B------:R-:W-:Y:S01]  /*22e0*/  @P4 FMUL.FTZ R84, R97, R155 ;  /* 0x0000009b61544220 */ /* 0x000fe20000410000 */
[----:B------:R-:W-:Y:S01]  /*22f0*/  CS2R R90, SRZ ;  /* 0x00000000005a7805 */ /* 0x000fe2000001ff00 */
[----:B------:R-:W-:Y:S01]  /*2300*/  @P0 PRMT R36, R36, 0x5410, R121 ;  /* 0x0000541024240816 */ /* 0x000fe20000000079 */
[----:B------:R-:W-:Y:S01]  /*2310*/  FADD.FTZ R65, R65, R146 ;  /* 0x0000009241417221 */ /* 0x000fe20000010000 */
[C---:B------:R-:W-:Y:S01]  /*2320*/  LEA.HI.X R121, R108.reuse, c[0x0][0x24c], RZ, 0x4, P6 ;  /* 0x000093006c797a11 */ /* 0x040fe200030f24ff */
[----:B------:R-:W-:Y:S01]  /*2330*/  @P4 FMUL.FTZ R153, R155, R88 ;  /* 0x000000589b994220 */ /* 0x000fe20000410000 */
[----:B------:R-:W-:-:S02]  /*2340*/  @P0 LEA R88, P1, R108, c[0x0][0x258], 0x4 ;  /* 0x000096006c580a11 */ /* 0x000fc400078220ff */
[----:B------:R-:W-:Y:S01]  /*2350*/  LOP3.LUT P6, RZ, R107, 0xff000000, RZ, 0xc0, !PT ;  /* 0xff0000006bff7812 */ /* 0x000fe200078cc0ff */
[----:B------:R-:W-:Y:S01]  /*2360*/  FADD.FTZ R66, R66, R153 ;  /* 0x0000009942427221 */ /* 0x000fe20000010000 */
[----:B------:R-:W-:Y:S01]  /*2370*/  @P0 LEA.HI.X R89, R108, c[0x0][0x25c], RZ, 0x4, P1 ;  /* 0x000097006c590a11 */ /* 0x000fe200008f24ff */
[----:B------:R-:W-:Y:S01]  /*2380*/  FMUL.FTZ R108, R149, c[0x0][0x1e8] ;  /* 0x00007a00956c7a20 */ /* 0x000fe20000410000 */
[C---:B------:R-:W-:Y:S01]  /*2390*/  LOP3.LUT P4, RZ, R107.reuse, 0xff, RZ, 0xc0, !PT ;  /* 0x000000ff6bff7812 */ /* 0x040fe2000788c0ff */
[----:B------:R-:W-:Y:S01]  /*23a0*/  HFMA2.MMA R149, -RZ, RZ, 0, 0 ;  /* 0x00000000ff957435 */ /* 0x000fe200000001ff */
[C---:B------:R-:W-:Y:S01]  /*23b0*/  LOP3.LUT P1, RZ, R107.reuse, 0xff00, RZ, 0xc0, !PT ;  /* 0x0000ff006bff7812 */ /* 0x040fe2000782c0ff */
[----:B------:R0:W-:Y:S01]  /*23c0*/  @P0 STG.E.128 [R88.64], R36 ;  /* 0x0000002458000986 */ /* 0x0001e2000c101d04 */
[----:B------:R-:W-:Y:S02]  /*23d0*/  LOP3.LUT P0, RZ, R107, 0xff0000, RZ, 0xc0, !PT ;  /* 0x00ff00006bff7812 */ /* 0x000fe4000780c0ff */
[----:B------:R-:W-:-:S03]  /*23e0*/  MOV R154, RZ ;  /* 0x000000ff009a7202 */ /* 0x000fc60000000f00 */
[----:B------:R-:W-:-:S04]  /*23f0*/  @P6 HADD2.F32 R155, -RZ, R87.H1_H1 ;  /* 0x30000057ff9b6230 */ /* 0x000fc80000004100 */
[----:B------:R-:W-:Y:S02]  /*2400*/  @P4 FMUL.FTZ R90, R99, R148 ;  /* 0x00000094635a4220 */ /* 0x000fe40000410000 */
[----:B------:R-:W-:Y:S01]  /*2410*/  @P1 FMUL.FTZ R149, R102, R147 ;  /* 0x0000009366951220 */ /* 0x000fe20000410000 */
[----:B------:R-:W-:Y:S01]  /*2420*/  @P1 HADD2.F32 R152, -RZ, R86.H1_H1 ;  /* 0x30000056ff981230 */ /* 0x000fe20000004100 */
[----:B------:R-:W-:Y:S02]  /*2430*/  @P0 FMUL.FTZ R91, R101, R150 ;  /* 0x00000096655b0220 */ /* 0x000fe40000410000 */
[----:B------:R-:W-:Y:S01]  /*2440*/  @P6 FMUL.FTZ R154, R108, R155 ;  /* 0x0000009b6c9a6220 */ /* 0x000fe20000410000 */
[----:B------:R-:W-:Y:S01]  /*2450*/  F2FP.PACK_AB R90, R149, R90 ;  /* 0x0000005a955a723e */ /* 0x000fe200000000ff */
[----:B0-----:R-:W-:Y:S01]  /*2460*/  CS2R R88, SRZ ;  /* 0x0000000000587805 */ /* 0x001fe2000001ff00 */
[----:B------:R-:W-:Y:S01]  /*2470*/  @P0 HADD2.F32 R149, -RZ, R87.H0_H0 ;  /* 0x20000057ff950230 */ /* 0x000fe20000004100 */
[----:B------:R-:W-:-:S02]  /*2480*/  @P6 FMUL.FTZ R88, R103, R108 ;  /* 0x0000006c67586220 */ /* 0x000fc40000410000 */
[----:B------:R-:W-:Y:S02]  /*2490*/  @P5 FMUL.FTZ R89, R100, R151 ;  /* 0x0000009764595220 */ /* 0x000fe40000410000 */
[----:B------:R-:W-:Y:S01]  /*24a0*/  FADD.FTZ R71, R71, R154 ;  /* 0x0000009a47477221 */ /* 0x000fe20000010000 */
[----:B------:R-:W-:Y:S02]  /*24b0*/  F2FP.PACK_AB R91, R88, R91 ;  /* 0x0000005b585b723e */ /* 0x000fe400000000ff */
[----:B------:R-:W-:Y:S02]  /*24c0*/  F2FP.PACK_AB R89, R89, R84 ;  /* 0x000000545959723e */ /* 0x000fe400000000ff */
[----:B------:R-:W-:Y:S01]  /*24d0*/  F2FP.PACK_AB R88, R109, R110 ;  /* 0x0000006e6d58723e */ /* 0x000fe200000000ff */
[----:B------:R-:W-:Y:S01]  /*24e0*/  @P5 HADD2.F32 R110, -RZ, R85.H1_H1 ;  /* 0x30000055ff6e5230 */ /* 0x000fe20000004100 */
[----:B------:R-:W-:Y:S01]  /*24f0*/  CS2R R84, SRZ ;  /* 0x0000000000547805 */ /* 0x000fe2000001ff00 */
[----:B------:R-:W-:Y:S01]  /*2500*/  @P4 HADD2.F32 R109, -RZ, R86.H0_H0 ;  /* 0x20000056ff6d4230 */ /* 0x000fe20000004100 */
[----:B------:R-:W-:Y:S01]  /*2510*/  CS2R R86, SRZ ;  /* 0x0000000000567805 */ /* 0x000fe2000001ff00 */
[----:B------:R0:W-:Y:S01]  /*2520*/  STG.E.128 [R120.64], R88 ;  /* 0x0000005878007986 */ /* 0x0001e2000c101d04 */
[----:B------:R-:W-:-:S02]  /*2530*/  @P5 FMUL.FTZ R84, R151, R110 ;  /* 0x0000006e97545220 */ /* 0x000fc40000410000 */
[----:B------:R-:W-:Y:S02]  /*2540*/  @P4 FMUL.FTZ R85, R148, R109 ;  /* 0x0000006d94554220 */ /* 0x000fe40000410000 */
[----:B------:R-:W-:Y:S02]  /*2550*/  @P1 FMUL.FTZ R86, R147, R152 ;  /* 0x0000009893561220 */ /* 0x000fe40000410000 */
[----:B------:R-:W-:Y:S02]  /*2560*/  @P0 FMUL.FTZ R87, R150, R149 ;  /* 0x0000009596570220 */ /* 0x000fe40000410000 */
[----:B------:R-:W-:Y:S02]  /*2570*/  FADD.FTZ R67, R67, R84 ;  /* 0x0000005443437221 */ /* 0x000fe40000010000 */
[----:B------:R-:W-:Y:S02]  /*2580*/  FADD.FTZ R68, R68, R85 ;  /* 0x0000005544447221 */ /* 0x000fe40000010000 */
[----:B------:R-:W-:-:S02]  /*2590*/  FADD.FTZ R69, R69, R86 ;  /* 0x0000005645457221 */ /* 0x000fc40000010000 */
[----:B------:R-:W-:Y:S02]  /*25a0*/  FADD.FTZ R70, R70, R87 ;  /* 0x0000005746467221 */ /* 0x000fe40000010000 */
.L_x_1310:
[----:B------:R-:W-:Y:S05]  /*25b0*/  BSYNC B1 ;  /* 0x0000000000017941 */ /* 0x000fea0003800000 */
.L_x_1309:
[----:B0-----:R-:W-:-:S04]  /*25c0*/  MOV R84, c[0x0][0x160] ;  /* 0x0000580000547a02 */ /* 0x001fc80000000f00 */
[----:B------:R-:W-:-:S04]  /*25d0*/  LEA R95, R84, R95, 0x2 ;  /* 0x0000005f545f7211 */ /* 0x000fc800078e10ff */
[----:B------:R-:W-:-:S13]  /*25e0*/  ISETP.GE.AND P0, PT, R95, c[0x0][0x164], PT ;  /* 0x000059005f007a0c */ /* 0x000fda0003f06270 */
[----:B------:R-:W-:Y:S01]  /*25f0*/  @P0 CALL.REL.NOINC `(.L_x_1300) ;  /* 0x0000001000000944 */ /* 0x000fe20003c00000 */
[----:B------:R-:W-:Y:S05]  /*2600*/  BRA `(.L_x_1311) ;  /* 0xffffdf5000007947 */ /* 0x000fea000383ffff */
.L_x_1300:
[----:B0-----:R-:W-:Y:S05]  /*2610*/  BSYNC B0 ;  /* 0x0000000000007941 */ /* 0x001fea0003800000 */
.L_x_1299:
        /* <DEDUP_REMOVED lines=149> */
.L_x_1313:
[----:B---3--:R-:W-:Y:S05]  /*2f70*/  BSYNC B0 ;  /* 0x0000000000007941 */ /* 0x008fea0003800000 */
.L_x_1312:
        /* <DEDUP_REMOVED lines=16> */
.L_x_1315:
[----:B------:R-:W-:Y:S05]  /*3080*/  BSYNC B0 ;  /* 0x0000000000007941 */ /* 0x000fea0003800000 */
.L_x_1314:
        /* <DEDUP_REMOVED lines=16> */
.L_x_1317:
[----:B------:R-:W-:Y:S05]  /*3190*/  BSYNC B0 ;  /* 0x0000000000007941 */ /* 0x000fea0003800000 */
.L_x_1316:
        /* <DEDUP_REMOVED lines=10> */
.L_x_1305:
[----:B------:R-:W-:Y:S01]  /*3240*/  HFMA2.MMA R120, -RZ, RZ, 0, 5.9604644775390625e-08 ;  /* 0x00000001ff787435 */ /* 0x000fe200000001ff */
[----:B------:R-:W-:Y:S02]  /*3250*/  MOV R87, R147 ;  /* 0x0000009300577202 */ /* 0x000fe40000000f00 */
[----:B------:R-:W-:Y:S02]  /*3260*/  MOV R89, 0x1f ;  /* 0x0000001f00597802 */ /* 0x000fe40000000f00 */
[----:B------:R-:W-:-:S02]  /*3270*/  MOV R146, 0xffffffff ;  /* 0xffffffff00927802 */ /* 0x000fc40000000f00 */
[----:B------:R-:W-:Y:S02]  /*3280*/  MOV R84, 0x32a0 ;  /* 0x000032a000547802 */ /* 0x000fe40000000f00 */
[----:B------:R-:W-:Y:S05]  /*3290*/  CALL.REL.NOINC `($__internal_34_$__cuda_sm70_shflsync_bfly_p) ;  /* 0x0000046000007944 */ /* 0x000fea0003c00000 */
[----:B-1----:R-:W-:Y:S01]  /*32a0*/  MOV R86, R87 ;  /* 0x0000005700567202 */ /* 0x002fe20000000f00 */
[----:B0-----:R-:W-:Y:S05]  /*32b0*/  BRA `(.L_x_1318) ;  /* 0xffffdf6000007947 */ /* 0x001fea000383ffff */
.L_x_1306:
[----:B------:R-:W-:Y:S01]  /*32c0*/  HFMA2.MMA R120, -RZ, RZ, 0, 5.9604644775390625e-08 ;  /* 0x00000001ff787435 */ /* 0x000fe200000001ff */
[----:B------:R-:W-:Y:S02]  /*32d0*/  MOV R87, R148 ;  /* 0x0000009400577202 */ /* 0x000fe40000000f00 */
[----:B------:R-:W-:Y:S02]  /*32e0*/  MOV R89, 0x1f ;  /* 0x0000001f00597802 */ /* 0x000fe40000000f00 */
[----:B------:R-:W-:Y:S02]  /*32f0*/  MOV R146, 0xffffffff ;  /* 0xffffffff00927802 */ /* 0x000fe40000000f00 */
[----:B------:R-:W-:Y:S02]  /*3300*/  MOV R84, 0x3320 ;  /* 0x0000332000547802 */ /* 0x000fe40000000f00 */
[----:B01----:R-:W-:Y:S05]  /*3310*/  CALL.REL.NOINC `($__internal_34_$__cuda_sm70_shflsync_bfly_p) ;  /* 0x000003e000007944 */ /* 0x003fea0003c00000 */
[----:B------:R-:W-:Y:S01]  /*3320*/  FADD.FTZ R147, R86, R147 ;  /* 0x0000009356937221 */ /* 0x000fe20000010000 */
[----:B0-----:R-:W-:Y:S01]  /*3330*/  HFMA2.MMA R120, -RZ, RZ, 0, 1.1920928955078125e-07 ;  /* 0x00000002ff787435 */ /* 0x001fe200000001ff */
[----:B-1----:R-:W-:Y:S01]  /*3340*/  FADD.FTZ R148, R148, R87 ;  /* 0x0000005794947221 */ /* 0x002fe20000010000 */
[----:B------:R-:W-:-:S02]  /*3350*/  MOV R89, 0x1f ;  /* 0x0000001f00597802 */ /* 0x000fc40000000f00 */
[----:B------:R-:W-:Y:S02]  /*3360*/  MOV R146, 0xffffffff ;  /* 0xffffffff00927802 */ /* 0x000fe40000000f00 */
[----:B------:R-:W-:Y:S02]  /*3370*/  MOV R87, R147 ;  /* 0x0000009300577202 */ /* 0x000fe40000000f00 */
[----:B------:R-:W-:Y:S02]  /*3380*/  MOV R84, 0x33a0 ;  /* 0x000033a000547802 */ /* 0x000fe40000000f00 */
[----:B------:R-:W-:Y:S05]  /*3390*/  CALL.REL.NOINC `($__internal_34_$__cuda_sm70_shflsync_bfly_p) ;  /* 0x0000036000007944 */ /* 0x000fea0003c00000 */
[----:B0-----:R-:W-:Y:S01]  /*33a0*/  HFMA2.MMA R120, -RZ, RZ, 0, 1.1920928955078125e-07 ;  /* 0x00000002ff787435 */ /* 0x001fe200000001ff */
[----:B-1----:R-:W-:Y:S02]  /*33b0*/  MOV R86, R87 ;  /* 0x0000005700567202 */ /* 0x002fe40000000f00 */
[----:B------:R-:W-:Y:S02]  /*33c0*/  MOV R87, R148 ;  /* 0x0000009400577202 */ /* 0x000fe40000000f00 */
[----:B------:R-:W-:Y:S02]  /*33d0*/  MOV R89, 0x1f ;  /* 0x0000001f00597802 */ /* 0x000fe40000000f00 */
[----:B------:R-:W-:-:S02]  /*33e0*/  MOV R146, 0xffffffff ;  /* 0xffffffff00927802 */ /* 0x000fc40000000f00 */
[----:B------:R-:W-:Y:S02]  /*33f0*/  MOV R84, 0x3410 ;  /* 0x0000341000547802 */ /* 0x000fe40000000f00 */
[----:B------:R-:W-:Y:S05]  /*3400*/  CALL.REL.NOINC `($__internal_34_$__cuda_sm70_shflsync_bfly_p) ;  /* 0x000002f000007944 */ /* 0x000fea0003c00000 */
[----:B------:R-:W-:Y:S01]  /*3410*/  FADD.FTZ R147, R86, R147 ;  /* 0x0000009356937221 */ /* 0x000fe20000010000 */
[----:B0-----:R-:W-:Y:S01]  /*3420*/  HFMA2.MMA R120, -RZ, RZ, 0, 2.384185791015625e-07 ;  /* 0x00000004ff787435 */ /* 0x001fe200000001ff */
[----:B-1----:R-:W-:Y:S01]  /*3430*/  FADD.FTZ R148, R148, R87 ;  /* 0x0000005794947221 */ /* 0x002fe20000010000 */
[----:B------:R-:W-:Y:S02]  /*3440*/  MOV R89, 0x1f ;  /* 0x0000001f00597802 */ /* 0x000fe40000000f00 */
[----:B------:R-:W-:Y:S02]  /*3450*/  MOV R146, 0xffffffff ;  /* 0xffffffff00927802 */ /* 0x000fe40000000f00 */
[----:B------:R-:W-:Y:S02]  /*3460*/  MOV R87, R147 ;  /* 0x0000009300577202 */ /* 0x000fe40000000f00 */
[----:B------:R-:W-:Y:S02]  /*3470*/  MOV R84, 0x3490 ;  /* 0x0000349000547802 */ /* 0x000fe40000000f00 */
[----:B------:R-:W-:Y:S05]  /*3480*/  CALL.REL.NOINC `($__internal_34_$__cuda_sm70_shflsync_bfly_p) ;  /* 0x0000027000007944 */ /* 0x000fea0003c00000 */
[----:B0-----:R-:W-:Y:S01]  /*3490*/  HFMA2.MMA R120, -RZ, RZ, 0, 2.384185791015625e-07 ;  /* 0x00000004ff787435 */ /* 0x001fe200000001ff */
[----:B-1----:R-:W-:-:S02]  /*34a0*/  MOV R86, R87 ;  /* 0x0000005700567202 */ /* 0x002fc40000000f00 */
[----:B------:R-:W-:Y:S02]  /*34b0*/  MOV R87, R148 ;  /* 0x0000009400577202 */ /* 0x000fe40000000f00 */
[----:B------:R-:W-:Y:S02]  /*34c0*/  MOV R89, 0x1f ;  /* 0x0000001f00597802 */ /* 0x000fe40000000f00 */
[----:B------:R-:W-:Y:S02]  /*34d0*/  MOV R146, 0xffffffff ;  /* 0xffffffff00927802 */ /* 0x000fe40000000f00 */
[----:B------:R-:W-:Y:S02]  /*34e0*/  MOV R84, 0x3500 ;  /* 0x0000350000547802 */ /* 0x000fe40000000f00 */
[----:B------:R-:W-:Y:S05]  /*34f0*/  CALL.REL.NOINC `($__internal_34_$__cuda_sm70_shflsync_bfly_p) ;  /* 0x0000020000007944 */ /* 0x000fea0003c00000 */
[----:B------:R-:W-:Y:S01]  /*3500*/  FADD.FTZ R147, R86, R147 ;  /* 0x0000009356937221 */ /* 0x000fe20000010000 */
[----:B0-----:R-:W-:Y:S01]  /*3510*/  HFMA2.MMA R120, -RZ, RZ, 0, 4.76837158203125e-07 ;  /* 0x00000008ff787435 */ /* 0x001fe200000001ff */
[----:B-1----:R-:W-:Y:S01]  /*3520*/  FADD.FTZ R90, R148, R87 ;  /* 0x00000057945a7221 */ /* 0x002fe20000010000 */
[----:B------:R-:W-:Y:S02]  /*3530*/  MOV R89, 0x1f ;  /* 0x0000001f00597802 */ /* 0x000fe40000000f00 */
[----:B------:R-:W-:-:S02]  /*3540*/  MOV R146, 0xffffffff ;  /* 0xffffffff00927802 */ /* 0x000fc40000000f00 */
[----:B------:R-:W-:Y:S02]  /*3550*/  MOV R87, R147 ;  /* 0x0000009300577202 */ /* 0x000fe40000000f00 */
[----:B------:R-:W-:Y:S02]  /*3560*/  MOV R84, 0x3580 ;  /* 0x0000358000547802 */ /* 0x000fe40000000f00 */
[----:B------:R-:W-:Y:S05]  /*3570*/  CALL.REL.NOINC `($__internal_34_$__cuda_sm70_shflsync_bfly_p) ;  /* 0x0000018000007944 */ /* 0x000fea0003c00000 */
[----:B0-----:R-:W-:Y:S01]  /*3580*/  HFMA2.MMA R120, -RZ, RZ, 0, 4.76837158203125e-07 ;  /* 0x00000008ff787435 */ /* 0x001fe200000001ff */
[----:B-1----:R-:W-:Y:S02]  /*3590*/  MOV R86, R87 ;  /* 0x0000005700567202 */ /* 0x002fe40000000f00 */
[----:B------:R-:W-:Y:S02]  /*35a0*/  MOV R87, R90 ;  /* 0x0000005a00577202 */ /* 0x000fe40000000f00 */
[----:B------:R-:W-:Y:S02]  /*35b0*/  MOV R89, 0x1f ;  /* 0x0000001f00597802 */ /* 0x000fe40000000f00 */
[----:B------:R-:W-:Y:S02]  /*35c0*/  MOV R146, 0xffffffff ;  /* 0xffffffff00927802 */ /* 0x000fe40000000f00 */
[----:B------:R-:W-:-:S02]  /*35d0*/  MOV R84, 0x35f0 ;  /* 0x000035f000547802 */ /* 0x000fc40000000f00 */
[----:B------:R-:W-:Y:S05]  /*35e0*/  CALL.REL.NOINC `($__internal_34_$__cuda_sm70_shflsync_bfly_p) ;  /* 0x0000011000007944 */ /* 0x000fea0003c00000 */
[----:B------:R-:W-:Y:S01]  /*35f0*/  FADD.FTZ R88, R86, R147 ;  /* 0x0000009356587221 */ /* 0x000fe20000010000 */
[----:B0-----:R-:W-:Y:S01]  /*3600*/  HFMA2.MMA R120, -RZ, RZ, 0, 9.5367431640625e-07 ;  /* 0x00000010ff787435 */ /* 0x001fe200000001ff */
[----:B-1----:R-:W-:Y:S01]  /*3610*/  FADD.FTZ R90, R90, R87 ;  /* 0x000000575a5a7221 */ /* 0x002fe20000010000 */
[----:B------:R-:W-:-:S02]  /*3620*/  MOV R89, 0x1f ;  /* 0x0000001f00597802 */ /* 0x000fc40000000f00 */
[----:B------:R-:W-:Y:S02]  /*3630*/  MOV R146, 0xffffffff ;  /* 0xffffffff00927802 */ /* 0x000fe40000000f00 */
[----:B------:R-:W-:Y:S02]  /*3640*/  MOV R87, R88 ;  /* 0x0000005800577202 */ /* 0x000fe40000000f00 */
[----:B------:R-:W-:Y:S02]  /*3650*/  MOV R84, 0x3670 ;  /* 0x0000367000547802 */ /* 0x000fe40000000f00 */
[----:B------:R-:W-:Y:S05]  /*3660*/  CALL.REL.NOINC `($__internal_34_$__cuda_sm70_shflsync_bfly_p) ;  /* 0x0000009000007944 */ /* 0x000fea0003c00000 */
[----:B0-----:R-:W-:Y:S01]  /*3670*/  HFMA2.MMA R120, -RZ, RZ, 0, 9.5367431640625e-07 ;  /* 0x00000010ff787435 */ /* 0x001fe200000001ff */
[----:B-1----:R-:W-:Y:S02]  /*3680*/  MOV R91, R87 ;  /* 0x00000057005b7202 */ /* 0x002fe40000000f00 */
[----:B------:R-:W-:Y:S02]  /*3690*/  MOV R87, R90 ;  /* 0x0000005a00577202 */ /* 0x000fe40000000f00 */
[----:B------:R-:W-:Y:S02]  /*36a0*/  MOV R89, 0x1f ;  /* 0x0000001f00597802 */ /* 0x000fe40000000f00 */
[----:B------:R-:W-:-:S02]  /*36b0*/  MOV R146, 0xffffffff ;  /* 0xffffffff00927802 */ /* 0x000fc40000000f00 */
[----:B------:R-:W-:Y:S02]  /*36c0*/  MOV R84, 0x36e0 ;  /* 0x000036e000547802 */ /* 0x000fe40000000f00 */
[----:B------:R-:W-:Y:S05]  /*36d0*/  CALL.REL.NOINC `($__internal_34_$__cuda_sm70_shflsync_bfly_p) ;  /* 0x0000002000007944 */ /* 0x000fea0003c00000 */
[----:B-1----:R-:W-:Y:S01]  /*36e0*/  MOV R85, R87 ;  /* 0x0000005700557202 */ /* 0x002fe20000000f00 */
[----:B0-----:R-:W-:Y:S05]  /*36f0*/  BRA `(.L_x_1319) ;  /* 0xffffdc4000007947 */ /* 0x001fea000383ffff */
        .weak           $__internal_34_$__cuda_sm70_shflsync_bfly_p
        .type           $__internal_34_$__cuda_sm70_shflsync_bfly_p,@function
        .size           $__internal_34_$__cuda_sm70_shflsync_bfly_p,(.L_x_7212 - $__internal_34_$__cuda_sm70_shflsync_bfly_p)
$__internal_34_$__cuda_sm70_shflsync_bfly_p:
[----:B------:R-:W-:Y:S01]  /*3700*/  HFMA2.MMA R85, -RZ, RZ, 0, 0 ;  /* 0x00000000ff557435 */ /* 0x000fe200000001ff */
[----:B------:R-:W-:Y:S04]  /*3710*/  WARPSYNC R146 ;  /* 0x0000009200007348 */ /* 0x000fe80003800000 */
[----:B------:R0:W1:Y:S01]  /*3720*/  SHFL.BFLY PT, R87, R87, R120, R89 ;  /* 0x0c00007857577389 */ /* 0x00006200000e0059 */
[----:B------:R-:W-:Y:S05]  /*3730*/  RET.REL.NODEC R84 `(_ZN10layer_norm13ln_bwd_kernelINS_13Kernel_traitsI6__halfS2_S2_S2_fjLj512ELj1ELj4ELj1ELj16ENS_18Kernel_traits_baseILj512ES2_S2_S2_S2_fjLj128EEEEELb1ELb1ELb0ELb0EEEvNS_9BwdParamsE) ;  /* 0xffffc8c054007950 */ /* 0x000fea0003c3ffff */
.L_x_1320:
        /* <DEDUP_REMOVED lines=12> */
.L_x_7212:


//--------------------- .text._ZN10layer_norm13ln_bwd_kernelINS_13Kernel_traitsI6__halfS2_S2_S2_fjLj512ELj1ELj4ELj1ELj16ENS_18Kernel_traits_baseILj512ES2_S2_S2_S2_fjLj128EEEEELb1ELb1ELb0ELb1EEEvNS_9BwdParamsE --------------------------
	.section	.text._ZN10layer_norm13ln_bwd_kernelINS_13Kernel_traitsI6__halfS2_S2_S2_fjLj512ELj1ELj4ELj1ELj16ENS_18Kernel_traits_baseILj512ES2_S2_S2_S2_fjLj128EEEEELb1ELb1ELb0ELb1EEEvNS_9BwdParamsE,"ax",@progbits
	.sectioninfo	@"SHI_REGISTERS=147"
	.align	128
        .global         _ZN10layer_norm13ln_bwd_kernelINS_13Kernel_traitsI6__halfS2_S2_S2_fjLj512ELj1ELj4ELj1ELj16ENS_18Kernel_traits_baseILj512ES2_S2_S2_S2_fjLj128EEEEELb1ELb1ELb0ELb1EEEvNS_9BwdParamsE
        .type           _ZN10layer_norm13ln_bwd_kernelINS_13Kernel_traitsI6__halfS2_S2_S2_fjLj512ELj1ELj4ELj1ELj16ENS_18Kernel_traits_baseILj512ES2_S2_S2_S2_fjLj128EEEEELb1ELb1ELb0ELb1EEEvNS_9BwdParamsE,@function
        .size           _ZN10layer_norm13ln_bwd_kernelINS_13Kernel_traitsI6__halfS2_S2_S2_fjLj512ELj1ELj4ELj1ELj16ENS_18Kernel_traits_baseILj512ES2_S2_S2_S2_fjLj128EEEEELb1ELb1ELb0ELb1EEEvNS_9BwdParamsE,(.L_x_7213 - _ZN10layer_norm13ln_bwd_kernelINS_13Kernel_traitsI6__halfS2_S2_S2_fjLj512ELj1ELj4ELj1ELj16ENS_18Kernel_traits_baseILj512ES2_S2_S2_S2_fjLj128EEEEELb1ELb1ELb0ELb1EEEvNS_9BwdParamsE)
        .other          _ZN10layer_norm13ln_bwd_kernelINS_13Kernel_traitsI6__halfS2_S2_S2_fjLj512ELj1ELj4ELj1ELj16ENS_18Kernel_traits_baseILj512ES2_S2_S2_S2_fjLj128EEEEELb1ELb1ELb0ELb1EEEvNS_9BwdParamsE,@"STO_CUDA_ENTRY STV_DEFAULT"
_ZN10layer_norm13ln_bwd_kernelINS_13Kernel_traitsI6__halfS2_S2_S2_fjLj512ELj1ELj4ELj1ELj16ENS_18Kernel_traits_baseILj512ES2_S2_S2_S2_fjLj128EEEEELb1ELb1ELb0ELb1EEEvNS_9BwdParamsE:
.text._ZN10layer_norm13ln_bwd_kernelINS_13Kernel_traitsI6__halfS2_S2_S2_fjLj512ELj1ELj4ELj1ELj16ENS_18Kernel_traits_baseILj512ES2_S2_S2_S2_fjLj128EEEEELb1ELb1ELb0ELb1EEEvNS_9BwdParamsE:
        /* <DEDUP_REMOVED lines=41> */
.L_x_1322:
[----:B0-----:R-:W-:-:S04]  /*0290*/  LEA R2, P0, R0, c[0x0][0x1b0], 0x4 ;  /* 0x00006c0000027a11 */ /* 0x001fc800078020ff */
        /* <DEDUP_REMOVED lines=45> */
.L_x_1328:
[----:B------:R-:W-:Y:S01]  /*0570*/  ISETP.NE.U32.AND P1, PT, RZ, c[0x0][0x1c0], PT ;  /* 0x00007000ff007a0c */ /* 0x000fe20003f25070 */
[----:B------:R-:W-:Y:S01]  /*0580*/  IMAD R2, R112, c[0x0][0x168], RZ ;  /* 0x00005a0070027a24 */ /* 0x000fe200078e02ff */
[----:B------:R-:W-:Y:S01]  /*0590*/  HFMA2.MMA R40, -RZ, RZ, 0, 9.5367431640625e-07 ;  /* 0x00000010ff287435 */ /* 0x000fe200000001ff */
[----:B------:R-:W-:Y:S02]  /*05a0*/  SHF.R.S32.HI R21, RZ, 0x1f, R112 ;  /* 0x0000001fff157819 */ /* 0x000fe40000011470 */
[----:B------:R-:W-:Y:S02]  /*05b0*/  ISETP.NE.AND.EX P1, PT, RZ, c[0x0][0x1c4], PT, P1 ;  /* 0x00007100ff007a0c */ /* 0x000fe40003f25310 */
[----:B------:R-:W-:-:S04]  /*05c0*/  SHF.R.S32.HI R3, RZ, 0x1f, R2 ;  /* 0x0000001fff037819 */ /* 0x000fc80000011402 */
[----:B------:R-:W-:-:S04]  /*05d0*/  LEA.HI R3, R3, R2, RZ, 0x3 ;  /* 0x0000000203037211 */ /* 0x000fc800078f18ff */
[----:B------:R-:W-:-:S03]  /*05e0*/  LEA.HI.SX32 R114, R3, R0, 0x1d ;  /* 0x0000000003727211 */ /* 0x000fc600078feaff */
[C---:B------:R-:W-:Y:S02]  /*05f0*/  @P1 LEA R34, P0, R112.reuse, c[0x0][0x1c0], 0x1 ;  /* 0x0000700070221a11 */ /* 0x040fe400078008ff */
[----:B------:R-:W-:Y:S02]  /*0600*/  MOV R79, 0x4 ;  /* 0x00000004004f7802 */ /* 0x000fe40000000f00 */
[----:B------:R-:W-:Y:S01]  /*0610*/  @P1 LEA.HI.X R35, R112, c[0x0][0x1c4], R21, 0x1, P0 ;  /* 0x0000710070231a11 */ /* 0x000fe200000f0c15 */
[C---:B------:R-:W-:Y:S01]  /*0620*/  IMAD.WIDE.U32 R20, R114.reuse, R40, c[0x0][0x188] ;  /* 0x0000620072147625 */ /* 0x040fe200078e0028 */
[----:B------:R-:W-:-:S03]  /*0630*/  IADD3 R113, R114, 0x20, RZ ;  /* 0x0000002072717810 */ /* 0x000fc60007ffe0ff */
[----:B------:R0:W2:Y:S01]  /*0640*/  @P1 LDG.E.U16 R115, [R34.64] ;  /* 0x0000000422731981 */ /* 0x0000a2000c1e1500 */
[----:B------:R-:W-:-:S03]  /*0650*/  IMAD.WIDE.U32 R24, R114, R40, c[0x0][0x208] ;  /* 0x0000820072187625 */ /* 0x000fc600078e0028 */
[----:B------:R-:W3:Y:S01]  /*0660*/  LDG.E.128 R20, [R20.64] ;  /* 0x0000000414147981 */ /* 0x000ee2000c1e1d00 */
[----:B------:R-:W-:-:S03]  /*0670*/  IMAD.WIDE R2, R112, R79, c[0x0][0x1a0] ;  /* 0x0000680070027625 */ /* 0x000fc600078e024f */
[----:B------:R-:W4:Y:S01]  /*0680*/  LDG.E.128 R24, [R24.64] ;  /* 0x0000000418187981 */ /* 0x000f22000c1e1d00 */
[----:B------:R-:W-:-:S03]  /*0690*/  IMAD.WIDE.U32 R28, R113, R40, c[0x0][0x188] ;  /* 0x00006200711c7625 */ /* 0x000fc600078e0028 */
[----:B------:R1:W4:Y:S01]  /*06a0*/  LDG.E R121, [R2.64] ;  /* 0x0000000402797981 */ /* 0x000322000c1e1900 */
[----:B------:R-:W-:-:S03]  /*06b0*/  IMAD.WIDE.U32 R32, R113, R40, c[0x0][0x208] ;  /* 0x0000820071207625 */ /* 0x000fc600078e0028 */
[----:B------:R-:W4:Y:S01]  /*06c0*/  LDG.E.128 R28, [R28.64] ;  /* 0x000000041c1c7981 */ /* 0x000f22000c1e1d00 */
[----:B------:R-:W-:-:S03]  /*06d0*/  IMAD.WIDE R78, R112, R79, c[0x0][0x1a8] ;  /* 0x00006a00704e7625 */ /* 0x000fc600078e024f */
[----:B0-----:R-:W4:Y:S04]  /*06e0*/  LDG.E.128 R32, [R32.64] ;  /* 0x0000000420207981 */ /* 0x001f28000c1e1d00 */
[----:B------:R0:W4:Y:S01]  /*06f0*/  LDG.E R78, [R78.64] ;  /* 0x000000044e4e7981 */ /* 0x000122000c1e1900 */
[----:B------:R-:W-:Y:S01]  /*0700*/  HFMA2.MMA R116, -RZ, RZ, 0, 4.76837158203125e-07 ;  /* 0x00000008ff747435 */ /* 0x000fe200000001ff */
[----:B------:R-:W-:-:S04]  /*0710*/  ISETP.NE.U32.AND P0, PT, RZ, c[0x0][0x218], PT ;  /* 0x00008600ff007a0c */ /* 0x000fc80003f05070 */
[----:B------:R-:W-:-:S05]  /*0720*/  ISETP.NE.AND.EX P0, PT, RZ, c[0x0][0x21c], PT, P0 ;  /* 0x00008700ff007a0c */ /* 0x000fca0003f05300 */
[----:B------:R-:W-:-:S04]  /*0730*/  IMAD.WIDE.U32 R36, R114, R116, c[0x0][0x190] ;  /* 0x0000640072247625 */ /* 0x000fc800078e0074 */
[C---:B-1----:R-:W-:Y:S02]  /*0740*/  IMAD.WIDE.U32 R2, R113.reuse, R116, c[0x0][0x190] ;  /* 0x0000640071027625 */ /* 0x042fe400078e0074 */
[----:B-----5:R-:W5:Y:S01]  /*0750*/  LDG.E.64 R36, [R36.64] ;  /* 0x0000000424247981 */ /* 0x020f62000c1e1b00 */
[----:B0-----:R-:W-:Y:S01]  /*0760*/  MOV R79, 0x3f800000 ;  /* 0x3f800000004f7802 */ /* 0x001fe20000000f00 */
[-C--:B------:R-:W-:Y:S02]  /*0770*/  @P0 IMAD.WIDE.U32 R38, R114, R40.reuse, c[0x0][0x218] ;  /* 0x0000860072260625 */ /* 0x080fe400078e0028 */
[----:B------:R-:W5:Y:S02]  /*0780*/  LDG.E.64 R2, [R2.64] ;  /* 0x0000000402027981 */ /* 0x000f64000c1e1b00 */
[----:B------:R-:W-:Y:S02]  /*0790*/  @P0 IMAD.WIDE.U32 R40, R113, R40, c[0x0][0x218] ;  /* 0x0000860071280625 */ /* 0x000fe400078e0028 */
[----:B------:R0:W5:Y:S04]  /*07a0*/  @P0 LDG.E.128 R8, [R38.64] ;  /* 0x0000000426080981 */ /* 0x000168000c1e1d00 */
[----:B------:R1:W5:Y:S01]  /*07b0*/  @P0 LDG.E.128 R12, [R40.64] ;  /* 0x00000004280c0981 */ /* 0x000362000c1e1d00 */
[----:B--2---:R-:W-:Y:S01]  /*07c0*/  @P1 HADD2.F32 R79, -RZ, R115.H0_H0 ;  /* 0x20000073ff4f1230 */ /* 0x004fe20000004100 */
[----:B------:R-:W-:Y:S01]  /*07d0*/  ISETP.NE.AND P1, PT, R117, RZ, PT ;  /* 0x000000ff7500720c */ /* 0x000fe20003f25270 */
[----:B---3--:R-:W-:-:S02]  /*07e0*/  HADD2.F32 R115, -RZ, R20.H0_H0 ;  /* 0x20000014ff737230 */ /* 0x008fc40000004100 */
[--C-:B------:R-:W-:Y:S02]  /*07f0*/  HADD2.F32 R120, -RZ, R23.reuse.H0_H0 ;  /* 0x20000017ff787230 */ /* 0x100fe40000004100 */
[----:B------:R-:W-:Y:S02]  /*0800*/  HADD2.F32 R20, -RZ, R20.H1_H1 ;  /* 0x30000014ff147230 */ /* 0x000fe40000004100 */
[----:B------:R-:W-:Y:S01]  /*0810*/  HADD2.F32 R23, -RZ, R23.H1_H1 ;  /* 0x30000017ff177230 */ /* 0x000fe20000004100 */
[----:B----4-:R-:W-:Y:S01]  /*0820*/  FSEL R124, R121, RZ, !P1 ;  /* 0x000000ff797c7208 */ /* 0x010fe20004800000 */
[----:B------:R-:W-:Y:S02]  /*0830*/  HADD2.F32 R116, -RZ, R21.H0_H0 ;  /* 0x20000015ff747230 */ /* 0x000fe40000004100 */
[--C-:B0-----:R-:W-:Y:S02]  /*0840*/  HADD2.F32 R38, -RZ, R24.reuse.H0_H0 ;  /* 0x20000018ff267230 */ /* 0x101fe40000004100 */
[----:B------:R-:W-:-:S02]  /*0850*/  HADD2.F32 R131, -RZ, R24.H1_H1 ;  /* 0x30000018ff837230 */ /* 0x000fc40000004100 */
[----:B------:R-:W-:Y:S02]  /*0860*/  HADD2.F32 R121, -RZ, R29.H1_H1 ;  /* 0x3000001dff797230 */ /* 0x000fe40000004100 */
[----:B------:R-:W-:Y:S02]  /*0870*/  HADD2.F32 R21, -RZ, R21.H1_H1 ;  /* 0x30000015ff157230 */ /* 0x000fe40000004100 */
[----:B------:R-:W-:Y:S02]  /*0880*/  HADD2.F32 R118, -RZ, R22.H0_H0 ;  /* 0x20000016ff767230 */ /* 0x000fe40000004100 */
[--C-:B------:R-:W-:Y:S02]  /*0890*/  HADD2.F32 R122, -RZ, R26.reuse.H0_H0 ;  /* 0x2000001aff7a7230 */ /* 0x100fe40000004100 */
[----:B------:R-:W-:Y:S02]  /*08a0*/  HADD2.F32 R39, -RZ, R26.H1_H1 ;  /* 0x3000001aff277230 */ /* 0x000fe40000004100 */
[----:B------:R-:W-:-:S02]  /*08b0*/  HADD2.F32 R24, -RZ, R28.H0_H0 ;  /* 0x2000001cff187230 */ /* 0x000fc40000004100 */
[----:B------:R-:W-:Y:S02]  /*08c0*/  HADD2.F32 R123, -RZ, R30.H0_H0 ;  /* 0x2000001eff7b7230 */ /* 0x000fe40000004100 */
[----:B------:R-:W-:Y:S02]  /*08d0*/  HADD2.F32 R119, -RZ, R22.H1_H1 ;  /* 0x30000016ff777230 */ /* 0x000fe40000004100 */
[----:B------:R-:W-:Y:S02]  /*08e0*/  HADD2.F32 R28, -RZ, R28.H1_H1 ;  /* 0x3000001cff1c7230 */ /* 0x000fe40000004100 */
[----:B------:R-:W-:Y:S02]  /*08f0*/  HADD2.F32 R26, -RZ, R29.H0_H0 ;  /* 0x2000001dff1a7230 */ /* 0x000fe40000004100 */
[----:B------:R-:W-:Y:S02]  /*0900*/  HADD2.F32 R30, -RZ, R30.H1_H1 ;  /* 0x3000001eff1e7230 */ /* 0x000fe40000004100 */
[----:B------:R-:W-:-:S02]  /*0910*/  HADD2.F32 R125, -RZ, R31.H0_H0 ;  /* 0x2000001fff7d7230 */ /* 0x000fc40000004100 */
[----:B------:R-:W-:Y:S01]  /*0920*/  HADD2.F32 R127, -RZ, R31.H1_H1 ;  /* 0x3000001fff7f7230 */ /* 0x000fe20000004100 */
[C---:B------:R-:W-:Y:S01]  /*0930*/  FADD.FTZ R135, -R124.reuse, R120 ;  /* 0x000000787c877221 */ /* 0x040fe20000010100 */
[--C-:B-1----:R-:W-:Y:S01]  /*0940*/  HADD2.F32 R40, -RZ, R25.reuse.H0_H0 ;  /* 0x20000019ff287230 */ /* 0x102fe20000004100 */
[C---:B------:R-:W-:Y:S01]  /*0950*/  FADD.FTZ R137, -R124.reuse, R23 ;  /* 0x000000177c897221 */ /* 0x040fe20000010100 */
[----:B------:R-:W-:Y:S01]  /*0960*/  HADD2.F32 R41, -RZ, R25.H1_H1 ;  /* 0x30000019ff297230 */ /* 0x000fe20000004100 */
[C---:B------:R-:W-:Y:S01]  /*0970*/  FADD.FTZ R25, -R124.reuse, R20 ;  /* 0x000000147c197221 */ /* 0x040fe20000010100 */
[--C-:B------:R-:W-:Y:S01]  /*0980*/  HADD2.F32 R22, -RZ, R27.reuse.H0_H0 ;  /* 0x2000001bff167230 */ /* 0x100fe20000004100 */
[C---:B------:R-:W-:Y:S01]  /*0990*/  FADD.FTZ R115, -R124.reuse, R115 ;  /* 0x000000737c737221 */ /* 0x040fe20000010100 */
[----:B------:R-:W-:Y:S01]  /*09a0*/  HADD2.F32 R133, -RZ, R27.H1_H1 ;  /* 0x3000001bff857230 */ /* 0x000fe20000004100 */
[C---:B------:R-:W-:Y:S01]  /*09b0*/  FADD.FTZ R23, -R124.reuse, R121 ;  /* 0x000000797c177221 */ /* 0x040fe20000010100 */
[----:B------:R-:W-:Y:S01]  /*09c0*/  HADD2.F32 R120, -RZ, R34.H0_H0 ;  /* 0x20000022ff787230 */ /* 0x000fe20000004100 */
[C---:B------:R-:W-:Y:S01]  /*09d0*/  FADD.FTZ R27, -R124.reuse, R116 ;  /* 0x000000747c1b7221 */ /* 0x040fe20000010100 */
[----:B------:R-:W-:Y:S01]  /*09e0*/  HADD2.F32 R116, -RZ, R32.H0_H0 ;  /* 0x20000020ff747230 */ /* 0x000fe20000004100 */
[----:B------:R-:W-:-:S02]  /*09f0*/  FADD.FTZ R29, -R124, R21 ;  /* 0x000000157c1d7221 */ /* 0x000fc40000010100 */
[C---:B------:R-:W-:Y:S01]  /*0a00*/  FADD.FTZ R31, -R124.reuse, R118 ;  /* 0x000000767c1f7221 */ /* 0x040fe20000010100 */
[----:B------:R-:W-:Y:S01]  /*0a10*/  HADD2.F32 R118, -RZ, R32.H1_H1 ;  /* 0x30000020ff767230 */ /* 0x000fe20000004100 */
[C---:B------:R-:W-:Y:S01]  /*0a20*/  FADD.FTZ R121, -R124.reuse, R123 ;  /* 0x0000007b7c797221 */ /* 0x040fe20000010100 */
[----:B------:R-:W-:Y:S01]  /*0a30*/  HADD2.F32 R123, -RZ, R34.H1_H1 ;  /* 0x30000022ff7b7230 */ /* 0x000fe20000004100 */
[C---:B------:R-:W-:Y:S01]  /*0a40*/  FADD.FTZ R129, -R124.reuse, R119 ;  /* 0x000000777c817221 */ /* 0x040fe20000010100 */
[----:B------:R-:W-:Y:S01]  /*0a50*/  HADD2.F32 R119, -RZ, R33.H1_H1 ;  /* 0x30000021ff777230 */ /* 0x000fe20000004100 */
[C---:B------:R-:W-:Y:S02]  /*0a60*/  FADD.FTZ R139, -R124.reuse, R24 ;  /* 0x000000187c8b7221 */ /* 0x040fe40000010100 */
[C---:B------:R-:W-:Y:S02]  /*0a70*/  FADD.FTZ R141, -R124.reuse, R28 ;  /* 0x0000001c7c8d7221 */ /* 0x040fe40000010100 */
[----:B------:R-:W-:-:S02]  /*0a80*/  FADD.FTZ R143, -R124, R26 ;  /* 0x0000001a7c8f7221 */ /* 0x000fc40000010100 */
[C---:B------:R-:W-:Y:S02]  /*0a90*/  FADD.FTZ R21, -R124.reuse, R30 ;  /* 0x0000001e7c157221 */ /* 0x040fe40000010100 */
[C---:B------:R-:W-:Y:S02]  /*0aa0*/  FADD.FTZ R125, -R124.reuse, R125 ;  /* 0x0000007d7c7d7221 */ /* 0x040fe40000010100 */
[----:B------:R-:W-:Y:S01]  /*0ab0*/  FADD.FTZ R127, -R124, R127 ;  /* 0x0000007f7c7f7221 */ /* 0x000fe20000010100 */
[----:B------:R-:W-:Y:S01]  /*0ac0*/  HADD2.F32 R124, -RZ, R33.H0_H0 ;  /* 0x20000021ff7c7230 */ /* 0x000fe20000004100 */
[C---:B------:R-:W-:Y:S02]  /*0ad0*/  FMUL.FTZ R32, R78.reuse, R25 ;  /* 0x000000194e207220 */ /* 0x040fe40000410000 */
[C---:B------:R-:W-:Y:S02]  /*0ae0*/  FMUL.FTZ R34, R78.reuse, R135 ;  /* 0x000000874e227220 */ /* 0x040fe40000410000 */
[----:B------:R-:W-:-:S02]  /*0af0*/  FMUL.FTZ R28, R78, R115 ;  /* 0x000000734e1c7220 */ /* 0x000fc40000410000 */
[----:B------:R-:W-:Y:S01]  /*0b00*/  FMUL.FTZ R33, R111, R38 ;  /* 0x000000266f217220 */ /* 0x000fe20000410000 */
[--C-:B------:R-:W-:Y:S01]  /*0b10*/  HADD2.F32 R126, -RZ, R35.reuse.H0_H0 ;  /* 0x20000023ff7e7230 */ /* 0x100fe20000004100 */
[----:B------:R-:W-:Y:S01]  /*0b20*/  FADD.FTZ R92, R131, R92 ;  /* 0x0000005c835c7221 */ /* 0x000fe20000010000 */
[----:B------:R-:W-:Y:S01]  /*0b30*/  HADD2.F32 R20, -RZ, R35.H1_H1 ;  /* 0x30000023ff147230 */ /* 0x000fe20000004100 */
[----:B------:R-:W-:Y:S02]  /*0b40*/  FFMA.FTZ R93, R32, R131, R93 ;  /* 0x00000083205d7223 */ /* 0x000fe4000001005d */
[----:B------:R-:W-:Y:S02]  /*0b50*/  FMUL.FTZ R26, R78, R29 ;  /* 0x0000001d4e1a7220 */ /* 0x000fe40000410000 */
[----:B------:R-:W-:Y:S02]  /*0b60*/  FADD.FTZ R82, R22, R82 ;  /* 0x0000005216527221 */ /* 0x000fe40000010000 */
[----:B------:R-:W-:-:S02]  /*0b70*/  FFMA.FTZ R83, R34, R22, R83 ;  /* 0x0000001622537223 */ /* 0x000fc40000010053 */
[----:B------:R-:W-:Y:S02]  /*0b80*/  FMUL.FTZ R35, R105, R22 ;  /* 0x0000001669237220 */ /* 0x000fe40000410000 */
[----:B------:R-:W-:Y:S02]  /*0b90*/  FADD.FTZ R94, R38, R94 ;  /* 0x0000005e265e7221 */ /* 0x000fe40000010000 */
[----:B------:R-:W-:Y:S02]  /*0ba0*/  FFMA.FTZ R95, R28, R38, R95 ;  /* 0x000000261c5f7223 */ /* 0x000fe4000001005f */
[----:B------:R-:W-:Y:S02]  /*0bb0*/  FMUL.FTZ R131, R110, R131 ;  /* 0x000000836e837220 */ /* 0x000fe40000410000 */
[----:B------:R-:W-:Y:S02]  /*0bc0*/  FMUL.FTZ R29, R78, R129 ;  /* 0x000000814e1d7220 */ /* 0x000fe40000410000 */
[----:B------:R-:W-:-:S02]  /*0bd0*/  FADD.FTZ R22, RZ, R33 ;  /* 0x00000021ff167221 */ /* 0x000fc40000010000 */
[----:B------:R-:W-:Y:S02]  /*0be0*/  FFMA.FTZ R38, R28, R33, RZ ;  /* 0x000000211c267223 */ /* 0x000fe400000100ff */
[----:B------:R-:W-:Y:S02]  /*0bf0*/  FMUL.FTZ R25, R109, R40 ;  /* 0x000000286d197220 */ /* 0x000fe40000410000 */
[----:B------:R-:W-:Y:S02]  /*0c00*/  FADD.FTZ R84, R39, R84 ;  /* 0x0000005427547221 */ /* 0x000fe40000010000 */
[-C--:B------:R-:W-:Y:S02]  /*0c10*/  FFMA.FTZ R86, R29, R39.reuse, R86 ;  /* 0x000000271d567223 */ /* 0x080fe40000010056 */
[----:B------:R-:W-:Y:S02]  /*0c20*/  FMUL.FTZ R130, R106, R39 ;  /* 0x000000276a827220 */ /* 0x000fe40000410000 */
[----:B------:R-:W-:-:S02]  /*0c30*/  FADD.FTZ R22, R22, R131 ;  /* 0x0000008316167221 */ /* 0x000fc40000010000 */
[----:B------:R-:W-:Y:S02]  /*0c40*/  FMUL.FTZ R24, R78, R27 ;  /* 0x0000001b4e187220 */ /* 0x000fe40000410000 */
[----:B------:R-:W-:Y:S02]  /*0c50*/  FFMA.FTZ R39, R32, R131, R38 ;  /* 0x0000008320277223 */ /* 0x000fe40000010026 */
[----:B------:R-:W-:Y:S02]  /*0c60*/  FMUL.FTZ R27, R108, R41 ;  /* 0x000000296c1b7220 */ /* 0x000fe40000410000 */
[----:B------:R-:W-:Y:S02]  /*0c70*/  FADD.FTZ R22, R22, R25 ;  /* 0x0000001916167221 */ /* 0x000fe40000010000 */
[----:B------:R-:W-:Y:S02]  /*0c80*/  FFMA.FTZ R39, R24, R25, R39 ;  /* 0x0000001918277223 */ /* 0x000fe40000010027 */
[----:B------:R-:W-:-:S02]  /*0c90*/  FMUL.FTZ R30, R78, R31 ;  /* 0x0000001f4e1e7220 */ /* 0x000fc40000410000 */
[----:B------:R-:W-:Y:S02]  /*0ca0*/  FADD.FTZ R90, R40, R90 ;  /* 0x0000005a285a7221 */ /* 0x000fe40000010000 */
[----:B------:R-:W-:Y:S02]  /*0cb0*/  FFMA.FTZ R91, R24, R40, R91 ;  /* 0x00000028185b7223 */ /* 0x000fe4000001005b */
[----:B------:R-:W-:Y:S02]  /*0cc0*/  FMUL.FTZ R31, R107, R122 ;  /* 0x0000007a6b1f7220 */ /* 0x000fe40000410000 */
[----:B------:R-:W-:Y:S02]  /*0cd0*/  FADD.FTZ R22, R22, R27 ;  /* 0x0000001b16167221 */ /* 0x000fe40000010000 */
[----:B------:R-:W-:Y:S02]  /*0ce0*/  FFMA.FTZ R40, R26, R27, R39 ;  /* 0x0000001b1a287223 */ /* 0x000fe40000010027 */
[----:B------:R-:W-:-:S02]  /*0cf0*/  FADD.FTZ R129, R22, R31 ;  /* 0x0000001f16817221 */ /* 0x000fc40000010000 */
[----:B------:R-:W-:Y:S02]  /*0d00*/  FFMA.FTZ R22, R30, R31, R40 ;  /* 0x0000001f1e167223 */ /* 0x000fe40000010028 */
        /* <DEDUP_REMOVED lines=64> */
.L_x_1329:
        /* <DEDUP_REMOVED lines=18> */
.L_x_1330:
[----:B------:R-:W-:-:S10]  /*1230*/  HFMA2.MMA R129, -RZ, RZ, 0, 9.5367431640625e-07 ;  /* 0x00000010ff817435 */ /* 0x000fd400000001ff */
[----:B------:R-:W-:-:S06]  /*1240*/  IMAD.WIDE.U32 R20, R114, R129, c[0x0][0x170] ;  /* 0x00005c0072147625 */ /* 0x000fcc00078e0081 */
[----:B------:R-:W3:Y:S01]  /*1250*/  LDG.E.128 R20, [R20.64] ;  /* 0x0000000414147981 */ /* 0x000ee2000c1e1d00 */
[----:B--2---:R-:W-:Y:S01]  /*1260*/  FADD.FTZ R137, R137, R134 ;  /* 0x0000008689897221 */ /* 0x004fe20000010000 */
[----:B-----5:R-:W-:Y:S01]  /*1270*/  MOV R128, R36 ;  /* 0x0000002400807202 */ /* 0x020fe20000000f00 */
[----:B01----:R-:W-:Y:S01]  /*1280*/  FADD.FTZ R134, R136, R135 ;  /* 0x0000008788867221 */ /* 0x003fe20000010000 */
[----:B------:R-:W-:Y:S01]  /*1290*/  @P0 HADD2.F32 R139, -RZ, R8.H1_H1 ;  /* 0x30000008ff8b0230 */ /* 0x000fe20000004100 */
[----:B------:R-:W-:Y:S01]  /*12a0*/  FMUL.FTZ R137, R137, c[0x0][0x1e0] ;  /* 0x0000780089897a20 */ /* 0x000fe20000410000 */
[----:B------:R-:W-:Y:S01]  /*12b0*/  LOP3.LUT P2, RZ, R36, 0xff00, RZ, 0xc0, !PT ;  /* 0x0000ff0024ff7812 */ /* 0x000fe2000784c0ff */
[----:B------:R-:W-:Y:S01]  /*12c0*/  FMUL.FTZ R134, R134, c[0x0][0x1e0] ;  /* 0x0000780086867a20 */ /* 0x000fe20000410000 */
[----:B------:R-:W-:Y:S01]  /*12d0*/  LOP3.LUT P6, RZ, R37, 0xff, RZ, 0xc0, !PT ;  /* 0x000000ff25ff7812 */ /* 0x000fe200078cc0ff */
[----:B------:R-:W-:Y:S01]  /*12e0*/  @P0 HADD2.F32 R143, -RZ, R11.H1_H1 ;  /* 0x3000000bff8f0230 */ /* 0x000fe20000004100 */
[----:B------:R-:W-:-:S02]  /*12f0*/  FSEL R135, R137, RZ, !P1 ;  /* 0x000000ff89877208 */ /* 0x000fc40004800000 */
[----:B------:R-:W-:Y:S01]  /*1300*/  LOP3.LUT P1, RZ, R128, 0xff, RZ, 0xc0, !PT ;  /* 0x000000ff80ff7812 */ /* 0x000fe2000782c0ff */
[----:B------:R-:W-:Y:S01]  /*1310*/  HFMA2.MMA R128, -RZ, RZ, 0, 0 ;  /* 0x00000000ff807435 */ /* 0x000fe200000001ff */
[C---:B------:R-:W-:Y:S01]  /*1320*/  LOP3.LUT P5, RZ, R37.reuse, 0xff00, RZ, 0xc0, !PT ;  /* 0x0000ff0025ff7812 */ /* 0x040fe200078ac0ff */
[-CC-:B------:R-:W-:Y:S01]  /*1330*/  FFMA.FTZ R28, R28, R134.reuse, R135.reuse ;  /* 0x000000861c1c7223 */ /* 0x180fe20000010087 */
[C---:B------:R-:W-:Y:S01]  /*1340*/  LOP3.LUT P4, RZ, R37.reuse, 0xff0000, RZ, 0xc0, !PT ;  /* 0x00ff000025ff7812 */ /* 0x040fe2000788c0ff */
[-C--:B------:R-:W-:Y:S01]  /*1350*/  FFMA.FTZ R32, R32, R134.reuse, R135 ;  /* 0x0000008620207223 */ /* 0x080fe20000010087 */
[----:B------:R-:W-:Y:S01]  /*1360*/  LOP3.LUT P3, RZ, R37, 0xff000000, RZ, 0xc0, !PT ;  /* 0xff00000025ff7812 */ /* 0x000fe2000786c0ff */
[----:B------:R-:W-:Y:S01]  /*1370*/  FADD.FTZ R33, R33, -R28 ;  /* 0x8000001c21217221 */ /* 0x000fe20000010000 */
[----:B------:R-:W-:Y:S01]  /*1380*/  @P2 HADD2.F32 R141, -RZ, R64.H1_H1 ;  /* 0x30000040ff8d2230 */ /* 0x000fe20000004100 */
[----:B------:R-:W-:Y:S01]  /*1390*/  FADD.FTZ R137, R131, -R32 ;  /* 0x8000002083897221 */ /* 0x000fe20000010000 */
[----:B------:R-:W-:Y:S01]  /*13a0*/  @P0 HADD2.F32 R131, -RZ, R8.H0_H0 ;  /* 0x20000008ff830230 */ /* 0x000fe20000004100 */
[C---:B------:R-:W-:Y:S01]  /*13b0*/  FMUL.FTZ R32, R78.reuse, R33 ;  /* 0x000000214e207220 */ /* 0x040fe20000410000 */
[----:B------:R-:W-:Y:S01]  /*13c0*/  MOV R33, RZ ;  /* 0x000000ff00217202 */ /* 0x000fe20000000f00 */
[----:B------:R-:W-:Y:S01]  /*13d0*/  FMUL.FTZ R136, R78, R137 ;  /* 0x000000894e887220 */ /* 0x000fe20000410000 */
[----:B------:R-:W-:Y:S01]  /*13e0*/  HFMA2.MMA R37, -RZ, RZ, 0, 0 ;  /* 0x00000000ff257435 */ /* 0x000fe200000001ff */
[----:B------:R-:W-:Y:S01]  /*13f0*/  @P0 FADD.FTZ R32, R32, R131 ;  /* 0x0000008320200221 */ /* 0x000fe20000010000 */
[----:B------:R-:W-:Y:S01]  /*1400*/  HFMA2.MMA R131, -RZ, RZ, 0, 0 ;  /* 0x00000000ff837435 */ /* 0x000fe200000001ff */
[----:B------:R-:W-:Y:S01]  /*1410*/  @P0 FADD.FTZ R136, R136, R139 ;  /* 0x0000008b88880221 */ /* 0x000fe20000010000 */
[----:B------:R-:W-:Y:S01]  /*1420*/  @P1 HADD2.F32 R139, -RZ, R64.H0_H0 ;  /* 0x20000040ff8b1230 */ /* 0x000fe20000004100 */
[----:B------:R-:W-:Y:S01]  /*1430*/  FMUL.FTZ R137, R32, R79 ;  /* 0x0000004f20897220 */ /* 0x000fe20000410000 */
[----:B------:R-:W-:Y:S01]  /*1440*/  MOV R28, RZ ;  /* 0x000000ff001c7202 */ /* 0x000fe20000000f00 */
[----:B------:R-:W-:Y:S01]  /*1450*/  FFMA.FTZ R24, R24, R134, R135 ;  /* 0x0000008618187223 */ /* 0x000fe20000010087 */
[----:B------:R-:W-:Y:S01]  /*1460*/  MOV R142, RZ ;  /* 0x000000ff008e7202 */ /* 0x000fe20000000f00 */
[----:B------:R-:W-:-:S02]  /*1470*/  FMUL.FTZ R137, R137, c[0x0][0x1e8] ;  /* 0x00007a0089897a20 */ /* 0x000fc40000410000 */
[----:B------:R-:W-:Y:S02]  /*1480*/  FFMA.FTZ R26, R26, R134, R135 ;  /* 0x000000861a1a7223 */ /* 0x000fe40000010087 */
[----:B------:R-:W-:Y:S02]  /*1490*/  FADD.FTZ R25, R25, -R24 ;  /* 0x8000001819197221 */ /* 0x000fe40000010000 */
[----:B------:R-:W-:Y:S02]  /*14a0*/  @P1 FMUL.FTZ R33, R137, R139 ;  /* 0x0000008b89211220 */ /* 0x000fe40000410000 */
[----:B------:R-:W-:Y:S02]  /*14b0*/  FMUL.FTZ R140, R136, R79 ;  /* 0x0000004f888c7220 */ /* 0x000fe40000410000 */
[----:B------:R-:W-:Y:S02]  /*14c0*/  FMUL.FTZ R24, R78, R25 ;  /* 0x000000194e187220 */ /* 0x000fe40000410000 */
[----:B------:R-:W-:-:S02]  /*14d0*/  FMUL.FTZ R140, R140, c[0x0][0x1e8] ;  /* 0x00007a008c8c7a20 */ /* 0x000fc40000410000 */
[-CC-:B------:R-:W-:Y:S02]  /*14e0*/  FFMA.FTZ R29, R29, R134.reuse, R135.reuse ;  /* 0x000000861d1d7223 */ /* 0x180fe40000010087 */
[-CC-:B------:R-:W-:Y:S02]  /*14f0*/  FFMA.FTZ R34, R34, R134.reuse, R135.reuse ;  /* 0x0000008622227223 */ /* 0x180fe40000010087 */
[-CC-:B------:R-:W-:Y:S02]  /*1500*/  FFMA.FTZ R132, R132, R134.reuse, R135.reuse ;  /* 0x0000008684847223 */ /* 0x180fe40000010087 */
[----:B------:R-:W-:Y:S02]  /*1510*/  FFMA.FTZ R30, R30, R134, R135 ;  /* 0x000000861e1e7223 */ /* 0x000fe40000010087 */
[----:B------:R-:W-:Y:S01]  /*1520*/  FADD.FTZ R139, R130, -R29 ;  /* 0x8000001d828b7221 */ /* 0x000fe20000010000 */
[----:B------:R-:W-:Y:S01]  /*1530*/  MOV R29, RZ ;  /* 0x000000ff001d7202 */ /* 0x000fe20000000f00 */
[----:B------:R-:W-:-:S02]  /*1540*/  FADD.FTZ R35, R35, -R34 ;  /* 0x8000002223237221 */ /* 0x000fc40000010000 */
[----:B------:R-:W-:Y:S02]  /*1550*/  @P2 FMUL.FTZ R28, R140, R141 ;  /* 0x0000008d8c1c2220 */ /* 0x000fe40000410000 */
[----:B------:R-:W-:Y:S01]  /*1560*/  FADD.FTZ R141, R133, -R132 ;  /* 0x80000084858d7221 */ /* 0x000fe20000010000 */
[----:B------:R-:W-:Y:S01]  /*1570*/  @P0 HADD2.F32 R133, -RZ, R11.H0_H0 ;  /* 0x2000000bff850230 */ /* 0x000fe20000004100 */
[----:B------:R-:W-:Y:S01]  /*1580*/  FADD.FTZ R31, R31, -R30 ;  /* 0x8000001e1f1f7221 */ /* 0x000fe20000010000 */
[----:B------:R-:W-:Y:S01]  /*1590*/  F2FP.PACK_AB R28, R28, R33 ;  /* 0x000000211c1c723e */ /* 0x000fe200000000ff */
[----:B------:R-:W-:Y:S01]  /*15a0*/  FMUL.FTZ R34, R78, R35 ;  /* 0x000000234e227220 */ /* 0x000fe20000410000 */
[----:B------:R-:W-:-:S03]  /*15b0*/  @P4 HADD2.F32 R35, -RZ, R67.H0_H0 ;  /* 0x20000043ff234230 */ /* 0x000fc60000004100 */
[----:B------:R-:W-:Y:S01]  /*15c0*/  @P0 FADD.FTZ R34, R34, R133 ;  /* 0x0000008522220221 */ /* 0x000fe20000010000 */
[----:B------:R-:W-:Y:S01]  /*15d0*/  HFMA2.MMA R133, -RZ, RZ, 0, 0 ;  /* 0x00000000ff857435 */ /* 0x000fe200000001ff */
[--C-:B---3--:R-:W-:Y:S02]  /*15e0*/  @P1 HADD2.F32 R138, -RZ, R20.reuse.H0_H0 ;  /* 0x20000014ff8a1230 */ /* 0x108fe40000004100 */
[----:B------:R-:W-:-:S03]  /*15f0*/  @P2 HADD2.F32 R20, -RZ, R20.H1_H1 ;  /* 0x30000014ff142230 */ /* 0x000fc60000004100 */
[----:B------:R-:W-:Y:S01]  /*1600*/  @P1 FMUL.FTZ R131, R137, R138 ;  /* 0x0000008a89831220 */ /* 0x000fe20000410000 */
[----:B------:R-:W-:Y:S01]  /*1610*/  LOP3.LUT P1, RZ, R36, 0xff0000, RZ, 0xc0, !PT ;  /* 0x00ff000024ff7812 */ /* 0x000fe2000782c0ff */
[----:B------:R-:W-:Y:S01]  /*1620*/  FADD.FTZ R137, R27, -R26 ;  /* 0x8000001a1b897221 */ /* 0x000fe20000010000 */
[----:B------:R-:W-:Y:S01]  /*1630*/  @P0 HADD2.F32 R27, -RZ, R9.H0_H0 ;  /* 0x20000009ff1b0230 */ /* 0x000fe20000004100 */
[----:B------:R-:W-:Y:S01]  /*1640*/  @P2 FMUL.FTZ R128, R140, R20 ;  /* 0x000000148c802220 */ /* 0x000fe20000410000 */
[----:B------:R-:W-:Y:S01]  /*1650*/  LOP3.LUT P2, RZ, R36, 0xff000000, RZ, 0xc0, !PT ;  /* 0xff00000024ff7812 */ /* 0x000fe2000784c0ff */
[----:B------:R-:W-:Y:S01]  /*1660*/  FMUL.FTZ R30, R78, R137 ;  /* 0x000000894e1e7220 */ /* 0x000fe20000410000 */
[----:B------:R-:W-:Y:S01]  /*1670*/  @P3 HADD2.F32 R137, -RZ, R67.H1_H1 ;  /* 0x30000043ff893230 */ /* 0x000fe20000004100 */
[----:B------:R-:W-:Y:S01]  /*1680*/  @P0 FADD.FTZ R24, R24, R27 ;  /* 0x0000001b18180221 */ /* 0x000fe20000010000 */
[----:B------:R-:W-:Y:S01]  /*1690*/  @P0 HADD2.F32 R27, -RZ, R9.H1_H1 ;  /* 0x30000009ff1b0230 */ /* 0x000fe20000004100 */
[----:B------:R-:W-:-:S02]  /*16a0*/  FMUL.FTZ R138, R78, R139 ;  /* 0x0000008b4e8a7220 */ /* 0x000fc40000410000 */
[----:B------:R-:W-:Y:S02]  /*16b0*/  FMUL.FTZ R20, R24, R79 ;  /* 0x0000004f18147220 */ /* 0x000fe40000410000 */
[----:B------:R-:W-:Y:S01]  /*16c0*/  @P1 HADD2.F32 R26, -RZ, R65.H0_H0 ;  /* 0x20000041ff1a1230 */ /* 0x000fe20000004100 */
[----:B------:R-:W-:Y:S01]  /*16d0*/  @P0 FADD.FTZ R30, R30, R27 ;  /* 0x0000001b1e1e0221 */ /* 0x000fe20000010000 */
[----:B------:R-:W-:Y:S01]  /*16e0*/  @P1 HADD2.F32 R25, -RZ, R21.H0_H0 ;  /* 0x20000015ff191230 */ /* 0x000fe20000004100 */
[----:B------:R-:W-:Y:S01]  /*16f0*/  FMUL.FTZ R20, R20, c[0x0][0x1e8] ;  /* 0x00007a0014147a20 */ /* 0x000fe20000410000 */
[--C-:B------:R-:W-:Y:S01]  /*1700*/  @P0 HADD2.F32 R27, -RZ, R10.reuse.H1_H1 ;  /* 0x3000000aff1b0230 */ /* 0x100fe20000004100 */
[----:B------:R-:W-:Y:S02]  /*1710*/  FMUL.FTZ R140, R78, R141 ;  /* 0x0000008d4e8c7220 */ /* 0x000fe40000410000 */
[C---:B------:R-:W-:Y:S01]  /*1720*/  @P1 FMUL.FTZ R37, R20.reuse, R25 ;  /* 0x0000001914251220 */ /* 0x040fe20000410000 */
[----:B------:R-:W-:Y:S01]  /*1730*/  @P0 HADD2.F32 R25, -RZ, R10.H0_H0 ;  /* 0x2000000aff190230 */ /* 0x000fe20000004100 */
[----:B------:R-:W-:Y:S01]  /*1740*/  @P1 FMUL.FTZ R29, R20, R26 ;  /* 0x0000001a141d1220 */ /* 0x000fe20000410000 */
[----:B------:R-:W-:Y:S01]  /*1750*/  ISETP.NE.U32.AND P1, PT, RZ, c[0x0][0x258], PT ;  /* 0x00009600ff007a0c */ /* 0x000fe20003f25070 */
[----:B------:R-:W-:-:S02]  /*1760*/  FMUL.FTZ R26, R78, R31 ;  /* 0x0000001f4e1a7220 */ /* 0x000fc40000410000 */
[-C--:B------:R-:W-:Y:S01]  /*1770*/  FMUL.FTZ R20, R34, R79.reuse ;  /* 0x0000004f22147220 */ /* 0x080fe20000410000 */
[----:B------:R-:W-:Y:S01]  /*1780*/  ISETP.NE.AND.EX P1, PT, RZ, c[0x0][0x25c], PT, P1 ;  /* 0x00009700ff007a0c */ /* 0x000fe20003f25310 */
[----:B------:R-:W-:Y:S01]  /*1790*/  @P0 FADD.FTZ R26, R26, R25 ;  /* 0x000000191a1a0221 */ /* 0x000fe20000010000 */
[--C-:B------:R-:W-:Y:S01]  /*17a0*/  @P6 HADD2.F32 R25, -RZ, R66.reuse.H0_H0 ;  /* 0x20000042ff196230 */ /* 0x100fe20000004100 */
[----:B------:R-:W-:Y:S01]  /*17b0*/  @P0 FADD.FTZ R138, R138, R27 ;  /* 0x0000001b8a8a0221 */ /* 0x000fe20000010000 */
[----:B------:R-:W-:Y:S01]  /*17c0*/  @P5 HADD2.F32 R27, -RZ, R66.H1_H1 ;  /* 0x30000042ff1b5230 */ /* 0x000fe20000004100 */
[-C--:B------:R-:W-:Y:S02]  /*17d0*/  FMUL.FTZ R130, R26, R79.reuse ;  /* 0x0000004f1a827220 */ /* 0x080fe40000410000 */
[----:B------:R-:W-:Y:S02]  /*17e0*/  FMUL.FTZ R20, R20, c[0x0][0x1e8] ;  /* 0x00007a0014147a20 */ /* 0x000fe40000410000 */
[----:B------:R-:W-:-:S02]  /*17f0*/  FMUL.FTZ R132, R138, R79 ;  /* 0x0000004f8a847220 */ /* 0x000fc40000410000 */
[----:B------:R-:W-:Y:S02]  /*1800*/  FMUL.FTZ R130, R130, c[0x0][0x1e8] ;  /* 0x00007a0082827a20 */ /* 0x000fe40000410000 */
[----:B------:R-:W-:Y:S01]  /*1810*/  @P4 FMUL.FTZ R133, R20, R35 ;  /* 0x0000002314854220 */ /* 0x000fe20000410000 */
[----:B------:R-:W-:Y:S01]  /*1820*/  @P1 F2FP.PACK_AB R31, RZ, R34 ;  /* 0x00000022ff1f123e */ /* 0x000fe200000000ff */
[----:B------:R-:W-:Y:S01]  /*1830*/  @P0 FADD.FTZ R140, R140, R143 ;  /* 0x0000008f8c8c0221 */ /* 0x000fe20000010000 */
[----:B------:R-:W-:Y:S01]  /*1840*/  CS2R R34, SRZ ;  /* 0x0000000000227805 */ /* 0x000fe2000001ff00 */
[----:B------:R-:W-:Y:S01]  /*1850*/  FMUL.FTZ R132, R132, c[0x0][0x1e8] ;  /* 0x00007a0084847a20 */ /* 0x000fe20000410000 */
[----:B------:R-:W-:Y:S01]  /*1860*/  @P1 PRMT R19, R31, 0x7610, R19 ;  /* 0x000076101f131816 */ /* 0x000fe20000000013 */
[----:B------:R-:W-:Y:S01]  /*1870*/  @P6 FMUL.FTZ R34, R130, R25 ;  /* 0x0000001982226220 */ /* 0x000fe20000410000 */
[----:B------:R-:W-:Y:S01]  /*1880*/  @P1 F2FP.PACK_AB R25, RZ, R30 ;  /* 0x0000001eff19123e */ /* 0x000fe200000000ff */
[-C--:B------:R-:W-:Y:S01]  /*1890*/  FMUL.FTZ R36, R140, R79.reuse ;  /* 0x0000004f8c247220 */ /* 0x080fe20000410000 */
[----:B------:R-:W-:Y:S01]  /*18a0*/  @P1 F2FP.PACK_AB R31, RZ, R26 ;  /* 0x0000001aff1f123e */ /* 0x000fe200000000ff */
[----:B------:R-:W-:Y:S01]  /*18b0*/  FMUL.FTZ R30, R30, R79 ;  /* 0x0000004f1e1e7220 */ /* 0x000fe20000410000 */
[----:B------:R-:W-:Y:S01]  /*18c0*/  HFMA2.MMA R26, -RZ, RZ, 0, 0 ;  /* 0x00000000ff1a7435 */ /* 0x000fe200000001ff */
[----:B------:R-:W-:Y:S01]  /*18d0*/  @P5 FMUL.FTZ R35, R132, R27 ;  /* 0x0000001b84235220 */ /* 0x000fe20000410000 */
[----:B------:R-:W-:Y:S01]  /*18e0*/  @P2 HADD2.F32 R27, -RZ, R65.H1_H1 ;  /* 0x30000041ff1b2230 */ /* 0x000fe20000004100 */
[----:B------:R-:W-:Y:S01]  /*18f0*/  FMUL.FTZ R36, R36, c[0x0][0x1e8] ;  /* 0x00007a0024247a20 */ /* 0x000fe20000410000 */
[----:B------:R-:W-:Y:S01]  /*1900*/  @P1 F2FP.PACK_AB R32, RZ, R32 ;  /* 0x00000020ff20123e */ /* 0x000fe200000000ff */
[----:B------:R-:W-:Y:S01]  /*1910*/  FMUL.FTZ R144, R30, c[0x0][0x1e8] ;  /* 0x00007a001e907a20 */ /* 0x000fe20000410000 */
[----:B------:R-:W-:Y:S01]  /*1920*/  @P1 F2FP.PACK_AB R24, RZ, R24 ;  /* 0x00000018ff18123e */ /* 0x000fe200000000ff */
[----:B------:R-:W-:Y:S01]  /*1930*/  @P3 FMUL.FTZ R142, R36, R137 ;  /* 0x00000089248e3220 */ /* 0x000fe20000410000 */
[----:B------:R-:W-:Y:S01]  /*1940*/  @P1 F2FP.PACK_AB R140, RZ, R140 ;  /* 0x0000008cff8c123e */ /* 0x000fe200000000ff */
[----:B------:R-:W-:Y:S01]  /*1950*/  @P2 FMUL.FTZ R26, R144, R27 ;  /* 0x0000001b901a2220 */ /* 0x000fe20000410000 */
[----:B------:R-:W-:-:S02]  /*1960*/  @P1 F2FP.PACK_AB R136, RZ, R136 ;  /* 0x00000088ff88123e */ /* 0x000fc400000000ff */
[----:B------:R-:W-:Y:S02]  /*1970*/  @P1 F2FP.PACK_AB R138, RZ, R138 ;  /* 0x0000008aff8a123e */ /* 0x000fe400000000ff */
[----:B------:R-:W-:Y:S01]  /*1980*/  @P1 PRMT R16, R32, 0x7610, R16 ;  /* 0x0000761020101816 */ /* 0x000fe20000000010 */
[-C--:B------:R-:W-:Y:S01]  /*1990*/  @P1 IMAD.WIDE.U32 R32, R114, R129.reuse, c[0x0][0x258] ;  /* 0x0000960072201625 */ /* 0x080fe200078e0081 */
[----:B------:R-:W-:Y:S02]  /*19a0*/  @P1 PRMT R17, R24, 0x7610, R17 ;  /* 0x0000761018111816 */ /* 0x000fe40000000011 */
[----:B------:R-:W-:Y:S02]  /*19b0*/  @P1 PRMT R18, R31, 0x7610, R18 ;  /* 0x000076101f121816 */ /* 0x000fe40000000012 */
[----:B------:R-:W-:Y:S02]  /*19c0*/  @P1 PRMT R16, R16, 0x5410, R136 ;  /* 0x0000541010101816 */ /* 0x000fe40000000088 */
[----:B------:R-:W-:Y:S01]  /*19d0*/  @P1 PRMT R17, R17, 0x5410, R25 ;  /* 0x0000541011111816 */ /* 0x000fe20000000019 */
[----:B------:R-:W-:Y:S01]  /*19e0*/  IMAD.WIDE.U32 R24, R113, R129, c[0x0][0x170] ;  /* 0x00005c0071187625 */ /* 0x000fe200078e0081 */
[----:B------:R-:W-:-:S02]  /*19f0*/  F2FP.PACK_AB R30, R35, R34 ;  /* 0x00000022231e723e */ /* 0x000fc400000000ff */
[----:B------:R-:W-:Y:S01]  /*1a00*/  @P1 PRMT R18, R18, 0x5410, R138 ;  /* 0x0000541012121816 */ /* 0x000fe2000000008a */
[----:B------:R-:W-:Y:S01]  /*1a10*/  IMAD.WIDE.U32 R34, R114, R129, c[0x0][0x248] ;  /* 0x0000920072227625 */ /* 0x000fe200078e0081 */
[----:B------:R-:W-:Y:S02]  /*1a20*/  @P1 PRMT R19, R19, 0x5410, R140 ;  /* 0x0000541013131816 */ /* 0x000fe4000000008c */
[----:B------:R-:W-:Y:S02]  /*1a30*/  F2FP.PACK_AB R31, R142, R133 ;  /* 0x000000858e1f723e */ /* 0x000fe400000000ff */
[----:B------:R-:W-:Y:S01]  /*1a40*/  F2FP.PACK_AB R29, R26, R29 ;  /* 0x0000001d1a1d723e */ /* 0x000fe200000000ff */
[----:B------:R0:W-:Y:S04]  /*1a50*/  @P1 STG.E.128 [R32.64], R16 ;  /* 0x0000001020001986 */ /* 0x0001e8000c101d04 */
[----:B------:R1:W-:Y:S04]  /*1a60*/  STG.E.128 [R34.64], R28 ;  /* 0x0000001c22007986 */ /* 0x0003e8000c101d04 */
[----:B------:R-:W2:Y:S01]  /*1a70*/  LDG.E.128 R24, [R24.64] ;  /* 0x0000000418187981 */ /* 0x000ea2000c1e1d00 */
[-CC-:B------:R-:W-:Y:S01]  /*1a80*/  FFMA.FTZ R41, R41, R134.reuse, R135.reuse ;  /* 0x0000008629297223 */ /* 0x180fe20000010087 */
[----:B------:R-:W-:Y:S01]  /*1a90*/  @P2 HADD2.F32 R21, -RZ, R21.H1_H1 ;  /* 0x30000015ff152230 */ /* 0x000fe20000004100 */
[-CC-:B------:R-:W-:Y:S01]  /*1aa0*/  FFMA.FTZ R38, R38, R134.reuse, R135.reuse ;  /* 0x0000008626267223 */ /* 0x180fe20000010087 */
[----:B------:R-:W-:Y:S01]  /*1ab0*/  MOV R114, RZ ;  /* 0x000000ff00727202 */ /* 0x000fe20000000f00 */
[----:B------:R-:W-:Y:S01]  /*1ac0*/  FFMA.FTZ R39, R39, R134, R135 ;  /* 0x0000008627277223 */ /* 0x000fe20000010087 */
[----:B------:R-:W-:Y:S01]  /*1ad0*/  MOV R133, R2 ;  /* 0x0000000200857202 */ /* 0x000fe20000000f00 */
[----:B------:R-:W-:-:S02]  /*1ae0*/  FADD.FTZ R41, R116, -R41 ;  /* 0x8000002974297221 */ /* 0x000fc40000010000 */
[----:B------:R-:W-:Y:S01]  /*1af0*/  FADD.FTZ R115, R115, -R38 ;  /* 0x8000002673737221 */ /* 0x000fe20000010000 */
[----:B0-----:R-:W-:Y:S01]  /*1b00*/  @P0 HADD2.F32 R33, -RZ, R15.H0_H0 ;  /* 0x2000000fff210230 */ /* 0x001fe20000004100 */
[----:B------:R-:W-:Y:S01]  /*1b10*/  @P2 FMUL.FTZ R114, R144, R21 ;  /* 0x0000001590722220 */ /* 0x000fe20000410000 */
[--C-:B------:R-:W-:Y:S01]  /*1b20*/  @P0 HADD2.F32 R21, -RZ, R12.reuse.H0_H0 ;  /* 0x2000000cff150230 */ /* 0x100fe20000004100 */
[-CC-:B------:R-:W-:Y:S01]  /*1b30*/  FFMA.FTZ R118, R118, R134.reuse, R135.reuse ;  /* 0x0000008676767223 */ /* 0x180fe20000010087 */
[----:B-1----:R-:W-:Y:S01]  /*1b40*/  @P0 HADD2.F32 R29, -RZ, R12.H1_H1 ;  /* 0x3000000cff1d0230 */ /* 0x002fe20000004100 */
[-C--:B------:R-:W-:Y:S01]  /*1b50*/  FFMA.FTZ R121, R121, R134.reuse, R135 ;  /* 0x0000008679797223 */ /* 0x080fe20000010087 */
[----:B------:R-:W-:Y:S01]  /*1b60*/  @P0 HADD2.F32 R31, -RZ, R13.H0_H0 ;  /* 0x2000000dff1f0230 */ /* 0x000fe20000004100 */
[----:B------:R-:W-:Y:S01]  /*1b70*/  FADD.FTZ R39, R40, -R39 ;  /* 0x8000002728277221 */ /* 0x000fe20000010000 */
[----:B------:R-:W-:Y:S01]  /*1b80*/  LOP3.LUT P2, RZ, R133, 0xff, RZ, 0xc0, !PT ;  /* 0x000000ff85ff7812 */ /* 0x000fe2000784c0ff */
[-CC-:B------:R-:W-:Y:S01]  /*1b90*/  FFMA.FTZ R122, R122, R134.reuse, R135.reuse ;  /* 0x000000867a7a7223 */ /* 0x180fe20000010087 */
[----:B------:R-:W-:Y:S01]  /*1ba0*/  @P0 HADD2.F32 R35, -RZ, R15.H1_H1 ;  /* 0x3000000fff230230 */ /* 0x000fe20000004100 */
[-CC-:B------:R-:W-:Y:S01]  /*1bb0*/  FFMA.FTZ R125, R125, R134.reuse, R135.reuse ;  /* 0x000000867d7d7223 */ /* 0x180fe20000010087 */
[----:B------:R-:W-:Y:S01]  /*1bc0*/  HFMA2.MMA R30, -RZ, RZ, 0, 0 ;  /* 0x00000000ff1e7435 */ /* 0x000fe200000001ff */
[C---:B------:R-:W-:Y:S01]  /*1bd0*/  FMUL.FTZ R28, R78.reuse, R41 ;  /* 0x000000294e1c7220 */ /* 0x040fe20000410000 */
[----:B------:R-:W-:Y:S01]  /*1be0*/  MOV R32, RZ ;  /* 0x000000ff00207202 */ /* 0x000fe20000000f00 */
[----:B------:R-:W-:Y:S01]  /*1bf0*/  FMUL.FTZ R38, R78, R115 ;  /* 0x000000734e267220 */ /* 0x000fe20000410000 */
[----:B------:R-:W-:Y:S01]  /*1c00*/  HFMA2.MMA R41, -RZ, RZ, 0, 0 ;  /* 0x00000000ff297435 */ /* 0x000fe200000001ff */
[----:B------:R-:W-:-:S02]  /*1c10*/  FFMA.FTZ R127, R127, R134, R135 ;  /* 0x000000867f7f7223 */ /* 0x000fc40000010087 */
[----:B------:R-:W-:Y:S02]  /*1c20*/  FADD.FTZ R119, R119, -R118 ;  /* 0x8000007677777221 */ /* 0x000fe40000010000 */
[----:B------:R-:W-:Y:S01]  /*1c30*/  FADD.FTZ R121, R120, -R121 ;  /* 0x8000007978797221 */ /* 0x000fe20000010000 */
[----:B------:R-:W-:Y:S01]  /*1c40*/  @P2 HADD2.F32 R34, -RZ, R4.H0_H0 ;  /* 0x20000004ff222230 */ /* 0x000fe20000004100 */
[----:B------:R-:W-:Y:S02]  /*1c50*/  FMUL.FTZ R40, R78, R39 ;  /* 0x000000274e287220 */ /* 0x000fe40000410000 */
[----:B------:R-:W-:Y:S02]  /*1c60*/  FADD.FTZ R123, R123, -R122 ;  /* 0x8000007a7b7b7221 */ /* 0x000fe40000010000 */
[----:B------:R-:W-:Y:S02]  /*1c70*/  FADD.FTZ R125, R126, -R125 ;  /* 0x8000007d7e7d7221 */ /* 0x000fe40000010000 */
[----:B------:R-:W-:Y:S01]  /*1c80*/  @P0 FADD.FTZ R28, R28, R21 ;  /* 0x000000151c1c0221 */ /* 0x000fe20000010000 */
[----:B------:R-:W-:Y:S01]  /*1c90*/  @P0 HADD2.F32 R21, -RZ, R13.H1_H1 ;  /* 0x3000000dff150230 */ /* 0x000fe20000004100 */
[----:B------:R-:W-:Y:S01]  /*1ca0*/  @P0 FADD.FTZ R38, R38, R29 ;  /* 0x0000001d26260221 */ /* 0x000fe20000010000 */
[----:B------:R-:W-:Y:S01]  /*1cb0*/  @P0 HADD2.F32 R29, -RZ, R14.H0_H0 ;  /* 0x2000000eff1d0230 */ /* 0x000fe20000004100 */
[----:B------:R-:W-:-:S02]  /*1cc0*/  FADD.FTZ R127, R124, -R127 ;  /* 0x8000007f7c7f7221 */ /* 0x000fc40000010000 */
[C---:B------:R-:W-:Y:S02]  /*1cd0*/  FMUL.FTZ R116, R78.reuse, R119 ;  /* 0x000000774e747220 */ /* 0x040fe40000410000 */
[----:B------:R-:W-:Y:S02]  /*1ce0*/  FMUL.FTZ R118, R78, R121 ;  /* 0x000000794e767220 */ /* 0x000fe40000410000 */
[----:B------:R-:W-:Y:S01]  /*1cf0*/  @P0 FADD.FTZ R40, R40, R31 ;  /* 0x0000001f28280221 */ /* 0x000fe20000010000 */
[----:B------:R-:W-:Y:S01]  /*1d00*/  @P0 HADD2.F32 R31, -RZ, R14.H1_H1 ;  /* 0x3000000eff1f0230 */ /* 0x000fe20000004100 */
[C---:B------:R-:W-:Y:S02]  /*1d10*/  FMUL.FTZ R120, R78.reuse, R123 ;  /* 0x0000007b4e787220 */ /* 0x040fe40000410000 */
[C---:B------:R-:W-:Y:S02]  /*1d20*/  FMUL.FTZ R122, R78.reuse, R125 ;  /* 0x0000007d4e7a7220 */ /* 0x040fe40000410000 */
[----:B------:R-:W-:-:S02]  /*1d30*/  FMUL.FTZ R78, R78, R127 ;  /* 0x0000007f4e4e7220 */ /* 0x000fc40000410000 */
[----:B------:R-:W-:Y:S01]  /*1d40*/  @P0 FADD.FTZ R116, R116, R21 ;  /* 0x0000001574740221 */ /* 0x000fe20000010000 */
[--C-:B------:R-:W-:Y:S01]  /*1d50*/  @P6 HADD2.F32 R21, -RZ, R22.reuse.H0_H0 ;  /* 0x20000016ff156230 */ /* 0x100fe20000004100 */
[----:B------:R-:W-:Y:S01]  /*1d60*/  @P0 FADD.FTZ R118, R118, R29 ;  /* 0x0000001d76760221 */ /* 0x000fe20000010000 */
[----:B------:R-:W-:Y:S01]  /*1d70*/  @P5 HADD2.F32 R29, -RZ, R22.H1_H1 ;  /* 0x30000016ff1d5230 */ /* 0x000fe20000004100 */
[----:B------:R-:W-:Y:S01]  /*1d80*/  @P0 FADD.FTZ R122, R122, R33 ;  /* 0x000000217a7a0221 */ /* 0x000fe20000010000 */
[----:B------:R-:W-:Y:S01]  /*1d90*/  HFMA2.MMA R33, -RZ, RZ, 0, 0 ;  /* 0x00000000ff217435 */ /* 0x000fe200000001ff */
[----:B------:R-:W-:Y:S01]  /*1da0*/  FMUL.FTZ R22, R28, R79 ;  /* 0x0000004f1c167220 */ /* 0x000fe20000410000 */
[----:B------:R-:W-:Y:S01]  /*1db0*/  @P1 F2FP.PACK_AB R28, RZ, R28 ;  /* 0x0000001cff1c123e */ /* 0x000fe200000000ff */
[----:B------:R-:W-:Y:S01]  /*1dc0*/  @P0 FADD.FTZ R120, R120, R31 ;  /* 0x0000001f78780221 */ /* 0x000fe20000010000 */
[--C-:B------:R-:W-:Y:S01]  /*1dd0*/  @P4 HADD2.F32 R31, -RZ, R23.reuse.H0_H0 ;  /* 0x20000017ff1f4230 */ /* 0x100fe20000004100 */
[----:B------:R-:W-:Y:S01]  /*1de0*/  @P0 FADD.FTZ R78, R78, R35 ;  /* 0x000000234e4e0221 */ /* 0x000fe20000010000 */
[----:B------:R-:W-:Y:S01]  /*1df0*/  @P3 HADD2.F32 R35, -RZ, R23.H1_H1 ;  /* 0x30000017ff233230 */ /* 0x000fe20000004100 */
[----:B------:R-:W-:Y:S01]  /*1e00*/  FMUL.FTZ R39, R22, c[0x0][0x1e8] ;  /* 0x00007a0016277a20 */ /* 0x000fe20000410000 */
[----:B------:R-:W-:Y:S01]  /*1e10*/  @P1 PRMT R16, R28, 0x7610, R16 ;  /* 0x000076101c101816 */ /* 0x000fe20000000010 */
[----:B------:R-:W-:Y:S01]  /*1e20*/  CS2R R22, SRZ ;  /* 0x0000000000167805 */ /* 0x000fe2000001ff00 */
[----:B------:R-:W-:Y:S01]  /*1e30*/  @P4 FMUL.FTZ R33, R20, R31 ;  /* 0x0000001f14214220 */ /* 0x000fe20000410000 */
[----:B------:R-:W-:Y:S01]  /*1e40*/  @P1 F2FP.PACK_AB R31, RZ, R118 ;  /* 0x00000076ff1f123e */ /* 0x000fe200000000ff */
        /* <DEDUP_REMOVED lines=8> */
[-C--:B------:R-:W-:Y:S01]  /*1ed0*/  FMUL.FTZ R116, R116, R79.reuse ;  /* 0x0000004f74747220 */ /* 0x080fe20000410000 */
[----:B------:R-:W-:Y:S01]  /*1ee0*/  @P1 F2FP.PACK_AB R34, RZ, R120 ;  /* 0x00000078ff22123e */ /* 0x000fe200000000ff */
[-C--:B------:R-:W-:Y:S01]  /*1ef0*/  FMUL.FTZ R40, R40, R79.reuse ;  /* 0x0000004f28287220 */ /* 0x080fe20000410000 */
[----:B------:R-:W-:Y:S01]  /*1f00*/  @P1 F2FP.PACK_AB R36, RZ, R78 ;  /* 0x0000004eff24123e */ /* 0x000fe200000000ff */
[----:B------:R-:W-:Y:S01]  /*1f10*/  FMUL.FTZ R116, R116, c[0x0][0x1e8] ;  /* 0x00007a0074747a20 */ /* 0x000fe20000410000 */
[----:B------:R-:W-:Y:S01]  /*1f20*/  @P1 PRMT R17, R21, 0x7610, R17 ;  /* 0x0000761015111816 */ /* 0x000fe20000000011 */
[-C--:B------:R-:W-:Y:S01]  /*1f30*/  FMUL.FTZ R38, R38, R79.reuse ;  /* 0x0000004f26267220 */ /* 0x080fe20000410000 */
[----:B------:R-:W-:Y:S01]  /*1f40*/  @P1 PRMT R18, R31, 0x7610, R18 ;  /* 0x000076101f121816 */ /* 0x000fe20000000012 */
[----:B------:R-:W-:Y:S01]  /*1f50*/  FMUL.FTZ R115, R40, c[0x0][0x1e8] ;  /* 0x00007a0028737a20 */ /* 0x000fe20000410000 */
[----:B------:R-:W-:Y:S01]  /*1f60*/  @P1 PRMT R19, R35, 0x7610, R19 ;  /* 0x0000761023131816 */ /* 0x000fe20000000013 */
[----:B------:R-:W-:Y:S01]  /*1f70*/  FMUL.FTZ R118, R118, R79 ;  /* 0x0000004f76767220 */ /* 0x000fe20000410000 */
[----:B------:R-:W-:Y:S01]  /*1f80*/  @P1 PRMT R16, R16, 0x5410, R20 ;  /* 0x0000541010101816 */ /* 0x000fe20000000014 */
[----:B------:R-:W-:Y:S01]  /*1f90*/  @P1 IMAD.WIDE.U32 R20, R113, R129, c[0x0][0x258] ;  /* 0x0000960071141625 */ /* 0x000fe200078e0081 */
[----:B------:R-:W-:-:S02]  /*1fa0*/  MOV R31, RZ ;  /* 0x000000ff001f7202 */ /* 0x000fc40000000f00 */
[----:B------:R-:W-:Y:S01]  /*1fb0*/  LOP3.LUT P3, RZ, R2, 0xff000000, RZ, 0xc0, !PT ;  /* 0xff00000002ff7812 */ /* 0x000fe2000786c0ff */
[-C--:B------:R-:W-:Y:S01]  /*1fc0*/  FMUL.FTZ R120, R120, R79.reuse ;  /* 0x0000004f78787220 */ /* 0x080fe20000410000 */
[----:B------:R-:W-:Y:S01]  /*1fd0*/  @P1 PRMT R17, R17, 0x5410, R29 ;  /* 0x0000541011111816 */ /* 0x000fe2000000001d */
[-C--:B------:R-:W-:Y:S01]  /*1fe0*/  FMUL.FTZ R122, R122, R79.reuse ;  /* 0x0000004f7a7a7220 */ /* 0x080fe20000410000 */
[----:B------:R-:W-:Y:S01]  /*1ff0*/  @P1 PRMT R18, R18, 0x5410, R34 ;  /* 0x0000541012121816 */ /* 0x000fe20000000022 */
[----:B------:R-:W-:Y:S01]  /*2000*/  HFMA2.MMA R34, -RZ, RZ, 0, 0 ;  /* 0x00000000ff227435 */ /* 0x000fe200000001ff */
[----:B------:R-:W-:Y:S01]  /*2010*/  @P1 PRMT R19, R19, 0x5410, R36 ;  /* 0x0000541013131816 */ /* 0x000fe20000000024 */
[----:B------:R-:W-:Y:S01]  /*2020*/  FMUL.FTZ R78, R78, R79 ;  /* 0x0000004f4e4e7220 */ /* 0x000fe20000410000 */
[----:B------:R-:W-:Y:S01]  /*2030*/  LOP3.LUT P4, RZ, R2, 0xff0000, RZ, 0xc0, !PT ;  /* 0x00ff000002ff7812 */ /* 0x000fe2000788c0ff */
[----:B------:R-:W-:Y:S01]  /*2040*/  FMUL.FTZ R79, R118, c[0x0][0x1e8] ;  /* 0x00007a00764f7a20 */ /* 0x000fe20000410000 */
[----:B------:R-:W-:Y:S01]  /*2050*/  LOP3.LUT P5, RZ, R2, 0xff00, RZ, 0xc0, !PT ;  /* 0x0000ff0002ff7812 */ /* 0x000fe200078ac0ff */
[----:B------:R0:W-:Y:S01]  /*2060*/  @P1 STG.E.128 [R20.64], R16 ;  /* 0x0000001014001986 */ /* 0x0001e2000c101d04 */
[C---:B------:R-:W-:Y:S01]  /*2070*/  LOP3.LUT P1, RZ, R3.reuse, 0xff00, RZ, 0xc0, !PT ;  /* 0x0000ff0003ff7812 */ /* 0x040fe2000782c0ff */
[----:B------:R-:W-:Y:S01]  /*2080*/  FMUL.FTZ R120, R120, c[0x0][0x1e8] ;  /* 0x00007a0078787a20 */ /* 0x000fe20000410000 */
[----:B------:R-:W-:Y:S01]  /*2090*/  LOP3.LUT P0, RZ, R3, 0xff0000, RZ, 0xc0, !PT ;  /* 0x00ff000003ff7812 */ /* 0x000fe2000780c0ff */
[----:B------:R-:W-:Y:S01]  /*20a0*/  FMUL.FTZ R122, R122, c[0x0][0x1e8] ;  /* 0x00007a007a7a7a20 */ /* 0x000fe20000410000 */
[----:B------:R-:W-:Y:S01]  /*20b0*/  MOV R35, c[0x0][0x160] ;  /* 0x0000580000237a02 */ /* 0x000fe20000000f00 */
[----:B------:R-:W-:-:S02]  /*20c0*/  FMUL.FTZ R119, R78, c[0x0][0x1e8] ;  /* 0x00007a004e777a20 */ /* 0x000fc40000410000 */
[----:B------:R-:W-:Y:S01]  /*20d0*/  FADD.FTZ R52, R23, R52 ;  /* 0x0000003417347221 */ /* 0x000fe20000010000 */
[----:B------:R-:W-:Y:S01]  /*20e0*/  LEA R112, R35, R112, 0x2 ;  /* 0x0000007023707211 */ /* 0x000fe200078e10ff */
[--C-:B------:R-:W-:Y:S01]  /*20f0*/  @P3 HADD2.F32 R35, -RZ, R5.reuse.H1_H1 ;  /* 0x30000005ff233230 */ /* 0x100fe20000004100 */
[----:B------:R-:W-:Y:S01]  /*2100*/  FADD.FTZ R51, R22, R51 ;  /* 0x0000003316337221 */ /* 0x000fe20000010000 */
[----:B------:R-:W-:Y:S01]  /*2110*/  @P5 HADD2.F32 R2, -RZ, R4.H1_H1 ;  /* 0x30000004ff025230 */ /* 0x000fe20000004100 */
[----:B------:R-:W-:Y:S01]  /*2120*/  FADD.FTZ R53, R32, R53 ;  /* 0x0000003520357221 */ /* 0x000fe20000010000 */
[----:B------:R-:W-:Y:S01]  /*2130*/  @P1 HADD2.F32 R36, -RZ, R6.H1_H1 ;  /* 0x30000006ff241230 */ /* 0x000fe20000004100 */
[----:B------:R-:W-:Y:S01]  /*2140*/  @P3 FMUL.FTZ R34, R116, R35 ;  /* 0x0000002374223220 */ /* 0x000fe20000410000 */
[----:B------:R-:W-:Y:S01]  /*2150*/  HFMA2.MMA R35, -RZ, RZ, 0, 0 ;  /* 0x00000000ff237435 */ /* 0x000fe200000001ff */
[----:B------:R-:W-:Y:S01]  /*2160*/  FADD.FTZ R50, R33, R50 ;  /* 0x0000003221327221 */ /* 0x000fe20000010000 */
[----:B0-----:R-:W-:Y:S01]  /*2170*/  @P4 HADD2.F32 R20, -RZ, R5.H0_H0 ;  /* 0x20000005ff144230 */ /* 0x001fe20000004100 */
[----:B------:R-:W-:Y:S01]  /*2180*/  MOV R21, RZ ;  /* 0x000000ff00157202 */ /* 0x000fe20000000f00 */
[----:B------:R-:W-:-:S02]  /*2190*/  FADD.FTZ R56, R131, R56 ;  /* 0x0000003883387221 */ /* 0x000fc40000010000 */
[----:B------:R-:W-:Y:S02]  /*21a0*/  @P1 FMUL.FTZ R35, R120, R36 ;  /* 0x0000002478231220 */ /* 0x000fe40000410000 */
[----:B------:R-:W-:Y:S02]  /*21b0*/  @P4 FMUL.FTZ R21, R115, R20 ;  /* 0x0000001473154220 */ /* 0x000fe40000410000 */
[----:B------:R-:W-:Y:S02]  /*21c0*/  FADD.FTZ R57, R128, R57 ;  /* 0x0000003980397221 */ /* 0x000fe40000010000 */
[----:B------:R-:W-:Y:S01]  /*21d0*/  FADD.FTZ R54, R37, R54 ;  /* 0x0000003625367221 */ /* 0x000fe20000010000 */
[----:B------:R-:W-:Y:S01]  /*21e0*/  F2FP.PACK_AB R21, R34, R21 ;  /* 0x000000152215723e */ /* 0x000fe200000000ff */
[----:B------:R-:W-:Y:S01]  /*21f0*/  FADD.FTZ R55, R114, R55 ;  /* 0x0000003772377221 */ /* 0x000fe20000010000 */
[----:B--2---:R-:W-:Y:S02]  /*2200*/  @P2 HADD2.F32 R28, -RZ, R24.H0_H0 ;  /* 0x20000018ff1c2230 */ /* 0x004fe40000004100 */
[----:B------:R-:W-:-:S02]  /*2210*/  @P0 HADD2.F32 R34, -RZ, R27.H0_H0 ;  /* 0x2000001bff220230 */ /* 0x000fc40000004100 */
[----:B------:R-:W-:Y:S01]  /*2220*/  @P5 HADD2.F32 R24, -RZ, R24.H1_H1 ;  /* 0x30000018ff185230 */ /* 0x000fe20000004100 */
[----:B------:R-:W-:Y:S01]  /*2230*/  @P2 FMUL.FTZ R31, R39, R28 ;  /* 0x0000001c271f2220 */ /* 0x000fe20000410000 */
[----:B------:R-:W-:Y:S01]  /*2240*/  LEA R28, P6, R113, c[0x0][0x248], 0x4 ;  /* 0x00009200711c7a11 */ /* 0x000fe200078c20ff */
[----:B------:R-:W-:Y:S01]  /*2250*/  @P0 HADD2.F32 R39, -RZ, R7.H0_H0 ;  /* 0x20000007ff270230 */ /* 0x000fe20000004100 */
[----:B------:R-:W-:Y:S01]  /*2260*/  LOP3.LUT P2, RZ, R3, 0xff, RZ, 0xc0, !PT ;  /* 0x000000ff03ff7812 */ /* 0x000fe2000784c0ff */
[----:B------:R-:W-:Y:S01]  /*2270*/  @P1 HADD2.F32 R33, -RZ, R26.H1_H1 ;  /* 0x3000001aff211230 */ /* 0x000fe20000004100 */
[----:B------:R-:W-:Y:S01]  /*2280*/  LEA.HI.X R29, R113, c[0x0][0x24c], RZ, 0x4, P6 ;  /* 0x00009300711d7a11 */ /* 0x000fe200030f24ff */
[----:B------:R-:W-:Y:S01]  /*2290*/  FMUL.FTZ R113, R38, c[0x0][0x1e8] ;  /* 0x00007a0026717a20 */ /* 0x000fe20000410000 */
[----:B------:R-:W-:Y:S01]  /*22a0*/  LOP3.LUT P6, RZ, R3, 0xff000000, RZ, 0xc0, !PT ;  /* 0xff00000003ff7812 */ /* 0x000fe200078cc0ff */
[----:B------:R-:W-:Y:S01]  /*22b0*/  HFMA2.MMA R3, -RZ, RZ, 0, 0 ;  /* 0x00000000ff037435 */ /* 0x000fe200000001ff */
[----:B------:R-:W-:Y:S01]  /*22c0*/  MOV R38, RZ ;  /* 0x000000ff00267202 */ /* 0x000fe20000000f00 */
[----:B------:R-:W-:-:S02]  /*22d0*/  @P0 FMUL.FTZ R38, R122, R39 ;  /* 0x000000277a260220 */ /* 0x000fc40000410000 */
[----:B------:R-:W-:Y:S02]  /*22e0*/  FADD.FTZ R48, R31, R48 ;  /* 0x000000301f307221 */ /* 0x000fe40000010000 */
[----:B------:R-:W-:Y:S01]  /*22f0*/  @P5 FMUL.FTZ R3, R113, R2 ;  /* 0x0000000271035220 */ /* 0x000fe20000410000 */
[----:B------:R-:W-:Y:S01]  /*2300*/  MOV R2, RZ ;  /* 0x000000ff00027202 */ /* 0x000fe20000000f00 */
[----:B------:R-:W-:Y:S02]  /*2310*/  @P2 HADD2.F32 R20, -RZ, R6.H0_H0 ;  /* 0x20000006ff142230 */ /* 0x000fe40000004100 */
[----:B------:R-:W-:Y:S01]  /*2320*/  @P2 HADD2.F32 R32, -RZ, R26.H0_H0 ;  /* 0x2000001aff202230 */ /* 0x000fe20000004100 */
[----:B------:R-:W-:Y:S01]  /*2330*/  MOV R26, RZ ;  /* 0x000000ff001a7202 */ /* 0x000fe20000000f00 */
[----:B------:R-:W-:Y:S01]  /*2340*/  @P6 HADD2.F32 R40, -RZ, R7.H1_H1 ;  /* 0x30000007ff286230 */ /* 0x000fe20000004100 */
[----:B------:R-:W-:Y:S01]  /*2350*/  @P2 FMUL.FTZ R2, R79, R20 ;  /* 0x000000144f022220 */ /* 0x000fe20000410000 */
[----:B------:R-:W-:Y:S01]  /*2360*/  F2FP.PACK_AB R20, R3, R30 ;  /* 0x0000001e0314723e */ /* 0x000fe200000000ff */
[----:B------:R-:W-:Y:S01]  /*2370*/  @P4 HADD2.F32 R30, -RZ, R25.H0_H0 ;  /* 0x20000019ff1e4230 */ /* 0x000fe20000004100 */
[----:B------:R-:W-:Y:S01]  /*2380*/  @P1 FMUL.FTZ R26, R120, R33 ;  /* 0x00000021781a1220 */ /* 0x000fe20000410000 */
[----:B------:R-:W-:Y:S01]  /*2390*/  @P6 HADD2.F32 R36, -RZ, R27.H1_H1 ;  /* 0x3000001bff246230 */ /* 0x000fe20000004100 */
[----:B------:R-:W-:Y:S01]  /*23a0*/  @P6 FMUL.FTZ R41, R119, R40 ;  /* 0x0000002877296220 */ /* 0x000fe20000410000 */
[----:B------:R-:W-:Y:S01]  /*23b0*/  F2FP.PACK_AB R22, R35, R2 ;  /* 0x000000022316723e */ /* 0x000fe200000000ff */
[----:B------:R-:W-:Y:S01]  /*23c0*/  HFMA2.MMA R35, -RZ, RZ, 0, 0 ;  /* 0x00000000ff237435 */ /* 0x000fe200000001ff */
[----:B------:R-:W-:Y:S01]  /*23d0*/  @P3 HADD2.F32 R25, -RZ, R25.H1_H1 ;  /* 0x30000019ff193230 */ /* 0x000fe20000004100 */
[----:B------:R-:W-:Y:S01]  /*23e0*/  HFMA2.MMA R27, -RZ, RZ, 0, 0 ;  /* 0x00000000ff1b7435 */ /* 0x000fe200000001ff */
[----:B------:R-:W-:Y:S01]  /*23f0*/  F2FP.PACK_AB R23, R41, R38 ;  /* 0x000000262917723e */ /* 0x000fe200000000ff */
[----:B------:R-:W-:Y:S01]  /*2400*/  CS2R R2, SRZ ;  /* 0x0000000000027805 */ /* 0x000fe2000001ff00 */
[----:B------:R-:W-:-:S02]  /*2410*/  FADD.FTZ R45, R26, R45 ;  /* 0x0000002d1a2d7221 */ /* 0x000fc40000010000 */
[----:B------:R-:W-:Y:S01]  /*2420*/  @P0 FMUL.FTZ R35, R122, R34 ;  /* 0x000000227a230220 */ /* 0x000fe20000410000 */
[----:B------:R0:W-:Y:S01]  /*2430*/  STG.E.128 [R28.64], R20 ;  /* 0x000000141c007986 */ /* 0x0001e2000c101d04 */
[----:B------:R-:W-:Y:S01]  /*2440*/  ISETP.GE.AND P0, PT, R112, c[0x0][0x164], PT ;  /* 0x0000590070007a0c */ /* 0x000fe20003f06270 */
[----:B------:R-:W-:Y:S01]  /*2450*/  @P5 FMUL.FTZ R2, R113, R24 ;  /* 0x0000001871025220 */ /* 0x000fe20000410000 */
[----:B------:R-:W-:Y:S01]  /*2460*/  MOV R24, RZ ;  /* 0x000000ff00187202 */ /* 0x000fe20000000f00 */
[----:B------:R-:W-:Y:S01]  /*2470*/  @P4 FMUL.FTZ R3, R115, R30 ;  /* 0x0000001e73034220 */ /* 0x000fe20000410000 */
[----:B------:R-:W-:Y:S01]  /*2480*/  MOV R30, RZ ;  /* 0x000000ff001e7202 */ /* 0x000fe20000000f00 */
[----:B------:R-:W-:Y:S02]  /*2490*/  @P3 FMUL.FTZ R24, R116, R25 ;  /* 0x0000001974183220 */ /* 0x000fe40000410000 */
[----:B------:R-:W-:Y:S02]  /*24a0*/  @P2 FMUL.FTZ R27, R79, R32 ;  /* 0x000000204f1b2220 */ /* 0x000fe40000410000 */
[----:B------:R-:W-:-:S02]  /*24b0*/  @P6 FMUL.FTZ R30, R119, R36 ;  /* 0x00000024771e6220 */ /* 0x000fc40000410000 */
[----:B------:R-:W-:Y:S02]  /*24c0*/  FADD.FTZ R49, R2, R49 ;  /* 0x0000003102317221 */ /* 0x000fe40000010000 */
[----:B------:R-:W-:Y:S02]  /*24d0*/  FADD.FTZ R46, R3, R46 ;  /* 0x0000002e032e7221 */ /* 0x000fe40000010000 */
[----:B------:R-:W-:Y:S02]  /*24e0*/  FADD.FTZ R47, R24, R47 ;  /* 0x0000002f182f7221 */ /* 0x000fe40000010000 */
[----:B------:R-:W-:Y:S02]  /*24f0*/  FADD.FTZ R44, R27, R44 ;  /* 0x0000002c1b2c7221 */ /* 0x000fe40000010000 */
[----:B------:R-:W-:Y:S02]  /*2500*/  FADD.FTZ R42, R35, R42 ;  /* 0x0000002a232a7221 */ /* 0x000fe40000010000 */
[----:B------:R-:W-:Y:S01]  /*2510*/  FADD.FTZ R43, R30, R43 ;  /* 0x0000002b1e2b7221 */ /* 0x000fe20000010000 */
[----:B0-----:R-:W-:Y:S01]  /*2520*/  @P0 CALL.REL.NOINC `(.L_x_1327) ;  /* 0x0000001000000944 */ /* 0x001fe20003c00000 */
[----:B------:R-:W-:Y:S05]  /*2530*/  BRA `(.L_x_1328) ;  /* 0xffffe03000007947 */ /* 0x000fea000383ffff */
.L_x_1327:
[----:B------:R-:W-:Y:S05]  /*2540*/  BSYNC B1 ;  /* 0x0000000000017941 */ /* 0x000fea0003800000 */
.L_x_1324:
        /* <DEDUP_REMOVED lines=34> */
.L_x_1323:
[----:B------:R-:W-:Y:S05]  /*2770*/  BSYNC B0 ;  /* 0x0000000000007941 */ /* 0x000fea0003800000 */
.L_x_1321:
        /* <DEDUP_REMOVED lines=66> */
[----:B------:R-:W-:Y:S01]  /*2ba0*/  LDS R12, [R30.X4+0x1800] ;  /* 0x001800001e0c7984 */ /* 0x000fe20000004800 */
[----:B--2---:R-:W-:-:S03]  /*2bb0*/  FADD.FTZ R27, RZ, R27 ;  /* 0x0000001bff1b7221 */ /* 0x004fc60000010000 */
[----:B------:R-:W1:Y:S01]  /*2bc0*/  LDS R14, [R30.X4+0x1a00] ;  /* 0x001a00001e0e7984 */ /* 0x000e620000004800 */
[----:B---3--:R-:W-:-:S03]  /*2bd0*/  FADD.FTZ R4, RZ, R4 ;  /* 0x00000004ff047221 */ /* 0x008fc60000010000 */
[----:B------:R-:W2:Y:S01]  /*2be0*/  LDS R17, [R30.X4+0x1c00] ;  /* 0x001c00001e117984 */ /* 0x000ea20000004800 */
[----:B----4-:R-:W-:-:S03]  /*2bf0*/  FADD.FTZ R5, RZ, R5 ;  /* 0x00000005ff057221 */ /* 0x010fc60000010000 */
[----:B------:R-:W3:Y:S01]  /*2c00*/  LDS R19, [R30.X4+0x1e00] ;  /* 0x001e00001e137984 */ /* 0x000ee20000004800 */
[----:B-----5:R-:W-:-:S03]  /*2c10*/  FADD.FTZ R2, R27, R2 ;  /* 0x000000021b027221 */ /* 0x020fc60000010000 */
[----:B------:R-:W-:Y:S01]  /*2c20*/  BAR.SYNC.DEFER_BLOCKING 0x0 ;  /* 0x0000000000007b1d */ /* 0x000fe20000010000 */
[----:B------:R-:W-:Y:S02]  /*2c30*/  FADD.FTZ R3, R4, R3 ;  /* 0x0000000304037221 */ /* 0x000fe40000010000 */
[----:B------:R-:W-:Y:S01]  /*2c40*/  FADD.FTZ R5, R5, R6 ;  /* 0x0000000605057221 */ /* 0x000fe20000010000 */
[----:B------:R-:W-:Y:S01]  /*2c50*/  SHF.L.U32 R6, R15, 0x2, RZ ;  /* 0x000000020f067819 */ /* 0x000fe200000006ff */
[----:B------:R-:W-:-:S03]  /*2c60*/  FADD.FTZ R7, R22, R7 ;  /* 0x0000000716077221 */ /* 0x000fc60000010000 */
[----:B------:R-:W-:Y:S01]  /*2c70*/  IADD3 R4, P1, R6, c[0x0][0x220], RZ ;  /* 0x0000880006047a10 */ /* 0x000fe20007f3e0ff */
[----:B------:R-:W-:Y:S02]  /*2c80*/  FADD.FTZ R11, R2, R11 ;  /* 0x0000000b020b7221 */ /* 0x000fe40000010000 */
[----:B------:R-:W-:Y:S02]  /*2c90*/  FADD.FTZ R8, R3, R8 ;  /* 0x0000000803087221 */ /* 0x000fe40000010000 */
[----:B0-----:R-:W-:Y:S01]  /*2ca0*/  FADD.FTZ R10, R5, R10 ;  /* 0x0000000a050a7221 */ /* 0x001fe20000010000 */
[----:B------:R-:W-:Y:S04]  /*2cb0*/  STS.128 [R0], R56 ;  /* 0x0000003800007388 */ /* 0x000fe80000000c00 */
[----:B------:R-:W-:Y:S01]  /*2cc0*/  STS.128 [R0+0x10], R52 ;  /* 0x0000103400007388 */ /* 0x000fe20000000c00 */
[----:B-1----:R-:W-:-:S03]  /*2cd0*/  FADD.FTZ R11, R11, R14 ;  /* 0x0000000e0b0b7221 */ /* 0x002fc60000010000 */
[----:B------:R-:W-:Y:S01]  /*2ce0*/  STS.128 [R0+0x400], R48 ;  /* 0x0004003000007388 */ /* 0x000fe20000000c00 */
[----:B--2---:R-:W-:-:S03]  /*2cf0*/  FADD.FTZ R17, R8, R17 ;  /* 0x0000001108117221 */ /* 0x004fc60000010000 */
[----:B------:R0:W-:Y:S01]  /*2d00*/  STS.128 [R0+0x410], R40 ;  /* 0x0004102800007388 */ /* 0x0001e20000000c00 */
[----:B---3--:R-:W-:-:S03]  /*2d10*/  FADD.FTZ R19, R10, R19 ;  /* 0x000000130a137221 */ /* 0x008fc60000010000 */
[----:B------:R-:W-:Y:S01]  /*2d20*/  BAR.SYNC.DEFER_BLOCKING 0x0 ;  /* 0x0000000000007b1d */ /* 0x000fe20000010000 */
[----:B0-----:R-:W-:Y:S02]  /*2d30*/  IADD3.X R0, RZ, RZ, RZ, P0, !PT ;  /* 0x000000ffff007210 */ /* 0x001fe400007fe4ff */
[----:B------:R-:W-:Y:S02]  /*2d40*/  IADD3 R2, P0, R6, c[0x0][0x228], RZ ;  /* 0x00008a0006027a10 */ /* 0x000fe40007f1e0ff */
[----:B------:R-:W-:Y:S01]  /*2d50*/  SHF.L.U64.HI R0, R15, 0x2, R0 ;  /* 0x000000020f007819 */ /* 0x000fe20000010200 */
[----:B------:R-:W-:-:S03]  /*2d60*/  FADD.FTZ R15, R7, R12 ;  /* 0x0000000c070f7221 */ /* 0x000fc60000010000 */
[----:B------:R-:W-:Y:S02]  /*2d70*/  IADD3.X R3, R0, c[0x0][0x22c], RZ, P0, !PT ;  /* 0x00008b0000037a10 */ /* 0x000fe400007fe4ff */
[----:B------:R-:W-:Y:S01]  /*2d80*/  IADD3 R6, P0, R6, c[0x0][0x240], RZ ;  /* 0x0000900006067a10 */ /* 0x000fe20007f1e0ff */
[----:B------:R-:W0:Y:S01]  /*2d90*/  LDS R16, [R30.X4] ;  /* 0x000000001e107984 */ /* 0x000e220000004800 */
[C---:B------:R-:W-:Y:S02]  /*2da0*/  IADD3.X R5, R0.reuse, c[0x0][0x224], RZ, P1, !PT ;  /* 0x0000890000057a10 */ /* 0x040fe40000ffe4ff */
        /* <DEDUP_REMOVED lines=45> */
.L_x_1325:
[----:B------:R-:W-:Y:S02]  /*3080*/  MOV R23, R135 ;  /* 0x0000008700177202 */ /* 0x000fe40000000f00 */
[----:B------:R-:W-:-:S02]  /*3090*/  MOV R136, 0x1 ;  /* 0x0000000100887802 */ /* 0x000fc40000000f00 */
[----:B------:R-:W-:Y:S02]  /*30a0*/  MOV R128, 0x1f ;  /* 0x0000001f00807802 */ /* 0x000fe40000000f00 */
[----:B------:R-:W-:Y:S02]  /*30b0*/  MOV R129, 0xffffffff ;  /* 0xffffffff00817802 */ /* 0x000fe40000000f00 */
[----:B------:R-:W-:Y:S02]  /*30c0*/  MOV R20, 0x30e0 ;  /* 0x000030e000147802 */ /* 0x000fe40000000f00 */
[----:B-----5:R-:W-:Y:S05]  /*30d0*/  CALL.REL.NOINC `($__internal_35_$__cuda_sm70_shflsync_bfly_p) ;  /* 0x0000045000007944 */ /* 0x020fea0003c00000 */
[----:B-1----:R-:W-:Y:S01]  /*30e0*/  MOV R22, R136 ;  /* 0x0000008800167202 */ /* 0x002fe20000000f00 */
[----:B0-----:R-:W-:Y:S05]  /*30f0*/  BRA `(.L_x_1329) ;  /* 0xffffe01000007947 */ /* 0x001fea000383ffff */
.L_x_1326:
[----:B------:R-:W-:Y:S01]  /*3100*/  HFMA2.MMA R136, -RZ, RZ, 0, 5.9604644775390625e-08 ;  /* 0x00000001ff887435 */ /* 0x000fe200000001ff */
[----:B------:R-:W-:Y:S02]  /*3110*/  MOV R23, R137 ;  /* 0x0000008900177202 */ /* 0x000fe40000000f00 */
[----:B------:R-:W-:Y:S02]  /*3120*/  MOV R128, 0x1f ;  /* 0x0000001f00807802 */ /* 0x000fe40000000f00 */
[----:B------:R-:W-:-:S02]  /*3130*/  MOV R129, 0xffffffff ;  /* 0xffffffff00817802 */ /* 0x000fc40000000f00 */
[----:B------:R-:W-:Y:S02]  /*3140*/  MOV R20, 0x3160 ;  /* 0x0000316000147802 */ /* 0x000fe40000000f00 */
[----:B01---5:R-:W-:Y:S05]  /*3150*/  CALL.REL.NOINC `($__internal_35_$__cuda_sm70_shflsync_bfly_p) ;  /* 0x000003d000007944 */ /* 0x023fea0003c00000 */
[----:B------:R-:W-:Y:S01]  /*3160*/  FADD.FTZ R135, R135, R22 ;  /* 0x0000001687877221 */ /* 0x000fe20000010000 */
[----:B0-----:R-:W-:Y:S01]  /*3170*/  MOV R128, 0x1f ;  /* 0x0000001f00807802 */ /* 0x001fe20000000f00 */
[----:B-1----:R-:W-:Y:S01]  /*3180*/  FADD.FTZ R137, R137, R136 ;  /* 0x0000008889897221 */ /* 0x002fe20000010000 */
[----:B------:R-:W-:Y:S01]  /*3190*/  HFMA2.MMA R136, -RZ, RZ, 0, 1.1920928955078125e-07 ;  /* 0x00000002ff887435 */ /* 0x000fe200000001ff */
[----:B------:R-:W-:Y:S02]  /*31a0*/  MOV R129, 0xffffffff ;  /* 0xffffffff00817802 */ /* 0x000fe40000000f00 */
[----:B------:R-:W-:Y:S02]  /*31b0*/  MOV R23, R135 ;  /* 0x0000008700177202 */ /* 0x000fe40000000f00 */
[----:B------:R-:W-:Y:S02]  /*31c0*/  MOV R20, 0x31e0 ;  /* 0x000031e000147802 */ /* 0x000fe40000000f00 */
[----:B------:R-:W-:Y:S05]  /*31d0*/  CALL.REL.NOINC `($__internal_35_$__cuda_sm70_shflsync_bfly_p) ;  /* 0x0000035000007944 */ /* 0x000fea0003c00000 */
[----:B-1----:R-:W-:Y:S01]  /*31e0*/  MOV R22, R136 ;  /* 0x0000008800167202 */ /* 0x002fe20000000f00 */
[----:B------:R-:W-:Y:S01]  /*31f0*/  HFMA2.MMA R136, -RZ, RZ, 0, 1.1920928955078125e-07 ;  /* 0x00000002ff887435 */ /* 0x000fe200000001ff */
[----:B0-----:R-:W-:-:S02]  /*3200*/  MOV R23, R137 ;  /* 0x0000008900177202 */ /* 0x001fc40000000f00 */
[----:B------:R-:W-:Y:S02]  /*3210*/  MOV R128, 0x1f ;  /* 0x0000001f00807802 */ /* 0x000fe40000000f00 */
[----:B------:R-:W-:Y:S02]  /*3220*/  MOV R129, 0xffffffff ;  /* 0xffffffff00817802 */ /* 0x000fe40000000f00 */
[----:B------:R-:W-:Y:S02]  /*3230*/  MOV R20, 0x3250 ;  /* 0x0000325000147802 */ /* 0x000fe40000000f00 */
[----:B------:R-:W-:Y:S05]  /*3240*/  CALL.REL.NOINC `($__internal_35_$__cuda_sm70_shflsync_bfly_p) ;  /* 0x000002e000007944 */ /* 0x000fea0003c00000 */
[----:B------:R-:W-:Y:S01]  /*3250*/  FADD.FTZ R135, R22, R135 ;  /* 0x0000008716877221 */ /* 0x000fe20000010000 */
[----:B0-----:R-:W-:Y:S01]  /*3260*/  MOV R128, 0x1f ;  /* 0x0000001f00807802 */ /* 0x001fe20000000f00 */
[----:B-1----:R-:W-:Y:S01]  /*3270*/  FADD.FTZ R137, R137, R136 ;  /* 0x0000008889897221 */ /* 0x002fe20000010000 */
[----:B------:R-:W-:Y:S01]  /*3280*/  HFMA2.MMA R136, -RZ, RZ, 0, 2.384185791015625e-07 ;  /* 0x00000004ff887435 */ /* 0x000fe200000001ff */
[----:B------:R-:W-:Y:S02]  /*3290*/  MOV R129, 0xffffffff ;  /* 0xffffffff00817802 */ /* 0x000fe40000000f00 */
[----:B------:R-:W-:-:S02]  /*32a0*/  MOV R23, R135 ;  /* 0x0000008700177202 */ /* 0x000fc40000000f00 */
[----:B------:R-:W-:Y:S02]  /*32b0*/  MOV R20, 0x32d0 ;  /* 0x000032d000147802 */ /* 0x000fe40000000f00 */
[----:B------:R-:W-:Y:S05]  /*32c0*/  CALL.REL.NOINC `($__internal_35_$__cuda_sm70_shflsync_bfly_p) ;  /* 0x0000026000007944 */ /* 0x000fea0003c00000 */
[----:B-1----:R-:W-:Y:S01]  /*32d0*/  MOV R22, R136 ;  /* 0x0000008800167202 */ /* 0x002fe20000000f00 */
[----:B------:R-:W-:Y:S01]  /*32e0*/  HFMA2.MMA R136, -RZ, RZ, 0, 2.384185791015625e-07 ;  /* 0x00000004ff887435 */ /* 0x000fe200000001ff */
[----:B0-----:R-:W-:Y:S02]  /*32f0*/  MOV R23, R137 ;  /* 0x0000008900177202 */ /* 0x001fe40000000f00 */
[----:B------:R-:W-:Y:S02]  /*3300*/  MOV R128, 0x1f ;  /* 0x0000001f00807802 */ /* 0x000fe40000000f00 */
[----:B------:R-:W-:Y:S02]  /*3310*/  MOV R129, 0xffffffff ;  /* 0xffffffff00817802 */ /* 0x000fe40000000f00 */
[----:B------:R-:W-:Y:S02]  /*3320*/  MOV R20, 0x3340 ;  /* 0x0000334000147802 */ /* 0x000fe40000000f00 */
[----:B------:R-:W-:Y:S05]  /*3330*/  CALL.REL.NOINC `($__internal_35_$__cuda_sm70_shflsync_bfly_p) ;  /* 0x000001f000007944 */ /* 0x000fea0003c00000 */
[----:B------:R-:W-:Y:S01]  /*3340*/  FADD.FTZ R135, R22, R135 ;  /* 0x0000008716877221 */ /* 0x000fe20000010000 */
[----:B0-----:R-:W-:Y:S01]  /*3350*/  MOV R128, 0x1f ;  /* 0x0000001f00807802 */ /* 0x001fe20000000f00 */
[----:B-1----:R-:W-:Y:S01]  /*3360*/  FADD.FTZ R137, R137, R136 ;  /* 0x0000008889897221 */ /* 0x002fe20000010000 */
[----:B------:R-:W-:Y:S01]  /*3370*/  HFMA2.MMA R136, -RZ, RZ, 0, 4.76837158203125e-07 ;  /* 0x00000008ff887435 */ /* 0x000fe200000001ff */
[----:B------:R-:W-:-:S02]  /*3380*/  MOV R129, 0xffffffff ;  /* 0xffffffff00817802 */ /* 0x000fc40000000f00 */
[----:B------:R-:W-:Y:S02]  /*3390*/  MOV R23, R135 ;  /* 0x0000008700177202 */ /* 0x000fe40000000f00 */
[----:B------:R-:W-:Y:S02]  /*33a0*/  MOV R20, 0x33c0 ;  /* 0x000033c000147802 */ /* 0x000fe40000000f00 */
[----:B------:R-:W-:Y:S05]  /*33b0*/  CALL.REL.NOINC `($__internal_35_$__cuda_sm70_shflsync_bfly_p) ;  /* 0x0000017000007944 */ /* 0x000fea0003c00000 */
[----:B-1----:R-:W-:Y:S01]  /*33c0*/  MOV R22, R136 ;  /* 0x0000008800167202 */ /* 0x002fe20000000f00 */
[----:B------:R-:W-:Y:S01]  /*33d0*/  HFMA2.MMA R136, -RZ, RZ, 0, 4.76837158203125e-07 ;  /* 0x00000008ff887435 */ /* 0x000fe200000001ff */
[----:B0-----:R-:W-:Y:S02]  /*33e0*/  MOV R23, R137 ;  /* 0x0000008900177202 */ /* 0x001fe40000000f00 */
[----:B------:R-:W-:Y:S02]  /*33f0*/  MOV R128, 0x1f ;  /* 0x0000001f00807802 */ /* 0x000fe40000000f00 */
[----:B------:R-:W-:Y:S02]  /*3400*/  MOV R129, 0xffffffff ;  /* 0xffffffff00817802 */ /* 0x000fe40000000f00 */
[----:B------:R-:W-:-:S02]  /*3410*/  MOV R20, 0x3430 ;  /* 0x0000343000147802 */ /* 0x000fc40000000f00 */
[----:B------:R-:W-:Y:S05]  /*3420*/  CALL.REL.NOINC `($__internal_35_$__cuda_sm70_shflsync_bfly_p) ;  /* 0x0000010000007944 */ /* 0x000fea0003c00000 */
[----:B------:R-:W-:Y:S01]  /*3430*/  FADD.FTZ R134, R22, R135 ;  /* 0x0000008716867221 */ /* 0x000fe20000010000 */
[----:B0-----:R-:W-:Y:S01]  /*3440*/  MOV R128, 0x1f ;  /* 0x0000001f00807802 */ /* 0x001fe20000000f00 */
[----:B-1----:R-:W-:Y:S01]  /*3450*/  FADD.FTZ R135, R137, R136 ;  /* 0x0000008889877221 */ /* 0x002fe20000010000 */
[----:B------:R-:W-:Y:S01]  /*3460*/  HFMA2.MMA R136, -RZ, RZ, 0, 9.5367431640625e-07 ;  /* 0x00000010ff887435 */ /* 0x000fe200000001ff */
[----:B------:R-:W-:-:S02]  /*3470*/  MOV R129, 0xffffffff ;  /* 0xffffffff00817802 */ /* 0x000fc40000000f00 */
[----:B------:R-:W-:Y:S02]  /*3480*/  MOV R23, R134 ;  /* 0x0000008600177202 */ /* 0x000fe40000000f00 */
[----:B------:R-:W-:Y:S02]  /*3490*/  MOV R20, 0x34b0 ;  /* 0x000034b000147802 */ /* 0x000fe40000000f00 */
[----:B------:R-:W-:Y:S05]  /*34a0*/  CALL.REL.NOINC `($__internal_35_$__cuda_sm70_shflsync_bfly_p) ;  /* 0x0000008000007944 */ /* 0x000fea0003c00000 */
[----:B-1----:R-:W-:Y:S01]  /*34b0*/  MOV R137, R136 ;  /* 0x0000008800897202 */ /* 0x002fe20000000f00 */
[----:B------:R-:W-:Y:S01]  /*34c0*/  HFMA2.MMA R136, -RZ, RZ, 0, 9.5367431640625e-07 ;  /* 0x00000010ff887435 */ /* 0x000fe200000001ff */
[----:B0-----:R-:W-:Y:S02]  /*34d0*/  MOV R23, R135 ;  /* 0x0000008700177202 */ /* 0x001fe40000000f00 */
[----:B------:R-:W-:Y:S02]  /*34e0*/  MOV R128, 0x1f ;  /* 0x0000001f00807802 */ /* 0x000fe40000000f00 */
[----:B------:R-:W-:Y:S02]  /*34f0*/  MOV R129, 0xffffffff ;  /* 0xffffffff00817802 */ /* 0x000fe40000000f00 */
[----:B------:R-:W-:-:S02]  /*3500*/  MOV R20, 0x3520 ;  /* 0x0000352000147802 */ /* 0x000fc40000000f00 */
[----:B------:R-:W-:Y:S05]  /*3510*/  CALL.REL.NOINC `($__internal_35_$__cuda_sm70_shflsync_bfly_p) ;  /* 0x0000001000007944 */ /* 0x000fea0003c00000 */
[----:B01----:R-:W-:Y:S05]  /*3520*/  BRA `(.L_x_1330) ;  /* 0xffffdd0000007947 */ /* 0x003fea000383ffff */
        .weak           $__internal_35_$__cuda_sm70_shflsync_bfly_p
        .type           $__internal_35_$__cuda_sm70_shflsync_bfly_p,@function
        .size           $__internal_35_$__cuda_sm70_shflsync_bfly_p,(.L_x_7213 - $__internal_35_$__cuda_sm70_shflsync_bfly_p)
$__internal_35_$__cuda_sm70_shflsync_bfly_p:
[----:B------:R-:W-:Y:S01]  /*3530*/  HFMA2.MMA R21, -RZ, RZ, 0, 0 ;  /* 0x00000000ff157435 */ /* 0x000fe200000001ff */
[----:B------:R-:W-:Y:S04]  /*3540*/  WARPSYNC R129 ;  /* 0x0000008100007348 */ /* 0x000fe80003800000 */
[----:B------:R0:W1:Y:S01]  /*3550*/  SHFL.BFLY PT, R136, R23, R136, R128 ;  /* 0x0c00008817887389 */ /* 0x00006200000e0080 */
[----:B------:R-:W-:Y:S05]  /*3560*/  RET.REL.NODEC R20 `(_ZN10layer_norm13ln_bwd_kernelINS_13Kernel_traitsI6__halfS2_S2_S2_fjLj512ELj1ELj4ELj1ELj16ENS_18Kernel_traits_baseILj512ES2_S2_S2_S2_fjLj128EEEEELb1ELb1ELb0ELb1EEEvNS_9BwdParamsE) ;  /* 0xffffca9014007950 */ /* 0x000fea0003c3ffff */
.L_x_1331:
        /* <DEDUP_REMOVED lines=9> */
.L_x_7213:


//--------------------- .text._ZN10layer_norm22ln_bwd_finalize_kernelINS_22Kernel_traits_finalizeILj512E6__halfS2_S2_S2_fjLb1ELj1024ELj4ENS_18Kernel_traits_baseILj512ES2_S2_S2_S2_fjLj1024EEEEELb1ELb0EEEvNS_9BwdParamsE --------------------------
	.section	.text._ZN10layer_norm22ln_bwd_finalize_kernelINS_22Kernel_traits_finalizeILj512E6__halfS2_S2_S2_fjLb1ELj1024ELj4ENS_18Kernel_traits_baseILj512ES2_S2_S2_S2_fjLj1024EEEEELb1ELb0EEEvNS_9BwdParamsE,"ax",@progbits
	.sectioninfo	@"SHI_REGISTERS=32"
	.align	128
        .global         _ZN10layer_norm22ln_bwd_finalize_kernelINS_22Kernel_traits_finalizeILj512E6__halfS2_S2_S2_fjLb1ELj1024ELj4ENS_18Kernel_traits_baseILj512ES2_S2_S2_S2_fjLj1024EEEEELb1ELb0EEEvNS_9BwdParamsE
        .type           _ZN10layer_norm22ln_bwd_finalize_kernelINS_22Kernel_traits_finalizeILj512E6__halfS2_S2_S2_fjLb1ELj1024ELj4ENS_18Kernel_traits_baseILj512ES2_S2_S2_S2_fjLj1024EEEEELb1ELb0EEEvNS_9BwdParamsE,@function
        .size           _ZN10layer_norm22ln_bwd_finalize_kernelINS_22Kernel_traits_finalizeILj512E6__halfS2_S2_S2_fjLb1ELj1024ELj4ENS_18Kernel_traits_baseILj512ES2_S2_S2_S2_fjLj1024EEEEELb1ELb0EEEvNS_9BwdParamsE,(.L_x_7214 - _ZN10layer_norm22ln_bwd_finalize_kernelINS_22Kernel_traits_finalizeILj512E6__halfS2_S2_S2_fjLb1ELj1024ELj4ENS_18Kernel_traits_baseILj512ES2_S2_S2_S2_fjLj1024EEEEELb1ELb0EEEvNS_9BwdParamsE)
        .other          _ZN10layer_norm22ln_bwd_finalize_kernelINS_22Kernel_traits_finalizeILj512E6__halfS2_S2_S2_fjLb1ELj1024ELj4ENS_18Kernel_traits_baseILj512ES2_S2_S2_S2_fjLj1024EEEEELb1ELb0EEEvNS_9BwdParamsE,@"STO_CUDA_ENTRY STV_DEFAULT"
_ZN10layer_norm22ln_bwd_finalize_kernelINS_22Kernel_traits_finalizeILj512E6__halfS2_S2_S2_fjLb1ELj1024ELj4ENS_18Kernel_traits_baseILj512ES2_S2_S2_S2_fjLj1024EEEEELb1ELb0EEEvNS_9BwdParamsE:
.text._ZN10layer_norm22ln_bwd_finalize_kernelINS_22Kernel_traits_finalizeILj512E6__halfS2_S2_S2_fjLb1ELj1024ELj4ENS_18Kernel_traits_baseILj512ES2_S2_S2_S2_fjLj1024EEEEELb1ELb0EEEvNS_9BwdParamsE:
        /* <DEDUP_REMOVED lines=19> */
.L_x_1345:
        /* <DEDUP_REMOVED lines=33> */
.L_x_1336:
        /* <DEDUP_REMOVED lines=47> */
.L_x_1335:
[----:B------:R-:W-:Y:S05]  /*0630*/  BSYNC B1 ;  /* 0x0000000000017941 */ /* 0x000fea0003800000 */
.L_x_1334:
        /* <DEDUP_REMOVED lines=29> */
.L_x_1338:
[----:B------:R-:W-:Y:S05]  /*0810*/  BSYNC B1 ;  /* 0x0000000000017941 */ /* 0x000fea0003800000 */
.L_x_1337:
        /* <DEDUP_REMOVED lines=14> */
.L_x_1339:
[----:B------:R-:W-:Y:S05]  /*0900*/  BSYNC B1 ;  /* 0x0000000000017941 */ /* 0x000fea0003800000 */
.L_x_1333:
[----:B------:R-:W-:Y:S05]  /*0910*/  BSYNC B0 ;  /* 0x0000000000007941 */ /* 0x000fea0003800000 */
.L_x_1332:
        /* <DEDUP_REMOVED lines=12> */
.L_x_1346:
        /* <DEDUP_REMOVED lines=27> */
.L_x_1347:
        /* <DEDUP_REMOVED lines=9> */
.L_x_1340:
        /* <DEDUP_REMOVED lines=12> */
[----:B0-----:R-:W-:Y:S01]  /*0ce0*/  F2FP.PACK_AB R15, R9, R8 ;  /* 0x00000008090f723e */ /* 0x001fe200000000ff */
[----:B------:R-:W-:Y:S01]  /*0cf0*/  IMAD.WIDE.U32 R8, R5, R16, c[0x0][0x268] ;  /* 0x00009a0005087625 */ /* 0x000fe200078e0010 */
[----:B-1----:R-:W-:-:S03]  /*0d00*/  F2FP.PACK_AB R17, R11, R10 ;  /* 0x0000000a0b11723e */ /* 0x002fc600000000ff */
[----:B------:R-:W-:Y:S01]  /*0d10*/  IMAD.WIDE.U32 R10, R5, R16, c[0x0][0x260] ;  /* 0x00009800050a7625 */ /* 0x000fe200078e0010 */
[----:B------:R0:W-:Y:S01]  /*0d20*/  STG.E [R8.64], R15 ;  /* 0x0000000f08007986 */ /* 0x0001e2000c101904 */
[----:B--2---:R-:W-:Y:S02]  /*0d30*/  F2FP.PACK_AB R19, R13, R12 ;  /* 0x0000000c0d13723e */ /* 0x004fe400000000ff */
[----:B------:R-:W-:Y:S01]  /*0d40*/  IMAD.WIDE.U32 R12, R5, R16, c[0x0][0x280] ;  /* 0x0000a000050c7625 */ /* 0x000fe200078e0010 */
[----:B------:R0:W-:Y:S04]  /*0d50*/  STG.E [R10.64], R17 ;  /* 0x000000110a007986 */ /* 0x0001e8000c101904 */
[----:B------:R0:W-:Y:S02]  /*0d60*/  STG.E [R12.64], R19 ;  /* 0x000000130c007986 */ /* 0x0001e4000c101904 */
.L_x_1344:
[----:B------:R-:W-:Y:S05]  /*0d70*/  BSYNC B0 ;  /* 0x0000000000007941 */ /* 0x000fea0003800000 */
.L_x_1343:
[C---:B------:R-:W-:Y:S02]  /*0d80*/  ISETP.GT.U32.AND P1, PT, R4.reuse, -0x201, PT ;  /* 0xfffffdff0400780c */ /* 0x040fe40003f24070 */
[----:B------:R-:W-:-:S02]  /*0d90*/  IADD3 R4, R4, 0x200, RZ ;  /* 0x0000020004047810 */ /* 0x000fc40007ffe0ff */
[----:B------:R-:W-:-:S09]  /*0da0*/  IADD3 R5, R5, 0x100, RZ ;  /* 0x0000010005057810 */ /* 0x000fd20007ffe0ff */
[----:B01----:R-:W-:Y:S05]  /*0db0*/  @P1 BRA `(.L_x_1345) ;  /* 0xfffff37000001947 */ /* 0x003fea000383ffff */
[----:B------:R-:W-:Y:S05]  /*0dc0*/  EXIT ;  /* 0x000000000000794d */ /* 0x000fea0003800000 */
.L_x_1341:
[----:B------:R-:W-:Y:S01]  /*0dd0*/  HFMA2.MMA R17, -RZ, RZ, 0, 5.9604644775390625e-08 ;  /* 0x00000001ff117435 */ /* 0x000fe200000001ff */
[----:B---3--:R-:W-:Y:S01]  /*0de0*/  MOV R18, R10 ;  /* 0x0000000a00127202 */ /* 0x008fe20000000f00 */
[----:B------:R-:W-:Y:S01]  /*0df0*/  IMAD.MOV.U32 R14, RZ, RZ, 0x1f ;  /* 0x0000001fff0e7424 */ /* 0x000fe200078e00ff */
[----:B------:R-:W-:Y:S02]  /*0e00*/  MOV R19, 0xffffffff ;  /* 0xffffffff00137802 */ /* 0x000fe40000000f00 */
[----:B------:R-:W-:Y:S02]  /*0e10*/  MOV R8, 0xe30 ;  /* 0x00000e3000087802 */ /* 0x000fe40000000f00 */
[----:B012---:R-:W-:Y:S05]  /*0e20*/  CALL.REL.NOINC `($__internal_36_$__cuda_sm70_shflsync_bfly_p) ;  /* 0x0000059000007944 */ /* 0x007fea0003c00000 */
[----:B01----:R-:W-:Y:S05]  /*0e30*/  BRA `(.L_x_1346) ;  /* 0xfffffba000007947 */ /* 0x003fea000383ffff */
.L_x_1342:
[----:B------:R-:W-:Y:S01]  /*0e40*/  HFMA2.MMA R17, -RZ, RZ, 0, 1.1920928955078125e-07 ;  /* 0x00000002ff117435 */ /* 0x000fe200000001ff */
[----:B------:R-:W-:Y:S01]  /*0e50*/  IMAD.MOV.U32 R14, RZ, RZ, 0x1f ;  /* 0x0000001fff0e7424 */ /* 0x000fe200078e00ff */
[----:B------:R-:W-:Y:S02]  /*0e60*/  MOV R19, 0xffffffff ;  /* 0xffffffff00137802 */ /* 0x000fe40000000f00 */
[----:B------:R-:W-:Y:S02]  /*0e70*/  MOV R8, 0xe90 ;  /* 0x00000e9000087802 */ /* 0x000fe40000000f00 */
[----:B0123--:R-:W-:Y:S05]  /*0e80*/  CALL.REL.NOINC `($__internal_36_$__cuda_sm70_shflsync_bfly_p) ;  /* 0x0000053000007944 */ /* 0x00ffea0003c00000 */
[----:B0-----:R-:W-:Y:S01]  /*0e90*/  HFMA2.MMA R17, -RZ, RZ, 0, 2.384185791015625e-07 ;  /* 0x00000004ff117435 */ /* 0x001fe200000001ff */
[----:B-1----:R-:W-:Y:S01]  /*0ea0*/  FADD.FTZ R18, R18, R14 ;  /* 0x0000000e12127221 */ /* 0x002fe20000010000 */
[----:B------:R-:W-:Y:S01]  /*0eb0*/  MOV R19, 0xffffffff ;  /* 0xffffffff00137802 */ /* 0x000fe20000000f00 */
[----:B------:R-:W-:Y:S01]  /*0ec0*/  IMAD.MOV.U32 R14, RZ, RZ, 0x1f ;  /* 0x0000001fff0e7424 */ /* 0x000fe200078e00ff */
[----:B------:R-:W-:-:S02]  /*0ed0*/  MOV R8, 0xef0 ;  /* 0x00000ef000087802 */ /* 0x000fc40000000f00 */
[----:B------:R-:W-:Y:S05]  /*0ee0*/  CALL.REL.NOINC `($__internal_36_$__cuda_sm70_shflsync_bfly_p) ;  /* 0x000004d000007944 */ /* 0x000fea0003c00000 */
[----:B0-----:R-:W-:Y:S01]  /*0ef0*/  HFMA2.MMA R17, -RZ, RZ, 0, 4.76837158203125e-07 ;  /* 0x00000008ff117435 */ /* 0x001fe200000001ff */
[----:B-1----:R-:W-:Y:S01]  /*0f00*/  FADD.FTZ R18, R18, R14 ;  /* 0x0000000e12127221 */ /* 0x002fe20000010000 */
[----:B------:R-:W-:Y:S01]  /*0f10*/  MOV R19, 0xffffffff ;  /* 0xffffffff00137802 */ /* 0x000fe20000000f00 */
[----:B------:R-:W-:Y:S01]  /*0f20*/  IMAD.MOV.U32 R14, RZ, RZ, 0x1f ;  /* 0x0000001fff0e7424 */ /* 0x000fe200078e00ff */
[----:B------:R-:W-:-:S02]  /*0f30*/  MOV R8, 0xf50 ;  /* 0x00000f5000087802 */ /* 0x000fc40000000f00 */
[----:B------:R-:W-:Y:S05]  /*0f40*/  CALL.REL.NOINC `($__internal_36_$__cuda_sm70_shflsync_bfly_p) ;  /* 0x0000047000007944 */ /* 0x000fea0003c00000 */
[----:B-1----:R-:W-:Y:S01]  /*0f50*/  FADD.FTZ R10, R18, R14 ;  /* 0x0000000e120a7221 */ /* 0x002fe20000010000 */
[----:B0-----:R-:W-:Y:S01]  /*0f60*/  HFMA2.MMA R17, -RZ, RZ, 0, 9.5367431640625e-07 ;  /* 0x00000010ff117435 */ /* 0x001fe200000001ff */
[----:B------:R-:W-:Y:S01]  /*0f70*/  IMAD.MOV.U32 R14, RZ, RZ, 0x1f ;  /* 0x0000001fff0e7424 */ /* 0x000fe200078e00ff */
[----:B------:R-:W-:-:S02]  /*0f80*/  MOV R19, 0xffffffff ;  /* 0xffffffff00137802 */ /* 0x000fc40000000f00 */
[----:B------:R-:W-:Y:S02]  /*0f90*/  MOV R18, R10 ;  /* 0x0000000a00127202 */ /* 0x000fe40000000f00 */
[----:B------:R-:W-:Y:S02]  /*0fa0*/  MOV R8, 0xfc0 ;  /* 0x00000fc000087802 */ /* 0x000fe40000000f00 */
[----:B------:R-:W-:Y:S05]  /*0fb0*/  CALL.REL.NOINC `($__internal_36_$__cuda_sm70_shflsync_bfly_p) ;  /* 0x0000040000007944 */ /* 0x000fea0003c00000 */
[----:B0-----:R-:W-:Y:S01]  /*0fc0*/  HFMA2.MMA R17, -RZ, RZ, 0, 5.9604644775390625e-08 ;  /* 0x00000001ff117435 */ /* 0x001fe200000001ff */
[----:B-1----:R-:W-:Y:S01]  /*0fd0*/  IMAD.MOV.U32 R13, RZ, RZ, R14 ;  /* 0x000000ffff0d7224 */ /* 0x002fe200078e000e */
[----:B------:R-:W-:Y:S01]  /*0fe0*/  MOV R18, R15 ;  /* 0x0000000f00127202 */ /* 0x000fe20000000f00 */
[----:B------:R-:W-:Y:S01]  /*0ff0*/  IMAD.MOV.U32 R14, RZ, RZ, 0x1f ;  /* 0x0000001fff0e7424 */ /* 0x000fe200078e00ff */
[----:B------:R-:W-:Y:S02]  /*1000*/  MOV R19, 0xffffffff ;  /* 0xffffffff00137802 */ /* 0x000fe40000000f00 */
[----:B------:R-:W-:Y:S02]  /*1010*/  MOV R8, 0x1030 ;  /* 0x0000103000087802 */ /* 0x000fe40000000f00 */
[----:B------:R-:W-:Y:S05]  /*1020*/  CALL.REL.NOINC `($__internal_36_$__cuda_sm70_shflsync_bfly_p) ;  /* 0x0000039000007944 */ /* 0x000fea0003c00000 */
[----:B0-----:R-:W-:Y:S01]  /*1030*/  HFMA2.MMA R17, -RZ, RZ, 0, 1.1920928955078125e-07 ;  /* 0x00000002ff117435 */ /* 0x001fe200000001ff */
[----:B-1----:R-:W-:Y:S01]  /*1040*/  FADD.FTZ R18, R15, R14 ;  /* 0x0000000e0f127221 */ /* 0x002fe20000010000 */
[----:B------:R-:W-:Y:S01]  /*1050*/  MOV R19, 0xffffffff ;  /* 0xffffffff00137802 */ /* 0x000fe20000000f00 */
[----:B------:R-:W-:Y:S01]  /*1060*/  IMAD.MOV.U32 R14, RZ, RZ, 0x1f ;  /* 0x0000001fff0e7424 */ /* 0x000fe200078e00ff */
[----:B------:R-:W-:-:S02]  /*1070*/  MOV R8, 0x1090 ;  /* 0x0000109000087802 */ /* 0x000fc40000000f00 */
[----:B------:R-:W-:Y:S05]  /*1080*/  CALL.REL.NOINC `($__internal_36_$__cuda_sm70_shflsync_bfly_p) ;  /* 0x0000033000007944 */ /* 0x000fea0003c00000 */
        /* <DEDUP_REMOVED lines=35> */
[----:B------:R-:W-:Y:S01]  /*12c0*/  IMAD.MOV.U32 R19, RZ, RZ, -0x1 ;  /* 0xffffffffff137424 */ /* 0x000fe200078e00ff */
[----:B------:R-:W-:-:S02]  /*12d0*/  MOV R8, 0x12f0 ;  /* 0x000012f000087802 */ /* 0x000fc40000000f00 */
[----:B------:R-:W-:Y:S05]  /*12e0*/  CALL.REL.NOINC `($__internal_36_$__cuda_sm70_shflsync_bfly_p) ;  /* 0x000000d000007944 */ /* 0x000fea0003c00000 */
[----:B0-----:R-:W-:Y:S01]  /*12f0*/  HFMA2.MMA R17, -RZ, RZ, 0, 4.76837158203125e-07 ;  /* 0x00000008ff117435 */ /* 0x001fe200000001ff */
[----:B-1----:R-:W-:Y:S01]  /*1300*/  FADD.FTZ R18, R18, R14 ;  /* 0x0000000e12127221 */ /* 0x002fe20000010000 */
[----:B------:R-:W-:-:S02]  /*1310*/  MOV R14, 0x1f ;  /* 0x0000001f000e7802 */ /* 0x000fc40000000f00 */
[----:B------:R-:W-:Y:S02]  /*1320*/  MOV R19, 0xffffffff ;  /* 0xffffffff00137802 */ /* 0x000fe40000000f00 */
[----:B------:R-:W-:Y:S02]  /*1330*/  MOV R8, 0x1350 ;  /* 0x0000135000087802 */ /* 0x000fe40000000f00 */
[----:B------:R-:W-:Y:S05]  /*1340*/  CALL.REL.NOINC `($__internal_36_$__cuda_sm70_shflsync_bfly_p) ;  /* 0x0000007000007944 */ /* 0x000fea0003c00000 */
[----:B01----:R-:W-:Y:S01]  /*1350*/  FADD.FTZ R18, R18, R14 ;  /* 0x0000000e12127221 */ /* 0x003fe20000010000 */
[----:B------:R-:W-:Y:S01]  /*1360*/  HFMA2.MMA R14, -RZ, RZ, 0, 1.847743988037109375e-06 ;  /* 0x0000001fff0e7435 */ /* 0x000fe200000001ff */
[----:B------:R-:W-:Y:S01]  /*1370*/  IMAD.MOV.U32 R17, RZ, RZ, 0x10 ;  /* 0x00000010ff117424 */ /* 0x000fe200078e00ff */
[----:B------:R-:W-:Y:S02]  /*1380*/  MOV R19, 0xffffffff ;  /* 0xffffffff00137802 */ /* 0x000fe40000000f00 */
[----:B------:R-:W-:Y:S02]  /*1390*/  MOV R8, 0x13b0 ;  /* 0x000013b000087802 */ /* 0x000fe40000000f00 */
[----:B------:R-:W-:Y:S05]  /*13a0*/  CALL.REL.NOINC `($__internal_36_$__cuda_sm70_shflsync_bfly_p) ;  /* 0x0000001000007944 */ /* 0x000fea0003c00000 */
[----:B01----:R-:W-:Y:S05]  /*13b0*/  BRA `(.L_x_1347) ;  /* 0xfffff7d000007947 */ /* 0x003fea000383ffff */
        .weak           $__internal_36_$__cuda_sm70_shflsync_bfly_p
        .type           $__internal_36_$__cuda_sm70_shflsync_bfly_p,@function
        .size           $__internal_36_$__cuda_sm70_shflsync_bfly_p,(.L_x_7214 - $__internal_36_$__cuda_sm70_shflsync_bfly_p)
$__internal_36_$__cuda_sm70_shflsync_bfly_p:
[----:B------:R-:W-:Y:S01]  /*13c0*/  HFMA2.MMA R9, -RZ, RZ, 0, 0 ;  /* 0x00000000ff097435 */ /* 0x000fe200000001ff */
[----:B------:R-:W-:Y:S04]  /*13d0*/  WARPSYNC R19 ;  /* 0x0000001300007348 */ /* 0x000fe80003800000 */
[----:B------:R0:W1:Y:S01]  /*13e0*/  SHFL.BFLY PT, R14, R18, R17, R14 ;  /* 0x0c000011120e7389 */ /* 0x00006200000e000e */
[----:B------:R-:W-:Y:S05]  /*13f0*/  RET.REL.NODEC R8 `(_ZN10layer_norm22ln_bwd_finalize_kernelINS_22Kernel_traits_finalizeILj512E6__halfS2_S2_S2_fjLb1ELj1024ELj4ENS_18Kernel_traits_baseILj512ES2_S2_S2_S2_fjLj1024EEEEELb1ELb0EEEvNS_9BwdParamsE) ;  /* 0xffffec0008007950 */ /* 0x000fea0003c3ffff */
.L_x_1348:
        /* <DEDUP_REMOVED lines=16> */
.L_x_7214:


//--------------------- .text._ZN10layer_norm13ln_bwd_kernelINS_13Kernel_traitsI6__halfS2_S2_S2_fjLj512ELj1ELj4ELj1ELj16ENS_18Kernel_traits_baseILj512ES2_S2_S2_S2_fjLj128EEEEELb1ELb1ELb1ELb0EEEvNS_9BwdParamsE --------------------------
	.section	.text._ZN10layer_norm13ln_bwd_kernelINS_13Kernel_traitsI6__halfS2_S2_S2_fjLj512ELj1ELj4ELj1ELj16ENS_18Kernel_traits_baseILj512ES2_S2_S2_S2_fjLj128EEEEELb1ELb1ELb1ELb0EEEvNS_9BwdParamsE,"ax",@progbits
	.sectioninfo	@"SHI_REGISTERS=163"
	.align	128
        .global         _ZN10layer_norm13ln_bwd_kernelINS_13Kernel_traitsI6__halfS2_S2_S2_fjLj512ELj1ELj4ELj1ELj16ENS_18Kernel_traits_baseILj512ES2_S2_S2_S2_fjLj128EEEEELb1ELb1ELb1ELb0EEEvNS_9BwdParamsE
        .type           _ZN10layer_norm13ln_bwd_kernelINS_13Kernel_traitsI6__halfS2_S2_S2_fjLj512ELj1ELj4ELj1ELj16ENS_18Kernel_traits_baseILj512ES2_S2_S2_S2_fjLj128EEEEELb1ELb1ELb1ELb0EEEvNS_9BwdParamsE,@function
        .size           _ZN10layer_norm13ln_bwd_kernelINS_13Kernel_traitsI6__halfS2_S2_S2_fjLj512ELj1ELj4ELj1ELj16ENS_18Kernel_traits_baseILj512ES2_S2_S2_S2_fjLj128EEEEELb1ELb1ELb1ELb0EEEvNS_9BwdParamsE,(.L_x_7215 - _ZN10layer_norm13ln_bwd_kernelINS_13Kernel_traitsI6__halfS2_S2_S2_fjLj512ELj1ELj4ELj1ELj16ENS_18Kernel_traits_baseILj512ES2_S2_S2_S2_fjLj128EEEEELb1ELb1ELb1ELb0EEEvNS_9BwdParamsE)
        .other          _ZN10layer_norm13ln_bwd_kernelINS_13Kernel_traitsI6__halfS2_S2_S2_fjLj512ELj1ELj4ELj1ELj16ENS_18Kernel_traits_baseILj512ES2_S2_S2_S2_fjLj128EEEEELb1ELb1ELb1ELb0EEEvNS_9BwdParamsE,@"STO_CUDA_ENTRY STV_DEFAULT"
_ZN10layer_norm13ln_bwd_kernelINS_13Kernel_traitsI6__halfS2_S2_S2_fjLj512ELj1ELj4ELj1ELj16ENS_18Kernel_traits_baseILj512ES2_S2_S2_S2_fjLj128EEEEELb1ELb1ELb1ELb0EEEvNS_9BwdParamsE:
.text._ZN10layer_norm13ln_bwd_kernelINS_13Kernel_traitsI6__halfS2_S2_S2_fjLj512ELj1ELj4ELj1ELj16ENS_18Kernel_traits_baseILj512ES2_S2_S2_S2_fjLj128EEEEELb1ELb1ELb1ELb0EEEvNS_9BwdParamsE:
        /* <DEDUP_REMOVED lines=86> */
.L_x_1448:
        /* <DEDUP_REMOVED lines=19> */
[----:B------:R-:W-:-:S11]  /*0690*/  MOV R94, R114 ;  /* 0x00000072005e7202 */ /* 0x000fd60000000f00 */
[----:B------:R-:W-:-:S05]  /*06a0*/  @P0 IADD3 R92, R111, -0x1, RZ ;  /* 0xffffffff6f5c0810 */ /* 0x000fca0007ffe0ff */
[----:B------:R-:W-:-:S05]  /*06b0*/  @P0 IMAD R92, R92, c[0x0][0x168], RZ ;  /* 0x00005a005c5c0a24 */ /* 0x000fca00078e02ff */
[----:B------:R-:W-:-:S04]  /*06c0*/  @P0 SHF.R.S32.HI R93, RZ, 0x1f, R92 ;  /* 0x0000001fff5d0819 */ /* 0x000fc8000001145c */
[----:B------:R-:W-:Y:S02]  /*06d0*/  @P0 LEA.HI R93, R93, R92, RZ, 0x3 ;  /* 0x0000005c5d5d0211 */ /* 0x000fe400078f18ff */
[----:B------:R-:W-:Y:S02]  /*06e0*/  MOV R92, RZ ;  /* 0x000000ff005c7202 */ /* 0x000fe40000000f00 */
[----:B------:R-:W-:Y:S01]  /*06f0*/  @P0 LEA.HI.SX32 R92, R93, R158, 0x1d ;  /* 0x0000009e5d5c0211 */ /* 0x000fe200078feaff */
        /* <DEDUP_REMOVED lines=9> */
.L_x_1354:
[----:B------:R-:W-:Y:S05]  /*0790*/  BSYNC B2 ;  /* 0x0000000000027941 */ /* 0x000fea0003800000 */
.L_x_1353:
[----:B------:R-:W-:Y:S01]  /*07a0*/  HFMA2.MMA R157, -RZ, RZ, 0, 0 ;  /* 0x00000000ff9d7435 */ /* 0x000fe200000001ff */
[----:B------:R-:W-:Y:S01]  /*07b0*/  MOV R155, RZ ;  /* 0x000000ff009b7202 */ /* 0x000fe20000000f00 */
[----:B------:R-:W-:Y:S05]  /*07c0*/  @!P2 BRA `(.L_x_1355) ;  /* 0x00000c700000a947 */ /* 0x000fea0003800000 */
[----:B------:R-:W-:Y:S02]  /*07d0*/  ISETP.NE.U32.AND P0, PT, RZ, c[0x0][0x218], PT ;  /* 0x00008600ff007a0c */ /* 0x000fe40003f05070 */
[----:B------:R-:W-:-:S02]  /*07e0*/  MOV R119, 0x8 ;  /* 0x0000000800777802 */ /* 0x000fc40000000f00 */
[----:B------:R-:W-:-:S03]  /*07f0*/  ISETP.NE.AND.EX P0, PT, RZ, c[0x0][0x21c], PT, P0 ;  /* 0x00008700ff007a0c */ /* 0x000fc60003f05300 */
[----:B------:R-:W-:-:S06]  /*0800*/  IMAD.WIDE.U32 R118, R92, R119, c[0x0][0x190] ;  /* 0x000064005c767625 */ /* 0x000fcc00078e0077 */
[----:B------:R-:W5:Y:S04]  /*0810*/  LDG.E.64 R118, [R118.64] ;  /* 0x0000000476767981 */ /* 0x000f68000c1e1b00 */
[----:B------:R-:W-:-:S05]  /*0820*/  @P0 IMAD.WIDE.U32 R92, R94, R115, c[0x0][0x218] ;  /* 0x000086005e5c0625 */ /* 0x000fca00078e0073 */
[----:B------:R1:W5:Y:S01]  /*0830*/  @P0 LDG.E.128 R24, [R92.64] ;  /* 0x000000045c180981 */ /* 0x000362000c1e1d00 */
[----:B------:R-:W-:Y:S01]  /*0840*/  MOV R157, RZ ;  /* 0x000000ff009d7202 */ /* 0x000fe20000000f00 */
[----:B------:R-:W-:Y:S05]  /*0850*/  BRA `(.L_x_1355) ;  /* 0x00000be000007947 */ /* 0x000fea0003800000 */
.L_x_1352:
[----:B0-----:R-:W-:-:S06]  /*0860*/  IMAD.WIDE R92, R103, R154, c[0x0][0x1a0] ;  /* 0x00006800675c7625 */ /* 0x001fcc00078e029a */
[----:B------:R-:W2:Y:S01]  /*0870*/  LDG.E R92, [R92.64] ;  /* 0x000000045c5c7981 */ /* 0x000ea2000c1e1900 */
[----:B-----5:R-:W-:Y:S01]  /*0880*/  ISETP.GE.AND P0, PT, R111, 0x1, PT ;  /* 0x000000016f00780c */ /* 0x020fe20003f06270 */
[----:B------:R-:W-:Y:S01]  /*0890*/  CS2R R156, SRZ ;  /* 0x00000000009c7805 */ /* 0x000fe2000001ff00 */
[----:B------:R-:W-:Y:S01]  /*08a0*/  BSSY B2, `(.L_x_1356) ;  /* 0x0000065000027945 */ /* 0x000fe20003800000 */
[----:B------:R-:W-:Y:S02]  /*08b0*/  MOV R155, RZ ;  /* 0x000000ff009b7202 */ /* 0x000fe40000000f00 */
[----:B------:R-:W-:-:S08]  /*08c0*/  MOV R160, R114 ;  /* 0x0000007200a07202 */ /* 0x000fd00000000f00 */
        /* <DEDUP_REMOVED lines=21> */
[----:B------:R-:W5:Y:S04]  /*0a20*/  LDG.E.64 R116, [R116.64] ;  /* 0x0000000474747981 */ /* 0x000f68000c1e1b00 */
[----:B------:R0:W5:Y:S01]  /*0a30*/  @P0 LDG.E.128 R72, [R122.64] ;  /* 0x000000047a480981 */ /* 0x000162000c1e1d00 */
[----:B------:R-:W-:Y:S02]  /*0a40*/  IADD3 R158, R158, 0x20, RZ ;  /* 0x000000209e9e7810 */ /* 0x000fe40007ffe0ff */
[----:B------:R-:W-:Y:S02]  /*0a50*/  IADD3 R156, R156, 0x20, RZ ;  /* 0x000000209c9c7810 */ /* 0x000fe40007ffe0ff */
[----:B------:R-:W-:Y:S01]  /*0a60*/  IADD3 R160, R114, 0x20, RZ ;  /* 0x0000002072a07810 */ /* 0x000fe20007ffe0ff */
[----:B--2---:R-:W-:-:S02]  /*0a70*/  HADD2.F32 R125, -RZ, R92.H0_H0 ;  /* 0x2000005cff7d7230 */ /* 0x004fc40000004100 */
[----:B------:R-:W-:Y:S02]  /*0a80*/  HADD2.F32 R129, -RZ, R92.H1_H1 ;  /* 0x3000005cff817230 */ /* 0x000fe40000004100 */
[--C-:B------:R-:W-:Y:S01]  /*0a90*/  HADD2.F32 R133, -RZ, R93.reuse.H1_H1 ;  /* 0x3000005dff857230 */ /* 0x100fe20000004100 */
[C---:B------:R-:W-:Y:S01]  /*0aa0*/  FADD.FTZ R125, -R154.reuse, R125 ;  /* 0x0000007d9a7d7221 */ /* 0x040fe20000010100 */
[----:B------:R-:W-:Y:S01]  /*0ab0*/  HADD2.F32 R131, -RZ, R93.H0_H0 ;  /* 0x2000005dff837230 */ /* 0x000fe20000004100 */
[C---:B------:R-:W-:Y:S01]  /*0ac0*/  FADD.FTZ R129, -R154.reuse, R129 ;  /* 0x000000819a817221 */ /* 0x040fe20000010100 */
[----:B------:R-:W-:Y:S01]  /*0ad0*/  HADD2.F32 R135, -RZ, R94.H0_H0 ;  /* 0x2000005eff877230 */ /* 0x000fe20000004100 */
[----:B------:R-:W-:Y:S01]  /*0ae0*/  FADD.FTZ R133, -R154, R133 ;  /* 0x000000859a857221 */ /* 0x000fe20000010100 */
[----:B---3--:R-:W-:Y:S01]  /*0af0*/  HADD2.F32 R127, -RZ, R96.H0_H0 ;  /* 0x20000060ff7f7230 */ /* 0x008fe20000004100 */
[----:B------:R-:W-:Y:S01]  /*0b00*/  FMUL.FTZ R125, R112, R125 ;  /* 0x0000007d707d7220 */ /* 0x000fe20000410000 */
[----:B------:R-:W-:Y:S01]  /*0b10*/  HADD2.F32 R137, -RZ, R94.H1_H1 ;  /* 0x3000005eff897230 */ /* 0x000fe20000004100 */
[C---:B------:R-:W-:Y:S01]  /*0b20*/  FADD.FTZ R131, -R154.reuse, R131 ;  /* 0x000000839a837221 */ /* 0x040fe20000010100 */
[----:B------:R-:W-:Y:S01]  /*0b30*/  HADD2.F32 R96, -RZ, R96.H1_H1 ;  /* 0x30000060ff607230 */ /* 0x000fe20000004100 */
[----:B------:R-:W-:Y:S01]  /*0b40*/  FADD.FTZ R135, -R154, R135 ;  /* 0x000000879a877221 */ /* 0x000fe20000010100 */
[----:B------:R-:W-:Y:S01]  /*0b50*/  HADD2.F32 R94, -RZ, R97.H1_H1 ;  /* 0x30000061ff5e7230 */ /* 0x000fe20000004100 */
[----:B------:R-:W-:-:S02]  /*0b60*/  FMUL.FTZ R120, R112, R129 ;  /* 0x0000008170787220 */ /* 0x000fc40000410000 */
[----:B------:R-:W-:Y:S01]  /*0b70*/  FMUL.FTZ R126, R112, R133 ;  /* 0x00000085707e7220 */ /* 0x000fe20000410000 */
[----:B0-----:R-:W-:Y:S01]  /*0b80*/  HADD2.F32 R123, -RZ, R97.H0_H0 ;  /* 0x20000061ff7b7230 */ /* 0x001fe20000004100 */
[-C--:B------:R-:W-:Y:S01]  /*0b90*/  FMUL.FTZ R124, R102, R127.reuse ;  /* 0x0000007f667c7220 */ /* 0x080fe20000410000 */
[----:B------:R-:W-:Y:S01]  /*0ba0*/  HADD2.F32 R97, -RZ, R98.H0_H0 ;  /* 0x20000062ff617230 */ /* 0x000fe20000004100 */
[----:B------:R-:W-:Y:S02]  /*0bb0*/  FADD.FTZ R44, R44, R127 ;  /* 0x0000007f2c2c7221 */ /* 0x000fe40000010000 */
[----:B------:R-:W-:Y:S02]  /*0bc0*/  FFMA.FTZ R28, R125, R127, R28 ;  /* 0x0000007f7d1c7223 */ /* 0x000fe4000001001c */
[----:B------:R-:W-:Y:S02]  /*0bd0*/  FMUL.FTZ R127, R112, R131 ;  /* 0x00000083707f7220 */ /* 0x000fe40000410000 */
[----:B------:R-:W-:-:S02]  /*0be0*/  FADD.FTZ R45, R45, R96 ;  /* 0x000000602d2d7221 */ /* 0x000fc40000010000 */
[-C--:B------:R-:W-:Y:S02]  /*0bf0*/  FFMA.FTZ R29, R120, R96.reuse, R29 ;  /* 0x00000060781d7223 */ /* 0x080fe4000001001d */
[----:B------:R-:W-:Y:S02]  /*0c00*/  FMUL.FTZ R129, R101, R96 ;  /* 0x0000006065817220 */ /* 0x000fe40000410000 */
[----:B------:R-:W-:Y:S02]  /*0c10*/  FADD.FTZ R47, R47, R94 ;  /* 0x0000005e2f2f7221 */ /* 0x000fe40000010000 */
[----:B------:R-:W-:Y:S02]  /*0c20*/  FMUL.FTZ R131, R112, R135 ;  /* 0x0000008770837220 */ /* 0x000fe40000410000 */
[-C--:B------:R-:W-:Y:S02]  /*0c30*/  FFMA.FTZ R31, R126, R94.reuse, R31 ;  /* 0x0000005e7e1f7223 */ /* 0x080fe4000001001f */
[----:B------:R-:W-:-:S02]  /*0c40*/  FMUL.FTZ R133, R23, R94 ;  /* 0x0000005e17857220 */ /* 0x000fc40000410000 */
[----:B------:R-:W-:Y:S02]  /*0c50*/  FADD.FTZ R94, RZ, R124 ;  /* 0x0000007cff5e7221 */ /* 0x000fe40000010000 */
[----:B------:R-:W-:Y:S02]  /*0c60*/  FFMA.FTZ R96, R125, R124, RZ ;  /* 0x0000007c7d607223 */ /* 0x000fe400000100ff */
[----:B------:R-:W-:Y:S02]  /*0c70*/  FADD.FTZ R48, R48, R97 ;  /* 0x0000006130307221 */ /* 0x000fe40000010000 */
[-C--:B------:R-:W-:Y:S02]  /*0c80*/  FFMA.FTZ R32, R131, R97.reuse, R32 ;  /* 0x0000006183207223 */ /* 0x080fe40000010020 */
[----:B------:R-:W-:Y:S02]  /*0c90*/  FMUL.FTZ R130, R22, R97 ;  /* 0x0000006116827220 */ /* 0x000fe40000410000 */
[----:B------:R-:W-:-:S02]  /*0ca0*/  FMUL.FTZ R128, R100, R123 ;  /* 0x0000007b64807220 */ /* 0x000fc40000410000 */
[----:B------:R-:W-:Y:S02]  /*0cb0*/  FADD.FTZ R97, R94, R129 ;  /* 0x000000815e617221 */ /* 0x000fe40000010000 */
[----:B------:R-:W-:Y:S01]  /*0cc0*/  FFMA.FTZ R96, R120, R129, R96 ;  /* 0x0000008178607223 */ /* 0x000fe20000010060 */
[----:B------:R-:W-:Y:S01]  /*0cd0*/  HADD2.F32 R139, -RZ, R95.H0_H0 ;  /* 0x2000005fff8b7230 */ /* 0x000fe20000004100 */
[----:B------:R-:W-:Y:S01]  /*0ce0*/  FADD.FTZ R94, R97, R128 ;  /* 0x00000080615e7221 */ /* 0x000fe20000010000 */
[--C-:B------:R-:W-:Y:S01]  /*0cf0*/  HADD2.F32 R93, -RZ, R99.reuse.H0_H0 ;  /* 0x20000063ff5d7230 */ /* 0x100fe20000004100 */
[----:B------:R-:W-:Y:S01]  /*0d00*/  FFMA.FTZ R96, R127, R128, R96 ;  /* 0x000000807f607223 */ /* 0x000fe20000010060 */
[----:B------:R-:W-:Y:S01]  /*0d10*/  HADD2.F32 R92, -RZ, R99.H1_H1 ;  /* 0x30000063ff5c7230 */ /* 0x000fe20000004100 */
[C---:B------:R-:W-:Y:S01]  /*0d20*/  FADD.FTZ R99, -R154.reuse, R137 ;  /* 0x000000899a637221 */ /* 0x040fe20000010100 */
[----:B------:R-:W-:Y:S01]  /*0d30*/  HADD2.F32 R95, -RZ, R95.H1_H1 ;  /* 0x3000005fff5f7230 */ /* 0x000fe20000004100 */
[----:B------:R-:W-:Y:S01]  /*0d40*/  FADD.FTZ R137, -R154, R139 ;  /* 0x0000008b9a897221 */ /* 0x000fe20000010100 */
[----:B------:R-:W-:Y:S01]  /*0d50*/  HADD2.F32 R98, -RZ, R98.H1_H1 ;  /* 0x30000062ff627230 */ /* 0x000fe20000004100 */
        /* <DEDUP_REMOVED lines=25> */
.L_x_1357:
[----:B------:R-:W-:Y:S05]  /*0ef0*/  BSYNC B2 ;  /* 0x0000000000027941 */ /* 0x000fea0003800000 */
.L_x_1356:
        /* <DEDUP_REMOVED lines=12> */
[--C-:B--2---:R-:W-:Y:S02]  /*0fc0*/  HADD2.F32 R121, -RZ, R92.reuse.H1_H1 ;  /* 0x3000005cff797230 */ /* 0x104fe40000004100 */
[--C-:B------:R-:W-:Y:S02]  /*0fd0*/  HADD2.F32 R143, -RZ, R93.reuse.H0_H0 ;  /* 0x2000005dff8f7230 */ /* 0x100fe40000004100 */
[----:B------:R-:W-:Y:S02]  /*0fe0*/  HADD2.F32 R93, -RZ, R93.H1_H1 ;  /* 0x3000005dff5d7230 */ /* 0x000fe40000004100 */
[----:B------:R-:W-:Y:S02]  /*0ff0*/  HADD2.F32 R115, -RZ, R92.H0_H0 ;  /* 0x2000005cff737230 */ /* 0x000fe40000004100 */
[----:B------:R-:W-:Y:S01]  /*1000*/  HADD2.F32 R145, -RZ, R94.H0_H0 ;  /* 0x2000005eff917230 */ /* 0x000fe20000004100 */
[C---:B------:R-:W-:Y:S01]  /*1010*/  FADD.FTZ R141, -R154.reuse, R121 ;  /* 0x000000799a8d7221 */ /* 0x040fe20000010100 */
[----:B---3--:R-:W-:Y:S01]  /*1020*/  HADD2.F32 R123, -RZ, R96.H0_H0 ;  /* 0x20000060ff7b7230 */ /* 0x008fe20000004100 */
[----:B------:R-:W-:-:S02]  /*1030*/  FADD.FTZ R143, -R154, R143 ;  /* 0x0000008f9a8f7221 */ /* 0x000fc40000010100 */
[C---:B------:R-:W-:Y:S01]  /*1040*/  FADD.FTZ R147, -R154.reuse, R93 ;  /* 0x0000005d9a937221 */ /* 0x040fe20000010100 */
[----:B------:R-:W-:Y:S01]  /*1050*/  HADD2.F32 R151, -RZ, R94.H1_H1 ;  /* 0x3000005eff977230 */ /* 0x000fe20000004100 */
[C---:B------:R-:W-:Y:S02]  /*1060*/  FADD.FTZ R115, -R154.reuse, R115 ;  /* 0x000000739a737221 */ /* 0x040fe40000010100 */
[----:B------:R-:W-:Y:S01]  /*1070*/  FADD.FTZ R149, -R154, R145 ;  /* 0x000000919a957221 */ /* 0x000fe20000010100 */
[--C-:B------:R-:W-:Y:S01]  /*1080*/  HADD2.F32 R145, -RZ, R97.reuse.H0_H0 ;  /* 0x20000061ff917230 */ /* 0x100fe20000004100 */
[C---:B------:R-:W-:Y:S01]  /*1090*/  FMUL.FTZ R138, R112.reuse, R141 ;  /* 0x0000008d708a7220 */ /* 0x040fe20000410000 */
[----:B------:R-:W-:Y:S01]  /*10a0*/  HADD2.F32 R94, -RZ, R97.H1_H1 ;  /* 0x30000061ff5e7230 */ /* 0x000fe20000004100 */
[C---:B------:R-:W-:Y:S01]  /*10b0*/  FMUL.FTZ R141, R112.reuse, R143 ;  /* 0x0000008f708d7220 */ /* 0x040fe20000410000 */
[----:B------:R-:W-:Y:S01]  /*10c0*/  HADD2.F32 R96, -RZ, R96.H1_H1 ;  /* 0x30000060ff607230 */ /* 0x000fe20000004100 */
[----:B------:R-:W-:-:S02]  /*10d0*/  FMUL.FTZ R142, R112, R147 ;  /* 0x00000093708e7220 */ /* 0x000fc40000410000 */
[----:B------:R-:W-:Y:S02]  /*10e0*/  FMUL.FTZ R121, R112, R115 ;  /* 0x0000007370797220 */ /* 0x000fe40000410000 */
[----:B------:R-:W-:Y:S01]  /*10f0*/  FMUL.FTZ R140, R18, R123 ;  /* 0x0000007b128c7220 */ /* 0x000fe20000410000 */
[----:B------:R-:W-:Y:S01]  /*1100*/  HADD2.F32 R97, -RZ, R98.H0_H0 ;  /* 0x20000062ff617230 */ /* 0x000fe20000004100 */
[----:B------:R-:W-:Y:S02]  /*1110*/  FADD.FTZ R38, R38, R145 ;  /* 0x0000009126267221 */ /* 0x000fe40000010000 */
[-C--:B------:R-:W-:Y:S02]  /*1120*/  FFMA.FTZ R82, R141, R145.reuse, R82 ;  /* 0x000000918d527223 */ /* 0x080fe40000010052 */
        /* <DEDUP_REMOVED lines=12> */
[----:B------:R-:W-:Y:S01]  /*11f0*/  FFMA.FTZ R157, R138, R143, R157 ;  /* 0x0000008f8a9d7223 */ /* 0x000fe2000001009d */
[--C-:B------:R-:W-:Y:S02]  /*1200*/  HADD2.F32 R153, -RZ, R95.reuse.H0_H0 ;  /* 0x2000005fff997230 */ /* 0x100fe40000004100 */
[----:B------:R-:W-:Y:S01]  /*1210*/  HADD2.F32 R159, -RZ, R95.H1_H1 ;  /* 0x3000005fff9f7230 */ /* 0x000fe20000004100 */
[----:B------:R-:W-:-:S02]  /*1220*/  FADD.FTZ R95, -R154, R151 ;  /* 0x000000979a5f7221 */ /* 0x000fc40000010100 */
[----:B------:R-:W-:Y:S02]  /*1230*/  FADD.FTZ R94, R97, R144 ;  /* 0x00000090615e7221 */ /* 0x000fe40000010000 */
[----:B------:R-:W-:Y:S01]  /*1240*/  FFMA.FTZ R157, R141, R144, R157 ;  /* 0x000000908d9d7223 */ /* 0x000fe2000001009d */
[----:B------:R-:W-:Y:S01]  /*1250*/  HADD2.F32 R98, -RZ, R98.H1_H1 ;  /* 0x30000062ff627230 */ /* 0x000fe20000004100 */
[----:B------:R-:W-:Y:S02]  /*1260*/  FADD.FTZ R151, -R154, R153 ;  /* 0x000000999a977221 */ /* 0x000fe40000010100 */
[----:B------:R-:W-:Y:S02]  /*1270*/  FMUL.FTZ R148, R112, R95 ;  /* 0x0000005f70947220 */ /* 0x000fe40000410000 */
[----:B------:R-:W-:Y:S02]  /*1280*/  FADD.FTZ R95, R94, R145 ;  /* 0x000000915e5f7221 */ /* 0x000fe40000010000 */
[----:B------:R-:W-:Y:S01]  /*1290*/  FFMA.FTZ R157, R142, R145, R157 ;  /* 0x000000918e9d7223 */ /* 0x000fe2000001009d */
[----:B------:R-:W-:Y:S01]  /*12a0*/  HADD2.F32 R93, -RZ, R99.H0_H0 ;  /* 0x20000063ff5d7230 */ /* 0x000fe20000004100 */
        /* <DEDUP_REMOVED lines=8> */
[----:B------:R-:W-:Y:S02]  /*1330*/  FADD.FTZ R153, -R154, R159 ;  /* 0x0000009f9a997221 */ /* 0x000fe40000010100 */
        /* <DEDUP_REMOVED lines=16> */
.L_x_1355:
[----:B------:R-:W-:Y:S05]  /*1440*/  BSYNC B1 ;  /* 0x0000000000017941 */ /* 0x000fea0003800000 */
.L_x_1351:
[----:B------:R-:W-:Y:S05]  /*1450*/  BRA.DIV ~URZ, `(.L_x_1358) ;  /* 0x00002f727f007947 */ /* 0x000fea000b800000 */
[----:B------:R2:W3:Y:S02]  /*1460*/  SHFL.BFLY PT, R94, R155, 0x1, 0x1f ;  /* 0x0c201f009b5e7f89 */ /* 0x0004e400000e0000 */
.L_x_1455:
        /* <DEDUP_REMOVED lines=18> */
.L_x_1456:
[----:B------:R-:W-:Y:S01]  /*1590*/  ISETP.GE.AND P4, PT, R111, 0x1, PT ;  /* 0x000000016f00780c */ /* 0x000fe20003f86270 */
[----:B------:R-:W-:Y:S01]  /*15a0*/  HFMA2.MMA R96, -RZ, RZ, 0, 0 ;  /* 0x00000000ff607435 */ /* 0x000fe200000001ff */
[----:B---34-:R-:W-:Y:S01]  /*15b0*/  FADD.FTZ R97, R98, R97 ;  /* 0x0000006162617221 */ /* 0x018fe20000010000 */
[----:B------:R-:W-:Y:S01]  /*15c0*/  BSSY B1, `(.L_x_1360) ;  /* 0x0000113000017945 */ /* 0x000fe20003800000 */
[----:B-1----:R-:W-:Y:S02]  /*15d0*/  FADD.FTZ R92, R92, R99 ;  /* 0x000000635c5c7221 */ /* 0x002fe40000010000 */
[----:B------:R-:W-:Y:S02]  /*15e0*/  FMUL.FTZ R97, R97, c[0x0][0x1e0] ;  /* 0x0000780061617a20 */ /* 0x000fe40000410000 */
[----:B------:R-:W-:-:S05]  /*15f0*/  FMUL.FTZ R98, R92, c[0x0][0x1e0] ;  /* 0x000078005c627a20 */ /* 0x000fca0000410000 */
        /* <DEDUP_REMOVED lines=12> */
.L_x_1363:
[----:B------:R-:W-:Y:S05]  /*16c0*/  BSYNC B2 ;  /* 0x0000000000027941 */ /* 0x000fea0003800000 */
.L_x_1362:
        /* <DEDUP_REMOVED lines=10> */
.L_x_1365:
        /* <DEDUP_REMOVED lines=11> */
.L_x_1366:
[----:B------:R-:W-:Y:S05]  /*1820*/  BSYNC B2 ;  /* 0x0000000000027941 */ /* 0x000fea0003800000 */
.L_x_1364:
[----:B------:R-:W-:Y:S01]  /*1830*/  ISETP.NE.U32.AND P0, PT, RZ, c[0x0][0x258], PT ;  /* 0x00009600ff007a0c */ /* 0x000fe20003f05070 */
[----:B------:R-:W-:Y:S03]  /*1840*/  BSSY B2, `(.L_x_1367) ;  /* 0x000000f000027945 */ /* 0x000fe60003800000 */
[----:B------:R-:W-:-:S13]  /*1850*/  ISETP.NE.AND.EX P0, PT, RZ, c[0x0][0x25c], PT, P0 ;  /* 0x00009700ff007a0c */ /* 0x000fda0003f05300 */
[----:B------:R-:W-:Y:S01]  /*1860*/  @P0 F2FP.PACK_AB R92, RZ, R93 ;  /* 0x0000005dff5c023e */ /* 0x000fe200000000ff */
[----:B------:R-:W-:Y:S05]  /*1870*/  @!P4 BRA `(.L_x_1368) ;  /* 0x000000b00000c947 */ /* 0x000fea0003800000 */
[----:B-----5:R-:W-:Y:S01]  /*1880*/  LOP3.LUT P6, RZ, R116, 0xff, RZ, 0xc0, !PT ;  /* 0x000000ff74ff7812 */ /* 0x020fe200078cc0ff */
[----:B------:R-:W-:Y:S01]  /*1890*/  FMUL.FTZ R93, R93, c[0x0][0x1ec] ;  /* 0x00007b005d5d7a20 */ /* 0x000fe20000410000 */
[----:B------:R-:W-:-:S03]  /*18a0*/  MOV R95, RZ ;  /* 0x000000ff005f7202 */ /* 0x000fc60000000f00 */
[----:B------:R-:W-:Y:S01]  /*18b0*/  FMUL.FTZ R99, R93, c[0x0][0x1e8] ;  /* 0x00007a005d637a20 */ /* 0x000fe20000410000 */
[----:B------:R-:W-:-:S07]  /*18c0*/  HFMA2.MMA R93, -RZ, RZ, 0, 0 ;  /* 0x00000000ff5d7435 */ /* 0x000fce00000001ff */
[----:B------:R-:W-:Y:S01]  /*18d0*/  @P6 HADD2.F32 R94, -RZ, R88.H0_H0 ;  /* 0x20000058ff5e6230 */ /* 0x000fe20000004100 */
[----:B------:R-:W-:-:S04]  /*18e0*/  @P6 FMUL.FTZ R93, R9, R99 ;  /* 0x00000063095d6220 */ /* 0x000fc80000410000 */
[----:B------:R-:W-:Y:S01]  /*18f0*/  @P6 FMUL.FTZ R95, R99, R94 ;  /* 0x0000005e635f6220 */ /* 0x000fe20000410000 */
[----:B------:R-:W-:-:S03]  /*1900*/  F2FP.PACK_AB R93, RZ, R93 ;  /* 0x0000005dff5d723e */ /* 0x000fc600000000ff */
[----:B------:R-:W-:Y:S01]  /*1910*/  FADD.FTZ R56, R56, R95 ;  /* 0x0000005f38387221 */ /* 0x000fe20000010000 */
[----:B------:R-:W-:Y:S02]  /*1920*/  PRMT R76, R93, 0x7610, R76 ;  /* 0x000076105d4c7816 */ /* 0x000fe4000000004c */
.L_x_1368:
[----:B------:R-:W-:Y:S05]  /*1930*/  BSYNC B2 ;  /* 0x0000000000027941 */ /* 0x000fea0003800000 */
.L_x_1367:
[----:B------:R-:W-:Y:S01]  /*1940*/  BSSY B2, `(.L_x_1369) ;  /* 0x000000e000027945 */ /* 0x000fe20003800000 */
[----:B------:R-:W-:Y:S01]  /*1950*/  @P0 PRMT R40, R92, 0x7610, R40 ;  /* 0x000076105c280816 */ /* 0x000fe20000000028 */
[----:B------:R-:W-:Y:S05]  /*1960*/  @P3 BRA `(.L_x_1370) ;  /* 0x0000004000003947 */ /* 0x000fea0003800000 */
[----:B------:R-:W-:Y:S01]  /*1970*/  MOV R93, RZ ;  /* 0x000000ff005d7202 */ /* 0x000fe20000000f00 */
[----:B------:R-:W-:Y:S05]  /*1980*/  @!P5 BRA `(.L_x_1371) ;  /* 0x000000900000d947 */ /* 0x000fea0003800000 */
[----:B-----5:R-:W-:Y:S01]  /*1990*/  HADD2.F32 R93, -RZ, R72.H1_H1 ;  /* 0x30000048ff5d7230 */ /* 0x020fe20000004100 */
[----:B------:R-:W-:Y:S05]  /*19a0*/  BRA `(.L_x_1371) ;  /* 0x0000007000007947 */ /* 0x000fea0003800000 */
.L_x_1370:
[----:B------:R-:W-:-:S04]  /*19b0*/  ISETP.NE.AND P6, PT, R10, RZ, PT ;  /* 0x000000ff0a00720c */ /* 0x000fc80003fc5270 */
[----:B------:R-:W-:-:S05]  /*19c0*/  FSEL R93, R97, RZ, !P6 ;  /* 0x000000ff615d7208 */ /* 0x000fca0007000000 */
[----:B------:R-:W-:-:S04]  /*19d0*/  FFMA.FTZ R92, R120, R98, R93 ;  /* 0x00000062785c7223 */ /* 0x000fc8000001005d */
[----:B------:R-:W-:Y:S01]  /*19e0*/  FADD.FTZ R93, R129, -R92 ;  /* 0x8000005c815d7221 */ /* 0x000fe20000010000 */
[----:B-----5:R-:W-:-:S03]  /*19f0*/  @P5 HADD2.F32 R92, -RZ, R72.H1_H1 ;  /* 0x30000048ff5c5230 */ /* 0x020fc60000004100 */
[----:B------:R-:W-:-:S04]  /*1a00*/  FMUL.FTZ R93, R112, R93 ;  /* 0x0000005d705d7220 */ /* 0x000fc80000410000 */
[----:B------:R-:W-:Y:S02]  /*1a10*/  @P5 FADD.FTZ R93, R93, R92 ;  /* 0x0000005c5d5d5221 */ /* 0x000fe40000010000 */
.L_x_1371:
[----:B------:R-:W-:Y:S05]  /*1a20*/  BSYNC B2 ;  /* 0x0000000000027941 */ /* 0x000fea0003800000 */
.L_x_1369:
[----:B------:R-:W-:Y:S01]  /*1a30*/  BSSY B2, `(.L_x_1372) ;  /* 0x000000e000027945 */ /* 0x000fe20003800000 */
[----:B------:R-:W-:Y:S01]  /*1a40*/  @P0 F2FP.PACK_AB R92, RZ, R93 ;  /* 0x0000005dff5c023e */ /* 0x000fe200000000ff */
[----:B------:R-:W-:Y:S05]  /*1a50*/  @!P4 BRA `(.L_x_1373) ;  /* 0x000000b00000c947 */ /* 0x000fea0003800000 */
[----:B-----5:R-:W-:Y:S01]  /*1a60*/  LOP3.LUT P6, RZ, R116, 0xff00, RZ, 0xc0, !PT ;  /* 0x0000ff0074ff7812 */ /* 0x020fe200078cc0ff */
[----:B------:R-:W-:Y:S01]  /*1a70*/  FMUL.FTZ R93, R93, c[0x0][0x1ec] ;  /* 0x00007b005d5d7a20 */ /* 0x000fe20000410000 */
[----:B------:R-:W-:-:S03]  /*1a80*/  HFMA2.MMA R94, -RZ, RZ, 0, 0 ;  /* 0x00000000ff5e7435 */ /* 0x000fc600000001ff */
[----:B------:R-:W-:Y:S01]  /*1a90*/  FMUL.FTZ R99, R93, c[0x0][0x1e8] ;  /* 0x00007a005d637a20 */ /* 0x000fe20000410000 */
[----:B------:R-:W-:-:S07]  /*1aa0*/  MOV R93, RZ ;  /* 0x000000ff005d7202 */ /* 0x000fce0000000f00 */
[----:B------:R-:W-:Y:S01]  /*1ab0*/  @P6 HADD2.F32 R95, -RZ, R88.H1_H1 ;  /* 0x30000058ff5f6230 */ /* 0x000fe20000004100 */
[----:B------:R-:W-:-:S04]  /*1ac0*/  @P6 FMUL.FTZ R93, R8, R99 ;  /* 0x00000063085d6220 */ /* 0x000fc80000410000 */
[----:B------:R-:W-:Y:S01]  /*1ad0*/  @P6 FMUL.FTZ R94, R99, R95 ;  /* 0x0000005f635e6220 */ /* 0x000fe20000410000 */
[----:B------:R-:W-:-:S03]  /*1ae0*/  F2FP.PACK_AB R93, RZ, R93 ;  /* 0x0000005dff5d723e */ /* 0x000fc600000000ff */
[----:B------:R-:W-:Y:S01]  /*1af0*/  FADD.FTZ R57, R57, R94 ;  /* 0x0000005e39397221 */ /* 0x000fe20000010000 */
[----:B------:R-:W-:Y:S02]  /*1b00*/  PRMT R76, R76, 0x5410, R93 ;  /* 0x000054104c4c7816 */ /* 0x000fe4000000005d */
.L_x_1373:
[----:B------:R-:W-:Y:S05]  /*1b10*/  BSYNC B2 ;  /* 0x0000000000027941 */ /* 0x000fea0003800000 */
.L_x_1372:
[----:B------:R-:W-:Y:S01]  /*1b20*/  BSSY B2, `(.L_x_1374) ;  /* 0x000000e000027945 */ /* 0x000fe20003800000 */
[----:B------:R-:W-:Y:S01]  /*1b30*/  @P0 PRMT R40, R40, 0x5410, R92 ;  /* 0x0000541028280816 */ /* 0x000fe2000000005c */
[----:B------:R-:W-:Y:S05]  /*1b40*/  @P3 BRA `(.L_x_1375) ;  /* 0x0000004000003947 */ /* 0x000fea0003800000 */
[----:B------:R-:W-:Y:S01]  /*1b50*/  HFMA2.MMA R93, -RZ, RZ, 0, 0 ;  /* 0x00000000ff5d7435 */ /* 0x000fe200000001ff */
[----:B------:R-:W-:Y:S05]  /*1b60*/  @!P5 BRA `(.L_x_1376) ;  /* 0x000000900000d947 */ /* 0x000fea0003800000 */
[----:B-----5:R-:W-:Y:S01]  /*1b70*/  HADD2.F32 R93, -RZ, R73.H0_H0 ;  /* 0x20000049ff5d7230 */ /* 0x020fe20000004100 */
[----:B------:R-:W-:Y:S05]  /*1b80*/  BRA `(.L_x_1376) ;  /* 0x0000007000007947 */ /* 0x000fea0003800000 */
.L_x_1375:
[----:B------:R-:W-:Y:S01]  /*1b90*/  ISETP.NE.AND P6, PT, R10, RZ, PT ;  /* 0x000000ff0a00720c */ /* 0x000fe20003fc5270 */
[----:B-----5:R-:W-:-:S03]  /*1ba0*/  @P5 HADD2.F32 R92, -RZ, R73.H0_H0 ;  /* 0x20000049ff5c5230 */ /* 0x020fc60000004100 */
[----:B------:R-:W-:-:S05]  /*1bb0*/  FSEL R93, R97, RZ, !P6 ;  /* 0x000000ff615d7208 */ /* 0x000fca0007000000 */
[----:B------:R-:W-:-:S04]  /*1bc0*/  FFMA.FTZ R93, R127, R98, R93 ;  /* 0x000000627f5d7223 */ /* 0x000fc8000001005d */
[----:B------:R-:W-:-:S04]  /*1bd0*/  FADD.FTZ R93, R128, -R93 ;  /* 0x8000005d805d7221 */ /* 0x000fc80000010000 */
[----:B------:R-:W-:-:S04]  /*1be0*/  FMUL.FTZ R93, R112, R93 ;  /* 0x0000005d705d7220 */ /* 0x000fc80000410000 */
[----:B------:R-:W-:Y:S02]  /*1bf0*/  @P5 FADD.FTZ R93, R93, R92 ;  /* 0x0000005c5d5d5221 */ /* 0x000fe40000010000 */
.L_x_1376:
[----:B------:R-:W-:Y:S05]  /*1c00*/  BSYNC B2 ;  /* 0x0000000000027941 */ /* 0x000fea0003800000 */
.L_x_1374:
[----:B------:R-:W-:Y:S01]  /*1c10*/  BSSY B2, `(.L_x_1377) ;  /* 0x000000e000027945 */ /* 0x000fe20003800000 */
        /* <DEDUP_REMOVED lines=13> */
.L_x_1378:
[----:B------:R-:W-:Y:S05]  /*1cf0*/  BSYNC B2 ;  /* 0x0000000000027941 */ /* 0x000fea0003800000 */
.L_x_1377:
[----:B------:R-:W-:Y:S01]  /*1d00*/  BSSY B2, `(.L_x_1379) ;  /* 0x000000e000027945 */ /* 0x000fe20003800000 */
[----:B------:R-:W-:Y:S01]  /*1d10*/  @P0 PRMT R41, R92, 0x7610, R41 ;  /* 0x000076105c290816 */ /* 0x000fe20000000029 */
[----:B------:R-:W-:Y:S05]  /*1d20*/  @P3 BRA `(.L_x_1380) ;  /* 0x0000004000003947 */ /* 0x000fea0003800000 */
[----:B------:R-:W-:Y:S01]  /*1d30*/  MOV R93, RZ ;  /* 0x000000ff005d7202 */ /* 0x000fe20000000f00 */
[----:B------:R-:W-:Y:S05]  /*1d40*/  @!P5 BRA `(.L_x_1381) ;  /* 0x000000900000d947 */ /* 0x000fea0003800000 */
[----:B-----5:R-:W-:Y:S01]  /*1d50*/  HADD2.F32 R93, -RZ, R73.H1_H1 ;  /* 0x30000049ff5d7230 */ /* 0x020fe20000004100 */
[----:B------:R-:W-:Y:S05]  /*1d60*/  BRA `(.L_x_1381) ;  /* 0x0000007000007947 */ /* 0x000fea0003800000 */
.L_x_1380:
[----:B------:R-:W-:-:S04]  /*1d70*/  ISETP.NE.AND P6, PT, R10, RZ, PT ;  /* 0x000000ff0a00720c */ /* 0x000fc80003fc5270 */
[----:B------:R-:W-:-:S05]  /*1d80*/  FSEL R93, R97, RZ, !P6 ;  /* 0x000000ff615d7208 */ /* 0x000fca0007000000 */
[----:B------:R-:W-:-:S04]  /*1d90*/  FFMA.FTZ R92, R126, R98, R93 ;  /* 0x000000627e5c7223 */ /* 0x000fc8000001005d */
[----:B------:R-:W-:Y:S01]  /*1da0*/  FADD.FTZ R93, R133, -R92 ;  /* 0x8000005c855d7221 */ /* 0x000fe20000010000 */
[----:B-----5:R-:W-:-:S03]  /*1db0*/  @P5 HADD2.F32 R92, -RZ, R73.H1_H1 ;  /* 0x30000049ff5c5230 */ /* 0x020fc60000004100 */
[----:B------:R-:W-:-:S04]  /*1dc0*/  FMUL.FTZ R93, R112, R93 ;  /* 0x0000005d705d7220 */ /* 0x000fc80000410000 */
[----:B------:R-:W-:Y:S02]  /*1dd0*/  @P5 FADD.FTZ R93, R93, R92 ;  /* 0x0000005c5d5d5221 */ /* 0x000fe40000010000 */
.L_x_1381:
[----:B------:R-:W-:Y:S05]  /*1de0*/  BSYNC B2 ;  /* 0x0000000000027941 */ /* 0x000fea0003800000 */
.L_x_1379:
        /* <DEDUP_REMOVED lines=14> */
.L_x_1383:
[----:B------:R-:W-:Y:S05]  /*1ed0*/  BSYNC B2 ;  /* 0x0000000000027941 */ /* 0x000fea0003800000 */
.L_x_1382:
[----:B------:R-:W-:Y:S01]  /*1ee0*/  BSSY B2, `(.L_x_1384) ;  /* 0x000000e000027945 */ /* 0x000fe20003800000 */
[----:B------:R-:W-:Y:S01]  /*1ef0*/  @P0 PRMT R41, R41, 0x5410, R92 ;  /* 0x0000541029290816 */ /* 0x000fe2000000005c */
[----:B------:R-:W-:Y:S05]  /*1f00*/  @P3 BRA `(.L_x_1385) ;  /* 0x0000004000003947 */ /* 0x000fea0003800000 */
[----:B------:R-:W-:Y:S01]  /*1f10*/  HFMA2.MMA R93, -RZ, RZ, 0, 0 ;  /* 0x00000000ff5d7435 */ /* 0x000fe200000001ff */
[----:B------:R-:W-:Y:S05]  /*1f20*/  @!P5 BRA `(.L_x_1386) ;  /* 0x000000900000d947 */ /* 0x000fea0003800000 */
[----:B-----5:R-:W-:Y:S01]  /*1f30*/  HADD2.F32 R93, -RZ, R74.H0_H0 ;  /* 0x2000004aff5d7230 */ /* 0x020fe20000004100 */
[----:B------:R-:W-:Y:S05]  /*1f40*/  BRA `(.L_x_1386) ;  /* 0x0000007000007947 */ /* 0x000fea0003800000 */
.L_x_1385:
[----:B------:R-:W-:Y:S01]  /*1f50*/  ISETP.NE.AND P6, PT, R10, RZ, PT ;  /* 0x000000ff0a00720c */ /* 0x000fe20003fc5270 */
[----:B-----5:R-:W-:-:S03]  /*1f60*/  @P5 HADD2.F32 R92, -RZ, R74.H0_H0 ;  /* 0x2000004aff5c5230 */ /* 0x020fc60000004100 */
[----:B------:R-:W-:-:S05]  /*1f70*/  FSEL R93, R97, RZ, !P6 ;  /* 0x000000ff615d7208 */ /* 0x000fca0007000000 */
[----:B------:R-:W-:-:S04]  /*1f80*/  FFMA.FTZ R93, R131, R98, R93 ;  /* 0x00000062835d7223 */ /* 0x000fc8000001005d */
[----:B------:R-:W-:-:S04]  /*1f90*/  FADD.FTZ R93, R130, -R93 ;  /* 0x8000005d825d7221 */ /* 0x000fc80000010000 */
[----:B------:R-:W-:-:S04]  /*1fa0*/  FMUL.FTZ R93, R112, R93 ;  /* 0x0000005d705d7220 */ /* 0x000fc80000410000 */
[----:B------:R-:W-:Y:S02]  /*1fb0*/  @P5 FADD.FTZ R93, R93, R92 ;  /* 0x0000005c5d5d5221 */ /* 0x000fe40000010000 */
.L_x_1386:
[----:B------:R-:W-:Y:S05]  /*1fc0*/  BSYNC B2 ;  /* 0x0000000000027941 */ /* 0x000fea0003800000 */
.L_x_1384:
        /* <DEDUP_REMOVED lines=14> */
.L_x_1388:
[----:B------:R-:W-:Y:S05]  /*20b0*/  BSYNC B2 ;  /* 0x0000000000027941 */ /* 0x000fea0003800000 */
.L_x_1387:
[----:B------:R-:W-:Y:S01]  /*20c0*/  BSSY B2, `(.L_x_1389) ;  /* 0x000000e000027945 */ /* 0x000fe20003800000 */
[----:B------:R-:W-:Y:S01]  /*20d0*/  @P0 PRMT R42, R92, 0x7610, R42 ;  /* 0x000076105c2a0816 */ /* 0x000fe2000000002a */
[----:B------:R-:W-:Y:S05]  /*20e0*/  @P3 BRA `(.L_x_1390) ;  /* 0x0000004000003947 */ /* 0x000fea0003800000 */
[----:B------:R-:W-:Y:S01]  /*20f0*/  MOV R93, RZ ;  /* 0x000000ff005d7202 */ /* 0x000fe20000000f00 */
[----:B------:R-:W-:Y:S05]  /*2100*/  @!P5 BRA `(.L_x_1391) ;  /* 0x000000900000d947 */ /* 0x000fea0003800000 */
[----:B-----5:R-:W-:Y:S01]  /*2110*/  HADD2.F32 R93, -RZ, R74.H1_H1 ;  /* 0x3000004aff5d7230 */ /* 0x020fe20000004100 */
[----:B------:R-:W-:Y:S05]  /*2120*/  BRA `(.L_x_1391) ;  /* 0x0000007000007947 */ /* 0x000fea0003800000 */
.L_x_1390:
[----:B------:R-:W-:-:S04]  /*2130*/  ISETP.NE.AND P6, PT, R10, RZ, PT ;  /* 0x000000ff0a00720c */ /* 0x000fc80003fc5270 */
[----:B------:R-:W-:-:S05]  /*2140*/  FSEL R93, R97, RZ, !P6 ;  /* 0x000000ff615d7208 */ /* 0x000fca0007000000 */
[----:B------:R-:W-:-:S04]  /*2150*/  FFMA.FTZ R92, R132, R98, R93 ;  /* 0x00000062845c7223 */ /* 0x000fc8000001005d */
[----:B------:R-:W-:Y:S01]  /*2160*/  FADD.FTZ R93, R135, -R92 ;  /* 0x8000005c875d7221 */ /* 0x000fe20000010000 */
[----:B-----5:R-:W-:-:S03]  /*2170*/  @P5 HADD2.F32 R92, -RZ, R74.H1_H1 ;  /* 0x3000004aff5c5230 */ /* 0x020fc60000004100 */
[----:B------:R-:W-:-:S04]  /*2180*/  FMUL.FTZ R93, R112, R93 ;  /* 0x0000005d705d7220 */ /* 0x000fc80000410000 */
[----:B------:R-:W-:Y:S02]  /*2190*/  @P5 FADD.FTZ R93, R93, R92 ;  /* 0x0000005c5d5d5221 */ /* 0x000fe40000010000 */
.L_x_1391:
[----:B------:R-:W-:Y:S05]  /*21a0*/  BSYNC B2 ;  /* 0x0000000000027941 */ /* 0x000fea0003800000 */
.L_x_1389:
        /* <DEDUP_REMOVED lines=14> */
.L_x_1393:
[----:B------:R-:W-:Y:S05]  /*2290*/  BSYNC B2 ;  /* 0x0000000000027941 */ /* 0x000fea0003800000 */
.L_x_1392:
[----:B------:R-:W-:Y:S01]  /*22a0*/  BSSY B2, `(.L_x_1394) ;  /* 0x000000e000027945 */ /* 0x000fe20003800000 */
[----:B------:R-:W-:Y:S01]  /*22b0*/  @P0 PRMT R42, R42, 0x5410, R92 ;  /* 0x000054102a2a0816 */ /* 0x000fe2000000005c */
[----:B------:R-:W-:Y:S05]  /*22c0*/  @P3 BRA `(.L_x_1395) ;  /* 0x0000004000003947 */ /* 0x000fea0003800000 */
[----:B------:R-:W-:Y:S01]  /*22d0*/  HFMA2.MMA R93, -RZ, RZ, 0, 0 ;  /* 0x00000000ff5d7435 */ /* 0x000fe200000001ff */
[----:B------:R-:W-:Y:S05]  /*22e0*/  @!P5 BRA `(.L_x_1396) ;  /* 0x000000900000d947 */ /* 0x000fea0003800000 */
[----:B-----5:R-:W-:Y:S01]  /*22f0*/  HADD2.F32 R93, -RZ, R75.H0_H0 ;  /* 0x2000004bff5d7230 */ /* 0x020fe20000004100 */
[----:B------:R-:W-:Y:S05]  /*2300*/  BRA `(.L_x_1396) ;  /* 0x0000007000007947 */ /* 0x000fea0003800000 */
.L_x_1395:
[----:B------:R-:W-:Y:S01]  /*2310*/  ISETP.NE.AND P6, PT, R10, RZ, PT ;  /* 0x000000ff0a00720c */ /* 0x000fe20003fc5270 */
[----:B-----5:R-:W-:-:S03]  /*2320*/  @P5 HADD2.F32 R92, -RZ, R75.H0_H0 ;  /* 0x2000004bff5c5230 */ /* 0x020fc60000004100 */
[----:B------:R-:W-:-:S05]  /*2330*/  FSEL R93, R97, RZ, !P6 ;  /* 0x000000ff615d7208 */ /* 0x000fca0007000000 */
[----:B------:R-:W-:-:S04]  /*2340*/  FFMA.FTZ R93, R137, R98, R93 ;  /* 0x00000062895d7223 */ /* 0x000fc8000001005d */
[----:B------:R-:W-:-:S04]  /*2350*/  FADD.FTZ R93, R134, -R93 ;  /* 0x8000005d865d7221 */ /* 0x000fc80000010000 */
[----:B------:R-:W-:-:S04]  /*2360*/  FMUL.FTZ R93, R112, R93 ;  /* 0x0000005d705d7220 */ /* 0x000fc80000410000 */
[----:B------:R-:W-:Y:S02]  /*2370*/  @P5 FADD.FTZ R93, R93, R92 ;  /* 0x0000005c5d5d5221 */ /* 0x000fe40000010000 */
.L_x_1396:
[----:B------:R-:W-:Y:S05]  /*2380*/  BSYNC B2 ;  /* 0x0000000000027941 */ /* 0x000fea0003800000 */
.L_x_1394:
        /* <DEDUP_REMOVED lines=14> */
.L_x_1398:
[----:B------:R-:W-:Y:S05]  /*2470*/  BSYNC B2 ;  /* 0x0000000000027941 */ /* 0x000fea0003800000 */
.L_x_1397:
[----:B------:R-:W-:Y:S01]  /*2480*/  BSSY B2, `(.L_x_1399) ;  /* 0x000000e000027945 */ /* 0x000fe20003800000 */
[----:B------:R-:W-:Y:S01]  /*2490*/  @P0 PRMT R43, R92, 0x7610, R43 ;  /* 0x000076105c2b0816 */ /* 0x000fe2000000002b */
[----:B------:R-:W-:Y:S05]  /*24a0*/  @P3 BRA `(.L_x_1400) ;  /* 0x0000004000003947 */ /* 0x000fea0003800000 */
[----:B------:R-:W-:Y:S01]  /*24b0*/  MOV R99, RZ ;  /* 0x000000ff00637202 */ /* 0x000fe20000000f00 */
[----:B------:R-:W-:Y:S05]  /*24c0*/  @!P5 BRA `(.L_x_1401) ;  /* 0x000000900000d947 */ /* 0x000fea0003800000 */
[----:B-----5:R-:W-:Y:S01]  /*24d0*/  HADD2.F32 R99, -RZ, R75.H1_H1 ;  /* 0x3000004bff637230 */ /* 0x020fe20000004100 */
[----:B------:R-:W-:Y:S05]  /*24e0*/  BRA `(.L_x_1401) ;  /* 0x0000007000007947 */ /* 0x000fea0003800000 */
.L_x_1400:
[----:B------:R-:W-:-:S04]  /*24f0*/  ISETP.NE.AND P6, PT, R10, RZ, PT ;  /* 0x000000ff0a00720c */ /* 0x000fc80003fc5270 */
[----:B------:R-:W-:-:S05]  /*2500*/  FSEL R93, R97, RZ, !P6 ;  /* 0x000000ff615d7208 */ /* 0x000fca0007000000 */
[----:B------:R-:W-:-:S04]  /*2510*/  FFMA.FTZ R92, R136, R98, R93 ;  /* 0x00000062885c7223 */ /* 0x000fc8000001005d */
[----:B------:R-:W-:Y:S01]  /*2520*/  FADD.FTZ R93, R139, -R92 ;  /* 0x8000005c8b5d7221 */ /* 0x000fe20000010000 */
[----:B-----5:R-:W-:-:S03]  /*2530*/  @P5 HADD2.F32 R92, -RZ, R75.H1_H1 ;  /* 0x3000004bff5c5230 */ /* 0x020fc60000004100 */
[----:B------:R-:W-:-:S04]  /*2540*/  FMUL.FTZ R99, R112, R93 ;  /* 0x0000005d70637220 */ /* 0x000fc80000410000 */
[----:B------:R-:W-:Y:S02]  /*2550*/  @P5 FADD.FTZ R99, R99, R92 ;  /* 0x0000005c63635221 */ /* 0x000fe40000010000 */
.L_x_1401:
[----:B------:R-:W-:Y:S05]  /*2560*/  BSYNC B2 ;  /* 0x0000000000027941 */ /* 0x000fea0003800000 */
.L_x_1399:
[----:B------:R-:W-:Y:S01]  /*2570*/  @P0 MOV R95, 0x10 ;  /* 0x00000010005f0802 */ /* 0x000fe20000000f00 */
[----:B------:R-:W-:Y:S01]  /*2580*/  BSSY B2, `(.L_x_1402) ;  /* 0x0000013000027945 */ /* 0x000fe20003800000 */
[----:B------:R-:W-:Y:S02]  /*2590*/  @P0 F2FP.PACK_AB R92, RZ, R99 ;  /* 0x00000063ff5c023e */ /* 0x000fe400000000ff */
        /* <DEDUP_REMOVED lines=9> */
[----:B-1----:R-:W-:Y:S02]  /*2630*/  MOV R94, RZ ;  /* 0x000000ff005e7202 */ /* 0x002fe40000000f00 */
[----:B------:R-:W-:-:S08]  /*2640*/  FMUL.FTZ R99, R99, c[0x0][0x1e8] ;  /* 0x00007a0063637a20 */ /* 0x000fd00000410000 */
[----:B------:R-:W-:Y:S01]  /*2650*/  @P0 HADD2.F32 R95, -RZ, R91.H1_H1 ;  /* 0x3000005bff5f0230 */ /* 0x000fe20000004100 */
[----:B------:R-:W-:-:S04]  /*2660*/  @P0 FMUL.FTZ R94, R2, R99 ;  /* 0x00000063025e0220 */ /* 0x000fc80000410000 */
[----:B------:R-:W-:Y:S01]  /*2670*/  @P0 FMUL.FTZ R122, R99, R95 ;  /* 0x0000005f637a0220 */ /* 0x000fe20000410000 */
[----:B------:R-:W-:-:S03]  /*2680*/  F2FP.PACK_AB R94, RZ, R94 ;  /* 0x0000005eff5e723e */ /* 0x000fc600000000ff */
[----:B------:R-:W-:Y:S01]  /*2690*/  FADD.FTZ R63, R63, R122 ;  /* 0x0000007a3f3f7221 */ /* 0x000fe20000010000 */
[----:B------:R-:W-:Y:S02]  /*26a0*/  PRMT R79, R79, 0x5410, R94 ;  /* 0x000054104f4f7816 */ /* 0x000fe4000000005e */
.L_x_1403:
[----:B------:R-:W-:Y:S05]  /*26b0*/  BSYNC B2 ;  /* 0x0000000000027941 */ /* 0x000fea0003800000 */
.L_x_1402:
[----:B------:R3:W-:Y:S01]  /*26c0*/  @P4 STG.E.128 [R92.64], R76 ;  /* 0x0000004c5c004986 */ /* 0x0007e2000c101d04 */
[----:B------:R-:W-:Y:S02]  /*26d0*/  IADD3 R114, R114, 0x20, RZ ;  /* 0x0000002072727810 */ /* 0x000fe40007ffe0ff */
[----:B------:R-:W-:Y:S02]  /*26e0*/  IADD3 R96, R96, 0x20, RZ ;  /* 0x0000002060607810 */ /* 0x000fe40007ffe0ff */
.L_x_1361:
[----:B------:R-:W-:Y:S05]  /*26f0*/  BSYNC B1 ;  /* 0x0000000000017941 */ /* 0x000fea0003800000 */
.L_x_1360:
[----:B------:R-:W-:Y:S01]  /*2700*/  BSSY B1, `(.L_x_1404) ;  /* 0x0000104000017945 */ /* 0x000fe20003800000 */
[----:B------:R-:W-:Y:S05]  /*2710*/  @!P2 BRA `(.L_x_1405) ;  /* 0x000010200000a947 */ /* 0x000fea0003800000 */
[----:B------:R-:W-:Y:S01]  /*2720*/  BSSY B2, `(.L_x_1406) ;  /* 0x0000005000027945 */ /* 0x000fe20003800000 */
[----:B------:R-:W-:Y:S05]  /*2730*/  @!P4 BRA `(.L_x_1407) ;  /* 0x000000300000c947 */ /* 0x000fea0003800000 */
[----:B-----5:R-:W-:-:S10]  /*2740*/  HFMA2.MMA R89, -RZ, RZ, 0, 9.5367431640625e-07 ;  /* 0x00000010ff597435 */ /* 0x020fd400000001ff */
[----:B------:R-:W-:-:S06]  /*2750*/  IMAD.WIDE.U32 R88, R96, R89, c[0x0][0x170] ;  /* 0x00005c0060587625 */ /* 0x000fcc00078e0059 */
[----:B------:R-:W5:Y:S02]  /*2760*/  LDG.E.128 R88, [R88.64] ;  /* 0x0000000458587981 */ /* 0x000f64000c1e1d00 */
.L_x_1407:
[----:B------:R-:W-:Y:S05]  /*2770*/  BSYNC B2 ;  /* 0x0000000000027941 */ /* 0x000fea0003800000 */
.L_x_1406:
[----:B------:R-:W-:Y:S01]  /*2780*/  BSSY B2, `(.L_x_1408) ;  /* 0x0000015000027945 */ /* 0x000fe20003800000 */
[----:B------:R-:W-:Y:S05]  /*2790*/  @P3 BRA `(.L_x_1409) ;  /* 0x0000008000003947 */ /* 0x000fea0003800000 */
[----:B------:R-:W-:Y:S01]  /*27a0*/  ULDC.64 UR6, c[0x0][0x218] ;  /* 0x0000860000067ab9 */ /* 0x000fe20000000a00 */
[----:B---3--:R-:W-:Y:S01]  /*27b0*/  MOV R93, RZ ;  /* 0x000000ff005d7202 */ /* 0x008fe20000000f00 */
[----:B------:R-:W-:-:S04]  /*27c0*/  UISETP.NE.U32.AND UP0, UPT, URZ, UR6, UPT ;  /* 0x000000063f00728c */ /* 0x000fc8000bf05070 */
[----:B------:R-:W-:-:S06]  /*27d0*/  UISETP.NE.AND.EX UP0, UPT, URZ, UR7, UPT, UP0 ;  /* 0x000000073f00728c */ /* 0x000fcc000bf05300 */
[----:B------:R-:W-:-:S13]  /*27e0*/  PLOP3.LUT P5, PT, PT, PT, UP0, 0x80, 0x0 ;  /* 0x000000000000781c */ /* 0x000fda0003faf008 */
[----:B------:R-:W-:Y:S05]  /*27f0*/  @!P5 BRA `(.L_x_1410) ;  /* 0x000000d00000d947 */ /* 0x000fea0003800000 */
[----:B-----5:R-:W-:Y:S01]  /*2800*/  HADD2.F32 R93, -RZ, R24.H0_H0 ;  /* 0x20000018ff5d7230 */ /* 0x020fe20000004100 */
[----:B------:R-:W-:Y:S05]  /*2810*/  BRA `(.L_x_1410) ;  /* 0x000000b000007947 */ /* 0x000fea0003800000 */
.L_x_1409:
        /* <DEDUP_REMOVED lines=9> */
[----:B-----5:R-:W-:-:S05]  /*28b0*/  @P5 HADD2.F32 R92, -RZ, R24.H0_H0 ;  /* 0x20000018ff5c5230 */ /* 0x020fca0000004100 */
[----:B------:R-:W-:Y:S02]  /*28c0*/  @P5 FADD.FTZ R93, R93, R92 ;  /* 0x0000005c5d5d5221 */ /* 0x000fe40000010000 */
.L_x_1410:
[----:B------:R-:W-:Y:S05]  /*28d0*/  BSYNC B2 ;  /* 0x0000000000027941 */ /* 0x000fea0003800000 */
.L_x_1408:
[----:B------:R-:W-:Y:S01]  /*28e0*/  ISETP.NE.U32.AND P0, PT, RZ, c[0x0][0x258], PT ;  /* 0x00009600ff007a0c */ /* 0x000fe20003f05070 */
[----:B------:R-:W-:Y:S03]  /*28f0*/  BSSY B2, `(.L_x_1411) ;  /* 0x000000e000027945 */ /* 0x000fe60003800000 */
[----:B------:R-:W-:-:S13]  /*2900*/  ISETP.NE.AND.EX P0, PT, RZ, c[0x0][0x25c], PT, P0 ;  /* 0x00009700ff007a0c */ /* 0x000fda0003f05300 */
[----:B------:R-:W-:Y:S01]  /*2910*/  @P0 F2FP.PACK_AB R92, RZ, R93 ;  /* 0x0000005dff5c023e */ /* 0x000fe200000000ff */
[----:B------:R-:W-:Y:S05]  /*2920*/  @!P4 BRA `(.L_x_1412) ;  /* 0x000000a00000c947 */ /* 0x000fea0003800000 */
[----:B-----5:R-:W-:Y:S01]  /*2930*/  LOP3.LUT P6, RZ, R118, 0xff, RZ, 0xc0, !PT ;  /* 0x000000ff76ff7812 */ /* 0x020fe200078cc0ff */
[----:B------:R-:W-:Y:S01]  /*2940*/  FMUL.FTZ R93, R93, c[0x0][0x1ec] ;  /* 0x00007b005d5d7a20 */ /* 0x000fe20000410000 */
[----:B-1----:R-:W-:-:S03]  /*2950*/  CS2R R94, SRZ ;  /* 0x00000000005e7805 */ /* 0x002fc6000001ff00 */
[----:B------:R-:W-:-:S08]  /*2960*/  FMUL.FTZ R93, R93, c[0x0][0x1e8] ;  /* 0x00007a005d5d7a20 */ /* 0x000fd00000410000 */
[----:B0-----:R-:W-:Y:S01]  /*2970*/  @P6 HADD2.F32 R122, -RZ, R88.H0_H0 ;  /* 0x20000058ff7a6230 */ /* 0x001fe20000004100 */
[----:B------:R-:W-:-:S04]  /*2980*/  @P6 FMUL.FTZ R94, R0, R93 ;  /* 0x0000005d005e6220 */ /* 0x000fc80000410000 */
[----:B------:R-:W-:Y:S01]  /*2990*/  @P6 FMUL.FTZ R95, R122, R93 ;  /* 0x0000005d7a5f6220 */ /* 0x000fe20000410000 */
[----:B------:R-:W-:-:S03]  /*29a0*/  F2FP.PACK_AB R94, RZ, R94 ;  /* 0x0000005eff5e723e */ /* 0x000fc600000000ff */
[----:B------:R-:W-:Y:S01]  /*29b0*/  FADD.FTZ R64, R64, R95 ;  /* 0x0000005f40407221 */ /* 0x000fe20000010000 */
[----:B------:R-:W-:Y:S02]  /*29c0*/  PRMT R76, R94, 0x7610, R76 ;  /* 0x000076105e4c7816 */ /* 0x000fe4000000004c */
.L_x_1412:
[----:B------:R-:W-:Y:S05]  /*29d0*/  BSYNC B2 ;  /* 0x0000000000027941 */ /* 0x000fea0003800000 */
.L_x_1411:
[----:B------:R-:W-:Y:S01]  /*29e0*/  BSSY B2, `(.L_x_1413) ;  /* 0x000000e000027945 */ /* 0x000fe20003800000 */
[----:B-1----:R-:W-:Y:S01]  /*29f0*/  @P0 PRMT R40, R92, 0x7610, R40 ;  /* 0x000076105c280816 */ /* 0x002fe20000000028 */
[----:B------:R-:W-:Y:S05]  /*2a00*/  @P3 BRA `(.L_x_1414) ;  /* 0x0000004000003947 */ /* 0x000fea0003800000 */
[----:B------:R-:W-:Y:S01]  /*2a10*/  HFMA2.MMA R93, -RZ, RZ, 0, 0 ;  /* 0x00000000ff5d7435 */ /* 0x000fe200000001ff */
[----:B------:R-:W-:Y:S05]  /*2a20*/  @!P5 BRA `(.L_x_1415) ;  /* 0x000000900000d947 */ /* 0x000fea0003800000 */
[----:B-----5:R-:W-:Y:S01]  /*2a30*/  HADD2.F32 R93, -RZ, R24.H1_H1 ;  /* 0x30000018ff5d7230 */ /* 0x020fe20000004100 */
[----:B------:R-:W-:Y:S05]  /*2a40*/  BRA `(.L_x_1415) ;  /* 0x0000007000007947 */ /* 0x000fea0003800000 */
.L_x_1414:
[----:B------:R-:W-:-:S04]  /*2a50*/  ISETP.NE.AND P6, PT, R10, RZ, PT ;  /* 0x000000ff0a00720c */ /* 0x000fc80003fc5270 */
[----:B------:R-:W-:-:S05]  /*2a60*/  FSEL R93, R97, RZ, !P6 ;  /* 0x000000ff615d7208 */ /* 0x000fca0007000000 */
[----:B------:R-:W-:-:S04]  /*2a70*/  FFMA.FTZ R92, R138, R98, R93 ;  /* 0x000000628a5c7223 */ /* 0x000fc8000001005d */
[----:B------:R-:W-:Y:S01]  /*2a80*/  FADD.FTZ R93, R143, -R92 ;  /* 0x8000005c8f5d7221 */ /* 0x000fe20000010000 */
[----:B-----5:R-:W-:-:S03]  /*2a90*/  @P5 HADD2.F32 R92, -RZ, R24.H1_H1 ;  /* 0x30000018ff5c5230 */ /* 0x020fc60000004100 */
[----:B------:R-:W-:-:S04]  /*2aa0*/  FMUL.FTZ R93, R112, R93 ;  /* 0x0000005d705d7220 */ /* 0x000fc80000410000 */
[----:B------:R-:W-:Y:S02]  /*2ab0*/  @P5 FADD.FTZ R93, R93, R92 ;  /* 0x0000005c5d5d5221 */ /* 0x000fe40000010000 */
.L_x_1415:
[----:B------:R-:W-:Y:S05]  /*2ac0*/  BSYNC B2 ;  /* 0x0000000000027941 */ /* 0x000fea0003800000 */
.L_x_1413:
[----:B------:R-:W-:Y:S01]  /*2ad0*/  BSSY B2, `(.L_x_1416) ;  /* 0x000000e000027945 */ /* 0x000fe20003800000 */
[----:B------:R-:W-:Y:S01]  /*2ae0*/  @P0 F2FP.PACK_AB R92, RZ, R93 ;  /* 0x0000005dff5c023e */ /* 0x000fe200000000ff */
[----:B------:R-:W-:Y:S05]  /*2af0*/  @!P4 BRA `(.L_x_1417) ;  /* 0x000000b00000c947 */ /* 0x000fea0003800000 */
[----:B-----5:R-:W-:Y:S01]  /*2b00*/  LOP3.LUT P6, RZ, R118, 0xff00, RZ, 0xc0, !PT ;  /* 0x0000ff0076ff7812 */ /* 0x020fe200078cc0ff */
[----:B------:R-:W-:Y:S01]  /*2b10*/  FMUL.FTZ R93, R93, c[0x0][0x1ec] ;  /* 0x00007b005d5d7a20 */ /* 0x000fe20000410000 */
[----:B------:R-:W-:Y:S01]  /*2b20*/  HFMA2.MMA R94, -RZ, RZ, 0, 0 ;  /* 0x00000000ff5e7435 */ /* 0x000fe200000001ff */
[----:B0-----:R-:W-:Y:S02]  /*2b30*/  MOV R122, RZ ;  /* 0x000000ff007a7202 */ /* 0x001fe40000000f00 */
[----:B------:R-:W-:-:S08]  /*2b40*/  FMUL.FTZ R93, R93, c[0x0][0x1e8] ;  /* 0x00007a005d5d7a20 */ /* 0x000fd00000410000 */
[----:B------:R-:W-:Y:S01]  /*2b50*/  @P6 HADD2.F32 R154, -RZ, R88.H1_H1 ;  /* 0x30000058ff9a6230 */ /* 0x000fe20000004100 */
[----:B------:R-:W-:-:S04]  /*2b60*/  @P6 FMUL.FTZ R94, R106, R93 ;  /* 0x0000005d6a5e6220 */ /* 0x000fc80000410000 */
[----:B------:R-:W-:Y:S01]  /*2b70*/  @P6 FMUL.FTZ R122, R154, R93 ;  /* 0x0000005d9a7a6220 */ /* 0x000fe20000410000 */
[----:B------:R-:W-:-:S03]  /*2b80*/  F2FP.PACK_AB R94, RZ, R94 ;  /* 0x0000005eff5e723e */ /* 0x000fc600000000ff */
[----:B------:R-:W-:Y:S01]  /*2b90*/  FADD.FTZ R65, R65, R122 ;  /* 0x0000007a41417221 */ /* 0x000fe20000010000 */
[----:B------:R-:W-:Y:S02]  /*2ba0*/  PRMT R76, R76, 0x5410, R94 ;  /* 0x000054104c4c7816 */ /* 0x000fe4000000005e */
.L_x_1417:
[----:B------:R-:W-:Y:S05]  /*2bb0*/  BSYNC B2 ;  /* 0x0000000000027941 */ /* 0x000fea0003800000 */
.L_x_1416:
[----:B------:R-:W-:Y:S01]  /*2bc0*/  BSSY B2, `(.L_x_1418) ;  /* 0x000000e000027945 */ /* 0x000fe20003800000 */
[----:B------:R-:W-:Y:S01]  /*2bd0*/  @P0 PRMT R40, R40, 0x5410, R92 ;  /* 0x0000541028280816 */ /* 0x000fe2000000005c */
[----:B------:R-:W-:Y:S05]  /*2be0*/  @P3 BRA `(.L_x_1419) ;  /* 0x0000004000003947 */ /* 0x000fea0003800000 */
[----:B------:R-:W-:Y:S01]  /*2bf0*/  MOV R93, RZ ;  /* 0x000000ff005d7202 */ /* 0x000fe20000000f00 */
[----:B------:R-:W-:Y:S05]  /*2c00*/  @!P5 BRA `(.L_x_1420) ;  /* 0x000000900000d947 */ /* 0x000fea0003800000 */
[----:B-----5:R-:W-:Y:S01]  /*2c10*/  HADD2.F32 R93, -RZ, R25.H0_H0 ;  /* 0x20000019ff5d7230 */ /* 0x020fe20000004100 */
[----:B------:R-:W-:Y:S05]  /*2c20*/  BRA `(.L_x_1420) ;  /* 0x0000007000007947 */ /* 0x000fea0003800000 */
.L_x_1419:
[----:B------:R-:W-:Y:S01]  /*2c30*/  ISETP.NE.AND P6, PT, R10, RZ, PT ;  /* 0x000000ff0a00720c */ /* 0x000fe20003fc5270 */
[----:B-----5:R-:W-:-:S03]  /*2c40*/  @P5 HADD2.F32 R92, -RZ, R25.H0_H0 ;  /* 0x20000019ff5c5230 */ /* 0x020fc60000004100 */
[----:B------:R-:W-:-:S05]  /*2c50*/  FSEL R93, R97, RZ, !P6 ;  /* 0x000000ff615d7208 */ /* 0x000fca0007000000 */
[----:B------:R-:W-:-:S04]  /*2c60*/  FFMA.FTZ R93, R141, R98, R93 ;  /* 0x000000628d5d7223 */ /* 0x000fc8000001005d */
[----:B------:R-:W-:-:S04]  /*2c70*/  FADD.FTZ R93, R144, -R93 ;  /* 0x8000005d905d7221 */ /* 0x000fc80000010000 */
[----:B------:R-:W-:-:S04]  /*2c80*/  FMUL.FTZ R93, R112, R93 ;  /* 0x0000005d705d7220 */ /* 0x000fc80000410000 */
[----:B------:R-:W-:Y:S02]  /*2c90*/  @P5 FADD.FTZ R93, R93, R92 ;  /* 0x0000005c5d5d5221 */ /* 0x000fe40000010000 */
.L_x_1420:
[----:B------:R-:W-:Y:S05]  /*2ca0*/  BSYNC B2 ;  /* 0x0000000000027941 */ /* 0x000fea0003800000 */
.L_x_1418:
[----:B------:R-:W-:Y:S01]  /*2cb0*/  BSSY B2, `(.L_x_1421) ;  /* 0x000000d000027945 */ /* 0x000fe20003800000 */
[----:B------:R-:W-:Y:S01]  /*2cc0*/  @P0 F2FP.PACK_AB R92, RZ, R93 ;  /* 0x0000005dff5c023e */ /* 0x000fe200000000ff */
[----:B------:R-:W-:Y:S05]  /*2cd0*/  @!P4 BRA `(.L_x_1422) ;  /* 0x000000a00000c947 */ /* 0x000fea0003800000 */
[----:B-----5:R-:W-:Y:S01]  /*2ce0*/  LOP3.LUT P6, RZ, R118, 0xff0000, RZ, 0xc0, !PT ;  /* 0x00ff000076ff7812 */ /* 0x020fe200078cc0ff */
[----:B------:R-:W-:Y:S01]  /*2cf0*/  FMUL.FTZ R93, R93, c[0x0][0x1ec] ;  /* 0x00007b005d5d7a20 */ /* 0x000fe20000410000 */
[----:B------:R-:W-:-:S03]  /*2d00*/  CS2R R94, SRZ ;  /* 0x00000000005e7805 */ /* 0x000fc6000001ff00 */
[----:B0-----:R-:W-:-:S08]  /*2d10*/  FMUL.FTZ R122, R93, c[0x0][0x1e8] ;  /* 0x00007a005d7a7a20 */ /* 0x001fd00000410000 */
[----:B------:R-:W-:Y:S01]  /*2d20*/  @P6 HADD2.F32 R99, -RZ, R89.H0_H0 ;  /* 0x20000059ff636230 */ /* 0x000fe20000004100 */
[----:B------:R-:W-:-:S04]  /*2d30*/  @P6 FMUL.FTZ R94, R105, R122 ;  /* 0x0000007a695e6220 */ /* 0x000fc80000410000 */
[----:B------:R-:W-:Y:S01]  /*2d40*/  @P6 FMUL.FTZ R95, R99, R122 ;  /* 0x0000007a635f6220 */ /* 0x000fe20000410000 */
[----:B------:R-:W-:-:S03]  /*2d50*/  F2FP.PACK_AB R94, RZ, R94 ;  /* 0x0000005eff5e723e */ /* 0x000fc600000000ff */
[----:B------:R-:W-:Y:S01]  /*2d60*/  FADD.FTZ R66, R66, R95 ;  /* 0x0000005f42427221 */ /* 0x000fe20000010000 */
[----:B------:R-:W-:Y:S02]  /*2d70*/  PRMT R77, R94, 0x7610, R77 ;  /* 0x000076105e4d7816 */ /* 0x000fe4000000004d */
.L_x_1422:
[----:B------:R-:W-:Y:S05]  /*2d80*/  BSYNC B2 ;  /* 0x0000000000027941 */ /* 0x000fea0003800000 */
.L_x_1421:
[----:B------:R-:W-:Y:S01]  /*2d90*/  BSSY B2, `(.L_x_1423) ;  /* 0x000000e000027945 */ /* 0x000fe20003800000 */
[----:B------:R-:W-:Y:S01]  /*2da0*/  @P0 PRMT R41, R92, 0x7610, R41 ;  /* 0x000076105c290816 */ /* 0x000fe20000000029 */
[----:B------:R-:W-:Y:S05]  /*2db0*/  @P3 BRA `(.L_x_1424) ;  /* 0x0000004000003947 */ /* 0x000fea0003800000 */
[----:B------:R-:W-:Y:S01]  /*2dc0*/  HFMA2.MMA R93, -RZ, RZ, 0, 0 ;  /* 0x00000000ff5d7435 */ /* 0x000fe200000001ff */
[----:B------:R-:W-:Y:S05]  /*2dd0*/  @!P5 BRA `(.L_x_1425) ;  /* 0x000000900000d947 */ /* 0x000fea0003800000 */
[----:B-----5:R-:W-:Y:S01]  /*2de0*/  HADD2.F32 R93, -RZ, R25.H1_H1 ;  /* 0x30000019ff5d7230 */ /* 0x020fe20000004100 */
[----:B------:R-:W-:Y:S05]  /*2df0*/  BRA `(.L_x_1425) ;  /* 0x0000007000007947 */ /* 0x000fea0003800000 */
.L_x_1424:
[----:B------:R-:W-:-:S04]  /*2e00*/  ISETP.NE.AND P6, PT, R10, RZ, PT ;  /* 0x000000ff0a00720c */ /* 0x000fc80003fc5270 */
[----:B------:R-:W-:-:S05]  /*2e10*/  FSEL R93, R97, RZ, !P6 ;  /* 0x000000ff615d7208 */ /* 0x000fca0007000000 */
[----:B------:R-:W-:-:S04]  /*2e20*/  FFMA.FTZ R92, R142, R98, R93 ;  /* 0x000000628e5c7223 */ /* 0x000fc8000001005d */
[----:B------:R-:W-:Y:S01]  /*2e30*/  FADD.FTZ R93, R145, -R92 ;  /* 0x8000005c915d7221 */ /* 0x000fe20000010000 */
[----:B-----5:R-:W-:-:S03]  /*2e40*/  @P5 HADD2.F32 R92, -RZ, R25.H1_H1 ;  /* 0x30000019ff5c5230 */ /* 0x020fc60000004100 */
[----:B------:R-:W-:-:S04]  /*2e50*/  FMUL.FTZ R93, R112, R93 ;  /* 0x0000005d705d7220 */ /* 0x000fc80000410000 */
[----:B------:R-:W-:Y:S02]  /*2e60*/  @P5 FADD.FTZ R93, R93, R92 ;  /* 0x0000005c5d5d5221 */ /* 0x000fe40000010000 */
.L_x_1425:
[----:B------:R-:W-:Y:S05]  /*2e70*/  BSYNC B2 ;  /* 0x0000000000027941 */ /* 0x000fea0003800000 */
.L_x_1423:
        /* <DEDUP_REMOVED lines=14> */
.L_x_1427:
[----:B------:R-:W-:Y:S05]  /*2f60*/  BSYNC B2 ;  /* 0x0000000000027941 */ /* 0x000fea0003800000 */
.L_x_1426:
[----:B------:R-:W-:Y:S01]  /*2f70*/  BSSY B2, `(.L_x_1428) ;  /* 0x000000e000027945 */ /* 0x000fe20003800000 */
[----:B------:R-:W-:Y:S01]  /*2f80*/  @P0 PRMT R41, R41, 0x5410, R92 ;  /* 0x0000541029290816 */ /* 0x000fe2000000005c */
[----:B------:R-:W-:Y:S05]  /*2f90*/  @P3 BRA `(.L_x_1429) ;  /* 0x0000004000003947 */ /* 0x000fea0003800000 */
[----:B------:R-:W-:Y:S01]  /*2fa0*/  MOV R93, RZ ;  /* 0x000000ff005d7202 */ /* 0x000fe20000000f00 */
[----:B------:R-:W-:Y:S05]  /*2fb0*/  @!P5 BRA `(.L_x_1430) ;  /* 0x000000900000d947 */ /* 0x000fea0003800000 */
[----:B-----5:R-:W-:Y:S01]  /*2fc0*/  HADD2.F32 R93, -RZ, R26.H0_H0 ;  /* 0x2000001aff5d7230 */ /* 0x020fe20000004100 */
[----:B------:R-:W-:Y:S05]  /*2fd0*/  BRA `(.L_x_1430) ;  /* 0x0000007000007947 */ /* 0x000fea0003800000 */
.L_x_1429:
[----:B------:R-:W-:Y:S01]  /*2fe0*/  ISETP.NE.AND P6, PT, R10, RZ, PT ;  /* 0x000000ff0a00720c */ /* 0x000fe20003fc5270 */
[----:B-----5:R-:W-:-:S03]  /*2ff0*/  @P5 HADD2.F32 R92, -RZ, R26.H0_H0 ;  /* 0x2000001aff5c5230 */ /* 0x020fc60000004100 */
[----:B------:R-:W-:-:S05]  /*3000*/  FSEL R93, R97, RZ, !P6 ;  /* 0x000000ff615d7208 */ /* 0x000fca0007000000 */
[----:B------:R-:W-:-:S04]  /*3010*/  FFMA.FTZ R93, R147, R98, R93 ;  /* 0x00000062935d7223 */ /* 0x000fc8000001005d */
[----:B------:R-:W-:-:S04]  /*3020*/  FADD.FTZ R93, R146, -R93 ;  /* 0x8000005d925d7221 */ /* 0x000fc80000010000 */
[----:B------:R-:W-:-:S04]  /*3030*/  FMUL.FTZ R93, R112, R93 ;  /* 0x0000005d705d7220 */ /* 0x000fc80000410000 */
[----:B------:R-:W-:Y:S02]  /*3040*/  @P5 FADD.FTZ R93, R93, R92 ;  /* 0x0000005c5d5d5221 */ /* 0x000fe40000010000 */
.L_x_1430:
[----:B------:R-:W-:Y:S05]  /*3050*/  BSYNC B2 ;  /* 0x0000000000027941 */ /* 0x000fea0003800000 */
.L_x_1428:
        /* <DEDUP_REMOVED lines=13> */
.L_x_1432:
[----:B------:R-:W-:Y:S05]  /*3130*/  BSYNC B2 ;  /* 0x0000000000027941 */ /* 0x000fea0003800000 */
.L_x_1431:
[----:B------:R-:W-:Y:S01]  /*3140*/  BSSY B2, `(.L_x_1433) ;  /* 0x000000e000027945 */ /* 0x000fe20003800000 */
[----:B------:R-:W-:Y:S01]  /*3150*/  @P0 PRMT R42, R92, 0x7610, R42 ;  /* 0x000076105c2a0816 */ /* 0x000fe2000000002a */
[----:B------:R-:W-:Y:S05]  /*3160*/  @P3 BRA `(.L_x_1434) ;  /* 0x0000004000003947 */ /* 0x000fea0003800000 */
[----:B------:R-:W-:Y:S01]  /*3170*/  HFMA2.MMA R93, -RZ, RZ, 0, 0 ;  /* 0x00000000ff5d7435 */ /* 0x000fe200000001ff */
[----:B------:R-:W-:Y:S05]  /*3180*/  @!P5 BRA `(.L_x_1435) ;  /* 0x000000900000d947 */ /* 0x000fea0003800000 */
[----:B-----5:R-:W-:Y:S01]  /*3190*/  HADD2.F32 R93, -RZ, R26.H1_H1 ;  /* 0x3000001aff5d7230 */ /* 0x020fe20000004100 */
[----:B------:R-:W-:Y:S05]  /*31a0*/  BRA `(.L_x_1435) ;  /* 0x0000007000007947 */ /* 0x000fea0003800000 */
.L_x_1434:
[----:B------:R-:W-:-:S04]  /*31b0*/  ISETP.NE.AND P6, PT, R10, RZ, PT ;  /* 0x000000ff0a00720c */ /* 0x000fc80003fc5270 */
[----:B------:R-:W-:-:S05]  /*31c0*/  FSEL R93, R97, RZ, !P6 ;  /* 0x000000ff615d7208 */ /* 0x000fca0007000000 */
[----:B------:R-:W-:-:S04]  /*31d0*/  FFMA.FTZ R92, R148, R98, R93 ;  /* 0x00000062945c7223 */ /* 0x000fc8000001005d */
[----:B------:R-:W-:Y:S01]  /*31e0*/  FADD.FTZ R93, R149, -R92 ;  /* 0x8000005c955d7221 */ /* 0x000fe20000010000 */
[----:B-----5:R-:W-:-:S03]  /*31f0*/  @P5 HADD2.F32 R92, -RZ, R26.H1_H1 ;  /* 0x3000001aff5c5230 */ /* 0x020fc60000004100 */
[----:B------:R-:W-:-:S04]  /*3200*/  FMUL.FTZ R93, R112, R93 ;  /* 0x0000005d705d7220 */ /* 0x000fc80000410000 */
[----:B------:R-:W-:Y:S02]  /*3210*/  @P5 FADD.FTZ R93, R93, R92 ;  /* 0x0000005c5d5d5221 */ /* 0x000fe40000010000 */
.L_x_1435:
[----:B------:R-:W-:Y:S05]  /*3220*/  BSYNC B2 ;  /* 0x0000000000027941 */ /* 0x000fea0003800000 */
.L_x_1433:
        /* <DEDUP_REMOVED lines=14> */
.L_x_1437:
[----:B------:R-:W-:Y:S05]  /*3310*/  BSYNC B2 ;  /* 0x0000000000027941 */ /* 0x000fea0003800000 */
.L_x_1436:
[----:B------:R-:W-:Y:S01]  /*3320*/  BSSY B2, `(.L_x_1438) ;  /* 0x000000e000027945 */ /* 0x000fe20003800000 */
[----:B------:R-:W-:Y:S01]  /*3330*/  @P0 PRMT R42, R42, 0x5410, R92 ;  /* 0x000054102a2a0816 */ /* 0x000fe2000000005c */
[----:B------:R-:W-:Y:S05]  /*3340*/  @P3 BRA `(.L_x_1439) ;  /* 0x0000004000003947 */ /* 0x000fea0003800000 */
[----:B------:R-:W-:Y:S01]  /*3350*/  MOV R93, RZ ;  /* 0x000000ff005d7202 */ /* 0x000fe20000000f00 */
[----:B------:R-:W-:Y:S05]  /*3360*/  @!P5 BRA `(.L_x_1440) ;  /* 0x000000900000d947 */ /* 0x000fea0003800000 */
[----:B-----5:R-:W-:Y:S01]  /*3370*/  HADD2.F32 R93, -RZ, R27.H0_H0 ;  /* 0x2000001bff5d7230 */ /* 0x020fe20000004100 */
[----:B------:R-:W-:Y:S05]  /*3380*/  BRA `(.L_x_1440) ;  /* 0x0000007000007947 */ /* 0x000fea0003800000 */
.L_x_1439:
[----:B------:R-:W-:Y:S01]  /*3390*/  ISETP.NE.AND P6, PT, R10, RZ, PT ;  /* 0x000000ff0a00720c */ /* 0x000fe20003fc5270 */
[----:B-----5:R-:W-:-:S03]  /*33a0*/  @P5 HADD2.F32 R92, -RZ, R27.H0_H0 ;  /* 0x2000001bff5c5230 */ /* 0x020fc60000004100 */
[----:B------:R-:W-:-:S05]  /*33b0*/  FSEL R93, R97, RZ, !P6 ;  /* 0x000000ff615d7208 */ /* 0x000fca0007000000 */
[----:B------:R-:W-:-:S04]  /*33c0*/  FFMA.FTZ R93, R151, R98, R93 ;  /* 0x00000062975d7223 */ /* 0x000fc8000001005d */
[----:B------:R-:W-:-:S04]  /*33d0*/  FADD.FTZ R93, R150, -R93 ;  /* 0x8000005d965d7221 */ /* 0x000fc80000010000 */
[----:B------:R-:W-:-:S04]  /*33e0*/  FMUL.FTZ R93, R112, R93 ;  /* 0x0000005d705d7220 */ /* 0x000fc80000410000 */
[----:B------:R-:W-:Y:S02]  /*33f0*/  @P5 FADD.FTZ R93, R93, R92 ;  /* 0x0000005c5d5d5221 */ /* 0x000fe40000010000 */
.L_x_1440:
[----:B------:R-:W-:Y:S05]  /*3400*/  BSYNC B2 ;  /* 0x0000000000027941 */ /* 0x000fea0003800000 */
.L_x_1438:
        /* <DEDUP_REMOVED lines=13> */
.L_x_1442:
[----:B------:R-:W-:Y:S05]  /*34e0*/  BSYNC B2 ;  /* 0x0000000000027941 */ /* 0x000fea0003800000 */
.L_x_1441:
[----:B------:R-:W-:Y:S01]  /*34f0*/  BSSY B2, `(.L_x_1443) ;  /* 0x000000e000027945 */ /* 0x000fe20003800000 */
[----:B------:R-:W-:Y:S01]  /*3500*/  @P0 PRMT R43, R92, 0x7610, R43 ;  /* 0x000076105c2b0816 */ /* 0x000fe2000000002b */
[----:B------:R-:W-:Y:S05]  /*3510*/  @P3 BRA `(.L_x_1444) ;  /* 0x0000004000003947 */ /* 0x000fea0003800000 */
[----:B------:R-:W-:Y:S01]  /*3520*/  HFMA2.MMA R112, -RZ, RZ, 0, 0 ;  /* 0x00000000ff707435 */ /* 0x000fe200000001ff */
[----:B------:R-:W-:Y:S05]  /*3530*/  @!P5 BRA `(.L_x_1445) ;  /* 0x000000900000d947 */ /* 0x000fea0003800000 */
[----:B-----5:R-:W-:Y:S01]  /*3540*/  HADD2.F32 R112, -RZ, R27.H1_H1 ;  /* 0x3000001bff707230 */ /* 0x020fe20000004100 */
[----:B------:R-:W-:Y:S05]  /*3550*/  BRA `(.L_x_1445) ;  /* 0x0000007000007947 */ /* 0x000fea0003800000 */
.L_x_1444:
[----:B------:R-:W-:Y:S01]  /*3560*/  ISETP.NE.AND P3, PT, R10, RZ, PT ;  /* 0x000000ff0a00720c */ /* 0x000fe20003f65270 */
[----:B-----5:R-:W-:-:S03]  /*3570*/  @P5 HADD2.F32 R95, -RZ, R27.H1_H1 ;  /* 0x3000001bff5f5230 */ /* 0x020fc60000004100 */
[----:B------:R-:W-:-:S05]  /*3580*/  FSEL R93, R97, RZ, !P3 ;  /* 0x000000ff615d7208 */ /* 0x000fca0005800000 */
[----:B------:R-:W-:-:S04]  /*3590*/  FFMA.FTZ R93, R153, R98, R93 ;  /* 0x00000062995d7223 */ /* 0x000fc8000001005d */
[----:B------:R-:W-:-:S04]  /*35a0*/  FADD.FTZ R93, R152, -R93 ;  /* 0x8000005d985d7221 */ /* 0x000fc80000010000 */
[----:B------:R-:W-:-:S04]  /*35b0*/  FMUL.FTZ R112, R112, R93 ;  /* 0x0000005d70707220 */ /* 0x000fc80000410000 */
[----:B------:R-:W-:Y:S02]  /*35c0*/  @P5 FADD.FTZ R112, R112, R95 ;  /* 0x0000005f70705221 */ /* 0x000fe40000010000 */
.L_x_1445:
[----:B------:R-:W-:Y:S05]  /*35d0*/  BSYNC B2 ;  /* 0x0000000000027941 */ /* 0x000fea0003800000 */
.L_x_1443:
        /* <DEDUP_REMOVED lines=14> */
[----:B------:R-:W-:Y:S01]  /*36c0*/  @P0 HADD2.F32 R95, -RZ, R91.H1_H1 ;  /* 0x3000005bff5f0230 */ /* 0x000fe20000004100 */
[----:B------:R-:W-:-:S04]  /*36d0*/  @P0 FMUL.FTZ R94, R113, R112 ;  /* 0x00000070715e0220 */ /* 0x000fc80000410000 */
[----:B------:R-:W-:Y:S01]  /*36e0*/  @P0 FMUL.FTZ R96, R95, R112 ;  /* 0x000000705f600220 */ /* 0x000fe20000410000 */
[----:B------:R-:W-:-:S03]  /*36f0*/  F2FP.PACK_AB R94, RZ, R94 ;  /* 0x0000005eff5e723e */ /* 0x000fc600000000ff */
[----:B------:R-:W-:Y:S01]  /*3700*/  FADD.FTZ R71, R71, R96 ;  /* 0x0000006047477221 */ /* 0x000fe20000010000 */
[----:B------:R-:W-:Y:S02]  /*3710*/  PRMT R79, R79, 0x5410, R94 ;  /* 0x000054104f4f7816 */ /* 0x000fe4000000005e */
.L_x_1447:
[----:B------:R-:W-:Y:S05]  /*3720*/  BSYNC B2 ;  /* 0x0000000000027941 */ /* 0x000fea0003800000 */
.L_x_1446:
[----:B------:R3:W-:Y:S02]  /*3730*/  @P4 STG.E.128 [R92.64], R76 ;  /* 0x0000004c5c004986 */ /* 0x0007e4000c101d04 */
.L_x_1405:
[----:B------:R-:W-:Y:S05]  /*3740*/  BSYNC B1 ;  /* 0x0000000000017941 */ /* 0x000fea0003800000 */
.L_x_1404:
[----:B---3--:R-:W-:-:S04]  /*3750*/  MOV R92, c[0x0][0x160] ;  /* 0x00005800005c7a02 */ /* 0x008fc80000000f00 */
[----:B------:R-:W-:-:S04]  /*3760*/  LEA R103, R92, R103, 0x2 ;  /* 0x000000675c677211 */ /* 0x000fc800078e10ff */
[----:B------:R-:W-:-:S13]  /*3770*/  ISETP.GE.AND P0, PT, R103, c[0x0][0x164], PT ;  /* 0x0000590067007a0c */ /* 0x000fda0003f06270 */
[----:B012--5:R-:W-:Y:S01]  /*3780*/  @P0 CALL.REL.NOINC `(.L_x_1350) ;  /* 0x0000001000000944 */ /* 0x027fe20003c00000 */
[----:B------:R-:W-:Y:S05]  /*3790*/  BRA `(.L_x_1448) ;  /* 0xffffcdc000007947 */ /* 0x000fea000383ffff */
.L_x_1350:
[----:B0-----:R-:W-:Y:S05]  /*37a0*/  BSYNC B0 ;  /* 0x0000000000007941 */ /* 0x001fea0003800000 */
.L_x_1349:
        /* <DEDUP_REMOVED lines=149> */
.L_x_1450:
[----:B---3--:R-:W-:Y:S05]  /*4100*/  BSYNC B0 ;  /* 0x0000000000007941 */ /* 0x008fea0003800000 */
.L_x_1449:
        /* <DEDUP_REMOVED lines=16> */
.L_x_1452:
[----:B------:R-:W-:Y:S05]  /*4210*/  BSYNC B0 ;  /* 0x0000000000007941 */ /* 0x000fea0003800000 */
.L_x_1451:
        /* <DEDUP_REMOVED lines=16> */
.L_x_1454:
[----:B------:R-:W-:Y:S05]  /*4320*/  BSYNC B0 ;  /* 0x0000000000007941 */ /* 0x000fea0003800000 */
.L_x_1453:
        /* <DEDUP_REMOVED lines=10> */
.L_x_1358:
[----:B------:R-:W-:Y:S01]  /*43d0*/  HFMA2.MMA R96, -RZ, RZ, 0, 5.9604644775390625e-08 ;  /* 0x00000001ff607435 */ /* 0x000fe200000001ff */
[----:B------:R-:W-:Y:S02]  /*43e0*/  MOV R95, R155 ;  /* 0x0000009b005f7202 */ /* 0x000fe40000000f00 */
[----:B------:R-:W-:Y:S02]  /*43f0*/  MOV R115, 0x1f ;  /* 0x0000001f00737802 */ /* 0x000fe40000000f00 */
[----:B0-----:R-:W-:-:S02]  /*4400*/  MOV R122, 0xffffffff ;  /* 0xffffffff007a7802 */ /* 0x001fc40000000f00 */
[----:B-1----:R-:W-:Y:S02]  /*4410*/  MOV R92, 0x4430 ;  /* 0x00004430005c7802 */ /* 0x002fe40000000f00 */
[----:B-----5:R-:W-:Y:S05]  /*4420*/  CALL.REL.NOINC `($__internal_37_$__cuda_sm70_shflsync_bfly_p) ;  /* 0x0000046000007944 */ /* 0x020fea0003c00000 */
[----:B-1----:R-:W-:Y:S01]  /*4430*/  MOV R94, R96 ;  /* 0x00000060005e7202 */ /* 0x002fe20000000f00 */
[----:B0-----:R-:W-:Y:S05]  /*4440*/  BRA `(.L_x_1455) ;  /* 0xffffd02000007947 */ /* 0x001fea000383ffff */
.L_x_1359:
[----:B------:R-:W-:Y:S01]  /*4450*/  HFMA2.MMA R96, -RZ, RZ, 0, 5.9604644775390625e-08 ;  /* 0x00000001ff607435 */ /* 0x000fe200000001ff */
[----:B------:R-:W-:Y:S02]  /*4460*/  MOV R95, R157 ;  /* 0x0000009d005f7202 */ /* 0x000fe40000000f00 */
[----:B------:R-:W-:Y:S02]  /*4470*/  MOV R115, 0x1f ;  /* 0x0000001f00737802 */ /* 0x000fe40000000f00 */
[----:B0-----:R-:W-:Y:S02]  /*4480*/  MOV R122, 0xffffffff ;  /* 0xffffffff007a7802 */ /* 0x001fe40000000f00 */
[----:B-1----:R-:W-:Y:S02]  /*4490*/  MOV R92, 0x44b0 ;  /* 0x000044b0005c7802 */ /* 0x002fe40000000f00 */
[----:B--23-5:R-:W-:Y:S05]  /*44a0*/  CALL.REL.NOINC `($__internal_37_$__cuda_sm70_shflsync_bfly_p) ;  /* 0x000003e000007944 */ /* 0x02cfea0003c00000 */
[----:B------:R-:W-:Y:S01]  /*44b0*/  FADD.FTZ R155, R94, R155 ;  /* 0x0000009b5e9b7221 */ /* 0x000fe20000010000 */
[----:B0-----:R-:W-:Y:S01]  /*44c0*/  MOV R115, 0x1f ;  /* 0x0000001f00737802 */ /* 0x001fe20000000f00 */
[----:B-1----:R-:W-:Y:S01]  /*44d0*/  FADD.FTZ R157, R157, R96 ;  /* 0x000000609d9d7221 */ /* 0x002fe20000010000 */
[----:B------:R-:W-:Y:S01]  /*44e0*/  HFMA2.MMA R96, -RZ, RZ, 0, 1.1920928955078125e-07 ;  /* 0x00000002ff607435 */ /* 0x000fe200000001ff */
[----:B------:R-:W-:-:S02]  /*44f0*/  MOV R122, 0xffffffff ;  /* 0xffffffff007a7802 */ /* 0x000fc40000000f00 */
[----:B------:R-:W-:Y:S02]  /*4500*/  MOV R95, R155 ;  /* 0x0000009b005f7202 */ /* 0x000fe40000000f00 */
[----:B------:R-:W-:Y:S02]  /*4510*/  MOV R92, 0x4530 ;  /* 0x00004530005c7802 */ /* 0x000fe40000000f00 */
[----:B------:R-:W-:Y:S05]  /*4520*/  CALL.REL.NOINC `($__internal_37_$__cuda_sm70_shflsync_bfly_p) ;  /* 0x0000036000007944 */ /* 0x000fea0003c00000 */
[----:B-1----:R-:W-:Y:S01]  /*4530*/  MOV R94, R96 ;  /* 0x00000060005e7202 */ /* 0x002fe20000000f00 */
[----:B------:R-:W-:Y:S01]  /*4540*/  HFMA2.MMA R96, -RZ, RZ, 0, 1.1920928955078125e-07 ;  /* 0x00000002ff607435 */ /* 0x000fe200000001ff */
[----:B0-----:R-:W-:Y:S02]  /*4550*/  MOV R95, R157 ;  /* 0x0000009d005f7202 */ /* 0x001fe40000000f00 */
[----:B------:R-:W-:Y:S02]  /*4560*/  MOV R115, 0x1f ;  /* 0x0000001f00737802 */ /* 0x000fe40000000f00 */
[----:B------:R-:W-:Y:S02]  /*4570*/  MOV R122, 0xffffffff ;  /* 0xffffffff007a7802 */ /* 0x000fe40000000f00 */
[----:B------:R-:W-:-:S02]  /*4580*/  MOV R92, 0x45a0 ;  /* 0x000045a0005c7802 */ /* 0x000fc40000000f00 */
[----:B------:R-:W-:Y:S05]  /*4590*/  CALL.REL.NOINC `($__internal_37_$__cuda_sm70_shflsync_bfly_p) ;  /* 0x000002f000007944 */ /* 0x000fea0003c00000 */
[----:B------:R-:W-:Y:S01]  /*45a0*/  FADD.FTZ R155, R94, R155 ;  /* 0x0000009b5e9b7221 */ /* 0x000fe20000010000 */
[----:B0-----:R-:W-:Y:S01]  /*45b0*/  MOV R115, 0x1f ;  /* 0x0000001f00737802 */ /* 0x001fe20000000f00 */
[----:B-1----:R-:W-:Y:S01]  /*45c0*/  FADD.FTZ R157, R157, R96 ;  /* 0x000000609d9d7221 */ /* 0x002fe20000010000 */
[----:B------:R-:W-:Y:S01]  /*45d0*/  HFMA2.MMA R96, -RZ, RZ, 0, 2.384185791015625e-07 ;  /* 0x00000004ff607435 */ /* 0x000fe200000001ff */
[----:B------:R-:W-:-:S02]  /*45e0*/  MOV R122, 0xffffffff ;  /* 0xffffffff007a7802 */ /* 0x000fc40000000f00 */
[----:B------:R-:W-:Y:S02]  /*45f0*/  MOV R95, R155 ;  /* 0x0000009b005f7202 */ /* 0x000fe40000000f00 */
[----:B------:R-:W-:Y:S02]  /*4600*/  MOV R92, 0x4620 ;  /* 0x00004620005c7802 */ /* 0x000fe40000000f00 */
[----:B------:R-:W-:Y:S05]  /*4610*/  CALL.REL.NOINC `($__internal_37_$__cuda_sm70_shflsync_bfly_p) ;  /* 0x0000027000007944 */ /* 0x000fea0003c00000 */
[----:B-1----:R-:W-:Y:S01]  /*4620*/  MOV R94, R96 ;  /* 0x00000060005e7202 */ /* 0x002fe20000000f00 */
[----:B------:R-:W-:Y:S01]  /*4630*/  HFMA2.MMA R96, -RZ, RZ, 0, 2.384185791015625e-07 ;  /* 0x00000004ff607435 */ /* 0x000fe200000001ff */
        /* <DEDUP_REMOVED lines=8> */
[----:B------:R-:W-:Y:S01]  /*46c0*/  HFMA2.MMA R96, -RZ, RZ, 0, 4.76837158203125e-07 ;  /* 0x00000008ff607435 */ /* 0x000fe200000001ff */
[----:B------:R-:W-:-:S02]  /*46d0*/  MOV R122, 0xffffffff ;  /* 0xffffffff007a7802 */ /* 0x000fc40000000f00 */
[----:B------:R-:W-:Y:S02]  /*46e0*/  MOV R95, R97 ;  /* 0x00000061005f7202 */ /* 0x000fe40000000f00 */
[----:B------:R-:W-:Y:S02]  /*46f0*/  MOV R92, 0x4710 ;  /* 0x00004710005c7802 */ /* 0x000fe40000000f00 */
[----:B------:R-:W-:Y:S05]  /*4700*/  CALL.REL.NOINC `($__internal_37_$__cuda_sm70_shflsync_bfly_p) ;  /* 0x0000018000007944 */ /* 0x000fea0003c00000 */
[----:B-1----:R-:W-:Y:S01]  /*4710*/  MOV R94, R96 ;  /* 0x00000060005e7202 */ /* 0x002fe20000000f00 */
[----:B------:R-:W-:Y:S01]  /*4720*/  HFMA2.MMA R96, -RZ, RZ, 0, 4.76837158203125e-07 ;  /* 0x00000008ff607435 */ /* 0x000fe200000001ff */
        /* <DEDUP_REMOVED lines=8> */
[----:B------:R-:W-:Y:S01]  /*47b0*/  HFMA2.MMA R96, -RZ, RZ, 0, 9.5367431640625e-07 ;  /* 0x00000010ff607435 */ /* 0x000fe200000001ff */
[----:B------:R-:W-:-:S02]  /*47c0*/  MOV R122, 0xffffffff ;  /* 0xffffffff007a7802 */ /* 0x000fc40000000f00 */
[----:B------:R-:W-:Y:S02]  /*47d0*/  MOV R95, R97 ;  /* 0x00000061005f7202 */ /* 0x000fe40000000f00 */
[----:B------:R-:W-:Y:S02]  /*47e0*/  MOV R92, 0x4800 ;  /* 0x00004800005c7802 */ /* 0x000fe40000000f00 */
[----:B------:R-:W-:Y:S05]  /*47f0*/  CALL.REL.NOINC `($__internal_37_$__cuda_sm70_shflsync_bfly_p) ;  /* 0x0000009000007944 */ /* 0x000fea0003c00000 */
[----:B-1----:R-:W-:Y:S01]  /*4800*/  MOV R98, R96 ;  /* 0x0000006000627202 */ /* 0x002fe20000000f00 */
[----:B------:R-:W-:Y:S01]  /*4810*/  HFMA2.MMA R96, -RZ, RZ, 0, 9.5367431640625e-07 ;  /* 0x00000010ff607435 */ /* 0x000fe200000001ff */
[----:B0-----:R-:W-:Y:S02]  /*4820*/  MOV R95, R99 ;  /* 0x00000063005f7202 */ /* 0x001fe40000000f00 */
[----:B------:R-:W-:Y:S02]  /*4830*/  MOV R115, 0x1f ;  /* 0x0000001f00737802 */ /* 0x000fe40000000f00 */
[----:B------:R-:W-:Y:S02]  /*4840*/  MOV R122, 0xffffffff ;  /* 0xffffffff007a7802 */ /* 0x000fe40000000f00 */
[----:B------:R-:W-:-:S02]  /*4850*/  MOV R92, 0x4870 ;  /* 0x00004870005c7802 */ /* 0x000fc40000000f00 */
[----:B------:R-:W-:Y:S05]  /*4860*/  CALL.REL.NOINC `($__internal_37_$__cuda_sm70_shflsync_bfly_p) ;  /* 0x0000002000007944 */ /* 0x000fea0003c00000 */
[----:B-1----:R-:W-:Y:S01]  /*4870*/  MOV R92, R96 ;  /* 0x00000060005c7202 */ /* 0x002fe20000000f00 */
[----:B0-----:R-:W-:Y:S05]  /*4880*/  BRA `(.L_x_1456) ;  /* 0xffffcd0000007947 */ /* 0x001fea000383ffff */
        .weak           $__internal_37_$__cuda_sm70_shflsync_bfly_p
        .type           $__internal_37_$__cuda_sm70_shflsync_bfly_p,@function
        .size           $__internal_37_$__cuda_sm70_shflsync_bfly_p,(.L_x_7215 - $__internal_37_$__cuda_sm70_shflsync_bfly_p)
$__internal_37_$__cuda_sm70_shflsync_bfly_p:
[----:B------:R-:W-:Y:S01]  /*4890*/  HFMA2.MMA R93, -RZ, RZ, 0, 0 ;  /* 0x00000000ff5d7435 */ /* 0x000fe200000001ff */
[----:B------:R-:W-:Y:S04]  /*48a0*/  WARPSYNC R122 ;  /* 0x0000007a00007348 */ /* 0x000fe80003800000 */
[----:B------:R0:W1:Y:S01]  /*48b0*/  SHFL.BFLY PT, R96, R95, R96, R115 ;  /* 0x0c0000605f607389 */ /* 0x00006200000e0073 */
[----:B------:R-:W-:Y:S05]  /*48c0*/  RET.REL.NODEC R92 `(_ZN10layer_norm13ln_bwd_kernelINS_13Kernel_traitsI6__halfS2_S2_S2_fjLj512ELj1ELj4ELj1ELj16ENS_18Kernel_traits_baseILj512ES2_S2_S2_S2_fjLj128EEEEELb1ELb1ELb1ELb0EEEvNS_9BwdParamsE) ;  /* 0xffffb7305c007950 */ /* 0x000fea0003c3ffff */
.L_x_1457:
        /* <DEDUP_REMOVED lines=11> */
.L_x_7215:


//--------------------- .text._ZN10layer_norm22ln_bwd_finalize_kernelINS_22Kernel_traits_finalizeILj512E6__halfS2_S2_S2_fjLb1ELj1024ELj4ENS_18Kernel_traits_baseILj512ES2_S2_S2_S2_fjLj1024EEEEELb1ELb1EEEvNS_9BwdParamsE --------------------------
	.section	.text._ZN10layer_norm22ln_bwd_finalize_kernelINS_22Kernel_traits_finalizeILj512E6__halfS2_S2_S2_fjLb1ELj1024ELj4ENS_18Kernel_traits_baseILj512ES2_S2_S2_S2_fjLj1024EEEEELb1ELb1EEEvNS_9BwdParamsE,"ax",@progbits
	.sectioninfo	@"SHI_REGISTERS=32"
	.align	128
        .global         _ZN10layer_norm22ln_bwd_finalize_kernelINS_22Kernel_traits_finalizeILj512E6__halfS2_S2_S2_fjLb1ELj1024ELj4ENS_18Kernel_traits_baseILj512ES2_S2_S2_S2_fjLj1024EEEEELb1ELb1EEEvNS_9BwdParamsE
        .type           _ZN10layer_norm22ln_bwd_finalize_kernelINS_22Kernel_traits_finalizeILj512E6__halfS2_S2_S2_fjLb1ELj1024ELj4ENS_18Kernel_traits_baseILj512ES2_S2_S2_S2_fjLj1024EEEEELb1ELb1EEEvNS_9BwdParamsE,@function
        .size           _ZN10layer_norm22ln_bwd_finalize_kernelINS_22Kernel_traits_finalizeILj512E6__halfS2_S2_S2_fjLb1ELj1024ELj4ENS_18Kernel_traits_baseILj512ES2_S2_S2_S2_fjLj1024EEEEELb1ELb1EEEvNS_9BwdParamsE,(.L_x_7216 - _ZN10layer_norm22ln_bwd_finalize_kernelINS_22Kernel_traits_finalizeILj512E6__halfS2_S2_S2_fjLb1ELj1024ELj4ENS_18Kernel_traits_baseILj512ES2_S2_S2_S2_fjLj1024EEEEELb1ELb1EEEvNS_9BwdParamsE)
        .other          _ZN10layer_norm22ln_bwd_finalize_kernelINS_22Kernel_traits_finalizeILj512E6__halfS2_S2_S2_fjLb1ELj1024ELj4ENS_18Kernel_traits_baseILj512ES2_S2_S2_S2_fjLj1024EEEEELb1ELb1EEEvNS_9BwdParamsE,@"STO_CUDA_ENTRY STV_DEFAULT"
_ZN10layer_norm22ln_bwd_finalize_kernelINS_22Kernel_traits_finalizeILj512E6__halfS2_S2_S2_fjLb1ELj1024ELj4ENS_18Kernel_traits_baseILj512ES2_S2_S2_S2_fjLj1024EEEEELb1ELb1EEEvNS_9BwdParamsE:
.text._ZN10layer_norm22ln_bwd_finalize_kernelINS_22Kernel_traits_finalizeILj512E6__halfS2_S2_S2_fjLb1ELj1024ELj4ENS_18Kernel_traits_baseILj512ES2_S2_S2_S2_fjLj1024EEEEELb1ELb1EEEvNS_9BwdParamsE:
        /* <DEDUP_REMOVED lines=19> */
.L_x_1470:
        /* <DEDUP_REMOVED lines=32> */
.L_x_1462:
        /* <DEDUP_REMOVED lines=47> */
.L_x_1461:
[----:B------:R-:W-:Y:S05]  /*0620*/  BSYNC B1 ;  /* 0x0000000000017941 */ /* 0x000fea0003800000 */
.L_x_1460:
        /* <DEDUP_REMOVED lines=29> */
.L_x_1464:
[----:B------:R-:W-:Y:S05]  /*0800*/  BSYNC B1 ;  /* 0x0000000000017941 */ /* 0x000fea0003800000 */
.L_x_1463:
        /* <DEDUP_REMOVED lines=13> */
.L_x_1459:
[----:B------:R-:W-:Y:S05]  /*08e0*/  BSYNC B0 ;  /* 0x0000000000007941 */ /* 0x000fea0003800000 */
.L_x_1458:
        /* <DEDUP_REMOVED lines=12> */
.L_x_1471:
        /* <DEDUP_REMOVED lines=27> */
.L_x_1472:
        /* <DEDUP_REMOVED lines=9> */
.L_x_1465:
        /* <DEDUP_REMOVED lines=19> */
.L_x_1469:
[----:B------:R-:W-:Y:S05]  /*0d20*/  BSYNC B0 ;  /* 0x0000000000007941 */ /* 0x000fea0003800000 */
.L_x_1468:
[C---:B------:R-:W-:Y:S02]  /*0d30*/  ISETP.GT.U32.AND P1, PT, R4.reuse, -0x201, PT ;  /* 0xfffffdff0400780c */ /* 0x040fe40003f24070 */
[----:B------:R-:W-:-:S02]  /*0d40*/  IADD3 R4, R4, 0x200, RZ ;  /* 0x0000020004047810 */ /* 0x000fc40007ffe0ff */
[----:B------:R-:W-:-:S09]  /*0d50*/  IADD3 R5, R5, 0x100, RZ ;  /* 0x0000010005057810 */ /* 0x000fd20007ffe0ff */
[----:B012---:R-:W-:Y:S05]  /*0d60*/  @P1 BRA `(.L_x_1470) ;  /* 0xfffff3c000001947 */ /* 0x007fea000383ffff */
[----:B------:R-:W-:Y:S05]  /*0d70*/  EXIT ;  /* 0x000000000000794d */ /* 0x000fea0003800000 */
.L_x_1466:
[----:B------:R-:W-:Y:S01]  /*0d80*/  HFMA2.MMA R14, -RZ, RZ, 0, 1.847743988037109375e-06 ;  /* 0x0000001fff0e7435 */ /* 0x000fe200000001ff */
[----:B---3--:R-:W-:Y:S01]  /*0d90*/  IMAD.MOV.U32 R18, RZ, RZ, R10 ;  /* 0x000000ffff127224 */ /* 0x008fe200078e000a */
[----:B------:R-:W-:Y:S01]  /*0da0*/  MOV R17, 0x1 ;  /* 0x0000000100117802 */ /* 0x000fe20000000f00 */
[----:B------:R-:W-:Y:S01]  /*0db0*/  IMAD.MOV.U32 R19, RZ, RZ, -0x1 ;  /* 0xffffffffff137424 */ /* 0x000fe200078e00ff */
[----:B------:R-:W-:Y:S02]  /*0dc0*/  MOV R8, 0xde0 ;  /* 0x00000de000087802 */ /* 0x000fe40000000f00 */
[----:B012---:R-:W-:Y:S05]  /*0dd0*/  CALL.REL.NOINC `($__internal_38_$__cuda_sm70_shflsync_bfly_p) ;  /* 0x0000059000007944 */ /* 0x007fea0003c00000 */
[----:B01----:R-:W-:Y:S05]  /*0de0*/  BRA `(.L_x_1471) ;  /* 0xfffffbc000007947 */ /* 0x003fea000383ffff */
.L_x_1467:
[----:B------:R-:W-:Y:S01]  /*0df0*/  HFMA2.MMA R14, -RZ, RZ, 0, 1.847743988037109375e-06 ;  /* 0x0000001fff0e7435 */ /* 0x000fe200000001ff */
[----:B------:R-:W-:Y:S01]  /*0e00*/  MOV R17, 0x2 ;  /* 0x0000000200117802 */ /* 0x000fe20000000f00 */
[----:B------:R-:W-:Y:S01]  /*0e10*/  IMAD.MOV.U32 R19, RZ, RZ, -0x1 ;  /* 0xffffffffff137424 */ /* 0x000fe200078e00ff */
[----:B------:R-:W-:-:S03]  /*0e20*/  MOV R8, 0xe40 ;  /* 0x00000e4000087802 */ /* 0x000fc60000000f00 */
[----:B0123--:R-:W-:Y:S05]  /*0e30*/  CALL.REL.NOINC `($__internal_38_$__cuda_sm70_shflsync_bfly_p) ;  /* 0x0000053000007944 */ /* 0x00ffea0003c00000 */
[----:B01----:R-:W-:Y:S01]  /*0e40*/  FADD.FTZ R18, R18, R14 ;  /* 0x0000000e12127221 */ /* 0x003fe20000010000 */
[----:B------:R-:W-:Y:S01]  /*0e50*/  HFMA2.MMA R14, -RZ, RZ, 0, 1.847743988037109375e-06 ;  /* 0x0000001fff0e7435 */ /* 0x000fe200000001ff */
[----:B------:R-:W-:Y:S01]  /*0e60*/  MOV R17, 0x4 ;  /* 0x0000000400117802 */ /* 0x000fe20000000f00 */
[----:B------:R-:W-:Y:S01]  /*0e70*/  IMAD.MOV.U32 R19, RZ, RZ, -0x1 ;  /* 0xffffffffff137424 */ /* 0x000fe200078e00ff */
[----:B------:R-:W-:-:S03]  /*0e80*/  MOV R8, 0xea0 ;  /* 0x00000ea000087802 */ /* 0x000fc60000000f00 */
[----:B------:R-:W-:Y:S05]  /*0e90*/  CALL.REL.NOINC `($__internal_38_$__cuda_sm70_shflsync_bfly_p) ;  /* 0x000004d000007944 */ /* 0x000fea0003c00000 */
[----:B01----:R-:W-:Y:S01]  /*0ea0*/  FADD.FTZ R18, R18, R14 ;  /* 0x0000000e12127221 */ /* 0x003fe20000010000 */
[----:B------:R-:W-:Y:S01]  /*0eb0*/  HFMA2.MMA R14, -RZ, RZ, 0, 1.847743988037109375e-06 ;  /* 0x0000001fff0e7435 */ /* 0x000fe200000001ff */
[----:B------:R-:W-:Y:S01]  /*0ec0*/  MOV R17, 0x8 ;  /* 0x0000000800117802 */ /* 0x000fe20000000f00 */
[----:B------:R-:W-:Y:S01]  /*0ed0*/  IMAD.MOV.U32 R19, RZ, RZ, -0x1 ;  /* 0xffffffffff137424 */ /* 0x000fe200078e00ff */
[----:B------:R-:W-:-:S03]  /*0ee0*/  MOV R8, 0xf00 ;  /* 0x00000f0000087802 */ /* 0x000fc60000000f00 */
[----:B------:R-:W-:Y:S05]  /*0ef0*/  CALL.REL.NOINC `($__internal_38_$__cuda_sm70_shflsync_bfly_p) ;  /* 0x0000047000007944 */ /* 0x000fea0003c00000 */
[----:B-1----:R-:W-:Y:S01]  /*0f00*/  FADD.FTZ R10, R18, R14 ;  /* 0x0000000e120a7221 */ /* 0x002fe20000010000 */
[----:B------:R-:W-:Y:S01]  /*0f10*/  HFMA2.MMA R14, -RZ, RZ, 0, 1.847743988037109375e-06 ;  /* 0x0000001fff0e7435 */ /* 0x000fe200000001ff */
[----:B0-----:R-:W-:Y:S01]  /*0f20*/  MOV R17, 0x10 ;  /* 0x0000001000117802 */ /* 0x001fe20000000f00 */
[----:B------:R-:W-:Y:S01]  /*0f30*/  IMAD.MOV.U32 R19, RZ, RZ, -0x1 ;  /* 0xffffffffff137424 */ /* 0x000fe200078e00ff */
[----:B------:R-:W-:-:S02]  /*0f40*/  MOV R8, 0xf70 ;  /* 0x00000f7000087802 */ /* 0x000fc40000000f00 */
[----:B------:R-:W-:Y:S02]  /*0f50*/  MOV R18, R10 ;  /* 0x0000000a00127202 */ /* 0x000fe40000000f00 */
[----:B------:R-:W-:Y:S05]  /*0f60*/  CALL.REL.NOINC `($__internal_38_$__cuda_sm70_shflsync_bfly_p) ;  /* 0x0000040000007944 */ /* 0x000fea0003c00000 */
[----:B0-----:R-:W-:Y:S01]  /*0f70*/  HFMA2.MMA R17, -RZ, RZ, 0, 5.9604644775390625e-08 ;  /* 0x00000001ff117435 */ /* 0x001fe200000001ff */
[----:B-1----:R-:W-:Y:S01]  /*0f80*/  MOV R13, R14 ;  /* 0x0000000e000d7202 */ /* 0x002fe20000000f00 */
[----:B------:R-:W-:Y:S01]  /*0f90*/  IMAD.MOV.U32 R18, RZ, RZ, R15 ;  /* 0x000000ffff127224 */ /* 0x000fe200078e000f */
[----:B------:R-:W-:Y:S01]  /*0fa0*/  MOV R14, 0x1f ;  /* 0x0000001f000e7802 */ /* 0x000fe20000000f00 */
[----:B------:R-:W-:Y:S01]  /*0fb0*/  IMAD.MOV.U32 R19, RZ, RZ, -0x1 ;  /* 0xffffffffff137424 */ /* 0x000fe200078e00ff */
[----:B------:R-:W-:Y:S02]  /*0fc0*/  MOV R8, 0xfe0 ;  /* 0x00000fe000087802 */ /* 0x000fe40000000f00 */
[----:B------:R-:W-:Y:S05]  /*0fd0*/  CALL.REL.NOINC `($__internal_38_$__cuda_sm70_shflsync_bfly_p) ;  /* 0x0000039000007944 */ /* 0x000fea0003c00000 */
[----:B0-----:R-:W-:Y:S01]  /*0fe0*/  HFMA2.MMA R17, -RZ, RZ, 0, 1.1920928955078125e-07 ;  /* 0x00000002ff117435 */ /* 0x001fe200000001ff */
[----:B-1----:R-:W-:Y:S01]  /*0ff0*/  FADD.FTZ R18, R15, R14 ;  /* 0x0000000e0f127221 */ /* 0x002fe20000010000 */
[----:B------:R-:W-:Y:S01]  /*1000*/  MOV R14, 0x1f ;  /* 0x0000001f000e7802 */ /* 0x000fe20000000f00 */
[----:B------:R-:W-:Y:S01]  /*1010*/  IMAD.MOV.U32 R19, RZ, RZ, -0x1 ;  /* 0xffffffffff137424 */ /* 0x000fe200078e00ff */
[----:B------:R-:W-:Y:S02]  /*1020*/  MOV R8, 0x1040 ;  /* 0x0000104000087802 */ /* 0x000fe40000000f00 */
[----:B------:R-:W-:Y:S05]  /*1030*/  CALL.REL.NOINC `($__internal_38_$__cuda_sm70_shflsync_bfly_p) ;  /* 0x0000033000007944 */ /* 0x000fea0003c00000 */
[----:B0-----:R-:W-:Y:S01]  /*1040*/  HFMA2.MMA R17, -RZ, RZ, 0, 2.384185791015625e-07 ;  /* 0x00000004ff117435 */ /* 0x001fe200000001ff */
[----:B-1----:R-:W-:Y:S01]  /*1050*/  FADD.FTZ R18, R18, R14 ;  /* 0x0000000e12127221 */ /* 0x002fe20000010000 */
[----:B------:R-:W-:Y:S01]  /*1060*/  MOV R14, 0x1f ;  /* 0x0000001f000e7802 */ /* 0x000fe20000000f00 */
[----:B------:R-:W-:Y:S01]  /*1070*/  IMAD.MOV.U32 R19, RZ, RZ, -0x1 ;  /* 0xffffffffff137424 */ /* 0x000fe200078e00ff */
[----:B------:R-:W-:-:S02]  /*1080*/  MOV R8, 0x10a0 ;  /* 0x000010a000087802 */ /* 0x000fc40000000f00 */
[----:B------:R-:W-:Y:S05]  /*1090*/  CALL.REL.NOINC `($__internal_38_$__cuda_sm70_shflsync_bfly_p) ;  /* 0x000002d000007944 */ /* 0x000fea0003c00000 */
[----:B0-----:R-:W-:Y:S01]  /*10a0*/  HFMA2.MMA R17, -RZ, RZ, 0, 4.76837158203125e-07 ;  /* 0x00000008ff117435 */ /* 0x001fe200000001ff */
[----:B-1----:R-:W-:Y:S01]  /*10b0*/  FADD.FTZ R18, R18, R14 ;  /* 0x0000000e12127221 */ /* 0x002fe20000010000 */
[----:B------:R-:W-:Y:S01]  /*10c0*/  MOV R14, 0x1f ;  /* 0x0000001f000e7802 */ /* 0x000fe20000000f00 */
[----:B------:R-:W-:Y:S01]  /*10d0*/  IMAD.MOV.U32 R19, RZ, RZ, -0x1 ;  /* 0xffffffffff137424 */ /* 0x000fe200078e00ff */
[----:B------:R-:W-:-:S02]  /*10e0*/  MOV R8, 0x1100 ;  /* 0x0000110000087802 */ /* 0x000fc40000000f00 */
[----:B------:R-:W-:Y:S05]  /*10f0*/  CALL.REL.NOINC `($__internal_38_$__cuda_sm70_shflsync_bfly_p) ;  /* 0x0000027000007944 */ /* 0x000fea0003c00000 */
[----:B-1----:R-:W-:Y:S01]  /*1100*/  FADD.FTZ R12, R18, R14 ;  /* 0x0000000e120c7221 */ /* 0x002fe20000010000 */
[----:B0-----:R-:W-:Y:S01]  /*1110*/  HFMA2.MMA R17, -RZ, RZ, 0, 9.5367431640625e-07 ;  /* 0x00000010ff117435 */ /* 0x001fe200000001ff */
[----:B------:R-:W-:Y:S01]  /*1120*/  MOV R14, 0x1f ;  /* 0x0000001f000e7802 */ /* 0x000fe20000000f00 */
[----:B------:R-:W-:Y:S01]  /*1130*/  IMAD.MOV.U32 R19, RZ, RZ, -0x1 ;  /* 0xffffffffff137424 */ /* 0x000fe200078e00ff */
[----:B------:R-:W-:-:S02]  /*1140*/  MOV R8, 0x1170 ;  /* 0x0000117000087802 */ /* 0x000fc40000000f00 */
[----:B------:R-:W-:Y:S02]  /*1150*/  MOV R18, R12 ;  /* 0x0000000c00127202 */ /* 0x000fe40000000f00 */
[----:B------:R-:W-:Y:S05]  /*1160*/  CALL.REL.NOINC `($__internal_38_$__cuda_sm70_shflsync_bfly_p) ;  /* 0x0000020000007944 */ /* 0x000fea0003c00000 */
[----:B-1----:R-:W-:Y:S01]  /*1170*/  MOV R15, R14 ;  /* 0x0000000e000f7202 */ /* 0x002fe20000000f00 */
[----:B------:R-:W-:Y:S01]  /*1180*/  HFMA2.MMA R14, -RZ, RZ, 0, 1.847743988037109375e-06 ;  /* 0x0000001fff0e7435 */ /* 0x000fe200000001ff */
[----:B0-----:R-:W-:Y:S01]  /*1190*/  MOV R18, R11 ;  /* 0x0000000b00127202 */ /* 0x001fe20000000f00 */
[----:B------:R-:W-:Y:S01]  /*11a0*/  IMAD.MOV.U32 R17, RZ, RZ, 0x1 ;  /* 0x00000001ff117424 */ /* 0x000fe200078e00ff */
[----:B------:R-:W-:Y:S02]  /*11b0*/  MOV R19, 0xffffffff ;  /* 0xffffffff00137802 */ /* 0x000fe40000000f00 */
[----:B------:R-:W-:Y:S02]  /*11c0*/  MOV R8, 0x11e0 ;  /* 0x000011e000087802 */ /* 0x000fe40000000f00 */
[----:B------:R-:W-:Y:S05]  /*11d0*/  CALL.REL.NOINC `($__internal_38_$__cuda_sm70_shflsync_bfly_p) ;  /* 0x0000019000007944 */ /* 0x000fea0003c00000 */
[----:B0-----:R-:W-:Y:S01]  /*11e0*/  HFMA2.MMA R17, -RZ, RZ, 0, 1.1920928955078125e-07 ;  /* 0x00000002ff117435 */ /* 0x001fe200000001ff */
[----:B-1----:R-:W-:Y:S01]  /*11f0*/  FADD.FTZ R18, R11, R14 ;  /* 0x0000000e0b127221 */ /* 0x002fe20000010000 */
[----:B------:R-:W-:Y:S01]  /*1200*/  MOV R19, 0xffffffff ;  /* 0xffffffff00137802 */ /* 0x000fe20000000f00 */
[----:B------:R-:W-:Y:S01]  /*1210*/  IMAD.MOV.U32 R14, RZ, RZ, 0x1f ;  /* 0x0000001fff0e7424 */ /* 0x000fe200078e00ff */
[----:B------:R-:W-:-:S02]  /*1220*/  MOV R8, 0x1240 ;  /* 0x0000124000087802 */ /* 0x000fc40000000f00 */
        /* <DEDUP_REMOVED lines=9> */
[----:B------:R-:W-:-:S02]  /*12c0*/  MOV R14, 0x1f ;  /* 0x0000001f000e7802 */ /* 0x000fc40000000f00 */
[----:B------:R-:W-:Y:S02]  /*12d0*/  MOV R19, 0xffffffff ;  /* 0xffffffff00137802 */ /* 0x000fe40000000f00 */
[----:B------:R-:W-:Y:S02]  /*12e0*/  MOV R8, 0x1300 ;  /* 0x0000130000087802 */ /* 0x000fe40000000f00 */
[----:B------:R-:W-:Y:S05]  /*12f0*/  CALL.REL.NOINC `($__internal_38_$__cuda_sm70_shflsync_bfly_p) ;  /* 0x0000007000007944 */ /* 0x000fea0003c00000 */
[----:B01----:R-:W-:Y:S01]  /*1300*/  FADD.FTZ R18, R18, R14 ;  /* 0x0000000e12127221 */ /* 0x003fe20000010000 */
[----:B------:R-:W-:Y:S01]  /*1310*/  HFMA2.MMA R14, -RZ, RZ, 0, 1.847743988037109375e-06 ;  /* 0x0000001fff0e7435 */ /* 0x000fe200000001ff */
[----:B------:R-:W-:Y:S01]  /*1320*/  IMAD.MOV.U32 R17, RZ, RZ, 0x10 ;  /* 0x00000010ff117424 */ /* 0x000fe200078e00ff */
[----:B------:R-:W-:Y:S02]  /*1330*/  MOV R19, 0xffffffff ;  /* 0xffffffff00137802 */ /* 0x000fe40000000f00 */
[----:B------:R-:W-:Y:S02]  /*1340*/  MOV R8, 0x1360 ;  /* 0x0000136000087802 */ /* 0x000fe40000000f00 */
[----:B------:R-:W-:Y:S05]  /*1350*/  CALL.REL.NOINC `($__internal_38_$__cuda_sm70_shflsync_bfly_p) ;  /* 0x0000001000007944 */ /* 0x000fea0003c00000 */
[----:B01----:R-:W-:Y:S05]  /*1360*/  BRA `(.L_x_1472) ;  /* 0xfffff7f000007947 */ /* 0x003fea000383ffff */
        .weak           $__internal_38_$__cuda_sm70_shflsync_bfly_p
        .type           $__internal_38_$__cuda_sm70_shflsync_bfly_p,@function
        .size           $__internal_38_$__cuda_sm70_shflsync_bfly_p,(.L_x_7216 - $__internal_38_$__cuda_sm70_shflsync_bfly_p)
$__internal_38_$__cuda_sm70_shflsync_bfly_p:
[----:B------:R-:W-:Y:S01]  /*1370*/  HFMA2.MMA R9, -RZ, RZ, 0, 0 ;  /* 0x00000000ff097435 */ /* 0x000fe200000001ff */
[----:B------:R-:W-:Y:S04]  /*1380*/  WARPSYNC R19 ;  /* 0x0000001300007348 */ /* 0x000fe80003800000 */
[----:B------:R0:W1:Y:S01]  /*1390*/  SHFL.BFLY PT, R14, R18, R17, R14 ;  /* 0x0c000011120e7389 */ /* 0x00006200000e000e */
[----:B------:R-:W-:Y:S05]  /*13a0*/  RET.REL.NODEC R8 `(_ZN10layer_norm22ln_bwd_finalize_kernelINS_22Kernel_traits_finalizeILj512E6__halfS2_S2_S2_fjLb1ELj1024ELj4ENS_18Kernel_traits_baseILj512ES2_S2_S2_S2_fjLj1024EEEEELb1ELb1EEEvNS_9BwdParamsE) ;  /* 0xffffec5008007950 */ /* 0x000fea0003c3ffff */
.L_x_1473:
        /* <DEDUP_REMOVED lines=13> */
.L_x_7216:


//--------------------- .text._ZN10layer_norm13ln_bwd_kernelINS_13Kernel_traitsI6__halfS2_S2_S2_fjLj512ELj1ELj4ELj1ELj16ENS_18Kernel_traits_baseILj512ES2_S2_S2_S2_fjLj128EEEEELb1ELb1ELb1ELb1EEEvNS_9BwdParamsE --------------------------
	.section	.text._ZN10layer_norm13ln_bwd_kernelINS_13Kernel_traitsI6__halfS2_S2_S2_fjLj512ELj1ELj4ELj1ELj16ENS_18Kernel_traits_baseILj512ES2_S2_S2_S2_fjLj128EEEEELb1ELb1ELb1ELb1EEEvNS_9BwdParamsE,"ax",@progbits
	.sectioninfo	@"SHI_REGISTERS=155"
	.align	128
        .global         _ZN10layer_norm13ln_bwd_kernelINS_13Kernel_traitsI6__halfS2_S2_S2_fjLj512ELj1ELj4ELj1ELj16ENS_18Kernel_traits_baseILj512ES2_S2_S2_S2_fjLj128EEEEELb1ELb1ELb1ELb1EEEvNS_9BwdParamsE
        .type           _ZN10layer_norm13ln_bwd_kernelINS_13Kernel_traitsI6__halfS2_S2_S2_fjLj512ELj1ELj4ELj1ELj16ENS_18Kernel_traits_baseILj512ES2_S2_S2_S2_fjLj128EEEEELb1ELb1ELb1ELb1EEEvNS_9BwdParamsE,@function
        .size           _ZN10layer_norm13ln_bwd_kernelINS_13Kernel_traitsI6__halfS2_S2_S2_fjLj512ELj1ELj4ELj1ELj16ENS_18Kernel_traits_baseILj512ES2_S2_S2_S2_fjLj128EEEEELb1ELb1ELb1ELb1EEEvNS_9BwdParamsE,(.L_x_7217 - _ZN10layer_norm13ln_bwd_kernelINS_13Kernel_traitsI6__halfS2_S2_S2_fjLj512ELj1ELj4ELj1ELj16ENS_18Kernel_traits_baseILj512ES2_S2_S2_S2_fjLj128EEEEELb1ELb1ELb1ELb1EEEvNS_9BwdParamsE)
        .other          _ZN10layer_norm13ln_bwd_kernelINS_13Kernel_traitsI6__halfS2_S2_S2_fjLj512ELj1ELj4ELj1ELj16ENS_18Kernel_traits_baseILj512ES2_S2_S2_S2_fjLj128EEEEELb1ELb1ELb1ELb1EEEvNS_9BwdParamsE,@"STO_CUDA_ENTRY STV_DEFAULT"
_ZN10layer_norm13ln_bwd_kernelINS_13Kernel_traitsI6__halfS2_S2_S2_fjLj512ELj1ELj4ELj1ELj16ENS_18Kernel_traits_baseILj512ES2_S2_S2_S2_fjLj128EEEEELb1ELb1ELb1ELb1EEEvNS_9BwdParamsE:
.text._ZN10layer_norm13ln_bwd_kernelINS_13Kernel_traitsI6__halfS2_S2_S2_fjLj512ELj1ELj4ELj1ELj16ENS_18Kernel_traits_baseILj512ES2_S2_S2_S2_fjLj128EEEEELb1ELb1ELb1ELb1EEEvNS_9BwdParamsE:
        /* <DEDUP_REMOVED lines=41> */
.L_x_1475:
        /* <DEDUP_REMOVED lines=45> */
.L_x_1564:
        /* <DEDUP_REMOVED lines=25> */
[----:B------:R-:W-:Y:S01]  /*06f0*/  MOV R102, RZ ;  /* 0x000000ff00667202 */ /* 0x000fe20000000f00 */
[----:B------:R0:W5:Y:S03]  /*0700*/  @P0 LDG.E.128 R28, [R106.64] ;  /* 0x000000046a1c0981 */ /* 0x000166000c1e1d00 */
        /* <DEDUP_REMOVED lines=12> */
.L_x_1478:
        /* <DEDUP_REMOVED lines=33> */
[----:B--2---:R-:W-:Y:S01]  /*09e0*/  FSEL R137, R2, RZ, !P0 ;  /* 0x000000ff02897208 */ /* 0x004fe20004000000 */
[--C-:B---3--:R-:W-:Y:S02]  /*09f0*/  HADD2.F32 R0, -RZ, R4.reuse.H0_H0 ;  /* 0x20000004ff007230 */ /* 0x108fe40000004100 */
[----:B------:R-:W-:Y:S02]  /*0a00*/  HADD2.F32 R4, -RZ, R4.H1_H1 ;  /* 0x30000004ff047230 */ /* 0x000fe40000004100 */
[--C-:B------:R-:W-:Y:S02]  /*0a10*/  HADD2.F32 R3, -RZ, R5.reuse.H0_H0 ;  /* 0x20000005ff037230 */ /* 0x100fe40000004100 */
[----:B------:R-:W-:Y:S02]  /*0a20*/  HADD2.F32 R5, -RZ, R5.H1_H1 ;  /* 0x30000005ff057230 */ /* 0x000fe40000004100 */
[--C-:B------:R-:W-:Y:S02]  /*0a30*/  HADD2.F32 R127, -RZ, R6.reuse.H0_H0 ;  /* 0x20000006ff7f7230 */ /* 0x100fe40000004100 */
[----:B------:R-:W-:Y:S01]  /*0a40*/  HADD2.F32 R130, -RZ, R6.H1_H1 ;  /* 0x30000006ff827230 */ /* 0x000fe20000004100 */
[C---:B------:R-:W-:Y:S01]  /*0a50*/  FADD.FTZ R2, -R137.reuse, R4 ;  /* 0x0000000489027221 */ /* 0x040fe20000010100 */
[--C-:B------:R-:W-:Y:S01]  /*0a60*/  HADD2.F32 R132, -RZ, R7.reuse.H0_H0 ;  /* 0x20000007ff847230 */ /* 0x100fe20000004100 */
[C---:B------:R-:W-:Y:S01]  /*0a70*/  FADD.FTZ R4, -R137.reuse, R3 ;  /* 0x0000000389047221 */ /* 0x040fe20000010100 */
[----:B------:R-:W-:Y:S01]  /*0a80*/  HADD2.F32 R7, -RZ, R7.H1_H1 ;  /* 0x30000007ff077230 */ /* 0x000fe20000004100 */
[----:B------:R-:W-:Y:S01]  /*0a90*/  FADD.FTZ R6, -R137, R5 ;  /* 0x0000000589067221 */ /* 0x000fe20000010100 */
[----:B----4-:R-:W-:-:S02]  /*0aa0*/  HADD2.F32 R135, -RZ, R14.H1_H1 ;  /* 0x3000000eff877230 */ /* 0x010fc40000004100 */
[----:B0-----:R-:W-:Y:S02]  /*0ab0*/  HADD2.F32 R106, -RZ, R13.H0_H0 ;  /* 0x2000000dff6a7230 */ /* 0x001fe40000004100 */
[--C-:B-1----:R-:W-:Y:S02]  /*0ac0*/  HADD2.F32 R109, -RZ, R8.reuse.H0_H0 ;  /* 0x20000008ff6d7230 */ /* 0x102fe40000004100 */
[----:B------:R-:W-:Y:S01]  /*0ad0*/  HADD2.F32 R129, -RZ, R8.H1_H1 ;  /* 0x30000008ff817230 */ /* 0x000fe20000004100 */
[----:B------:R-:W-:Y:S01]  /*0ae0*/  FADD.FTZ R8, -R137, R127 ;  /* 0x0000007f89087221 */ /* 0x000fe20000010100 */
[--C-:B------:R-:W-:Y:S02]  /*0af0*/  HADD2.F32 R21, -RZ, R9.reuse.H0_H0 ;  /* 0x20000009ff157230 */ /* 0x100fe40000004100 */
[----:B------:R-:W-:Y:S02]  /*0b00*/  HADD2.F32 R108, -RZ, R9.H1_H1 ;  /* 0x30000009ff6c7230 */ /* 0x000fe40000004100 */
[----:B------:R-:W-:-:S02]  /*0b10*/  HADD2.F32 R23, -RZ, R10.H0_H0 ;  /* 0x2000000aff177230 */ /* 0x000fc40000004100 */
[----:B------:R-:W-:Y:S01]  /*0b20*/  HADD2.F32 R107, -RZ, R10.H1_H1 ;  /* 0x3000000aff6b7230 */ /* 0x000fe20000004100 */
[C---:B------:R-:W-:Y:S01]  /*0b30*/  FADD.FTZ R10, -R137.reuse, R130 ;  /* 0x00000082890a7221 */ /* 0x040fe20000010100 */
[--C-:B------:R-:W-:Y:S02]  /*0b40*/  HADD2.F32 R20, -RZ, R11.reuse.H0_H0 ;  /* 0x2000000bff147230 */ /* 0x100fe40000004100 */
[----:B------:R-:W-:Y:S01]  /*0b50*/  HADD2.F32 R101, -RZ, R11.H1_H1 ;  /* 0x3000000bff657230 */ /* 0x000fe20000004100 */
[----:B------:R-:W-:Y:S01]  /*0b60*/  FADD.FTZ R0, -R137, R0 ;  /* 0x0000000089007221 */ /* 0x000fe20000010100 */
[--C-:B------:R-:W-:Y:S02]  /*0b70*/  HADD2.F32 R9, -RZ, R12.reuse.H0_H0 ;  /* 0x2000000cff097230 */ /* 0x100fe40000004100 */
[----:B------:R-:W-:Y:S02]  /*0b80*/  HADD2.F32 R11, -RZ, R12.H1_H1 ;  /* 0x3000000cff0b7230 */ /* 0x000fe40000004100 */
[----:B------:R-:W-:-:S02]  /*0b90*/  HADD2.F32 R13, -RZ, R13.H1_H1 ;  /* 0x3000000dff0d7230 */ /* 0x000fc40000004100 */
[----:B------:R-:W-:Y:S02]  /*0ba0*/  HADD2.F32 R134, -RZ, R14.H0_H0 ;  /* 0x2000000eff867230 */ /* 0x000fe40000004100 */
[--C-:B------:R-:W-:Y:S02]  /*0bb0*/  HADD2.F32 R136, -RZ, R15.reuse.H0_H0 ;  /* 0x2000000fff887230 */ /* 0x100fe40000004100 */
[----:B------:R-:W-:Y:S01]  /*0bc0*/  HADD2.F32 R138, -RZ, R15.H1_H1 ;  /* 0x3000000fff8a7230 */ /* 0x000fe20000004100 */
[----:B------:R-:W-:Y:S02]  /*0bd0*/  FMUL.FTZ R3, R131, R4 ;  /* 0x0000000483037220 */ /* 0x000fe40000410000 */
[C---:B------:R-:W-:Y:S01]  /*0be0*/  FADD.FTZ R12, -R137.reuse, R132 ;  /* 0x00000084890c7221 */ /* 0x040fe20000010100 */
[--C-:B------:R-:W-:Y:S01]  /*0bf0*/  HADD2.F32 R132, -RZ, R17.reuse.H0_H0 ;  /* 0x20000011ff847230 */ /* 0x100fe20000004100 */
[----:B------:R-:W-:Y:S01]  /*0c00*/  FADD.FTZ R150, -R137, R135 ;  /* 0x0000008789967221 */ /* 0x000fe20000010100 */
[----:B------:R-:W-:Y:S01]  /*0c10*/  HADD2.F32 R135, -RZ, R17.H1_H1 ;  /* 0x30000011ff877230 */ /* 0x000fe20000004100 */
[----:B------:R-:W-:-:S02]  /*0c20*/  FMUL.FTZ R4, R131, R6 ;  /* 0x0000000683047220 */ /* 0x000fc40000410000 */
[C---:B------:R-:W-:Y:S02]  /*0c30*/  FMUL.FTZ R5, R131.reuse, R8 ;  /* 0x0000000883057220 */ /* 0x040fe40000410000 */
[----:B------:R-:W-:Y:S01]  /*0c40*/  FMUL.FTZ R6, R131, R10 ;  /* 0x0000000a83067220 */ /* 0x000fe20000410000 */
[--C-:B------:R-:W-:Y:S01]  /*0c50*/  HADD2.F32 R130, -RZ, R16.reuse.H0_H0 ;  /* 0x20000010ff827230 */ /* 0x100fe20000004100 */
[C---:B------:R-:W-:Y:S01]  /*0c60*/  FADD.FTZ R14, -R137.reuse, R7 ;  /* 0x00000007890e7221 */ /* 0x040fe20000010100 */
[----:B------:R-:W-:Y:S01]  /*0c70*/  HADD2.F32 R127, -RZ, R16.H1_H1 ;  /* 0x30000010ff7f7230 */ /* 0x000fe20000004100 */
[C---:B------:R-:W-:Y:S02]  /*0c80*/  FADD.FTZ R140, -R137.reuse, R9 ;  /* 0x00000009898c7221 */ /* 0x040fe40000010100 */
[C---:B------:R-:W-:Y:S02]  /*0c90*/  FADD.FTZ R142, -R137.reuse, R11 ;  /* 0x0000000b898e7221 */ /* 0x040fe40000010100 */
[----:B------:R-:W-:-:S02]  /*0ca0*/  FADD.FTZ R144, -R137, R106 ;  /* 0x0000006a89907221 */ /* 0x000fc40000010100 */
[C---:B------:R-:W-:Y:S02]  /*0cb0*/  FADD.FTZ R146, -R137.reuse, R13 ;  /* 0x0000000d89927221 */ /* 0x040fe40000010100 */
[C---:B------:R-:W-:Y:S01]  /*0cc0*/  FADD.FTZ R148, -R137.reuse, R134 ;  /* 0x0000008689947221 */ /* 0x040fe20000010100 */
[--C-:B------:R-:W-:Y:S01]  /*0cd0*/  HADD2.F32 R134, -RZ, R18.reuse.H0_H0 ;  /* 0x20000012ff867230 */ /* 0x100fe20000004100 */
[C---:B------:R-:W-:Y:S02]  /*0ce0*/  FADD.FTZ R152, -R137.reuse, R136 ;  /* 0x0000008889987221 */ /* 0x040fe40000010100 */
[----:B------:R-:W-:Y:S01]  /*0cf0*/  FADD.FTZ R138, -R137, R138 ;  /* 0x0000008a898a7221 */ /* 0x000fe20000010100 */
[----:B------:R-:W-:Y:S01]  /*0d00*/  HADD2.F32 R137, -RZ, R18.H1_H1 ;  /* 0x30000012ff897230 */ /* 0x000fe20000004100 */
[----:B------:R-:W-:Y:S02]  /*0d10*/  FMUL.FTZ R0, R131, R0 ;  /* 0x0000000083007220 */ /* 0x000fe40000410000 */
[----:B------:R-:W-:Y:S01]  /*0d20*/  FMUL.FTZ R17, R100, R109 ;  /* 0x0000006d64117220 */ /* 0x000fe20000410000 */
[--C-:B------:R-:W-:Y:S01]  /*0d30*/  HADD2.F32 R136, -RZ, R19.reuse.H0_H0 ;  /* 0x20000013ff887230 */ /* 0x100fe20000004100 */
[----:B------:R-:W-:Y:S01]  /*0d40*/  FFMA.FTZ R34, R3, R21, R34 ;  /* 0x0000001503227223 */ /* 0x000fe20000010022 */
[----:B------:R-:W-:Y:S01]  /*0d50*/  HADD2.F32 R106, -RZ, R19.H1_H1 ;  /* 0x30000013ff6a7230 */ /* 0x000fe20000004100 */
[----:B------:R-:W-:-:S02]  /*0d60*/  FADD.FTZ R50, R50, R21 ;  /* 0x0000001532327221 */ /* 0x000fc40000010000 */
[----:B------:R-:W-:Y:S02]  /*0d70*/  FMUL.FTZ R16, R111, R21 ;  /* 0x000000156f107220 */ /* 0x000fe40000410000 */
[-C--:B------:R-:W-:Y:S02]  /*0d80*/  FFMA.FTZ R36, R5, R23.reuse, R36 ;  /* 0x0000001705247223 */ /* 0x080fe40000010024 */
[----:B------:R-:W-:Y:S02]  /*0d90*/  FADD.FTZ R52, R52, R23 ;  /* 0x0000001734347221 */ /* 0x000fe40000010000 */
[----:B------:R-:W-:Y:S02]  /*0da0*/  FMUL.FTZ R18, R113, R23 ;  /* 0x0000001771127220 */ /* 0x000fe40000410000 */
[----:B------:R-:W-:Y:S02]  /*0db0*/  FFMA.FTZ R35, R4, R108, R35 ;  /* 0x0000006c04237223 */ /* 0x000fe40000010023 */
[----:B------:R-:W-:-:S02]  /*0dc0*/  FADD.FTZ R51, R51, R108 ;  /* 0x0000006c33337221 */ /* 0x000fc40000010000 */
[----:B------:R-:W-:Y:S02]  /*0dd0*/  FMUL.FTZ R21, R112, R108 ;  /* 0x0000006c70157220 */ /* 0x000fe40000410000 */
[-C--:B------:R-:W-:Y:S02]  /*0de0*/  FFMA.FTZ R37, R6, R107.reuse, R37 ;  /* 0x0000006b06257223 */ /* 0x080fe40000010025 */
[----:B------:R-:W-:Y:S02]  /*0df0*/  FADD.FTZ R53, R53, R107 ;  /* 0x0000006b35357221 */ /* 0x000fe40000010000 */
[----:B------:R-:W-:Y:S02]  /*0e00*/  FMUL.FTZ R23, R114, R107 ;  /* 0x0000006b72177220 */ /* 0x000fe40000410000 */
[----:B------:R-:W-:Y:S02]  /*0e10*/  FMUL.FTZ R2, R131, R2 ;  /* 0x0000000283027220 */ /* 0x000fe40000410000 */
[----:B------:R-:W-:-:S02]  /*0e20*/  FMUL.FTZ R19, R110, R129 ;  /* 0x000000816e137220 */ /* 0x000fc40000410000 */
[----:B------:R-:W-:Y:S02]  /*0e30*/  FADD.FTZ R108, RZ, R17 ;  /* 0x00000011ff6c7221 */ /* 0x000fe40000010000 */
[C---:B------:R-:W-:Y:S02]  /*0e40*/  FFMA.FTZ R107, R0.reuse, R17, RZ ;  /* 0x00000011006b7223 */ /* 0x040fe400000100ff */
[----:B------:R-:W-:Y:S02]  /*0e50*/  FFMA.FTZ R32, R0, R109, R32 ;  /* 0x0000006d00207223 */ /* 0x000fe40000010020 */
[----:B------:R-:W-:Y:S02]  /*0e60*/  FADD.FTZ R48, R48, R109 ;  /* 0x0000006d30307221 */ /* 0x000fe40000010000 */
[----:B------:R-:W-:Y:S02]  /*0e70*/  FADD.FTZ R109, R108, R19 ;  /* 0x000000136c6d7221 */ /* 0x000fe40000010000 */
[----:B------:R-:W-:-:S02]  /*0e80*/  FFMA.FTZ R107, R2, R19, R107 ;  /* 0x00000013026b7223 */ /* 0x000fc4000001006b */
[----:B------:R-:W-:Y:S02]  /*0e90*/  FADD.FTZ R108, R109, R16 ;  /* 0x000000106d6c7221 */ /* 0x000fe40000010000 */
[----:B------:R-:W-:Y:S02]  /*0ea0*/  FFMA.FTZ R107, R3, R16, R107 ;  /* 0x00000010036b7223 */ /* 0x000fe4000001006b */
[----:B------:R-:W-:Y:S02]  /*0eb0*/  FADD.FTZ R109, R108, R21 ;  /* 0x000000156c6d7221 */ /* 0x000fe40000010000 */
[----:B------:R-:W-:Y:S02]  /*0ec0*/  FFMA.FTZ R107, R4, R21, R107 ;  /* 0x00000015046b7223 */ /* 0x000fe4000001006b */
        /* <DEDUP_REMOVED lines=62> */
[----:B------:R-:W-:Y:S02]  /*12b0*/  FFMA.FTZ R47, R138, R106, R47 ;  /* 0x0000006a8a2f7223 */ /* 0x000fe4000001002f */
[----:B------:R-:W-:Y:S02]  /*12c0*/  FADD.FTZ R79, R79, R106 ;  /* 0x0000006a4f4f7221 */ /* 0x000fe40000010000 */
[----:B------:R-:W-:Y:S02]  /*12d0*/  FADD.FTZ R129, R108, R141 ;  /* 0x0000008d6c817221 */ /* 0x000fe40000010000 */
[----:B------:R-:W-:Y:S02]  /*12e0*/  FFMA.FTZ R140, R138, R141, R107 ;  /* 0x0000008d8a8c7223 */ /* 0x000fe4000001006b */
.L_x_1479:
[----:B0-----:R-:W-:Y:S05]  /*12f0*/  BSYNC B1 ;  /* 0x0000000000017941 */ /* 0x001fea0003800000 */
.L_x_1477:
[----:B-----5:R-:W-:Y:S02]  /*1300*/  MOV R106, R102 ;  /* 0x00000066006a7202 */ /* 0x020fe40000000f00 */
[----:B------:R-:W-:Y:S02]  /*1310*/  MOV R107, R104 ;  /* 0x00000068006b7202 */ /* 0x000fe40000000f00 */
[----:B------:R-:W-:-:S02]  /*1320*/  PRMT R145, R106, 0x7610, R145 ;  /* 0x000076106a917816 */ /* 0x000fc40000000091 */
[----:B------:R-:W-:Y:S01]  /*1330*/  PRMT R142, R107, 0x7610, R142 ;  /* 0x000076106b8e7816 */ /* 0x000fe2000000008e */
[----:B------:R-:W-:Y:S05]  /*1340*/  BRA.DIV ~URZ, `(.L_x_1480) ;  /* 0x00002bc27f007947 */ /* 0x000fea000b800000 */
[----:B------:R0:W1:Y:S02]  /*1350*/  SHFL.BFLY PT, R108, R129, 0x1, 0x1f ;  /* 0x0c201f00816c7f89 */ /* 0x00006400000e0000 */
.L_x_1565:
        /* <DEDUP_REMOVED lines=18> */
.L_x_1566:
[----:B------:R-:W-:-:S13]  /*1480*/  ISETP.GE.AND P2, PT, R128, 0x1, PT ;  /* 0x000000018000780c */ /* 0x000fda0003f46270 */
[----:B------:R-:W-:Y:S02]  /*1490*/  @P2 IADD3 R128, R128, -0x1, RZ ;  /* 0xffffffff80802810 */ /* 0x000fe40007ffe0ff */
[----:B------:R-:W-:-:S03]  /*14a0*/  @P2 MOV R109, 0x10 ;  /* 0x00000010006d2802 */ /* 0x000fc60000000f00 */
[----:B------:R-:W-:Y:S01]  /*14b0*/  @P2 IMAD R106, R128, c[0x0][0x168], RZ ;  /* 0x00005a00806a2a24 */ /* 0x000fe200078e02ff */
[----:B------:R-:W-:-:S04]  /*14c0*/  HFMA2.MMA R128, -RZ, RZ, 0, 0 ;  /* 0x00000000ff807435 */ /* 0x000fc800000001ff */
[----:B------:R-:W-:-:S04]  /*14d0*/  @P2 SHF.R.S32.HI R107, RZ, 0x1f, R106 ;  /* 0x0000001fff6b2819 */ /* 0x000fc8000001146a */
[----:B------:R-:W-:-:S04]  /*14e0*/  @P2 LEA.HI R107, R107, R106, RZ, 0x3 ;  /* 0x0000006a6b6b2211 */ /* 0x000fc800078f18ff */
[----:B------:R-:W-:-:S05]  /*14f0*/  @P2 LEA.HI.SX32 R128, R107, R22, 0x1d ;  /* 0x000000166b802211 */ /* 0x000fca00078feaff */
[----:B------:R-:W-:-:S05]  /*1500*/  @P2 IMAD.WIDE.U32 R106, R128, R109, c[0x0][0x170] ;  /* 0x00005c00806a2625 */ /* 0x000fca00078e006d */
[----:B------:R3:W5:Y:S01]  /*1510*/  @P2 LDG.E.128 R88, [R106.64] ;  /* 0x000000046a582981 */ /* 0x000762000c1e1d00 */
[----:B--2---:R-:W-:Y:S01]  /*1520*/  FADD.FTZ R129, R143, R140 ;  /* 0x0000008c8f817221 */ /* 0x004fe20000010000 */
        /* <DEDUP_REMOVED lines=13> */
.L_x_1483:
        /* <DEDUP_REMOVED lines=11> */
.L_x_1484:
[----:B------:R-:W-:Y:S05]  /*16b0*/  BSYNC B1 ;  /* 0x0000000000017941 */ /* 0x000fea0003800000 */
.L_x_1482:
[----:B------:R-:W-:Y:S01]  /*16c0*/  ISETP.NE.U32.AND P0, PT, RZ, c[0x0][0x258], PT ;  /* 0x00009600ff007a0c */ /* 0x000fe20003f05070 */
[----:B------:R-:W-:Y:S03]  /*16d0*/  BSSY B1, `(.L_x_1485) ;  /* 0x000000f000017945 */ /* 0x000fe60003800000 */
[----:B------:R-:W-:-:S13]  /*16e0*/  ISETP.NE.AND.EX P0, PT, RZ, c[0x0][0x25c], PT, P0 ;  /* 0x00009700ff007a0c */ /* 0x000fda0003f05300 */
[----:B------:R-:W-:Y:S01]  /*16f0*/  @P0 F2FP.PACK_AB R107, RZ, R106 ;  /* 0x0000006aff6b023e */ /* 0x000fe200000000ff */
[----:B------:R-:W-:Y:S05]  /*1700*/  @!P2 BRA `(.L_x_1486) ;  /* 0x000000b00000a947 */ /* 0x000fea0003800000 */
[----:B------:R-:W-:Y:S01]  /*1710*/  LOP3.LUT P4, RZ, R145, 0xff, RZ, 0xc0, !PT ;  /* 0x000000ff91ff7812 */ /* 0x000fe2000788c0ff */
[----:B------:R-:W-:Y:S01]  /*1720*/  FMUL.FTZ R106, R106, c[0x0][0x1ec] ;  /* 0x00007b006a6a7a20 */ /* 0x000fe20000410000 */
[----:B------:R-:W-:-:S03]  /*1730*/  CS2R R108, SRZ ;  /* 0x00000000006c7805 */ /* 0x000fc6000001ff00 */
[----:B------:R-:W-:-:S08]  /*1740*/  FMUL.FTZ R145, R106, c[0x0][0x1e8] ;  /* 0x00007a006a917a20 */ /* 0x000fd00000410000 */
[----:B-1----:R-:W-:Y:S02]  /*1750*/  @P4 HADD2.F32 R140, -RZ, R84.H0_H0 ;  /* 0x20000054ff8c4230 */ /* 0x002fe40000004100 */
[----:B-----5:R-:W-:-:S03]  /*1760*/  @P4 HADD2.F32 R106, -RZ, R88.H0_H0 ;  /* 0x20000058ff6a4230 */ /* 0x020fc60000004100 */
[C---:B------:R-:W-:Y:S02]  /*1770*/  @P4 FMUL.FTZ R108, R145.reuse, R140 ;  /* 0x0000008c916c4220 */ /* 0x040fe40000410000 */
[----:B------:R-:W-:-:S03]  /*1780*/  @P4 FMUL.FTZ R109, R145, R106 ;  /* 0x0000006a916d4220 */ /* 0x000fc60000410000 */
[----:B------:R-:W-:Y:S01]  /*1790*/  F2FP.PACK_AB R108, RZ, R108 ;  /* 0x0000006cff6c723e */ /* 0x000fe200000000ff */
[----:B------:R-:W-:-:S03]  /*17a0*/  FADD.FTZ R72, R72, R109 ;  /* 0x0000006d48487221 */ /* 0x000fc60000010000 */
[----:B------:R-:W-:Y:S02]  /*17b0*/  PRMT R92, R108, 0x7610, R92 ;  /* 0x000076106c5c7816 */ /* 0x000fe4000000005c */
.L_x_1486:
[----:B------:R-:W-:Y:S05]  /*17c0*/  BSYNC B1 ;  /* 0x0000000000017941 */ /* 0x000fea0003800000 */
.L_x_1485:
[----:B------:R-:W-:Y:S01]  /*17d0*/  BSSY B1, `(.L_x_1487) ;  /* 0x000000e000017945 */ /* 0x000fe20003800000 */
[----:B------:R-:W-:Y:S01]  /*17e0*/  @P0 PRMT R96, R107, 0x7610, R96 ;  /* 0x000076106b600816 */ /* 0x000fe20000000060 */
[----:B------:R-:W-:Y:S05]  /*17f0*/  @P1 BRA `(.L_x_1488) ;  /* 0x0000004000001947 */ /* 0x000fea0003800000 */
[----:B------:R-:W-:Y:S01]  /*1800*/  HFMA2.MMA R106, -RZ, RZ, 0, 0 ;  /* 0x00000000ff6a7435 */ /* 0x000fe200000001ff */
[----:B------:R-:W-:Y:S05]  /*1810*/  @!P3 BRA `(.L_x_1489) ;  /* 0x000000900000b947 */ /* 0x000fea0003800000 */
[----:B------:R-:W-:Y:S01]  /*1820*/  HADD2.F32 R106, -RZ, R28.H1_H1 ;  /* 0x3000001cff6a7230 */ /* 0x000fe20000004100 */
[----:B------:R-:W-:Y:S05]  /*1830*/  BRA `(.L_x_1489) ;  /* 0x0000007000007947 */ /* 0x000fea0003800000 */
.L_x_1488:
[----:B------:R-:W-:Y:S01]  /*1840*/  ISETP.NE.AND P4, PT, R125, RZ, PT ;  /* 0x000000ff7d00720c */ /* 0x000fe20003f85270 */
[----:B------:R-:W-:-:S03]  /*1850*/  @P3 HADD2.F32 R107, -RZ, R28.H1_H1 ;  /* 0x3000001cff6b3230 */ /* 0x000fc60000004100 */
[----:B------:R-:W-:-:S05]  /*1860*/  FSEL R106, R129, RZ, !P4 ;  /* 0x000000ff816a7208 */ /* 0x000fca0006000000 */
[----:B------:R-:W-:-:S04]  /*1870*/  FFMA.FTZ R106, R2, R143, R106 ;  /* 0x0000008f026a7223 */ /* 0x000fc8000001006a */
[----:B------:R-:W-:-:S04]  /*1880*/  FADD.FTZ R106, R19, -R106 ;  /* 0x8000006a136a7221 */ /* 0x000fc80000010000 */
[----:B------:R-:W-:-:S04]  /*1890*/  FMUL.FTZ R106, R131, R106 ;  /* 0x0000006a836a7220 */ /* 0x000fc80000410000 */
[----:B------:R-:W-:Y:S02]  /*18a0*/  @P3 FADD.FTZ R106, R106, R107 ;  /* 0x0000006b6a6a3221 */ /* 0x000fe40000010000 */
.L_x_1489:
[----:B------:R-:W-:Y:S05]  /*18b0*/  BSYNC B1 ;  /* 0x0000000000017941 */ /* 0x000fea0003800000 */
.L_x_1487:
[----:B------:R-:W-:Y:S01]  /*18c0*/  BSSY B1, `(.L_x_1490) ;  /* 0x000000f000017945 */ /* 0x000fe20003800000 */
[----:B------:R-:W-:Y:S01]  /*18d0*/  @P0 F2FP.PACK_AB R107, RZ, R106 ;  /* 0x0000006aff6b023e */ /* 0x000fe200000000ff */
[----:B------:R-:W-:Y:S05]  /*18e0*/  @!P2 BRA `(.L_x_1491) ;  /* 0x000000c00000a947 */ /* 0x000fea0003800000 */
[----:B------:R-:W-:Y:S01]  /*18f0*/  LOP3.LUT P4, RZ, R102, 0xff00, RZ, 0xc0, !PT ;  /* 0x0000ff0066ff7812 */ /* 0x000fe2000788c0ff */
[----:B------:R-:W-:Y:S01]  /*1900*/  FMUL.FTZ R106, R106, c[0x0][0x1ec] ;  /* 0x00007b006a6a7a20 */ /* 0x000fe20000410000 */
[----:B------:R-:W-:Y:S01]  /*1910*/  HFMA2.MMA R108, -RZ, RZ, 0, 0 ;  /* 0x00000000ff6c7435 */ /* 0x000fe200000001ff */
[----:B-1----:R-:W-:Y:S02]  /*1920*/  MOV R140, RZ ;  /* 0x000000ff008c7202 */ /* 0x002fe40000000f00 */
[----:B------:R-:W-:-:S08]  /*1930*/  FMUL.FTZ R144, R106, c[0x0][0x1e8] ;  /* 0x00007a006a907a20 */ /* 0x000fd00000410000 */
[----:B------:R-:W-:Y:S02]  /*1940*/  @P4 HADD2.F32 R109, -RZ, R84.H1_H1 ;  /* 0x30000054ff6d4230 */ /* 0x000fe40000004100 */
[----:B-----5:R-:W-:-:S03]  /*1950*/  @P4 HADD2.F32 R106, -RZ, R88.H1_H1 ;  /* 0x30000058ff6a4230 */ /* 0x020fc60000004100 */
[C---:B------:R-:W-:Y:S02]  /*1960*/  @P4 FMUL.FTZ R108, R144.reuse, R109 ;  /* 0x0000006d906c4220 */ /* 0x040fe40000410000 */
[----:B------:R-:W-:-:S03]  /*1970*/  @P4 FMUL.FTZ R140, R144, R106 ;  /* 0x0000006a908c4220 */ /* 0x000fc60000410000 */
[----:B------:R-:W-:Y:S01]  /*1980*/  F2FP.PACK_AB R108, RZ, R108 ;  /* 0x0000006cff6c723e */ /* 0x000fe200000000ff */
[----:B------:R-:W-:-:S03]  /*1990*/  FADD.FTZ R73, R73, R140 ;  /* 0x0000008c49497221 */ /* 0x000fc60000010000 */
[----:B------:R-:W-:Y:S02]  /*19a0*/  PRMT R92, R92, 0x5410, R108 ;  /* 0x000054105c5c7816 */ /* 0x000fe4000000006c */
.L_x_1491:
[----:B------:R-:W-:Y:S05]  /*19b0*/  BSYNC B1 ;  /* 0x0000000000017941 */ /* 0x000fea0003800000 */
.L_x_1490:
[----:B------:R-:W-:Y:S01]  /*19c0*/  BSSY B1, `(.L_x_1492) ;  /* 0x000000e000017945 */ /* 0x000fe20003800000 */
[----:B------:R-:W-:Y:S01]  /*19d0*/  @P0 PRMT R96, R96, 0x5410, R107 ;  /* 0x0000541060600816 */ /* 0x000fe2000000006b */
[----:B------:R-:W-:Y:S05]  /*19e0*/  @P1 BRA `(.L_x_1493) ;  /* 0x0000004000001947 */ /* 0x000fea0003800000 */
[----:B------:R-:W-:Y:S01]  /*19f0*/  MOV R106, RZ ;  /* 0x000000ff006a7202 */ /* 0x000fe20000000f00 */
[----:B------:R-:W-:Y:S05]  /*1a00*/  @!P3 BRA `(.L_x_1494) ;  /* 0x000000900000b947 */ /* 0x000fea0003800000 */
[----:B------:R-:W-:Y:S01]  /*1a10*/  HADD2.F32 R106, -RZ, R29.H0_H0 ;  /* 0x2000001dff6a7230 */ /* 0x000fe20000004100 */
[----:B------:R-:W-:Y:S05]  /*1a20*/  BRA `(.L_x_1494) ;  /* 0x0000007000007947 */ /* 0x000fea0003800000 */
.L_x_1493:
[----:B------:R-:W-:-:S04]  /*1a30*/  ISETP.NE.AND P4, PT, R125, RZ, PT ;  /* 0x000000ff7d00720c */ /* 0x000fc80003f85270 */
[----:B------:R-:W-:-:S05]  /*1a40*/  FSEL R106, R129, RZ, !P4 ;  /* 0x000000ff816a7208 */ /* 0x000fca0006000000 */
[----:B------:R-:W-:-:S04]  /*1a50*/  FFMA.FTZ R107, R3, R143, R106 ;  /* 0x0000008f036b7223 */ /* 0x000fc8000001006a */
[----:B------:R-:W-:Y:S01]  /*1a60*/  FADD.FTZ R106, R16, -R107 ;  /* 0x8000006b106a7221 */ /* 0x000fe20000010000 */
[----:B------:R-:W-:-:S03]  /*1a70*/  @P3 HADD2.F32 R107, -RZ, R29.H0_H0 ;  /* 0x2000001dff6b3230 */ /* 0x000fc60000004100 */
[----:B------:R-:W-:-:S04]  /*1a80*/  FMUL.FTZ R106, R131, R106 ;  /* 0x0000006a836a7220 */ /* 0x000fc80000410000 */
[----:B------:R-:W-:Y:S02]  /*1a90*/  @P3 FADD.FTZ R106, R106, R107 ;  /* 0x0000006b6a6a3221 */ /* 0x000fe40000010000 */
.L_x_1494:
[----:B------:R-:W-:Y:S05]  /*1aa0*/  BSYNC B1 ;  /* 0x0000000000017941 */ /* 0x000fea0003800000 */
.L_x_1492:
[----:B------:R-:W-:Y:S01]  /*1ab0*/  BSSY B1, `(.L_x_1495) ;  /* 0x000000e000017945 */ /* 0x000fe20003800000 */
        /* <DEDUP_REMOVED lines=13> */
.L_x_1496:
[----:B------:R-:W-:Y:S05]  /*1b90*/  BSYNC B1 ;  /* 0x0000000000017941 */ /* 0x000fea0003800000 */
.L_x_1495:
[----:B------:R-:W-:Y:S01]  /*1ba0*/  BSSY B1, `(.L_x_1497) ;  /* 0x000000e000017945 */ /* 0x000fe20003800000 */
[----:B------:R-:W-:Y:S01]  /*1bb0*/  @P0 PRMT R97, R107, 0x7610, R97 ;  /* 0x000076106b610816 */ /* 0x000fe20000000061 */
[----:B------:R-:W-:Y:S05]  /*1bc0*/  @P1 BRA `(.L_x_1498) ;  /* 0x0000004000001947 */ /* 0x000fea0003800000 */
[----:B------:R-:W-:Y:S01]  /*1bd0*/  HFMA2.MMA R106, -RZ, RZ, 0, 0 ;  /* 0x00000000ff6a7435 */ /* 0x000fe200000001ff */
[----:B------:R-:W-:Y:S05]  /*1be0*/  @!P3 BRA `(.L_x_1499) ;  /* 0x000000900000b947 */ /* 0x000fea0003800000 */
[----:B------:R-:W-:Y:S01]  /*1bf0*/  HADD2.F32 R106, -RZ, R29.H1_H1 ;  /* 0x3000001dff6a7230 */ /* 0x000fe20000004100 */
[----:B------:R-:W-:Y:S05]  /*1c00*/  BRA `(.L_x_1499) ;  /* 0x0000007000007947 */ /* 0x000fea0003800000 */
.L_x_1498:
[----:B------:R-:W-:Y:S01]  /*1c10*/  ISETP.NE.AND P4, PT, R125, RZ, PT ;  /* 0x000000ff7d00720c */ /* 0x000fe20003f85270 */
[----:B------:R-:W-:-:S03]  /*1c20*/  @P3 HADD2.F32 R107, -RZ, R29.H1_H1 ;  /* 0x3000001dff6b3230 */ /* 0x000fc60000004100 */
[----:B------:R-:W-:-:S05]  /*1c30*/  FSEL R106, R129, RZ, !P4 ;  /* 0x000000ff816a7208 */ /* 0x000fca0006000000 */
[----:B------:R-:W-:-:S04]  /*1c40*/  FFMA.FTZ R106, R4, R143, R106 ;  /* 0x0000008f046a7223 */ /* 0x000fc8000001006a */
[----:B------:R-:W-:-:S04]  /*1c50*/  FADD.FTZ R106, R21, -R106 ;  /* 0x8000006a156a7221 */ /* 0x000fc80000010000 */
[----:B------:R-:W-:-:S04]  /*1c60*/  FMUL.FTZ R106, R131, R106 ;  /* 0x0000006a836a7220 */ /* 0x000fc80000410000 */
[----:B------:R-:W-:Y:S02]  /*1c70*/  @P3 FADD.FTZ R106, R106, R107 ;  /* 0x0000006b6a6a3221 */ /* 0x000fe40000010000 */
.L_x_1499:
[----:B------:R-:W-:Y:S05]  /*1c80*/  BSYNC B1 ;  /* 0x0000000000017941 */ /* 0x000fea0003800000 */
.L_x_1497:
        /* <DEDUP_REMOVED lines=15> */
.L_x_1501:
[----:B------:R-:W-:Y:S05]  /*1d80*/  BSYNC B1 ;  /* 0x0000000000017941 */ /* 0x000fea0003800000 */
.L_x_1500:
[----:B------:R-:W-:Y:S01]  /*1d90*/  BSSY B1, `(.L_x_1502) ;  /* 0x000000e000017945 */ /* 0x000fe20003800000 */
[----:B------:R-:W-:Y:S01]  /*1da0*/  @P0 PRMT R97, R97, 0x5410, R107 ;  /* 0x0000541061610816 */ /* 0x000fe2000000006b */
[----:B------:R-:W-:Y:S05]  /*1db0*/  @P1 BRA `(.L_x_1503) ;  /* 0x0000004000001947 */ /* 0x000fea0003800000 */
[----:B------:R-:W-:Y:S01]  /*1dc0*/  MOV R106, RZ ;  /* 0x000000ff006a7202 */ /* 0x000fe20000000f00 */
[----:B------:R-:W-:Y:S05]  /*1dd0*/  @!P3 BRA `(.L_x_1504) ;  /* 0x000000900000b947 */ /* 0x000fea0003800000 */
[----:B------:R-:W-:Y:S01]  /*1de0*/  HADD2.F32 R106, -RZ, R30.H0_H0 ;  /* 0x2000001eff6a7230 */ /* 0x000fe20000004100 */
[----:B------:R-:W-:Y:S05]  /*1df0*/  BRA `(.L_x_1504) ;  /* 0x0000007000007947 */ /* 0x000fea0003800000 */
.L_x_1503:
[----:B------:R-:W-:-:S04]  /*1e00*/  ISETP.NE.AND P4, PT, R125, RZ, PT ;  /* 0x000000ff7d00720c */ /* 0x000fc80003f85270 */
[----:B------:R-:W-:-:S05]  /*1e10*/  FSEL R106, R129, RZ, !P4 ;  /* 0x000000ff816a7208 */ /* 0x000fca0006000000 */
[----:B------:R-:W-:-:S04]  /*1e20*/  FFMA.FTZ R107, R5, R143, R106 ;  /* 0x0000008f056b7223 */ /* 0x000fc8000001006a */
[----:B------:R-:W-:Y:S01]  /*1e30*/  FADD.FTZ R106, R18, -R107 ;  /* 0x8000006b126a7221 */ /* 0x000fe20000010000 */
[----:B------:R-:W-:-:S03]  /*1e40*/  @P3 HADD2.F32 R107, -RZ, R30.H0_H0 ;  /* 0x2000001eff6b3230 */ /* 0x000fc60000004100 */
[----:B------:R-:W-:-:S04]  /*1e50*/  FMUL.FTZ R106, R131, R106 ;  /* 0x0000006a836a7220 */ /* 0x000fc80000410000 */
[----:B------:R-:W-:Y:S02]  /*1e60*/  @P3 FADD.FTZ R106, R106, R107 ;  /* 0x0000006b6a6a3221 */ /* 0x000fe40000010000 */
.L_x_1504:
[----:B------:R-:W-:Y:S05]  /*1e70*/  BSYNC B1 ;  /* 0x0000000000017941 */ /* 0x000fea0003800000 */
.L_x_1502:
        /* <DEDUP_REMOVED lines=14> */
.L_x_1506:
[----:B------:R-:W-:Y:S05]  /*1f60*/  BSYNC B1 ;  /* 0x0000000000017941 */ /* 0x000fea0003800000 */
.L_x_1505:
[----:B------:R-:W-:Y:S01]  /*1f70*/  BSSY B1, `(.L_x_1507) ;  /* 0x000000e000017945 */ /* 0x000fe20003800000 */
[----:B------:R-:W-:Y:S01]  /*1f80*/  @P0 PRMT R98, R107, 0x7610, R98 ;  /* 0x000076106b620816 */ /* 0x000fe20000000062 */
[----:B------:R-:W-:Y:S05]  /*1f90*/  @P1 BRA `(.L_x_1508) ;  /* 0x0000004000001947 */ /* 0x000fea0003800000 */
[----:B------:R-:W-:Y:S01]  /*1fa0*/  HFMA2.MMA R106, -RZ, RZ, 0, 0 ;  /* 0x00000000ff6a7435 */ /* 0x000fe200000001ff */
[----:B------:R-:W-:Y:S05]  /*1fb0*/  @!P3 BRA `(.L_x_1509) ;  /* 0x000000900000b947 */ /* 0x000fea0003800000 */
[----:B------:R-:W-:Y:S01]  /*1fc0*/  HADD2.F32 R106, -RZ, R30.H1_H1 ;  /* 0x3000001eff6a7230 */ /* 0x000fe20000004100 */
[----:B------:R-:W-:Y:S05]  /*1fd0*/  BRA `(.L_x_1509) ;  /* 0x0000007000007947 */ /* 0x000fea0003800000 */
.L_x_1508:
[----:B------:R-:W-:Y:S01]  /*1fe0*/  ISETP.NE.AND P4, PT, R125, RZ, PT ;  /* 0x000000ff7d00720c */ /* 0x000fe20003f85270 */
[----:B------:R-:W-:-:S03]  /*1ff0*/  @P3 HADD2.F32 R107, -RZ, R30.H1_H1 ;  /* 0x3000001eff6b3230 */ /* 0x000fc60000004100 */
[----:B------:R-:W-:-:S05]  /*2000*/  FSEL R106, R129, RZ, !P4 ;  /* 0x000000ff816a7208 */ /* 0x000fca0006000000 */
[----:B------:R-:W-:-:S04]  /*2010*/  FFMA.FTZ R106, R6, R143, R106 ;  /* 0x0000008f066a7223 */ /* 0x000fc8000001006a */
[----:B------:R-:W-:-:S04]  /*2020*/  FADD.FTZ R106, R23, -R106 ;  /* 0x8000006a176a7221 */ /* 0x000fc80000010000 */
[----:B------:R-:W-:-:S04]  /*2030*/  FMUL.FTZ R106, R131, R106 ;  /* 0x0000006a836a7220 */ /* 0x000fc80000410000 */
[----:B------:R-:W-:Y:S02]  /*2040*/  @P3 FADD.FTZ R106, R106, R107 ;  /* 0x0000006b6a6a3221 */ /* 0x000fe40000010000 */
.L_x_1509:
[----:B------:R-:W-:Y:S05]  /*2050*/  BSYNC B1 ;  /* 0x0000000000017941 */ /* 0x000fea0003800000 */
.L_x_1507:
        /* <DEDUP_REMOVED lines=15> */
.L_x_1511:
[----:B------:R-:W-:Y:S05]  /*2150*/  BSYNC B1 ;  /* 0x0000000000017941 */ /* 0x000fea0003800000 */
.L_x_1510:
[----:B------:R-:W-:Y:S01]  /*2160*/  BSSY B1, `(.L_x_1512) ;  /* 0x000000e000017945 */ /* 0x000fe20003800000 */
[----:B------:R-:W-:Y:S01]  /*2170*/  @P0 PRMT R98, R98, 0x5410, R107 ;  /* 0x0000541062620816 */ /* 0x000fe2000000006b */
[----:B------:R-:W-:Y:S05]  /*2180*/  @P1 BRA `(.L_x_1513) ;  /* 0x0000004000001947 */ /* 0x000fea0003800000 */
[----:B------:R-:W-:Y:S01]  /*2190*/  MOV R106, RZ ;  /* 0x000000ff006a7202 */ /* 0x000fe20000000f00 */
[----:B------:R-:W-:Y:S05]  /*21a0*/  @!P3 BRA `(.L_x_1514) ;  /* 0x000000900000b947 */ /* 0x000fea0003800000 */
[----:B------:R-:W-:Y:S01]  /*21b0*/  HADD2.F32 R106, -RZ, R31.H0_H0 ;  /* 0x2000001fff6a7230 */ /* 0x000fe20000004100 */
[----:B------:R-:W-:Y:S05]  /*21c0*/  BRA `(.L_x_1514) ;  /* 0x0000007000007947 */ /* 0x000fea0003800000 */
.L_x_1513:
[----:B------:R-:W-:-:S04]  /*21d0*/  ISETP.NE.AND P4, PT, R125, RZ, PT ;  /* 0x000000ff7d00720c */ /* 0x000fc80003f85270 */
[----:B------:R-:W-:-:S05]  /*21e0*/  FSEL R106, R129, RZ, !P4 ;  /* 0x000000ff816a7208 */ /* 0x000fca0006000000 */
[----:B------:R-:W-:-:S04]  /*21f0*/  FFMA.FTZ R107, R7, R143, R106 ;  /* 0x0000008f076b7223 */ /* 0x000fc8000001006a */
[----:B------:R-:W-:Y:S01]  /*2200*/  FADD.FTZ R106, R20, -R107 ;  /* 0x8000006b146a7221 */ /* 0x000fe20000010000 */
[----:B------:R-:W-:-:S03]  /*2210*/  @P3 HADD2.F32 R107, -RZ, R31.H0_H0 ;  /* 0x2000001fff6b3230 */ /* 0x000fc60000004100 */
[----:B------:R-:W-:-:S04]  /*2220*/  FMUL.FTZ R106, R131, R106 ;  /* 0x0000006a836a7220 */ /* 0x000fc80000410000 */
[----:B------:R-:W-:Y:S02]  /*2230*/  @P3 FADD.FTZ R106, R106, R107 ;  /* 0x0000006b6a6a3221 */ /* 0x000fe40000010000 */
.L_x_1514:
[----:B------:R-:W-:Y:S05]  /*2240*/  BSYNC B1 ;  /* 0x0000000000017941 */ /* 0x000fea0003800000 */
.L_x_1512:
        /* <DEDUP_REMOVED lines=14> */
.L_x_1516:
[----:B------:R-:W-:Y:S05]  /*2330*/  BSYNC B1 ;  /* 0x0000000000017941 */ /* 0x000fea0003800000 */
.L_x_1515:
[----:B------:R-:W-:Y:S01]  /*2340*/  BSSY B1, `(.L_x_1517) ;  /* 0x000000e000017945 */ /* 0x000fe20003800000 */
[----:B------:R-:W-:Y:S01]  /*2350*/  @P0 PRMT R99, R107, 0x7610, R99 ;  /* 0x000076106b630816 */ /* 0x000fe20000000063 */
[----:B------:R-:W-:Y:S05]  /*2360*/  @P1 BRA `(.L_x_1518) ;  /* 0x0000004000001947 */ /* 0x000fea0003800000 */
[----:B-1----:R-:W-:Y:S01]  /*2370*/  HFMA2.MMA R140, -RZ, RZ, 0, 0 ;  /* 0x00000000ff8c7435 */ /* 0x002fe200000001ff */
[----:B------:R-:W-:Y:S05]  /*2380*/  @!P3 BRA `(.L_x_1519) ;  /* 0x000000900000b947 */ /* 0x000fea0003800000 */
[----:B------:R-:W-:Y:S01]  /*2390*/  HADD2.F32 R140, -RZ, R31.H1_H1 ;  /* 0x3000001fff8c7230 */ /* 0x000fe20000004100 */
[----:B------:R-:W-:Y:S05]  /*23a0*/  BRA `(.L_x_1519) ;  /* 0x0000007000007947 */ /* 0x000fea0003800000 */
.L_x_1518:
[----:B------:R-:W-:Y:S01]  /*23b0*/  ISETP.NE.AND P4, PT, R125, RZ, PT ;  /* 0x000000ff7d00720c */ /* 0x000fe20003f85270 */
[----:B------:R-:W-:-:S03]  /*23c0*/  @P3 HADD2.F32 R107, -RZ, R31.H1_H1 ;  /* 0x3000001fff6b3230 */ /* 0x000fc60000004100 */
[----:B------:R-:W-:-:S05]  /*23d0*/  FSEL R106, R129, RZ, !P4 ;  /* 0x000000ff816a7208 */ /* 0x000fca0006000000 */
[----:B------:R-:W-:-:S04]  /*23e0*/  FFMA.FTZ R106, R8, R143, R106 ;  /* 0x0000008f086a7223 */ /* 0x000fc8000001006a */
[----:B------:R-:W-:-:S04]  /*23f0*/  FADD.FTZ R106, R101, -R106 ;  /* 0x8000006a656a7221 */ /* 0x000fc80000010000 */
[----:B-1----:R-:W-:-:S04]  /*2400*/  FMUL.FTZ R140, R131, R106 ;  /* 0x0000006a838c7220 */ /* 0x002fc80000410000 */
[----:B------:R-:W-:Y:S02]  /*2410*/  @P3 FADD.FTZ R140, R140, R107 ;  /* 0x0000006b8c8c3221 */ /* 0x000fe40000010000 */
.L_x_1519:
[----:B------:R-:W-:Y:S05]  /*2420*/  BSYNC B1 ;  /* 0x0000000000017941 */ /* 0x000fea0003800000 */
.L_x_1517:
[----:B------:R-:W-:Y:S01]  /*2430*/  @P0 MOV R106, 0x10 ;  /* 0x00000010006a0802 */ /* 0x000fe20000000f00 */
[----:B------:R-:W-:Y:S01]  /*2440*/  BSSY B1, `(.L_x_1520) ;  /* 0x0000013000017945 */ /* 0x000fe20003800000 */
[----:B------:R-:W-:Y:S02]  /*2450*/  @P2 MOV R109, 0x10 ;  /* 0x00000010006d2802 */ /* 0x000fe40000000f00 */
[----:B------:R-:W-:Y:S01]  /*2460*/  @P0 F2FP.PACK_AB R144, RZ, R140 ;  /* 0x0000008cff90023e */ /* 0x000fe200000000ff */
[----:B------:R-:W-:-:S03]  /*2470*/  @P0 IMAD.WIDE.U32 R106, R139, R106, c[0x0][0x258] ;  /* 0x000096008b6a0625 */ /* 0x000fc600078e006a */
[----:B------:R-:W-:Y:S01]  /*2480*/  @P0 PRMT R99, R99, 0x5410, R144 ;  /* 0x0000541063630816 */ /* 0x000fe20000000090 */
[----:B------:R-:W-:Y:S01]  /*2490*/  @P2 IMAD.WIDE.U32 R108, R128, R109, c[0x0][0x248] ;  /* 0x00009200806c2625 */ /* 0x000fe200078e006d */
[----:B------:R-:W-:Y:S05]  /*24a0*/  @!P2 BRA `(.L_x_1521) ;  /* 0x000000c00000a947 */ /* 0x000fea0003800000 */
[----:B------:R-:W-:Y:S01]  /*24b0*/  LOP3.LUT P4, RZ, R103, 0xff000000, RZ, 0xc0, !PT ;  /* 0xff00000067ff7812 */ /* 0x000fe2000788c0ff */
[----:B------:R-:W-:Y:S01]  /*24c0*/  FMUL.FTZ R140, R140, c[0x0][0x1ec] ;  /* 0x00007b008c8c7a20 */ /* 0x000fe20000410000 */
[----:B------:R-:W-:Y:S01]  /*24d0*/  HFMA2.MMA R144, -RZ, RZ, 0, 0 ;  /* 0x00000000ff907435 */ /* 0x000fe200000001ff */
[----:B------:R-:W-:Y:S02]  /*24e0*/  MOV R102, RZ ;  /* 0x000000ff00667202 */ /* 0x000fe40000000f00 */
        /* <DEDUP_REMOVED lines=8> */
.L_x_1521:
[----:B------:R-:W-:Y:S05]  /*2570*/  BSYNC B1 ;  /* 0x0000000000017941 */ /* 0x000fea0003800000 */
.L_x_1520:
[----:B------:R0:W-:Y:S01]  /*2580*/  @P0 STG.E.128 [R106.64], R96 ;  /* 0x000000606a000986 */ /* 0x0001e2000c101d04 */
[----:B------:R-:W-:Y:S01]  /*2590*/  BSSY B1, `(.L_x_1522) ;  /* 0x0000007000017945 */ /* 0x000fe20003800000 */
[----:B------:R-:W-:Y:S02]  /*25a0*/  IADD3 R128, R128, 0x20, RZ ;  /* 0x0000002080807810 */ /* 0x000fe40007ffe0ff */
[----:B------:R0:W-:Y:S01]  /*25b0*/  @P2 STG.E.128 [R108.64], R92 ;  /* 0x0000005c6c002986 */ /* 0x0001e2000c101d04 */
[----:B------:R-:W-:Y:S05]  /*25c0*/  @!P2 BRA `(.L_x_1523) ;  /* 0x000000300000a947 */ /* 0x000fea0003800000 */
[----:B-----5:R-:W-:-:S10]  /*25d0*/  HFMA2.MMA R89, -RZ, RZ, 0, 9.5367431640625e-07 ;  /* 0x00000010ff597435 */ /* 0x020fd400000001ff */
[----:B------:R-:W-:-:S06]  /*25e0*/  IMAD.WIDE.U32 R88, R128, R89, c[0x0][0x170] ;  /* 0x00005c0080587625 */ /* 0x000fcc00078e0059 */
[----:B------:R-:W5:Y:S02]  /*25f0*/  LDG.E.128 R88, [R88.64] ;  /* 0x0000000458587981 */ /* 0x000f64000c1e1d00 */
.L_x_1523:
[----:B------:R-:W-:Y:S05]  /*2600*/  BSYNC B1 ;  /* 0x0000000000017941 */ /* 0x000fea0003800000 */
.L_x_1522:
[----:B------:R-:W-:Y:S01]  /*2610*/  BSSY B1, `(.L_x_1524) ;  /* 0x000000d000017945 */ /* 0x000fe20003800000 */
[----:B------:R-:W-:Y:S05]  /*2620*/  @P1 BRA `(.L_x_1525) ;  /* 0x0000004000001947 */ /* 0x000fea0003800000 */
[----:B------:R-:W-:Y:S01]  /*2630*/  MOV R102, RZ ;  /* 0x000000ff00667202 */ /* 0x000fe20000000f00 */
[----:B------:R-:W-:Y:S05]  /*2640*/  @!P3 BRA `(.L_x_1526) ;  /* 0x000000900000b947 */ /* 0x000fea0003800000 */
[----:B------:R-:W-:Y:S01]  /*2650*/  HADD2.F32 R102, -RZ, R24.H0_H0 ;  /* 0x20000018ff667230 */ /* 0x000fe20000004100 */
[----:B------:R-:W-:Y:S05]  /*2660*/  BRA `(.L_x_1526) ;  /* 0x0000007000007947 */ /* 0x000fea0003800000 */
.L_x_1525:
[----:B------:R-:W-:-:S04]  /*2670*/  ISETP.NE.AND P4, PT, R125, RZ, PT ;  /* 0x000000ff7d00720c */ /* 0x000fc80003f85270 */
[----:B------:R-:W-:-:S05]  /*2680*/  FSEL R102, R129, RZ, !P4 ;  /* 0x000000ff81667208 */ /* 0x000fca0006000000 */
[----:B------:R-:W-:-:S04]  /*2690*/  FFMA.FTZ R103, R9, R143, R102 ;  /* 0x0000008f09677223 */ /* 0x000fc80000010066 */
[----:B------:R-:W-:Y:S01]  /*26a0*/  FADD.FTZ R102, R130, -R103 ;  /* 0x8000006782667221 */ /* 0x000fe20000010000 */
[----:B------:R-:W-:-:S03]  /*26b0*/  @P3 HADD2.F32 R103, -RZ, R24.H0_H0 ;  /* 0x20000018ff673230 */ /* 0x000fc60000004100 */
[----:B------:R-:W-:-:S04]  /*26c0*/  FMUL.FTZ R102, R131, R102 ;  /* 0x0000006683667220 */ /* 0x000fc80000410000 */
[----:B------:R-:W-:Y:S02]  /*26d0*/  @P3 FADD.FTZ R102, R102, R103 ;  /* 0x0000006766663221 */ /* 0x000fe40000010000 */
.L_x_1526:
[----:B------:R-:W-:Y:S05]  /*26e0*/  BSYNC B1 ;  /* 0x0000000000017941 */ /* 0x000fea0003800000 */
.L_x_1524:
[----:B------:R-:W-:Y:S01]  /*26f0*/  BSSY B1, `(.L_x_1527) ;  /* 0x000000e000017945 */ /* 0x000fe20003800000 */
[----:B------:R-:W-:Y:S01]  /*2700*/  @P0 F2FP.PACK_AB R103, RZ, R102 ;  /* 0x00000066ff67023e */ /* 0x000fe200000000ff */
[----:B------:R-:W-:Y:S05]  /*2710*/  @!P2 BRA `(.L_x_1528) ;  /* 0x000000b00000a947 */ /* 0x000fea0003800000 */
[----:B------:R-:W-:Y:S01]  /*2720*/  LOP3.LUT P4, RZ, R142, 0xff, RZ, 0xc0, !PT ;  /* 0x000000ff8eff7812 */ /* 0x000fe2000788c0ff */
[----:B------:R-:W-:Y:S01]  /*2730*/  FMUL.FTZ R102, R102, c[0x0][0x1ec] ;  /* 0x00007b0066667a20 */ /* 0x000fe20000410000 */
[----:B0-----:R-:W-:-:S03]  /*2740*/  CS2R R106, SRZ ;  /* 0x00000000006a7805 */ /* 0x001fc6000001ff00 */
[----:B------:R-:W-:-:S08]  /*2750*/  FMUL.FTZ R109, R102, c[0x0][0x1e8] ;  /* 0x00007a00666d7a20 */ /* 0x000fd00000410000 */
[----:B------:R-:W-:Y:S02]  /*2760*/  @P4 HADD2.F32 R108, -RZ, R80.H0_H0 ;  /* 0x20000050ff6c4230 */ /* 0x000fe40000004100 */
[----:B-----5:R-:W-:-:S03]  /*2770*/  @P4 HADD2.F32 R102, -RZ, R88.H0_H0 ;  /* 0x20000058ff664230 */ /* 0x020fc60000004100 */
[----:B------:R-:W-:Y:S02]  /*2780*/  @P4 FMUL.FTZ R106, R109, R108 ;  /* 0x0000006c6d6a4220 */ /* 0x000fe40000410000 */
[----:B------:R-:W-:-:S03]  /*2790*/  @P4 FMUL.FTZ R107, R102, R109 ;  /* 0x0000006d666b4220 */ /* 0x000fc60000410000 */
[----:B------:R-:W-:Y:S01]  /*27a0*/  F2FP.PACK_AB R106, RZ, R106 ;  /* 0x0000006aff6a723e */ /* 0x000fe200000000ff */
[----:B------:R-:W-:-:S03]  /*27b0*/  FADD.FTZ R64, R64, R107 ;  /* 0x0000006b40407221 */ /* 0x000fc60000010000 */
[----:B------:R-:W-:Y:S02]  /*27c0*/  PRMT R92, R106, 0x7610, R92 ;  /* 0x000076106a5c7816 */ /* 0x000fe4000000005c */
.L_x_1528:
[----:B------:R-:W-:Y:S05]  /*27d0*/  BSYNC B1 ;  /* 0x0000000000017941 */ /* 0x000fea0003800000 */
.L_x_1527:
[----:B------:R-:W-:Y:S01]  /*27e0*/  BSSY B1, `(.L_x_1529) ;  /* 0x000000e000017945 */ /* 0x000fe20003800000 */
[----:B0-----:R-:W-:Y:S01]  /*27f0*/  @P0 PRMT R96, R103, 0x7610, R96 ;  /* 0x0000761067600816 */ /* 0x001fe20000000060 */
[----:B------:R-:W-:Y:S05]  /*2800*/  @P1 BRA `(.L_x_1530) ;  /* 0x0000004000001947 */ /* 0x000fea0003800000 */
[----:B------:R-:W-:Y:S01]  /*2810*/  HFMA2.MMA R102, -RZ, RZ, 0, 0 ;  /* 0x00000000ff667435 */ /* 0x000fe200000001ff */
[----:B------:R-:W-:Y:S05]  /*2820*/  @!P3 BRA `(.L_x_1531) ;  /* 0x000000900000b947 */ /* 0x000fea0003800000 */
[----:B------:R-:W-:Y:S01]  /*2830*/  HADD2.F32 R102, -RZ, R24.H1_H1 ;  /* 0x30000018ff667230 */ /* 0x000fe20000004100 */
[----:B------:R-:W-:Y:S05]  /*2840*/  BRA `(.L_x_1531) ;  /* 0x0000007000007947 */ /* 0x000fea0003800000 */
.L_x_1530:
[----:B------:R-:W-:Y:S01]  /*2850*/  ISETP.NE.AND P4, PT, R125, RZ, PT ;  /* 0x000000ff7d00720c */ /* 0x000fe20003f85270 */
[----:B------:R-:W-:-:S03]  /*2860*/  @P3 HADD2.F32 R103, -RZ, R24.H1_H1 ;  /* 0x30000018ff673230 */ /* 0x000fc60000004100 */
[----:B------:R-:W-:-:S05]  /*2870*/  FSEL R102, R129, RZ, !P4 ;  /* 0x000000ff81667208 */ /* 0x000fca0006000000 */
[----:B------:R-:W-:-:S04]  /*2880*/  FFMA.FTZ R102, R10, R143, R102 ;  /* 0x0000008f0a667223 */ /* 0x000fc80000010066 */
[----:B------:R-:W-:-:S04]  /*2890*/  FADD.FTZ R102, R127, -R102 ;  /* 0x800000667f667221 */ /* 0x000fc80000010000 */
[----:B------:R-:W-:-:S04]  /*28a0*/  FMUL.FTZ R102, R131, R102 ;  /* 0x0000006683667220 */ /* 0x000fc80000410000 */
[----:B------:R-:W-:Y:S02]  /*28b0*/  @P3 FADD.FTZ R102, R102, R103 ;  /* 0x0000006766663221 */ /* 0x000fe40000010000 */
.L_x_1531:
[----:B------:R-:W-:Y:S05]  /*28c0*/  BSYNC B1 ;  /* 0x0000000000017941 */ /* 0x000fea0003800000 */
.L_x_1529:
[----:B------:R-:W-:Y:S01]  /*28d0*/  BSSY B1, `(.L_x_1532) ;  /* 0x000000f000017945 */ /* 0x000fe20003800000 */
[----:B------:R-:W-:Y:S01]  /*28e0*/  @P0 F2FP.PACK_AB R103, RZ, R102 ;  /* 0x00000066ff67023e */ /* 0x000fe200000000ff */
        /* <DEDUP_REMOVED lines=8> */
[----:B------:R-:W-:Y:S02]  /*2970*/  @P4 FMUL.FTZ R106, R102, R107 ;  /* 0x0000006b666a4220 */ /* 0x000fe40000410000 */
[----:B------:R-:W-:-:S03]  /*2980*/  @P4 FMUL.FTZ R108, R109, R102 ;  /* 0x000000666d6c4220 */ /* 0x000fc60000410000 */
[----:B------:R-:W-:Y:S01]  /*2990*/  F2FP.PACK_AB R106, RZ, R106 ;  /* 0x0000006aff6a723e */ /* 0x000fe200000000ff */
[----:B------:R-:W-:-:S03]  /*29a0*/  FADD.FTZ R65, R65, R108 ;  /* 0x0000006c41417221 */ /* 0x000fc60000010000 */
[----:B------:R-:W-:Y:S02]  /*29b0*/  PRMT R92, R92, 0x5410, R106 ;  /* 0x000054105c5c7816 */ /* 0x000fe4000000006a */
.L_x_1533:
[----:B------:R-:W-:Y:S05]  /*29c0*/  BSYNC B1 ;  /* 0x0000000000017941 */ /* 0x000fea0003800000 */
.L_x_1532:
[----:B------:R-:W-:Y:S01]  /*29d0*/  BSSY B1, `(.L_x_1534) ;  /* 0x000000e000017945 */ /* 0x000fe20003800000 */
[----:B------:R-:W-:Y:S01]  /*29e0*/  @P0 PRMT R96, R96, 0x5410, R103 ;  /* 0x0000541060600816 */ /* 0x000fe20000000067 */
[----:B------:R-:W-:Y:S05]  /*29f0*/  @P1 BRA `(.L_x_1535) ;  /* 0x0000004000001947 */ /* 0x000fea0003800000 */
[----:B------:R-:W-:Y:S01]  /*2a00*/  MOV R102, RZ ;  /* 0x000000ff00667202 */ /* 0x000fe20000000f00 */
[----:B------:R-:W-:Y:S05]  /*2a10*/  @!P3 BRA `(.L_x_1536) ;  /* 0x000000900000b947 */ /* 0x000fea0003800000 */
[----:B------:R-:W-:Y:S01]  /*2a20*/  HADD2.F32 R102, -RZ, R25.H0_H0 ;  /* 0x20000019ff667230 */ /* 0x000fe20000004100 */
[----:B------:R-:W-:Y:S05]  /*2a30*/  BRA `(.L_x_1536) ;  /* 0x0000007000007947 */ /* 0x000fea0003800000 */
.L_x_1535:
[----:B------:R-:W-:-:S04]  /*2a40*/  ISETP.NE.AND P4, PT, R125, RZ, PT ;  /* 0x000000ff7d00720c */ /* 0x000fc80003f85270 */
[----:B------:R-:W-:-:S05]  /*2a50*/  FSEL R102, R129, RZ, !P4 ;  /* 0x000000ff81667208 */ /* 0x000fca0006000000 */
[----:B------:R-:W-:-:S04]  /*2a60*/  FFMA.FTZ R103, R11, R143, R102 ;  /* 0x0000008f0b677223 */ /* 0x000fc80000010066 */
[----:B------:R-:W-:Y:S01]  /*2a70*/  FADD.FTZ R102, R132, -R103 ;  /* 0x8000006784667221 */ /* 0x000fe20000010000 */
[----:B------:R-:W-:-:S03]  /*2a80*/  @P3 HADD2.F32 R103, -RZ, R25.H0_H0 ;  /* 0x20000019ff673230 */ /* 0x000fc60000004100 */
[----:B------:R-:W-:-:S04]  /*2a90*/  FMUL.FTZ R102, R131, R102 ;  /* 0x0000006683667220 */ /* 0x000fc80000410000 */
[----:B------:R-:W-:Y:S02]  /*2aa0*/  @P3 FADD.FTZ R102, R102, R103 ;  /* 0x0000006766663221 */ /* 0x000fe40000010000 */
.L_x_1536:
[----:B------:R-:W-:Y:S05]  /*2ab0*/  BSYNC B1 ;  /* 0x0000000000017941 */ /* 0x000fea0003800000 */
.L_x_1534:
[----:B------:R-:W-:Y:S01]  /*2ac0*/  BSSY B1, `(.L_x_1537) ;  /* 0x000000e000017945 */ /* 0x000fe20003800000 */
[----:B------:R-:W-:Y:S01]  /*2ad0*/  @P0 F2FP.PACK_AB R103, RZ, R102 ;  /* 0x00000066ff67023e */ /* 0x000fe200000000ff */
[----:B------:R-:W-:Y:S05]  /*2ae0*/  @!P2 BRA `(.L_x_1538) ;  /* 0x000000b00000a947 */ /* 0x000fea0003800000 */
[----:B------:R-:W-:Y:S01]  /*2af0*/  LOP3.LUT P4, RZ, R104, 0xff0000, RZ, 0xc0, !PT ;  /* 0x00ff000068ff7812 */ /* 0x000fe2000788c0ff */
[----:B------:R-:W-:Y:S01]  /*2b00*/  FMUL.FTZ R102, R102, c[0x0][0x1ec] ;  /* 0x00007b0066667a20 */ /* 0x000fe20000410000 */
[----:B------:R-:W-:-:S03]  /*2b10*/  CS2R R106, SRZ ;  /* 0x00000000006a7805 */ /* 0x000fc6000001ff00 */
        /* <DEDUP_REMOVED lines=8> */
.L_x_1538:
[----:B------:R-:W-:Y:S05]  /*2ba0*/  BSYNC B1 ;  /* 0x0000000000017941 */ /* 0x000fea0003800000 */
.L_x_1537:
[----:B------:R-:W-:Y:S01]  /*2bb0*/  BSSY B1, `(.L_x_1539) ;  /* 0x000000e000017945 */ /* 0x000fe20003800000 */
[----:B------:R-:W-:Y:S01]  /*2bc0*/  @P0 PRMT R97, R103, 0x7610, R97 ;  /* 0x0000761067610816 */ /* 0x000fe20000000061 */
[----:B------:R-:W-:Y:S05]  /*2bd0*/  @P1 BRA `(.L_x_1540) ;  /* 0x0000004000001947 */ /* 0x000fea0003800000 */
[----:B------:R-:W-:Y:S01]  /*2be0*/  HFMA2.MMA R102, -RZ, RZ, 0, 0 ;  /* 0x00000000ff667435 */ /* 0x000fe200000001ff */
[----:B------:R-:W-:Y:S05]  /*2bf0*/  @!P3 BRA `(.L_x_1541) ;  /* 0x000000900000b947 */ /* 0x000fea0003800000 */
[----:B------:R-:W-:Y:S01]  /*2c00*/  HADD2.F32 R102, -RZ, R25.H1_H1 ;  /* 0x30000019ff667230 */ /* 0x000fe20000004100 */
[----:B------:R-:W-:Y:S05]  /*2c10*/  BRA `(.L_x_1541) ;  /* 0x0000007000007947 */ /* 0x000fea0003800000 */
.L_x_1540:
[----:B------:R-:W-:Y:S01]  /*2c20*/  ISETP.NE.AND P4, PT, R125, RZ, PT ;  /* 0x000000ff7d00720c */ /* 0x000fe20003f85270 */
[----:B------:R-:W-:-:S03]  /*2c30*/  @P3 HADD2.F32 R103, -RZ, R25.H1_H1 ;  /* 0x30000019ff673230 */ /* 0x000fc60000004100 */
[----:B------:R-:W-:-:S05]  /*2c40*/  FSEL R102, R129, RZ, !P4 ;  /* 0x000000ff81667208 */ /* 0x000fca0006000000 */
[----:B------:R-:W-:-:S04]  /*2c50*/  FFMA.FTZ R102, R12, R143, R102 ;  /* 0x0000008f0c667223 */ /* 0x000fc80000010066 */
[----:B------:R-:W-:-:S04]  /*2c60*/  FADD.FTZ R102, R135, -R102 ;  /* 0x8000006687667221 */ /* 0x000fc80000010000 */
[----:B------:R-:W-:-:S04]  /*2c70*/  FMUL.FTZ R102, R131, R102 ;  /* 0x0000006683667220 */ /* 0x000fc80000410000 */
[----:B------:R-:W-:Y:S02]  /*2c80*/  @P3 FADD.FTZ R102, R102, R103 ;  /* 0x0000006766663221 */ /* 0x000fe40000010000 */
.L_x_1541:
[----:B------:R-:W-:Y:S05]  /*2c90*/  BSYNC B1 ;  /* 0x0000000000017941 */ /* 0x000fea0003800000 */
.L_x_1539:
        /* <DEDUP_REMOVED lines=15> */
.L_x_1543:
[----:B------:R-:W-:Y:S05]  /*2d90*/  BSYNC B1 ;  /* 0x0000000000017941 */ /* 0x000fea0003800000 */
.L_x_1542:
[----:B------:R-:W-:Y:S01]  /*2da0*/  BSSY B1, `(.L_x_1544) ;  /* 0x000000e000017945 */ /* 0x000fe20003800000 */
[----:B------:R-:W-:Y:S01]  /*2db0*/  @P0 PRMT R97, R97, 0x5410, R103 ;  /* 0x0000541061610816 */ /* 0x000fe20000000067 */
[----:B------:R-:W-:Y:S05]  /*2dc0*/  @P1 BRA `(.L_x_1545) ;  /* 0x0000004000001947 */ /* 0x000fea0003800000 */
[----:B------:R-:W-:Y:S01]  /*2dd0*/  MOV R102, RZ ;  /* 0x000000ff00667202 */ /* 0x000fe20000000f00 */
[----:B------:R-:W-:Y:S05]  /*2de0*/  @!P3 BRA `(.L_x_1546) ;  /* 0x000000900000b947 */ /* 0x000fea0003800000 */
[----:B------:R-:W-:Y:S01]  /*2df0*/  HADD2.F32 R102, -RZ, R26.H0_H0 ;  /* 0x2000001aff667230 */ /* 0x000fe20000004100 */
[----:B------:R-:W-:Y:S05]  /*2e00*/  BRA `(.L_x_1546) ;  /* 0x0000007000007947 */ /* 0x000fea0003800000 */
.L_x_1545:
[----:B------:R-:W-:-:S04]  /*2e10*/  ISETP.NE.AND P4, PT, R125, RZ, PT ;  /* 0x000000ff7d00720c */ /* 0x000fc80003f85270 */
[----:B------:R-:W-:-:S05]  /*2e20*/  FSEL R102, R129, RZ, !P4 ;  /* 0x000000ff81667208 */ /* 0x000fca0006000000 */
[----:B------:R-:W-:-:S04]  /*2e30*/  FFMA.FTZ R103, R13, R143, R102 ;  /* 0x0000008f0d677223 */ /* 0x000fc80000010066 */
[----:B------:R-:W-:Y:S01]  /*2e40*/  FADD.FTZ R102, R134, -R103 ;  /* 0x8000006786667221 */ /* 0x000fe20000010000 */
[----:B------:R-:W-:-:S03]  /*2e50*/  @P3 HADD2.F32 R103, -RZ, R26.H0_H0 ;  /* 0x2000001aff673230 */ /* 0x000fc60000004100 */
[----:B------:R-:W-:-:S04]  /*2e60*/  FMUL.FTZ R102, R131, R102 ;  /* 0x0000006683667220 */ /* 0x000fc80000410000 */
[----:B------:R-:W-:Y:S02]  /*2e70*/  @P3 FADD.FTZ R102, R102, R103 ;  /* 0x0000006766663221 */ /* 0x000fe40000010000 */
.L_x_1546:
[----:B------:R-:W-:Y:S05]  /*2e80*/  BSYNC B1 ;  /* 0x0000000000017941 */ /* 0x000fea0003800000 */
.L_x_1544:
        /* <DEDUP_REMOVED lines=14> */
.L_x_1548:
[----:B------:R-:W-:Y:S05]  /*2f70*/  BSYNC B1 ;  /* 0x0000000000017941 */ /* 0x000fea0003800000 */
.L_x_1547:
[----:B------:R-:W-:Y:S01]  /*2f80*/  BSSY B1, `(.L_x_1549) ;  /* 0x000000e000017945 */ /* 0x000fe20003800000 */
[----:B------:R-:W-:Y:S01]  /*2f90*/  @P0 PRMT R98, R103, 0x7610, R98 ;  /* 0x0000761067620816 */ /* 0x000fe20000000062 */
[----:B------:R-:W-:Y:S05]  /*2fa0*/  @P1 BRA `(.L_x_1550) ;  /* 0x0000004000001947 */ /* 0x000fea0003800000 */
[----:B------:R-:W-:Y:S01]  /*2fb0*/  HFMA2.MMA R102, -RZ, RZ, 0, 0 ;  /* 0x00000000ff667435 */ /* 0x000fe200000001ff */
[----:B------:R-:W-:Y:S05]  /*2fc0*/  @!P3 BRA `(.L_x_1551) ;  /* 0x000000900000b947 */ /* 0x000fea0003800000 */
[----:B------:R-:W-:Y:S01]  /*2fd0*/  HADD2.F32 R102, -RZ, R26.H1_H1 ;  /* 0x3000001aff667230 */ /* 0x000fe20000004100 */
[----:B------:R-:W-:Y:S05]  /*2fe0*/  BRA `(.L_x_1551) ;  /* 0x0000007000007947 */ /* 0x000fea0003800000 */
.L_x_1550:
[----:B------:R-:W-:Y:S01]  /*2ff0*/  ISETP.NE.AND P4, PT, R125, RZ, PT ;  /* 0x000000ff7d00720c */ /* 0x000fe20003f85270 */
[----:B------:R-:W-:-:S03]  /*3000*/  @P3 HADD2.F32 R103, -RZ, R26.H1_H1 ;  /* 0x3000001aff673230 */ /* 0x000fc60000004100 */
[----:B------:R-:W-:-:S05]  /*3010*/  FSEL R102, R129, RZ, !P4 ;  /* 0x000000ff81667208 */ /* 0x000fca0006000000 */
[----:B------:R-:W-:-:S04]  /*3020*/  FFMA.FTZ R102, R14, R143, R102 ;  /* 0x0000008f0e667223 */ /* 0x000fc80000010066 */
[----:B------:R-:W-:-:S04]  /*3030*/  FADD.FTZ R102, R137, -R102 ;  /* 0x8000006689667221 */ /* 0x000fc80000010000 */
[----:B------:R-:W-:-:S04]  /*3040*/  FMUL.FTZ R102, R131, R102 ;  /* 0x0000006683667220 */ /* 0x000fc80000410000 */
[----:B------:R-:W-:Y:S02]  /*3050*/  @P3 FADD.FTZ R102, R102, R103 ;  /* 0x0000006766663221 */ /* 0x000fe40000010000 */
.L_x_1551:
[----:B------:R-:W-:Y:S05]  /*3060*/  BSYNC B1 ;  /* 0x0000000000017941 */ /* 0x000fea0003800000 */
.L_x_1549:
        /* <DEDUP_REMOVED lines=15> */
.L_x_1553:
[----:B------:R-:W-:Y:S05]  /*3160*/  BSYNC B1 ;  /* 0x0000000000017941 */ /* 0x000fea0003800000 */
.L_x_1552:
[----:B------:R-:W-:Y:S01]  /*3170*/  BSSY B1, `(.L_x_1554) ;  /* 0x000000e000017945 */ /* 0x000fe20003800000 */
[----:B------:R-:W-:Y:S01]  /*3180*/  @P0 PRMT R98, R98, 0x5410, R103 ;  /* 0x0000541062620816 */ /* 0x000fe20000000067 */
[----:B------:R-:W-:Y:S05]  /*3190*/  @P1 BRA `(.L_x_1555) ;  /* 0x0000004000001947 */ /* 0x000fea0003800000 */
[----:B------:R-:W-:Y:S01]  /*31a0*/  MOV R102, RZ ;  /* 0x000000ff00667202 */ /* 0x000fe20000000f00 */
[----:B------:R-:W-:Y:S05]  /*31b0*/  @!P3 BRA `(.L_x_1556) ;  /* 0x000000900000b947 */ /* 0x000fea0003800000 */
[----:B------:R-:W-:Y:S01]  /*31c0*/  HADD2.F32 R102, -RZ, R27.H0_H0 ;  /* 0x2000001bff667230 */ /* 0x000fe20000004100 */
[----:B------:R-:W-:Y:S05]  /*31d0*/  BRA `(.L_x_1556) ;  /* 0x0000007000007947 */ /* 0x000fea0003800000 */
.L_x_1555:
[----:B------:R-:W-:-:S04]  /*31e0*/  ISETP.NE.AND P4, PT, R125, RZ, PT ;  /* 0x000000ff7d00720c */ /* 0x000fc80003f85270 */
[----:B------:R-:W-:-:S05]  /*31f0*/  FSEL R102, R129, RZ, !P4 ;  /* 0x000000ff81667208 */ /* 0x000fca0006000000 */
[----:B------:R-:W-:-:S04]  /*3200*/  FFMA.FTZ R103, R15, R143, R102 ;  /* 0x0000008f0f677223 */ /* 0x000fc80000010066 */
[----:B------:R-:W-:Y:S01]  /*3210*/  FADD.FTZ R102, R136, -R103 ;  /* 0x8000006788667221 */ /* 0x000fe20000010000 */
[----:B------:R-:W-:-:S03]  /*3220*/  @P3 HADD2.F32 R103, -RZ, R27.H0_H0 ;  /* 0x2000001bff673230 */ /* 0x000fc60000004100 */
[----:B------:R-:W-:-:S04]  /*3230*/  FMUL.FTZ R102, R131, R102 ;  /* 0x0000006683667220 */ /* 0x000fc80000410000 */
[----:B------:R-:W-:Y:S02]  /*3240*/  @P3 FADD.FTZ R102, R102, R103 ;  /* 0x0000006766663221 */ /* 0x000fe40000010000 */
.L_x_1556:
[----:B------:R-:W-:Y:S05]  /*3250*/  BSYNC B1 ;  /* 0x0000000000017941 */ /* 0x000fea0003800000 */
.L_x_1554:
        /* <DEDUP_REMOVED lines=14> */
.L_x_1558:
[----:B------:R-:W-:Y:S05]  /*3340*/  BSYNC B1 ;  /* 0x0000000000017941 */ /* 0x000fea0003800000 */
.L_x_1557:
[----:B------:R-:W-:Y:S01]  /*3350*/  BSSY B1, `(.L_x_1559) ;  /* 0x000000e000017945 */ /* 0x000fe20003800000 */
[----:B------:R-:W-:Y:S01]  /*3360*/  @P0 PRMT R99, R103, 0x7610, R99 ;  /* 0x0000761067630816 */ /* 0x000fe20000000063 */
[----:B------:R-:W-:Y:S05]  /*3370*/  @P1 BRA `(.L_x_1560) ;  /* 0x0000004000001947 */ /* 0x000fea0003800000 */
[----:B------:R-:W-:Y:S01]  /*3380*/  HFMA2.MMA R102, -RZ, RZ, 0, 0 ;  /* 0x00000000ff667435 */ /* 0x000fe200000001ff */
[----:B------:R-:W-:Y:S05]  /*3390*/  @!P3 BRA `(.L_x_1561) ;  /* 0x000000900000b947 */ /* 0x000fea0003800000 */
[----:B------:R-:W-:Y:S01]  /*33a0*/  HADD2.F32 R102, -RZ, R27.H1_H1 ;  /* 0x3000001bff667230 */ /* 0x000fe20000004100 */
[----:B------:R-:W-:Y:S05]  /*33b0*/  BRA `(.L_x_1561) ;  /* 0x0000007000007947 */ /* 0x000fea0003800000 */
.L_x_1560:
[----:B------:R-:W-:Y:S01]  /*33c0*/  ISETP.NE.AND P1, PT, R125, RZ, PT ;  /* 0x000000ff7d00720c */ /* 0x000fe20003f25270 */
[----:B------:R-:W-:-:S03]  /*33d0*/  @P3 HADD2.F32 R103, -RZ, R27.H1_H1 ;  /* 0x3000001bff673230 */ /* 0x000fc60000004100 */
[----:B------:R-:W-:-:S05]  /*33e0*/  FSEL R102, R129, RZ, !P1 ;  /* 0x000000ff81667208 */ /* 0x000fca0004800000 */
[----:B------:R-:W-:-:S04]  /*33f0*/  FFMA.FTZ R102, R138, R143, R102 ;  /* 0x0000008f8a667223 */ /* 0x000fc80000010066 */
[----:B------:R-:W-:-:S04]  /*3400*/  FADD.FTZ R102, R141, -R102 ;  /* 0x800000668d667221 */ /* 0x000fc80000010000 */
[----:B------:R-:W-:-:S04]  /*3410*/  FMUL.FTZ R102, R131, R102 ;  /* 0x0000006683667220 */ /* 0x000fc80000410000 */
[----:B------:R-:W-:Y:S02]  /*3420*/  @P3 FADD.FTZ R102, R102, R103 ;  /* 0x0000006766663221 */ /* 0x000fe40000010000 */
.L_x_1561:
[----:B------:R-:W-:Y:S05]  /*3430*/  BSYNC B1 ;  /* 0x0000000000017941 */ /* 0x000fea0003800000 */
.L_x_1559:
[----:B------:R-:W-:Y:S01]  /*3440*/  @P0 F2FP.PACK_AB R103, RZ, R102 ;  /* 0x00000066ff67023e */ /* 0x000fe200000000ff */
[----:B------:R-:W-:Y:S03]  /*3450*/  BSSY B1, `(.L_x_1562) ;  /* 0x000000f000017945 */ /* 0x000fe60003800000 */
[----:B------:R-:W-:Y:S01]  /*3460*/  @P0 PRMT R99, R99, 0x5410, R103 ;  /* 0x0000541063630816 */ /* 0x000fe20000000067 */
        /* <DEDUP_REMOVED lines=13> */
.L_x_1563:
[----:B------:R-:W-:Y:S05]  /*3540*/  BSYNC B1 ;  /* 0x0000000000017941 */ /* 0x000fea0003800000 */
.L_x_1562:
        /* <DEDUP_REMOVED lines=11> */
.L_x_1476:
[----:B------:R-:W-:Y:S05]  /*3600*/  BSYNC B0 ;  /* 0x0000000000007941 */ /* 0x000fea0003800000 */
.L_x_1474:
[----:B------:R-:W0:Y:S01]  /*3610*/  S2R R26, SR_TID.X ;  /* 0x00000000001a7919 */ /* 0x000e220000002100 */
[----:B------:R-:W-:Y:S03]  /*3620*/  WARPSYNC 0xffffffff ;  /* 0xffffffff00007948 */ /* 0x000fe60003800000 */
[----:B------:R-:W1:Y:S01]  /*3630*/  S2R R16, SR_CTAID.X ;  /* 0x0000000000107919 */ /* 0x000e620000002500 */
[----:B0-----:R-:W-:-:S04]  /*3640*/  SHF.R.U32.HI R0, RZ, 0x5, R26 ;  /* 0x00000005ff007819 */ /* 0x001fc8000001161a */
[----:B------:R-:W-:Y:S01]  /*3650*/  SHF.L.U32 R3, R0, 0x6, RZ ;  /* 0x0000000600037819 */ /* 0x000fe200000006ff */
[----:B-1----:R-:W-:-:S03]  /*3660*/  IMAD R27, R16, c[0x0][0x168], RZ ;  /* 0x00005a00101b7a24 */ /* 0x002fc600078e02ff */
        /* <DEDUP_REMOVED lines=138> */
.L_x_1480:
[----:B------:R-:W-:Y:S01]  /*3f10*/  HFMA2.MMA R146, -RZ, RZ, 0, 5.9604644775390625e-08 ;  /* 0x00000001ff927435 */ /* 0x000fe200000001ff */
[----:B------:R-:W-:-:S02]  /*3f20*/  MOV R109, R129 ;  /* 0x00000081006d7202 */ /* 0x000fc40000000f00 */
[----:B------:R-:W-:Y:S02]  /*3f30*/  MOV R147, 0x1f ;  /* 0x0000001f00937802 */ /* 0x000fe40000000f00 */
[----:B------:R-:W-:Y:S02]  /*3f40*/  MOV R148, 0xffffffff ;  /* 0xffffffff00947802 */ /* 0x000fe40000000f00 */
[----:B------:R-:W-:Y:S02]  /*3f50*/  MOV R106, 0x3f70 ;  /* 0x00003f70006a7802 */ /* 0x000fe40000000f00 */
[----:B------:R-:W-:Y:S05]  /*3f60*/  CALL.REL.NOINC `($__internal_39_$__cuda_sm70_shflsync_bfly_p) ;  /* 0x0000045000007944 */ /* 0x000fea0003c00000 */
[----:B-1----:R-:W-:Y:S01]  /*3f70*/  MOV R108, R147 ;  /* 0x00000093006c7202 */ /* 0x002fe20000000f00 */
[----:B0-----:R-:W-:Y:S05]  /*3f80*/  BRA `(.L_x_1565) ;  /* 0xffffd3d000007947 */ /* 0x001fea000383ffff */
.L_x_1481:
[----:B------:R-:W-:Y:S01]  /*3f90*/  HFMA2.MMA R146, -RZ, RZ, 0, 5.9604644775390625e-08 ;  /* 0x00000001ff927435 */ /* 0x000fe200000001ff */
[----:B------:R-:W-:Y:S02]  /*3fa0*/  MOV R109, R140 ;  /* 0x0000008c006d7202 */ /* 0x000fe40000000f00 */
[----:B------:R-:W-:Y:S02]  /*3fb0*/  MOV R147, 0x1f ;  /* 0x0000001f00937802 */ /* 0x000fe40000000f00 */
[----:B------:R-:W-:-:S02]  /*3fc0*/  MOV R148, 0xffffffff ;  /* 0xffffffff00947802 */ /* 0x000fc40000000f00 */
[----:B------:R-:W-:Y:S02]  /*3fd0*/  MOV R106, 0x3ff0 ;  /* 0x00003ff0006a7802 */ /* 0x000fe40000000f00 */
[----:B01----:R-:W-:Y:S05]  /*3fe0*/  CALL.REL.NOINC `($__internal_39_$__cuda_sm70_shflsync_bfly_p) ;  /* 0x000003d000007944 */ /* 0x003fea0003c00000 */
[----:B------:R-:W-:Y:S01]  /*3ff0*/  FADD.FTZ R129, R108, R129 ;  /* 0x000000816c817221 */ /* 0x000fe20000010000 */
[----:B0-----:R-:W-:Y:S01]  /*4000*/  HFMA2.MMA R146, -RZ, RZ, 0, 1.1920928955078125e-07 ;  /* 0x00000002ff927435 */ /* 0x001fe200000001ff */
[----:B-1----:R-:W-:Y:S01]  /*4010*/  FADD.FTZ R140, R140, R147 ;  /* 0x000000938c8c7221 */ /* 0x002fe20000010000 */
[----:B------:R-:W-:Y:S02]  /*4020*/  MOV R147, 0x1f ;  /* 0x0000001f00937802 */ /* 0x000fe40000000f00 */
[----:B------:R-:W-:Y:S02]  /*4030*/  MOV R148, 0xffffffff ;  /* 0xffffffff00947802 */ /* 0x000fe40000000f00 */
[----:B------:R-:W-:Y:S02]  /*4040*/  MOV R109, R129 ;  /* 0x00000081006d7202 */ /* 0x000fe40000000f00 */
[----:B------:R-:W-:Y:S02]  /*4050*/  MOV R106, 0x4070 ;  /* 0x00004070006a7802 */ /* 0x000fe40000000f00 */
[----:B------:R-:W-:Y:S05]  /*4060*/  CALL.REL.NOINC `($__internal_39_$__cuda_sm70_shflsync_bfly_p) ;  /* 0x0000035000007944 */ /* 0x000fea0003c00000 */
[----:B0-----:R-:W-:Y:S01]  /*4070*/  HFMA2.MMA R146, -RZ, RZ, 0, 1.1920928955078125e-07 ;  /* 0x00000002ff927435 */ /* 0x001fe200000001ff */
[----:B-1----:R-:W-:-:S02]  /*4080*/  MOV R108, R147 ;  /* 0x00000093006c7202 */ /* 0x002fc40000000f00 */
[----:B------:R-:W-:Y:S02]  /*4090*/  MOV R109, R140 ;  /* 0x0000008c006d7202 */ /* 0x000fe40000000f00 */
[----:B------:R-:W-:Y:S02]  /*40a0*/  MOV R147, 0x1f ;  /* 0x0000001f00937802 */ /* 0x000fe40000000f00 */
[----:B------:R-:W-:Y:S02]  /*40b0*/  MOV R148, 0xffffffff ;  /* 0xffffffff00947802 */ /* 0x000fe40000000f00 */
[----:B------:R-:W-:Y:S02]  /*40c0*/  MOV R106, 0x40e0 ;  /* 0x000040e0006a7802 */ /* 0x000fe40000000f00 */
[----:B------:R-:W-:Y:S05]  /*40d0*/  CALL.REL.NOINC `($__internal_39_$__cuda_sm70_shflsync_bfly_p) ;  /* 0x000002e000007944 */ /* 0x000fea0003c00000 */
[----:B------:R-:W-:Y:S01]  /*40e0*/  FADD.FTZ R129, R108, R129 ;  /* 0x000000816c817221 */ /* 0x000fe20000010000 */
[----:B0-----:R-:W-:Y:S01]  /*40f0*/  HFMA2.MMA R146, -RZ, RZ, 0, 2.384185791015625e-07 ;  /* 0x00000004ff927435 */ /* 0x001fe200000001ff */
[----:B-1----:R-:W-:Y:S01]  /*4100*/  FADD.FTZ R140, R140, R147 ;  /* 0x000000938c8c7221 */ /* 0x002fe20000010000 */
[----:B------:R-:W-:Y:S02]  /*4110*/  MOV R147, 0x1f ;  /* 0x0000001f00937802 */ /* 0x000fe40000000f00 */
[----:B------:R-:W-:-:S02]  /*4120*/  MOV R148, 0xffffffff ;  /* 0xffffffff00947802 */ /* 0x000fc40000000f00 */
[----:B------:R-:W-:Y:S02]  /*4130*/  MOV R109, R129 ;  /* 0x00000081006d7202 */ /* 0x000fe40000000f00 */
[----:B------:R-:W-:Y:S02]  /*4140*/  MOV R106, 0x4160 ;  /* 0x00004160006a7802 */ /* 0x000fe40000000f00 */
[----:B------:R-:W-:Y:S05]  /*4150*/  CALL.REL.NOINC `($__internal_39_$__cuda_sm70_shflsync_bfly_p) ;  /* 0x0000026000007944 */ /* 0x000fea0003c00000 */
[----:B0-----:R-:W-:Y:S01]  /*4160*/  HFMA2.MMA R146, -RZ, RZ, 0, 2.384185791015625e-07 ;  /* 0x00000004ff927435 */ /* 0x001fe200000001ff */
[----:B-1----:R-:W-:Y:S02]  /*4170*/  MOV R108, R147 ;  /* 0x00000093006c7202 */ /* 0x002fe40000000f00 */
[----:B------:R-:W-:Y:S02]  /*4180*/  MOV R109, R140 ;  /* 0x0000008c006d7202 */ /* 0x000fe40000000f00 */
[----:B------:R-:W-:Y:S02]  /*4190*/  MOV R147, 0x1f ;  /* 0x0000001f00937802 */ /* 0x000fe40000000f00 */
[----:B------:R-:W-:Y:S02]  /*41a0*/  MOV R148, 0xffffffff ;  /* 0xffffffff00947802 */ /* 0x000fe40000000f00 */
[----:B------:R-:W-:-:S02]  /*41b0*/  MOV R106, 0x41d0 ;  /* 0x000041d0006a7802 */ /* 0x000fc40000000f00 */
[----:B------:R-:W-:Y:S05]  /*41c0*/  CALL.REL.NOINC `($__internal_39_$__cuda_sm70_shflsync_bfly_p) ;  /* 0x000001f000007944 */ /* 0x000fea0003c00000 */
[----:B------:R-:W-:Y:S01]  /*41d0*/  FADD.FTZ R129, R108, R129 ;  /* 0x000000816c817221 */ /* 0x000fe20000010000 */
[----:B0-----:R-:W-:Y:S01]  /*41e0*/  HFMA2.MMA R146, -RZ, RZ, 0, 4.76837158203125e-07 ;  /* 0x00000008ff927435 */ /* 0x001fe200000001ff */
[----:B-1----:R-:W-:Y:S01]  /*41f0*/  FADD.FTZ R144, R140, R147 ;  /* 0x000000938c907221 */ /* 0x002fe20000010000 */
[----:B------:R-:W-:-:S02]  /*4200*/  MOV R147, 0x1f ;  /* 0x0000001f00937802 */ /* 0x000fc40000000f00 */
[----:B------:R-:W-:Y:S02]  /*4210*/  MOV R148, 0xffffffff ;  /* 0xffffffff00947802 */ /* 0x000fe40000000f00 */
[----:B------:R-:W-:Y:S02]  /*4220*/  MOV R109, R129 ;  /* 0x00000081006d7202 */ /* 0x000fe40000000f00 */
[----:B------:R-:W-:Y:S02]  /*4230*/  MOV R106, 0x4250 ;  /* 0x00004250006a7802 */ /* 0x000fe40000000f00 */
[----:B------:R-:W-:Y:S05]  /*4240*/  CALL.REL.NOINC `($__internal_39_$__cuda_sm70_shflsync_bfly_p) ;  /* 0x0000017000007944 */ /* 0x000fea0003c00000 */
[----:B0-----:R-:W-:Y:S01]  /*4250*/  HFMA2.MMA R146, -RZ, RZ, 0, 4.76837158203125e-07 ;  /* 0x00000008ff927435 */ /* 0x001fe200000001ff */
[----:B-1----:R-:W-:Y:S02]  /*4260*/  MOV R108, R147 ;  /* 0x00000093006c7202 */ /* 0x002fe40000000f00 */
[----:B------:R-:W-:Y:S02]  /*4270*/  MOV R109, R144 ;  /* 0x00000090006d7202 */ /* 0x000fe40000000f00 */
[----:B------:R-:W-:Y:S02]  /*4280*/  MOV R147, 0x1f ;  /* 0x0000001f00937802 */ /* 0x000fe40000000f00 */
[----:B------:R-:W-:-:S02]  /*4290*/  MOV R148, 0xffffffff ;  /* 0xffffffff00947802 */ /* 0x000fc40000000f00 */
[----:B------:R-:W-:Y:S02]  /*42a0*/  MOV R106, 0x42c0 ;  /* 0x000042c0006a7802 */ /* 0x000fe40000000f00 */
[----:B------:R-:W-:Y:S05]  /*42b0*/  CALL.REL.NOINC `($__internal_39_$__cuda_sm70_shflsync_bfly_p) ;  /* 0x0000010000007944 */ /* 0x000fea0003c00000 */
[----:B------:R-:W-:Y:S01]  /*42c0*/  FADD.FTZ R140, R108, R129 ;  /* 0x000000816c8c7221 */ /* 0x000fe20000010000 */
[----:B0-----:R-:W-:Y:S01]  /*42d0*/  HFMA2.MMA R146, -RZ, RZ, 0, 9.5367431640625e-07 ;  /* 0x00000010ff927435 */ /* 0x001fe200000001ff */
[----:B-1----:R-:W-:Y:S01]  /*42e0*/  FADD.FTZ R144, R144, R147 ;  /* 0x0000009390907221 */ /* 0x002fe20000010000 */
[----:B------:R-:W-:Y:S02]  /*42f0*/  MOV R147, 0x1f ;  /* 0x0000001f00937802 */ /* 0x000fe40000000f00 */
[----:B------:R-:W-:Y:S02]  /*4300*/  MOV R148, 0xffffffff ;  /* 0xffffffff00947802 */ /* 0x000fe40000000f00 */
[----:B------:R-:W-:Y:S02]  /*4310*/  MOV R109, R140 ;  /* 0x0000008c006d7202 */ /* 0x000fe40000000f00 */
[----:B------:R-:W-:Y:S02]  /*4320*/  MOV R106, 0x4340 ;  /* 0x00004340006a7802 */ /* 0x000fe40000000f00 */
[----:B------:R-:W-:Y:S05]  /*4330*/  CALL.REL.NOINC `($__internal_39_$__cuda_sm70_shflsync_bfly_p) ;  /* 0x0000008000007944 */ /* 0x000fea0003c00000 */
[----:B0-----:R-:W-:Y:S01]  /*4340*/  HFMA2.MMA R146, -RZ, RZ, 0, 9.5367431640625e-07 ;  /* 0x00000010ff927435 */ /* 0x001fe200000001ff */
[----:B-1----:R-:W-:-:S02]  /*4350*/  MOV R143, R147 ;  /* 0x00000093008f7202 */ /* 0x002fc40000000f00 */
[----:B------:R-:W-:Y:S02]  /*4360*/  MOV R109, R144 ;  /* 0x00000090006d7202 */ /* 0x000fe40000000f00 */
[----:B------:R-:W-:Y:S02]  /*4370*/  MOV R147, 0x1f ;  /* 0x0000001f00937802 */ /* 0x000fe40000000f00 */
[----:B------:R-:W-:Y:S02]  /*4380*/  MOV R148, 0xffffffff ;  /* 0xffffffff00947802 */ /* 0x000fe40000000f00 */
[----:B------:R-:W-:Y:S02]  /*4390*/  MOV R106, 0x43b0 ;  /* 0x000043b0006a7802 */ /* 0x000fe40000000f00 */
[----:B------:R-:W-:Y:S05]  /*43a0*/  CALL.REL.NOINC `($__internal_39_$__cuda_sm70_shflsync_bfly_p) ;  /* 0x0000001000007944 */ /* 0x000fea0003c00000 */
[----:B01----:R-:W-:Y:S05]  /*43b0*/  BRA `(.L_x_1566) ;  /* 0xffffd0c000007947 */ /* 0x003fea000383ffff */
        .weak           $__internal_39_$__cuda_sm70_shflsync_bfly_p
        .type           $__internal_39_$__cuda_sm70_shflsync_bfly_p,@function
        .size           $__internal_39_$__cuda_sm70_shflsync_bfly_p,(.L_x_7217 - $__internal_39_$__cuda_sm70_shflsync_bfly_p)
$__internal_39_$__cuda_sm70_shflsync_bfly_p:
[----:B------:R-:W-:Y:S01]  /*43c0*/  HFMA2.MMA R107, -RZ, RZ, 0, 0 ;  /* 0x00000000ff6b7435 */ /* 0x000fe200000001ff */
[----:B------:R-:W-:Y:S04]  /*43d0*/  WARPSYNC R148 ;  /* 0x0000009400007348 */ /* 0x000fe80003800000 */
[----:B------:R0:W1:Y:S01]  /*43e0*/  SHFL.BFLY PT, R147, R109, R146, R147 ;  /* 0x0c0000926d937389 */ /* 0x00006200000e0093 */
[----:B------:R-:W-:Y:S05]  /*43f0*/  RET.REL.NODEC R106 `(_ZN10layer_norm13ln_bwd_kernelINS_13Kernel_traitsI6__halfS2_S2_S2_fjLj512ELj1ELj4ELj1ELj16ENS_18Kernel_traits_baseILj512ES2_S2_S2_S2_fjLj128EEEEELb1ELb1ELb1ELb1EEEvNS_9BwdParamsE) ;  /* 0xffffbc006a007950 */ /* 0x000fea0003c3ffff */
.L_x_1567:
        /* <DEDUP_REMOVED lines=16> */
.L_x_7217:


//--------------------- .text._ZN10layer_norm13ln_bwd_kernelINS_13Kernel_traitsIf13__nv_bfloat16S2_S2_fjLj512ELj1ELj4ELj1ELj16ENS_18Kernel_traits_baseILj512EfS2_S2_S2_fjLj128EEEEELb0ELb0ELb0ELb0EEEvNS_9BwdParamsE --------------------------
	.section	.text._ZN10layer_norm13ln_bwd_kernelINS_13Kernel_traitsIf13__nv_bfloat16S2_S2_fjLj512ELj1ELj4ELj1ELj16ENS_18Kernel_traits_baseILj512EfS2_S2_S2_fjLj128EEEEELb0ELb0ELb0ELb0EEEvNS_9BwdParamsE,"ax",@progbits
	.sectioninfo	@"SHI_REGISTERS=122"
	.align	128
        .global         _ZN10layer_norm13ln_bwd_kernelINS_13Kernel_traitsIf13__nv_bfloat16S2_S2_fjLj512ELj1ELj4ELj1ELj16ENS_18Kernel_traits_baseILj512EfS2_S2_S2_fjLj128EEEEELb0ELb0ELb0ELb0EEEvNS_9BwdParamsE
        .type           _ZN10layer_norm13ln_bwd_kernelINS_13Kernel_traitsIf13__nv_bfloat16S2_S2_fjLj512ELj1ELj4ELj1ELj16ENS_18Kernel_traits_baseILj512EfS2_S2_S2_fjLj128EEEEELb0ELb0ELb0ELb0EEEvNS_9BwdParamsE,@function
        .size           _ZN10layer_norm13ln_bwd_kernelINS_13Kernel_traitsIf13__nv_bfloat16S2_S2_fjLj512ELj1ELj4ELj1ELj16ENS_18Kernel_traits_baseILj512EfS2_S2_S2_fjLj128EEEEELb0ELb0ELb0ELb0EEEvNS_9BwdParamsE,(.L_x_7218 - _ZN10layer_norm13ln_bwd_kernelINS_13Kernel_traitsIf13__nv_bfloat16S2_S2_fjLj512ELj1ELj4ELj1ELj16ENS_18Kernel_traits_baseILj512EfS2_S2_S2_fjLj128EEEEELb0ELb0ELb0ELb0EEEvNS_9BwdParamsE)
        .other          _ZN10layer_norm13ln_bwd_kernelINS_13Kernel_traitsIf13__nv_bfloat16S2_S2_fjLj512ELj1ELj4ELj1ELj16ENS_18Kernel_traits_baseILj512EfS2_S2_S2_fjLj128EEEEELb0ELb0ELb0ELb0EEEvNS_9BwdParamsE,@"STO_CUDA_ENTRY STV_DEFAULT"
_ZN10layer_norm13ln_bwd_kernelINS_13Kernel_traitsIf13__nv_bfloat16S2_S2_fjLj512ELj1ELj4ELj1ELj16ENS_18Kernel_traits_baseILj512EfS2_S2_S2_fjLj128EEEEELb0ELb0ELb0ELb0EEEvNS_9BwdParamsE:
.text._ZN10layer_norm13ln_bwd_kernelINS_13Kernel_traitsIf13__nv_bfloat16S2_S2_fjLj512ELj1ELj4ELj1ELj16ENS_18Kernel_traits_baseILj512EfS2_S2_S2_fjLj128EEEEELb0ELb0ELb0ELb0EEEvNS_9BwdParamsE:
        /* <DEDUP_REMOVED lines=16> */
[----:B------:R-:W-:-:S03]  /*0100*/  @P3 IMAD.WIDE.U32 R6, R6, R7, c[0x0][0x1b0] ;  /* 0x00006c0006063625 */ /* 0x000fc600078e0007 */
[----:B------:R0:W5:Y:S04]  /*0110*/  @P2 LDG.E.128 R60, [R4.64+0x10] ;  /* 0x00001004043c2981 */ /* 0x000168000c1e1d00 */
[----:B------:R0:W5:Y:S04]  /*0120*/  @P3 LDG.E.128 R56, [R6.64] ;  /* 0x0000000406383981 */ /* 0x000168000c1e1d00 */
[----:B------:R0:W5:Y:S04]  /*0130*/  @P3 LDG.E.128 R52, [R6.64+0x10] ;  /* 0x0000100406343981 */ /* 0x000168000c1e1d00 */
        /* <DEDUP_REMOVED lines=23> */
[----:B------:R-:W-:-:S07]  /*02b0*/  HFMA2.MMA R49, -RZ, RZ, 0, 0 ;  /* 0x00000000ff317435 */ /* 0x000fce00000001ff */
.L_x_1580:
[----:B------:R-:W-:Y:S02]  /*02c0*/  ISETP.NE.U32.AND P0, PT, RZ, c[0x0][0x1c0], PT ;  /* 0x00007000ff007a0c */ /* 0x000fe40003f05070 */
[----:B------:R-:W-:-:S02]  /*02d0*/  MOV R95, 0x4 ;  /* 0x00000004005f7802 */ /* 0x000fc40000000f00 */
[----:B------:R-:W-:Y:S02]  /*02e0*/  ISETP.NE.AND.EX P0, PT, RZ, c[0x0][0x1c4], PT, P0 ;  /* 0x00007100ff007a0c */ /* 0x000fe40003f05300 */
[----:B------:R-:W-:Y:S01]  /*02f0*/  SHF.R.S32.HI R77, RZ, 0x1f, R2 ;  /* 0x0000001fff4d7819 */ /* 0x000fe20000011402 */
[----:B------:R-:W-:-:S06]  /*0300*/  IMAD.WIDE R78, R2, R95, c[0x0][0x1a0] ;  /* 0x00006800024e7625 */ /* 0x000fcc00078e025f */
[----:B------:R-:W2:Y:S04]  /*0310*/  LDG.E R78, [R78.64] ;  /* 0x000000044e4e7981 */ /* 0x000ea8000c1e1900 */
[----:B------:R-:W-:-:S04]  /*0320*/  @P0 LEA R76, P1, R2, c[0x0][0x1c0], 0x1 ;  /* 0x00007000024c0a11 */ /* 0x000fc800078208ff */
[----:B------:R-:W-:-:S05]  /*0330*/  @P0 LEA.HI.X R77, R2, c[0x0][0x1c4], R77, 0x1, P1 ;  /* 0x00007100024d0a11 */ /* 0x000fca00008f0c4d */
[----:B-----5:R1:W5:Y:S01]  /*0340*/  @P0 LDG.E.U16 R96, [R76.64] ;  /* 0x000000044c600981 */ /* 0x020362000c1e1500 */
[----:B------:R-:W-:-:S05]  /*0350*/  IMAD R4, R2, c[0x0][0x168], RZ ;  /* 0x00005a0002047a24 */ /* 0x000fca00078e02ff */
[----:B------:R-:W-:Y:S01]  /*0360*/  SHF.R.S32.HI R97, RZ, 0x1f, R4 ;  /* 0x0000001fff617819 */ /* 0x000fe20000011404 */
[----:B------:R-:W-:-:S03]  /*0370*/  IMAD.WIDE R94, R2, R95, c[0x0][0x1a8] ;  /* 0x00006a00025e7625 */ /* 0x000fc600078e025f */
[----:B------:R-:W-:Y:S02]  /*0380*/  LEA.HI R4, R97, R4, RZ, 0x3 ;  /* 0x0000000461047211 */ /* 0x000fe400078f18ff */
[----:B------:R-:W-:Y:S01]  /*0390*/  LOP3.LUT R97, R3, 0x1f, RZ, 0xc0, !PT ;  /* 0x0000001f03617812 */ /* 0x000fe200078ec0ff */
[----:B------:R-:W-:Y:S01]  /*03a0*/  BSSY B1, `(.L_x_1570) ;  /* 0x000005e000017945 */ /* 0x000fe20003800000 */
[----:B0-----:R-:W-:Y:S01]  /*03b0*/  ISETP.NE.AND P4, PT, R0, RZ, PT ;  /* 0x000000ff0000720c */ /* 0x001fe20003f85270 */
[----:B------:R0:W5:Y:S01]  /*03c0*/  LDG.E R89, [R94.64] ;  /* 0x000000045e597981 */ /* 0x000162000c1e1900 */
[----:B------:R-:W-:Y:S02]  /*03d0*/  LEA.HI.SX32 R4, R4, R97, 0x1d ;  /* 0x0000006104047211 */ /* 0x000fe400078feaff */
[----:B------:R-:W-:Y:S02]  /*03e0*/  MOV R90, 0x3f800000 ;  /* 0x3f800000005a7802 */ /* 0x000fe40000000f00 */
[----:B------:R-:W-:-:S02]  /*03f0*/  MOV R107, RZ ;  /* 0x000000ff006b7202 */ /* 0x000fc40000000f00 */
[----:B------:R-:W-:Y:S02]  /*0400*/  MOV R108, RZ ;  /* 0x000000ff006c7202 */ /* 0x000fe40000000f00 */
[----:B0-----:R-:W-:Y:S02]  /*0410*/  MOV R94, R4 ;  /* 0x00000004005e7202 */ /* 0x001fe40000000f00 */
[----:B--2---:R-:W-:Y:S01]  /*0420*/  FSEL R97, R78, RZ, !P4 ;  /* 0x000000ff4e617208 */ /* 0x004fe20006000000 */
[----:B------:R-:W-:Y:S05]  /*0430*/  @!P2 BRA `(.L_x_1571) ;  /* 0x000005400000a947 */ /* 0x000fea0003800000 */
[C---:B-1----:R-:W-:Y:S02]  /*0440*/  LEA R12, P1, R4.reuse, c[0x0][0x188], 0x4 ;  /* 0x00006200040c7a11 */ /* 0x042fe400078220ff */
        /* <DEDUP_REMOVED lines=9> */
[----:B------:R2:W5:Y:S02]  /*04e0*/  @P1 LDG.E.128 R16, [R6.64] ;  /* 0x0000000406101981 */ /* 0x000564000c1e1d00 */
[--C-:B--2---:R-:W-:Y:S02]  /*04f0*/  PRMT R6, RZ, 0x5410, R12.reuse ;  /* 0x00005410ff067816 */ /* 0x104fe4000000000c */
[----:B------:R-:W-:Y:S02]  /*0500*/  PRMT R12, RZ, 0x7610, R12 ;  /* 0x00007610ff0c7816 */ /* 0x000fe4000000000c */
[----:B------:R-:W-:Y:S01]  /*0510*/  PRMT R94, RZ, 0x5410, R14 ;  /* 0x00005410ff5e7816 */ /* 0x000fe2000000000e */
[C---:B------:R-:W-:Y:S01]  /*0520*/  FADD.FTZ R6, -R97.reuse, R6 ;  /* 0x0000000661067221 */ /* 0x040fe20000010100 */
[----:B---3--:R-:W-:Y:S01]  /*0530*/  PRMT R7, RZ, 0x5410, R8 ;  /* 0x00005410ff077816 */ /* 0x008fe20000000008 */
[C---:B------:R-:W-:Y:S01]  /*0540*/  FADD.FTZ R12, -R97.reuse, R12 ;  /* 0x0000000c610c7221 */ /* 0x040fe20000010100 */
[----:B------:R-:W-:Y:S01]  /*0550*/  PRMT R108, RZ, 0x7610, R14 ;  /* 0x00007610ff6c7816 */ /* 0x000fe2000000000e */
[----:B------:R-:W-:Y:S01]  /*0560*/  FADD.FTZ R94, -R97, R94 ;  /* 0x0000005e615e7221 */ /* 0x000fe20000010100 */
[----:B------:R-:W-:Y:S01]  /*0570*/  PRMT R86, RZ, 0x7610, R13 ;  /* 0x00007610ff567816 */ /* 0x000fe2000000000d */
[C---:B-----5:R-:W-:Y:S01]  /*0580*/  FMUL.FTZ R5, R89.reuse, R6 ;  /* 0x0000000659057220 */ /* 0x060fe20000410000 */
[--C-:B------:R-:W-:Y:S01]  /*0590*/  PRMT R112, RZ, 0x5410, R15.reuse ;  /* 0x00005410ff707816 */ /* 0x100fe2000000000f */
[----:B------:R-:W-:Y:S01]  /*05a0*/  FMUL.FTZ R6, R89, R12 ;  /* 0x0000000c59067220 */ /* 0x000fe20000410000 */
[----:B------:R-:W-:Y:S01]  /*05b0*/  PRMT R76, RZ, 0x7610, R15 ;  /* 0x00007610ff4c7816 */ /* 0x000fe2000000000f */
[----:B------:R-:W-:Y:S01]  /*05c0*/  FADD.FTZ R32, R32, R7 ;  /* 0x0000000720207221 */ /* 0x000fe20000010000 */
[----:B------:R-:W-:Y:S01]  /*05d0*/  PRMT R14, RZ, 0x7610, R8 ;  /* 0x00007610ff0e7816 */ /* 0x000fe20000000008 */
[-C--:B------:R-:W-:Y:S01]  /*05e0*/  FMUL.FTZ R8, R64, R7.reuse ;  /* 0x0000000740087220 */ /* 0x080fe20000410000 */
[----:B------:R-:W-:Y:S01]  /*05f0*/  PRMT R84, RZ, 0x5410, R13 ;  /* 0x00005410ff547816 */ /* 0x000fe2000000000d */
[----:B------:R-:W-:Y:S01]  /*0600*/  FFMA.FTZ R48, R5, R7, R48 ;  /* 0x0000000705307223 */ /* 0x000fe20000010030 */
[----:B------:R-:W-:Y:S01]  /*0610*/  PRMT R15, RZ, 0x5410, R10 ;  /* 0x00005410ff0f7816 */ /* 0x000fe2000000000a */
[----:B------:R-:W-:Y:S01]  /*0620*/  FADD.FTZ R33, R33, R14 ;  /* 0x0000000e21217221 */ /* 0x000fe20000010000 */
[----:B------:R-:W-:Y:S01]  /*0630*/  PRMT R77, RZ, 0x5410, R11 ;  /* 0x00005410ff4d7816 */ /* 0x000fe2000000000b */
[----:B------:R-:W-:Y:S01]  /*0640*/  FFMA.FTZ R49, R6, R14, R49 ;  /* 0x0000000e06317223 */ /* 0x000fe20000010031 */
[----:B------:R-:W-:Y:S01]  /*0650*/  PRMT R78, RZ, 0x7610, R11 ;  /* 0x00007610ff4e7816 */ /* 0x000fe2000000000b */
[----:B------:R-:W-:Y:S01]  /*0660*/  FMUL.FTZ R11, R89, R94 ;  /* 0x0000005e590b7220 */ /* 0x000fe20000410000 */
[----:B------:R-:W-:Y:S01]  /*0670*/  PRMT R110, RZ, 0x7610, R10 ;  /* 0x00007610ff6e7816 */ /* 0x000fe2000000000a */
[----:B------:R-:W-:Y:S01]  /*0680*/  FMUL.FTZ R7, R65, R14 ;  /* 0x0000000e41077220 */ /* 0x000fe20000410000 */
[--C-:B------:R-:W-:Y:S01]  /*0690*/  PRMT R13, RZ, 0x5410, R9.reuse ;  /* 0x00005410ff0d7816 */ /* 0x100fe20000000009 */
[C---:B------:R-:W-:Y:S01]  /*06a0*/  FADD.FTZ R10, -R97.reuse, R86 ;  /* 0x00000056610a7221 */ /* 0x040fe20000010100 */
[----:B------:R-:W-:Y:S01]  /*06b0*/  PRMT R88, RZ, 0x7610, R9 ;  /* 0x00007610ff587816 */ /* 0x000fe20000000009 */
[----:B------:R-:W-:Y:S01]  /*06c0*/  FADD.FTZ R84, -R97, R84 ;  /* 0x0000005461547221 */ /* 0x000fe20000010100 */
[----:B------:R-:W-:Y:S01]  /*06d0*/  IADD3 R94, R4, 0x20, RZ ;  /* 0x00000020045e7810 */ /* 0x000fe20007ffe0ff */
[----:B------:R-:W-:-:S02]  /*06e0*/  FADD.FTZ R28, R28, R15 ;  /* 0x0000000f1c1c7221 */ /* 0x000fc40000010000 */
[-C--:B------:R-:W-:Y:S02]  /*06f0*/  FFMA.FTZ R44, R11, R15.reuse, R44 ;  /* 0x0000000f0b2c7223 */ /* 0x080fe4000001002c */
[----:B------:R-:W-:Y:S02]  /*0700*/  FMUL.FTZ R14, R60, R15 ;  /* 0x0000000f3c0e7220 */ /* 0x000fe40000410000 */
[----:B------:R-:W-:Y:S02]  /*0710*/  FADD.FTZ R86, RZ, R8 ;  /* 0x00000008ff567221 */ /* 0x000fe40000010000 */
[----:B------:R-:W-:Y:S02]  /*0720*/  FFMA.FTZ R15, R5, R8, RZ ;  /* 0x00000008050f7223 */ /* 0x000fe400000100ff */
[----:B------:R-:W-:Y:S02]  /*0730*/  FMUL.FTZ R9, R89, R84 ;  /* 0x0000005459097220 */ /* 0x000fe40000410000 */
[----:B------:R-:W-:-:S02]  /*0740*/  FMUL.FTZ R12, R66, R13 ;  /* 0x0000000d420c7220 */ /* 0x000fc40000410000 */
[----:B------:R-:W-:Y:S02]  /*0750*/  FADD.FTZ R79, R86, R7 ;  /* 0x00000007564f7221 */ /* 0x000fe40000010000 */
[----:B------:R-:W-:Y:S02]  /*0760*/  FFMA.FTZ R85, R6, R7, R15 ;  /* 0x0000000706557223 */ /* 0x000fe4000001000f */
[----:B------:R-:W-:Y:S02]  /*0770*/  FADD.FTZ R34, R34, R13 ;  /* 0x0000000d22227221 */ /* 0x000fe40000010000 */
[----:B------:R-:W-:Y:S02]  /*0780*/  FFMA.FTZ R50, R9, R13, R50 ;  /* 0x0000000d09327223 */ /* 0x000fe40000010032 */
[----:B------:R-:W-:Y:S02]  /*0790*/  FADD.FTZ R86, R79, R12 ;  /* 0x0000000c4f567221 */ /* 0x000fe40000010000 */
[----:B------:R-:W-:-:S02]  /*07a0*/  FMUL.FTZ R10, R89, R10 ;  /* 0x0000000a590a7220 */ /* 0x000fc40000410000 */
[----:B------:R-:W-:Y:S02]  /*07b0*/  FMUL.FTZ R13, R67, R88 ;  /* 0x00000058430d7220 */ /* 0x000fe40000410000 */
[----:B------:R-:W-:Y:S02]  /*07c0*/  FFMA.FTZ R79, R9, R12, R85 ;  /* 0x0000000c094f7223 */ /* 0x000fe40000010055 */
[C---:B------:R-:W-:Y:S02]  /*07d0*/  FADD.FTZ R112, -R97.reuse, R112 ;  /* 0x0000007061707221 */ /* 0x040fe40000010100 */
[----:B------:R-:W-:Y:S02]  /*07e0*/  FADD.FTZ R84, -R97, R108 ;  /* 0x0000006c61547221 */ /* 0x000fe40000010100 */
[----:B------:R-:W-:Y:S02]  /*07f0*/  FADD.FTZ R87, R86, R13 ;  /* 0x0000000d56577221 */ /* 0x000fe40000010000 */
[----:B------:R-:W-:-:S02]  /*0800*/  FFMA.FTZ R79, R10, R13, R79 ;  /* 0x0000000d0a4f7223 */ /* 0x000fc4000001004f */
        /* <DEDUP_REMOVED lines=23> */
.L_x_1571:
[----:B-1----:R-:W-:Y:S05]  /*0980*/  BSYNC B1 ;  /* 0x0000000000017941 */ /* 0x002fea0003800000 */
.L_x_1570:
[----:B------:R-:W-:Y:S01]  /*0990*/  BSSY B1, `(.L_x_1572) ;  /* 0x0000055000017945 */ /* 0x000fe20003800000 */
[----:B------:R-:W-:Y:S05]  /*09a0*/  @!P3 BRA `(.L_x_1573) ;  /* 0x000005300000b947 */ /* 0x000fea0003800000 */
[----:B------:R-:W-:Y:S01]  /*09b0*/  HFMA2.MMA R81, -RZ, RZ, 0, 9.5367431640625e-07 ;  /* 0x00000010ff517435 */ /* 0x000fe200000001ff */
[----:B------:R-:W-:-:S04]  /*09c0*/  LEA R76, P1, R94, c[0x0][0x188], 0x4 ;  /* 0x000062005e4c7a11 */ /* 0x000fc800078220ff */
[----:B------:R-:W-:-:S05]  /*09d0*/  LEA.HI.X R77, R94, c[0x0][0x18c], RZ, 0x4, P1 ;  /* 0x000063005e4d7a11 */ /* 0x000fca00008f24ff */
[----:B------:R-:W-:Y:S01]  /*09e0*/  IMAD.WIDE.U32 R80, R94, R81, c[0x0][0x208] ;  /* 0x000082005e507625 */ /* 0x000fe200078e0051 */
[----:B------:R-:W2:Y:S05]  /*09f0*/  LDG.E.128 R76, [R76.64] ;  /* 0x000000044c4c7981 */ /* 0x000eaa000c1e1d00 */
[----:B------:R-:W3:Y:S01]  /*0a00*/  LDG.E.128 R80, [R80.64] ;  /* 0x0000000450507981 */ /* 0x000ee2000c1e1d00 */
[----:B------:R-:W-:-:S04]  /*0a10*/  ISETP.NE.U32.AND P1, PT, RZ, c[0x0][0x218], PT ;  /* 0x00008600ff007a0c */ /* 0x000fc80003f25070 */
[----:B------:R-:W-:-:S13]  /*0a20*/  ISETP.NE.AND.EX P1, PT, RZ, c[0x0][0x21c], PT, P1 ;  /* 0x00008700ff007a0c */ /* 0x000fda0003f25310 */
[----:B------:R-:W-:-:S04]  /*0a30*/  @P1 LEA R92, P5, R94, c[0x0][0x218], 0x4 ;  /* 0x000086005e5c1a11 */ /* 0x000fc800078a20ff */
[----:B------:R-:W-:-:S05]  /*0a40*/  @P1 LEA.HI.X R93, R94, c[0x0][0x21c], RZ, 0x4, P5 ;  /* 0x000087005e5d1a11 */ /* 0x000fca00028f24ff */
[----:B------:R0:W5:Y:S01]  /*0a50*/  @P1 LDG.E.128 R68, [R92.64] ;  /* 0x000000045c441981 */ /* 0x000162000c1e1d00 */
[----:B--2---:R-:W-:Y:S02]  /*0a60*/  PRMT R102, RZ, 0x5410, R78 ;  /* 0x00005410ff667816 */ /* 0x004fe4000000004e */
[----:B0-----:R-:W-:Y:S02]  /*0a70*/  PRMT R92, RZ, 0x5410, R76 ;  /* 0x00005410ff5c7816 */ /* 0x001fe4000000004c */
[----:B------:R-:W-:Y:S01]  /*0a80*/  PRMT R78, RZ, 0x7610, R78 ;  /* 0x00007610ff4e7816 */ /* 0x000fe2000000004e */
[C---:B------:R-:W-:Y:S01]  /*0a90*/  FADD.FTZ R104, -R97.reuse, R102 ;  /* 0x0000006661687221 */ /* 0x040fe20000010100 */
[--C-:B------:R-:W-:Y:S02]  /*0aa0*/  PRMT R106, RZ, 0x5410, R79.reuse ;  /* 0x00005410ff6a7816 */ /* 0x100fe4000000004f */
[----:B------:R-:W-:Y:S01]  /*0ab0*/  PRMT R112, RZ, 0x7610, R79 ;  /* 0x00007610ff707816 */ /* 0x000fe2000000004f */
[C---:B------:R-:W-:Y:S01]  /*0ac0*/  FADD.FTZ R110, -R97.reuse, R78 ;  /* 0x0000004e616e7221 */ /* 0x040fe20000010100 */
[----:B------:R-:W-:Y:S01]  /*0ad0*/  PRMT R94, RZ, 0x7610, R76 ;  /* 0x00007610ff5e7816 */ /* 0x000fe2000000004c */
[C---:B------:R-:W-:Y:S01]  /*0ae0*/  FADD.FTZ R76, -R97.reuse, R92 ;  /* 0x0000005c614c7221 */ /* 0x040fe20000010100 */
[--C-:B------:R-:W-:Y:S01]  /*0af0*/  PRMT R98, RZ, 0x5410, R77.reuse ;  /* 0x00005410ff627816 */ /* 0x100fe2000000004d */
[C---:B------:R-:W-:Y:S01]  /*0b00*/  FADD.FTZ R78, -R97.reuse, R106 ;  /* 0x0000006a614e7221 */ /* 0x040fe20000010100 */
[----:B------:R-:W-:Y:S01]  /*0b10*/  PRMT R100, RZ, 0x7610, R77 ;  /* 0x00007610ff647816 */ /* 0x000fe2000000004d */
[C---:B------:R-:W-:Y:S01]  /*0b20*/  FADD.FTZ R106, -R97.reuse, R112 ;  /* 0x00000070616a7221 */ /* 0x040fe20000010100 */
[----:B---3--:R-:W-:Y:S01]  /*0b30*/  PRMT R77, RZ, 0x5410, R80 ;  /* 0x00005410ff4d7816 */ /* 0x008fe20000000050 */
[C---:B------:R-:W-:Y:S01]  /*0b40*/  FADD.FTZ R94, -R97.reuse, R94 ;  /* 0x0000005e615e7221 */ /* 0x040fe20000010100 */
[----:B------:R-:W-:Y:S01]  /*0b50*/  PRMT R92, RZ, 0x7610, R80 ;  /* 0x00007610ff5c7816 */ /* 0x000fe20000000050 */
[----:B------:R-:W-:Y:S01]  /*0b60*/  FADD.FTZ R98, -R97, R98 ;  /* 0x0000006261627221 */ /* 0x000fe20000010100 */
[--C-:B------:R-:W-:Y:S01]  /*0b70*/  PRMT R79, RZ, 0x5410, R81.reuse ;  /* 0x00005410ff4f7816 */ /* 0x100fe20000000051 */
[C---:B-----5:R-:W-:Y:S01]  /*0b80*/  FMUL.FTZ R80, R89.reuse, R94 ;  /* 0x0000005e59507220 */ /* 0x060fe20000410000 */
[----:B------:R-:W-:Y:S01]  /*0b90*/  PRMT R102, RZ, 0x7610, R81 ;  /* 0x00007610ff667816 */ /* 0x000fe20000000051 */
[----:B------:R-:W-:Y:S01]  /*0ba0*/  FMUL.FTZ R81, R89, R76 ;  /* 0x0000004c59517220 */ /* 0x000fe20000410000 */
[--C-:B------:R-:W-:Y:S01]  /*0bb0*/  PRMT R95, RZ, 0x5410, R82.reuse ;  /* 0x00005410ff5f7816 */ /* 0x100fe20000000052 */
[----:B------:R-:W-:Y:S01]  /*0bc0*/  FMUL.FTZ R91, R57, R92 ;  /* 0x0000005c395b7220 */ /* 0x000fe20000410000 */
[----:B------:R-:W-:Y:S01]  /*0bd0*/  PRMT R112, RZ, 0x7610, R82 ;  /* 0x00007610ff707816 */ /* 0x000fe20000000052 */
[----:B------:R-:W-:Y:S01]  /*0be0*/  FMUL.FTZ R82, R56, R77 ;  /* 0x0000004d38527220 */ /* 0x000fe20000410000 */
[--C-:B------:R-:W-:Y:S01]  /*0bf0*/  PRMT R76, RZ, 0x7610, R83.reuse ;  /* 0x00007610ff4c7816 */ /* 0x100fe20000000053 */
[----:B------:R-:W-:Y:S01]  /*0c00*/  FADD.FTZ R100, -R97, R100 ;  /* 0x0000006461647221 */ /* 0x000fe20000010100 */
[----:B------:R-:W-:Y:S01]  /*0c10*/  PRMT R97, RZ, 0x5410, R83 ;  /* 0x00005410ff617816 */ /* 0x000fe20000000053 */
[----:B------:R-:W-:-:S02]  /*0c20*/  FADD.FTZ R94, R107, R82 ;  /* 0x000000526b5e7221 */ /* 0x000fc40000010000 */
[C---:B------:R-:W-:Y:S02]  /*0c30*/  FFMA.FTZ R108, R81.reuse, R82, R108 ;  /* 0x00000052516c7223 */ /* 0x040fe4000001006c */
[----:B------:R-:W-:Y:S02]  /*0c40*/  FADD.FTZ R24, R24, R77 ;  /* 0x0000004d18187221 */ /* 0x000fe40000010000 */
[----:B------:R-:W-:Y:S02]  /*0c50*/  FFMA.FTZ R40, R81, R77, R40 ;  /* 0x0000004d51287223 */ /* 0x000fe40000010028 */
[----:B------:R-:W-:Y:S02]  /*0c60*/  FMUL.FTZ R83, R89, R98 ;  /* 0x0000006259537220 */ /* 0x000fe40000410000 */
[----:B------:R-:W-:Y:S02]  /*0c70*/  FMUL.FTZ R98, R58, R79 ;  /* 0x0000004f3a627220 */ /* 0x000fe40000410000 */
[----:B------:R-:W-:-:S02]  /*0c80*/  FADD.FTZ R77, R94, R91 ;  /* 0x0000005b5e4d7221 */ /* 0x000fc40000010000 */
[C---:B------:R-:W-:Y:S02]  /*0c90*/  FFMA.FTZ R108, R80.reuse, R91, R108 ;  /* 0x0000005b506c7223 */ /* 0x040fe4000001006c */
[----:B------:R-:W-:Y:S02]  /*0ca0*/  FADD.FTZ R25, R25, R92 ;  /* 0x0000005c19197221 */ /* 0x000fe40000010000 */
[----:B------:R-:W-:Y:S02]  /*0cb0*/  FFMA.FTZ R41, R80, R92, R41 ;  /* 0x0000005c50297223 */ /* 0x000fe40000010029 */
[----:B------:R-:W-:Y:S02]  /*0cc0*/  FMUL.FTZ R92, R89, R100 ;  /* 0x00000064595c7220 */ /* 0x000fe40000410000 */
        /* <DEDUP_REMOVED lines=33> */
.L_x_1573:
[----:B------:R-:W-:Y:S05]  /*0ee0*/  BSYNC B1 ;  /* 0x0000000000017941 */ /* 0x000fea0003800000 */
.L_x_1572:
[----:B-----5:R-:W-:Y:S01]  /*0ef0*/  @P0 PRMT R90, RZ, 0x5410, R96 ;  /* 0x00005410ff5a0816 */ /* 0x020fe20000000060 */
[----:B------:R-:W-:Y:S05]  /*0f00*/  BRA.DIV ~URZ, `(.L_x_1574) ;  /* 0x000014a27f007947 */ /* 0x000fea000b800000 */
[----:B------:R0:W1:Y:S02]  /*0f10*/  SHFL.BFLY PT, R78, R107, 0x1, 0x1f ;  /* 0x0c201f006b4e7f89 */ /* 0x00006400000e0000 */
.L_x_1581:
        /* <DEDUP_REMOVED lines=18> */
.L_x_1582:
        /* <DEDUP_REMOVED lines=31> */
[----:B------:R-:W-:Y:S02]  /*1230*/  FFMA.FTZ R78, R6, R107, R108 ;  /* 0x0000006b064e7223 */ /* 0x000fe4000001006c */
[----:B------:R-:W-:Y:S02]  /*1240*/  @P1 FADD.FTZ R97, R97, R76 ;  /* 0x0000004c61611221 */ /* 0x000fe40000010000 */
[----:B------:R-:W-:-:S02]  /*1250*/  FADD.FTZ R76, R8, -R109 ;  /* 0x8000006d084c7221 */ /* 0x000fc40000010000 */
[----:B------:R-:W-:Y:S02]  /*1260*/  FADD.FTZ R78, R7, -R78 ;  /* 0x8000004e074e7221 */ /* 0x000fe40000010000 */
[----:B------:R-:W-:Y:S01]  /*1270*/  FMUL.FTZ R111, R89, R76 ;  /* 0x0000004c596f7220 */ /* 0x000fe20000410000 */
[----:B------:R-:W-:Y:S01]  /*1280*/  @P1 PRMT R76, RZ, 0x5410, R16 ;  /* 0x00005410ff4c1816 */ /* 0x000fe20000000010 */
[----:B------:R-:W-:Y:S02]  /*1290*/  FFMA.FTZ R109, R85, R107, R108 ;  /* 0x0000006b556d7223 */ /* 0x000fe4000001006c */
[----:B------:R-:W-:Y:S02]  /*12a0*/  FMUL.FTZ R115, R89, R78 ;  /* 0x0000004e59737220 */ /* 0x000fe40000410000 */
[----:B------:R-:W-:Y:S01]  /*12b0*/  @P1 FADD.FTZ R111, R111, R76 ;  /* 0x0000004c6f6f1221 */ /* 0x000fe20000010000 */
[----:B------:R-:W-:Y:S01]  /*12c0*/  @P1 PRMT R76, RZ, 0x7610, R16 ;  /* 0x00007610ff4c1816 */ /* 0x000fe20000000010 */
[----:B------:R-:W-:-:S02]  /*12d0*/  @P1 FADD.FTZ R77, R77, R94 ;  /* 0x0000005e4d4d1221 */ /* 0x000fc40000010000 */
[----:B------:R-:W-:Y:S01]  /*12e0*/  FADD.FTZ R94, R86, -R109 ;  /* 0x8000006d565e7221 */ /* 0x000fe20000010000 */
[----:B------:R-:W-:Y:S01]  /*12f0*/  @P0 F2FP.BF16.PACK_AB R114, RZ, R111 ;  /* 0x0000006fff72023e */ /* 0x000fe200000010ff */
[----:B------:R-:W-:Y:S01]  /*1300*/  FFMA.FTZ R96, R88, R107, R108 ;  /* 0x0000006b58607223 */ /* 0x000fe2000001006c */
[----:B------:R-:W-:Y:S01]  /*1310*/  @P0 F2FP.BF16.PACK_AB R109, RZ, R97 ;  /* 0x00000061ff6d023e */ /* 0x000fe200000010ff */
[----:B------:R-:W-:Y:S01]  /*1320*/  @P1 FADD.FTZ R115, R115, R76 ;  /* 0x0000004c73731221 */ /* 0x000fe20000010000 */
[--C-:B------:R-:W-:Y:S01]  /*1330*/  @P1 PRMT R76, RZ, 0x5410, R19.reuse ;  /* 0x00005410ff4c1816 */ /* 0x100fe20000000013 */
[----:B------:R-:W-:Y:S01]  /*1340*/  FMUL.FTZ R117, R89, R94 ;  /* 0x0000005e59757220 */ /* 0x000fe20000410000 */
[----:B------:R-:W-:Y:S01]  /*1350*/  @P0 F2FP.BF16.PACK_AB R94, RZ, R77 ;  /* 0x0000004dff5e023e */ /* 0x000fe200000010ff */
[----:B------:R-:W-:Y:S01]  /*1360*/  FADD.FTZ R96, R87, -R96 ;  /* 0x8000006057607221 */ /* 0x000fe20000010000 */
        /* <DEDUP_REMOVED lines=19> */
[-C--:B------:R-:W-:Y:S01]  /*14a0*/  FMUL.FTZ R115, R115, R90.reuse ;  /* 0x0000005a73737220 */ /* 0x080fe20000410000 */
[----:B------:R-:W-:Y:S01]  /*14b0*/  @P0 PRMT R72, R114, 0x7610, R72 ;  /* 0x0000761072480816 */ /* 0x000fe20000000048 */
[----:B------:R-:W-:Y:S01]  /*14c0*/  FMUL.FTZ R117, R117, R90 ;  /* 0x0000005a75757220 */ /* 0x000fe20000410000 */
[----:B------:R-:W-:-:S02]  /*14d0*/  @P0 PRMT R75, R113, 0x7610, R75 ;  /* 0x00007610714b0816 */ /* 0x000fc4000000004b */
[----:B------:R-:W-:Y:S01]  /*14e0*/  F2FP.BF16.PACK_AB R78, R79, R78 ;  /* 0x0000004e4f4e723e */ /* 0x000fe200000010ff */
[-C--:B------:R-:W-:Y:S01]  /*14f0*/  @P1 IMAD.WIDE.U32 R94, R4, R97.reuse, c[0x0][0x258] ;  /* 0x00009600045e1625 */ /* 0x080fe200078e0061 */
[----:B------:R-:W-:Y:S02]  /*1500*/  @P0 PRMT R74, R74, 0x5410, R112 ;  /* 0x000054104a4a0816 */ /* 0x000fe40000000070 */
[----:B------:R-:W-:Y:S01]  /*1510*/  @P0 PRMT R73, R73, 0x5410, R109 ;  /* 0x0000541049490816 */ /* 0x000fe2000000006d */
[----:B------:R-:W-:Y:S01]  /*1520*/  IMAD.WIDE.U32 R96, R4, R97, c[0x0][0x248] ;  /* 0x0000920004607625 */ /* 0x000fe200078e0061 */
[----:B------:R-:W-:Y:S02]  /*1530*/  @P0 PRMT R72, R72, 0x5410, R110 ;  /* 0x0000541048480816 */ /* 0x000fe4000000006e */
[----:B------:R-:W-:Y:S02]  /*1540*/  @P0 PRMT R75, R75, 0x5410, R119 ;  /* 0x000054104b4b0816 */ /* 0x000fe40000000077 */
[----:B------:R-:W-:-:S02]  /*1550*/  F2FP.BF16.PACK_AB R77, R116, R77 ;  /* 0x0000004d744d723e */ /* 0x000fc400000010ff */
[----:B------:R-:W-:Y:S01]  /*1560*/  F2FP.BF16.PACK_AB R76, R115, R76 ;  /* 0x0000004c734c723e */ /* 0x000fe200000010ff */
[----:B------:R0:W-:Y:S01]  /*1570*/  @P1 STG.E.128 [R94.64], R72 ;  /* 0x000000485e001986 */ /* 0x0001e2000c101d04 */
[----:B------:R-:W-:Y:S02]  /*1580*/  F2FP.BF16.PACK_AB R79, R118, R117 ;  /* 0x00000075764f723e */ /* 0x000fe400000010ff */
[----:B------:R-:W-:-:S03]  /*1590*/  IADD3 R4, R4, 0x20, RZ ;  /* 0x0000002004047810 */ /* 0x000fc60007ffe0ff */
[----:B------:R0:W-:Y:S04]  /*15a0*/  STG.E.128 [R96.64], R76 ;  /* 0x0000004c60007986 */ /* 0x0001e8000c101d04 */
.L_x_1577:
[----:B------:R-:W-:Y:S05]  /*15b0*/  BSYNC B1 ;  /* 0x0000000000017941 */ /* 0x000fea0003800000 */
.L_x_1576:
[----:B------:R-:W-:Y:S01]  /*15c0*/  BSSY B1, `(.L_x_1578) ;  /* 0x0000051000017945 */ /* 0x000fe20003800000 */
[----:B------:R-:W-:Y:S05]  /*15d0*/  @!P3 BRA `(.L_x_1579) ;  /* 0x000004f00000b947 */ /* 0x000fea0003800000 */
[----:B------:R-:W-:Y:S01]  /*15e0*/  ISETP.NE.U32.AND P0, PT, RZ, c[0x0][0x218], PT ;  /* 0x00008600ff007a0c */ /* 0x000fe20003f05070 */
[-CC-:B0-----:R-:W-:Y:S01]  /*15f0*/  FFMA.FTZ R77, R81, R107.reuse, R108.reuse ;  /* 0x0000006b514d7223 */ /* 0x181fe2000001006c */
[----:B------:R-:W-:Y:S01]  /*1600*/  ISETP.NE.U32.AND P1, PT, RZ, c[0x0][0x258], PT ;  /* 0x00009600ff007a0c */ /* 0x000fe20003f25070 */
[-CC-:B------:R-:W-:Y:S01]  /*1610*/  FFMA.FTZ R95, R99, R107.reuse, R108.reuse ;  /* 0x0000006b635f7223 */ /* 0x180fe2000001006c */
        /* <DEDUP_REMOVED lines=42> */
[--C-:B------:R-:W-:Y:S01]  /*18c0*/  @P0 PRMT R76, RZ, 0x5410, R71.reuse ;  /* 0x00005410ff4c0816 */ /* 0x100fe20000000047 */
[----:B------:R-:W-:Y:S01]  /*18d0*/  FMUL.FTZ R109, R89, R114 ;  /* 0x00000072596d7220 */ /* 0x000fe20000410000 */
[----:B------:R-:W-:Y:S01]  /*18e0*/  @P1 F2FP.BF16.PACK_AB R89, RZ, R97 ;  /* 0x00000061ff59123e */ /* 0x000fe200000010ff */
[-C--:B------:R-:W-:Y:S01]  /*18f0*/  FMUL.FTZ R114, R97, R90.reuse ;  /* 0x0000005a61727220 */ /* 0x080fe20000410000 */
[----:B------:R-:W-:Y:S01]  /*1900*/  HFMA2.MMA R97, -RZ, RZ, 0, 9.5367431640625e-07 ;  /* 0x00000010ff617435 */ /* 0x000fe200000001ff */
[----:B------:R-:W-:Y:S01]  /*1910*/  @P0 FADD.FTZ R107, R107, R76 ;  /* 0x0000004c6b6b0221 */ /* 0x000fe20000010000 */
[----:B------:R-:W-:Y:S01]  /*1920*/  @P0 PRMT R76, RZ, 0x7610, R71 ;  /* 0x00007610ff4c0816 */ /* 0x000fe20000000047 */
[-C--:B------:R-:W-:Y:S01]  /*1930*/  FMUL.FTZ R115, R115, R90.reuse ;  /* 0x0000005a73737220 */ /* 0x080fe20000410000 */
[----:B------:R-:W-:Y:S01]  /*1940*/  @P1 F2FP.BF16.PACK_AB R108, RZ, R79 ;  /* 0x0000004fff6c123e */ /* 0x000fe200000010ff */
        /* <DEDUP_REMOVED lines=9> */
[----:B------:R-:W-:Y:S01]  /*19e0*/  @P1 PRMT R75, R96, 0x7610, R75 ;  /* 0x00007610604b1816 */ /* 0x000fe2000000004b */
[----:B------:R-:W-:Y:S01]  /*19f0*/  FMUL.FTZ R90, R109, R90 ;  /* 0x0000005a6d5a7220 */ /* 0x000fe20000410000 */
[----:B------:R-:W-:-:S02]  /*1a00*/  @P1 F2FP.BF16.PACK_AB R109, RZ, R109 ;  /* 0x0000006dff6d123e */ /* 0x000fc400000010ff */
[----:B------:R-:W-:Y:S02]  /*1a10*/  F2FP.BF16.PACK_AB R77, R114, R95 ;  /* 0x0000005f724d723e */ /* 0x000fe400000010ff */
[----:B------:R-:W-:Y:S02]  /*1a20*/  @P1 PRMT R74, R74, 0x5410, R94 ;  /* 0x000054104a4a1816 */ /* 0x000fe4000000005e */
[----:B------:R-:W-:Y:S02]  /*1a30*/  F2FP.BF16.PACK_AB R76, R79, R76 ;  /* 0x0000004c4f4c723e */ /* 0x000fe400000010ff */
[----:B------:R-:W-:Y:S01]  /*1a40*/  @P1 PRMT R73, R73, 0x5410, R89 ;  /* 0x0000541049491816 */ /* 0x000fe20000000059 */
[-C--:B------:R-:W-:Y:S01]  /*1a50*/  @P0 IMAD.WIDE.U32 R94, R4, R97.reuse, c[0x0][0x258] ;  /* 0x00009600045e0625 */ /* 0x080fe200078e0061 */
[----:B------:R-:W-:Y:S02]  /*1a60*/  @P1 PRMT R72, R72, 0x5410, R108 ;  /* 0x0000541048481816 */ /* 0x000fe4000000006c */
[----:B------:R-:W-:Y:S01]  /*1a70*/  @P1 PRMT R75, R75, 0x5410, R109 ;  /* 0x000054104b4b1816 */ /* 0x000fe2000000006d */
[----:B------:R-:W-:Y:S01]  /*1a80*/  IMAD.WIDE.U32 R96, R4, R97, c[0x0][0x248] ;  /* 0x0000920004607625 */ /* 0x000fe200078e0061 */
[----:B------:R-:W-:-:S02]  /*1a90*/  F2FP.BF16.PACK_AB R78, R115, R78 ;  /* 0x0000004e734e723e */ /* 0x000fc400000010ff */
[----:B------:R-:W-:Y:S01]  /*1aa0*/  F2FP.BF16.PACK_AB R79, R90, R107 ;  /* 0x0000006b5a4f723e */ /* 0x000fe200000010ff */
[----:B------:R0:W-:Y:S04]  /*1ab0*/  @P0 STG.E.128 [R94.64], R72 ;  /* 0x000000485e000986 */ /* 0x0001e8000c101d04 */
[----:B------:R0:W-:Y:S02]  /*1ac0*/  STG.E.128 [R96.64], R76 ;  /* 0x0000004c60007986 */ /* 0x0001e4000c101d04 */
.L_x_1579:
[----:B------:R-:W-:Y:S05]  /*1ad0*/  BSYNC B1 ;  /* 0x0000000000017941 */ /* 0x000fea0003800000 */
.L_x_1578:
[----:B0-----:R-:W-:-:S04]  /*1ae0*/  MOV R77, c[0x0][0x160] ;  /* 0x00005800004d7a02 */ /* 0x001fc80000000f00 */
[----:B------:R-:W-:-:S04]  /*1af0*/  LEA R2, R77, R2, 0x2 ;  /* 0x000000024d027211 */ /* 0x000fc800078e10ff */
[----:B------:R-:W-:-:S13]  /*1b00*/  ISETP.GE.AND P0, PT, R2, c[0x0][0x164], PT ;  /* 0x0000590002007a0c */ /* 0x000fda0003f06270 */
[----:B------:R-:W-:Y:S01]  /*1b10*/  @P0 CALL.REL.NOINC `(.L_x_1569) ;  /* 0x0000001000000944 */ /* 0x000fe20003c00000 */
[----:B------:R-:W-:Y:S05]  /*1b20*/  BRA `(.L_x_1580) ;  /* 0xffffe79000007947 */ /* 0x000fea000383ffff */
.L_x_1569:
[----:B0-----:R-:W-:Y:S05]  /*1b30*/  BSYNC B0 ;  /* 0x0000000000007941 */ /* 0x001fea0003800000 */
.L_x_1568:
[----:B------:R-:W-:Y:S01]  /*1b40*/  SHF.R.U32.HI R0, RZ, 0x5, R3 ;  /* 0x00000005ff007819 */ /* 0x000fe20000011603 */
[----:B------:R-:W-:Y:S01]  /*1b50*/  WARPSYNC 0xffffffff ;  /* 0xffffffff00007948 */ /* 0x000fe20003800000 */
[C---:B------:R-:W-:Y:S01]  /*1b60*/  LOP3.LUT R2, R3.reuse, 0x1f, RZ, 0xc0, !PT ;  /* 0x0000001f03027812 */ /* 0x040fe200078ec0ff */
[----:B------:R-:W0:Y:S01]  /*1b70*/  S2R R16, SR_CTAID.X ;  /* 0x0000000000107919 */ /* 0x000e220000002500 */
[----:B------:R-:W-:Y:S02]  /*1b80*/  SHF.L.U32 R5, R0, 0x6, RZ ;  /* 0x0000000600057819 */ /* 0x000fe400000006ff */
[----:B------:R-:W-:Y:S02]  /*1b90*/  IADD3 R14, -R3, 0x7f, RZ ;  /* 0x0000007f030e7810 */ /* 0x000fe40007ffe1ff */
[----:B------:R-:W-:-:S04]  /*1ba0*/  LOP3.LUT R0, R5, 0xffffffc0, R2, 0xe2, !PT ;  /* 0xffffffc005007812 */ /* 0x000fc800078ee202 */
[----:B------:R-:W-:-:S05]  /*1bb0*/  SHF.L.U32 R0, R0, 0x5, RZ ;  /* 0x0000000500007819 */ /* 0x000fca00000006ff */
[----:B------:R-:W-:Y:S04]  /*1bc0*/  STS.128 [R0], R32 ;  /* 0x0000002000007388 */ /* 0x000fe80000000c00 */
[----:B------:R-:W-:Y:S04]  /*1bd0*/  STS.128 [R0+0x10], R28 ;  /* 0x0000101c00007388 */ /* 0x000fe80000000c00 */
[----:B------:R-:W-:Y:S04]  /*1be0*/  STS.128 [R0+0x400], R24 ;  /* 0x0004001800007388 */ /* 0x000fe80000000c00 */
[----:B------:R1:W-:Y:S04]  /*1bf0*/  STS.128 [R0+0x410], R20 ;  /* 0x0004101400007388 */ /* 0x0003e80000000c00 */
[----:B------:R-:W-:Y:S01]  /*1c00*/  BAR.SYNC.DEFER_BLOCKING 0x0 ;  /* 0x0000000000007b1d */ /* 0x000fe20000010000 */
[----:B-1----:R-:W-:Y:S01]  /*1c10*/  IADD3 R20, R14, c[0x0][0x168], RZ ;  /* 0x00005a000e147a10 */ /* 0x002fe20007ffe0ff */
[----:B0-----:R-:W-:-:S03]  /*1c20*/  IMAD R22, R16, c[0x0][0x168], RZ ;  /* 0x00005a0010167a24 */ /* 0x001fc600078e02ff */
[C---:B------:R-:W-:Y:S02]  /*1c30*/  LOP3.LUT P3, RZ, R20.reuse, 0xffffff80, RZ, 0xc0, !PT ;  /* 0xffffff8014ff7812 */ /* 0x040fe4000786c0ff */
[C---:B------:R-:W-:Y:S02]  /*1c40*/  ISETP.GE.U32.AND P2, PT, R20.reuse, 0x100, PT ;  /* 0x000001001400780c */ /* 0x040fe40003f46070 */
[C---:B------:R-:W-:Y:S02]  /*1c50*/  ISETP.GE.U32.AND P1, PT, R20.reuse, 0x180, PT ;  /* 0x000001801400780c */ /* 0x040fe40003f26070 */
[----:B------:R-:W-:Y:S01]  /*1c60*/  ISETP.GE.U32.AND P0, PT, R20, 0x200, PT ;  /* 0x000002001400780c */ /* 0x000fe20003f06070 */
[----:B------:R-:W0:Y:S01]  /*1c70*/  LDS R2, [R3.X4] ;  /* 0x0000000003027984 */ /* 0x000e220000004800 */
[----:B------:R-:W-:-:S03]  /*1c80*/  IADD3 R20, P4, R22, R3, RZ ;  /* 0x0000000316147210 */ /* 0x000fc60007f9e0ff */
        /* <DEDUP_REMOVED lines=20> */
[----:B------:R-:W-:Y:S01]  /*1dd0*/  FADD.FTZ R4, R4, R9 ;  /* 0x0000000904047221 */ /* 0x000fe20000010000 */
[----:B------:R-:W-:Y:S02]  /*1de0*/  IADD3.X R9, RZ, RZ, RZ, P4, !PT ;  /* 0x000000ffff097210 */ /* 0x000fe400027fe4ff */
[----:B------:R-:W-:Y:S01]  /*1df0*/  BAR.SYNC.DEFER_BLOCKING 0x0 ;  /* 0x0000000000007b1d */ /* 0x000fe20000010000 */
[----:B------:R-:W-:Y:S01]  /*1e00*/  FADD.FTZ R5, R5, R8 ;  /* 0x0000000805057221 */ /* 0x000fe20000010000 */
[----:B------:R-:W-:Y:S01]  /*1e10*/  SHF.L.U64.HI R8, R20, 0x2, R9 ;  /* 0x0000000214087819 */ /* 0x000fe20000010209 */
[----:B------:R-:W-:Y:S02]  /*1e20*/  FADD.FTZ R6, R6, R11 ;  /* 0x0000000b06067221 */ /* 0x000fe40000010000 */
[----:B------:R-:W-:Y:S02]  /*1e30*/  FADD.FTZ R2, R2, R13 ;  /* 0x0000000d02027221 */ /* 0x000fe40000010000 */
[----:B------:R-:W-:-:S02]  /*1e40*/  FADD.FTZ R4, R4, R15 ;  /* 0x0000000f04047221 */ /* 0x000fc40000010000 */
[----:B------:R-:W-:Y:S01]  /*1e50*/  FADD.FTZ R5, R5, R10 ;  /* 0x0000000a05057221 */ /* 0x000fe20000010000 */
[----:B------:R-:W-:Y:S01]  /*1e60*/  SHF.L.U32 R10, R20, 0x2, RZ ;  /* 0x00000002140a7819 */ /* 0x000fe200000006ff */
[----:B0-----:R-:W-:-:S03]  /*1e70*/  FADD.FTZ R6, R6, R17 ;  /* 0x0000001106067221 */ /* 0x001fc60000010000 */
[C---:B------:R-:W-:Y:S02]  /*1e80*/  IADD3 R20, P4, R10.reuse, c[0x0][0x228], RZ ;  /* 0x00008a000a147a10 */ /* 0x040fe40007f9e0ff */
[----:B------:R-:W-:Y:S01]  /*1e90*/  IADD3 R10, P5, R10, c[0x0][0x220], RZ ;  /* 0x000088000a0a7a10 */ /* 0x000fe20007fbe0ff */
[----:B------:R-:W-:Y:S01]  /*1ea0*/  STS.128 [R0], R48 ;  /* 0x0000003000007388 */ /* 0x000fe20000000c00 */
[----:B-1----:R-:W-:Y:S01]  /*1eb0*/  FADD.FTZ R19, R2, R19 ;  /* 0x0000001302137221 */ /* 0x002fe20000010000 */
[----:B------:R-:W-:Y:S02]  /*1ec0*/  @P3 MOV R2, R20 ;  /* 0x0000001400023202 */ /* 0x000fe40000000f00 */
[----:B------:R-:W-:Y:S01]  /*1ed0*/  STS.128 [R0+0x10], R44 ;  /* 0x0000102c00007388 */ /* 0x000fe20000000c00 */
[----:B--2---:R-:W-:Y:S01]  /*1ee0*/  FADD.FTZ R21, R4, R21 ;  /* 0x0000001504157221 */ /* 0x004fe20000010000 */
[----:B------:R-:W-:Y:S02]  /*1ef0*/  @P3 MOV R4, R10 ;  /* 0x0000000a00043202 */ /* 0x000fe40000000f00 */
[----:B------:R0:W-:Y:S01]  /*1f00*/  STS.128 [R0+0x400], R40 ;  /* 0x0004002800007388 */ /* 0x0001e20000000c00 */
[----:B---3--:R-:W-:-:S03]  /*1f10*/  FADD.FTZ R11, R5, R12 ;  /* 0x0000000c050b7221 */ /* 0x008fc60000010000 */
[----:B------:R-:W-:Y:S01]  /*1f20*/  STS.128 [R0+0x410], R36 ;  /* 0x0004102400007388 */ /* 0x000fe20000000c00 */
[----:B----4-:R-:W-:-:S03]  /*1f30*/  FADD.FTZ R23, R6, R23 ;  /* 0x0000001706177221 */ /* 0x010fc60000010000 */
[----:B------:R-:W-:Y:S01]  /*1f40*/  BAR.SYNC.DEFER_BLOCKING 0x0 ;  /* 0x0000000000007b1d */ /* 0x000fe20000010000 */
[----:B0-----:R-:W-:Y:S02]  /*1f50*/  IADD3.X R41, R8, c[0x0][0x22c], RZ, P4, !PT ;  /* 0x00008b0008297a10 */ /* 0x001fe400027fe4ff */
[----:B------:R-:W-:-:S04]  /*1f60*/  @P3 IADD3 R20, P4, R20, 0x200, RZ ;  /* 0x0000020014143810 */ /* 0x000fc80007f9e0ff */
[----:B------:R-:W-:Y:S01]  /*1f70*/  @P2 MOV R6, R20 ;  /* 0x0000001400062202 */ /* 0x000fe20000000f00 */
        /* <DEDUP_REMOVED lines=24> */
[----:B------:R4:W3:Y:S01]  /*2100*/  LDS R17, [R3.X4+0x1e00] ;  /* 0x001e000003117984 */ /* 0x0008e20000004800 */
[----:B------:R-:W-:Y:S01]  /*2110*/  FADD.FTZ R16, R16, R27 ;  /* 0x0000001b10107221 */ /* 0x000fe20000010000 */
[----:B------:R-:W-:Y:S01]  /*2120*/  @P2 MOV R8, R10 ;  /* 0x0000000a00082202 */ /* 0x000fe20000000f00 */
[----:B------:R-:W-:Y:S01]  /*2130*/  FADD.FTZ R0, RZ, R0 ;  /* 0x00000000ff007221 */ /* 0x000fe20000010000 */
[----:B------:R-:W-:Y:S02]  /*2140*/  @P2 IADD3 R10, P5, R10, 0x200, RZ ;  /* 0x000002000a0a2810 */ /* 0x000fe40007fbe0ff */
[----:B------:R-:W-:Y:S01]  /*2150*/  @P2 MOV R9, R25 ;  /* 0x0000001900092202 */ /* 0x000fe20000000f00 */
[----:B------:R-:W-:Y:S01]  /*2160*/  FADD.FTZ R18, R18, R29 ;  /* 0x0000001d12127221 */ /* 0x000fe20000010000 */
[----:B----4-:R-:W-:-:S02]  /*2170*/  @P3 MOV R3, R41 ;  /* 0x0000002900033202 */ /* 0x010fc40000000f00 */
[----:B------:R-:W-:Y:S01]  /*2180*/  @P3 IADD3.X R41, RZ, R41, RZ, P4, !PT ;  /* 0x00000029ff293210 */ /* 0x000fe200027fe4ff */
[----:B------:R-:W-:Y:S01]  /*2190*/  FADD.FTZ R39, R14, R39 ;  /* 0x000000270e277221 */ /* 0x000fe20000010000 */
[----:B------:R-:W-:Y:S02]  /*21a0*/  @P2 IADD3 R20, P4, R20, 0x200, RZ ;  /* 0x0000020014142810 */ /* 0x000fe40007f9e0ff */
[----:B------:R-:W-:Y:S01]  /*21b0*/  @P2 IADD3.X R25, RZ, R25, RZ, P5, !PT ;  /* 0x00000019ff192210 */ /* 0x000fe20002ffe4ff */
[----:B------:R-:W-:Y:S01]  /*21c0*/  FADD.FTZ R0, R0, R7 ;  /* 0x0000000700007221 */ /* 0x000fe20000010000 */
[-C--:B------:R-:W-:Y:S01]  /*21d0*/  @P2 MOV R7, R41.reuse ;  /* 0x0000002900072202 */ /* 0x080fe20000000f00 */
[----:B------:R4:W-:Y:S01]  /*21e0*/  @P3 STG.E [R2.64], R39 ;  /* 0x0000002702003986 */ /* 0x0009e2000c101904 */
[----:B------:R-:W-:Y:S01]  /*21f0*/  @P2 IADD3.X R41, RZ, R41, RZ, P4, !PT ;  /* 0x00000029ff292210 */ /* 0x000fe200027fe4ff */
[----:B------:R-:W-:Y:S02]  /*2200*/  FADD.FTZ R16, R16, R33 ;  /* 0x0000002110107221 */ /* 0x000fe40000010000 */
[----:B------:R3:W-:Y:S01]  /*2210*/  @P3 STG.E [R4.64], R19 ;  /* 0x0000001304003986 */ /* 0x0007e2000c101904 */
[----:B0-----:R-:W-:-:S02]  /*2220*/  FADD.FTZ R18, R18, R35 ;  /* 0x0000002312127221 */ /* 0x001fc40000010000 */
[----:B-1----:R-:W-:Y:S01]  /*2230*/  FADD.FTZ R13, R16, R13 ;  /* 0x0000000d100d7221 */ /* 0x002fe20000010000 */
[----:B----4-:R-:W-:Y:S01]  /*2240*/  @P1 MOV R2, R20 ;  /* 0x0000001400021202 */ /* 0x010fe20000000f00 */
[----:B--2---:R-:W-:Y:S01]  /*2250*/  FADD.FTZ R15, R18, R15 ;  /* 0x0000000f120f7221 */ /* 0x004fe20000010000 */
[----:B------:R-:W-:Y:S02]  /*2260*/  @P1 MOV R3, R41 ;  /* 0x0000002900031202 */ /* 0x000fe40000000f00 */
[----:B------:R-:W-:Y:S01]  /*2270*/  @P2 STG.E [R6.64], R13 ;  /* 0x0000000d06002986 */ /* 0x000fe2000c101904 */
[----:B---3--:R-:W-:Y:S01]  /*2280*/  @P1 MOV R4, R10 ;  /* 0x0000000a00041202 */ /* 0x008fe20000000f00 */
[----:B------:R-:W-:Y:S01]  /*2290*/  FADD.FTZ R0, R0, R37 ;  /* 0x0000002500007221 */ /* 0x000fe20000010000 */
[----:B------:R-:W-:Y:S01]  /*22a0*/  @P1 MOV R5, R25 ;  /* 0x0000001900051202 */ /* 0x000fe20000000f00 */
[----:B------:R-:W-:Y:S01]  /*22b0*/  @P2 STG.E [R8.64], R21 ;  /* 0x0000001508002986 */ /* 0x000fe2000c101904 */
[----:B------:R-:W-:Y:S01]  /*22c0*/  @P1 IADD3 R20, P3, R20, 0x200, RZ ;  /* 0x0000020014141810 */ /* 0x000fe20007f7e0ff */
[----:B------:R-:W-:Y:S01]  /*22d0*/  FADD.FTZ R17, R0, R17 ;  /* 0x0000001100117221 */ /* 0x000fe20000010000 */
[----:B------:R-:W-:Y:S01]  /*22e0*/  @P1 IADD3 R10, P4, R10, 0x200, RZ ;  /* 0x000002000a0a1810 */ /* 0x000fe20007f9e0ff */
[----:B------:R0:W-:Y:S01]  /*22f0*/  @P1 STG.E [R2.64], R15 ;  /* 0x0000000f02001986 */ /* 0x0001e2000c101904 */
[----:B------:R-:W-:-:S02]  /*2300*/  @P1 IADD3.X R41, RZ, R41, RZ, P3, !PT ;  /* 0x00000029ff291210 */ /* 0x000fc40001ffe4ff */
[----:B------:R-:W-:Y:S01]  /*2310*/  @P1 IADD3.X R25, RZ, R25, RZ, P4, !PT ;  /* 0x00000019ff191210 */ /* 0x000fe200027fe4ff */
[----:B------:R1:W-:Y:S01]  /*2320*/  @P1 STG.E [R4.64], R11 ;  /* 0x0000000b04001986 */ /* 0x0003e2000c101904 */
[----:B0-----:R-:W-:Y:S02]  /*2330*/  MOV R2, R20 ;  /* 0x0000001400027202 */ /* 0x001fe40000000f00 */
[----:B------:R-:W-:Y:S02]  /*2340*/  MOV R3, R41 ;  /* 0x0000002900037202 */ /* 0x000fe40000000f00 */
[----:B-1----:R-:W-:Y:S02]  /*2350*/  MOV R4, R10 ;  /* 0x0000000a00047202 */ /* 0x002fe40000000f00 */
[----:B------:R-:W-:Y:S01]  /*2360*/  MOV R5, R25 ;  /* 0x0000001900057202 */ /* 0x000fe20000000f00 */
[----:B------:R-:W-:Y:S06]  /*2370*/  @!P0 EXIT ;  /* 0x000000000000894d */ /* 0x000fec0003800000 */
[----:B------:R-:W-:Y:S04]  /*2380*/  STG.E [R2.64], R17 ;  /* 0x0000001102007986 */ /* 0x000fe8000c101904 */
[----:B------:R-:W-:Y:S01]  /*2390*/  STG.E [R4.64], R23 ;  /* 0x0000001704007986 */ /* 0x000fe2000c101904 */
[----:B------:R-:W-:Y:S05]  /*23a0*/  EXIT ;  /* 0x000000000000794d */ /* 0x000fea0003800000 */
.L_x_1574:
[----:B------:R-:W-:Y:S01]  /*23b0*/  HFMA2.MMA R110, -RZ, RZ, 0, 5.9604644775390625e-08 ;  /* 0x00000001ff6e7435 */ /* 0x000fe200000001ff */
[----:B------:R-:W-:-:S02]  /*23c0*/  MOV R79, R107 ;  /* 0x0000006b004f7202 */ /* 0x000fc40000000f00 */
[----:B------:R-:W-:Y:S02]  /*23d0*/  MOV R95, 0x1f ;  /* 0x0000001f005f7802 */ /* 0x000fe40000000f00 */
[----:B------:R-:W-:Y:S02]  /*23e0*/  MOV R112, 0xffffffff ;  /* 0xffffffff00707802 */ /* 0x000fe40000000f00 */
[----:B------:R-:W-:Y:S02]  /*23f0*/  MOV R76, 0x2410 ;  /* 0x00002410004c7802 */ /* 0x000fe40000000f00 */
[----:B------:R-:W-:Y:S05]  /*2400*/  CALL.REL.NOINC `($__internal_40_$__cuda_sm70_shflsync_bfly_p) ;  /* 0x0000046000007944 */ /* 0x000fea0003c00000 */
[----:B-1----:R-:W-:Y:S01]  /*2410*/  MOV R78, R79 ;  /* 0x0000004f004e7202 */ /* 0x002fe20000000f00 */
[----:B0-----:R-:W-:Y:S05]  /*2420*/  BRA `(.L_x_1581) ;  /* 0xffffeaf000007947 */ /* 0x001fea000383ffff */
.L_x_1575:
[----:B------:R-:W-:Y:S01]  /*2430*/  HFMA2.MMA R110, -RZ, RZ, 0, 5.9604644775390625e-08 ;  /* 0x00000001ff6e7435 */ /* 0x000fe200000001ff */
[----:B------:R-:W-:Y:S02]  /*2440*/  MOV R79, R108 ;  /* 0x0000006c004f7202 */ /* 0x000fe40000000f00 */
[----:B------:R-:W-:Y:S02]  /*2450*/  MOV R95, 0x1f ;  /* 0x0000001f005f7802 */ /* 0x000fe40000000f00 */
[----:B------:R-:W-:-:S02]  /*2460*/  MOV R112, 0xffffffff ;  /* 0xffffffff00707802 */ /* 0x000fc40000000f00 */
[----:B------:R-:W-:Y:S02]  /*2470*/  MOV R76, 0x2490 ;  /* 0x00002490004c7802 */ /* 0x000fe40000000f00 */
[----:B01----:R-:W-:Y:S05]  /*2480*/  CALL.REL.NOINC `($__internal_40_$__cuda_sm70_shflsync_bfly_p) ;  /* 0x000003e000007944 */ /* 0x003fea0003c00000 */
[----:B------:R-:W-:Y:S01]  /*2490*/  FADD.FTZ R107, R78, R107 ;  /* 0x0000006b4e6b7221 */ /* 0x000fe20000010000 */
[----:B0-----:R-:W-:Y:S01]  /*24a0*/  HFMA2.MMA R110, -RZ, RZ, 0, 1.1920928955078125e-07 ;  /* 0x00000002ff6e7435 */ /* 0x001fe200000001ff */
[----:B-1----:R-:W-:Y:S01]  /*24b0*/  FADD.FTZ R108, R108, R79 ;  /* 0x0000004f6c6c7221 */ /* 0x002fe20000010000 */
[----:B------:R-:W-:Y:S02]  /*24c0*/  MOV R95, 0x1f ;  /* 0x0000001f005f7802 */ /* 0x000fe40000000f00 */
[----:B------:R-:W-:Y:S02]  /*24d0*/  MOV R112, 0xffffffff ;  /* 0xffffffff00707802 */ /* 0x000fe40000000f00 */
[----:B------:R-:W-:Y:S02]  /*24e0*/  MOV R79, R107 ;  /* 0x0000006b004f7202 */ /* 0x000fe40000000f00 */
[----:B------:R-:W-:Y:S02]  /*24f0*/  MOV R76, 0x2510 ;  /* 0x00002510004c7802 */ /* 0x000fe40000000f00 */
[----:B------:R-:W-:Y:S05]  /*2500*/  CALL.REL.NOINC `($__internal_40_$__cuda_sm70_shflsync_bfly_p) ;  /* 0x0000036000007944 */ /* 0x000fea0003c00000 */
[----:B0-----:R-:W-:Y:S01]  /*2510*/  HFMA2.MMA R110, -RZ, RZ, 0, 1.1920928955078125e-07 ;  /* 0x00000002ff6e7435 */ /* 0x001fe200000001ff */
[----:B-1----:R-:W-:-:S02]  /*2520*/  MOV R78, R79 ;  /* 0x0000004f004e7202 */ /* 0x002fc40000000f00 */
[----:B------:R-:W-:Y:S02]  /*2530*/  MOV R79, R108 ;  /* 0x0000006c004f7202 */ /* 0x000fe40000000f00 */
[----:B------:R-:W-:Y:S02]  /*2540*/  MOV R95, 0x1f ;  /* 0x0000001f005f7802 */ /* 0x000fe40000000f00 */
[----:B------:R-:W-:Y:S02]  /*2550*/  MOV R112, 0xffffffff ;  /* 0xffffffff00707802 */ /* 0x000fe40000000f00 */
[----:B------:R-:W-:Y:S02]  /*2560*/  MOV R76, 0x2580 ;  /* 0x00002580004c7802 */ /* 0x000fe40000000f00 */
[----:B------:R-:W-:Y:S05]  /*2570*/  CALL.REL.NOINC `($__internal_40_$__cuda_sm70_shflsync_bfly_p) ;  /* 0x000002f000007944 */ /* 0x000fea0003c00000 */
[----:B------:R-:W-:Y:S01]  /*2580*/  FADD.FTZ R107, R78, R107 ;  /* 0x0000006b4e6b7221 */ /* 0x000fe20000010000 */
[----:B0-----:R-:W-:Y:S01]  /*2590*/  HFMA2.MMA R110, -RZ, RZ, 0, 2.384185791015625e-07 ;  /* 0x00000004ff6e7435 */ /* 0x001fe200000001ff */
[----:B-1----:R-:W-:Y:S01]  /*25a0*/  FADD.FTZ R108, R108, R79 ;  /* 0x0000004f6c6c7221 */ /* 0x002fe20000010000 */
[----:B------:R-:W-:Y:S02]  /*25b0*/  MOV R95, 0x1f ;  /* 0x0000001f005f7802 */ /* 0x000fe40000000f00 */
[----:B------:R-:W-:-:S02]  /*25c0*/  MOV R112, 0xffffffff ;  /* 0xffffffff00707802 */ /* 0x000fc40000000f00 */
[----:B------:R-:W-:Y:S02]  /*25d0*/  MOV R79, R107 ;  /* 0x0000006b004f7202 */ /* 0x000fe40000000f00 */
[----:B------:R-:W-:Y:S02]  /*25e0*/  MOV R76, 0x2600 ;  /* 0x00002600004c7802 */ /* 0x000fe40000000f00 */
[----:B------:R-:W-:Y:S05]  /*25f0*/  CALL.REL.NOINC `($__internal_40_$__cuda_sm70_shflsync_bfly_p) ;  /* 0x0000027000007944 */ /* 0x000fea0003c00000 */
[----:B0-----:R-:W-:Y:S01]  /*2600*/  HFMA2.MMA R110, -RZ, RZ, 0, 2.384185791015625e-07 ;  /* 0x00000004ff6e7435 */ /* 0x001fe200000001ff */
[----:B-1----:R-:W-:Y:S02]  /*2610*/  MOV R78, R79 ;  /* 0x0000004f004e7202 */ /* 0x002fe40000000f00 */
[----:B------:R-:W-:Y:S02]  /*2620*/  MOV R79, R108 ;  /* 0x0000006c004f7202 */ /* 0x000fe40000000f00 */
[----:B------:R-:W-:Y:S02]  /*2630*/  MOV R95, 0x1f ;  /* 0x0000001f005f7802 */ /* 0x000fe40000000f00 */
[----:B------:R-:W-:Y:S02]  /*2640*/  MOV R112, 0xffffffff ;  /* 0xffffffff00707802 */ /* 0x000fe40000000f00 */
[----:B------:R-:W-:-:S02]  /*2650*/  MOV R76, 0x2670 ;  /* 0x00002670004c7802 */ /* 0x000fc40000000f00 */
[----:B------:R-:W-:Y:S05]  /*2660*/  CALL.REL.NOINC `($__internal_40_$__cuda_sm70_shflsync_bfly_p) ;  /* 0x0000020000007944 */ /* 0x000fea0003c00000 */
[----:B------:R-:W-:Y:S01]  /*2670*/  FADD.FTZ R107, R78, R107 ;  /* 0x0000006b4e6b7221 */ /* 0x000fe20000010000 */
[----:B0-----:R-:W-:Y:S01]  /*2680*/  HFMA2.MMA R110, -RZ, RZ, 0, 4.76837158203125e-07 ;  /* 0x00000008ff6e7435 */ /* 0x001fe200000001ff */
[----:B-1----:R-:W-:Y:S01]  /*2690*/  FADD.FTZ R96, R108, R79 ;  /* 0x0000004f6c607221 */ /* 0x002fe20000010000 */
[----:B------:R-:W-:-:S02]  /*26a0*/  MOV R95, 0x1f ;  /* 0x0000001f005f7802 */ /* 0x000fc40000000f00 */
[----:B------:R-:W-:Y:S02]  /*26b0*/  MOV R112, 0xffffffff ;  /* 0xffffffff00707802 */ /* 0x000fe40000000f00 */
[----:B------:R-:W-:Y:S02]  /*26c0*/  MOV R79, R107 ;  /* 0x0000006b004f7202 */ /* 0x000fe40000000f00 */
[----:B------:R-:W-:Y:S02]  /*26d0*/  MOV R76, 0x26f0 ;  /* 0x000026f0004c7802 */ /* 0x000fe40000000f00 */
[----:B------:R-:W-:Y:S05]  /*26e0*/  CALL.REL.NOINC `($__internal_40_$__cuda_sm70_shflsync_bfly_p) ;  /* 0x0000018000007944 */ /* 0x000fea0003c00000 */
[----:B0-----:R-:W-:Y:S01]  /*26f0*/  HFMA2.MMA R110, -RZ, RZ, 0, 4.76837158203125e-07 ;  /* 0x00000008ff6e7435 */ /* 0x001fe200000001ff */
[----:B-1----:R-:W-:Y:S02]  /*2700*/  MOV R78, R79 ;  /* 0x0000004f004e7202 */ /* 0x002fe40000000f00 */
[----:B------:R-:W-:Y:S02]  /*2710*/  MOV R79, R96 ;  /* 0x00000060004f7202 */ /* 0x000fe40000000f00 */
[----:B------:R-:W-:Y:S02]  /*2720*/  MOV R95, 0x1f ;  /* 0x0000001f005f7802 */ /* 0x000fe40000000f00 */
[----:B------:R-:W-:-:S02]  /*2730*/  MOV R112, 0xffffffff ;  /* 0xffffffff00707802 */ /* 0x000fc40000000f00 */
[----:B------:R-:W-:Y:S02]  /*2740*/  MOV R76, 0x2760 ;  /* 0x00002760004c7802 */ /* 0x000fe40000000f00 */
[----:B------:R-:W-:Y:S05]  /*2750*/  CALL.REL.NOINC `($__internal_40_$__cuda_sm70_shflsync_bfly_p) ;  /* 0x0000011000007944 */ /* 0x000fea0003c00000 */
[----:B------:R-:W-:Y:S01]  /*2760*/  FADD.FTZ R94, R78, R107 ;  /* 0x0000006b4e5e7221 */ /* 0x000fe20000010000 */
[----:B0-----:R-:W-:Y:S01]  /*2770*/  HFMA2.MMA R110, -RZ, RZ, 0, 9.5367431640625e-07 ;  /* 0x00000010ff6e7435 */ /* 0x001fe200000001ff */
[----:B-1----:R-:W-:Y:S01]  /*2780*/  FADD.FTZ R96, R96, R79 ;  /* 0x0000004f60607221 */ /* 0x002fe20000010000 */
[----:B------:R-:W-:Y:S02]  /*2790*/  MOV R95, 0x1f ;  /* 0x0000001f005f7802 */ /* 0x000fe40000000f00 */
[----:B------:R-:W-:Y:S02]  /*27a0*/  MOV R112, 0xffffffff ;  /* 0xffffffff00707802 */ /* 0x000fe40000000f00 */
[----:B------:R-:W-:Y:S02]  /*27b0*/  MOV R79, R94 ;  /* 0x0000005e004f7202 */ /* 0x000fe40000000f00 */
[----:B------:R-:W-:Y:S02]  /*27c0*/  MOV R76, 0x27e0 ;  /* 0x000027e0004c7802 */ /* 0x000fe40000000f00 */
[----:B------:R-:W-:Y:S05]  /*27d0*/  CALL.REL.NOINC `($__internal_40_$__cuda_sm70_shflsync_bfly_p) ;  /* 0x0000009000007944 */ /* 0x000fea0003c00000 */
[----:B0-----:R-:W-:Y:S01]  /*27e0*/  HFMA2.MMA R110, -RZ, RZ, 0, 9.5367431640625e-07 ;  /* 0x00000010ff6e7435 */ /* 0x001fe200000001ff */
[----:B-1----:R-:W-:-:S02]  /*27f0*/  MOV R97, R79 ;  /* 0x0000004f00617202 */ /* 0x002fc40000000f00 */
[----:B------:R-:W-:Y:S02]  /*2800*/  MOV R79, R96 ;  /* 0x00000060004f7202 */ /* 0x000fe40000000f00 */
[----:B------:R-:W-:Y:S02]  /*2810*/  MOV R95, 0x1f ;  /* 0x0000001f005f7802 */ /* 0x000fe40000000f00 */
[----:B------:R-:W-:Y:S02]  /*2820*/  MOV R112, 0xffffffff ;  /* 0xffffffff00707802 */ /* 0x000fe40000000f00 */
[----:B------:R-:W-:Y:S02]  /*2830*/  MOV R76, 0x2850 ;  /* 0x00002850004c7802 */ /* 0x000fe40000000f00 */
[----:B------:R-:W-:Y:S05]  /*2840*/  CALL.REL.NOINC `($__internal_40_$__cuda_sm70_shflsync_bfly_p) ;  /* 0x0000002000007944 */ /* 0x000fea0003c00000 */
[----:B-1----:R-:W-:Y:S01]  /*2850*/  MOV R77, R79 ;  /* 0x0000004f004d7202 */ /* 0x002fe20000000f00 */
[----:B0-----:R-:W-:Y:S05]  /*2860*/  BRA `(.L_x_1582) ;  /* 0xffffe7d000007947 */ /* 0x001fea000383ffff */
        .weak           $__internal_40_$__cuda_sm70_shflsync_bfly_p
        .type           $__internal_40_$__cuda_sm70_shflsync_bfly_p,@function
        .size           $__internal_40_$__cuda_sm70_shflsync_bfly_p,(.L_x_7218 - $__internal_40_$__cuda_sm70_shflsync_bfly_p)
$__internal_40_$__cuda_sm70_shflsync_bfly_p:
[----:B------:R-:W-:Y:S01]  /*2870*/  HFMA2.MMA R77, -RZ, RZ, 0, 0 ;  /* 0x00000000ff4d7435 */ /* 0x000fe200000001ff */
[----:B------:R-:W-:Y:S04]  /*2880*/  WARPSYNC R112 ;  /* 0x0000007000007348 */ /* 0x000fe80003800000 */
[----:B------:R0:W1:Y:S01]  /*2890*/  SHFL.BFLY PT, R79, R79, R110, R95 ;  /* 0x0c00006e4f4f7389 */ /* 0x00006200000e005f */
[----:B------:R-:W-:Y:S05]  /*28a0*/  RET.REL.NODEC R76 `(_ZN10layer_norm13ln_bwd_kernelINS_13Kernel_traitsIf13__nv_bfloat16S2_S2_fjLj512ELj1ELj4ELj1ELj16ENS_18Kernel_traits_baseILj512EfS2_S2_S2_fjLj128EEEEELb0ELb0ELb0ELb0EEEvNS_9BwdParamsE) ;  /* 0xffffd7504c007950 */ /* 0x000fea0003c3ffff */
.L_x_1583:
        /* <DEDUP_REMOVED lines=13> */
.L_x_7218:


//--------------------- .text._ZN10layer_norm13ln_bwd_kernelINS_13Kernel_traitsIf13__nv_bfloat16S2_S2_fjLj512ELj1ELj4ELj1ELj16ENS_18Kernel_traits_baseILj512EfS2_S2_S2_fjLj128EEEEELb0ELb0ELb0ELb1EEEvNS_9BwdParamsE --------------------------
	.section	.text._ZN10layer_norm13ln_bwd_kernelINS_13Kernel_traitsIf13__nv_bfloat16S2_S2_fjLj512ELj1ELj4ELj1ELj16ENS_18Kernel_traits_baseILj512EfS2_S2_S2_fjLj128EEEEELb0ELb0ELb0ELb1EEEvNS_9BwdParamsE,"ax",@progbits
	.sectioninfo	@"SHI_REGISTERS=117"
	.align	128
        .global         _ZN10layer_norm13ln_bwd_kernelINS_13Kernel_traitsIf13__nv_bfloat16S2_S2_fjLj512ELj1ELj4ELj1ELj16ENS_18Kernel_traits_baseILj512EfS2_S2_S2_fjLj128EEEEELb0ELb0ELb0ELb1EEEvNS_9BwdParamsE
        .type           _ZN10layer_norm13ln_bwd_kernelINS_13Kernel_traitsIf13__nv_bfloat16S2_S2_fjLj512ELj1ELj4ELj1ELj16ENS_18Kernel_traits_baseILj512EfS2_S2_S2_fjLj128EEEEELb0ELb0ELb0ELb1EEEvNS_9BwdParamsE,@function
        .size           _ZN10layer_norm13ln_bwd_kernelINS_13Kernel_traitsIf13__nv_bfloat16S2_S2_fjLj512ELj1ELj4ELj1ELj16ENS_18Kernel_traits_baseILj512EfS2_S2_S2_fjLj128EEEEELb0ELb0ELb0ELb1EEEvNS_9BwdParamsE,(.L_x_7219 - _ZN10layer_norm13ln_bwd_kernelINS_13Kernel_traitsIf13__nv_bfloat16S2_S2_fjLj512ELj1ELj4ELj1ELj16ENS_18Kernel_traits_baseILj512EfS2_S2_S2_fjLj128EEEEELb0ELb0ELb0ELb1EEEvNS_9BwdParamsE)
        .other          _ZN10layer_norm13ln_bwd_kernelINS_13Kernel_traitsIf13__nv_bfloat16S2_S2_fjLj512ELj1ELj4ELj1ELj16ENS_18Kernel_traits_baseILj512EfS2_S2_S2_fjLj128EEEEELb0ELb0ELb0ELb1EEEvNS_9BwdParamsE,@"STO_CUDA_ENTRY STV_DEFAULT"
_ZN10layer_norm13ln_bwd_kernelINS_13Kernel_traitsIf13__nv_bfloat16S2_S2_fjLj512ELj1ELj4ELj1ELj16ENS_18Kernel_traits_baseILj512EfS2_S2_S2_fjLj128EEEEELb0ELb0ELb0ELb1EEEvNS_9BwdParamsE:
.text._ZN10layer_norm13ln_bwd_kernelINS_13Kernel_traitsIf13__nv_bfloat16S2_S2_fjLj512ELj1ELj4ELj1ELj16ENS_18Kernel_traits_baseILj512EfS2_S2_S2_fjLj128EEEEELb0ELb0ELb0ELb1EEEvNS_9BwdParamsE:
        /* <DEDUP_REMOVED lines=26> */
.L_x_1585:
[----:B------:R-:W-:-:S04]  /*01a0*/  SHF.L.U32 R0, R71, 0x5, RZ ;  /* 0x0000000547007819 */ /* 0x000fc800000006ff */
[----:B------:R-:W-:-:S04]  /*01b0*/  LOP3.LUT R0, R0, 0x3e0, RZ, 0xc0, !PT ;  /* 0x000003e000007812 */ /* 0x000fc800078ec0ff */
[----:B------:R-:W-:-:S04]  /*01c0*/  IADD3 R2, P0, R0, c[0x0][0x1b0], RZ ;  /* 0x00006c0000027a10 */ /* 0x000fc80007f1e0ff */
[----:B------:R-:W-:-:S05]  /*01d0*/  IADD3.X R3, RZ, c[0x0][0x1b4], RZ, P0, !PT ;  /* 0x00006d00ff037a10 */ /* 0x000fca00007fe4ff */
[----:B------:R0:W5:Y:S04]  /*01e0*/  LDG.E.128 R16, [R2.64] ;  /* 0x0000000402107981 */ /* 0x000168000c1e1d00 */
[----:B------:R0:W5:Y:S04]  /*01f0*/  LDG.E.128 R12, [R2.64+0x10] ;  /* 0x00001004020c7981 */ /* 0x000168000c1e1d00 */
[----:B------:R0:W5:Y:S04]  /*0200*/  LDG.E.128 R8, [R2.64+0x400] ;  /* 0x0004000402087981 */ /* 0x000168000c1e1d00 */
[----:B------:R0:W5:Y:S01]  /*0210*/  LDG.E.128 R4, [R2.64+0x410] ;  /* 0x0004100402047981 */ /* 0x000162000c1e1d00 */
[----:B------:R-:W1:Y:S01]  /*0220*/  LDC.U8 R81, c[0x0][0x1f0] ;  /* 0x00007c00ff517b82 */ /* 0x000e620000000000 */
        /* <DEDUP_REMOVED lines=17> */
[----:B0-----:R-:W-:-:S02]  /*0340*/  MOV R0, RZ ;  /* 0x000000ff00007202 */ /* 0x001fc40000000f00 */
.L_x_1591:
[----:B------:R-:W-:Y:S01]  /*0350*/  IMAD R2, R80, c[0x0][0x168], RZ ;  /* 0x00005a0050027a24 */ /* 0x000fe200078e02ff */
[----:B------:R-:W-:-:S02]  /*0360*/  LOP3.LUT R82, R71, 0x1f, RZ, 0xc0, !PT ;  /* 0x0000001f47527812 */ /* 0x000fc400078ec0ff */
[----:B------:R-:W-:Y:S02]  /*0370*/  MOV R87, 0x10 ;  /* 0x0000001000577802 */ /* 0x000fe40000000f00 */
        /* <DEDUP_REMOVED lines=13> */
[----:B------:R-:W2:Y:S02]  /*0450*/  LDG.E.128 R40, [R40.64] ;  /* 0x0000000428287981 */ /* 0x000ea4000c1e1d00 */
[----:B------:R-:W-:Y:S02]  /*0460*/  IMAD.WIDE.U32 R44, R86, R87, c[0x0][0x208] ;  /* 0x00008200562c7625 */ /* 0x000fe400078e0057 */
[----:B------:R3:W2:Y:S04]  /*0470*/  LDG.E R83, [R88.64] ;  /* 0x0000000458537981 */ /* 0x0006a8000c1e1900 */
[----:B------:R-:W2:Y:S01]  /*0480*/  LDG.E.128 R44, [R44.64] ;  /* 0x000000042c2c7981 */ /* 0x000ea2000c1e1d00 */
[----:B------:R-:W-:-:S04]  /*0490*/  ISETP.NE.U32.AND P1, PT, RZ, c[0x0][0x1c0], PT ;  /* 0x00007000ff007a0c */ /* 0x000fc80003f25070 */
[----:B------:R-:W-:Y:S02]  /*04a0*/  ISETP.NE.AND.EX P1, PT, RZ, c[0x0][0x1c4], PT, P1 ;  /* 0x00007100ff007a0c */ /* 0x000fe40003f25310 */
[----:B------:R-:W-:-:S11]  /*04b0*/  SHF.R.S32.HI R85, RZ, 0x1f, R80 ;  /* 0x0000001fff557819 */ /* 0x000fd60000011450 */
[----:B0-----:R-:W-:-:S04]  /*04c0*/  @P1 LEA R2, P2, R80, c[0x0][0x1c0], 0x1 ;  /* 0x0000700050021a11 */ /* 0x001fc800078408ff */
[----:B------:R-:W-:-:S05]  /*04d0*/  @P1 LEA.HI.X R3, R80, c[0x0][0x1c4], R85, 0x1, P2 ;  /* 0x0000710050031a11 */ /* 0x000fca00010f0c55 */
[----:B------:R4:W2:Y:S01]  /*04e0*/  @P1 LDG.E.U16 R2, [R2.64] ;  /* 0x0000000402021981 */ /* 0x0008a2000c1e1500 */
[----:B------:R-:W-:-:S04]  /*04f0*/  ISETP.NE.U32.AND P0, PT, RZ, c[0x0][0x218], PT ;  /* 0x00008600ff007a0c */ /* 0x000fc80003f05070 */
[----:B------:R-:W-:Y:S02]  /*0500*/  ISETP.NE.AND.EX P0, PT, RZ, c[0x0][0x21c], PT, P0 ;  /* 0x00008700ff007a0c */ /* 0x000fe40003f05300 */
[----:B-1----:R-:W-:-:S11]  /*0510*/  ISETP.NE.AND P2, PT, R81, RZ, PT ;  /* 0x000000ff5100720c */ /* 0x002fd60003f45270 */
[----:B------:R-:W-:-:S04]  /*0520*/  @P0 IMAD.WIDE.U32 R84, R82, R87, c[0x0][0x218] ;  /* 0x0000860052540625 */ /* 0x000fc800078e0057 */
[----:B------:R-:W-:Y:S01]  /*0530*/  @P0 IMAD.WIDE.U32 R86, R86, R87, c[0x0][0x218] ;  /* 0x0000860056560625 */ /* 0x000fe200078e0057 */
[----:B-----5:R0:W5:Y:S04]  /*0540*/  @P0 LDG.E.128 R20, [R84.64] ;  /* 0x0000000454140981 */ /* 0x020168000c1e1d00 */
[----:B------:R1:W5:Y:S01]  /*0550*/  @P0 LDG.E.128 R24, [R86.64] ;  /* 0x0000000456180981 */ /* 0x000362000c1e1d00 */
[--C-:B---3--:R-:W-:Y:S02]  /*0560*/  PRMT R89, RZ, 0x5410, R39.reuse ;  /* 0x00005410ff597816 */ /* 0x108fe40000000027 */
[----:B------:R-:W-:Y:S02]  /*0570*/  PRMT R104, RZ, 0x7610, R39 ;  /* 0x00007610ff687816 */ /* 0x000fe40000000027 */
[----:B----4-:R-:W-:-:S02]  /*0580*/  PRMT R3, RZ, 0x5410, R32 ;  /* 0x00005410ff037816 */ /* 0x010fc40000000020 */
[----:B--2---:R-:W-:Y:S02]  /*0590*/  FSEL R39, R94, RZ, !P2 ;  /* 0x000000ff5e277208 */ /* 0x004fe40005000000 */
[----:B-1----:R-:W-:Y:S02]  /*05a0*/  PRMT R86, RZ, 0x5410, R34 ;  /* 0x00005410ff567816 */ /* 0x002fe40000000022 */
[----:B------:R-:W-:Y:S02]  /*05b0*/  PRMT R32, RZ, 0x7610, R32 ;  /* 0x00007610ff207816 */ /* 0x000fe40000000020 */
[--C-:B0-----:R-:W-:Y:S02]  /*05c0*/  PRMT R84, RZ, 0x5410, R33.reuse ;  /* 0x00005410ff547816 */ /* 0x101fe40000000021 */
[----:B------:R-:W-:Y:S02]  /*05d0*/  PRMT R85, RZ, 0x7610, R33 ;  /* 0x00007610ff557816 */ /* 0x000fe40000000021 */
[----:B------:R-:W-:Y:S01]  /*05e0*/  PRMT R87, RZ, 0x7610, R34 ;  /* 0x00007610ff577816 */ /* 0x000fe20000000022 */
[----:B------:R-:W-:Y:S01]  /*05f0*/  FADD.FTZ R34, -R39, R3 ;  /* 0x0000000327227221 */ /* 0x000fe20000010100 */
        /* <DEDUP_REMOVED lines=15> */
[----:B------:R-:W-:Y:S01]  /*06f0*/  PRMT R43, RZ, 0x7610, R43 ;  /* 0x00007610ff2b7816 */ /* 0x000fe2000000002b */
[C---:B------:R-:W-:Y:S02]  /*0700*/  FADD.FTZ R94, -R39.reuse, R86 ;  /* 0x00000056275e7221 */ /* 0x040fe40000010100 */
[C---:B------:R-:W-:Y:S02]  /*0710*/  FADD.FTZ R32, -R39.reuse, R32 ;  /* 0x0000002027207221 */ /* 0x040fe40000010100 */
[C---:B------:R-:W-:Y:S02]  /*0720*/  FADD.FTZ R40, -R39.reuse, R84 ;  /* 0x0000005427287221 */ /* 0x040fe40000010100 */
[----:B------:R-:W-:-:S02]  /*0730*/  FADD.FTZ R114, -R39, R92 ;  /* 0x0000005c27727221 */ /* 0x000fc40000010100 */
[----:B------:R-:W-:Y:S02]  /*0740*/  FMUL.FTZ R34, R83, R34 ;  /* 0x0000002253227220 */ /* 0x000fe40000410000 */
        /* <DEDUP_REMOVED lines=12> */
[----:B------:R-:W-:Y:S02]  /*0810*/  FADD.FTZ R78, R33, R78 ;  /* 0x0000004e214e7221 */ /* 0x000fe40000010000 */
[C---:B------:R-:W-:Y:S02]  /*0820*/  FMUL.FTZ R32, R83.reuse, R32 ;  /* 0x0000002053207220 */ /* 0x040fe40000410000 */
[-C--:B------:R-:W-:Y:S02]  /*0830*/  FFMA.FTZ R79, R34, R33.reuse, R79 ;  /* 0x00000021224f7223 */ /* 0x080fe4000001004f */
        /* <DEDUP_REMOVED lines=10> */
[-C--:B------:R-:W-:Y:S02]  /*08e0*/  FFMA.FTZ R49, R94, R104.reuse, R49 ;  /* 0x000000685e317223 */ /* 0x080fe40000010031 */
[----:B------:R-:W-:Y:S01]  /*08f0*/  FMUL.FTZ R47, R15, R104 ;  /* 0x000000680f2f7220 */ /* 0x000fe20000410000 */
[--C-:B------:R-:W-:Y:S01]  /*0900*/  PRMT R85, RZ, 0x5410, R46.reuse ;  /* 0x00005410ff557816 */ /* 0x100fe2000000002e */
[----:B------:R-:W-:Y:S01]  /*0910*/  FMUL.FTZ R35, R17, R35 ;  /* 0x0000002311237220 */ /* 0x000fe20000410000 */
[----:B------:R-:W-:Y:S01]  /*0920*/  PRMT R88, RZ, 0x7610, R46 ;  /* 0x00007610ff587816 */ /* 0x000fe2000000002e */
[----:B------:R-:W-:Y:S02]  /*0930*/  FADD.FTZ R72, R93, R72 ;  /* 0x000000485d487221 */ /* 0x000fe40000010000 */
[----:B------:R-:W-:-:S02]  /*0940*/  FFMA.FTZ R73, R42, R93, R73 ;  /* 0x0000005d2a497223 */ /* 0x000fc40000010049 */
[----:B------:R-:W-:Y:S02]  /*0950*/  FMUL.FTZ R41, R19, R93 ;  /* 0x0000005d13297220 */ /* 0x000fe40000410000 */
[----:B------:R-:W-:Y:S02]  /*0960*/  FADD.FTZ R104, RZ, R33 ;  /* 0x00000021ff687221 */ /* 0x000fe40000010000 */
[----:B------:R-:W-:Y:S02]  /*0970*/  FFMA.FTZ R93, R34, R33, RZ ;  /* 0x00000021225d7223 */ /* 0x000fe400000100ff */
[----:B------:R-:W-:Y:S02]  /*0980*/  FADD.FTZ R60, R91, R60 ;  /* 0x0000003c5b3c7221 */ /* 0x000fe40000010000 */
[-C--:B------:R-:W-:Y:S02]  /*0990*/  FFMA.FTZ R48, R39, R91.reuse, R48 ;  /* 0x0000005b27307223 */ /* 0x080fe40000010030 */
[----:B------:R-:W-:-:S02]  /*09a0*/  FMUL.FTZ R46, R12, R91 ;  /* 0x0000005b0c2e7220 */ /* 0x000fc40000410000 */
[C---:B------:R-:W-:Y:S01]  /*09b0*/  FMUL.FTZ R91, R83.reuse, R110 ;  /* 0x0000006e535b7220 */ /* 0x040fe20000410000 */
[--C-:B------:R-:W-:Y:S01]  /*09c0*/  PRMT R87, RZ, 0x5410, R45.reuse ;  /* 0x00005410ff577816 */ /* 0x100fe2000000002d */
[C---:B------:R-:W-:Y:S01]  /*09d0*/  FMUL.FTZ R40, R83.reuse, R40 ;  /* 0x0000002853287220 */ /* 0x040fe20000410000 */
[----:B------:R-:W-:Y:S01]  /*09e0*/  PRMT R100, RZ, 0x7610, R45 ;  /* 0x00007610ff647816 */ /* 0x000fe2000000002d */
[----:B------:R-:W-:Y:S02]  /*09f0*/  FMUL.FTZ R37, R18, R95 ;  /* 0x0000005f12257220 */ /* 0x000fe40000410000 */
[----:B------:R-:W-:Y:S02]  /*0a00*/  FADD.FTZ R110, R104, R35 ;  /* 0x00000023686e7221 */ /* 0x000fe40000010000 */
[----:B------:R-:W-:Y:S02]  /*0a10*/  FFMA.FTZ R93, R32, R35, R93 ;  /* 0x00000023205d7223 */ /* 0x000fe4000001005d */
[----:B------:R-:W-:-:S02]  /*0a20*/  FMUL.FTZ R45, R83, R112 ;  /* 0x00000070532d7220 */ /* 0x000fc40000410000 */
[----:B------:R-:W-:Y:S02]  /*0a30*/  FADD.FTZ R74, R95, R74 ;  /* 0x0000004a5f4a7221 */ /* 0x000fe40000010000 */
[----:B------:R-:W-:Y:S02]  /*0a40*/  FFMA.FTZ R75, R40, R95, R75 ;  /* 0x0000005f284b7223 */ /* 0x000fe4000001004b */
[----:B------:R-:W-:Y:S02]  /*0a50*/  FADD.FTZ R110, R110, R37 ;  /* 0x000000256e6e7221 */ /* 0x000fe40000010000 */
[----:B------:R-:W-:Y:S02]  /*0a60*/  FMUL.FTZ R43, R83, R96 ;  /* 0x00000060532b7220 */ /* 0x000fe40000410000 */
[----:B------:R-:W-:Y:S02]  /*0a70*/  FFMA.FTZ R95, R40, R37, R93 ;  /* 0x00000025285f7223 */ /* 0x000fe4000001005d */
        /* <DEDUP_REMOVED lines=67> */
.L_x_1592:
        /* <DEDUP_REMOVED lines=18> */
.L_x_1593:
[----:B--2---:R-:W-:Y:S01]  /*0fd0*/  FADD.FTZ R100, R100, R105 ;  /* 0x0000006964647221 */ /* 0x004fe20000010000 */
[----:B------:R-:W-:Y:S01]  /*0fe0*/  ISETP.NE.U32.AND P1, PT, RZ, c[0x0][0x258], PT ;  /* 0x00009600ff007a0c */ /* 0x000fe20003f25070 */
[----:B-1----:R-:W-:Y:S01]  /*0ff0*/  FADD.FTZ R2, R2, R107 ;  /* 0x0000006b02027221 */ /* 0x002fe20000010000 */
[----:B------:R-:W-:Y:S01]  /*1000*/  LOP3.LUT R44, R71, 0x1f, RZ, 0xc0, !PT ;  /* 0x0000001f472c7812 */ /* 0x000fe200078ec0ff */
[----:B------:R-:W-:Y:S01]  /*1010*/  FMUL.FTZ R100, R100, c[0x0][0x1e0] ;  /* 0x0000780064647a20 */ /* 0x000fe20000410000 */
[----:B------:R-:W-:Y:S01]  /*1020*/  ISETP.NE.AND.EX P1, PT, RZ, c[0x0][0x25c], PT, P1 ;  /* 0x00009700ff007a0c */ /* 0x000fe20003f25310 */
[----:B------:R-:W-:Y:S02]  /*1030*/  FMUL.FTZ R3, R2, c[0x0][0x1e0] ;  /* 0x0000780002037a20 */ /* 0x000fe40000410000 */
[----:B------:R-:W-:Y:S01]  /*1040*/  IMAD R38, R80, c[0x0][0x168], RZ ;  /* 0x00005a0050267a24 */ /* 0x000fe200078e02ff */
[----:B------:R-:W-:-:S04]  /*1050*/  FSEL R100, R100, RZ, !P2 ;  /* 0x000000ff64647208 */ /* 0x000fc80005000000 */
[----:B------:R-:W-:Y:S01]  /*1060*/  SHF.R.S32.HI R103, RZ, 0x1f, R38 ;  /* 0x0000001fff677819 */ /* 0x000fe20000011426 */
[-CC-:B------:R-:W-:Y:S02]  /*1070*/  FFMA.FTZ R2, R40, R3.reuse, R100.reuse ;  /* 0x0000000328027223 */ /* 0x180fe40000010064 */
[-CC-:B------:R-:W-:Y:S01]  /*1080*/  FFMA.FTZ R45, R45, R3.reuse, R100.reuse ;  /* 0x000000032d2d7223 */ /* 0x180fe20000010064 */
[----:B------:R-:W-:Y:S01]  /*1090*/  LEA.HI R103, R103, R38, RZ, 0x3 ;  /* 0x0000002667677211 */ /* 0x000fe200078f18ff */
[-C--:B------:R-:W-:Y:S02]  /*10a0*/  FFMA.FTZ R32, R32, R3.reuse, R100 ;  /* 0x0000000320207223 */ /* 0x080fe40000010064 */
[----:B------:R-:W-:Y:S01]  /*10b0*/  FADD.FTZ R2, R37, -R2 ;  /* 0x8000000225027221 */ /* 0x000fe20000010000 */
[----:B------:R-:W-:Y:S01]  /*10c0*/  LEA.HI.SX32 R40, R103, R44, 0x1d ;  /* 0x0000002c67287211 */ /* 0x000fe200078feaff */
[----:B------:R-:W-:Y:S02]  /*10d0*/  FFMA.FTZ R104, R104, R3, R100 ;  /* 0x0000000368687223 */ /* 0x000fe40000010064 */
[----:B------:R-:W-:-:S02]  /*10e0*/  FADD.FTZ R96, R96, -R45 ;  /* 0x8000002d60607221 */ /* 0x000fc40000010000 */
[----:B------:R-:W-:Y:S02]  /*10f0*/  FADD.FTZ R32, R35, -R32 ;  /* 0x8000002023207221 */ /* 0x000fe40000010000 */
[-C--:B------:R-:W-:Y:S02]  /*1100*/  FFMA.FTZ R94, R94, R3.reuse, R100 ;  /* 0x000000035e5e7223 */ /* 0x080fe40000010064 */
[----:B------:R-:W-:Y:S01]  /*1110*/  FMUL.FTZ R35, R83, R2 ;  /* 0x0000000253237220 */ /* 0x000fe20000410000 */
[----:B-----5:R-:W-:Y:S01]  /*1120*/  @P0 PRMT R2, RZ, 0x5410, R23 ;  /* 0x00005410ff020816 */ /* 0x020fe20000000017 */
[----:B------:R-:W-:Y:S02]  /*1130*/  FADD.FTZ R104, R93, -R104 ;  /* 0x800000685d687221 */ /* 0x000fe40000010000 */
[----:B------:R-:W-:Y:S02]  /*1140*/  FMUL.FTZ R93, R83, R96 ;  /* 0x00000060535d7220 */ /* 0x000fe40000410000 */
[----:B------:R-:W-:-:S02]  /*1150*/  FFMA.FTZ R98, R98, R3, R100 ;  /* 0x0000000362627223 */ /* 0x000fc40000010064 */
[----:B------:R-:W-:Y:S02]  /*1160*/  FADD.FTZ R94, R47, -R94 ;  /* 0x8000005e2f5e7221 */ /* 0x000fe40000010000 */
[-C--:B------:R-:W-:Y:S02]  /*1170*/  FFMA.FTZ R39, R39, R3.reuse, R100 ;  /* 0x0000000327277223 */ /* 0x080fe40000010064 */
[----:B------:R-:W-:Y:S01]  /*1180*/  @P0 FADD.FTZ R93, R93, R2 ;  /* 0x000000025d5d0221 */ /* 0x000fe20000010000 */
[----:B------:R-:W-:Y:S01]  /*1190*/  @P0 PRMT R2, RZ, 0x7610, R23 ;  /* 0x00007610ff020816 */ /* 0x000fe20000000017 */
[----:B------:R-:W-:Y:S02]  /*11a0*/  FADD.FTZ R98, R95, -R98 ;  /* 0x800000625f627221 */ /* 0x000fe40000010000 */
[----:B------:R-:W-:Y:S02]  /*11b0*/  FMUL.FTZ R95, R83, R94 ;  /* 0x0000005e535f7220 */ /* 0x000fe40000410000 */
[----:B------:R-:W-:-:S02]  /*11c0*/  FFMA.FTZ R38, R91, R3, R100 ;  /* 0x000000035b267223 */ /* 0x000fc40000010064 */
[----:B------:R-:W-:Y:S02]  /*11d0*/  FADD.FTZ R46, R46, -R39 ;  /* 0x800000272e2e7221 */ /* 0x000fe40000010000 */
[----:B------:R-:W-:Y:S02]  /*11e0*/  FFMA.FTZ R43, R43, R3, R100 ;  /* 0x000000032b2b7223 */ /* 0x000fe40000010064 */
[----:B------:R-:W-:Y:S01]  /*11f0*/  @P0 FADD.FTZ R95, R95, R2 ;  /* 0x000000025f5f0221 */ /* 0x000fe20000010000 */
[----:B------:R-:W-:Y:S01]  /*1200*/  @P0 PRMT R2, RZ, 0x5410, R22 ;  /* 0x00005410ff020816 */ /* 0x000fe20000000016 */
[----:B------:R-:W-:Y:S02]  /*1210*/  FADD.FTZ R38, R89, -R38 ;  /* 0x8000002659267221 */ /* 0x000fe40000010000 */
[----:B------:R-:W-:Y:S02]  /*1220*/  FMUL.FTZ R89, R83, R46 ;  /* 0x0000002e53597220 */ /* 0x000fe40000410000 */
[----:B------:R-:W-:-:S02]  /*1230*/  FADD.FTZ R90, R90, -R43 ;  /* 0x8000002b5a5a7221 */ /* 0x000fc40000010000 */
[----:B------:R-:W-:Y:S01]  /*1240*/  @P0 FADD.FTZ R89, R89, R2 ;  /* 0x0000000259590221 */ /* 0x000fe20000010000 */
[----:B------:R-:W-:Y:S01]  /*1250*/  @P0 PRMT R2, RZ, 0x7610, R22 ;  /* 0x00007610ff020816 */ /* 0x000fe20000000016 */
[----:B------:R-:W-:Y:S02]  /*1260*/  FMUL.FTZ R91, R83, R90 ;  /* 0x0000005a535b7220 */ /* 0x000fe40000410000 */
[----:B------:R-:W-:Y:S01]  /*1270*/  FFMA.FTZ R42, R42, R3, R100 ;  /* 0x000000032a2a7223 */ /* 0x000fe20000010064 */
[----:B------:R-:W-:Y:S01]  /*1280*/  @P1 F2FP.BF16.PACK_AB R46, RZ, R89 ;  /* 0x00000059ff2e123e */ /* 0x000fe200000010ff */
[----:B------:R-:W-:Y:S01]  /*1290*/  @P0 FADD.FTZ R91, R91, R2 ;  /* 0x000000025b5b0221 */ /* 0x000fe20000010000 */
[----:B------:R-:W-:Y:S01]  /*12a0*/  @P0 PRMT R2, RZ, 0x5410, R21 ;  /* 0x00005410ff020816 */ /* 0x000fe20000000015 */
[----:B------:R-:W-:Y:S01]  /*12b0*/  FADD.FTZ R42, R41, -R42 ;  /* 0x8000002a292a7221 */ /* 0x000fe20000010000 */
[----:B------:R-:W-:Y:S01]  /*12c0*/  @P1 PRMT R30, R46, 0x7610, R30 ;  /* 0x000076102e1e1816 */ /* 0x000fe2000000001e */
[----:B------:R-:W-:-:S02]  /*12d0*/  FFMA.FTZ R34, R34, R3, R100 ;  /* 0x0000000322227223 */ /* 0x000fc40000010064 */
[----:B------:R-:W-:Y:S01]  /*12e0*/  @P0 FADD.FTZ R35, R35, R2 ;  /* 0x0000000223230221 */ /* 0x000fe20000010000 */
[----:B------:R-:W-:Y:S01]  /*12f0*/  @P0 PRMT R2, RZ, 0x7610, R21 ;  /* 0x00007610ff020816 */ /* 0x000fe20000000015 */
[----:B------:R-:W-:Y:S02]  /*1300*/  FMUL.FTZ R39, R83, R42 ;  /* 0x0000002a53277220 */ /* 0x000fe40000410000 */
[----:B------:R-:W-:Y:S02]  /*1310*/  FADD.FTZ R34, R33, -R34 ;  /* 0x8000002221227221 */ /* 0x000fe40000010000 */
[----:B------:R-:W-:Y:S01]  /*1320*/  @P0 FADD.FTZ R39, R39, R2 ;  /* 0x0000000227270221 */ /* 0x000fe20000010000 */
[----:B------:R-:W-:Y:S01]  /*1330*/  @P0 PRMT R2, RZ, 0x5410, R20 ;  /* 0x00005410ff020816 */ /* 0x000fe20000000014 */
[----:B------:R-:W-:Y:S02]  /*1340*/  FMUL.FTZ R33, R83, R34 ;  /* 0x0000002253217220 */ /* 0x000fe40000410000 */
[----:B------:R-:W-:Y:S01]  /*1350*/  FFMA.FTZ R102, R102, R3, R100 ;  /* 0x0000000366667223 */ /* 0x000fe20000010064 */
[----:B------:R-:W-:Y:S01]  /*1360*/  @P1 F2FP.BF16.PACK_AB R44, RZ, R39 ;  /* 0x00000027ff2c123e */ /* 0x000fe200000010ff */
[----:B------:R-:W-:Y:S01]  /*1370*/  @P0 FADD.FTZ R33, R33, R2 ;  /* 0x0000000221210221 */ /* 0x000fe20000010000 */
[----:B------:R-:W-:Y:S01]  /*1380*/  @P0 PRMT R2, RZ, 0x7610, R20 ;  /* 0x00007610ff020816 */ /* 0x000fe20000000014 */
[----:B------:R-:W-:-:S02]  /*1390*/  FFMA.FTZ R92, R92, R3, R100 ;  /* 0x000000035c5c7223 */ /* 0x000fc40000010064 */
[-CC-:B------:R-:W-:Y:S02]  /*13a0*/  FFMA.FTZ R86, R86, R3.reuse, R100.reuse ;  /* 0x0000000356567223 */ /* 0x180fe40000010064 */
[-CC-:B------:R-:W-:Y:S02]  /*13b0*/  FFMA.FTZ R84, R84, R3.reuse, R100.reuse ;  /* 0x0000000354547223 */ /* 0x180fe40000010064 */
[----:B------:R-:W-:Y:S02]  /*13c0*/  FFMA.FTZ R101, R101, R3, R100 ;  /* 0x0000000365657223 */ /* 0x000fe40000010064 */
[C---:B------:R-:W-:Y:S02]  /*13d0*/  FMUL.FTZ R3, R83.reuse, R32 ;  /* 0x0000002053037220 */ /* 0x040fe40000410000 */
[----:B------:R-:W-:Y:S01]  /*13e0*/  FMUL.FTZ R37, R83, R38 ;  /* 0x0000002653257220 */ /* 0x000fe20000410000 */
[----:B------:R-:W-:Y:S01]  /*13f0*/  @P1 F2FP.BF16.PACK_AB R38, RZ, R35 ;  /* 0x00000023ff26123e */ /* 0x000fe200000010ff */
[----:B------:R-:W-:Y:S01]  /*1400*/  @P0 FADD.FTZ R3, R3, R2 ;  /* 0x0000000203030221 */ /* 0x000fe20000010000 */
[----:B------:R-:W-:Y:S01]  /*1410*/  @P0 PRMT R2, RZ, 0x5410, R24 ;  /* 0x00005410ff020816 */ /* 0x000fe20000000018 */
[----:B------:R-:W-:Y:S01]  /*1420*/  FMUL.FTZ R41, R83, R104 ;  /* 0x0000006853297220 */ /* 0x000fe20000410000 */
[----:B------:R-:W-:Y:S01]  /*1430*/  @P1 PRMT R29, R38, 0x7610, R29 ;  /* 0x00007610261d1816 */ /* 0x000fe2000000001d */
[----:B------:R-:W-:Y:S01]  /*1440*/  FADD.FTZ R102, R87, -R102 ;  /* 0x8000006657667221 */ /* 0x000fe20000010000 */
[----:B------:R-:W-:Y:S01]  /*1450*/  @P1 F2FP.BF16.PACK_AB R42, RZ, R3 ;  /* 0x00000003ff2a123e */ /* 0x000fe200000010ff */
[----:B------:R-:W-:Y:S01]  /*1460*/  @P0 FADD.FTZ R37, R37, R2 ;  /* 0x0000000225250221 */ /* 0x000fe20000010000 */
[----:B------:R-:W-:Y:S01]  /*1470*/  @P0 PRMT R2, RZ, 0x7610, R24 ;  /* 0x00007610ff020816 */ /* 0x000fe20000000018 */
[----:B------:R-:W-:Y:S01]  /*1480*/  FMUL.FTZ R43, R83, R102 ;  /* 0x00000066532b7220 */ /* 0x000fe20000410000 */
[----:B------:R-:W-:Y:S01]  /*1490*/  @P1 PRMT R29, R29, 0x5410, R44 ;  /* 0x000054101d1d1816 */ /* 0x000fe2000000002c */
[----:B------:R-:W-:-:S02]  /*14a0*/  FMUL.FTZ R45, R83, R98 ;  /* 0x00000062532d7220 */ /* 0x000fc40000410000 */
[----:B------:R-:W-:Y:S01]  /*14b0*/  @P0 FADD.FTZ R41, R41, R2 ;  /* 0x0000000229290221 */ /* 0x000fe20000010000 */
[--C-:B------:R-:W-:Y:S01]  /*14c0*/  @P0 PRMT R2, RZ, 0x5410, R25.reuse ;  /* 0x00005410ff020816 */ /* 0x100fe20000000019 */
[----:B------:R-:W-:Y:S02]  /*14d0*/  FADD.FTZ R92, R85, -R92 ;  /* 0x8000005c555c7221 */ /* 0x000fe40000010000 */
[----:B------:R-:W-:Y:S02]  /*14e0*/  FADD.FTZ R86, R97, -R86 ;  /* 0x8000005661567221 */ /* 0x000fe40000010000 */
[----:B------:R-:W-:Y:S01]  /*14f0*/  @P0 FADD.FTZ R43, R43, R2 ;  /* 0x000000022b2b0221 */ /* 0x000fe20000010000 */
[----:B------:R-:W-:Y:S01]  /*1500*/  @P0 PRMT R2, RZ, 0x7610, R25 ;  /* 0x00007610ff020816 */ /* 0x000fe20000000019 */
[C---:B------:R-:W-:Y:S02]  /*1510*/  FMUL.FTZ R47, R83.reuse, R92 ;  /* 0x0000005c532f7220 */ /* 0x040fe40000410000 */
[----:B------:R-:W-:Y:S01]  /*1520*/  FMUL.FTZ R85, R83, R86 ;  /* 0x0000005653557220 */ /* 0x000fe20000410000 */
[----:B------:R-:W-:Y:S01]  /*1530*/  @P1 F2FP.BF16.PACK_AB R86, RZ, R93 ;  /* 0x0000005dff56123e */ /* 0x000fe200000010ff */
[----:B------:R-:W-:Y:S01]  /*1540*/  @P0 FADD.FTZ R45, R45, R2 ;  /* 0x000000022d2d0221 */ /* 0x000fe20000010000 */
[----:B------:R-:W-:Y:S01]  /*1550*/  @P0 PRMT R2, RZ, 0x5410, R26 ;  /* 0x00005410ff020816 */ /* 0x000fe2000000001a */
[----:B------:R-:W-:Y:S01]  /*1560*/  FADD.FTZ R84, R99, -R84 ;  /* 0x8000005463547221 */ /* 0x000fe20000010000 */
[----:B------:R-:W-:Y:S01]  /*1570*/  @P1 PRMT R31, R86, 0x7610, R31 ;  /* 0x00007610561f1816 */ /* 0x000fe2000000001f */
[----:B------:R-:W-:Y:S01]  /*1580*/  FADD.FTZ R88, R88, -R101 ;  /* 0x8000006558587221 */ /* 0x000fe20000010000 */
[----:B------:R-:W-:Y:S01]  /*1590*/  @P1 F2FP.BF16.PACK_AB R44, RZ, R45 ;  /* 0x0000002dff2c123e */ /* 0x000fe200000010ff */
[----:B------:R-:W-:Y:S01]  /*15a0*/  @P0 FADD.FTZ R47, R47, R2 ;  /* 0x000000022f2f0221 */ /* 0x000fe20000010000 */
[----:B------:R-:W-:Y:S01]  /*15b0*/  @P0 PRMT R2, RZ, 0x7610, R26 ;  /* 0x00007610ff020816 */ /* 0x000fe2000000001a */
[C---:B------:R-:W-:Y:S01]  /*15c0*/  FMUL.FTZ R87, R83.reuse, R84 ;  /* 0x0000005453577220 */ /* 0x040fe20000410000 */
[----:B------:R-:W-:Y:S01]  /*15d0*/  @P1 F2FP.BF16.PACK_AB R84, RZ, R91 ;  /* 0x0000005bff54123e */ /* 0x000fe200000010ff */
[----:B------:R-:W-:Y:S01]  /*15e0*/  FMUL.FTZ R83, R83, R88 ;  /* 0x0000005853537220 */ /* 0x000fe20000410000 */
[----:B------:R-:W-:Y:S01]  /*15f0*/  @P1 F2FP.BF16.PACK_AB R88, RZ, R95 ;  /* 0x0000005fff58123e */ /* 0x000fe200000010ff */
[----:B------:R-:W-:Y:S01]  /*1600*/  @P0 FADD.FTZ R85, R85, R2 ;  /* 0x0000000255550221 */ /* 0x000fe20000010000 */
[--C-:B------:R-:W-:Y:S01]  /*1610*/  @P0 PRMT R2, RZ, 0x5410, R27.reuse ;  /* 0x00005410ff020816 */ /* 0x100fe2000000001b */
[-C--:B------:R-:W-:Y:S01]  /*1620*/  FMUL.FTZ R34, R89, R36.reuse ;  /* 0x0000002459227220 */ /* 0x080fe20000410000 */
[----:B------:R-:W-:Y:S01]  /*1630*/  @P1 PRMT R31, R31, 0x5410, R88 ;  /* 0x000054101f1f1816 */ /* 0x000fe20000000058 */
[-C--:B------:R-:W-:Y:S01]  /*1640*/  FMUL.FTZ R89, R35, R36.reuse ;  /* 0x0000002423597220 */ /* 0x080fe20000410000 */
[----:B------:R-:W-:Y:S01]  /*1650*/  @P1 PRMT R30, R30, 0x5410, R84 ;  /* 0x000054101e1e1816 */ /* 0x000fe20000000054 */
[----:B------:R-:W-:Y:S01]  /*1660*/  @P0 FADD.FTZ R87, R87, R2 ;  /* 0x0000000257570221 */ /* 0x000fe20000010000 */
[----:B------:R-:W-:Y:S01]  /*1670*/  @P0 PRMT R2, RZ, 0x7610, R27 ;  /* 0x00007610ff020816 */ /* 0x000fe2000000001b */
[-C--:B------:R-:W-:Y:S01]  /*1680*/  FMUL.FTZ R90, R39, R36.reuse ;  /* 0x00000024275a7220 */ /* 0x080fe20000410000 */
[----:B------:R-:W-:Y:S01]  /*1690*/  @P1 F2FP.BF16.PACK_AB R46, RZ, R47 ;  /* 0x0000002fff2e123e */ /* 0x000fe200000010ff */
[----:B------:R-:W-:-:S02]  /*16a0*/  FMUL.FTZ R32, R33, R36 ;  /* 0x0000002421207220 */ /* 0x000fc40000410000 */
[----:B------:R-:W-:Y:S01]  /*16b0*/  @P0 FADD.FTZ R83, R83, R2 ;  /* 0x0000000253530221 */ /* 0x000fe20000010000 */
[----:B------:R-:W-:Y:S01]  /*16c0*/  @P1 F2FP.BF16.PACK_AB R2, RZ, R33 ;  /* 0x00000021ff02123e */ /* 0x000fe200000010ff */
[-C--:B------:R-:W-:Y:S01]  /*16d0*/  FMUL.FTZ R39, R3, R36.reuse ;  /* 0x0000002403277220 */ /* 0x080fe20000410000 */
[----:B------:R-:W-:Y:S01]  /*16e0*/  F2FP.BF16.PACK_AB R33, R90, R89 ;  /* 0x000000595a21723e */ /* 0x000fe200000010ff */
[----:B------:R-:W-:Y:S01]  /*16f0*/  HFMA2.MMA R89, -RZ, RZ, 0, 9.5367431640625e-07 ;  /* 0x00000010ff597435 */ /* 0x000fe200000001ff */
[-C--:B------:R-:W-:Y:S01]  /*1700*/  FMUL.FTZ R93, R93, R36.reuse ;  /* 0x000000245d5d7220 */ /* 0x080fe20000410000 */
[----:B------:R-:W-:Y:S01]  /*1710*/  @P1 PRMT R28, R2, 0x7610, R28 ;  /* 0x00007610021c1816 */ /* 0x000fe2000000001c */
[----:B------:R-:W-:Y:S01]  /*1720*/  FMUL.FTZ R92, R95, R36 ;  /* 0x000000245f5c7220 */ /* 0x000fe20000410000 */
[----:B------:R-:W-:Y:S01]  /*1730*/  F2FP.BF16.PACK_AB R32, R39, R32 ;  /* 0x000000202720723e */ /* 0x000fe200000010ff */
[-C--:B------:R-:W-:Y:S01]  /*1740*/  FMUL.FTZ R91, R91, R36.reuse ;  /* 0x000000245b5b7220 */ /* 0x080fe20000410000 */
[----:B------:R-:W-:Y:S01]  /*1750*/  @P1 PRMT R28, R28, 0x5410, R42 ;  /* 0x000054101c1c1816 */ /* 0x000fe2000000002a */
[-C--:B------:R-:W-:Y:S01]  /*1760*/  FMUL.FTZ R84, R41, R36.reuse ;  /* 0x0000002429547220 */ /* 0x080fe20000410000 */
[----:B------:R-:W-:Y:S01]  /*1770*/  F2FP.BF16.PACK_AB R35, R92, R93 ;  /* 0x0000005d5c23723e */ /* 0x000fe200000010ff */
[----:B------:R-:W-:Y:S01]  /*1780*/  FMUL.FTZ R86, R45, R36 ;  /* 0x000000242d567220 */ /* 0x000fe20000410000 */
[----:B------:R-:W-:Y:S01]  /*1790*/  F2FP.BF16.PACK_AB R34, R91, R34 ;  /* 0x000000225b22723e */ /* 0x000fe200000010ff */
[----:B------:R-:W-:Y:S01]  /*17a0*/  @P1 IMAD.WIDE.U32 R2, R82, R89, c[0x0][0x258] ;  /* 0x0000960052021625 */ /* 0x000fe200078e0059 */
[----:B------:R-:W-:-:S03]  /*17b0*/  @P1 F2FP.BF16.PACK_AB R42, RZ, R43 ;  /* 0x0000002bff2a123e */ /* 0x000fc600000010ff */
[----:B------:R-:W-:Y:S01]  /*17c0*/  IMAD.WIDE.U32 R38, R82, R89, c[0x0][0x248] ;  /* 0x0000920052267625 */ /* 0x000fe200078e0059 */
[----:B------:R1:W-:Y:S03]  /*17d0*/  @P1 STG.E.128 [R2.64], R28 ;  /* 0x0000001c02001986 */ /* 0x0003e6000c101d04 */
[-C--:B------:R-:W-:Y:S01]  /*17e0*/  FMUL.FTZ R43, R43, R36.reuse ;  /* 0x000000242b2b7220 */ /* 0x080fe20000410000 */
[----:B------:R2:W-:Y:S01]  /*17f0*/  STG.E.128 [R38.64], R32 ;  /* 0x0000002026007986 */ /* 0x0005e2000c101d04 */
[-C--:B------:R-:W-:Y:S02]  /*1800*/  FMUL.FTZ R47, R47, R36.reuse ;  /* 0x000000242f2f7220 */ /* 0x080fe40000410000 */
[-C--:B-1----:R-:W-:Y:S01]  /*1810*/  FMUL.FTZ R2, R83, R36.reuse ;  /* 0x0000002453027220 */ /* 0x082fe20000410000 */
[----:B------:R-:W-:Y:S01]  /*1820*/  @P1 F2FP.BF16.PACK_AB R3, RZ, R37 ;  /* 0x00000025ff03123e */ /* 0x000fe200000010ff */
[-C--:B------:R-:W-:Y:S01]  /*1830*/  FMUL.FTZ R37, R37, R36.reuse ;  /* 0x0000002425257220 */ /* 0x080fe20000410000 */
[----:B------:R-:W-:Y:S01]  /*1840*/  @P1 F2FP.BF16.PACK_AB R83, RZ, R83 ;  /* 0x00000053ff53123e */ /* 0x000fe200000010ff */
[-C--:B--2---:R-:W-:Y:S01]  /*1850*/  FMUL.FTZ R35, R87, R36.reuse ;  /* 0x0000002457237220 */ /* 0x084fe20000410000 */
[----:B------:R-:W-:Y:S01]  /*1860*/  @P1 F2FP.BF16.PACK_AB R87, RZ, R87 ;  /* 0x00000057ff57123e */ /* 0x000fe200000010ff */
[----:B------:R-:W-:Y:S01]  /*1870*/  FMUL.FTZ R34, R85, R36 ;  /* 0x0000002455227220 */ /* 0x000fe20000410000 */
[----:B------:R-:W-:-:S02]  /*1880*/  @P1 F2FP.BF16.PACK_AB R39, RZ, R41 ;  /* 0x00000029ff27123e */ /* 0x000fc400000010ff */
[----:B------:R-:W-:Y:S02]  /*1890*/  F2FP.BF16.PACK_AB R35, R2, R35 ;  /* 0x000000230223723e */ /* 0x000fe400000010ff */
[----:B------:R-:W-:Y:S02]  /*18a0*/  @P1 IADD3 R2, R82, 0x20, RZ ;  /* 0x0000002052021810 */ /* 0x000fe40007ffe0ff */
[----:B------:R-:W-:Y:S02]  /*18b0*/  @P1 F2FP.BF16.PACK_AB R85, RZ, R85 ;  /* 0x00000055ff55123e */ /* 0x000fe400000010ff */
[----:B------:R-:W-:Y:S01]  /*18c0*/  @P1 PRMT R28, R3, 0x7610, R28 ;  /* 0x00007610031c1816 */ /* 0x000fe2000000001c */
[----:B------:R-:W-:Y:S01]  /*18d0*/  @P1 IMAD.WIDE.U32 R2, R2, R89, c[0x0][0x258] ;  /* 0x0000960002021625 */ /* 0x000fe200078e0059 */
[----:B------:R-:W-:Y:S02]  /*18e0*/  @P1 PRMT R29, R42, 0x7610, R29 ;  /* 0x000076102a1d1816 */ /* 0x000fe4000000001d */
[----:B------:R-:W-:-:S02]  /*18f0*/  IADD3 R36, R40, 0x20, RZ ;  /* 0x0000002028247810 */ /* 0x000fc40007ffe0ff */
[----:B------:R-:W-:Y:S02]  /*1900*/  @P1 PRMT R30, R46, 0x7610, R30 ;  /* 0x000076102e1e1816 */ /* 0x000fe4000000001e */
[----:B------:R-:W-:Y:S02]  /*1910*/  @P1 PRMT R31, R87, 0x7610, R31 ;  /* 0x00007610571f1816 */ /* 0x000fe4000000001f */
[----:B------:R-:W-:Y:S01]  /*1920*/  F2FP.BF16.PACK_AB R32, R84, R37 ;  /* 0x000000255420723e */ /* 0x000fe200000010ff */
[----:B------:R-:W-:Y:S01]  /*1930*/  IMAD.WIDE.U32 R36, R36, R89, c[0x0][0x248] ;  /* 0x0000920024247625 */ /* 0x000fe200078e0059 */
[----:B------:R-:W-:Y:S02]  /*1940*/  @P1 PRMT R28, R28, 0x5410, R39 ;  /* 0x000054101c1c1816 */ /* 0x000fe40000000027 */
[----:B------:R-:W-:Y:S02]  /*1950*/  @P1 PRMT R29, R29, 0x5410, R44 ;  /* 0x000054101d1d1816 */ /* 0x000fe4000000002c */
[----:B------:R-:W-:-:S02]  /*1960*/  @P1 PRMT R30, R30, 0x5410, R85 ;  /* 0x000054101e1e1816 */ /* 0x000fc40000000055 */
[----:B------:R-:W-:Y:S02]  /*1970*/  @P1 PRMT R31, R31, 0x5410, R83 ;  /* 0x000054101f1f1816 */ /* 0x000fe40000000053 */
[----:B------:R-:W-:Y:S02]  /*1980*/  F2FP.BF16.PACK_AB R34, R34, R47 ;  /* 0x0000002f2222723e */ /* 0x000fe400000010ff */
[----:B------:R-:W-:Y:S01]  /*1990*/  F2FP.BF16.PACK_AB R33, R86, R43 ;  /* 0x0000002b5621723e */ /* 0x000fe200000010ff */
[----:B------:R1:W-:Y:S01]  /*19a0*/  @P1 STG.E.128 [R2.64], R28 ;  /* 0x0000001c02001986 */ /* 0x0003e2000c101d04 */
[----:B------:R-:W-:-:S03]  /*19b0*/  MOV R39, c[0x0][0x160] ;  /* 0x0000580000277a02 */ /* 0x000fc60000000f00 */
[----:B------:R1:W-:Y:S01]  /*19c0*/  STG.E.128 [R36.64], R32 ;  /* 0x0000002024007986 */ /* 0x0003e2000c101d04 */
[----:B------:R-:W-:-:S04]  /*19d0*/  LEA R80, R39, R80, 0x2 ;  /* 0x0000005027507211 */ /* 0x000fc800078e10ff */
[----:B------:R-:W-:-:S13]  /*19e0*/  ISETP.GE.AND P0, PT, R80, c[0x0][0x164], PT ;  /* 0x0000590050007a0c */ /* 0x000fda0003f06270 */
[----:B01----:R-:W-:Y:S01]  /*19f0*/  @P0 CALL.REL.NOINC `(.L_x_1590) ;  /* 0x0000001000000944 */ /* 0x003fe20003c00000 */
[----:B------:R-:W-:Y:S05]  /*1a00*/  BRA `(.L_x_1591) ;  /* 0xffffe94000007947 */ /* 0x000fea000383ffff */
.L_x_1590:
[----:B------:R-:W-:Y:S05]  /*1a10*/  BSYNC B1 ;  /* 0x0000000000017941 */ /* 0x000fea0003800000 */
.L_x_1587:
        /* <DEDUP_REMOVED lines=32> */
.L_x_1586:
[----:B------:R-:W-:Y:S05]  /*1c20*/  BSYNC B0 ;  /* 0x0000000000007941 */ /* 0x000fea0003800000 */
.L_x_1584:
        /* <DEDUP_REMOVED lines=100> */
.L_x_1588:
[----:B------:R-:W-:Y:S01]  /*2270*/  HFMA2.MMA R103, -RZ, RZ, 0, 5.9604644775390625e-08 ;  /* 0x00000001ff677435 */ /* 0x000fe200000001ff */
[----:B------:R-:W-:-:S02]  /*2280*/  MOV R44, R105 ;  /* 0x00000069002c7202 */ /* 0x000fc40000000f00 */
[----:B------:R-:W-:Y:S02]  /*2290*/  MOV R106, 0x1f ;  /* 0x0000001f006a7802 */ /* 0x000fe40000000f00 */
[----:B------:R-:W-:Y:S02]  /*22a0*/  MOV R109, 0xffffffff ;  /* 0xffffffff006d7802 */ /* 0x000fe40000000f00 */
[----:B------:R-:W-:Y:S02]  /*22b0*/  MOV R2, 0x22d0 ;  /* 0x000022d000027802 */ /* 0x000fe40000000f00 */
[----:B-----5:R-:W-:Y:S05]  /*22c0*/  CALL.REL.NOINC `($__internal_41_$__cuda_sm70_shflsync_bfly_p) ;  /* 0x0000046000007944 */ /* 0x020fea0003c00000 */
[----:B-1----:R-:W-:Y:S01]  /*22d0*/  MOV R38, R44 ;  /* 0x0000002c00267202 */ /* 0x002fe20000000f00 */
[----:B0-----:R-:W-:Y:S05]  /*22e0*/  BRA `(.L_x_1592) ;  /* 0xffffebc000007947 */ /* 0x001fea000383ffff */
.L_x_1589:
[----:B------:R-:W-:Y:S01]  /*22f0*/  HFMA2.MMA R103, -RZ, RZ, 0, 5.9604644775390625e-08 ;  /* 0x00000001ff677435 */ /* 0x000fe200000001ff */
[----:B------:R-:W-:Y:S02]  /*2300*/  MOV R44, R107 ;  /* 0x0000006b002c7202 */ /* 0x000fe40000000f00 */
[----:B------:R-:W-:Y:S02]  /*2310*/  MOV R106, 0x1f ;  /* 0x0000001f006a7802 */ /* 0x000fe40000000f00 */
[----:B------:R-:W-:-:S02]  /*2320*/  MOV R109, 0xffffffff ;  /* 0xffffffff006d7802 */ /* 0x000fc40000000f00 */
[----:B------:R-:W-:Y:S02]  /*2330*/  MOV R2, 0x2350 ;  /* 0x0000235000027802 */ /* 0x000fe40000000f00 */
[----:B01---5:R-:W-:Y:S05]  /*2340*/  CALL.REL.NOINC `($__internal_41_$__cuda_sm70_shflsync_bfly_p) ;  /* 0x000003e000007944 */ /* 0x023fea0003c00000 */
[----:B------:R-:W-:Y:S01]  /*2350*/  FADD.FTZ R105, R105, R38 ;  /* 0x0000002669697221 */ /* 0x000fe20000010000 */
[----:B0-----:R-:W-:Y:S01]  /*2360*/  HFMA2.MMA R103, -RZ, RZ, 0, 1.1920928955078125e-07 ;  /* 0x00000002ff677435 */ /* 0x001fe200000001ff */
[----:B-1----:R-:W-:Y:S01]  /*2370*/  FADD.FTZ R107, R107, R44 ;  /* 0x0000002c6b6b7221 */ /* 0x002fe20000010000 */
[----:B------:R-:W-:Y:S02]  /*2380*/  MOV R106, 0x1f ;  /* 0x0000001f006a7802 */ /* 0x000fe40000000f00 */
[----:B------:R-:W-:Y:S02]  /*2390*/  MOV R109, 0xffffffff ;  /* 0xffffffff006d7802 */ /* 0x000fe40000000f00 */
[----:B------:R-:W-:Y:S02]  /*23a0*/  MOV R44, R105 ;  /* 0x00000069002c7202 */ /* 0x000fe40000000f00 */
[----:B------:R-:W-:Y:S02]  /*23b0*/  MOV R2, 0x23d0 ;  /* 0x000023d000027802 */ /* 0x000fe40000000f00 */
[----:B------:R-:W-:Y:S05]  /*23c0*/  CALL.REL.NOINC `($__internal_41_$__cuda_sm70_shflsync_bfly_p) ;  /* 0x0000036000007944 */ /* 0x000fea0003c00000 */
[----:B0-----:R-:W-:Y:S01]  /*23d0*/  HFMA2.MMA R103, -RZ, RZ, 0, 1.1920928955078125e-07 ;  /* 0x00000002ff677435 */ /* 0x001fe200000001ff */
[----:B-1----:R-:W-:-:S02]  /*23e0*/  MOV R38, R44 ;  /* 0x0000002c00267202 */ /* 0x002fc40000000f00 */
[----:B------:R-:W-:Y:S02]  /*23f0*/  MOV R44, R107 ;  /* 0x0000006b002c7202 */ /* 0x000fe40000000f00 */
[----:B------:R-:W-:Y:S02]  /*2400*/  MOV R106, 0x1f ;  /* 0x0000001f006a7802 */ /* 0x000fe40000000f00 */
[----:B------:R-:W-:Y:S02]  /*2410*/  MOV R109, 0xffffffff ;  /* 0xffffffff006d7802 */ /* 0x000fe40000000f00 */
[----:B------:R-:W-:Y:S02]  /*2420*/  MOV R2, 0x2440 ;  /* 0x0000244000027802 */ /* 0x000fe40000000f00 */
[----:B------:R-:W-:Y:S05]  /*2430*/  CALL.REL.NOINC `($__internal_41_$__cuda_sm70_shflsync_bfly_p) ;  /* 0x000002f000007944 */ /* 0x000fea0003c00000 */
[----:B------:R-:W-:Y:S01]  /*2440*/  FADD.FTZ R105, R38, R105 ;  /* 0x0000006926697221 */ /* 0x000fe20000010000 */
[----:B0-----:R-:W-:Y:S01]  /*2450*/  HFMA2.MMA R103, -RZ, RZ, 0, 2.384185791015625e-07 ;  /* 0x00000004ff677435 */ /* 0x001fe200000001ff */
[----:B-1----:R-:W-:Y:S01]  /*2460*/  FADD.FTZ R107, R107, R44 ;  /* 0x0000002c6b6b7221 */ /* 0x002fe20000010000 */
[----:B------:R-:W-:Y:S02]  /*2470*/  MOV R106, 0x1f ;  /* 0x0000001f006a7802 */ /* 0x000fe40000000f00 */
[----:B------:R-:W-:-:S02]  /*2480*/  MOV R109, 0xffffffff ;  /* 0xffffffff006d7802 */ /* 0x000fc40000000f00 */
[----:B------:R-:W-:Y:S02]  /*2490*/  MOV R44, R105 ;  /* 0x00000069002c7202 */ /* 0x000fe40000000f00 */
[----:B------:R-:W-:Y:S02]  /*24a0*/  MOV R2, 0x24c0 ;  /* 0x000024c000027802 */ /* 0x000fe40000000f00 */
[----:B------:R-:W-:Y:S05]  /*24b0*/  CALL.REL.NOINC `($__internal_41_$__cuda_sm70_shflsync_bfly_p) ;  /* 0x0000027000007944 */ /* 0x000fea0003c00000 */
[----:B0-----:R-:W-:Y:S01]  /*24c0*/  HFMA2.MMA R103, -RZ, RZ, 0, 2.384185791015625e-07 ;  /* 0x00000004ff677435 */ /* 0x001fe200000001ff */
[----:B-1----:R-:W-:Y:S02]  /*24d0*/  MOV R38, R44 ;  /* 0x0000002c00267202 */ /* 0x002fe40000000f00 */
[----:B------:R-:W-:Y:S02]  /*24e0*/  MOV R44, R107 ;  /* 0x0000006b002c7202 */ /* 0x000fe40000000f00 */
[----:B------:R-:W-:Y:S02]  /*24f0*/  MOV R106, 0x1f ;  /* 0x0000001f006a7802 */ /* 0x000fe40000000f00 */
[----:B------:R-:W-:Y:S02]  /*2500*/  MOV R109, 0xffffffff ;  /* 0xffffffff006d7802 */ /* 0x000fe40000000f00 */
[----:B------:R-:W-:-:S02]  /*2510*/  MOV R2, 0x2530 ;  /* 0x0000253000027802 */ /* 0x000fc40000000f00 */
[----:B------:R-:W-:Y:S05]  /*2520*/  CALL.REL.NOINC `($__internal_41_$__cuda_sm70_shflsync_bfly_p) ;  /* 0x0000020000007944 */ /* 0x000fea0003c00000 */
[----:B------:R-:W-:Y:S01]  /*2530*/  FADD.FTZ R105, R38, R105 ;  /* 0x0000006926697221 */ /* 0x000fe20000010000 */
[----:B0-----:R-:W-:Y:S01]  /*2540*/  HFMA2.MMA R103, -RZ, RZ, 0, 4.76837158203125e-07 ;  /* 0x00000008ff677435 */ /* 0x001fe200000001ff */
[----:B-1----:R-:W-:Y:S01]  /*2550*/  FADD.FTZ R107, R107, R44 ;  /* 0x0000002c6b6b7221 */ /* 0x002fe20000010000 */
[----:B------:R-:W-:-:S02]  /*2560*/  MOV R106, 0x1f ;  /* 0x0000001f006a7802 */ /* 0x000fc40000000f00 */
[----:B------:R-:W-:Y:S02]  /*2570*/  MOV R109, 0xffffffff ;  /* 0xffffffff006d7802 */ /* 0x000fe40000000f00 */
[----:B------:R-:W-:Y:S02]  /*2580*/  MOV R44, R105 ;  /* 0x00000069002c7202 */ /* 0x000fe40000000f00 */
[----:B------:R-:W-:Y:S02]  /*2590*/  MOV R2, 0x25b0 ;  /* 0x000025b000027802 */ /* 0x000fe40000000f00 */
[----:B------:R-:W-:Y:S05]  /*25a0*/  CALL.REL.NOINC `($__internal_41_$__cuda_sm70_shflsync_bfly_p) ;  /* 0x0000018000007944 */ /* 0x000fea0003c00000 */
[----:B0-----:R-:W-:Y:S01]  /*25b0*/  HFMA2.MMA R103, -RZ, RZ, 0, 4.76837158203125e-07 ;  /* 0x00000008ff677435 */ /* 0x001fe200000001ff */
[----:B-1----:R-:W-:Y:S02]  /*25c0*/  MOV R38, R44 ;  /* 0x0000002c00267202 */ /* 0x002fe40000000f00 */
[----:B------:R-:W-:Y:S02]  /*25d0*/  MOV R44, R107 ;  /* 0x0000006b002c7202 */ /* 0x000fe40000000f00 */
[----:B------:R-:W-:Y:S02]  /*25e0*/  MOV R106, 0x1f ;  /* 0x0000001f006a7802 */ /* 0x000fe40000000f00 */
[----:B------:R-:W-:-:S02]  /*25f0*/  MOV R109, 0xffffffff ;  /* 0xffffffff006d7802 */ /* 0x000fc40000000f00 */
[----:B------:R-:W-:Y:S02]  /*2600*/  MOV R2, 0x2620 ;  /* 0x0000262000027802 */ /* 0x000fe40000000f00 */
[----:B------:R-:W-:Y:S05]  /*2610*/  CALL.REL.NOINC `($__internal_41_$__cuda_sm70_shflsync_bfly_p) ;  /* 0x0000011000007944 */ /* 0x000fea0003c00000 */
[----:B------:R-:W-:Y:S01]  /*2620*/  FADD.FTZ R105, R38, R105 ;  /* 0x0000006926697221 */ /* 0x000fe20000010000 */
[----:B0-----:R-:W-:Y:S01]  /*2630*/  HFMA2.MMA R103, -RZ, RZ, 0, 9.5367431640625e-07 ;  /* 0x00000010ff677435 */ /* 0x001fe200000001ff */
[----:B-1----:R-:W-:Y:S01]  /*2640*/  FADD.FTZ R107, R107, R44 ;  /* 0x0000002c6b6b7221 */ /* 0x002fe20000010000 */
[----:B------:R-:W-:Y:S02]  /*2650*/  MOV R106, 0x1f ;  /* 0x0000001f006a7802 */ /* 0x000fe40000000f00 */
[----:B------:R-:W-:Y:S02]  /*2660*/  MOV R109, 0xffffffff ;  /* 0xffffffff006d7802 */ /* 0x000fe40000000f00 */
[----:B------:R-:W-:Y:S02]  /*2670*/  MOV R44, R105 ;  /* 0x00000069002c7202 */ /* 0x000fe40000000f00 */
[----:B------:R-:W-:Y:S02]  /*2680*/  MOV R2, 0x26a0 ;  /* 0x000026a000027802 */ /* 0x000fe40000000f00 */
[----:B------:R-:W-:Y:S05]  /*2690*/  CALL.REL.NOINC `($__internal_41_$__cuda_sm70_shflsync_bfly_p) ;  /* 0x0000009000007944 */ /* 0x000fea0003c00000 */
[----:B0-----:R-:W-:Y:S01]  /*26a0*/  HFMA2.MMA R103, -RZ, RZ, 0, 9.5367431640625e-07 ;  /* 0x00000010ff677435 */ /* 0x001fe200000001ff */
[----:B-1----:R-:W-:-:S02]  /*26b0*/  MOV R100, R44 ;  /* 0x0000002c00647202 */ /* 0x002fc40000000f00 */
[----:B------:R-:W-:Y:S02]  /*26c0*/  MOV R44, R107 ;  /* 0x0000006b002c7202 */ /* 0x000fe40000000f00 */
[----:B------:R-:W-:Y:S02]  /*26d0*/  MOV R106, 0x1f ;  /* 0x0000001f006a7802 */ /* 0x000fe40000000f00 */
[----:B------:R-:W-:Y:S02]  /*26e0*/  MOV R109, 0xffffffff ;  /* 0xffffffff006d7802 */ /* 0x000fe40000000f00 */
[----:B------:R-:W-:Y:S02]  /*26f0*/  MOV R2, 0x2710 ;  /* 0x0000271000027802 */ /* 0x000fe40000000f00 */
[----:B------:R-:W-:Y:S05]  /*2700*/  CALL.REL.NOINC `($__internal_41_$__cuda_sm70_shflsync_bfly_p) ;  /* 0x0000002000007944 */ /* 0x000fea0003c00000 */
[----:B-1----:R-:W-:Y:S01]  /*2710*/  MOV R2, R44 ;  /* 0x0000002c00027202 */ /* 0x002fe20000000f00 */
[----:B0-----:R-:W-:Y:S05]  /*2720*/  BRA `(.L_x_1593) ;  /* 0xffffe8a000007947 */ /* 0x001fea000383ffff */
        .weak           $__internal_41_$__cuda_sm70_shflsync_bfly_p
        .type           $__internal_41_$__cuda_sm70_shflsync_bfly_p,@function
        .size           $__internal_41_$__cuda_sm70_shflsync_bfly_p,(.L_x_7219 - $__internal_41_$__cuda_sm70_shflsync_bfly_p)
$__internal_41_$__cuda_sm70_shflsync_bfly_p:
[----:B------:R-:W-:Y:S01]  /*2730*/  HFMA2.MMA R3, -RZ, RZ, 0, 0 ;  /* 0x00000000ff037435 */ /* 0x000fe200000001ff */
[----:B------:R-:W-:Y:S04]  /*2740*/  WARPSYNC R109 ;  /* 0x0000006d00007348 */ /* 0x000fe80003800000 */
[----:B------:R0:W1:Y:S01]  /*2750*/  SHFL.BFLY PT, R44, R44, R103, R106 ;  /* 0x0c0000672c2c7389 */ /* 0x00006200000e006a */
[----:B------:R-:W-:Y:S05]  /*2760*/  RET.REL.NODEC R2 `(_ZN10layer_norm13ln_bwd_kernelINS_13Kernel_traitsIf13__nv_bfloat16S2_S2_fjLj512ELj1ELj4ELj1ELj16ENS_18Kernel_traits_baseILj512EfS2_S2_S2_fjLj128EEEEELb0ELb0ELb0ELb1EEEvNS_9BwdParamsE) ;  /* 0xffffd89002007950 */ /* 0x000fea0003c3ffff */
.L_x_1594:
        /* <DEDUP_REMOVED lines=9> */
.L_x_7219:


//--------------------- .text._ZN10layer_norm13ln_bwd_kernelINS_13Kernel_traitsIf13__nv_bfloat16S2_S2_fjLj512ELj1ELj4ELj1ELj16ENS_18Kernel_traits_baseILj512EfS2_S2_S2_fjLj128EEEEELb0ELb0ELb1ELb0EEEvNS_9BwdParamsE --------------------------
	.section	.text._ZN10layer_norm13ln_bwd_kernelINS_13Kernel_traitsIf13__nv_bfloat16S2_S2_fjLj512ELj1ELj4ELj1ELj16ENS_18Kernel_traits_baseILj512EfS2_S2_S2_fjLj128EEEEELb0ELb0ELb1ELb0EEEvNS_9BwdParamsE,"ax",@progbits
	.sectioninfo	@"SHI_REGISTERS=122"
	.align	128
        .global         _ZN10layer_norm13ln_bwd_kernelINS_13Kernel_traitsIf13__nv_bfloat16S2_S2_fjLj512ELj1ELj4ELj1ELj16ENS_18Kernel_traits_baseILj512EfS2_S2_S2_fjLj128EEEEELb0ELb0ELb1ELb0EEEvNS_9BwdParamsE
        .type           _ZN10layer_norm13ln_bwd_kernelINS_13Kernel_traitsIf13__nv_bfloat16S2_S2_fjLj512ELj1ELj4ELj1ELj16ENS_18Kernel_traits_baseILj512EfS2_S2_S2_fjLj128EEEEELb0ELb0ELb1ELb0EEEvNS_9BwdParamsE,@function
        .size           _ZN10layer_norm13ln_bwd_kernelINS_13Kernel_traitsIf13__nv_bfloat16S2_S2_fjLj512ELj1ELj4ELj1ELj16ENS_18Kernel_traits_baseILj512EfS2_S2_S2_fjLj128EEEEELb0ELb0ELb1ELb0EEEvNS_9BwdParamsE,(.L_x_7220 - _ZN10layer_norm13ln_bwd_kernelINS_13Kernel_traitsIf13__nv_bfloat16S2_S2_fjLj512ELj1ELj4ELj1ELj16ENS_18Kernel_traits_baseILj512EfS2_S2_S2_fjLj128EEEEELb0ELb0ELb1ELb0EEEvNS_9BwdParamsE)
        .other          _ZN10layer_norm13ln_bwd_kernelINS_13Kernel_traitsIf13__nv_bfloat16S2_S2_fjLj512ELj1ELj4ELj1ELj16ENS_18Kernel_traits_baseILj512EfS2_S2_S2_fjLj128EEEEELb0ELb0ELb1ELb0EEEvNS_9BwdParamsE,@"STO_CUDA_ENTRY STV_DEFAULT"
_ZN10layer_norm13ln_bwd_kernelINS_13Kernel_traitsIf13__nv_bfloat16S2_S2_fjLj512ELj1ELj4ELj1ELj16ENS_18Kernel_traits_baseILj512EfS2_S2_S2_fjLj128EEEEELb0ELb0ELb1ELb0EEEvNS_9BwdParamsE:
.text._ZN10layer_norm13ln_bwd_kernelINS_13Kernel_traitsIf13__nv_bfloat16S2_S2_fjLj512ELj1ELj4ELj1ELj16ENS_18Kernel_traits_baseILj512EfS2_S2_S2_fjLj128EEEEELb0ELb0ELb1ELb0EEEvNS_9BwdParamsE:
        /* <DEDUP_REMOVED lines=43> */
[----:B------:R-:W-:-:S07]  /*02b0*/  IMAD.MOV.U32 R53, RZ, RZ, RZ ;  /* 0x000000ffff357224 */ /* 0x000fce00078e00ff */
.L_x_1659:
        /* <DEDUP_REMOVED lines=8> */
[----:B------:R-:W-:Y:S01]  /*0340*/  LOP3.LUT R113, R5, 0x1f, RZ, 0xc0, !PT ;  /* 0x0000001f05717812 */ /* 0x000fe200078ec0ff */
[----:B------:R-:W-:Y:S03]  /*0350*/  BSSY B1, `(.L_x_1597) ;  /* 0x00000cb000017945 */ /* 0x000fe60003800000 */
[----:B------:R-:W-:-:S04]  /*0360*/  SHF.R.S32.HI R111, RZ, 0x1f, R6 ;  /* 0x0000001fff6f7819 */ /* 0x000fc80000011406 */
[----:B------:R-:W-:Y:S02]  /*0370*/  LEA.HI R6, R111, R6, RZ, 0x3 ;  /* 0x000000066f067211 */ /* 0x000fe400078f18ff */
[----:B------:R-:W-:Y:S02]  /*0380*/  MOV R111, 0x10 ;  /* 0x00000010006f7802 */ /* 0x000fe40000000f00 */
[----:B------:R-:W-:-:S05]  /*0390*/  LEA.HI.SX32 R6, R6, R113, 0x1d ;  /* 0x0000007106067211 */ /* 0x000fca00078feaff */
[----:B-1----:R-:W-:Y:S01]  /*03a0*/  IMAD.WIDE.U32 R84, R6, R111, c[0x0][0x218] ;  /* 0x0000860006547625 */ /* 0x002fe200078e006f */
[----:B--2---:R-:W-:-:S13]  /*03b0*/  ISETP.GT.AND P1, PT, R112, RZ, PT ;  /* 0x000000ff7000720c */ /* 0x004fda0003f24270 */
[----:B------:R-:W-:Y:S05]  /*03c0*/  @P1 BRA `(.L_x_1598) ;  /* 0x0000012000001947 */ /* 0x000fea0003800000 */
[----:B---3--:R-:W-:Y:S01]  /*03d0*/  BSSY B2, `(.L_x_1599) ;  /* 0x0000008000027945 */ /* 0x008fe20003800000 */
[----:B------:R-:W-:Y:S01]  /*03e0*/  IMAD.MOV.U32 R86, RZ, RZ, R6 ;  /* 0x000000ffff567224 */ /* 0x000fe200078e0006 */
[----:B------:R-:W-:Y:S05]  /*03f0*/  @!P3 BRA `(.L_x_1600) ;  /* 0x000000500000b947 */ /* 0x000fea0003800000 */
[----:B------:R-:W-:-:S04]  /*0400*/  ISETP.NE.U32.AND P0, PT, RZ, c[0x0][0x218], PT ;  /* 0x00008600ff007a0c */ /* 0x000fc80003f05070 */
[----:B------:R-:W-:-:S13]  /*0410*/  ISETP.NE.AND.EX P0, PT, RZ, c[0x0][0x21c], PT, P0 ;  /* 0x00008700ff007a0c */ /* 0x000fda0003f05300 */
[----:B------:R-:W-:Y:S05]  /*0420*/  @!P0 BRA `(.L_x_1601) ;  /* 0x0000001000008947 */ /* 0x000fea0003800000 */
[----:B------:R1:W5:Y:S02]  /*0430*/  LDG.E.128 R20, [R84.64] ;  /* 0x0000000454147981 */ /* 0x000364000c1e1d00 */
.L_x_1601:
[----:B------:R-:W-:Y:S02]  /*0440*/  IADD3 R86, R6, 0x20, RZ ;  /* 0x0000002006567810 */ /* 0x000fe40007ffe0ff */
.L_x_1600:
[----:B------:R-:W-:Y:S05]  /*0450*/  BSYNC B2 ;  /* 0x0000000000027941 */ /* 0x000fea0003800000 */
.L_x_1599:
[----:B------:R-:W-:Y:S01]  /*0460*/  ISETP.NE.U32.AND P0, PT, RZ, c[0x0][0x218], PT ;  /* 0x00008600ff007a0c */ /* 0x000fe20003f05070 */
[----:B------:R-:W-:Y:S01]  /*0470*/  HFMA2.MMA R109, -RZ, RZ, 0, 0 ;  /* 0x00000000ff6d7435 */ /* 0x000fe200000001ff */
[----:B------:R-:W-:Y:S02]  /*0480*/  MOV R110, RZ ;  /* 0x000000ff006e7202 */ /* 0x000fe40000000f00 */
[----:B------:R-:W-:-:S04]  /*0490*/  ISETP.NE.AND.EX P0, PT, RZ, c[0x0][0x21c], PT, P0 ;  /* 0x00008700ff007a0c */ /* 0x000fc80003f05300 */
[----:B------:R-:W-:-:S13]  /*04a0*/  ISETP.LT.U32.OR P0, PT, R4, 0x40, !P0 ;  /* 0x000000400400780c */ /* 0x000fda0004701470 */
[----:B------:R-:W-:Y:S05]  /*04b0*/  @P0 BRA `(.L_x_1602) ;  /* 0x00000b4000000947 */ /* 0x000fea0003800000 */
[----:B------:R-:W-:-:S06]  /*04c0*/  IMAD.WIDE.U32 R16, R86, R111, c[0x0][0x218] ;  /* 0x0000860056107625 */ /* 0x000fcc00078e006f */
[----:B------:R-:W5:Y:S01]  /*04d0*/  LDG.E.128 R16, [R16.64] ;  /* 0x0000000410107981 */ /* 0x000f62000c1e1d00 */
[----:B------:R-:W-:Y:S05]  /*04e0*/  BRA `(.L_x_1602) ;  /* 0x00000b1000007947 */ /* 0x000fea0003800000 */
.L_x_1598:
[----:B---3--:R-:W-:-:S06]  /*04f0*/  IMAD.WIDE R86, R3, R110, c[0x0][0x1a0] ;  /* 0x0000680003567625 */ /* 0x008fcc00078e026e */
[----:B------:R-:W2:Y:S01]  /*0500*/  LDG.E R86, [R86.64] ;  /* 0x0000000456567981 */ /* 0x000ea2000c1e1900 */
[----:B------:R-:W-:Y:S01]  /*0510*/  IADD3 R108, R112, -0x1, RZ ;  /* 0xffffffff706c7810 */ /* 0x000fe20007ffe0ff */
[----:B------:R-:W-:Y:S01]  /*0520*/  BSSY B2, `(.L_x_1603) ;  /* 0x000005c000027945 */ /* 0x000fe20003800000 */
[----:B0-----:R-:W-:Y:S02]  /*0530*/  ISETP.NE.AND P0, PT, R2, RZ, PT ;  /* 0x000000ff0200720c */ /* 0x001fe40003f05270 */
[----:B------:R-:W-:Y:S01]  /*0540*/  MOV R110, RZ ;  /* 0x000000ff006e7202 */ /* 0x000fe20000000f00 */
[----:B------:R-:W-:Y:S01]  /*0550*/  IMAD R108, R108, c[0x0][0x168], RZ ;  /* 0x00005a006c6c7a24 */ /* 0x000fe200078e02ff */
[----:B------:R-:W-:-:S04]  /*0560*/  MOV R114, R6 ;  /* 0x0000000600727202 */ /* 0x000fc80000000f00 */
[----:B------:R-:W-:-:S04]  /*0570*/  SHF.R.S32.HI R109, RZ, 0x1f, R108 ;  /* 0x0000001fff6d7819 */ /* 0x000fc8000001146c */
[----:B------:R-:W-:-:S04]  /*0580*/  LEA.HI R109, R109, R108, RZ, 0x3 ;  /* 0x0000006c6d6d7211 */ /* 0x000fc800078f18ff */
[----:B------:R-:W-:Y:S01]  /*0590*/  LEA.HI.SX32 R112, R109, R113, 0x1d ;  /* 0x000000716d707211 */ /* 0x000fe200078feaff */
[----:B------:R-:W-:Y:S01]  /*05a0*/  IMAD.MOV.U32 R109, RZ, RZ, RZ ;  /* 0x000000ffff6d7224 */ /* 0x000fe200078e00ff */
        /* <DEDUP_REMOVED lines=15> */
[----:B------:R-:W-:Y:S01]  /*06a0*/  PRMT R113, RZ, 0x5410, R10 ;  /* 0x00005410ff717816 */ /* 0x000fe2000000000a */
[----:B------:R-:W-:Y:S01]  /*06b0*/  FADD.FTZ R109, -R108, R109 ;  /* 0x0000006d6c6d7221 */ /* 0x000fe20000010100 */
[--C-:B------:R-:W-:Y:S01]  /*06c0*/  PRMT R117, RZ, 0x5410, R11.reuse ;  /* 0x00005410ff757816 */ /* 0x100fe2000000000b */
[----:B-----5:R-:W-:Y:S01]  /*06d0*/  FMUL.FTZ R8, R0, R87 ;  /* 0x0000005700087220 */ /* 0x020fe20000410000 */
[----:B------:R-:W-:-:S02]  /*06e0*/  PRMT R119, RZ, 0x7610, R11 ;  /* 0x00007610ff777816 */ /* 0x000fc4000000000b */
[----:B------:R-:W-:Y:S01]  /*06f0*/  PRMT R93, RZ, 0x5410, R9 ;  /* 0x00005410ff5d7816 */ /* 0x000fe20000000009 */
[C---:B------:R-:W-:Y:S01]  /*0700*/  FADD.FTZ R9, -R108.reuse, R89 ;  /* 0x000000596c097221 */ /* 0x040fe20000010100 */
[----:B---3--:R-:W-:Y:S01]  /*0710*/  PRMT R11, RZ, 0x5410, R12 ;  /* 0x00005410ff0b7816 */ /* 0x008fe2000000000c */
[----:B------:R-:W-:Y:S01]  /*0720*/  FADD.FTZ R87, -R108, R119 ;  /* 0x000000776c577221 */ /* 0x000fe20000010100 */
[--C-:B0-----:R-:W-:Y:S01]  /*0730*/  PRMT R85, RZ, 0x5410, R15.reuse ;  /* 0x00005410ff557816 */ /* 0x101fe2000000000f */
[----:B------:R-:W-:Y:S01]  /*0740*/  FMUL.FTZ R9, R0, R9 ;  /* 0x0000000900097220 */ /* 0x000fe20000410000 */
[----:B------:R-:W-:Y:S01]  /*0750*/  PRMT R84, RZ, 0x7610, R15 ;  /* 0x00007610ff547816 */ /* 0x000fe2000000000f */
[----:B------:R-:W-:Y:S01]  /*0760*/  FADD.FTZ R15, -R108, R113 ;  /* 0x000000716c0f7221 */ /* 0x000fe20000010100 */
[----:B------:R-:W-:Y:S01]  /*0770*/  PRMT R88, RZ, 0x7610, R13 ;  /* 0x00007610ff587816 */ /* 0x000fe2000000000d */
[----:B------:R-:W-:Y:S01]  /*0780*/  FADD.FTZ R36, R36, R11 ;  /* 0x0000000b24247221 */ /* 0x000fe20000010000 */
[----:B------:R-:W-:Y:S01]  /*0790*/  PRMT R91, RZ, 0x5410, R14 ;  /* 0x00005410ff5b7816 */ /* 0x000fe2000000000e */
[----:B------:R-:W-:Y:S01]  /*07a0*/  FFMA.FTZ R52, R8, R11, R52 ;  /* 0x0000000b08347223 */ /* 0x000fe20000010034 */
[----:B------:R-:W-:Y:S01]  /*07b0*/  PRMT R86, RZ, 0x7610, R14 ;  /* 0x00007610ff567816 */ /* 0x000fe2000000000e */
[C---:B------:R-:W-:Y:S01]  /*07c0*/  FMUL.FTZ R14, R0.reuse, R109 ;  /* 0x0000006d000e7220 */ /* 0x040fe20000410000 */
[----:B------:R-:W-:Y:S01]  /*07d0*/  PRMT R12, RZ, 0x7610, R12 ;  /* 0x00007610ff0c7816 */ /* 0x000fe2000000000c */
[----:B------:R-:W-:Y:S01]  /*07e0*/  FMUL.FTZ R15, R0, R15 ;  /* 0x0000000f000f7220 */ /* 0x000fe20000410000 */
[----:B------:R-:W-:Y:S01]  /*07f0*/  PRMT R115, RZ, 0x7610, R10 ;  /* 0x00007610ff737816 */ /* 0x000fe2000000000a */
[----:B------:R-:W-:Y:S01]  /*0800*/  FMUL.FTZ R11, R68, R11 ;  /* 0x0000000b440b7220 */ /* 0x000fe20000410000 */
[----:B------:R-:W-:Y:S01]  /*0810*/  PRMT R95, RZ, 0x5410, R13 ;  /* 0x00005410ff5f7816 */ /* 0x000fe2000000000d */
[----:B------:R-:W-:-:S02]  /*0820*/  FADD.FTZ R39, R39, R88 ;  /* 0x0000005827277221 */ /* 0x000fc40000010000 */
[-C--:B------:R-:W-:Y:S02]  /*0830*/  FFMA.FTZ R55, R14, R88.reuse, R55 ;  /* 0x000000580e377223 */ /* 0x080fe40000010037 */
[----:B------:R-:W-:Y:S02]  /*0840*/  FMUL.FTZ R89, R71, R88 ;  /* 0x0000005847597220 */ /* 0x000fe40000410000 */
[----:B------:R-:W-:Y:S02]  /*0850*/  FADD.FTZ R13, -R108, R93 ;  /* 0x0000005d6c0d7221 */ /* 0x000fe40000010100 */
[----:B------:R-:W-:Y:S02]  /*0860*/  FADD.FTZ R37, R37, R12 ;  /* 0x0000000c25257221 */ /* 0x000fe40000010000 */
[----:B------:R-:W-:Y:S02]  /*0870*/  FFMA.FTZ R53, R9, R12, R53 ;  /* 0x0000000c09357223 */ /* 0x000fe40000010035 */
[----:B------:R-:W-:-:S02]  /*0880*/  FADD.FTZ R32, R32, R91 ;  /* 0x0000005b20207221 */ /* 0x000fc40000010000 */
[-C--:B------:R-:W-:Y:S02]  /*0890*/  FFMA.FTZ R48, R15, R91.reuse, R48 ;  /* 0x0000005b0f307223 */ /* 0x080fe40000010030 */
[----:B------:R-:W-:Y:S02]  /*08a0*/  FMUL.FTZ R88, R64, R91 ;  /* 0x0000005b40587220 */ /* 0x000fe40000410000 */
[----:B------:R-:W-:Y:S02]  /*08b0*/  FMUL.FTZ R12, R69, R12 ;  /* 0x0000000c450c7220 */ /* 0x000fe40000410000 */
[----:B------:R-:W-:Y:S02]  /*08c0*/  FADD.FTZ R91, RZ, R11 ;  /* 0x0000000bff5b7221 */ /* 0x000fe40000010000 */
[----:B------:R-:W-:Y:S02]  /*08d0*/  FFMA.FTZ R92, R8, R11, RZ ;  /* 0x0000000b085c7223 */ /* 0x000fe400000100ff */
[----:B------:R-:W-:-:S02]  /*08e0*/  FADD.FTZ R115, -R108, R115 ;  /* 0x000000736c737221 */ /* 0x000fc40000010100 */
[----:B------:R-:W-:Y:S02]  /*08f0*/  FMUL.FTZ R10, R0, R13 ;  /* 0x0000000d000a7220 */ /* 0x000fe40000410000 */
[----:B------:R-:W-:Y:S02]  /*0900*/  FMUL.FTZ R13, R70, R95 ;  /* 0x0000005f460d7220 */ /* 0x000fe40000410000 */
[----:B------:R-:W-:Y:S02]  /*0910*/  FADD.FTZ R94, R91, R12 ;  /* 0x0000000c5b5e7221 */ /* 0x000fe40000010000 */
[----:B------:R-:W-:Y:S02]  /*0920*/  FFMA.FTZ R92, R9, R12, R92 ;  /* 0x0000000c095c7223 */ /* 0x000fe4000001005c */
[----:B------:R-:W-:Y:S02]  /*0930*/  FMUL.FTZ R90, R0, R115 ;  /* 0x00000073005a7220 */ /* 0x000fe40000410000 */
        /* <DEDUP_REMOVED lines=26> */
.L_x_1604:
[----:B------:R-:W-:Y:S05]  /*0ae0*/  BSYNC B2 ;  /* 0x0000000000027941 */ /* 0x000fea0003800000 */
.L_x_1603:
        /* <DEDUP_REMOVED lines=11> */
[----:B------:R-:W-:Y:S01]  /*0ba0*/  PRMT R111, RZ, 0x5410, R83 ;  /* 0x00005410ff6f7816 */ /* 0x000fe20000000053 */
[C---:B------:R-:W-:Y:S01]  /*0bb0*/  FADD.FTZ R113, -R108.reuse, R103 ;  /* 0x000000676c717221 */ /* 0x040fe20000010100 */
[----:B------:R-:W-:Y:S01]  /*0bc0*/  PRMT R83, RZ, 0x7610, R83 ;  /* 0x00007610ff537816 */ /* 0x000fe20000000053 */
[C---:B------:R-:W-:Y:S01]  /*0bd0*/  FADD.FTZ R103, -R108.reuse, R107 ;  /* 0x0000006b6c677221 */ /* 0x040fe20000010100 */
[--C-:B0-----:R-:W-:Y:S02]  /*0be0*/  PRMT R97, RZ, 0x5410, R80.reuse ;  /* 0x00005410ff617816 */ /* 0x101fe40000000050 */
[----:B------:R-:W-:Y:S01]  /*0bf0*/  PRMT R99, RZ, 0x7610, R80 ;  /* 0x00007610ff637816 */ /* 0x000fe20000000050 */
[C---:B------:R-:W-:Y:S01]  /*0c00*/  FADD.FTZ R107, -R108.reuse, R83 ;  /* 0x000000536c6b7221 */ /* 0x040fe20000010100 */
[----:B------:R-:W-:Y:S01]  /*0c10*/  PRMT R101, RZ, 0x5410, R81 ;  /* 0x00005410ff657816 */ /* 0x000fe20000000051 */
[C---:B------:R-:W-:Y:S01]  /*0c20*/  FADD.FTZ R81, -R108.reuse, R97 ;  /* 0x000000616c517221 */ /* 0x040fe20000010100 */
[----:B---3--:R-:W-:Y:S01]  /*0c30*/  PRMT R83, RZ, 0x5410, R84 ;  /* 0x00005410ff537816 */ /* 0x008fe20000000054 */
[----:B------:R-:W-:Y:S01]  /*0c40*/  FADD.FTZ R99, -R108, R99 ;  /* 0x000000636c637221 */ /* 0x000fe20000010100 */
[----:B------:R-:W-:Y:S01]  /*0c50*/  PRMT R105, RZ, 0x5410, R82 ;  /* 0x00005410ff697816 */ /* 0x000fe20000000052 */
[----:B-----5:R-:W-:Y:S01]  /*0c60*/  FMUL.FTZ R81, R0, R81 ;  /* 0x0000005100517220 */ /* 0x020fe20000410000 */
[----:B------:R-:W-:Y:S01]  /*0c70*/  PRMT R96, RZ, 0x7610, R84 ;  /* 0x00007610ff607816 */ /* 0x000fe20000000054 */
[----:B------:R-:W-:Y:S01]  /*0c80*/  FMUL.FTZ R82, R60, R83 ;  /* 0x000000533c527220 */ /* 0x000fe20000410000 */
[--C-:B------:R-:W-:Y:S01]  /*0c90*/  PRMT R117, RZ, 0x5410, R86.reuse ;  /* 0x00005410ff757816 */ /* 0x100fe20000000056 */
[C---:B------:R-:W-:Y:S01]  /*0ca0*/  FADD.FTZ R115, -R108.reuse, R105 ;  /* 0x000000696c737221 */ /* 0x040fe20000010100 */
[----:B------:R-:W-:Y:S01]  /*0cb0*/  PRMT R104, RZ, 0x7610, R86 ;  /* 0x00007610ff687816 */ /* 0x000fe20000000056 */
[C---:B------:R-:W-:Y:S01]  /*0cc0*/  FADD.FTZ R105, -R108.reuse, R111 ;  /* 0x0000006f6c697221 */ /* 0x040fe20000010100 */
[----:B------:R-:W-:Y:S01]  /*0cd0*/  PRMT R111, RZ, 0x5410, R85 ;  /* 0x00005410ff6f7816 */ /* 0x000fe20000000055 */
[----:B------:R-:W-:Y:S01]  /*0ce0*/  FADD.FTZ R101, -R108, R101 ;  /* 0x000000656c657221 */ /* 0x000fe20000010100 */
[----:B------:R-:W-:Y:S01]  /*0cf0*/  PRMT R100, RZ, 0x7610, R85 ;  /* 0x00007610ff647816 */ /* 0x000fe20000000055 */
[----:B------:R-:W-:Y:S01]  /*0d00*/  FMUL.FTZ R80, R0, R99 ;  /* 0x0000006300507220 */ /* 0x000fe20000410000 */
[--C-:B------:R-:W-:Y:S01]  /*0d10*/  PRMT R85, RZ, 0x5410, R87.reuse ;  /* 0x00005410ff557816 */ /* 0x100fe20000000057 */
[----:B------:R-:W-:Y:S01]  /*0d20*/  FMUL.FTZ R97, R61, R96 ;  /* 0x000000603d617220 */ /* 0x000fe20000410000 */
        /* <DEDUP_REMOVED lines=45> */
.L_x_1602:
[----:B------:R-:W-:Y:S05]  /*1000*/  BSYNC B1 ;  /* 0x0000000000017941 */ /* 0x000fea0003800000 */
.L_x_1597:
[----:B------:R-:W-:Y:S05]  /*1010*/  BRA.DIV ~URZ, `(.L_x_1605) ;  /* 0x00001e627f007947 */ /* 0x000fea000b800000 */
[----:B------:R2:W3:Y:S02]  /*1020*/  SHFL.BFLY PT, R86, R109, 0x1, 0x1f ;  /* 0x0c201f006d567f89 */ /* 0x0004e400000e0000 */
.L_x_1660:
        /* <DEDUP_REMOVED lines=9> */
[----:B--2---:R-:W1:Y:S01]  /*10c0*/  SHFL.BFLY PT, R109, R86, 0x4, 0x1f ;  /* 0x0c801f00566d7f89 */ /* 0x004e6200000e0000 */
[----:B---3--:R-:W-:-:S05]  /*10d0*/  FADD.FTZ R87, R84, R87 ;  /* 0x0000005754577221 */ /* 0x008fca0000010000 */
[----:B------:R-:W2:Y:S01]  /*10e0*/  SHFL.BFLY PT, R108, R87, 0x8, 0x1f ;  /* 0x0d001f00576c7f89 */ /* 0x000ea200000e0000 */
[----:B-1----:R-:W-:-:S05]  /*10f0*/  FADD.FTZ R109, R86, R109 ;  /* 0x0000006d566d7221 */ /* 0x002fca0000010000 */
[----:B------:R-:W1:Y:S01]  /*1100*/  SHFL.BFLY PT, R110, R109, 0x8, 0x1f ;  /* 0x0d001f006d6e7f89 */ /* 0x000e6200000e0000 */
[----:B--2---:R-:W-:-:S05]  /*1110*/  FADD.FTZ R108, R87, R108 ;  /* 0x0000006c576c7221 */ /* 0x004fca0000010000 */
[----:B------:R2:W3:Y:S01]  /*1120*/  SHFL.BFLY PT, R111, R108, 0x10, 0x1f ;  /* 0x0e001f006c6f7f89 */ /* 0x0004e200000e0000 */
[----:B-1----:R-:W-:-:S05]  /*1130*/  FADD.FTZ R110, R109, R110 ;  /* 0x0000006e6d6e7221 */ /* 0x002fca0000010000 */
[----:B------:R2:W1:Y:S02]  /*1140*/  SHFL.BFLY PT, R85, R110, 0x10, 0x1f ;  /* 0x0e001f006e557f89 */ /* 0x00046400000e0000 */
.L_x_1661:
[----:B-----5:R-:W-:Y:S01]  /*1150*/  ISETP.GE.AND P4, PT, R7, 0x1, PT ;  /* 0x000000010700780c */ /* 0x020fe20003f86270 */
[----:B---3--:R-:W-:Y:S01]  /*1160*/  FADD.FTZ R111, R111, R108 ;  /* 0x0000006c6f6f7221 */ /* 0x008fe20000010000 */
[----:B0-----:R-:W-:Y:S01]  /*1170*/  ISETP.NE.AND P0, PT, R2, RZ, PT ;  /* 0x000000ff0200720c */ /* 0x001fe20003f05270 */
[----:B-1----:R-:W-:Y:S01]  /*1180*/  FADD.FTZ R85, R85, R110 ;  /* 0x0000006e55557221 */ /* 0x002fe20000010000 */
[----:B------:R-:W-:Y:S01]  /*1190*/  BSSY B1, `(.L_x_1607) ;  /* 0x00000a6000017945 */ /* 0x000fe20003800000 */
[----:B--2---:R-:W-:Y:S02]  /*11a0*/  FMUL.FTZ R108, R111, c[0x0][0x1e0] ;  /* 0x000078006f6c7a20 */ /* 0x004fe40000410000 */
[----:B------:R-:W-:-:S03]  /*11b0*/  FMUL.FTZ R109, R85, c[0x0][0x1e0] ;  /* 0x00007800556d7a20 */ /* 0x000fc60000410000 */
[----:B------:R-:W-:-:S03]  /*11c0*/  FSEL R108, R108, RZ, !P0 ;  /* 0x000000ff6c6c7208 */ /* 0x000fc60004000000 */
        /* <DEDUP_REMOVED lines=18> */
.L_x_1610:
        /* <DEDUP_REMOVED lines=9> */
.L_x_1611:
[----:B------:R-:W-:Y:S05]  /*1380*/  BSYNC B2 ;  /* 0x0000000000027941 */ /* 0x000fea0003800000 */
.L_x_1609:
        /* <DEDUP_REMOVED lines=13> */
.L_x_1613:
[----:B------:R-:W-:Y:S01]  /*1460*/  FFMA.FTZ R85, R9, R109, R108 ;  /* 0x0000006d09557223 */ /* 0x000fe2000001006c */
[----:B------:R-:W-:-:S03]  /*1470*/  @P5 PRMT R84, RZ, 0x7610, R20 ;  /* 0x00007610ff545816 */ /* 0x000fc60000000014 */
[----:B------:R-:W-:-:S04]  /*1480*/  FADD.FTZ R85, R12, -R85 ;  /* 0x800000550c557221 */ /* 0x000fc80000010000 */
[----:B------:R-:W-:-:S04]  /*1490*/  FMUL.FTZ R85, R0, R85 ;  /* 0x0000005500557220 */ /* 0x000fc80000410000 */
[----:B------:R-:W-:Y:S02]  /*14a0*/  @P5 FADD.FTZ R85, R85, R84 ;  /* 0x0000005455555221 */ /* 0x000fe40000010000 */
.L_x_1614:
[----:B------:R-:W-:Y:S05]  /*14b0*/  BSYNC B2 ;  /* 0x0000000000027941 */ /* 0x000fea0003800000 */
.L_x_1612:
        /* <DEDUP_REMOVED lines=11> */
.L_x_1616:
[----:B------:R-:W-:-:S04]  /*1570*/  FFMA.FTZ R84, R10, R109, R108 ;  /* 0x0000006d0a547223 */ /* 0x000fc8000001006c */
[----:B------:R-:W-:Y:S01]  /*1580*/  FADD.FTZ R85, R13, -R84 ;  /* 0x800000540d557221 */ /* 0x000fe20000010000 */
[----:B------:R-:W-:-:S03]  /*1590*/  @P5 PRMT R84, RZ, 0x5410, R21 ;  /* 0x00005410ff545816 */ /* 0x000fc60000000015 */
[----:B------:R-:W-:-:S04]  /*15a0*/  FMUL.FTZ R85, R0, R85 ;  /* 0x0000005500557220 */ /* 0x000fc80000410000 */
[----:B------:R-:W-:Y:S02]  /*15b0*/  @P5 FADD.FTZ R85, R85, R84 ;  /* 0x0000005455555221 */ /* 0x000fe40000010000 */
.L_x_1617:
[----:B------:R-:W-:Y:S05]  /*15c0*/  BSYNC B2 ;  /* 0x0000000000027941 */ /* 0x000fea0003800000 */
.L_x_1615:
        /* <DEDUP_REMOVED lines=11> */
.L_x_1619:
[----:B------:R-:W-:-:S04]  /*1680*/  FFMA.FTZ R84, R14, R109, R108 ;  /* 0x0000006d0e547223 */ /* 0x000fc8000001006c */
[----:B------:R-:W-:Y:S01]  /*1690*/  FADD.FTZ R85, R89, -R84 ;  /* 0x8000005459557221 */ /* 0x000fe20000010000 */
[----:B------:R-:W-:-:S03]  /*16a0*/  @P5 PRMT R84, RZ, 0x7610, R21 ;  /* 0x00007610ff545816 */ /* 0x000fc60000000015 */
[----:B------:R-:W-:-:S04]  /*16b0*/  FMUL.FTZ R85, R0, R85 ;  /* 0x0000005500557220 */ /* 0x000fc80000410000 */
[----:B------:R-:W-:Y:S02]  /*16c0*/  @P5 FADD.FTZ R85, R85, R84 ;  /* 0x0000005455555221 */ /* 0x000fe40000010000 */
.L_x_1620:
[----:B------:R-:W-:Y:S05]  /*16d0*/  BSYNC B2 ;  /* 0x0000000000027941 */ /* 0x000fea0003800000 */
.L_x_1618:
        /* <DEDUP_REMOVED lines=11> */
.L_x_1622:
[----:B------:R-:W-:Y:S01]  /*1790*/  FFMA.FTZ R85, R15, R109, R108 ;  /* 0x0000006d0f557223 */ /* 0x000fe2000001006c */
[----:B------:R-:W-:-:S03]  /*17a0*/  @P5 PRMT R84, RZ, 0x5410, R22 ;  /* 0x00005410ff545816 */ /* 0x000fc60000000016 */
[----:B------:R-:W-:-:S04]  /*17b0*/  FADD.FTZ R85, R88, -R85 ;  /* 0x8000005558557221 */ /* 0x000fc80000010000 */
[----:B------:R-:W-:-:S04]  /*17c0*/  FMUL.FTZ R85, R0, R85 ;  /* 0x0000005500557220 */ /* 0x000fc80000410000 */
[----:B------:R-:W-:Y:S02]  /*17d0*/  @P5 FADD.FTZ R85, R85, R84 ;  /* 0x0000005455555221 */ /* 0x000fe40000010000 */
.L_x_1623:
[----:B------:R-:W-:Y:S05]  /*17e0*/  BSYNC B2 ;  /* 0x0000000000027941 */ /* 0x000fea0003800000 */
.L_x_1621:
        /* <DEDUP_REMOVED lines=11> */
.L_x_1625:
[----:B------:R-:W-:-:S04]  /*18a0*/  FFMA.FTZ R84, R90, R109, R108 ;  /* 0x0000006d5a547223 */ /* 0x000fc8000001006c */
[----:B------:R-:W-:Y:S01]  /*18b0*/  FADD.FTZ R85, R91, -R84 ;  /* 0x800000545b557221 */ /* 0x000fe20000010000 */
[----:B------:R-:W-:-:S03]  /*18c0*/  @P5 PRMT R84, RZ, 0x7610, R22 ;  /* 0x00007610ff545816 */ /* 0x000fc60000000016 */
[----:B------:R-:W-:-:S04]  /*18d0*/  FMUL.FTZ R85, R0, R85 ;  /* 0x0000005500557220 */ /* 0x000fc80000410000 */
[----:B------:R-:W-:Y:S02]  /*18e0*/  @P5 FADD.FTZ R85, R85, R84 ;  /* 0x0000005455555221 */ /* 0x000fe40000010000 */
.L_x_1626:
[----:B------:R-:W-:Y:S05]  /*18f0*/  BSYNC B2 ;  /* 0x0000000000027941 */ /* 0x000fea0003800000 */
.L_x_1624:
        /* <DEDUP_REMOVED lines=11> */
.L_x_1628:
[----:B------:R-:W-:Y:S01]  /*19b0*/  FFMA.FTZ R85, R93, R109, R108 ;  /* 0x0000006d5d557223 */ /* 0x000fe2000001006c */
[----:B------:R-:W-:-:S03]  /*19c0*/  @P5 PRMT R84, RZ, 0x5410, R23 ;  /* 0x00005410ff545816 */ /* 0x000fc60000000017 */
[----:B------:R-:W-:-:S04]  /*19d0*/  FADD.FTZ R85, R92, -R85 ;  /* 0x800000555c557221 */ /* 0x000fc80000010000 */
[----:B------:R-:W-:-:S04]  /*19e0*/  FMUL.FTZ R85, R0, R85 ;  /* 0x0000005500557220 */ /* 0x000fc80000410000 */
[----:B------:R-:W-:Y:S02]  /*19f0*/  @P5 FADD.FTZ R85, R85, R84 ;  /* 0x0000005455555221 */ /* 0x000fe40000010000 */
.L_x_1629:
[----:B------:R-:W-:Y:S05]  /*1a00*/  BSYNC B2 ;  /* 0x0000000000027941 */ /* 0x000fea0003800000 */
.L_x_1627:
        /* <DEDUP_REMOVED lines=11> */
.L_x_1631:
[----:B------:R-:W-:-:S04]  /*1ac0*/  FFMA.FTZ R84, R94, R109, R108 ;  /* 0x0000006d5e547223 */ /* 0x000fc8000001006c */
[----:B------:R-:W-:Y:S01]  /*1ad0*/  FADD.FTZ R85, R95, -R84 ;  /* 0x800000545f557221 */ /* 0x000fe20000010000 */
[----:B------:R-:W-:-:S03]  /*1ae0*/  @P5 PRMT R84, RZ, 0x7610, R23 ;  /* 0x00007610ff545816 */ /* 0x000fc60000000017 */
[----:B------:R-:W-:-:S04]  /*1af0*/  FMUL.FTZ R85, R0, R85 ;  /* 0x0000005500557220 */ /* 0x000fc80000410000 */
[----:B------:R-:W-:Y:S02]  /*1b00*/  @P5 FADD.FTZ R85, R85, R84 ;  /* 0x0000005455555221 */ /* 0x000fe40000010000 */
.L_x_1632:
[----:B------:R-:W-:Y:S05]  /*1b10*/  BSYNC B2 ;  /* 0x0000000000027941 */ /* 0x000fea0003800000 */
.L_x_1630:
[----:B------:R-:W-:Y:S01]  /*1b20*/  @P4 FMUL.FTZ R86, R85, c[0x0][0x1ec] ;  /* 0x00007b0055564a20 */ /* 0x000fe20000410000 */
[----:B------:R-:W-:Y:S02]  /*1b30*/  @P0 MOV R87, 0x10 ;  /* 0x0000001000570802 */ /* 0x000fe40000000f00 */
[----:B------:R-:W-:Y:S02]  /*1b40*/  @P4 MOV R112, 0x10 ;  /* 0x0000001000704802 */ /* 0x000fe40000000f00 */
[----:B------:R-:W-:Y:S01]  /*1b50*/  @P0 F2FP.BF16.PACK_AB R110, RZ, R85 ;  /* 0x00000055ff6e023e */ /* 0x000fe200000010ff */
[----:B------:R-:W-:Y:S01]  /*1b60*/  @P0 IMAD.WIDE.U32 R84, R6, R87, c[0x0][0x258] ;  /* 0x0000960006540625 */ /* 0x000fe200078e0057 */
[----:B------:R-:W-:Y:S02]  /*1b70*/  @P4 F2FP.BF16.PACK_AB R111, RZ, R86 ;  /* 0x00000056ff6f423e */ /* 0x000fe400000010ff */
[----:B------:R-:W-:Y:S01]  /*1b80*/  @P0 PRMT R75, R75, 0x5410, R110 ;  /* 0x000054104b4b0816 */ /* 0x000fe2000000006e */
[----:B------:R-:W-:Y:S01]  /*1b90*/  @P4 IMAD.WIDE.U32 R86, R7, R112, c[0x0][0x248] ;  /* 0x0000920007564625 */ /* 0x000fe200078e0070 */
[----:B------:R-:W-:-:S02]  /*1ba0*/  @P4 PRMT R79, R79, 0x5410, R111 ;  /* 0x000054104f4f4816 */ /* 0x000fc4000000006f */
[----:B------:R-:W-:Y:S01]  /*1bb0*/  IADD3 R6, R6, 0x20, RZ ;  /* 0x0000002006067810 */ /* 0x000fe20007ffe0ff */
[----:B------:R0:W-:Y:S01]  /*1bc0*/  @P0 STG.E.128 [R84.64], R72 ;  /* 0x0000004854000986 */ /* 0x0001e2000c101d04 */
[----:B------:R-:W-:-:S03]  /*1bd0*/  IADD3 R7, R7, 0x20, RZ ;  /* 0x0000002007077810 */ /* 0x000fc60007ffe0ff */
[----:B------:R0:W-:Y:S04]  /*1be0*/  @P4 STG.E.128 [R86.64], R76 ;  /* 0x0000004c56004986 */ /* 0x0001e8000c101d04 */
.L_x_1608:
[----:B------:R-:W-:Y:S05]  /*1bf0*/  BSYNC B1 ;  /* 0x0000000000017941 */ /* 0x000fea0003800000 */
.L_x_1607:
        /* <DEDUP_REMOVED lines=12> */
.L_x_1636:
        /* <DEDUP_REMOVED lines=9> */
.L_x_1637:
[----:B------:R-:W-:Y:S05]  /*1d50*/  BSYNC B2 ;  /* 0x0000000000027941 */ /* 0x000fea0003800000 */
.L_x_1635:
        /* <DEDUP_REMOVED lines=9> */
[----:B------:R-:W-:Y:S01]  /*1df0*/  IMAD.MOV.U32 R85, RZ, RZ, RZ ;  /* 0x000000ffff557224 */ /* 0x000fe200078e00ff */
[----:B------:R-:W-:Y:S05]  /*1e00*/  @!P5 BRA `(.L_x_1640) ;  /* 0x000000700000d947 */ /* 0x000fea0003800000 */
[----:B------:R-:W-:Y:S01]  /*1e10*/  PRMT R85, RZ, 0x7610, R16 ;  /* 0x00007610ff557816 */ /* 0x000fe20000000010 */
[----:B------:R-:W-:Y:S05]  /*1e20*/  BRA `(.L_x_1640) ;  /* 0x0000005000007947 */ /* 0x000fea0003800000 */
.L_x_1639:
[----:B------:R-:W-:-:S04]  /*1e30*/  FFMA.FTZ R84, R80, R109, R108 ;  /* 0x0000006d50547223 */ /* 0x000fc8000001006c */
[----:B------:R-:W-:Y:S01]  /*1e40*/  FADD.FTZ R85, R97, -R84 ;  /* 0x8000005461557221 */ /* 0x000fe20000010000 */
[----:B------:R-:W-:-:S03]  /*1e50*/  @P5 PRMT R84, RZ, 0x7610, R16 ;  /* 0x00007610ff545816 */ /* 0x000fc60000000010 */
[----:B------:R-:W-:-:S04]  /*1e60*/  FMUL.FTZ R85, R0, R85 ;  /* 0x0000005500557220 */ /* 0x000fc80000410000 */
[----:B------:R-:W-:Y:S02]  /*1e70*/  @P5 FADD.FTZ R85, R85, R84 ;  /* 0x0000005455555221 */ /* 0x000fe40000010000 */
.L_x_1640:
[----:B------:R-:W-:Y:S05]  /*1e80*/  BSYNC B2 ;  /* 0x0000000000027941 */ /* 0x000fea0003800000 */
.L_x_1638:
        /* <DEDUP_REMOVED lines=11> */
.L_x_1642:
[----:B------:R-:W-:Y:S01]  /*1f40*/  FFMA.FTZ R85, R83, R109, R108 ;  /* 0x0000006d53557223 */ /* 0x000fe2000001006c */
[----:B------:R-:W-:-:S03]  /*1f50*/  @P5 PRMT R84, RZ, 0x5410, R17 ;  /* 0x00005410ff545816 */ /* 0x000fc60000000011 */
[----:B------:R-:W-:-:S04]  /*1f60*/  FADD.FTZ R85, R98, -R85 ;  /* 0x8000005562557221 */ /* 0x000fc80000010000 */
[----:B------:R-:W-:-:S04]  /*1f70*/  FMUL.FTZ R85, R0, R85 ;  /* 0x0000005500557220 */ /* 0x000fc80000410000 */
[----:B------:R-:W-:Y:S02]  /*1f80*/  @P5 FADD.FTZ R85, R85, R84 ;  /* 0x0000005455555221 */ /* 0x000fe40000010000 */
.L_x_1643:
[----:B------:R-:W-:Y:S05]  /*1f90*/  BSYNC B2 ;  /* 0x0000000000027941 */ /* 0x000fea0003800000 */
.L_x_1641:
        /* <DEDUP_REMOVED lines=11> */
.L_x_1645:
[----:B------:R-:W-:-:S04]  /*2050*/  FFMA.FTZ R84, R96, R109, R108 ;  /* 0x0000006d60547223 */ /* 0x000fc8000001006c */
[----:B------:R-:W-:Y:S01]  /*2060*/  FADD.FTZ R85, R99, -R84 ;  /* 0x8000005463557221 */ /* 0x000fe20000010000 */
[----:B------:R-:W-:-:S03]  /*2070*/  @P5 PRMT R84, RZ, 0x7610, R17 ;  /* 0x00007610ff545816 */ /* 0x000fc60000000011 */
[----:B------:R-:W-:-:S04]  /*2080*/  FMUL.FTZ R85, R0, R85 ;  /* 0x0000005500557220 */ /* 0x000fc80000410000 */
[----:B------:R-:W-:Y:S02]  /*2090*/  @P5 FADD.FTZ R85, R85, R84 ;  /* 0x0000005455555221 */ /* 0x000fe40000010000 */
.L_x_1646:
[----:B------:R-:W-:Y:S05]  /*20a0*/  BSYNC B2 ;  /* 0x0000000000027941 */ /* 0x000fea0003800000 */
.L_x_1644:
        /* <DEDUP_REMOVED lines=11> */
.L_x_1648:
[----:B------:R-:W-:Y:S01]  /*2160*/  FFMA.FTZ R85, R101, R109, R108 ;  /* 0x0000006d65557223 */ /* 0x000fe2000001006c */
[----:B------:R-:W-:-:S03]  /*2170*/  @P5 PRMT R84, RZ, 0x5410, R18 ;  /* 0x00005410ff545816 */ /* 0x000fc60000000012 */
[----:B------:R-:W-:-:S04]  /*2180*/  FADD.FTZ R85, R100, -R85 ;  /* 0x8000005564557221 */ /* 0x000fc80000010000 */
[----:B------:R-:W-:-:S04]  /*2190*/  FMUL.FTZ R85, R0, R85 ;  /* 0x0000005500557220 */ /* 0x000fc80000410000 */
[----:B------:R-:W-:Y:S02]  /*21a0*/  @P5 FADD.FTZ R85, R85, R84 ;  /* 0x0000005455555221 */ /* 0x000fe40000010000 */
.L_x_1649:
[----:B------:R-:W-:Y:S05]  /*21b0*/  BSYNC B2 ;  /* 0x0000000000027941 */ /* 0x000fea0003800000 */
.L_x_1647:
        /* <DEDUP_REMOVED lines=11> */
.L_x_1651:
[----:B------:R-:W-:-:S04]  /*2270*/  FFMA.FTZ R84, R102, R109, R108 ;  /* 0x0000006d66547223 */ /* 0x000fc8000001006c */
[----:B------:R-:W-:Y:S01]  /*2280*/  FADD.FTZ R85, R103, -R84 ;  /* 0x8000005467557221 */ /* 0x000fe20000010000 */
[----:B------:R-:W-:-:S03]  /*2290*/  @P5 PRMT R84, RZ, 0x7610, R18 ;  /* 0x00007610ff545816 */ /* 0x000fc60000000012 */
[----:B------:R-:W-:-:S04]  /*22a0*/  FMUL.FTZ R85, R0, R85 ;  /* 0x0000005500557220 */ /* 0x000fc80000410000 */
[----:B------:R-:W-:Y:S02]  /*22b0*/  @P5 FADD.FTZ R85, R85, R84 ;  /* 0x0000005455555221 */ /* 0x000fe40000010000 */
.L_x_1652:
[----:B------:R-:W-:Y:S05]  /*22c0*/  BSYNC B2 ;  /* 0x0000000000027941 */ /* 0x000fea0003800000 */
.L_x_1650:
        /* <DEDUP_REMOVED lines=11> */
.L_x_1654:
[----:B------:R-:W-:Y:S01]  /*2380*/  FFMA.FTZ R85, R105, R109, R108 ;  /* 0x0000006d69557223 */ /* 0x000fe2000001006c */
[----:B------:R-:W-:-:S03]  /*2390*/  @P5 PRMT R84, RZ, 0x5410, R19 ;  /* 0x00005410ff545816 */ /* 0x000fc60000000013 */
[----:B------:R-:W-:-:S04]  /*23a0*/  FADD.FTZ R85, R104, -R85 ;  /* 0x8000005568557221 */ /* 0x000fc80000010000 */
[----:B------:R-:W-:-:S04]  /*23b0*/  FMUL.FTZ R85, R0, R85 ;  /* 0x0000005500557220 */ /* 0x000fc80000410000 */
[----:B------:R-:W-:Y:S02]  /*23c0*/  @P5 FADD.FTZ R85, R85, R84 ;  /* 0x0000005455555221 */ /* 0x000fe40000010000 */
.L_x_1655:
[----:B------:R-:W-:Y:S05]  /*23d0*/  BSYNC B2 ;  /* 0x0000000000027941 */ /* 0x000fea0003800000 */
.L_x_1653:
        /* <DEDUP_REMOVED lines=11> */
.L_x_1657:
[----:B------:R-:W-:Y:S01]  /*2490*/  FFMA.FTZ R109, R107, R109, R108 ;  /* 0x0000006d6b6d7223 */ /* 0x000fe2000001006c */
[----:B------:R-:W-:-:S03]  /*24a0*/  @P5 PRMT R85, RZ, 0x7610, R19 ;  /* 0x00007610ff555816 */ /* 0x000fc60000000013 */
[----:B------:R-:W-:-:S04]  /*24b0*/  FADD.FTZ R109, R106, -R109 ;  /* 0x8000006d6a6d7221 */ /* 0x000fc80000010000 */
[----:B------:R-:W-:-:S04]  /*24c0*/  FMUL.FTZ R0, R0, R109 ;  /* 0x0000006d00007220 */ /* 0x000fc80000410000 */
[----:B------:R-:W-:Y:S02]  /*24d0*/  @P5 FADD.FTZ R0, R0, R85 ;  /* 0x0000005500005221 */ /* 0x000fe40000010000 */
.L_x_1658:
[----:B------:R-:W-:Y:S05]  /*24e0*/  BSYNC B2 ;  /* 0x0000000000027941 */ /* 0x000fea0003800000 */
.L_x_1656:
        /* <DEDUP_REMOVED lines=11> */
.L_x_1634:
[----:B------:R-:W-:Y:S05]  /*25a0*/  BSYNC B1 ;  /* 0x0000000000017941 */ /* 0x000fea0003800000 */
.L_x_1633:
[----:B------:R-:W-:-:S04]  /*25b0*/  MOV R0, c[0x0][0x160] ;  /* 0x0000580000007a02 */ /* 0x000fc80000000f00 */
[----:B------:R-:W-:-:S04]  /*25c0*/  LEA R3, R0, R3, 0x2 ;  /* 0x0000000300037211 */ /* 0x000fc800078e10ff */
[----:B------:R-:W-:-:S13]  /*25d0*/  ISETP.GE.AND P0, PT, R3, c[0x0][0x164], PT ;  /* 0x0000590003007a0c */ /* 0x000fda0003f06270 */
[----:B0-----:R-:W-:Y:S01]  /*25e0*/  @P0 CALL.REL.NOINC `(.L_x_1596) ;  /* 0x0000001000000944 */ /* 0x001fe20003c00000 */
[----:B------:R-:W-:Y:S05]  /*25f0*/  BRA `(.L_x_1659) ;  /* 0xffffdcc000007947 */ /* 0x000fea000383ffff */
.L_x_1596:
[----:B0-----:R-:W-:Y:S05]  /*2600*/  BSYNC B0 ;  /* 0x0000000000007941 */ /* 0x001fea0003800000 */
.L_x_1595:
[----:B------:R-:W-:Y:S01]  /*2610*/  SHF.R.U32.HI R0, RZ, 0x5, R5 ;  /* 0x00000005ff007819 */ /* 0x000fe20000011605 */
[----:B------:R-:W-:Y:S01]  /*2620*/  WARPSYNC 0xffffffff ;  /* 0xffffffff00007948 */ /* 0x000fe20003800000 */
[C---:B------:R-:W-:Y:S01]  /*2630*/  LOP3.LUT R2, R5.reuse, 0x1f, RZ, 0xc0, !PT ;  /* 0x0000001f05027812 */ /* 0x040fe200078ec0ff */
[----:B------:R-:W0:Y:S01]  /*2640*/  S2R R16, SR_CTAID.X ;  /* 0x0000000000107919 */ /* 0x000e220000002500 */
        /* <DEDUP_REMOVED lines=14> */
[----:B------:R-:W-:Y:S01]  /*2730*/  BAR.SYNC.DEFER_BLOCKING 0x0 ;  /* 0x0000000000007b1d */ /* 0x000fe20000010000 */
[----:B------:R-:W-:-:S05]  /*2740*/  IADD3 R20, P4, R22, R5, RZ ;  /* 0x0000000516147210 */ /* 0x000fca0007f9e0ff */
        /* <DEDUP_REMOVED lines=23> */
[----:B------:R-:W-:Y:S01]  /*28c0*/  FADD.FTZ R4, R4, R9 ;  /* 0x0000000904047221 */ /* 0x000fe20000010000 */
[----:B------:R-:W-:Y:S01]  /*28d0*/  IADD3.X R9, RZ, RZ, RZ, P4, !PT ;  /* 0x000000ffff097210 */ /* 0x000fe200027fe4ff */
[----:B------:R-:W-:-:S03]  /*28e0*/  FADD.FTZ R6, R6, R11 ;  /* 0x0000000b06067221 */ /* 0x000fc60000010000 */
[----:B------:R-:W-:Y:S01]  /*28f0*/  SHF.L.U64.HI R8, R20, 0x2, R9 ;  /* 0x0000000214087819 */ /* 0x000fe20000010209 */
[----:B------:R-:W-:Y:S02]  /*2900*/  FADD.FTZ R2, R2, R13 ;  /* 0x0000000d02027221 */ /* 0x000fe40000010000 */
[----:B------:R-:W-:Y:S01]  /*2910*/  FADD.FTZ R3, R3, R10 ;  /* 0x0000000a03037221 */ /* 0x000fe20000010000 */
[----:B------:R-:W-:Y:S01]  /*2920*/  SHF.L.U32 R10, R20, 0x2, RZ ;  /* 0x00000002140a7819 */ /* 0x000fe200000006ff */
[----:B------:R-:W-:Y:S02]  /*2930*/  FADD.FTZ R4, R4, R15 ;  /* 0x0000000f04047221 */ /* 0x000fe40000010000 */
[----:B0-----:R-:W-:Y:S01]  /*2940*/  FADD.FTZ R6, R6, R17 ;  /* 0x0000001106067221 */ /* 0x001fe20000010000 */
[----:B------:R-:W-:Y:S01]  /*2950*/  STS.128 [R0], R52 ;  /* 0x0000003400007388 */ /* 0x000fe20000000c00 */
[----:B-1----:R-:W-:-:S03]  /*2960*/  FADD.FTZ R19, R2, R19 ;  /* 0x0000001302137221 */ /* 0x002fc60000010000 */
[----:B------:R-:W-:Y:S01]  /*2970*/  STS.128 [R0+0x10], R48 ;  /* 0x0000103000007388 */ /* 0x000fe20000000c00 */
[----:B--2---:R-:W-:Y:S01]  /*2980*/  FADD.FTZ R11, R3, R12 ;  /* 0x0000000c030b7221 */ /* 0x004fe20000010000 */
[C---:B------:R-:W-:Y:S02]  /*2990*/  IADD3 R12, P4, R10.reuse, c[0x0][0x228], RZ ;  /* 0x00008a000a0c7a10 */ /* 0x040fe40007f9e0ff */
[----:B------:R-:W-:Y:S01]  /*29a0*/  STS.128 [R0+0x400], R44 ;  /* 0x0004002c00007388 */ /* 0x000fe20000000c00 */
[----:B------:R-:W-:Y:S01]  /*29b0*/  IADD3 R10, P5, R10, c[0x0][0x220], RZ ;  /* 0x000088000a0a7a10 */ /* 0x000fe20007fbe0ff */
[----:B---3--:R-:W-:Y:S01]  /*29c0*/  FADD.FTZ R21, R4, R21 ;  /* 0x0000001504157221 */ /* 0x008fe20000010000 */
[----:B------:R-:W-:Y:S01]  /*29d0*/  @P3 MOV R2, R12 ;  /* 0x0000000c00023202 */ /* 0x000fe20000000f00 */
[----:B------:R0:W-:Y:S01]  /*29e0*/  STS.128 [R0+0x410], R40 ;  /* 0x0004102800007388 */ /* 0x0001e20000000c00 */
[----:B------:R-:W-:Y:S01]  /*29f0*/  @P3 MOV R4, R10 ;  /* 0x0000000a00043202 */ /* 0x000fe20000000f00 */
[----:B----4-:R-:W-:-:S02]  /*2a00*/  FADD.FTZ R23, R6, R23 ;  /* 0x0000001706177221 */ /* 0x010fc40000010000 */
[----:B------:R-:W-:Y:S01]  /*2a10*/  BAR.SYNC.DEFER_BLOCKING 0x0 ;  /* 0x0000000000007b1d */ /* 0x000fe20000010000 */
[----:B0-----:R-:W-:Y:S02]  /*2a20*/  IADD3.X R41, R8, c[0x0][0x22c], RZ, P4, !PT ;  /* 0x00008b0008297a10 */ /* 0x001fe400027fe4ff */
[----:B------:R-:W-:-:S03]  /*2a30*/  @P3 IADD3 R12, P4, R12, 0x200, RZ ;  /* 0x000002000c0c3810 */ /* 0x000fc60007f9e0ff */
[----:B------:R-:W-:Y:S01]  /*2a40*/  @P3 IMAD.MOV.U32 R3, RZ, RZ, R41 ;  /* 0x000000ffff033224 */ /* 0x000fe200078e0029 */
[----:B------:R-:W-:Y:S02]  /*2a50*/  @P3 IADD3.X R41, RZ, R41, RZ, P4, !PT ;  /* 0x00000029ff293210 */ /* 0x000fe400027fe4ff */
[----:B------:R-:W-:Y:S02]  /*2a60*/  @P2 MOV R6, R12 ;  /* 0x0000000c00062202 */ /* 0x000fe40000000f00 */
[----:B------:R-:W-:Y:S01]  /*2a70*/  @P2 IADD3 R12, P4, R12, 0x200, RZ ;  /* 0x000002000c0c2810 */ /* 0x000fe20007f9e0ff */
        /* <DEDUP_REMOVED lines=22> */
[----:B----4-:R-:W-:-:S03]  /*2be0*/  FADD.FTZ R14, R14, R31 ;  /* 0x0000001f0e0e7221 */ /* 0x010fc60000010000 */
[----:B------:R4:W3:Y:S01]  /*2bf0*/  LDS R17, [R5.X4+0x1e00] ;  /* 0x001e000005117984 */ /* 0x0008e20000004800 */
[----:B------:R-:W-:Y:S02]  /*2c00*/  FADD.FTZ R0, RZ, R0 ;  /* 0x00000000ff007221 */ /* 0x000fe40000010000 */
[----:B------:R-:W-:Y:S01]  /*2c10*/  FADD.FTZ R16, R16, R27 ;  /* 0x0000001b10107221 */ /* 0x000fe20000010000 */
[----:B----4-:R-:W-:Y:S01]  /*2c20*/  @P3 MOV R5, R25 ;  /* 0x0000001900053202 */ /* 0x010fe20000000f00 */
[----:B------:R-:W-:Y:S02]  /*2c30*/  FADD.FTZ R18, R18, R29 ;  /* 0x0000001d12127221 */ /* 0x000fe40000010000 */
[----:B------:R-:W-:Y:S01]  /*2c40*/  @P3 IMAD.X R25, RZ, RZ, R25, P5 ;  /* 0x000000ffff193224 */ /* 0x000fe200028e0619 */
[----:B------:R-:W-:Y:S01]  /*2c50*/  @P2 IADD3 R10, P5, R10, 0x200, RZ ;  /* 0x000002000a0a2810 */ /* 0x000fe20007fbe0ff */
[----:B------:R-:W-:Y:S02]  /*2c60*/  FADD.FTZ R39, R14, R39 ;  /* 0x000000270e277221 */ /* 0x000fe40000010000 */
[----:B------:R-:W-:Y:S01]  /*2c70*/  @P2 IMAD.MOV.U32 R9, RZ, RZ, R25 ;  /* 0x000000ffff092224 */ /* 0x000fe200078e0019 */
[----:B------:R-:W-:Y:S01]  /*2c80*/  @P2 IADD3.X R25, RZ, R25, RZ, P5, !PT ;  /* 0x00000019ff192210 */ /* 0x000fe20002ffe4ff */
[----:B------:R-:W-:Y:S01]  /*2c90*/  FADD.FTZ R0, R0, R7 ;  /* 0x0000000700007221 */ /* 0x000fe20000010000 */
[-C--:B------:R-:W-:Y:S01]  /*2ca0*/  @P2 MOV R7, R41.reuse ;  /* 0x0000002900072202 */ /* 0x080fe20000000f00 */
[----:B------:R4:W-:Y:S01]  /*2cb0*/  @P3 STG.E [R2.64], R39 ;  /* 0x0000002702003986 */ /* 0x0009e2000c101904 */
[----:B------:R-:W-:Y:S01]  /*2cc0*/  FADD.FTZ R16, R16, R33 ;  /* 0x0000002110107221 */ /* 0x000fe20000010000 */
[----:B------:R-:W-:-:S02]  /*2cd0*/  @P2 IADD3.X R41, RZ, R41, RZ, P4, !PT ;  /* 0x00000029ff292210 */ /* 0x000fc400027fe4ff */
[----:B------:R2:W-:Y:S01]  /*2ce0*/  @P3 STG.E [R4.64], R19 ;  /* 0x0000001304003986 */ /* 0x0005e2000c101904 */
[----:B0-----:R-:W-:Y:S02]  /*2cf0*/  FADD.FTZ R18, R18, R35 ;  /* 0x0000002312127221 */ /* 0x001fe40000010000 */
[----:B-1----:R-:W-:Y:S01]  /*2d00*/  FADD.FTZ R13, R16, R13 ;  /* 0x0000000d100d7221 */ /* 0x002fe20000010000 */
[----:B----4-:R-:W-:Y:S01]  /*2d10*/  @P1 MOV R2, R12 ;  /* 0x0000000c00021202 */ /* 0x010fe20000000f00 */
[----:B--2---:R-:W-:Y:S01]  /*2d20*/  FADD.FTZ R15, R18, R15 ;  /* 0x0000000f120f7221 */ /* 0x004fe20000010000 */
[----:B------:R-:W-:Y:S01]  /*2d30*/  @P1 IADD3 R12, P3, R12, 0x200, RZ ;  /* 0x000002000c0c1810 */ /* 0x000fe20007f7e0ff */
[----:B------:R-:W-:Y:S01]  /*2d40*/  @P1 IMAD.MOV.U32 R3, RZ, RZ, R41 ;  /* 0x000000ffff031224 */ /* 0x000fe200078e0029 */
[----:B------:R-:W-:Y:S01]  /*2d50*/  @P1 MOV R4, R10 ;  /* 0x0000000a00041202 */ /* 0x000fe20000000f00 */
[----:B------:R-:W-:Y:S01]  /*2d60*/  @P2 STG.E [R6.64], R13 ;  /* 0x0000000d06002986 */ /* 0x000fe2000c101904 */
[----:B------:R-:W-:Y:S01]  /*2d70*/  @P1 IADD3 R10, P4, R10, 0x200, RZ ;  /* 0x000002000a0a1810 */ /* 0x000fe20007f9e0ff */
[----:B---3--:R-:W-:Y:S01]  /*2d80*/  FADD.FTZ R0, R0, R37 ;  /* 0x0000002500007221 */ /* 0x008fe20000010000 */
[----:B------:R-:W-:Y:S01]  /*2d90*/  @P1 MOV R5, R25 ;  /* 0x0000001900051202 */ /* 0x000fe20000000f00 */
[----:B------:R-:W-:Y:S01]  /*2da0*/  @P2 STG.E [R8.64], R11 ;  /* 0x0000000b08002986 */ /* 0x000fe2000c101904 */
[----:B------:R-:W-:Y:S01]  /*2db0*/  @P1 IADD3.X R41, RZ, R41, RZ, P3, !PT ;  /* 0x00000029ff291210 */ /* 0x000fe20001ffe4ff */
[----:B------:R-:W-:-:S02]  /*2dc0*/  @P1 IMAD.X R25, RZ, RZ, R25, P4 ;  /* 0x000000ffff191224 */ /* 0x000fc400020e0619 */
[----:B------:R0:W-:Y:S01]  /*2dd0*/  @P1 STG.E [R2.64], R15 ;  /* 0x0000000f02001986 */ /* 0x0001e2000c101904 */
[----:B------:R-:W-:-:S03]  /*2de0*/  FADD.FTZ R17, R0, R17 ;  /* 0x0000001100117221 */ /* 0x000fc60000010000 */
[----:B------:R1:W-:Y:S01]  /*2df0*/  @P1 STG.E [R4.64], R21 ;  /* 0x0000001504001986 */ /* 0x0003e2000c101904 */
[----:B0-----:R-:W-:Y:S02]  /*2e00*/  MOV R2, R12 ;  /* 0x0000000c00027202 */ /* 0x001fe40000000f00 */
[----:B------:R-:W-:Y:S02]  /*2e10*/  MOV R3, R41 ;  /* 0x0000002900037202 */ /* 0x000fe40000000f00 */
[----:B-1----:R-:W-:Y:S01]  /*2e20*/  MOV R4, R10 ;  /* 0x0000000a00047202 */ /* 0x002fe20000000f00 */
[----:B------:R-:W-:Y:S01]  /*2e30*/  IMAD.MOV.U32 R5, RZ, RZ, R25 ;  /* 0x000000ffff057224 */ /* 0x000fe200078e0019 */
[----:B------:R-:W-:Y:S06]  /*2e40*/  @!P0 EXIT ;  /* 0x000000000000894d */ /* 0x000fec0003800000 */
[----:B------:R-:W-:Y:S04]  /*2e50*/  STG.E [R2.64], R17 ;  /* 0x0000001102007986 */ /* 0x000fe8000c101904 */
[----:B------:R-:W-:Y:S01]  /*2e60*/  STG.E [R4.64], R23 ;  /* 0x0000001704007986 */ /* 0x000fe2000c101904 */
[----:B------:R-:W-:Y:S05]  /*2e70*/  EXIT ;  /* 0x000000000000794d */ /* 0x000fea0003800000 */
.L_x_1605:
[----:B------:R-:W-:Y:S01]  /*2e80*/  HFMA2.MMA R112, -RZ, RZ, 0, 5.9604644775390625e-08 ;  /* 0x00000001ff707435 */ /* 0x000fe200000001ff */
[----:B------:R-:W-:Y:S01]  /*2e90*/  MOV R87, R109 ;  /* 0x0000006d00577202 */ /* 0x000fe20000000f00 */
[----:B------:R-:W-:Y:S01]  /*2ea0*/  IMAD.MOV.U32 R114, RZ, RZ, -0x1 ;  /* 0xffffffffff727424 */ /* 0x000fe200078e00ff */
[----:B------:R-:W-:-:S02]  /*2eb0*/  MOV R113, 0x1f ;  /* 0x0000001f00717802 */ /* 0x000fc40000000f00 */
[----:B-1----:R-:W-:Y:S02]  /*2ec0*/  MOV R84, 0x2ee0 ;  /* 0x00002ee000547802 */ /* 0x002fe40000000f00 */
[----:B0----5:R-:W-:Y:S05]  /*2ed0*/  CALL.REL.NOINC `($__internal_42_$__cuda_sm70_shflsync_bfly_p) ;  /* 0x0000046000007944 */ /* 0x021fea0003c00000 */
[----:B-1----:R-:W-:Y:S01]  /*2ee0*/  MOV R86, R87 ;  /* 0x0000005700567202 */ /* 0x002fe20000000f00 */
[----:B0-----:R-:W-:Y:S05]  /*2ef0*/  BRA `(.L_x_1660) ;  /* 0xffffe13000007947 */ /* 0x001fea000383ffff */
.L_x_1606:
[----:B------:R-:W-:Y:S01]  /*2f00*/  HFMA2.MMA R112, -RZ, RZ, 0, 5.9604644775390625e-08 ;  /* 0x00000001ff707435 */ /* 0x000fe200000001ff */
[----:B------:R-:W-:Y:S01]  /*2f10*/  MOV R87, R110 ;  /* 0x0000006e00577202 */ /* 0x000fe20000000f00 */
[----:B------:R-:W-:Y:S01]  /*2f20*/  IMAD.MOV.U32 R113, RZ, RZ, 0x1f ;  /* 0x0000001fff717424 */ /* 0x000fe200078e00ff */
[----:B------:R-:W-:Y:S02]  /*2f30*/  MOV R114, 0xffffffff ;  /* 0xffffffff00727802 */ /* 0x000fe40000000f00 */
[----:B-1----:R-:W-:Y:S02]  /*2f40*/  MOV R84, 0x2f60 ;  /* 0x00002f6000547802 */ /* 0x002fe40000000f00 */
[----:B0-23-5:R-:W-:Y:S05]  /*2f50*/  CALL.REL.NOINC `($__internal_42_$__cuda_sm70_shflsync_bfly_p) ;  /* 0x000003e000007944 */ /* 0x02dfea0003c00000 */
[----:B------:R-:W-:Y:S01]  /*2f60*/  FADD.FTZ R109, R86, R109 ;  /* 0x0000006d566d7221 */ /* 0x000fe20000010000 */
[----:B0-----:R-:W-:Y:S01]  /*2f70*/  HFMA2.MMA R112, -RZ, RZ, 0, 1.1920928955078125e-07 ;  /* 0x00000002ff707435 */ /* 0x001fe200000001ff */
[----:B-1----:R-:W-:Y:S01]  /*2f80*/  FADD.FTZ R110, R110, R87 ;  /* 0x000000576e6e7221 */ /* 0x002fe20000010000 */
[----:B------:R-:W-:Y:S01]  /*2f90*/  MOV R113, 0x1f ;  /* 0x0000001f00717802 */ /* 0x000fe20000000f00 */
[----:B------:R-:W-:Y:S01]  /*2fa0*/  IMAD.MOV.U32 R114, RZ, RZ, -0x1 ;  /* 0xffffffffff727424 */ /* 0x000fe200078e00ff */
[----:B------:R-:W-:-:S02]  /*2fb0*/  MOV R87, R109 ;  /* 0x0000006d00577202 */ /* 0x000fc40000000f00 */
[----:B------:R-:W-:Y:S02]  /*2fc0*/  MOV R84, 0x2fe0 ;  /* 0x00002fe000547802 */ /* 0x000fe40000000f00 */
[----:B------:R-:W-:Y:S05]  /*2fd0*/  CALL.REL.NOINC `($__internal_42_$__cuda_sm70_shflsync_bfly_p) ;  /* 0x0000036000007944 */ /* 0x000fea0003c00000 */
[----:B0-----:R-:W-:Y:S01]  /*2fe0*/  HFMA2.MMA R113, -RZ, RZ, 0, 1.847743988037109375e-06 ;  /* 0x0000001fff717435 */ /* 0x001fe200000001ff */
[----:B-1----:R-:W-:Y:S01]  /*2ff0*/  MOV R86, R87 ;  /* 0x0000005700567202 */ /* 0x002fe20000000f00 */
[----:B------:R-:W-:Y:S01]  /*3000*/  IMAD.MOV.U32 R112, RZ, RZ, 0x2 ;  /* 0x00000002ff707424 */ /* 0x000fe200078e00ff */
[----:B------:R-:W-:Y:S02]  /*3010*/  MOV R87, R110 ;  /* 0x0000006e00577202 */ /* 0x000fe40000000f00 */
[----:B------:R-:W-:Y:S02]  /*3020*/  MOV R114, 0xffffffff ;  /* 0xffffffff00727802 */ /* 0x000fe40000000f00 */
[----:B------:R-:W-:Y:S02]  /*3030*/  MOV R84, 0x3050 ;  /* 0x0000305000547802 */ /* 0x000fe40000000f00 */
[----:B------:R-:W-:Y:S05]  /*3040*/  CALL.REL.NOINC `($__internal_42_$__cuda_sm70_shflsync_bfly_p) ;  /* 0x000002f000007944 */ /* 0x000fea0003c00000 */
[----:B------:R-:W-:Y:S01]  /*3050*/  FADD.FTZ R109, R86, R109 ;  /* 0x0000006d566d7221 */ /* 0x000fe20000010000 */
[----:B0-----:R-:W-:Y:S01]  /*3060*/  HFMA2.MMA R112, -RZ, RZ, 0, 2.384185791015625e-07 ;  /* 0x00000004ff707435 */ /* 0x001fe200000001ff */
[----:B-1----:R-:W-:Y:S01]  /*3070*/  FADD.FTZ R110, R110, R87 ;  /* 0x000000576e6e7221 */ /* 0x002fe20000010000 */
[----:B------:R-:W-:Y:S01]  /*3080*/  MOV R114, 0xffffffff ;  /* 0xffffffff00727802 */ /* 0x000fe20000000f00 */
[----:B------:R-:W-:Y:S01]  /*3090*/  IMAD.MOV.U32 R113, RZ, RZ, 0x1f ;  /* 0x0000001fff717424 */ /* 0x000fe200078e00ff */
[----:B------:R-:W-:-:S02]  /*30a0*/  MOV R87, R109 ;  /* 0x0000006d00577202 */ /* 0x000fc40000000f00 */
[----:B------:R-:W-:Y:S02]  /*30b0*/  MOV R84, 0x30d0 ;  /* 0x000030d000547802 */ /* 0x000fe40000000f00 */
[----:B------:R-:W-:Y:S05]  /*30c0*/  CALL.REL.NOINC `($__internal_42_$__cuda_sm70_shflsync_bfly_p) ;  /* 0x0000027000007944 */ /* 0x000fea0003c00000 */
[----:B0-----:R-:W-:Y:S01]  /*30d0*/  HFMA2.MMA R112, -RZ, RZ, 0, 2.384185791015625e-07 ;  /* 0x00000004ff707435 */ /* 0x001fe200000001ff */
[----:B-1----:R-:W-:Y:S01]  /*30e0*/  MOV R86, R87 ;  /* 0x0000005700567202 */ /* 0x002fe20000000f00 */
[----:B------:R-:W-:Y:S01]  /*30f0*/  IMAD.MOV.U32 R87, RZ, RZ, R110 ;  /* 0x000000ffff577224 */ /* 0x000fe200078e006e */
[----:B------:R-:W-:Y:S02]  /*3100*/  MOV R113, 0x1f ;  /* 0x0000001f00717802 */ /* 0x000fe40000000f00 */
[----:B------:R-:W-:Y:S02]  /*3110*/  MOV R114, 0xffffffff ;  /* 0xffffffff00727802 */ /* 0x000fe40000000f00 */
[----:B------:R-:W-:Y:S02]  /*3120*/  MOV R84, 0x3140 ;  /* 0x0000314000547802 */ /* 0x000fe40000000f00 */
[----:B------:R-:W-:Y:S05]  /*3130*/  CALL.REL.NOINC `($__internal_42_$__cuda_sm70_shflsync_bfly_p) ;  /* 0x0000020000007944 */ /* 0x000fea0003c00000 */
[----:B------:R-:W-:Y:S01]  /*3140*/  FADD.FTZ R109, R86, R109 ;  /* 0x0000006d566d7221 */ /* 0x000fe20000010000 */
[----:B0-----:R-:W-:Y:S01]  /*3150*/  HFMA2.MMA R113, -RZ, RZ, 0, 1.847743988037109375e-06 ;  /* 0x0000001fff717435 */ /* 0x001fe200000001ff */
[----:B-1----:R-:W-:Y:S01]  /*3160*/  FADD.FTZ R110, R110, R87 ;  /* 0x000000576e6e7221 */ /* 0x002fe20000010000 */
[----:B------:R-:W-:Y:S01]  /*3170*/  MOV R114, 0xffffffff ;  /* 0xffffffff00727802 */ /* 0x000fe20000000f00 */
[----:B------:R-:W-:Y:S01]  /*3180*/  IMAD.MOV.U32 R112, RZ, RZ, 0x8 ;  /* 0x00000008ff707424 */ /* 0x000fe200078e00ff */
[----:B------:R-:W-:-:S02]  /*3190*/  MOV R87, R109 ;  /* 0x0000006d00577202 */ /* 0x000fc40000000f00 */
[----:B------:R-:W-:Y:S02]  /*31a0*/  MOV R84, 0x31c0 ;  /* 0x000031c000547802 */ /* 0x000fe40000000f00 */
[----:B------:R-:W-:Y:S05]  /*31b0*/  CALL.REL.NOINC `($__internal_42_$__cuda_sm70_shflsync_bfly_p) ;  /* 0x0000018000007944 */ /* 0x000fea0003c00000 */
[----:B0-----:R-:W-:Y:S01]  /*31c0*/  HFMA2.MMA R112, -RZ, RZ, 0, 4.76837158203125e-07 ;  /* 0x00000008ff707435 */ /* 0x001fe200000001ff */
[----:B-1----:R-:W-:Y:S01]  /*31d0*/  IMAD.MOV.U32 R86, RZ, RZ, R87 ;  /* 0x000000ffff567224 */ /* 0x002fe200078e0057 */
[----:B------:R-:W-:Y:S01]  /*31e0*/  MOV R87, R110 ;  /* 0x0000006e00577202 */ /* 0x000fe20000000f00 */
[----:B------:R-:W-:Y:S01]  /*31f0*/  IMAD.MOV.U32 R114, RZ, RZ, -0x1 ;  /* 0xffffffffff727424 */ /* 0x000fe200078e00ff */
[----:B------:R-:W-:Y:S02]  /*3200*/  MOV R113, 0x1f ;  /* 0x0000001f00717802 */ /* 0x000fe40000000f00 */
[----:B------:R-:W-:Y:S02]  /*3210*/  MOV R84, 0x3230 ;  /* 0x0000323000547802 */ /* 0x000fe40000000f00 */
[----:B------:R-:W-:Y:S05]  /*3220*/  CALL.REL.NOINC `($__internal_42_$__cuda_sm70_shflsync_bfly_p) ;  /* 0x0000011000007944 */ /* 0x000fea0003c00000 */
[----:B------:R-:W-:Y:S01]  /*3230*/  FADD.FTZ R108, R86, R109 ;  /* 0x0000006d566c7221 */ /* 0x000fe20000010000 */
[----:B0-----:R-:W-:Y:S01]  /*3240*/  HFMA2.MMA R112, -RZ, RZ, 0, 9.5367431640625e-07 ;  /* 0x00000010ff707435 */ /* 0x001fe200000001ff */
[----:B-1----:R-:W-:Y:S01]  /*3250*/  FADD.FTZ R110, R110, R87 ;  /* 0x000000576e6e7221 */ /* 0x002fe20000010000 */
[----:B------:R-:W-:Y:S01]  /*3260*/  MOV R113, 0x1f ;  /* 0x0000001f00717802 */ /* 0x000fe20000000f00 */
[----:B------:R-:W-:Y:S01]  /*3270*/  IMAD.MOV.U32 R87, RZ, RZ, R108 ;  /* 0x000000ffff577224 */ /* 0x000fe200078e006c */
[----:B------:R-:W-:-:S02]  /*3280*/  MOV R114, 0xffffffff ;  /* 0xffffffff00727802 */ /* 0x000fc40000000f00 */
[----:B------:R-:W-:Y:S02]  /*3290*/  MOV R84, 0x32b0 ;  /* 0x000032b000547802 */ /* 0x000fe40000000f00 */
[----:B------:R-:W-:Y:S05]  /*32a0*/  CALL.REL.NOINC `($__internal_42_$__cuda_sm70_shflsync_bfly_p) ;  /* 0x0000009000007944 */ /* 0x000fea0003c00000 */
[----:B0-----:R-:W-:Y:S01]  /*32b0*/  HFMA2.MMA R112, -RZ, RZ, 0, 9.5367431640625e-07 ;  /* 0x00000010ff707435 */ /* 0x001fe200000001ff */
[----:B-1----:R-:W-:Y:S01]  /*32c0*/  MOV R111, R87 ;  /* 0x00000057006f7202 */ /* 0x002fe20000000f00 */
[----:B------:R-:W-:Y:S01]  /*32d0*/  IMAD.MOV.U32 R113, RZ, RZ, 0x1f ;  /* 0x0000001fff717424 */ /* 0x000fe200078e00ff */
[----:B------:R-:W-:Y:S02]  /*32e0*/  MOV R87, R110 ;  /* 0x0000006e00577202 */ /* 0x000fe40000000f00 */
[----:B------:R-:W-:Y:S02]  /*32f0*/  MOV R114, 0xffffffff ;  /* 0xffffffff00727802 */ /* 0x000fe40000000f00 */
[----:B------:R-:W-:Y:S02]  /*3300*/  MOV R84, 0x3320 ;  /* 0x0000332000547802 */ /* 0x000fe40000000f00 */
[----:B------:R-:W-:Y:S05]  /*3310*/  CALL.REL.NOINC `($__internal_42_$__cuda_sm70_shflsync_bfly_p) ;  /* 0x0000002000007944 */ /* 0x000fea0003c00000 */
[----:B-1----:R-:W-:Y:S01]  /*3320*/  MOV R85, R87 ;  /* 0x0000005700557202 */ /* 0x002fe20000000f00 */
[----:B0-----:R-:W-:Y:S05]  /*3330*/  BRA `(.L_x_1661) ;  /* 0xffffde1000007947 */ /* 0x001fea000383ffff */
        .weak           $__internal_42_$__cuda_sm70_shflsync_bfly_p
        .type           $__internal_42_$__cuda_sm70_shflsync_bfly_p,@function
        .size           $__internal_42_$__cuda_sm70_shflsync_bfly_p,(.L_x_7220 - $__internal_42_$__cuda_sm70_shflsync_bfly_p)
$__internal_42_$__cuda_sm70_shflsync_bfly_p:
[----:B------:R-:W-:Y:S01]  /*3340*/  HFMA2.MMA R85, -RZ, RZ, 0, 0 ;  /* 0x00000000ff557435 */ /* 0x000fe200000001ff */
[----:B------:R-:W-:Y:S04]  /*3350*/  WARPSYNC R114 ;  /* 0x0000007200007348 */ /* 0x000fe80003800000 */
[----:B------:R0:W1:Y:S01]  /*3360*/  SHFL.BFLY PT, R87, R87, R112, R113 ;  /* 0x0c00007057577389 */ /* 0x00006200000e0071 */
[----:B------:R-:W-:Y:S05]  /*3370*/  RET.REL.NODEC R84 `(_ZN10layer_norm13ln_bwd_kernelINS_13Kernel_traitsIf13__nv_bfloat16S2_S2_fjLj512ELj1ELj4ELj1ELj16ENS_18Kernel_traits_baseILj512EfS2_S2_S2_fjLj128EEEEELb0ELb0ELb1ELb0EEEvNS_9BwdParamsE) ;  /* 0xffffcc8054007950 */ /* 0x000fea0003c3ffff */
.L_x_1662:
        /* <DEDUP_REMOVED lines=16> */
.L_x_7220:


//--------------------- .text._ZN10layer_norm13ln_bwd_kernelINS_13Kernel_traitsIf13__nv_bfloat16S2_S2_fjLj512ELj1ELj4ELj1ELj16ENS_18Kernel_traits_baseILj512EfS2_S2_S2_fjLj128EEEEELb0ELb0ELb1ELb1EEEvNS_9BwdParamsE --------------------------
	.section	.text._ZN10layer_norm13ln_bwd_kernelINS_13Kernel_traitsIf13__nv_bfloat16S2_S2_fjLj512ELj1ELj4ELj1ELj16ENS_18Kernel_traits_baseILj512EfS2_S2_S2_fjLj128EEEEELb0ELb0ELb1ELb1EEEvNS_9BwdParamsE,"ax",@progbits
	.sectioninfo	@"SHI_REGISTERS=126"
	.align	128
        .global         _ZN10layer_norm13ln_bwd_kernelINS_13Kernel_traitsIf13__nv_bfloat16S2_S2_fjLj512ELj1ELj4ELj1ELj16ENS_18Kernel_traits_baseILj512EfS2_S2_S2_fjLj128EEEEELb0ELb0ELb1ELb1EEEvNS_9BwdParamsE
        .type           _ZN10layer_norm13ln_bwd_kernelINS_13Kernel_traitsIf13__nv_bfloat16S2_S2_fjLj512ELj1ELj4ELj1ELj16ENS_18Kernel_traits_baseILj512EfS2_S2_S2_fjLj128EEEEELb0ELb0ELb1ELb1EEEvNS_9BwdParamsE,@function
        .size           _ZN10layer_norm13ln_bwd_kernelINS_13Kernel_traitsIf13__nv_bfloat16S2_S2_fjLj512ELj1ELj4ELj1ELj16ENS_18Kernel_traits_baseILj512EfS2_S2_S2_fjLj128EEEEELb0ELb0ELb1ELb1EEEvNS_9BwdParamsE,(.L_x_7221 - _ZN10layer_norm13ln_bwd_kernelINS_13Kernel_traitsIf13__nv_bfloat16S2_S2_fjLj512ELj1ELj4ELj1ELj16ENS_18Kernel_traits_baseILj512EfS2_S2_S2_fjLj128EEEEELb0ELb0ELb1ELb1EEEvNS_9BwdParamsE)
        .other          _ZN10layer_norm13ln_bwd_kernelINS_13Kernel_traitsIf13__nv_bfloat16S2_S2_fjLj512ELj1ELj4ELj1ELj16ENS_18Kernel_traits_baseILj512EfS2_S2_S2_fjLj128EEEEELb0ELb0ELb1ELb1EEEvNS_9BwdParamsE,@"STO_CUDA_ENTRY STV_DEFAULT"
_ZN10layer_norm13ln_bwd_kernelINS_13Kernel_traitsIf13__nv_bfloat16S2_S2_fjLj512ELj1ELj4ELj1ELj16ENS_18Kernel_traits_baseILj512EfS2_S2_S2_fjLj128EEEEELb0ELb0ELb1ELb1EEEvNS_9BwdParamsE:
.text._ZN10layer_norm13ln_bwd_kernelINS_13Kernel_traitsIf13__nv_bfloat16S2_S2_fjLj512ELj1ELj4ELj1ELj16ENS_18Kernel_traits_baseILj512EfS2_S2_S2_fjLj128EEEEELb0ELb0ELb1ELb1EEEvNS_9BwdParamsE:
        /* <DEDUP_REMOVED lines=26> */
.L_x_1664:
        /* <DEDUP_REMOVED lines=24> */
[----:B0-----:R-:W-:-:S02]  /*0320*/  CS2R R20, SRZ ;  /* 0x0000000000147805 */ /* 0x001fc4000001ff00 */
.L_x_1719:
[----:B------:R-:W-:-:S10]  /*0330*/  HFMA2.MMA R109, -RZ, RZ, 0, 2.384185791015625e-07 ;  /* 0x00000004ff6d7435 */ /* 0x000fd400000001ff */
[----:B------:R-:W-:-:S05]  /*0340*/  IMAD.WIDE R68, R72, R109, c[0x0][0x1d8] ;  /* 0x0000760048447625 */ /* 0x000fca00078e026d */
[----:B------:R0:W2:Y:S01]  /*0350*/  LDG.E R112, [R68.64] ;  /* 0x0000000444707981 */ /* 0x0000a2000c1e1900 */
[----:B------:R-:W-:-:S04]  /*0360*/  IMAD.WIDE R70, R72, R109, c[0x0][0x1d0] ;  /* 0x0000740048467625 */ /* 0x000fc800078e026d */
[----:B------:R-:W-:Y:S02]  /*0370*/  IMAD R75, R72, c[0x0][0x168], RZ ;  /* 0x00005a00484b7a24 */ /* 0x000fe400078e02ff */
[----:B-----5:R3:W5:Y:S01]  /*0380*/  LDG.E R70, [R70.64] ;  /* 0x0000000446467981 */ /* 0x020762000c1e1900 */
[----:B------:R-:W-:Y:S01]  /*0390*/  LOP3.LUT R111, R0, 0x1f, RZ, 0xc0, !PT ;  /* 0x0000001f006f7812 */ /* 0x000fe200078ec0ff */
[----:B------:R-:W-:Y:S01]  /*03a0*/  IMAD.WIDE R2, R72, R109, c[0x0][0x1a8] ;  /* 0x00006a0048027625 */ /* 0x000fe200078e026d */
[----:B------:R-:W-:-:S04]  /*03b0*/  SHF.R.S32.HI R76, RZ, 0x1f, R75 ;  /* 0x0000001fff4c7819 */ /* 0x000fc8000001144b */
[----:B------:R-:W-:Y:S02]  /*03c0*/  LEA.HI R76, R76, R75, RZ, 0x3 ;  /* 0x0000004b4c4c7211 */ /* 0x000fe400078f18ff */
[----:B------:R-:W-:Y:S01]  /*03d0*/  MOV R110, 0x10 ;  /* 0x00000010006e7802 */ /* 0x000fe20000000f00 */
[----:B------:R-:W-:Y:S01]  /*03e0*/  BSSY B1, `(.L_x_1666) ;  /* 0x00000b8000017945 */ /* 0x000fe20003800000 */
[----:B------:R-:W-:Y:S01]  /*03f0*/  LEA.HI.SX32 R76, R76, R111, 0x1d ;  /* 0x0000006f4c4c7211 */ /* 0x000fe200078feaff */
[----:B------:R4:W5:Y:S03]  /*0400*/  LDG.E R74, [R2.64] ;  /* 0x00000004024a7981 */ /* 0x000966000c1e1900 */
[C---:B------:R-:W-:Y:S01]  /*0410*/  IADD3 R75, R76.reuse, 0x20, RZ ;  /* 0x000000204c4b7810 */ /* 0x040fe20007ffe0ff */
[----:B0-----:R-:W-:-:S04]  /*0420*/  IMAD.WIDE.U32 R68, R76, R110, c[0x0][0x218] ;  /* 0x000086004c447625 */ /* 0x001fc800078e006e */
[----:B----4-:R-:W-:Y:S01]  /*0430*/  IMAD.WIDE.U32 R2, R75, R110, c[0x0][0x218] ;  /* 0x000086004b027625 */ /* 0x010fe200078e006e */
[----:B--2---:R-:W-:-:S13]  /*0440*/  ISETP.GT.AND P1, PT, R112, RZ, PT ;  /* 0x000000ff7000720c */ /* 0x004fda0003f24270 */
[----:B------:R-:W-:Y:S05]  /*0450*/  @P1 BRA `(.L_x_1667) ;  /* 0x000000a000001947 */ /* 0x000fea0003800000 */
[----:B---3--:R-:W-:Y:S02]  /*0460*/  ISETP.NE.U32.AND P0, PT, RZ, c[0x0][0x218], PT ;  /* 0x00008600ff007a0c */ /* 0x008fe40003f05070 */
        /* <DEDUP_REMOVED lines=9> */
.L_x_1667:
[----:B---3--:R-:W-:Y:S01]  /*0500*/  IADD3 R71, R112, -0x1, RZ ;  /* 0xffffffff70477810 */ /* 0x008fe20007ffe0ff */
[----:B------:R-:W-:-:S04]  /*0510*/  IMAD.WIDE.U32 R80, R76, R110, c[0x0][0x188] ;  /* 0x000062004c507625 */ /* 0x000fc800078e006e */
[----:B------:R-:W-:Y:S02]  /*0520*/  IMAD R71, R71, c[0x0][0x168], RZ ;  /* 0x00005a0047477a24 */ /* 0x000fe400078e02ff */
[----:B------:R-:W-:Y:S01]  /*0530*/  IMAD.WIDE.U32 R92, R75, R110, c[0x0][0x188] ;  /* 0x000062004b5c7625 */ /* 0x000fe200078e006e */
[----:B------:R-:W2:Y:S02]  /*0540*/  LDG.E.128 R80, [R80.64] ;  /* 0x0000000450507981 */ /* 0x000ea4000c1e1d00 */
[----:B------:R-:W-:-:S03]  /*0550*/  SHF.R.S32.HI R78, RZ, 0x1f, R71 ;  /* 0x0000001fff4e7819 */ /* 0x000fc60000011447 */
[----:B------:R-:W3:Y:S01]  /*0560*/  LDG.E.128 R92, [R92.64] ;  /* 0x000000045c5c7981 */ /* 0x000ee2000c1e1d00 */
[----:B------:R-:W-:-:S04]  /*0570*/  LEA.HI R78, R78, R71, RZ, 0x3 ;  /* 0x000000474e4e7211 */ /* 0x000fc800078f18ff */
[----:B------:R-:W-:Y:S01]  /*0580*/  LEA.HI.SX32 R89, R78, R111, 0x1d ;  /* 0x0000006f4e597211 */ /* 0x000fe200078feaff */
[----:B------:R-:W-:-:S04]  /*0590*/  IMAD.WIDE R78, R72, R109, c[0x0][0x1a0] ;  /* 0x00006800484e7625 */ /* 0x000fc800078e026d */
[C---:B------:R-:W-:Y:S02]  /*05a0*/  IMAD.WIDE.U32 R84, R89.reuse, R110, c[0x0][0x208] ;  /* 0x0000820059547625 */ /* 0x040fe400078e006e */
[----:B------:R-:W4:Y:S04]  /*05b0*/  LDG.E R78, [R78.64] ;  /* 0x000000044e4e7981 */ /* 0x000f28000c1e1900 */
[----:B------:R-:W3:Y:S01]  /*05c0*/  LDG.E.128 R84, [R84.64] ;  /* 0x0000000454547981 */ /* 0x000ee2000c1e1d00 */
[----:B------:R-:W-:-:S05]  /*05d0*/  IADD3 R89, R89, 0x20, RZ ;  /* 0x0000002059597810 */ /* 0x000fca0007ffe0ff */
[----:B------:R-:W-:-:S06]  /*05e0*/  IMAD.WIDE.U32 R88, R89, R110, c[0x0][0x208] ;  /* 0x0000820059587625 */ /* 0x000fcc00078e006e */
[----:B------:R-:W3:Y:S01]  /*05f0*/  LDG.E.128 R88, [R88.64] ;  /* 0x0000000458587981 */ /* 0x000ee2000c1e1d00 */
[----:B------:R-:W-:-:S04]  /*0600*/  ISETP.NE.U32.AND P0, PT, RZ, c[0x0][0x218], PT ;  /* 0x00008600ff007a0c */ /* 0x000fc80003f05070 */
[----:B------:R-:W-:-:S13]  /*0610*/  ISETP.NE.AND.EX P0, PT, RZ, c[0x0][0x21c], PT, P0 ;  /* 0x00008700ff007a0c */ /* 0x000fda0003f05300 */
[----:B------:R0:W5:Y:S04]  /*0620*/  @P0 LDG.E.128 R52, [R68.64] ;  /* 0x0000000444340981 */ /* 0x000168000c1e1d00 */
[----:B------:R2:W5:Y:S01]  /*0630*/  @P0 LDG.E.128 R56, [R2.64] ;  /* 0x0000000402380981 */ /* 0x000562000c1e1d00 */
[----:B-1----:R-:W-:Y:S02]  /*0640*/  ISETP.NE.AND P0, PT, R73, RZ, PT ;  /* 0x000000ff4900720c */ /* 0x002fe40003f05270 */
[--C-:B--2---:R-:W-:Y:S02]  /*0650*/  PRMT R3, RZ, 0x5410, R80.reuse ;  /* 0x00005410ff037816 */ /* 0x104fe40000000050 */
[----:B------:R-:W-:Y:S02]  /*0660*/  PRMT R80, RZ, 0x7610, R80 ;  /* 0x00007610ff507816 */ /* 0x000fe40000000050 */
[----:B0-----:R-:W-:-:S02]  /*0670*/  PRMT R68, RZ, 0x5410, R81 ;  /* 0x00005410ff447816 */ /* 0x001fc40000000051 */
[----:B------:R-:W-:Y:S02]  /*0680*/  PRMT R71, RZ, 0x7610, R81 ;  /* 0x00007610ff477816 */ /* 0x000fe40000000051 */
[--C-:B------:R-:W-:Y:S02]  /*0690*/  PRMT R101, RZ, 0x5410, R82.reuse ;  /* 0x00005410ff657816 */ /* 0x100fe40000000052 */
[----:B------:R-:W-:Y:S02]  /*06a0*/  PRMT R82, RZ, 0x7610, R82 ;  /* 0x00007610ff527816 */ /* 0x000fe40000000052 */
[----:B------:R-:W-:Y:S02]  /*06b0*/  PRMT R102, RZ, 0x5410, R83 ;  /* 0x00005410ff667816 */ /* 0x000fe40000000053 */
[----:B----4-:R-:W-:Y:S02]  /*06c0*/  FSEL R123, R78, RZ, !P0 ;  /* 0x000000ff4e7b7208 */ /* 0x010fe40004000000 */
[----:B---3--:R-:W-:-:S02]  /*06d0*/  PRMT R78, RZ, 0x5410, R94 ;  /* 0x00005410ff4e7816 */ /* 0x008fc4000000005e */
[--C-:B------:R-:W-:Y:S02]  /*06e0*/  PRMT R107, RZ, 0x5410, R84.reuse ;  /* 0x00005410ff6b7816 */ /* 0x100fe40000000054 */
[----:B------:R-:W-:Y:S02]  /*06f0*/  PRMT R100, RZ, 0x7610, R84 ;  /* 0x00007610ff647816 */ /* 0x000fe40000000054 */
[----:B------:R-:W-:Y:S01]  /*0700*/  PRMT R84, RZ, 0x5410, R92 ;  /* 0x00005410ff547816 */ /* 0x000fe2000000005c */
[C---:B------:R-:W-:Y:S01]  /*0710*/  FADD.FTZ R79, -R123.reuse, R80 ;  /* 0x000000507b4f7221 */ /* 0x040fe20000010100 */
[----:B------:R-:W-:Y:S02]  /*0720*/  PRMT R103, RZ, 0x7610, R83 ;  /* 0x00007610ff677816 */ /* 0x000fe40000000053 */
        /* <DEDUP_REMOVED lines=9> */
[----:B------:R-:W-:Y:S01]  /*07c0*/  FADD.FTZ R117, -R123, R78 ;  /* 0x0000004e7b757221 */ /* 0x000fe20000010100 */
        /* <DEDUP_REMOVED lines=9> */
[----:B-----5:R-:W-:Y:S01]  /*0860*/  FMUL.FTZ R78, R74, R79 ;  /* 0x0000004f4a4e7220 */ /* 0x020fe20000410000 */
[----:B------:R-:W-:Y:S01]  /*0870*/  PRMT R106, RZ, 0x7610, R95 ;  /* 0x00007610ff6a7816 */ /* 0x000fe2000000005f */
[----:B------:R-:W-:-:S02]  /*0880*/  FADD.FTZ R95, -R123, R103 ;  /* 0x000000677b5f7221 */ /* 0x000fc40000010100 */
[C---:B------:R-:W-:Y:S02]  /*0890*/  FMUL.FTZ R79, R74.reuse, R81 ;  /* 0x000000514a4f7220 */ /* 0x040fe40000410000 */
[----:B------:R-:W-:Y:S02]  /*08a0*/  FMUL.FTZ R80, R74, R83 ;  /* 0x000000534a507220 */ /* 0x000fe40000410000 */
[----:B------:R-:W-:Y:S02]  /*08b0*/  FMUL.FTZ R92, R16, R107 ;  /* 0x0000006b105c7220 */ /* 0x000fe40000410000 */
[C---:B------:R-:W-:Y:S02]  /*08c0*/  FMUL.FTZ R77, R74.reuse, R77 ;  /* 0x0000004d4a4d7220 */ /* 0x040fe40000410000 */
[----:B------:R-:W-:Y:S02]  /*08d0*/  FMUL.FTZ R81, R74, R85 ;  /* 0x000000554a517220 */ /* 0x000fe40000410000 */
[----:B------:R-:W-:-:S02]  /*08e0*/  FADD.FTZ R109, -R123, R84 ;  /* 0x000000547b6d7221 */ /* 0x000fc40000010100 */
[C---:B------:R-:W-:Y:S02]  /*08f0*/  FMUL.FTZ R82, R74.reuse, R87 ;  /* 0x000000574a527220 */ /* 0x040fe40000410000 */
[C---:B------:R-:W-:Y:S02]  /*0900*/  FMUL.FTZ R83, R74.reuse, R93 ;  /* 0x0000005d4a537220 */ /* 0x040fe40000410000 */
[----:B------:R-:W-:Y:S02]  /*0910*/  FADD.FTZ R119, -R123, R94 ;  /* 0x0000005e7b777221 */ /* 0x000fe40000010100 */
[----:B------:R-:W-:Y:S02]  /*0920*/  FMUL.FTZ R84, R74, R95 ;  /* 0x0000005f4a547220 */ /* 0x000fe40000410000 */
[----:B------:R-:W-:Y:S02]  /*0930*/  FFMA.FTZ R21, R78, R100, R21 ;  /* 0x000000644e157223 */ /* 0x000fe40000010015 */
        /* <DEDUP_REMOVED lines=8> */
[----:B------:R-:W-:Y:S02]  /*09c0*/  FADD.FTZ R100, RZ, R92 ;  /* 0x0000005cff647221 */ /* 0x000fe40000010000 */
[-C--:B------:R-:W-:Y:S02]  /*09d0*/  FFMA.FTZ R24, R81, R97.reuse, R24 ;  /* 0x0000006151187223 */ /* 0x080fe40000010018 */
[----:B------:R-:W-:Y:S02]  /*09e0*/  FADD.FTZ R40, R40, R97 ;  /* 0x0000006128287221 */ /* 0x000fe40000010000 */
[----:B------:R-:W-:Y:S02]  /*09f0*/  FMUL.FTZ R96, R12, R97 ;  /* 0x000000610c607220 */ /* 0x000fe40000410000 */
[----:B------:R-:W-:-:S02]  /*0a00*/  FFMA.FTZ R99, R77, R92, RZ ;  /* 0x0000005c4d637223 */ /* 0x000fc400000100ff */
[-C--:B------:R-:W-:Y:S02]  /*0a10*/  FFMA.FTZ R25, R82, R98.reuse, R25 ;  /* 0x0000006252197223 */ /* 0x080fe40000010019 */
[----:B------:R-:W-:Y:S02]  /*0a20*/  FADD.FTZ R41, R41, R98 ;  /* 0x0000006229297221 */ /* 0x000fe40000010000 */
[----:B------:R-:W-:Y:S02]  /*0a30*/  FMUL.FTZ R97, R13, R98 ;  /* 0x000000620d617220 */ /* 0x000fe40000410000 */
[-C--:B------:R-:W-:Y:S02]  /*0a40*/  FFMA.FTZ R26, R83, R69.reuse, R26 ;  /* 0x00000045531a7223 */ /* 0x080fe4000001001a */
[----:B------:R-:W-:Y:S02]  /*0a50*/  FADD.FTZ R42, R42, R69 ;  /* 0x000000452a2a7221 */ /* 0x000fe40000010000 */
[----:B------:R-:W-:-:S02]  /*0a60*/  FMUL.FTZ R98, R14, R69 ;  /* 0x000000450e627220 */ /* 0x000fc40000410000 */
[----:B------:R-:W-:Y:S02]  /*0a70*/  FADD.FTZ R69, R100, R93 ;  /* 0x0000005d64457221 */ /* 0x000fe40000010000 */
[----:B------:R-:W-:Y:S02]  /*0a80*/  FFMA.FTZ R99, R78, R93, R99 ;  /* 0x0000005d4e637223 */ /* 0x000fe40000010063 */
[----:B------:R-:W-:Y:S02]  /*0a90*/  FADD.FTZ R100, R69, R94 ;  /* 0x0000005e45647221 */ /* 0x000fe40000010000 */
[----:B------:R-:W-:Y:S02]  /*0aa0*/  FFMA.FTZ R69, R79, R94, R99 ;  /* 0x0000005e4f457223 */ /* 0x000fe40000010063 */
[----:B------:R-:W-:Y:S02]  /*0ab0*/  FFMA.FTZ R20, R77, R107, R20 ;  /* 0x0000006b4d147223 */ /* 0x000fe40000010014 */
[----:B------:R-:W-:-:S02]  /*0ac0*/  FADD.FTZ R36, R36, R107 ;  /* 0x0000006b24247221 */ /* 0x000fc40000010000 */
[----:B------:R-:W-:Y:S02]  /*0ad0*/  FADD.FTZ R107, R100, R95 ;  /* 0x0000005f646b7221 */ /* 0x000fe40000010000 */
[----:B------:R-:W-:Y:S02]  /*0ae0*/  FFMA.FTZ R69, R80, R95, R69 ;  /* 0x0000005f50457223 */ /* 0x000fe40000010045 */
[-C--:B------:R-:W-:Y:S02]  /*0af0*/  FFMA.FTZ R27, R84, R2.reuse, R27 ;  /* 0x00000002541b7223 */ /* 0x080fe4000001001b */
[----:B------:R-:W-:Y:S02]  /*0b00*/  FADD.FTZ R43, R43, R2 ;  /* 0x000000022b2b7221 */ /* 0x000fe40000010000 */
[----:B------:R-:W-:Y:S02]  /*0b10*/  FMUL.FTZ R99, R15, R2 ;  /* 0x000000020f637220 */ /* 0x000fe40000410000 */
[----:B------:R-:W-:-:S02]  /*0b20*/  FADD.FTZ R2, R107, R96 ;  /* 0x000000606b027221 */ /* 0x000fc40000010000 */
[----:B------:R-:W-:Y:S01]  /*0b30*/  FFMA.FTZ R69, R81, R96, R69 ;  /* 0x0000006051457223 */ /* 0x000fe20000010045 */
[----:B------:R-:W-:Y:S01]  /*0b40*/  PRMT R101, RZ, 0x5410, R88 ;  /* 0x00005410ff657816 */ /* 0x000fe20000000058 */
[----:B------:R-:W-:Y:S01]  /*0b50*/  FADD.FTZ R113, -R123, R86 ;  /* 0x000000567b717221 */ /* 0x000fe20000010100 */
[----:B------:R-:W-:Y:S01]  /*0b60*/  PRMT R102, RZ, 0x7610, R88 ;  /* 0x00007610ff667816 */ /* 0x000fe20000000058 */
[----:B------:R-:W-:Y:S02]  /*0b70*/  FADD.FTZ R107, R2, R97 ;  /* 0x00000061026b7221 */ /* 0x000fe40000010000 */
[----:B------:R-:W-:Y:S01]  /*0b80*/  FFMA.FTZ R69, R82, R97, R69 ;  /* 0x0000006152457223 */ /* 0x000fe20000010045 */
[----:B------:R-:W-:Y:S01]  /*0b90*/  PRMT R103, RZ, 0x5410, R89 ;  /* 0x00005410ff677816 */ /* 0x000fe20000000059 */
[C---:B------:R-:W-:Y:S02]  /*0ba0*/  FMUL.FTZ R85, R74.reuse, R109 ;  /* 0x0000006d4a557220 */ /* 0x040fe40000410000 */
[----:B------:R-:W-:-:S02]  /*0bb0*/  FMUL.FTZ R86, R74, R111 ;  /* 0x0000006f4a567220 */ /* 0x000fc40000410000 */
[----:B------:R-:W-:Y:S02]  /*0bc0*/  FMUL.FTZ R87, R74, R113 ;  /* 0x000000714a577220 */ /* 0x000fe40000410000 */
[----:B------:R-:W-:Y:S02]  /*0bd0*/  FADD.FTZ R2, R107, R98 ;  /* 0x000000626b027221 */ /* 0x000fe40000010000 */
[----:B------:R-:W-:Y:S02]  /*0be0*/  FFMA.FTZ R69, R83, R98, R69 ;  /* 0x0000006253457223 */ /* 0x000fe40000010045 */
[-C--:B------:R-:W-:Y:S02]  /*0bf0*/  FFMA.FTZ R28, R85, R101.reuse, R28 ;  /* 0x00000065551c7223 */ /* 0x080fe4000001001c */
[----:B------:R-:W-:Y:S02]  /*0c00*/  FADD.FTZ R48, R48, R101 ;  /* 0x0000006530307221 */ /* 0x000fe40000010000 */
[----:B------:R-:W-:-:S02]  /*0c10*/  FMUL.FTZ R100, R8, R101 ;  /* 0x0000006508647220 */ /* 0x000fc40000410000 */
        /* <DEDUP_REMOVED lines=10> */
[----:B------:R-:W-:Y:S01]  /*0cc0*/  FADD.FTZ R115, -R123, R104 ;  /* 0x000000687b737221 */ /* 0x000fe20000010100 */
[----:B------:R-:W-:Y:S01]  /*0cd0*/  PRMT R104, RZ, 0x7610, R89 ;  /* 0x00007610ff687816 */ /* 0x000fe20000000059 */
[----:B------:R-:W-:-:S02]  /*0ce0*/  FADD.FTZ R107, R2, R101 ;  /* 0x00000065026b7221 */ /* 0x000fc40000010000 */
[----:B------:R-:W-:Y:S02]  /*0cf0*/  FFMA.FTZ R69, R86, R101, R69 ;  /* 0x0000006556457223 */ /* 0x000fe40000010045 */
[----:B------:R-:W-:Y:S01]  /*0d00*/  FADD.FTZ R121, -R123, R105 ;  /* 0x000000697b797221 */ /* 0x000fe20000010100 */
[----:B------:R-:W-:Y:S01]  /*0d10*/  PRMT R105, RZ, 0x5410, R90 ;  /* 0x00005410ff697816 */ /* 0x000fe2000000005a */
[----:B------:R-:W-:Y:S02]  /*0d20*/  FMUL.FTZ R88, R74, R115 ;  /* 0x000000734a587220 */ /* 0x000fe40000410000 */
[----:B------:R-:W-:Y:S02]  /*0d30*/  FMUL.FTZ R103, R11, R104 ;  /* 0x000000680b677220 */ /* 0x000fe40000410000 */
[----:B------:R-:W-:Y:S02]  /*0d40*/  FADD.FTZ R2, R107, R102 ;  /* 0x000000666b027221 */ /* 0x000fe40000010000 */
[----:B------:R-:W-:-:S02]  /*0d50*/  FFMA.FTZ R69, R87, R102, R69 ;  /* 0x0000006657457223 */ /* 0x000fc40000010045 */
[----:B------:R-:W-:Y:S01]  /*0d60*/  FADD.FTZ R3, -R123, R106 ;  /* 0x0000006a7b037221 */ /* 0x000fe20000010100 */
[----:B------:R-:W-:Y:S01]  /*0d70*/  PRMT R106, RZ, 0x7610, R90 ;  /* 0x00007610ff6a7816 */ /* 0x000fe2000000005a */
[----:B------:R-:W-:Y:S02]  /*0d80*/  FMUL.FTZ R89, R74, R117 ;  /* 0x000000754a597220 */ /* 0x000fe40000410000 */
[----:B------:R-:W-:Y:S02]  /*0d90*/  FFMA.FTZ R31, R88, R104, R31 ;  /* 0x00000068581f7223 */ /* 0x000fe4000001001f */
[----:B------:R-:W-:Y:S02]  /*0da0*/  FADD.FTZ R51, R51, R104 ;  /* 0x0000006833337221 */ /* 0x000fe40000010000 */
[----:B------:R-:W-:Y:S02]  /*0db0*/  FMUL.FTZ R104, R4, R105 ;  /* 0x0000006904687220 */ /* 0x000fe40000410000 */
[----:B------:R-:W-:-:S02]  /*0dc0*/  FADD.FTZ R107, R2, R103 ;  /* 0x00000067026b7221 */ /* 0x000fc40000010000 */
[----:B------:R-:W-:Y:S01]  /*0dd0*/  FFMA.FTZ R69, R88, R103, R69 ;  /* 0x0000006758457223 */ /* 0x000fe20000010045 */
[--C-:B------:R-:W-:Y:S01]  /*0de0*/  PRMT R71, RZ, 0x5410, R91.reuse ;  /* 0x00005410ff477816 */ /* 0x100fe2000000005b */
[C---:B------:R-:W-:Y:S01]  /*0df0*/  FMUL.FTZ R90, R74.reuse, R119 ;  /* 0x000000774a5a7220 */ /* 0x040fe20000410000 */
[----:B------:R-:W-:Y:S01]  /*0e00*/  PRMT R68, RZ, 0x7610, R91 ;  /* 0x00007610ff447816 */ /* 0x000fe2000000005b */
[----:B------:R-:W-:Y:S02]  /*0e10*/  FMUL.FTZ R91, R74, R121 ;  /* 0x000000794a5b7220 */ /* 0x000fe40000410000 */
[----:B------:R-:W-:Y:S02]  /*0e20*/  FFMA.FTZ R32, R89, R105, R32 ;  /* 0x0000006959207223 */ /* 0x000fe40000010020 */
[----:B------:R-:W-:Y:S02]  /*0e30*/  FADD.FTZ R44, R44, R105 ;  /* 0x000000692c2c7221 */ /* 0x000fe40000010000 */
[----:B------:R-:W-:-:S02]  /*0e40*/  FMUL.FTZ R105, R5, R106 ;  /* 0x0000006a05697220 */ /* 0x000fc40000410000 */
[----:B------:R-:W-:Y:S02]  /*0e50*/  FADD.FTZ R2, R107, R104 ;  /* 0x000000686b027221 */ /* 0x000fe40000010000 */
[----:B------:R-:W-:Y:S02]  /*0e60*/  FFMA.FTZ R69, R89, R104, R69 ;  /* 0x0000006859457223 */ /* 0x000fe40000010045 */
[----:B------:R-:W-:Y:S02]  /*0e70*/  FFMA.FTZ R33, R90, R106, R33 ;  /* 0x0000006a5a217223 */ /* 0x000fe40000010021 */
[----:B------:R-:W-:Y:S02]  /*0e80*/  FADD.FTZ R45, R45, R106 ;  /* 0x0000006a2d2d7221 */ /* 0x000fe40000010000 */
[----:B------:R-:W-:Y:S02]  /*0e90*/  FFMA.FTZ R34, R91, R71, R34 ;  /* 0x000000475b227223 */ /* 0x000fe40000010022 */
[----:B------:R-:W-:-:S02]  /*0ea0*/  FADD.FTZ R46, R46, R71 ;  /* 0x000000472e2e7221 */ /* 0x000fc40000010000 */
[----:B------:R-:W-:Y:S02]  /*0eb0*/  FMUL.FTZ R106, R6, R71 ;  /* 0x00000047066a7220 */ /* 0x000fe40000410000 */
[----:B------:R-:W-:Y:S02]  /*0ec0*/  FADD.FTZ R71, R2, R105 ;  /* 0x0000006902477221 */ /* 0x000fe40000010000 */
[----:B------:R-:W-:Y:S02]  /*0ed0*/  FFMA.FTZ R69, R90, R105, R69 ;  /* 0x000000695a457223 */ /* 0x000fe40000010045 */
[----:B------:R-:W-:Y:S02]  /*0ee0*/  FMUL.FTZ R108, R74, R3 ;  /* 0x000000034a6c7220 */ /* 0x000fe40000410000 */
[----:B------:R-:W-:Y:S02]  /*0ef0*/  FMUL.FTZ R107, R7, R68 ;  /* 0x00000044076b7220 */ /* 0x000fe40000410000 */
[----:B------:R-:W-:-:S02]  /*0f00*/  FADD.FTZ R2, R71, R106 ;  /* 0x0000006a47027221 */ /* 0x000fc40000010000 */
[----:B------:R-:W-:Y:S02]  /*0f10*/  FFMA.FTZ R69, R91, R106, R69 ;  /* 0x0000006a5b457223 */ /* 0x000fe40000010045 */
[----:B------:R-:W-:Y:S02]  /*0f20*/  FFMA.FTZ R35, R108, R68, R35 ;  /* 0x000000446c237223 */ /* 0x000fe40000010023 */
[----:B------:R-:W-:Y:S02]  /*0f30*/  FADD.FTZ R47, R47, R68 ;  /* 0x000000442f2f7221 */ /* 0x000fe40000010000 */
[----:B------:R-:W-:Y:S02]  /*0f40*/  FADD.FTZ R71, R2, R107 ;  /* 0x0000006b02477221 */ /* 0x000fe40000010000 */
[----:B------:R-:W-:Y:S02]  /*0f50*/  FFMA.FTZ R109, R108, R107, R69 ;  /* 0x0000006b6c6d7223 */ /* 0x000fe40000010045 */
.L_x_1668:
[----:B------:R-:W-:Y:S05]  /*0f60*/  BSYNC B1 ;  /* 0x0000000000017941 */ /* 0x000fea0003800000 */
.L_x_1666:
[----:B------:R-:W-:Y:S05]  /*0f70*/  BRA.DIV ~URZ, `(.L_x_1669) ;  /* 0x00001b227f007947 */ /* 0x000fea000b800000 */
[----:B0-----:R0:W2:Y:S02]  /*0f80*/  SHFL.BFLY PT, R68, R71, 0x1, 0x1f ;  /* 0x0c201f0047447f89 */ /* 0x0010a400000e0000 */
.L_x_1720:
[----:B------:R-:W-:Y:S05]  /*0f90*/  BRA.DIV ~URZ, `(.L_x_1670) ;  /* 0x00001b827f007947 */ /* 0x000fea000b800000 */
[----:B------:R-:W3:Y:S01]  /*0fa0*/  SHFL.BFLY PT, R2, R109, 0x1, 0x1f ;  /* 0x0c201f006d027f89 */ /* 0x000ee200000e0000 */
[----:B--2---:R-:W-:-:S05]  /*0fb0*/  FADD.FTZ R112, R68, R71 ;  /* 0x0000004744707221 */ /* 0x004fca0000010000 */
[----:B------:R-:W2:Y:S01]  /*0fc0*/  SHFL.BFLY PT, R3, R112, 0x2, 0x1f ;  /* 0x0c401f0070037f89 */ /* 0x000ea200000e0000 */
[----:B---3--:R-:W-:-:S05]  /*0fd0*/  FADD.FTZ R2, R2, R109 ;  /* 0x0000006d02027221 */ /* 0x008fca0000010000 */
[----:B------:R-:W3:Y:S01]  /*0fe0*/  SHFL.BFLY PT, R69, R2, 0x2, 0x1f ;  /* 0x0c401f0002457f89 */ /* 0x000ee200000e0000 */
[----:B--2---:R-:W-:-:S05]  /*0ff0*/  FADD.FTZ R3, R3, R112 ;  /* 0x0000007003037221 */ /* 0x004fca0000010000 */
[----:B------:R-:W2:Y:S01]  /*1000*/  SHFL.BFLY PT, R68, R3, 0x4, 0x1f ;  /* 0x0c801f0003447f89 */ /* 0x000ea200000e0000 */
[----:B---3--:R-:W-:-:S05]  /*1010*/  FADD.FTZ R69, R2, R69 ;  /* 0x0000004502457221 */ /* 0x008fca0000010000 */
[----:B------:R-:W3:Y:S01]  /*1020*/  SHFL.BFLY PT, R110, R69, 0x4, 0x1f ;  /* 0x0c801f00456e7f89 */ /* 0x000ee200000e0000 */
[----:B--2---:R-:W-:-:S05]  /*1030*/  FADD.FTZ R68, R3, R68 ;  /* 0x0000004403447221 */ /* 0x004fca0000010000 */
[----:B0-----:R-:W0:Y:S01]  /*1040*/  SHFL.BFLY PT, R71, R68, 0x8, 0x1f ;  /* 0x0d001f0044477f89 */ /* 0x001e2200000e0000 */
[----:B---3--:R-:W-:-:S05]  /*1050*/  FADD.FTZ R110, R69, R110 ;  /* 0x0000006e456e7221 */ /* 0x008fca0000010000 */
[----:B------:R-:W2:Y:S01]  /*1060*/  SHFL.BFLY PT, R109, R110, 0x8, 0x1f ;  /* 0x0d001f006e6d7f89 */ /* 0x000ea200000e0000 */
[----:B0-----:R-:W-:-:S05]  /*1070*/  FADD.FTZ R71, R68, R71 ;  /* 0x0000004744477221 */ /* 0x001fca0000010000 */
[----:B------:R0:W3:Y:S01]  /*1080*/  SHFL.BFLY PT, R112, R71, 0x10, 0x1f ;  /* 0x0e001f0047707f89 */ /* 0x0000e200000e0000 */
[----:B--2---:R-:W-:-:S05]  /*1090*/  FADD.FTZ R109, R110, R109 ;  /* 0x0000006d6e6d7221 */ /* 0x004fca0000010000 */
[----:B------:R0:W2:Y:S02]  /*10a0*/  SHFL.BFLY PT, R2, R109, 0x10, 0x1f ;  /* 0x0e001f006d027f89 */ /* 0x0000a400000e0000 */
.L_x_1721:
[----:B-----5:R-:W-:Y:S01]  /*10b0*/  ISETP.GE.AND P2, PT, R70, 0x1, PT ;  /* 0x000000014600780c */ /* 0x020fe20003f46270 */
[----:B---3--:R-:W-:Y:S01]  /*10c0*/  FADD.FTZ R112, R112, R71 ;  /* 0x0000004770707221 */ /* 0x008fe20000010000 */
[----:B-1----:R-:W-:Y:S01]  /*10d0*/  ISETP.NE.AND P0, PT, R73, RZ, PT ;  /* 0x000000ff4900720c */ /* 0x002fe20003f05270 */
[----:B--2---:R-:W-:Y:S01]  /*10e0*/  FADD.FTZ R2, R2, R109 ;  /* 0x0000006d02027221 */ /* 0x004fe20000010000 */
[----:B------:R-:W-:Y:S01]  /*10f0*/  BSSY B1, `(.L_x_1671) ;  /* 0x000001d000017945 */ /* 0x000fe20003800000 */
[----:B------:R-:W-:Y:S02]  /*1100*/  FMUL.FTZ R110, R112, c[0x0][0x1e0] ;  /* 0x00007800706e7a20 */ /* 0x000fe40000410000 */
[----:B0-----:R-:W-:-:S03]  /*1110*/  FMUL.FTZ R71, R2, c[0x0][0x1e0] ;  /* 0x0000780002477a20 */ /* 0x001fc60000410000 */
[----:B------:R-:W-:-:S03]  /*1120*/  FSEL R110, R110, RZ, !P0 ;  /* 0x000000ff6e6e7208 */ /* 0x000fc60004000000 */
[----:B------:R-:W-:Y:S02]  /*1130*/  @P2 IADD3 R70, R70, -0x1, RZ ;  /* 0xffffffff46462810 */ /* 0x000fe40007ffe0ff */
[----:B------:R-:W-:-:S03]  /*1140*/  @P2 LOP3.LUT R68, R0, 0x1f, RZ, 0xc0, !PT ;  /* 0x0000001f00442812 */ /* 0x000fc600078ec0ff */
[----:B------:R-:W-:-:S05]  /*1150*/  @P2 IMAD R70, R70, c[0x0][0x168], RZ ;  /* 0x00005a0046462a24 */ /* 0x000fca00078e02ff */
[----:B------:R-:W-:-:S04]  /*1160*/  @P2 SHF.R.S32.HI R3, RZ, 0x1f, R70 ;  /* 0x0000001fff032819 */ /* 0x000fc80000011446 */
[----:B------:R-:W-:Y:S01]  /*1170*/  @P2 LEA.HI R3, R3, R70, RZ, 0x3 ;  /* 0x0000004603032211 */ /* 0x000fe200078f18ff */
[----:B------:R-:W-:-:S06]  /*1180*/  HFMA2.MMA R70, -RZ, RZ, 0, 0 ;  /* 0x00000000ff467435 */ /* 0x000fcc00000001ff */
        /* <DEDUP_REMOVED lines=10> */
.L_x_1672:
        /* <DEDUP_REMOVED lines=9> */
.L_x_1673:
[----:B------:R-:W-:Y:S05]  /*12c0*/  BSYNC B1 ;  /* 0x0000000000017941 */ /* 0x000fea0003800000 */
.L_x_1671:
        /* <DEDUP_REMOVED lines=13> */
.L_x_1675:
[----:B------:R-:W-:-:S04]  /*13a0*/  FFMA.FTZ R2, R78, R71, R110 ;  /* 0x000000474e027223 */ /* 0x000fc8000001006e */
[----:B------:R-:W-:Y:S01]  /*13b0*/  FADD.FTZ R3, R93, -R2 ;  /* 0x800000025d037221 */ /* 0x000fe20000010000 */
[----:B------:R-:W-:-:S03]  /*13c0*/  @P3 PRMT R2, RZ, 0x7610, R52 ;  /* 0x00007610ff023816 */ /* 0x000fc60000000034 */
[----:B------:R-:W-:-:S04]  /*13d0*/  FMUL.FTZ R3, R74, R3 ;  /* 0x000000034a037220 */ /* 0x000fc80000410000 */
[----:B------:R-:W-:Y:S02]  /*13e0*/  @P3 FADD.FTZ R3, R3, R2 ;  /* 0x0000000203033221 */ /* 0x000fe40000010000 */
.L_x_1676:
[----:B------:R-:W-:Y:S05]  /*13f0*/  BSYNC B1 ;  /* 0x0000000000017941 */ /* 0x000fea0003800000 */
.L_x_1674:
        /* <DEDUP_REMOVED lines=11> */
.L_x_1678:
[----:B------:R-:W-:Y:S01]  /*14b0*/  FFMA.FTZ R3, R79, R71, R110 ;  /* 0x000000474f037223 */ /* 0x000fe2000001006e */
[----:B------:R-:W-:-:S03]  /*14c0*/  @P3 PRMT R2, RZ, 0x5410, R53 ;  /* 0x00005410ff023816 */ /* 0x000fc60000000035 */
[----:B------:R-:W-:-:S04]  /*14d0*/  FADD.FTZ R3, R94, -R3 ;  /* 0x800000035e037221 */ /* 0x000fc80000010000 */
[----:B------:R-:W-:-:S04]  /*14e0*/  FMUL.FTZ R3, R74, R3 ;  /* 0x000000034a037220 */ /* 0x000fc80000410000 */
[----:B------:R-:W-:Y:S02]  /*14f0*/  @P3 FADD.FTZ R3, R3, R2 ;  /* 0x0000000203033221 */ /* 0x000fe40000010000 */
.L_x_1679:
[----:B------:R-:W-:Y:S05]  /*1500*/  BSYNC B1 ;  /* 0x0000000000017941 */ /* 0x000fea0003800000 */
.L_x_1677:
        /* <DEDUP_REMOVED lines=11> */
.L_x_1681:
[----:B------:R-:W-:-:S04]  /*15c0*/  FFMA.FTZ R2, R80, R71, R110 ;  /* 0x0000004750027223 */ /* 0x000fc8000001006e */
[----:B------:R-:W-:Y:S01]  /*15d0*/  FADD.FTZ R3, R95, -R2 ;  /* 0x800000025f037221 */ /* 0x000fe20000010000 */
[----:B------:R-:W-:-:S03]  /*15e0*/  @P3 PRMT R2, RZ, 0x7610, R53 ;  /* 0x00007610ff023816 */ /* 0x000fc60000000035 */
[----:B------:R-:W-:-:S04]  /*15f0*/  FMUL.FTZ R3, R74, R3 ;  /* 0x000000034a037220 */ /* 0x000fc80000410000 */
[----:B------:R-:W-:Y:S02]  /*1600*/  @P3 FADD.FTZ R3, R3, R2 ;  /* 0x0000000203033221 */ /* 0x000fe40000010000 */
.L_x_1682:
[----:B------:R-:W-:Y:S05]  /*1610*/  BSYNC B1 ;  /* 0x0000000000017941 */ /* 0x000fea0003800000 */
.L_x_1680:
        /* <DEDUP_REMOVED lines=11> */
.L_x_1684:
[----:B------:R-:W-:Y:S01]  /*16d0*/  FFMA.FTZ R3, R81, R71, R110 ;  /* 0x0000004751037223 */ /* 0x000fe2000001006e */
[----:B------:R-:W-:-:S03]  /*16e0*/  @P3 PRMT R2, RZ, 0x5410, R54 ;  /* 0x00005410ff023816 */ /* 0x000fc60000000036 */
[----:B------:R-:W-:-:S04]  /*16f0*/  FADD.FTZ R3, R96, -R3 ;  /* 0x8000000360037221 */ /* 0x000fc80000010000 */
[----:B------:R-:W-:-:S04]  /*1700*/  FMUL.FTZ R3, R74, R3 ;  /* 0x000000034a037220 */ /* 0x000fc80000410000 */
[----:B------:R-:W-:Y:S02]  /*1710*/  @P3 FADD.FTZ R3, R3, R2 ;  /* 0x0000000203033221 */ /* 0x000fe40000010000 */
.L_x_1685:
[----:B------:R-:W-:Y:S05]  /*1720*/  BSYNC B1 ;  /* 0x0000000000017941 */ /* 0x000fea0003800000 */
.L_x_1683:
        /* <DEDUP_REMOVED lines=11> */
.L_x_1687:
[----:B------:R-:W-:-:S04]  /*17e0*/  FFMA.FTZ R2, R82, R71, R110 ;  /* 0x0000004752027223 */ /* 0x000fc8000001006e */
[----:B------:R-:W-:Y:S01]  /*17f0*/  FADD.FTZ R3, R97, -R2 ;  /* 0x8000000261037221 */ /* 0x000fe20000010000 */
[----:B------:R-:W-:-:S03]  /*1800*/  @P3 PRMT R2, RZ, 0x7610, R54 ;  /* 0x00007610ff023816 */ /* 0x000fc60000000036 */
[----:B------:R-:W-:-:S04]  /*1810*/  FMUL.FTZ R3, R74, R3 ;  /* 0x000000034a037220 */ /* 0x000fc80000410000 */
[----:B------:R-:W-:Y:S02]  /*1820*/  @P3 FADD.FTZ R3, R3, R2 ;  /* 0x0000000203033221 */ /* 0x000fe40000010000 */
.L_x_1688:
[----:B------:R-:W-:Y:S05]  /*1830*/  BSYNC B1 ;  /* 0x0000000000017941 */ /* 0x000fea0003800000 */
.L_x_1686:
        /* <DEDUP_REMOVED lines=11> */
.L_x_1690:
[----:B------:R-:W-:Y:S01]  /*18f0*/  FFMA.FTZ R3, R83, R71, R110 ;  /* 0x0000004753037223 */ /* 0x000fe2000001006e */
[----:B------:R-:W-:-:S03]  /*1900*/  @P3 PRMT R2, RZ, 0x5410, R55 ;  /* 0x00005410ff023816 */ /* 0x000fc60000000037 */
[----:B------:R-:W-:-:S04]  /*1910*/  FADD.FTZ R3, R98, -R3 ;  /* 0x8000000362037221 */ /* 0x000fc80000010000 */
[----:B------:R-:W-:-:S04]  /*1920*/  FMUL.FTZ R3, R74, R3 ;  /* 0x000000034a037220 */ /* 0x000fc80000410000 */
[----:B------:R-:W-:Y:S02]  /*1930*/  @P3 FADD.FTZ R3, R3, R2 ;  /* 0x0000000203033221 */ /* 0x000fe40000010000 */
.L_x_1691:
[----:B------:R-:W-:Y:S05]  /*1940*/  BSYNC B1 ;  /* 0x0000000000017941 */ /* 0x000fea0003800000 */
.L_x_1689:
        /* <DEDUP_REMOVED lines=11> */
.L_x_1693:
[----:B------:R-:W-:-:S04]  /*1a00*/  FFMA.FTZ R2, R84, R71, R110 ;  /* 0x0000004754027223 */ /* 0x000fc8000001006e */
[----:B------:R-:W-:Y:S01]  /*1a10*/  FADD.FTZ R3, R99, -R2 ;  /* 0x8000000263037221 */ /* 0x000fe20000010000 */
[----:B------:R-:W-:-:S03]  /*1a20*/  @P3 PRMT R2, RZ, 0x7610, R55 ;  /* 0x00007610ff023816 */ /* 0x000fc60000000037 */
[----:B------:R-:W-:-:S04]  /*1a30*/  FMUL.FTZ R3, R74, R3 ;  /* 0x000000034a037220 */ /* 0x000fc80000410000 */
[----:B------:R-:W-:Y:S02]  /*1a40*/  @P3 FADD.FTZ R3, R3, R2 ;  /* 0x0000000203033221 */ /* 0x000fe40000010000 */
.L_x_1694:
[----:B------:R-:W-:Y:S05]  /*1a50*/  BSYNC B1 ;  /* 0x0000000000017941 */ /* 0x000fea0003800000 */
.L_x_1692:
[----:B------:R-:W-:Y:S01]  /*1a60*/  @P0 MOV R69, 0x10 ;  /* 0x0000001000450802 */ /* 0x000fe20000000f00 */
        /* <DEDUP_REMOVED lines=14> */
[----:B------:R-:W-:Y:S01]  /*1b50*/  PRMT R3, RZ, 0x5410, R56 ;  /* 0x00005410ff037816 */ /* 0x000fe20000000038 */
[----:B------:R-:W-:Y:S05]  /*1b60*/  BRA `(.L_x_1697) ;  /* 0x0000005000007947 */ /* 0x000fea0003800000 */
.L_x_1696:
[----:B0-----:R-:W-:Y:S01]  /*1b70*/  FFMA.FTZ R3, R85, R71, R110 ;  /* 0x0000004755037223 */ /* 0x001fe2000001006e */
[----:B------:R-:W-:-:S03]  /*1b80*/  @P3 PRMT R2, RZ, 0x5410, R56 ;  /* 0x00005410ff023816 */ /* 0x000fc60000000038 */
[----:B------:R-:W-:-:S04]  /*1b90*/  FADD.FTZ R3, R100, -R3 ;  /* 0x8000000364037221 */ /* 0x000fc80000010000 */
[----:B------:R-:W-:-:S04]  /*1ba0*/  FMUL.FTZ R3, R74, R3 ;  /* 0x000000034a037220 */ /* 0x000fc80000410000 */
[----:B------:R-:W-:Y:S02]  /*1bb0*/  @P3 FADD.FTZ R3, R3, R2 ;  /* 0x0000000203033221 */ /* 0x000fe40000010000 */
.L_x_1697:
[----:B------:R-:W-:Y:S05]  /*1bc0*/  BSYNC B1 ;  /* 0x0000000000017941 */ /* 0x000fea0003800000 */
.L_x_1695:
        /* <DEDUP_REMOVED lines=11> */
.L_x_1699:
[----:B------:R-:W-:-:S04]  /*1c80*/  FFMA.FTZ R2, R86, R71, R110 ;  /* 0x0000004756027223 */ /* 0x000fc8000001006e */
[----:B------:R-:W-:Y:S01]  /*1c90*/  FADD.FTZ R3, R101, -R2 ;  /* 0x8000000265037221 */ /* 0x000fe20000010000 */
[----:B------:R-:W-:-:S03]  /*1ca0*/  @P3 PRMT R2, RZ, 0x7610, R56 ;  /* 0x00007610ff023816 */ /* 0x000fc60000000038 */
[----:B------:R-:W-:-:S04]  /*1cb0*/  FMUL.FTZ R3, R74, R3 ;  /* 0x000000034a037220 */ /* 0x000fc80000410000 */
[----:B------:R-:W-:Y:S02]  /*1cc0*/  @P3 FADD.FTZ R3, R3, R2 ;  /* 0x0000000203033221 */ /* 0x000fe40000010000 */
.L_x_1700:
[----:B------:R-:W-:Y:S05]  /*1cd0*/  BSYNC B1 ;  /* 0x0000000000017941 */ /* 0x000fea0003800000 */
.L_x_1698:
        /* <DEDUP_REMOVED lines=11> */
.L_x_1702:
[----:B------:R-:W-:Y:S01]  /*1d90*/  FFMA.FTZ R3, R87, R71, R110 ;  /* 0x0000004757037223 */ /* 0x000fe2000001006e */
[----:B------:R-:W-:-:S03]  /*1da0*/  @P3 PRMT R2, RZ, 0x5410, R57 ;  /* 0x00005410ff023816 */ /* 0x000fc60000000039 */
[----:B------:R-:W-:-:S04]  /*1db0*/  FADD.FTZ R3, R102, -R3 ;  /* 0x8000000366037221 */ /* 0x000fc80000010000 */
[----:B------:R-:W-:-:S04]  /*1dc0*/  FMUL.FTZ R3, R74, R3 ;  /* 0x000000034a037220 */ /* 0x000fc80000410000 */
[----:B------:R-:W-:Y:S02]  /*1dd0*/  @P3 FADD.FTZ R3, R3, R2 ;  /* 0x0000000203033221 */ /* 0x000fe40000010000 */
.L_x_1703:
[----:B------:R-:W-:Y:S05]  /*1de0*/  BSYNC B1 ;  /* 0x0000000000017941 */ /* 0x000fea0003800000 */
.L_x_1701:
        /* <DEDUP_REMOVED lines=11> */
.L_x_1705:
[----:B------:R-:W-:-:S04]  /*1ea0*/  FFMA.FTZ R2, R88, R71, R110 ;  /* 0x0000004758027223 */ /* 0x000fc8000001006e */
[----:B------:R-:W-:Y:S01]  /*1eb0*/  FADD.FTZ R3, R103, -R2 ;  /* 0x8000000267037221 */ /* 0x000fe20000010000 */
[----:B------:R-:W-:-:S03]  /*1ec0*/  @P3 PRMT R2, RZ, 0x7610, R57 ;  /* 0x00007610ff023816 */ /* 0x000fc60000000039 */
[----:B------:R-:W-:-:S04]  /*1ed0*/  FMUL.FTZ R3, R74, R3 ;  /* 0x000000034a037220 */ /* 0x000fc80000410000 */
[----:B------:R-:W-:Y:S02]  /*1ee0*/  @P3 FADD.FTZ R3, R3, R2 ;  /* 0x0000000203033221 */ /* 0x000fe40000010000 */
.L_x_1706:
[----:B------:R-:W-:Y:S05]  /*1ef0*/  BSYNC B1 ;  /* 0x0000000000017941 */ /* 0x000fea0003800000 */
.L_x_1704:
        /* <DEDUP_REMOVED lines=11> */
.L_x_1708:
[----:B------:R-:W-:Y:S01]  /*1fb0*/  FFMA.FTZ R3, R89, R71, R110 ;  /* 0x0000004759037223 */ /* 0x000fe2000001006e */
[----:B------:R-:W-:-:S03]  /*1fc0*/  @P3 PRMT R2, RZ, 0x5410, R58 ;  /* 0x00005410ff023816 */ /* 0x000fc6000000003a */
[----:B------:R-:W-:-:S04]  /*1fd0*/  FADD.FTZ R3, R104, -R3 ;  /* 0x8000000368037221 */ /* 0x000fc80000010000 */
[----:B------:R-:W-:-:S04]  /*1fe0*/  FMUL.FTZ R3, R74, R3 ;  /* 0x000000034a037220 */ /* 0x000fc80000410000 */
[----:B------:R-:W-:Y:S02]  /*1ff0*/  @P3 FADD.FTZ R3, R3, R2 ;  /* 0x0000000203033221 */ /* 0x000fe40000010000 */
.L_x_1709:
[----:B------:R-:W-:Y:S05]  /*2000*/  BSYNC B1 ;  /* 0x0000000000017941 */ /* 0x000fea0003800000 */
.L_x_1707:
        /* <DEDUP_REMOVED lines=11> */
.L_x_1711:
[----:B------:R-:W-:-:S04]  /*20c0*/  FFMA.FTZ R2, R90, R71, R110 ;  /* 0x000000475a027223 */ /* 0x000fc8000001006e */
[----:B------:R-:W-:Y:S01]  /*20d0*/  FADD.FTZ R3, R105, -R2 ;  /* 0x8000000269037221 */ /* 0x000fe20000010000 */
[----:B------:R-:W-:-:S03]  /*20e0*/  @P3 PRMT R2, RZ, 0x7610, R58 ;  /* 0x00007610ff023816 */ /* 0x000fc6000000003a */
[----:B------:R-:W-:-:S04]  /*20f0*/  FMUL.FTZ R3, R74, R3 ;  /* 0x000000034a037220 */ /* 0x000fc80000410000 */
[----:B------:R-:W-:Y:S02]  /*2100*/  @P3 FADD.FTZ R3, R3, R2 ;  /* 0x0000000203033221 */ /* 0x000fe40000010000 */
.L_x_1712:
[----:B------:R-:W-:Y:S05]  /*2110*/  BSYNC B1 ;  /* 0x0000000000017941 */ /* 0x000fea0003800000 */
.L_x_1710:
        /* <DEDUP_REMOVED lines=11> */
.L_x_1714:
[----:B------:R-:W-:Y:S01]  /*21d0*/  FFMA.FTZ R3, R91, R71, R110 ;  /* 0x000000475b037223 */ /* 0x000fe2000001006e */
[----:B------:R-:W-:-:S03]  /*21e0*/  @P3 PRMT R2, RZ, 0x5410, R59 ;  /* 0x00005410ff023816 */ /* 0x000fc6000000003b */
[----:B------:R-:W-:-:S04]  /*21f0*/  FADD.FTZ R3, R106, -R3 ;  /* 0x800000036a037221 */ /* 0x000fc80000010000 */
[----:B------:R-:W-:-:S04]  /*2200*/  FMUL.FTZ R3, R74, R3 ;  /* 0x000000034a037220 */ /* 0x000fc80000410000 */
[----:B------:R-:W-:Y:S02]  /*2210*/  @P3 FADD.FTZ R3, R3, R2 ;  /* 0x0000000203033221 */ /* 0x000fe40000010000 */
.L_x_1715:
[----:B------:R-:W-:Y:S05]  /*2220*/  BSYNC B1 ;  /* 0x0000000000017941 */ /* 0x000fea0003800000 */
.L_x_1713:
        /* <DEDUP_REMOVED lines=11> */
.L_x_1717:
[----:B------:R-:W-:Y:S01]  /*22e0*/  FFMA.FTZ R110, R108, R71, R110 ;  /* 0x000000476c6e7223 */ /* 0x000fe2000001006e */
[----:B------:R-:W-:-:S03]  /*22f0*/  @P3 PRMT R2, RZ, 0x7610, R59 ;  /* 0x00007610ff023816 */ /* 0x000fc6000000003b */
[----:B------:R-:W-:-:S04]  /*2300*/  FADD.FTZ R3, R107, -R110 ;  /* 0x8000006e6b037221 */ /* 0x000fc80000010000 */
[----:B------:R-:W-:-:S04]  /*2310*/  FMUL.FTZ R3, R74, R3 ;  /* 0x000000034a037220 */ /* 0x000fc80000410000 */
[----:B------:R-:W-:Y:S02]  /*2320*/  @P3 FADD.FTZ R3, R3, R2 ;  /* 0x0000000203033221 */ /* 0x000fe40000010000 */
.L_x_1718:
[----:B------:R-:W-:Y:S05]  /*2330*/  BSYNC B1 ;  /* 0x0000000000017941 */ /* 0x000fea0003800000 */
.L_x_1716:
[----:B------:R-:W-:Y:S01]  /*2340*/  @P2 FMUL.FTZ R68, R3, c[0x0][0x1ec] ;  /* 0x00007b0003442a20 */ /* 0x000fe20000410000 */
[----:B------:R-:W-:Y:S02]  /*2350*/  @P2 IADD3 R69, R70, 0x20, RZ ;  /* 0x0000002046452810 */ /* 0x000fe40007ffe0ff */
        /* <DEDUP_REMOVED lines=8> */
[----:B------:R-:W-:Y:S01]  /*23e0*/  MOV R71, c[0x0][0x160] ;  /* 0x0000580000477a02 */ /* 0x000fe20000000f00 */
[----:B------:R0:W-:Y:S03]  /*23f0*/  @P0 STG.E.128 [R2.64], R60 ;  /* 0x0000003c02000986 */ /* 0x0001e6000c101d04 */
[----:B------:R-:W-:Y:S01]  /*2400*/  LEA R72, R71, R72, 0x2 ;  /* 0x0000004847487211 */ /* 0x000fe200078e10ff */
[----:B------:R0:W-:Y:S03]  /*2410*/  @P2 STG.E.128 [R68.64], R64 ;  /* 0x0000004044002986 */ /* 0x0001e6000c101d04 */
[----:B------:R-:W-:-:S13]  /*2420*/  ISETP.GE.AND P0, PT, R72, c[0x0][0x164], PT ;  /* 0x0000590048007a0c */ /* 0x000fda0003f06270 */
[----:B0-----:R-:W-:Y:S01]  /*2430*/  @P0 CALL.REL.NOINC `(.L_x_1665) ;  /* 0x0000001000000944 */ /* 0x001fe20003c00000 */
[----:B------:R-:W-:Y:S05]  /*2440*/  BRA `(.L_x_1719) ;  /* 0xffffdee000007947 */ /* 0x000fea000383ffff */
.L_x_1665:
[----:B------:R-:W-:Y:S05]  /*2450*/  BSYNC B0 ;  /* 0x0000000000007941 */ /* 0x000fea0003800000 */
.L_x_1663:
        /* <DEDUP_REMOVED lines=45> */
[----:B------:R-:W-:Y:S01]  /*2730*/  STS.128 [R2+0x400], R28 ;  /* 0x0004001c02007388 */ /* 0x000fe20000000c00 */
[----:B----4-:R-:W-:-:S03]  /*2740*/  FADD.FTZ R9, R5, R18 ;  /* 0x0000001205097221 */ /* 0x010fc60000010000 */
[----:B------:R1:W-:Y:S01]  /*2750*/  STS.128 [R2+0x410], R32 ;  /* 0x0004102002007388 */ /* 0x0003e20000000c00 */
[----:B-----5:R-:W-:-:S03]  /*2760*/  FADD.FTZ R17, R6, R17 ;  /* 0x0000001106117221 */ /* 0x020fc60000010000 */
[----:B------:R-:W-:Y:S01]  /*2770*/  BAR.SYNC.DEFER_BLOCKING 0x0 ;  /* 0x0000000000007b1d */ /* 0x000fe20000010000 */
[----:B0-----:R-:W-:-:S05]  /*2780*/  IMAD R27, R52, c[0x0][0x168], RZ ;  /* 0x00005a00341b7a24 */ /* 0x001fca00078e02ff */
[----:B-1----:R-:W-:-:S04]  /*2790*/  IADD3 R2, P0, R27, R0, RZ ;  /* 0x000000001b027210 */ /* 0x002fc80007f1e0ff */
[----:B------:R-:W-:Y:S02]  /*27a0*/  IADD3.X R3, RZ, RZ, RZ, P0, !PT ;  /* 0x000000ffff037210 */ /* 0x000fe400007fe4ff */
[----:B------:R-:W-:Y:S01]  /*27b0*/  SHF.L.U32 R4, R2, 0x2, RZ ;  /* 0x0000000202047819 */ /* 0x000fe200000006ff */
        /* <DEDUP_REMOVED lines=23> */
[----:B----4-:R-:W-:Y:S01]  /*2930*/  SHF.L.U64.HI R0, R2, 0x2, R3 ;  /* 0x0000000202007819 */ /* 0x010fe20000010203 */
[----:B------:R-:W-:Y:S01]  /*2940*/  FADD.FTZ R19, R19, R22 ;  /* 0x0000001613137221 */ /* 0x000fe20000010000 */
[C---:B------:R-:W-:Y:S02]  /*2950*/  IADD3 R2, P0, R4.reuse, c[0x0][0x228], RZ ;  /* 0x00008a0004027a10 */ /* 0x040fe40007f1e0ff */
[----:B------:R-:W-:Y:S01]  /*2960*/  IADD3 R4, P1, R4, c[0x0][0x220], RZ ;  /* 0x0000880004047a10 */ /* 0x000fe20007f3e0ff */
[----:B------:R-:W-:Y:S01]  /*2970*/  FADD.FTZ R21, R38, R21 ;  /* 0x0000001526157221 */ /* 0x000fe20000010000 */
[----:B------:R-:W-:Y:S01]  /*2980*/  IADD3.X R3, R0, c[0x0][0x22c], RZ, P0, !PT ;  /* 0x00008b0000037a10 */ /* 0x000fe200007fe4ff */
[----:B------:R-:W-:Y:S01]  /*2990*/  FADD.FTZ R23, R36, R23 ;  /* 0x0000001724177221 */ /* 0x000fe20000010000 */
[----:B------:R-:W-:Y:S01]  /*29a0*/  IADD3.X R5, R0, c[0x0][0x224], RZ, P1, !PT ;  /* 0x0000890000057a10 */ /* 0x000fe20000ffe4ff */
        /* <DEDUP_REMOVED lines=15> */
.L_x_1669:
[----:B------:R-:W-:Y:S01]  /*2aa0*/  HFMA2.MMA R110, -RZ, RZ, 0, 5.9604644775390625e-08 ;  /* 0x00000001ff6e7435 */ /* 0x000fe200000001ff */
[----:B0-----:R-:W-:-:S02]  /*2ab0*/  MOV R69, R71 ;  /* 0x0000004700457202 */ /* 0x001fc40000000f00 */
[----:B------:R-:W-:Y:S02]  /*2ac0*/  MOV R111, 0x1f ;  /* 0x0000001f006f7802 */ /* 0x000fe40000000f00 */
[----:B------:R-:W-:Y:S02]  /*2ad0*/  MOV R114, 0xffffffff ;  /* 0xffffffff00727802 */ /* 0x000fe40000000f00 */
[----:B------:R-:W-:Y:S02]  /*2ae0*/  MOV R2, 0x2b00 ;  /* 0x00002b0000027802 */ /* 0x000fe40000000f00 */
[----:B-1---5:R-:W-:Y:S05]  /*2af0*/  CALL.REL.NOINC `($__internal_43_$__cuda_sm70_shflsync_bfly_p) ;  /* 0x0000046000007944 */ /* 0x022fea0003c00000 */
[----:B-1----:R-:W-:Y:S01]  /*2b00*/  IMAD.MOV.U32 R68, RZ, RZ, R110 ;  /* 0x000000ffff447224 */ /* 0x002fe200078e006e */
[----:B0-----:R-:W-:Y:S05]  /*2b10*/  BRA `(.L_x_1720) ;  /* 0xffffe47000007947 */ /* 0x001fea000383ffff */
.L_x_1670:
[----:B------:R-:W-:Y:S01]  /*2b20*/  HFMA2.MMA R110, -RZ, RZ, 0, 5.9604644775390625e-08 ;  /* 0x00000001ff6e7435 */ /* 0x000fe200000001ff */
[----:B------:R-:W-:Y:S02]  /*2b30*/  MOV R69, R109 ;  /* 0x0000006d00457202 */ /* 0x000fe40000000f00 */
[----:B------:R-:W-:Y:S02]  /*2b40*/  MOV R111, 0x1f ;  /* 0x0000001f006f7802 */ /* 0x000fe40000000f00 */
[----:B------:R-:W-:-:S02]  /*2b50*/  MOV R114, 0xffffffff ;  /* 0xffffffff00727802 */ /* 0x000fc40000000f00 */
[----:B------:R-:W-:Y:S02]  /*2b60*/  MOV R2, 0x2b80 ;  /* 0x00002b8000027802 */ /* 0x000fe40000000f00 */
[----:B012--5:R-:W-:Y:S05]  /*2b70*/  CALL.REL.NOINC `($__internal_43_$__cuda_sm70_shflsync_bfly_p) ;  /* 0x000003e000007944 */ /* 0x027fea0003c00000 */
[----:B------:R-:W-:Y:S01]  /*2b80*/  FADD.FTZ R71, R68, R71 ;  /* 0x0000004744477221 */ /* 0x000fe20000010000 */
[----:B0-----:R-:W-:Y:S01]  /*2b90*/  MOV R111, 0x1f ;  /* 0x0000001f006f7802 */ /* 0x001fe20000000f00 */
[----:B-1----:R-:W-:Y:S01]  /*2ba0*/  FADD.FTZ R109, R109, R110 ;  /* 0x0000006e6d6d7221 */ /* 0x002fe20000010000 */
[----:B------:R-:W-:Y:S01]  /*2bb0*/  HFMA2.MMA R110, -RZ, RZ, 0, 1.1920928955078125e-07 ;  /* 0x00000002ff6e7435 */ /* 0x000fe200000001ff */
[----:B------:R-:W-:Y:S02]  /*2bc0*/  MOV R114, 0xffffffff ;  /* 0xffffffff00727802 */ /* 0x000fe40000000f00 */
[----:B------:R-:W-:Y:S02]  /*2bd0*/  MOV R69, R71 ;  /* 0x0000004700457202 */ /* 0x000fe40000000f00 */
[----:B------:R-:W-:Y:S02]  /*2be0*/  MOV R2, 0x2c00 ;  /* 0x00002c0000027802 */ /* 0x000fe40000000f00 */
[----:B------:R-:W-:Y:S05]  /*2bf0*/  CALL.REL.NOINC `($__internal_43_$__cuda_sm70_shflsync_bfly_p) ;  /* 0x0000036000007944 */ /* 0x000fea0003c00000 */
[----:B-1----:R-:W-:Y:S01]  /*2c00*/  MOV R68, R110 ;  /* 0x0000006e00447202 */ /* 0x002fe20000000f00 */
[----:B------:R-:W-:Y:S01]  /*2c10*/  HFMA2.MMA R110, -RZ, RZ, 0, 1.1920928955078125e-07 ;  /* 0x00000002ff6e7435 */ /* 0x000fe200000001ff */
[----:B0-----:R-:W-:-:S02]  /*2c20*/  MOV R69, R109 ;  /* 0x0000006d00457202 */ /* 0x001fc40000000f00 */
[----:B------:R-:W-:Y:S02]  /*2c30*/  MOV R111, 0x1f ;  /* 0x0000001f006f7802 */ /* 0x000fe40000000f00 */
[----:B------:R-:W-:Y:S02]  /*2c40*/  MOV R114, 0xffffffff ;  /* 0xffffffff00727802 */ /* 0x000fe40000000f00 */
[----:B------:R-:W-:Y:S02]  /*2c50*/  MOV R2, 0x2c70 ;  /* 0x00002c7000027802 */ /* 0x000fe40000000f00 */
[----:B------:R-:W-:Y:S05]  /*2c60*/  CALL.REL.NOINC `($__internal_43_$__cuda_sm70_shflsync_bfly_p) ;  /* 0x000002f000007944 */ /* 0x000fea0003c00000 */
[----:B------:R-:W-:Y:S01]  /*2c70*/  FADD.FTZ R71, R68, R71 ;  /* 0x0000004744477221 */ /* 0x000fe20000010000 */
[----:B0-----:R-:W-:Y:S01]  /*2c80*/  MOV R111, 0x1f ;  /* 0x0000001f006f7802 */ /* 0x001fe20000000f00 */
[----:B-1----:R-:W-:Y:S01]  /*2c90*/  FADD.FTZ R109, R109, R110 ;  /* 0x0000006e6d6d7221 */ /* 0x002fe20000010000 */
[----:B------:R-:W-:Y:S01]  /*2ca0*/  HFMA2.MMA R110, -RZ, RZ, 0, 2.384185791015625e-07 ;  /* 0x00000004ff6e7435 */ /* 0x000fe200000001ff */
[----:B------:R-:W-:Y:S02]  /*2cb0*/  MOV R114, 0xffffffff ;  /* 0xffffffff00727802 */ /* 0x000fe40000000f00 */
[----:B------:R-:W-:-:S02]  /*2cc0*/  MOV R69, R71 ;  /* 0x0000004700457202 */ /* 0x000fc40000000f00 */
[----:B------:R-:W-:Y:S02]  /*2cd0*/  MOV R2, 0x2cf0 ;  /* 0x00002cf000027802 */ /* 0x000fe40000000f00 */
[----:B------:R-:W-:Y:S05]  /*2ce0*/  CALL.REL.NOINC `($__internal_43_$__cuda_sm70_shflsync_bfly_p) ;  /* 0x0000027000007944 */ /* 0x000fea0003c00000 */
[----:B-1----:R-:W-:Y:S01]  /*2cf0*/  MOV R68, R110 ;  /* 0x0000006e00447202 */ /* 0x002fe20000000f00 */
[----:B------:R-:W-:Y:S01]  /*2d00*/  HFMA2.MMA R110, -RZ, RZ, 0, 2.384185791015625e-07 ;  /* 0x00000004ff6e7435 */ /* 0x000fe200000001ff */
[----:B0-----:R-:W-:Y:S01]  /*2d10*/  MOV R69, R109 ;  /* 0x0000006d00457202 */ /* 0x001fe20000000f00 */
[----:B------:R-:W-:Y:S01]  /*2d20*/  IMAD.MOV.U32 R111, RZ, RZ, 0x1f ;  /* 0x0000001fff6f7424 */ /* 0x000fe200078e00ff */
[----:B------:R-:W-:Y:S02]  /*2d30*/  MOV R114, 0xffffffff ;  /* 0xffffffff00727802 */ /* 0x000fe40000000f00 */
[----:B------:R-:W-:Y:S02]  /*2d40*/  MOV R2, 0x2d60 ;  /* 0x00002d6000027802 */ /* 0x000fe40000000f00 */
[----:B------:R-:W-:Y:S05]  /*2d50*/  CALL.REL.NOINC `($__internal_43_$__cuda_sm70_shflsync_bfly_p) ;  /* 0x0000020000007944 */ /* 0x000fea0003c00000 */
[----:B------:R-:W-:Y:S01]  /*2d60*/  FADD.FTZ R71, R68, R71 ;  /* 0x0000004744477221 */ /* 0x000fe20000010000 */
[----:B0-----:R-:W-:Y:S01]  /*2d70*/  MOV R111, 0x1f ;  /* 0x0000001f006f7802 */ /* 0x001fe20000000f00 */
[----:B-1----:R-:W-:Y:S01]  /*2d80*/  FADD.FTZ R109, R109, R110 ;  /* 0x0000006e6d6d7221 */ /* 0x002fe20000010000 */
[----:B------:R-:W-:Y:S01]  /*2d90*/  HFMA2.MMA R110, -RZ, RZ, 0, 4.76837158203125e-07 ;  /* 0x00000008ff6e7435 */ /* 0x000fe200000001ff */
[----:B------:R-:W-:-:S02]  /*2da0*/  MOV R114, 0xffffffff ;  /* 0xffffffff00727802 */ /* 0x000fc40000000f00 */
[----:B------:R-:W-:Y:S02]  /*2db0*/  MOV R69, R71 ;  /* 0x0000004700457202 */ /* 0x000fe40000000f00 */
[----:B------:R-:W-:Y:S02]  /*2dc0*/  MOV R2, 0x2de0 ;  /* 0x00002de000027802 */ /* 0x000fe40000000f00 */
[----:B------:R-:W-:Y:S05]  /*2dd0*/  CALL.REL.NOINC `($__internal_43_$__cuda_sm70_shflsync_bfly_p) ;  /* 0x0000018000007944 */ /* 0x000fea0003c00000 */
[----:B-1----:R-:W-:Y:S01]  /*2de0*/  MOV R68, R110 ;  /* 0x0000006e00447202 */ /* 0x002fe20000000f00 */
[----:B------:R-:W-:Y:S01]  /*2df0*/  HFMA2.MMA R110, -RZ, RZ, 0, 4.76837158203125e-07 ;  /* 0x00000008ff6e7435 */ /* 0x000fe200000001ff */
[----:B0-----:R-:W-:Y:S02]  /*2e00*/  MOV R69, R109 ;  /* 0x0000006d00457202 */ /* 0x001fe40000000f00 */
[----:B------:R-:W-:Y:S02]  /*2e10*/  MOV R111, 0x1f ;  /* 0x0000001f006f7802 */ /* 0x000fe40000000f00 */
[----:B------:R-:W-:Y:S02]  /*2e20*/  MOV R114, 0xffffffff ;  /* 0xffffffff00727802 */ /* 0x000fe40000000f00 */
[----:B------:R-:W-:-:S02]  /*2e30*/  MOV R2, 0x2e50 ;  /* 0x00002e5000027802 */ /* 0x000fc40000000f00 */
[----:B------:R-:W-:Y:S05]  /*2e40*/  CALL.REL.NOINC `($__internal_43_$__cuda_sm70_shflsync_bfly_p) ;  /* 0x0000011000007944 */ /* 0x000fea0003c00000 */
[----:B------:R-:W-:Y:S01]  /*2e50*/  FADD.FTZ R71, R68, R71 ;  /* 0x0000004744477221 */ /* 0x000fe20000010000 */
[----:B0-----:R-:W-:Y:S01]  /*2e60*/  MOV R111, 0x1f ;  /* 0x0000001f006f7802 */ /* 0x001fe20000000f00 */
[----:B-1----:R-:W-:Y:S01]  /*2e70*/  FADD.FTZ R109, R109, R110 ;  /* 0x0000006e6d6d7221 */ /* 0x002fe20000010000 */
[----:B------:R-:W-:Y:S01]  /*2e80*/  HFMA2.MMA R110, -RZ, RZ, 0, 9.5367431640625e-07 ;  /* 0x00000010ff6e7435 */ /* 0x000fe200000001ff */
[----:B------:R-:W-:-:S02]  /*2e90*/  MOV R114, 0xffffffff ;  /* 0xffffffff00727802 */ /* 0x000fc40000000f00 */
[----:B------:R-:W-:Y:S02]  /*2ea0*/  MOV R69, R71 ;  /* 0x0000004700457202 */ /* 0x000fe40000000f00 */
[----:B------:R-:W-:Y:S02]  /*2eb0*/  MOV R2, 0x2ed0 ;  /* 0x00002ed000027802 */ /* 0x000fe40000000f00 */
[----:B------:R-:W-:Y:S05]  /*2ec0*/  CALL.REL.NOINC `($__internal_43_$__cuda_sm70_shflsync_bfly_p) ;  /* 0x0000009000007944 */ /* 0x000fea0003c00000 */
[----:B-1----:R-:W-:Y:S01]  /*2ed0*/  MOV R112, R110 ;  /* 0x0000006e00707202 */ /* 0x002fe20000000f00 */
[----:B------:R-:W-:Y:S01]  /*2ee0*/  HFMA2.MMA R110, -RZ, RZ, 0, 9.5367431640625e-07 ;  /* 0x00000010ff6e7435 */ /* 0x000fe200000001ff */
[----:B0-----:R-:W-:Y:S02]  /*2ef0*/  MOV R69, R109 ;  /* 0x0000006d00457202 */ /* 0x001fe40000000f00 */
[----:B------:R-:W-:Y:S02]  /*2f00*/  MOV R111, 0x1f ;  /* 0x0000001f006f7802 */ /* 0x000fe40000000f00 */
[----:B------:R-:W-:Y:S02]  /*2f10*/  MOV R114, 0xffffffff ;  /* 0xffffffff00727802 */ /* 0x000fe40000000f00 */
[----:B------:R-:W-:-:S02]  /*2f20*/  MOV R2, 0x2f40 ;  /* 0x00002f4000027802 */ /* 0x000fc40000000f00 */
[----:B------:R-:W-:Y:S05]  /*2f30*/  CALL.REL.NOINC `($__internal_43_$__cuda_sm70_shflsync_bfly_p) ;  /* 0x0000002000007944 */ /* 0x000fea0003c00000 */
[----:B-1----:R-:W-:Y:S01]  /*2f40*/  MOV R2, R110 ;  /* 0x0000006e00027202 */ /* 0x002fe20000000f00 */
[----:B0-----:R-:W-:Y:S05]  /*2f50*/  BRA `(.L_x_1721) ;  /* 0xffffe15000007947 */ /* 0x001fea000383ffff */
        .weak           $__internal_43_$__cuda_sm70_shflsync_bfly_p
        .type           $__internal_43_$__cuda_sm70_shflsync_bfly_p,@function
        .size           $__internal_43_$__cuda_sm70_shflsync_bfly_p,(.L_x_7221 - $__internal_43_$__cuda_sm70_shflsync_bfly_p)
$__internal_43_$__cuda_sm70_shflsync_bfly_p:
[----:B------:R-:W-:Y:S01]  /*2f60*/  HFMA2.MMA R3, -RZ, RZ, 0, 0 ;  /* 0x00000000ff037435 */ /* 0x000fe200000001ff */
[----:B------:R-:W-:Y:S04]  /*2f70*/  WARPSYNC R114 ;  /* 0x0000007200007348 */ /* 0x000fe80003800000 */
[----:B------:R0:W1:Y:S01]  /*2f80*/  SHFL.BFLY PT, R110, R69, R110, R111 ;  /* 0x0c00006e456e7389 */ /* 0x00006200000e006f */
[----:B------:R-:W-:Y:S05]  /*2f90*/  RET.REL.NODEC R2 `(_ZN10layer_norm13ln_bwd_kernelINS_13Kernel_traitsIf13__nv_bfloat16S2_S2_fjLj512ELj1ELj4ELj1ELj16ENS_18Kernel_traits_baseILj512EfS2_S2_S2_fjLj128EEEEELb0ELb0ELb1ELb1EEEvNS_9BwdParamsE) ;  /* 0xffffd06002007950 */ /* 0x000fea0003c3ffff */
.L_x_1722:
        /* <DEDUP_REMOVED lines=14> */
.L_x_7221:


//--------------------- .text._ZN10layer_norm13ln_bwd_kernelINS_13Kernel_traitsIf13__nv_bfloat16S2_S2_fjLj512ELj1ELj4ELj1ELj16ENS_18Kernel_traits_baseILj512EfS2_S2_S2_fjLj128EEEEELb0ELb1ELb0ELb0EEEvNS_9BwdParamsE --------------------------
	.section	.text._ZN10layer_norm13ln_bwd_kernelINS_13Kernel_traitsIf13__nv_bfloat16S2_S2_fjLj512ELj1ELj4ELj1ELj16ENS_18Kernel_traits_baseILj512EfS2_S2_S2_fjLj128EEEEELb0ELb1ELb0ELb0EEEvNS_9BwdParamsE,"ax",@progbits
	.sectioninfo	@"SHI_REGISTERS=157"
	.align	128
        .global         _ZN10layer_norm13ln_bwd_kernelINS_13Kernel_traitsIf13__nv_bfloat16S2_S2_fjLj512ELj1ELj4ELj1ELj16ENS_18Kernel_traits_baseILj512EfS2_S2_S2_fjLj128EEEEELb0ELb1ELb0ELb0EEEvNS_9BwdParamsE
        .type           _ZN10layer_norm13ln_bwd_kernelINS_13Kernel_traitsIf13__nv_bfloat16S2_S2_fjLj512ELj1ELj4ELj1ELj16ENS_18Kernel_traits_baseILj512EfS2_S2_S2_fjLj128EEEEELb0ELb1ELb0ELb0EEEvNS_9BwdParamsE,@function
        .size           _ZN10layer_norm13ln_bwd_kernelINS_13Kernel_traitsIf13__nv_bfloat16S2_S2_fjLj512ELj1ELj4ELj1ELj16ENS_18Kernel_traits_baseILj512EfS2_S2_S2_fjLj128EEEEELb0ELb1ELb0ELb0EEEvNS_9BwdParamsE,(.L_x_7222 - _ZN10layer_norm13ln_bwd_kernelINS_13Kernel_traitsIf13__nv_bfloat16S2_S2_fjLj512ELj1ELj4ELj1ELj16ENS_18Kernel_traits_baseILj512EfS2_S2_S2_fjLj128EEEEELb0ELb1ELb0ELb0EEEvNS_9BwdParamsE)
        .other          _ZN10layer_norm13ln_bwd_kernelINS_13Kernel_traitsIf13__nv_bfloat16S2_S2_fjLj512ELj1ELj4ELj1ELj16ENS_18Kernel_traits_baseILj512EfS2_S2_S2_fjLj128EEEEELb0ELb1ELb0ELb0EEEvNS_9BwdParamsE,@"STO_CUDA_ENTRY STV_DEFAULT"
_ZN10layer_norm13ln_bwd_kernelINS_13Kernel_traitsIf13__nv_bfloat16S2_S2_fjLj512ELj1ELj4ELj1ELj16ENS_18Kernel_traits_baseILj512EfS2_S2_S2_fjLj128EEEEELb0ELb1ELb0ELb0EEEvNS_9BwdParamsE:
.text._ZN10layer_norm13ln_bwd_kernelINS_13Kernel_traitsIf13__nv_bfloat16S2_S2_fjLj512ELj1ELj4ELj1ELj16ENS_18Kernel_traits_baseILj512EfS2_S2_S2_fjLj128EEEEELb0ELb1ELb0ELb0EEEvNS_9BwdParamsE:
        /* <DEDUP_REMOVED lines=18> */
[----:B------:R0:W5:Y:S03]  /*0120*/  @P2 LDG.E.128 R24, [R6.64+0x10] ;  /* 0x0000100406182981 */ /* 0x000166000c1e1d00 */
[----:B------:R-:W-:Y:S01]  /*0130*/  @P3 IMAD.WIDE.U32 R10, R10, R11, c[0x0][0x1b0] ;  /* 0x00006c000a0a3625 */ /* 0x000fe200078e000b */
[----:B------:R0:W5:Y:S04]  /*0140*/  @P2 LDG.E.128 R28, [R8.64] ;  /* 0x00000004081c2981 */ /* 0x000168000c1e1d00 */
[----:B------:R0:W5:Y:S04]  /*0150*/  @P2 LDG.E.128 R32, [R8.64+0x10] ;  /* 0x0000100408202981 */ /* 0x000168000c1e1d00 */
[----:B------:R0:W5:Y:S04]  /*0160*/  @P3 LDG.E.128 R36, [R12.64] ;  /* 0x000000040c243981 */ /* 0x000168000c1e1d00 */
[----:B------:R0:W5:Y:S04]  /*0170*/  @P3 LDG.E.128 R40, [R12.64+0x10] ;  /* 0x000010040c283981 */ /* 0x000168000c1e1d00 */
[----:B------:R0:W5:Y:S04]  /*0180*/  @P3 LDG.E.128 R44, [R10.64] ;  /* 0x000000040a2c3981 */ /* 0x000168000c1e1d00 */
[----:B------:R0:W5:Y:S01]  /*0190*/  @P3 LDG.E.128 R48, [R10.64+0x10] ;  /* 0x000010040a303981 */ /* 0x000162000c1e1d00 */
[----:B------:R-:W-:Y:S01]  /*01a0*/  SHF.R.U32.HI R3, RZ, 0x5, R4 ;  /* 0x00000005ff037819 */ /* 0x000fe20000011604 */
[----:B------:R-:W-:Y:S01]  /*01b0*/  BSSY B0, `(.L_x_1723) ;  /* 0x00001d8000007945 */ /* 0x000fe20003800000 */
[----:B------:R-:W-:Y:S01]  /*01c0*/  CS2R R52, SRZ ;  /* 0x0000000000347805 */ /* 0x000fe2000001ff00 */
[----:B------:R-:W1:Y:S01]  /*01d0*/  S2R R0, SR_CTAID.X ;  /* 0x0000000000007919 */ /* 0x000e620000002500 */
        /* <DEDUP_REMOVED lines=23> */
[----:B-1----:R-:W-:-:S04]  /*0350*/  LEA R3, R0, R3, 0x2 ;  /* 0x0000000300037211 */ /* 0x002fc800078e10ff */
[----:B------:R-:W-:-:S13]  /*0360*/  ISETP.GE.AND P0, PT, R3, c[0x0][0x164], PT ;  /* 0x0000590003007a0c */ /* 0x000fda0003f06270 */
[----:B------:R-:W-:Y:S05]  /*0370*/  @P0 BRA `(.L_x_1724) ;  /* 0x00001bb000000947 */ /* 0x000fea0003800000 */
[----:B0-----:R-:W0:Y:S01]  /*0380*/  LDC.U8 R2, c[0x0][0x1f0] ;  /* 0x00007c00ff027b82 */ /* 0x001e220000000000 */
[----:B------:R-:W-:-:S07]  /*0390*/  HFMA2.MMA R53, -RZ, RZ, 0, 0 ;  /* 0x00000000ff357435 */ /* 0x000fce00000001ff */
.L_x_1735:
        /* <DEDUP_REMOVED lines=8> */
[----:B-----5:R1:W5:Y:S03]  /*0420*/  LDG.E R134, [R112.64] ;  /* 0x0000000470867981 */ /* 0x020366000c1e1900 */
[----:B------:R-:W-:-:S05]  /*0430*/  @P0 LEA.HI.X R109, R3, c[0x0][0x1c4], R0, 0x1, P1 ;  /* 0x00007100036d0a11 */ /* 0x000fca00008f0c00 */
[----:B------:R1:W5:Y:S01]  /*0440*/  @P0 LDG.E.U16 R132, [R108.64] ;  /* 0x000000046c840981 */ /* 0x000362000c1e1500 */
[----:B------:R-:W-:-:S05]  /*0450*/  IMAD R0, R3, c[0x0][0x168], RZ ;  /* 0x00005a0003007a24 */ /* 0x000fca00078e02ff */
[----:B------:R-:W-:-:S04]  /*0460*/  SHF.R.S32.HI R115, RZ, 0x1f, R0 ;  /* 0x0000001fff737819 */ /* 0x000fc80000011400 */
[----:B------:R-:W-:Y:S02]  /*0470*/  LEA.HI R0, R115, R0, RZ, 0x3 ;  /* 0x0000000073007211 */ /* 0x000fe400078f18ff */
[----:B------:R-:W-:Y:S01]  /*0480*/  LOP3.LUT R115, R4, 0x1f, RZ, 0xc0, !PT ;  /* 0x0000001f04737812 */ /* 0x000fe200078ec0ff */
[----:B------:R-:W-:Y:S01]  /*0490*/  BSSY B1, `(.L_x_1725) ;  /* 0x000005d000017945 */ /* 0x000fe20003800000 */
[----:B0-----:R-:W-:Y:S02]  /*04a0*/  ISETP.NE.AND P4, PT, R2, RZ, PT ;  /* 0x000000ff0200720c */ /* 0x001fe40003f85270 */
[----:B------:R-:W-:Y:S02]  /*04b0*/  LEA.HI.SX32 R0, R0, R115, 0x1d ;  /* 0x0000007300007211 */ /* 0x000fe400078feaff */
[----:B------:R-:W-:Y:S02]  /*04c0*/  MOV R135, 0x3f800000 ;  /* 0x3f80000000877802 */ /* 0x000fe40000000f00 */
[----:B------:R-:W-:-:S02]  /*04d0*/  MOV R141, RZ ;  /* 0x000000ff008d7202 */ /* 0x000fc40000000f00 */
[----:B------:R-:W-:Y:S02]  /*04e0*/  MOV R142, RZ ;  /* 0x000000ff008e7202 */ /* 0x000fe40000000f00 */
[----:B------:R-:W-:Y:S02]  /*04f0*/  MOV R143, R0 ;  /* 0x00000000008f7202 */ /* 0x000fe40000000f00 */
        /* <DEDUP_REMOVED lines=16> */
[--C-:B------:R-:W-:Y:S01]  /*0600*/  PRMT R114, RZ, 0x7610, R13.reuse ;  /* 0x00007610ff727816 */ /* 0x100fe2000000000d */
[----:B------:R-:W-:Y:S01]  /*0610*/  FADD.FTZ R5, -R133, R6 ;  /* 0x0000000685057221 */ /* 0x000fe20000010100 */
[----:B------:R-:W-:Y:S02]  /*0620*/  PRMT R118, RZ, 0x5410, R14 ;  /* 0x00005410ff767816 */ /* 0x000fe4000000000e */
[----:B------:R-:W-:Y:S01]  /*0630*/  PRMT R112, RZ, 0x5410, R13 ;  /* 0x00005410ff707816 */ /* 0x000fe2000000000d */
[----:B-----5:R-:W-:Y:S01]  /*0640*/  FMUL.FTZ R5, R134, R5 ;  /* 0x0000000586057220 */ /* 0x020fe20000410000 */
[----:B---3--:R-:W-:-:S02]  /*0650*/  PRMT R13, RZ, 0x5410, R9 ;  /* 0x00005410ff0d7816 */ /* 0x008fc40000000009 */
[----:B------:R-:W-:Y:S01]  /*0660*/  PRMT R116, RZ, 0x7610, R9 ;  /* 0x00007610ff747816 */ /* 0x000fe20000000009 */
[C---:B------:R-:W-:Y:S01]  /*0670*/  FADD.FTZ R9, -R133.reuse, R12 ;  /* 0x0000000c85097221 */ /* 0x040fe20000010100 */
[--C-:B------:R-:W-:Y:S01]  /*0680*/  PRMT R113, RZ, 0x5410, R11.reuse ;  /* 0x00005410ff717816 */ /* 0x100fe2000000000b */
[----:B------:R-:W-:Y:S01]  /*0690*/  FMUL.FTZ R12, R22, R13 ;  /* 0x0000000d160c7220 */ /* 0x000fe20000410000 */
[----:B------:R-:W-:Y:S01]  /*06a0*/  PRMT R110, RZ, 0x7610, R11 ;  /* 0x00007610ff6e7816 */ /* 0x000fe2000000000b */
[C---:B------:R-:W-:Y:S01]  /*06b0*/  FADD.FTZ R11, -R133.reuse, R114 ;  /* 0x00000072850b7221 */ /* 0x040fe20000010100 */
[--C-:B------:R-:W-:Y:S01]  /*06c0*/  PRMT R144, RZ, 0x5410, R15.reuse ;  /* 0x00005410ff907816 */ /* 0x100fe2000000000f */
[----:B------:R-:W-:Y:S01]  /*06d0*/  FMUL.FTZ R6, R134, R9 ;  /* 0x0000000986067220 */ /* 0x000fe20000410000 */
[----:B------:R-:W-:Y:S01]  /*06e0*/  PRMT R108, RZ, 0x7610, R15 ;  /* 0x00007610ff6c7816 */ /* 0x000fe2000000000f */
[C---:B------:R-:W-:Y:S01]  /*06f0*/  FADD.FTZ R15, -R133.reuse, R118 ;  /* 0x00000076850f7221 */ /* 0x040fe20000010100 */
[----:B------:R-:W-:Y:S01]  /*0700*/  PRMT R7, RZ, 0x5410, R8 ;  /* 0x00005410ff077816 */ /* 0x000fe20000000008 */
[----:B------:R-:W-:Y:S01]  /*0710*/  FADD.FTZ R9, -R133, R112 ;  /* 0x0000007085097221 */ /* 0x000fe20000010100 */
[----:B------:R-:W-:Y:S01]  /*0720*/  PRMT R120, RZ, 0x7610, R14 ;  /* 0x00007610ff787816 */ /* 0x000fe2000000000e */
[----:B------:R-:W-:Y:S01]  /*0730*/  FADD.FTZ R70, R70, R13 ;  /* 0x0000000d46467221 */ /* 0x000fe20000010000 */
[----:B------:R-:W-:Y:S01]  /*0740*/  PRMT R14, RZ, 0x7610, R8 ;  /* 0x00007610ff0e7816 */ /* 0x000fe20000000008 */
[----:B------:R-:W-:Y:S01]  /*0750*/  FMUL.FTZ R8, R20, R7 ;  /* 0x0000000714087220 */ /* 0x000fe20000410000 */
[--C-:B------:R-:W-:Y:S01]  /*0760*/  PRMT R109, RZ, 0x5410, R10.reuse ;  /* 0x00005410ff6d7816 */ /* 0x100fe2000000000a */
[----:B------:R-:W-:Y:S01]  /*0770*/  FADD.FTZ R68, R68, R7 ;  /* 0x0000000744447221 */ /* 0x000fe20000010000 */
[----:B------:R-:W-:Y:S01]  /*0780*/  PRMT R142, RZ, 0x7610, R10 ;  /* 0x00007610ff8e7816 */ /* 0x000fe2000000000a */
[----:B------:R-:W-:-:S02]  /*0790*/  FMUL.FTZ R10, R134, R11 ;  /* 0x0000000b860a7220 */ /* 0x000fc40000410000 */
[----:B------:R-:W-:Y:S02]  /*07a0*/  FMUL.FTZ R11, R134, R15 ;  /* 0x0000000f860b7220 */ /* 0x000fe40000410000 */
[----:B------:R-:W-:Y:S02]  /*07b0*/  FFMA.FTZ R52, R5, R7, R52 ;  /* 0x0000000705347223 */ /* 0x000fe40000010034 */
[----:B------:R-:W-:Y:S02]  /*07c0*/  FADD.FTZ R69, R69, R14 ;  /* 0x0000000e45457221 */ /* 0x000fe40000010000 */
[-C--:B------:R-:W-:Y:S02]  /*07d0*/  FFMA.FTZ R53, R6, R14.reuse, R53 ;  /* 0x0000000e06357223 */ /* 0x080fe40000010035 */
[----:B------:R-:W-:Y:S02]  /*07e0*/  FMUL.FTZ R7, R21, R14 ;  /* 0x0000000e15077220 */ /* 0x000fe40000410000 */
[----:B------:R-:W-:-:S02]  /*07f0*/  FADD.FTZ R72, R72, R109 ;  /* 0x0000006d48487221 */ /* 0x000fc40000010000 */
[-C--:B------:R-:W-:Y:S02]  /*0800*/  FFMA.FTZ R56, R11, R109.reuse, R56 ;  /* 0x0000006d0b387223 */ /* 0x080fe40000010038 */
[----:B------:R-:W-:Y:S02]  /*0810*/  FMUL.FTZ R14, R24, R109 ;  /* 0x0000006d180e7220 */ /* 0x000fe40000410000 */
[----:B------:R-:W-:Y:S02]  /*0820*/  FADD.FTZ R112, RZ, R8 ;  /* 0x00000008ff707221 */ /* 0x000fe40000010000 */
[----:B------:R-:W-:Y:S02]  /*0830*/  FFMA.FTZ R109, R5, R8, RZ ;  /* 0x00000008056d7223 */ /* 0x000fe400000100ff */
[----:B------:R-:W-:Y:S02]  /*0840*/  FMUL.FTZ R9, R134, R9 ;  /* 0x0000000986097220 */ /* 0x000fe40000410000 */
[----:B------:R-:W-:-:S02]  /*0850*/  FADD.FTZ R111, R112, R7 ;  /* 0x00000007706f7221 */ /* 0x000fc40000010000 */
[----:B------:R-:W-:Y:S02]  /*0860*/  FFMA.FTZ R109, R6, R7, R109 ;  /* 0x00000007066d7223 */ /* 0x000fe4000001006d */
[----:B------:R-:W-:Y:S02]  /*0870*/  FFMA.FTZ R54, R9, R13, R54 ;  /* 0x0000000d09367223 */ /* 0x000fe40000010036 */
[----:B------:R-:W-:Y:S02]  /*0880*/  FMUL.FTZ R13, R23, R116 ;  /* 0x00000074170d7220 */ /* 0x000fe40000410000 */
[----:B------:R-:W-:Y:S02]  /*0890*/  FADD.FTZ R112, R111, R12 ;  /* 0x0000000c6f707221 */ /* 0x000fe40000010000 */
[----:B------:R-:W-:Y:S02]  /*08a0*/  FFMA.FTZ R109, R9, R12, R109 ;  /* 0x0000000c096d7223 */ /* 0x000fe4000001006d */
[----:B------:R-:W-:-:S02]  /*08b0*/  FADD.FTZ R117, -R133, R144 ;  /* 0x0000009085757221 */ /* 0x000fc40000010100 */
[----:B------:R-:W-:Y:S02]  /*08c0*/  FADD.FTZ R15, -R133, R120 ;  /* 0x00000078850f7221 */ /* 0x000fe40000010100 */
[----:B------:R-:W-:Y:S02]  /*08d0*/  FADD.FTZ R111, R112, R13 ;  /* 0x0000000d706f7221 */ /* 0x000fe40000010000 */
[C---:B------:R-:W-:Y:S02]  /*08e0*/  FFMA.FTZ R109, R10.reuse, R13, R109 ;  /* 0x0000000d0a6d7223 */ /* 0x040fe4000001006d */
[----:B------:R-:W-:Y:S02]  /*08f0*/  FADD.FTZ R71, R71, R116 ;  /* 0x0000007447477221 */ /* 0x000fe40000010000 */
[----:B------:R-:W-:Y:S02]  /*0900*/  FFMA.FTZ R55, R10, R116, R55 ;  /* 0x000000740a377223 */ /* 0x000fe40000010037 */
[----:B------:R-:W-:-:S02]  /*0910*/  FMUL.FTZ R117, R134, R117 ;  /* 0x0000007586757220 */ /* 0x000fc40000410000 */
[----:B------:R-:W-:Y:S02]  /*0920*/  FMUL.FTZ R15, R134, R15 ;  /* 0x0000000f860f7220 */ /* 0x000fe40000410000 */
[----:B------:R-:W-:Y:S02]  /*0930*/  FMUL.FTZ R116, R25, R142 ;  /* 0x0000008e19747220 */ /* 0x000fe40000410000 */
        /* <DEDUP_REMOVED lines=18> */
.L_x_1726:
[----:B-1----:R-:W-:Y:S05]  /*0a60*/  BSYNC B1 ;  /* 0x0000000000017941 */ /* 0x002fea0003800000 */
.L_x_1725:
        /* <DEDUP_REMOVED lines=15> */
[----:B0-----:R-:W-:Y:S01]  /*0b60*/  PRMT R122, RZ, 0x5410, R108 ;  /* 0x00005410ff7a7816 */ /* 0x001fe2000000006c */
[C---:B------:R-:W-:Y:S01]  /*0b70*/  FADD.FTZ R123, -R133.reuse, R124 ;  /* 0x0000007c857b7221 */ /* 0x040fe20000010100 */
[----:B------:R-:W-:Y:S01]  /*0b80*/  PRMT R108, RZ, 0x7610, R108 ;  /* 0x00007610ff6c7816 */ /* 0x000fe2000000006c */
[C---:B------:R-:W-:Y:S01]  /*0b90*/  FADD.FTZ R129, -R133.reuse, R126 ;  /* 0x0000007e85817221 */ /* 0x040fe20000010100 */
[----:B---3--:R-:W-:Y:S01]  /*0ba0*/  PRMT R109, RZ, 0x5410, R112 ;  /* 0x00005410ff6d7816 */ /* 0x008fe20000000070 */
[C---:B------:R-:W-:Y:S01]  /*0bb0*/  FADD.FTZ R121, -R133.reuse, R122 ;  /* 0x0000007a85797221 */ /* 0x040fe20000010100 */
[----:B------:R-:W-:Y:S01]  /*0bc0*/  PRMT R128, RZ, 0x5410, R110 ;  /* 0x00005410ff807816 */ /* 0x000fe2000000006e */
[C---:B-----5:R-:W-:Y:S01]  /*0bd0*/  FMUL.FTZ R123, R134.reuse, R123 ;  /* 0x0000007b867b7220 */ /* 0x060fe20000410000 */
[--C-:B------:R-:W-:Y:S01]  /*0be0*/  PRMT R130, RZ, 0x5410, R111.reuse ;  /* 0x00005410ff827816 */ /* 0x100fe2000000006f */
[C---:B------:R-:W-:Y:S01]  /*0bf0*/  FMUL.FTZ R126, R134.reuse, R129 ;  /* 0x00000081867e7220 */ /* 0x040fe20000410000 */
[----:B------:R-:W-:Y:S01]  /*0c00*/  PRMT R136, RZ, 0x7610, R111 ;  /* 0x00007610ff887816 */ /* 0x000fe2000000006f */
[C---:B------:R-:W-:Y:S01]  /*0c10*/  FADD.FTZ R111, -R133.reuse, R108 ;  /* 0x0000006c856f7221 */ /* 0x040fe20000010100 */
[--C-:B------:R-:W-:Y:S01]  /*0c20*/  PRMT R127, RZ, 0x5410, R113.reuse ;  /* 0x00005410ff7f7816 */ /* 0x100fe20000000071 */
[----:B------:R-:W-:Y:S01]  /*0c30*/  FMUL.FTZ R121, R134, R121 ;  /* 0x0000007986797220 */ /* 0x000fe20000410000 */
[----:B------:R-:W-:Y:S01]  /*0c40*/  PRMT R108, RZ, 0x7610, R113 ;  /* 0x00007610ff6c7816 */ /* 0x000fe20000000071 */
[----:B------:R-:W-:Y:S01]  /*0c50*/  FMUL.FTZ R124, R44, R109 ;  /* 0x0000006d2c7c7220 */ /* 0x000fe20000410000 */
[----:B------:R-:W-:Y:S01]  /*0c60*/  PRMT R112, RZ, 0x7610, R112 ;  /* 0x00007610ff707816 */ /* 0x000fe20000000070 */
[----:B------:R-:W-:Y:S01]  /*0c70*/  FADD.FTZ R131, -R133, R128 ;  /* 0x0000008085837221 */ /* 0x000fe20000010100 */
        /* <DEDUP_REMOVED lines=9> */
[----:B------:R-:W-:Y:S02]  /*0d10*/  FMUL.FTZ R122, R134, R111 ;  /* 0x0000006f867a7220 */ /* 0x000fe40000410000 */
[----:B------:R-:W-:Y:S02]  /*0d20*/  FMUL.FTZ R125, R45, R112 ;  /* 0x000000702d7d7220 */ /* 0x000fe40000410000 */
[----:B------:R-:W-:-:S02]  /*0d30*/  FADD.FTZ R108, R141, R124 ;  /* 0x0000007c8d6c7221 */ /* 0x000fc40000010000 */
[C---:B------:R-:W-:Y:S02]  /*0d40*/  FFMA.FTZ R142, R121.reuse, R124, R142 ;  /* 0x0000007c798e7223 */ /* 0x040fe4000001008e */
[----:B------:R-:W-:Y:S02]  /*0d50*/  FADD.FTZ R76, R76, R109 ;  /* 0x0000006d4c4c7221 */ /* 0x000fe40000010000 */
[----:B------:R-:W-:Y:S02]  /*0d60*/  FFMA.FTZ R60, R121, R109, R60 ;  /* 0x0000006d793c7223 */ /* 0x000fe4000001003c */
[----:B------:R-:W-:Y:S02]  /*0d70*/  FADD.FTZ R109, R108, R125 ;  /* 0x0000007d6c6d7221 */ /* 0x000fe40000010000 */
[----:B------:R-:W-:Y:S02]  /*0d80*/  FFMA.FTZ R142, R122, R125, R142 ;  /* 0x0000007d7a8e7223 */ /* 0x000fe4000001008e */
[----:B------:R-:W-:-:S02]  /*0d90*/  FADD.FTZ R108, R109, R128 ;  /* 0x000000806d6c7221 */ /* 0x000fc40000010000 */
[----:B------:R-:W-:Y:S02]  /*0da0*/  FFMA.FTZ R142, R123, R128, R142 ;  /* 0x000000807b8e7223 */ /* 0x000fe4000001008e */
[C---:B------:R-:W-:Y:S02]  /*0db0*/  FADD.FTZ R139, -R133.reuse, R130 ;  /* 0x00000082858b7221 */ /* 0x040fe40000010100 */
[----:B------:R-:W-:Y:S01]  /*0dc0*/  FADD.FTZ R137, -R133, R110 ;  /* 0x0000006e85897221 */ /* 0x000fe20000010100 */
[----:B------:R-:W-:Y:S01]  /*0dd0*/  PRMT R110, RZ, 0x7610, R115 ;  /* 0x00007610ff6e7816 */ /* 0x000fe20000000073 */
[----:B------:R-:W-:Y:S02]  /*0de0*/  FMUL.FTZ R129, R134, R131 ;  /* 0x0000008386817220 */ /* 0x000fe40000410000 */
[----:B------:R-:W-:Y:S02]  /*0df0*/  FMUL.FTZ R130, R48, R113 ;  /* 0x0000007130827220 */ /* 0x000fe40000410000 */
        /* <DEDUP_REMOVED lines=28> */
.L_x_1728:
[----:B------:R-:W-:Y:S05]  /*0fc0*/  BSYNC B1 ;  /* 0x0000000000017941 */ /* 0x000fea0003800000 */
.L_x_1727:
[----:B-----5:R-:W-:Y:S01]  /*0fd0*/  @P0 PRMT R135, RZ, 0x5410, R132 ;  /* 0x00005410ff870816 */ /* 0x020fe20000000084 */
[----:B------:R-:W-:Y:S05]  /*0fe0*/  BRA.DIV ~URZ, `(.L_x_1729) ;  /* 0x00001b727f007947 */ /* 0x000fea000b800000 */
[----:B------:R0:W1:Y:S02]  /*0ff0*/  SHFL.BFLY PT, R110, R141, 0x1, 0x1f ;  /* 0x0c201f008d6e7f89 */ /* 0x00006400000e0000 */
.L_x_1742:
        /* <DEDUP_REMOVED lines=18> */
.L_x_1743:
        /* <DEDUP_REMOVED lines=21> */
[----:B------:R-:W-:Y:S02]  /*1270*/  FADD.FTZ R133, R14, -R133 ;  /* 0x800000850e857221 */ /* 0x000fe40000010000 */
[----:B------:R-:W-:Y:S01]  /*1280*/  @P1 PRMT R113, RZ, 0x5410, R101 ;  /* 0x00005410ff711816 */ /* 0x000fe20000000065 */
[----:B------:R-:W-:Y:S01]  /*1290*/  FFMA.FTZ R145, R15, R142, R141 ;  /* 0x0000008e0f917223 */ /* 0x000fe2000001008d */
[----:B------:R-:W-:Y:S01]  /*12a0*/  @P1 PRMT R115, RZ, 0x7610, R102 ;  /* 0x00007610ff731816 */ /* 0x000fe20000000066 */
[----:B------:R-:W-:Y:S02]  /*12b0*/  FMUL.FTZ R132, R134, R133 ;  /* 0x0000008586847220 */ /* 0x000fe40000410000 */
[----:B------:R-:W-:Y:S01]  /*12c0*/  @P1 FADD.FTZ R112, R112, R113 ;  /* 0x0000007170701221 */ /* 0x000fe20000010000 */
[----:B------:R-:W-:Y:S01]  /*12d0*/  @P1 PRMT R113, RZ, 0x7610, R101 ;  /* 0x00007610ff711816 */ /* 0x000fe20000000065 */
[----:B------:R-:W-:-:S02]  /*12e0*/  FADD.FTZ R145, R116, -R145 ;  /* 0x8000009174917221 */ /* 0x000fc40000010000 */
[-C--:B------:R-:W-:Y:S02]  /*12f0*/  FFMA.FTZ R148, R6, R142.reuse, R141 ;  /* 0x0000008e06947223 */ /* 0x080fe4000001008d */
[----:B------:R-:W-:Y:S01]  /*1300*/  @P1 FADD.FTZ R114, R114, R113 ;  /* 0x0000007172721221 */ /* 0x000fe20000010000 */
[----:B------:R-:W-:Y:S01]  /*1310*/  @P1 PRMT R113, RZ, 0x5410, R102 ;  /* 0x00005410ff711816 */ /* 0x000fe20000000066 */
[----:B------:R-:W-:Y:S02]  /*1320*/  FMUL.FTZ R146, R134, R145 ;  /* 0x0000009186927220 */ /* 0x000fe40000410000 */
[----:B------:R-:W-:Y:S01]  /*1330*/  FFMA.FTZ R133, R117, R142, R141 ;  /* 0x0000008e75857223 */ /* 0x000fe2000001008d */
[----:B------:R-:W-:Y:S01]  /*1340*/  @P0 F2FP.BF16.PACK_AB R145, RZ, R114 ;  /* 0x00000072ff91023e */ /* 0x000fe200000010ff */
[----:B------:R-:W-:Y:S02]  /*1350*/  @P1 FADD.FTZ R132, R132, R113 ;  /* 0x0000007184841221 */ /* 0x000fe40000010000 */
[----:B------:R-:W-:-:S02]  /*1360*/  FFMA.FTZ R113, R5, R142, R141 ;  /* 0x0000008e05717223 */ /* 0x000fc4000001008d */
[----:B------:R-:W-:Y:S01]  /*1370*/  @P1 FADD.FTZ R146, R146, R115 ;  /* 0x0000007392921221 */ /* 0x000fe20000010000 */
[----:B------:R-:W-:Y:S01]  /*1380*/  @P0 F2FP.BF16.PACK_AB R147, RZ, R132 ;  /* 0x00000084ff93023e */ /* 0x000fe200000010ff */
[----:B------:R-:W-:Y:S02]  /*1390*/  FADD.FTZ R113, R8, -R113 ;  /* 0x8000007108717221 */ /* 0x000fe40000010000 */
[----:B------:R-:W-:Y:S01]  /*13a0*/  FADD.FTZ R115, R7, -R148 ;  /* 0x8000009407737221 */ /* 0x000fe20000010000 */
[----:B------:R-:W-:Y:S01]  /*13b0*/  @P0 F2FP.BF16.PACK_AB R149, RZ, R146 ;  /* 0x00000092ff95023e */ /* 0x000fe200000010ff */
[C---:B------:R-:W-:Y:S01]  /*13c0*/  FMUL.FTZ R144, R134.reuse, R113 ;  /* 0x0000007186907220 */ /* 0x040fe20000410000 */
[----:B------:R-:W-:Y:S01]  /*13d0*/  @P1 PRMT R113, RZ, 0x5410, R100 ;  /* 0x00005410ff711816 */ /* 0x000fe20000000064 */
[----:B------:R-:W-:Y:S01]  /*13e0*/  FMUL.FTZ R148, R134, R115 ;  /* 0x0000007386947220 */ /* 0x000fe20000410000 */
[----:B------:R-:W-:Y:S01]  /*13f0*/  @P0 PRMT R18, R147, 0x7610, R18 ;  /* 0x0000761093120816 */ /* 0x000fe20000000012 */
[----:B------:R-:W-:-:S02]  /*1400*/  FFMA.FTZ R150, R120, R142, R141 ;  /* 0x0000008e78967223 */ /* 0x000fc4000001008d */
[----:B------:R-:W-:Y:S01]  /*1410*/  @P1 FADD.FTZ R144, R144, R113 ;  /* 0x0000007190901221 */ /* 0x000fe20000010000 */
[----:B------:R-:W-:Y:S01]  /*1420*/  @P1 PRMT R113, RZ, 0x7610, R100 ;  /* 0x00007610ff711816 */ /* 0x000fe20000000064 */
[----:B------:R-:W-:Y:S01]  /*1430*/  FADD.FTZ R133, R118, -R133 ;  /* 0x8000008576857221 */ /* 0x000fe20000010000 */
[----:B------:R-:W-:Y:S01]  /*1440*/  @P0 PRMT R18, R18, 0x5410, R149 ;  /* 0x0000541012120816 */ /* 0x000fe20000000095 */
[----:B------:R-:W-:Y:S02]  /*1450*/  FADD.FTZ R115, R119, -R150 ;  /* 0x8000009677737221 */ /* 0x000fe40000010000 */
[----:B------:R-:W-:Y:S01]  /*1460*/  @P1 FADD.FTZ R148, R148, R113 ;  /* 0x0000007194941221 */ /* 0x000fe20000010000 */
[----:B------:R-:W-:Y:S01]  /*1470*/  @P1 PRMT R113, RZ, 0x5410, R103 ;  /* 0x00005410ff711816 */ /* 0x000fe20000000067 */
[C---:B------:R-:W-:Y:S01]  /*1480*/  FMUL.FTZ R150, R134.reuse, R133 ;  /* 0x0000008586967220 */ /* 0x040fe20000410000 */
[----:B------:R-:W-:Y:S01]  /*1490*/  @P0 F2FP.BF16.PACK_AB R133, RZ, R112 ;  /* 0x00000070ff85023e */ /* 0x000fe200000010ff */
[----:B------:R-:W-:Y:S01]  /*14a0*/  FMUL.FTZ R152, R134, R115 ;  /* 0x0000007386987220 */ /* 0x000fe20000410000 */
        /* <DEDUP_REMOVED lines=21> */
[-C--:B------:R-:W-:Y:S01]  /*1600*/  FMUL.FTZ R149, R144, R135.reuse ;  /* 0x0000008790957220 */ /* 0x080fe20000410000 */
[----:B------:R-:W-:Y:S01]  /*1610*/  @P0 PRMT R19, R19, 0x5410, R153 ;  /* 0x0000541013130816 */ /* 0x000fe20000000099 */
        /* <DEDUP_REMOVED lines=31> */
.L_x_1732:
[----:B------:R-:W-:Y:S05]  /*1810*/  BSYNC B1 ;  /* 0x0000000000017941 */ /* 0x000fea0003800000 */
.L_x_1731:
        /* <DEDUP_REMOVED lines=85> */
[C---:B------:R-:W-:Y:S02]  /*1d70*/  LEA R134, P4, R0.reuse, c[0x0][0x248], 0x4 ;  /* 0x0000920000867a11 */ /* 0x040fe400078820ff */
        /* <DEDUP_REMOVED lines=21> */
.L_x_1734:
[----:B------:R-:W-:Y:S05]  /*1ed0*/  BSYNC B1 ;  /* 0x0000000000017941 */ /* 0x000fea0003800000 */
.L_x_1733:
[----:B------:R-:W-:-:S04]  /*1ee0*/  MOV R0, c[0x0][0x160] ;  /* 0x0000580000007a02 */ /* 0x000fc80000000f00 */
[----:B------:R-:W-:-:S04]  /*1ef0*/  LEA R3, R0, R3, 0x2 ;  /* 0x0000000300037211 */ /* 0x000fc800078e10ff */
[----:B------:R-:W-:-:S13]  /*1f00*/  ISETP.GE.AND P0, PT, R3, c[0x0][0x164], PT ;  /* 0x0000590003007a0c */ /* 0x000fda0003f06270 */
[----:B0-----:R-:W-:Y:S01]  /*1f10*/  @P0 CALL.REL.NOINC `(.L_x_1724) ;  /* 0x0000001000000944 */ /* 0x001fe20003c00000 */
[----:B------:R-:W-:Y:S05]  /*1f20*/  BRA `(.L_x_1735) ;  /* 0xffffe47000007947 */ /* 0x000fea000383ffff */
.L_x_1724:
[----:B0-----:R-:W-:Y:S05]  /*1f30*/  BSYNC B0 ;  /* 0x0000000000007941 */ /* 0x001fea0003800000 */
.L_x_1723:
        /* <DEDUP_REMOVED lines=17> */
[----:B0----5:R-:W-:-:S03]  /*2050*/  IMAD R45, R13, c[0x0][0x168], RZ ;  /* 0x00005a000d2d7a24 */ /* 0x021fc600078e02ff */
        /* <DEDUP_REMOVED lines=33> */
[----:B--2---:R-:W-:-:S03]  /*2270*/  FADD.FTZ R5, R5, R10 ;  /* 0x0000000a05057221 */ /* 0x004fc60000010000 */
[----:B------:R-:W-:Y:S01]  /*2280*/  STS.128 [R0+0x410], R64 ;  /* 0x0004104000007388 */ /* 0x000fe20000000c00 */
[----:B---3--:R-:W-:Y:S02]  /*2290*/  FADD.FTZ R6, R6, R9 ;  /* 0x0000000906067221 */ /* 0x008fe40000010000 */
[----:B------:R-:W-:Y:S01]  /*22a0*/  FADD.FTZ R9, R3, R12 ;  /* 0x0000000c03097221 */ /* 0x000fe20000010000 */
        /* <DEDUP_REMOVED lines=25> */
[----:B------:R-:W-:Y:S01]  /*2440*/  FADD.FTZ R18, R18, R23 ;  /* 0x0000001712127221 */ /* 0x000fe20000010000 */
[----:B------:R-:W-:Y:S02]  /*2450*/  IADD3.X R23, RZ, RZ, RZ, P4, !PT ;  /* 0x000000ffff177210 */ /* 0x000fe400027fe4ff */
[----:B------:R-:W-:Y:S01]  /*2460*/  BAR.SYNC.DEFER_BLOCKING 0x0 ;  /* 0x0000000000007b1d */ /* 0x000fe20000010000 */
[----:B------:R-:W-:Y:S01]  /*2470*/  FADD.FTZ R19, RZ, R19 ;  /* 0x00000013ff137221 */ /* 0x000fe20000010000 */
[C---:B------:R-:W-:Y:S02]  /*2480*/  SHF.L.U64.HI R23, R12.reuse, 0x2, R23 ;  /* 0x000000020c177819 */ /* 0x040fe40000010217 */
[----:B------:R-:W-:Y:S01]  /*2490*/  SHF.L.U32 R12, R12, 0x2, RZ ;  /* 0x000000020c0c7819 */ /* 0x000fe200000006ff */
[----:B------:R-:W-:-:S03]  /*24a0*/  FADD.FTZ R19, R19, R22 ;  /* 0x0000001613137221 */ /* 0x000fc60000010000 */
[----:B------:R-:W-:Y:S01]  /*24b0*/  IADD3 R14, P5, R12, c[0x0][0x220], RZ ;  /* 0x000088000c0e7a10 */ /* 0x000fe20007fbe0ff */
[----:B------:R-:W-:Y:S02]  /*24c0*/  FADD.FTZ R16, R16, R25 ;  /* 0x0000001910107221 */ /* 0x000fe40000010000 */
[----:B------:R-:W-:Y:S01]  /*24d0*/  FADD.FTZ R17, R17, R24 ;  /* 0x0000001811117221 */ /* 0x000fe20000010000 */
[----:B------:R-:W-:Y:S01]  /*24e0*/  IADD3.X R25, R23, c[0x0][0x224], RZ, P5, !PT ;  /* 0x0000890017197a10 */ /* 0x000fe20002ffe4ff */
        /* <DEDUP_REMOVED lines=27> */
[----:B------:R2:W2:Y:S01]  /*26a0*/  LDS R45, [R4.X4+0x1a00] ;  /* 0x001a0000042d7984 */ /* 0x0004a20000004800 */
[----:B---3--:R-:W-:-:S03]  /*26b0*/  FADD.FTZ R7, R7, R34 ;  /* 0x0000002207077221 */ /* 0x008fc60000010000 */
[----:B------:R3:W2:Y:S01]  /*26c0*/  LDS R47, [R4.X4+0x1c00] ;  /* 0x001c0000042f7984 */ /* 0x0006a20000004800 */
[----:B----4-:R-:W-:-:S03]  /*26d0*/  FADD.FTZ R8, RZ, R8 ;  /* 0x00000008ff087221 */ /* 0x010fc60000010000 */
[----:B------:R3:W4:Y:S01]  /*26e0*/  LDS R49, [R4.X4+0x1e00] ;  /* 0x001e000004317984 */ /* 0x0007220000004800 */
[----:B------:R-:W-:Y:S02]  /*26f0*/  FADD.FTZ R33, RZ, R33 ;  /* 0x00000021ff217221 */ /* 0x000fe40000010000 */
[----:B------:R-:W-:Y:S02]  /*2700*/  FADD.FTZ R32, R32, R39 ;  /* 0x0000002720207221 */ /* 0x000fe40000010000 */
[----:B------:R-:W-:Y:S01]  /*2710*/  FADD.FTZ R10, R7, R2 ;  /* 0x00000002070a7221 */ /* 0x000fe20000010000 */
[C---:B------:R-:W-:Y:S02]  /*2720*/  IADD3 R2, P4, R12.reuse, c[0x0][0x228], RZ ;  /* 0x00008a000c027a10 */ /* 0x040fe40007f9e0ff */
[----:B------:R-:W-:Y:S01]  /*2730*/  IADD3 R12, P6, R12, c[0x0][0x240], RZ ;  /* 0x000090000c0c7a10 */ /* 0x000fe20007fde0ff */
[----:B------:R-:W-:Y:S02]  /*2740*/  FADD.FTZ R8, R8, R37 ;  /* 0x0000002508087221 */ /* 0x000fe40000010000 */
[----:B------:R-:W-:-:S02]  /*2750*/  FADD.FTZ R0, R33, R0 ;  /* 0x0000000021007221 */ /* 0x000fc40000010000 */
[----:B------:R-:W-:Y:S01]  /*2760*/  FADD.FTZ R21, R32, R3 ;  /* 0x0000000320157221 */ /* 0x000fe20000010000 */
[C---:B------:R-:W-:Y:S02]  /*2770*/  IADD3.X R3, R23.reuse, c[0x0][0x22c], RZ, P4, !PT ;  /* 0x00008b0017037a10 */ /* 0x040fe400027fe4ff */
[----:B------:R-:W-:Y:S01]  /*2780*/  IADD3.X R23, R23, c[0x0][0x244], RZ, P6, !PT ;  /* 0x0000910017177a10 */ /* 0x000fe200037fe4ff */
[----:B0-----:R-:W-:Y:S02]  /*2790*/  FADD.FTZ R8, R8, R41 ;  /* 0x0000002908087221 */ /* 0x001fe40000010000 */
[----:B-1----:R-:W-:Y:S01]  /*27a0*/  FADD.FTZ R0, R0, R43 ;  /* 0x0000002b00007221 */ /* 0x002fe20000010000 */
[----:B------:R-:W-:Y:S05]  /*27b0*/  @!P3 BRA `(.L_x_1737) ;  /* 0x000000d00000b947 */ /* 0x000fea0003800000 */
[----:B--23--:R-:W-:Y:S01]  /*27c0*/  MOV R4, R14 ;  /* 0x0000000e00047202 */ /* 0x00cfe20000000f00 */
        /* <DEDUP_REMOVED lines=12> */
.L_x_1737:
[----:B---3--:R-:W-:Y:S05]  /*2890*/  BSYNC B0 ;  /* 0x0000000000007941 */ /* 0x008fea0003800000 */
.L_x_1736:
        /* <DEDUP_REMOVED lines=16> */
.L_x_1739:
[----:B------:R-:W-:Y:S05]  /*29a0*/  BSYNC B0 ;  /* 0x0000000000007941 */ /* 0x000fea0003800000 */
.L_x_1738:
        /* <DEDUP_REMOVED lines=16> */
.L_x_1741:
[----:B------:R-:W-:Y:S05]  /*2ab0*/  BSYNC B0 ;  /* 0x0000000000007941 */ /* 0x000fea0003800000 */
.L_x_1740:
        /* <DEDUP_REMOVED lines=10> */
.L_x_1729:
[----:B------:R-:W-:Y:S01]  /*2b60*/  HFMA2.MMA R132, -RZ, RZ, 0, 5.9604644775390625e-08 ;  /* 0x00000001ff847435 */ /* 0x000fe200000001ff */
[----:B------:R-:W-:Y:S02]  /*2b70*/  MOV R111, R141 ;  /* 0x0000008d006f7202 */ /* 0x000fe40000000f00 */
[----:B------:R-:W-:Y:S02]  /*2b80*/  MOV R113, 0x1f ;  /* 0x0000001f00717802 */ /* 0x000fe40000000f00 */
[----:B------:R-:W-:-:S02]  /*2b90*/  MOV R144, 0xffffffff ;  /* 0xffffffff00907802 */ /* 0x000fc40000000f00 */
[----:B------:R-:W-:Y:S02]  /*2ba0*/  MOV R108, 0x2bc0 ;  /* 0x00002bc0006c7802 */ /* 0x000fe40000000f00 */
[----:B------:R-:W-:Y:S05]  /*2bb0*/  CALL.REL.NOINC `($__internal_44_$__cuda_sm70_shflsync_bfly_p) ;  /* 0x0000046000007944 */ /* 0x000fea0003c00000 */
[----:B-1----:R-:W-:Y:S01]  /*2bc0*/  MOV R110, R111 ;  /* 0x0000006f006e7202 */ /* 0x002fe20000000f00 */
[----:B0-----:R-:W-:Y:S05]  /*2bd0*/  BRA `(.L_x_1742) ;  /* 0xffffe42000007947 */ /* 0x001fea000383ffff */
.L_x_1730:
[----:B------:R-:W-:Y:S01]  /*2be0*/  HFMA2.MMA R132, -RZ, RZ, 0, 5.9604644775390625e-08 ;  /* 0x00000001ff847435 */ /* 0x000fe200000001ff */
[----:B------:R-:W-:Y:S02]  /*2bf0*/  MOV R111, R142 ;  /* 0x0000008e006f7202 */ /* 0x000fe40000000f00 */
[----:B------:R-:W-:Y:S02]  /*2c00*/  MOV R113, 0x1f ;  /* 0x0000001f00717802 */ /* 0x000fe40000000f00 */
[----:B------:R-:W-:Y:S02]  /*2c10*/  MOV R144, 0xffffffff ;  /* 0xffffffff00907802 */ /* 0x000fe40000000f00 */
[----:B------:R-:W-:Y:S02]  /*2c20*/  MOV R108, 0x2c40 ;  /* 0x00002c40006c7802 */ /* 0x000fe40000000f00 */
[----:B01----:R-:W-:Y:S05]  /*2c30*/  CALL.REL.NOINC `($__internal_44_$__cuda_sm70_shflsync_bfly_p) ;  /* 0x000003e000007944 */ /* 0x003fea0003c00000 */
[----:B------:R-:W-:Y:S01]  /*2c40*/  FADD.FTZ R141, R110, R141 ;  /* 0x0000008d6e8d7221 */ /* 0x000fe20000010000 */
[----:B0-----:R-:W-:Y:S01]  /*2c50*/  HFMA2.MMA R132, -RZ, RZ, 0, 1.1920928955078125e-07 ;  /* 0x00000002ff847435 */ /* 0x001fe200000001ff */
[----:B-1----:R-:W-:Y:S01]  /*2c60*/  FADD.FTZ R142, R142, R111 ;  /* 0x0000006f8e8e7221 */ /* 0x002fe20000010000 */
[----:B------:R-:W-:-:S02]  /*2c70*/  MOV R113, 0x1f ;  /* 0x0000001f00717802 */ /* 0x000fc40000000f00 */
[----:B------:R-:W-:Y:S02]  /*2c80*/  MOV R144, 0xffffffff ;  /* 0xffffffff00907802 */ /* 0x000fe40000000f00 */
[----:B------:R-:W-:Y:S02]  /*2c90*/  MOV R111, R141 ;  /* 0x0000008d006f7202 */ /* 0x000fe40000000f00 */
[----:B------:R-:W-:Y:S02]  /*2ca0*/  MOV R108, 0x2cc0 ;  /* 0x00002cc0006c7802 */ /* 0x000fe40000000f00 */
[----:B------:R-:W-:Y:S05]  /*2cb0*/  CALL.REL.NOINC `($__internal_44_$__cuda_sm70_shflsync_bfly_p) ;  /* 0x0000036000007944 */ /* 0x000fea0003c00000 */
[----:B0-----:R-:W-:Y:S01]  /*2cc0*/  HFMA2.MMA R132, -RZ, RZ, 0, 1.1920928955078125e-07 ;  /* 0x00000002ff847435 */ /* 0x001fe200000001ff */
[----:B-1----:R-:W-:Y:S02]  /*2cd0*/  MOV R110, R111 ;  /* 0x0000006f006e7202 */ /* 0x002fe40000000f00 */
[----:B------:R-:W-:Y:S02]  /*2ce0*/  MOV R111, R142 ;  /* 0x0000008e006f7202 */ /* 0x000fe40000000f00 */
[----:B------:R-:W-:Y:S02]  /*2cf0*/  MOV R113, 0x1f ;  /* 0x0000001f00717802 */ /* 0x000fe40000000f00 */
[----:B------:R-:W-:-:S02]  /*2d00*/  MOV R144, 0xffffffff ;  /* 0xffffffff00907802 */ /* 0x000fc40000000f00 */
[----:B------:R-:W-:Y:S02]  /*2d10*/  MOV R108, 0x2d30 ;  /* 0x00002d30006c7802 */ /* 0x000fe40000000f00 */
[----:B------:R-:W-:Y:S05]  /*2d20*/  CALL.REL.NOINC `($__internal_44_$__cuda_sm70_shflsync_bfly_p) ;  /* 0x000002f000007944 */ /* 0x000fea0003c00000 */
[----:B------:R-:W-:Y:S01]  /*2d30*/  FADD.FTZ R141, R110, R141 ;  /* 0x0000008d6e8d7221 */ /* 0x000fe20000010000 */
[----:B0-----:R-:W-:Y:S01]  /*2d40*/  HFMA2.MMA R132, -RZ, RZ, 0, 2.384185791015625e-07 ;  /* 0x00000004ff847435 */ /* 0x001fe200000001ff */
[----:B-1----:R-:W-:Y:S01]  /*2d50*/  FADD.FTZ R142, R142, R111 ;  /* 0x0000006f8e8e7221 */ /* 0x002fe20000010000 */
[----:B------:R-:W-:Y:S02]  /*2d60*/  MOV R113, 0x1f ;  /* 0x0000001f00717802 */ /* 0x000fe40000000f00 */
[----:B------:R-:W-:Y:S02]  /*2d70*/  MOV R144, 0xffffffff ;  /* 0xffffffff00907802 */ /* 0x000fe40000000f00 */
[----:B------:R-:W-:Y:S02]  /*2d80*/  MOV R111, R141 ;  /* 0x0000008d006f7202 */ /* 0x000fe40000000f00 */
[----:B------:R-:W-:Y:S02]  /*2d90*/  MOV R108, 0x2db0 ;  /* 0x00002db0006c7802 */ /* 0x000fe40000000f00 */
[----:B------:R-:W-:Y:S05]  /*2da0*/  CALL.REL.NOINC `($__internal_44_$__cuda_sm70_shflsync_bfly_p) ;  /* 0x0000027000007944 */ /* 0x000fea0003c00000 */
[----:B0-----:R-:W-:Y:S01]  /*2db0*/  HFMA2.MMA R132, -RZ, RZ, 0, 2.384185791015625e-07 ;  /* 0x00000004ff847435 */ /* 0x001fe200000001ff */
[----:B-1----:R-:W-:-:S02]  /*2dc0*/  MOV R110, R111 ;  /* 0x0000006f006e7202 */ /* 0x002fc40000000f00 */
[----:B------:R-:W-:Y:S02]  /*2dd0*/  MOV R111, R142 ;  /* 0x0000008e006f7202 */ /* 0x000fe40000000f00 */
[----:B------:R-:W-:Y:S02]  /*2de0*/  MOV R113, 0x1f ;  /* 0x0000001f00717802 */ /* 0x000fe40000000f00 */
[----:B------:R-:W-:Y:S02]  /*2df0*/  MOV R144, 0xffffffff ;  /* 0xffffffff00907802 */ /* 0x000fe40000000f00 */
[----:B------:R-:W-:Y:S02]  /*2e00*/  MOV R108, 0x2e20 ;  /* 0x00002e20006c7802 */ /* 0x000fe40000000f00 */
[----:B------:R-:W-:Y:S05]  /*2e10*/  CALL.REL.NOINC `($__internal_44_$__cuda_sm70_shflsync_bfly_p) ;  /* 0x0000020000007944 */ /* 0x000fea0003c00000 */
[----:B------:R-:W-:Y:S01]  /*2e20*/  FADD.FTZ R141, R110, R141 ;  /* 0x0000008d6e8d7221 */ /* 0x000fe20000010000 */
[----:B0-----:R-:W-:Y:S01]  /*2e30*/  HFMA2.MMA R132, -RZ, RZ, 0, 4.76837158203125e-07 ;  /* 0x00000008ff847435 */ /* 0x001fe200000001ff */
[----:B-1----:R-:W-:Y:S01]  /*2e40*/  FADD.FTZ R114, R142, R111 ;  /* 0x0000006f8e727221 */ /* 0x002fe20000010000 */
[----:B------:R-:W-:Y:S02]  /*2e50*/  MOV R113, 0x1f ;  /* 0x0000001f00717802 */ /* 0x000fe40000000f00 */
[----:B------:R-:W-:-:S02]  /*2e60*/  MOV R144, 0xffffffff ;  /* 0xffffffff00907802 */ /* 0x000fc40000000f00 */
[----:B------:R-:W-:Y:S02]  /*2e70*/  MOV R111, R141 ;  /* 0x0000008d006f7202 */ /* 0x000fe40000000f00 */
[----:B------:R-:W-:Y:S02]  /*2e80*/  MOV R108, 0x2ea0 ;  /* 0x00002ea0006c7802 */ /* 0x000fe40000000f00 */
[----:B------:R-:W-:Y:S05]  /*2e90*/  CALL.REL.NOINC `($__internal_44_$__cuda_sm70_shflsync_bfly_p) ;  /* 0x0000018000007944 */ /* 0x000fea0003c00000 */
[----:B0-----:R-:W-:Y:S01]  /*2ea0*/  HFMA2.MMA R132, -RZ, RZ, 0, 4.76837158203125e-07 ;  /* 0x00000008ff847435 */ /* 0x001fe200000001ff */
[----:B-1----:R-:W-:Y:S02]  /*2eb0*/  MOV R110, R111 ;  /* 0x0000006f006e7202 */ /* 0x002fe40000000f00 */
[----:B------:R-:W-:Y:S02]  /*2ec0*/  MOV R111, R114 ;  /* 0x00000072006f7202 */ /* 0x000fe40000000f00 */
[----:B------:R-:W-:Y:S02]  /*2ed0*/  MOV R113, 0x1f ;  /* 0x0000001f00717802 */ /* 0x000fe40000000f00 */
[----:B------:R-:W-:Y:S02]  /*2ee0*/  MOV R144, 0xffffffff ;  /* 0xffffffff00907802 */ /* 0x000fe40000000f00 */
[----:B------:R-:W-:-:S02]  /*2ef0*/  MOV R108, 0x2f10 ;  /* 0x00002f10006c7802 */ /* 0x000fc40000000f00 */
[----:B------:R-:W-:Y:S05]  /*2f00*/  CALL.REL.NOINC `($__internal_44_$__cuda_sm70_shflsync_bfly_p) ;  /* 0x0000011000007944 */ /* 0x000fea0003c00000 */
[----:B------:R-:W-:Y:S01]  /*2f10*/  FADD.FTZ R112, R110, R141 ;  /* 0x0000008d6e707221 */ /* 0x000fe20000010000 */
[----:B0-----:R-:W-:Y:S01]  /*2f20*/  HFMA2.MMA R132, -RZ, RZ, 0, 9.5367431640625e-07 ;  /* 0x00000010ff847435 */ /* 0x001fe200000001ff */
[----:B-1----:R-:W-:Y:S01]  /*2f30*/  FADD.FTZ R114, R114, R111 ;  /* 0x0000006f72727221 */ /* 0x002fe20000010000 */
[----:B------:R-:W-:-:S02]  /*2f40*/  MOV R113, 0x1f ;  /* 0x0000001f00717802 */ /* 0x000fc40000000f00 */
[----:B------:R-:W-:Y:S02]  /*2f50*/  MOV R144, 0xffffffff ;  /* 0xffffffff00907802 */ /* 0x000fe40000000f00 */
[----:B------:R-:W-:Y:S02]  /*2f60*/  MOV R111, R112 ;  /* 0x00000070006f7202 */ /* 0x000fe40000000f00 */
[----:B------:R-:W-:Y:S02]  /*2f70*/  MOV R108, 0x2f90 ;  /* 0x00002f90006c7802 */ /* 0x000fe40000000f00 */
[----:B------:R-:W-:Y:S05]  /*2f80*/  CALL.REL.NOINC `($__internal_44_$__cuda_sm70_shflsync_bfly_p) ;  /* 0x0000009000007944 */ /* 0x000fea0003c00000 */
[----:B0-----:R-:W-:Y:S01]  /*2f90*/  HFMA2.MMA R132, -RZ, RZ, 0, 9.5367431640625e-07 ;  /* 0x00000010ff847435 */ /* 0x001fe200000001ff */
[----:B-1----:R-:W-:Y:S02]  /*2fa0*/  MOV R115, R111 ;  /* 0x0000006f00737202 */ /* 0x002fe40000000f00 */
[----:B------:R-:W-:Y:S02]  /*2fb0*/  MOV R111, R114 ;  /* 0x00000072006f7202 */ /* 0x000fe40000000f00 */
[----:B------:R-:W-:Y:S02]  /*2fc0*/  MOV R113, 0x1f ;  /* 0x0000001f00717802 */ /* 0x000fe40000000f00 */
[----:B------:R-:W-:-:S02]  /*2fd0*/  MOV R144, 0xffffffff ;  /* 0xffffffff00907802 */ /* 0x000fc40000000f00 */
[----:B------:R-:W-:Y:S02]  /*2fe0*/  MOV R108, 0x3000 ;  /* 0x00003000006c7802 */ /* 0x000fe40000000f00 */
[----:B------:R-:W-:Y:S05]  /*2ff0*/  CALL.REL.NOINC `($__internal_44_$__cuda_sm70_shflsync_bfly_p) ;  /* 0x0000002000007944 */ /* 0x000fea0003c00000 */
[----:B-1----:R-:W-:Y:S01]  /*3000*/  MOV R109, R111 ;  /* 0x0000006f006d7202 */ /* 0x002fe20000000f00 */
[----:B0-----:R-:W-:Y:S05]  /*3010*/  BRA `(.L_x_1743) ;  /* 0xffffe10000007947 */ /* 0x001fea000383ffff */
        .weak           $__internal_44_$__cuda_sm70_shflsync_bfly_p
        .type           $__internal_44_$__cuda_sm70_shflsync_bfly_p,@function
        .size           $__internal_44_$__cuda_sm70_shflsync_bfly_p,(.L_x_7222 - $__internal_44_$__cuda_sm70_shflsync_bfly_p)
$__internal_44_$__cuda_sm70_shflsync_bfly_p:
[----:B------:R-:W-:Y:S01]  /*3020*/  HFMA2.MMA R109, -RZ, RZ, 0, 0 ;  /* 0x00000000ff6d7435 */ /* 0x000fe200000001ff */
[----:B------:R-:W-:Y:S04]  /*3030*/  WARPSYNC R144 ;  /* 0x0000009000007348 */ /* 0x000fe80003800000 */
[----:B------:R0:W1:Y:S01]  /*3040*/  SHFL.BFLY PT, R111, R111, R132, R113 ;  /* 0x0c0000846f6f7389 */ /* 0x00006200000e0071 */
[----:B------:R-:W-:Y:S05]  /*3050*/  RET.REL.NODEC R108 `(_ZN10layer_norm13ln_bwd_kernelINS_13Kernel_traitsIf13__nv_bfloat16S2_S2_fjLj512ELj1ELj4ELj1ELj16ENS_18Kernel_traits_baseILj512EfS2_S2_S2_fjLj128EEEEELb0ELb1ELb0ELb0EEEvNS_9BwdParamsE) ;  /* 0xffffcfa06c007950 */ /* 0x000fea0003c3ffff */
.L_x_1744:
        /* <DEDUP_REMOVED lines=10> */
.L_x_7222:


//--------------------- .text._ZN10layer_norm13ln_bwd_kernelINS_13Kernel_traitsIf13__nv_bfloat16S2_S2_fjLj512ELj1ELj4ELj1ELj16ENS_18Kernel_traits_baseILj512EfS2_S2_S2_fjLj128EEEEELb0ELb1ELb0ELb1EEEvNS_9BwdParamsE --------------------------
	.section	.text._ZN10layer_norm13ln_bwd_kernelINS_13Kernel_traitsIf13__nv_bfloat16S2_S2_fjLj512ELj1ELj4ELj1ELj16ENS_18Kernel_traits_baseILj512EfS2_S2_S2_fjLj128EEEEELb0ELb1ELb0ELb1EEEvNS_9BwdParamsE,"ax",@progbits
	.sectioninfo	@"SHI_REGISTERS=154"
	.align	128
        .global         _ZN10layer_norm13ln_bwd_kernelINS_13Kernel_traitsIf13__nv_bfloat16S2_S2_fjLj512ELj1ELj4ELj1ELj16ENS_18Kernel_traits_baseILj512EfS2_S2_S2_fjLj128EEEEELb0ELb1ELb0ELb1EEEvNS_9BwdParamsE
        .type           _ZN10layer_norm13ln_bwd_kernelINS_13Kernel_traitsIf13__nv_bfloat16S2_S2_fjLj512ELj1ELj4ELj1ELj16ENS_18Kernel_traits_baseILj512EfS2_S2_S2_fjLj128EEEEELb0ELb1ELb0ELb1EEEvNS_9BwdParamsE,@function
        .size           _ZN10layer_norm13ln_bwd_kernelINS_13Kernel_traitsIf13__nv_bfloat16S2_S2_fjLj512ELj1ELj4ELj1ELj16ENS_18Kernel_traits_baseILj512EfS2_S2_S2_fjLj128EEEEELb0ELb1ELb0ELb1EEEvNS_9BwdParamsE,(.L_x_7223 - _ZN10layer_norm13ln_bwd_kernelINS_13Kernel_traitsIf13__nv_bfloat16S2_S2_fjLj512ELj1ELj4ELj1ELj16ENS_18Kernel_traits_baseILj512EfS2_S2_S2_fjLj128EEEEELb0ELb1ELb0ELb1EEEvNS_9BwdParamsE)
        .other          _ZN10layer_norm13ln_bwd_kernelINS_13Kernel_traitsIf13__nv_bfloat16S2_S2_fjLj512ELj1ELj4ELj1ELj16ENS_18Kernel_traits_baseILj512EfS2_S2_S2_fjLj128EEEEELb0ELb1ELb0ELb1EEEvNS_9BwdParamsE,@"STO_CUDA_ENTRY STV_DEFAULT"
_ZN10layer_norm13ln_bwd_kernelINS_13Kernel_traitsIf13__nv_bfloat16S2_S2_fjLj512ELj1ELj4ELj1ELj16ENS_18Kernel_traits_baseILj512EfS2_S2_S2_fjLj128EEEEELb0ELb1ELb0ELb1EEEvNS_9BwdParamsE:
.text._ZN10layer_norm13ln_bwd_kernelINS_13Kernel_traitsIf13__nv_bfloat16S2_S2_fjLj512ELj1ELj4ELj1ELj16ENS_18Kernel_traits_baseILj512EfS2_S2_S2_fjLj128EEEEELb0ELb1ELb0ELb1EEEvNS_9BwdParamsE:
        /* <DEDUP_REMOVED lines=34> */
.L_x_1746:
[----:B------:R-:W-:-:S04]  /*0220*/  SHF.L.U32 R0, R101, 0x5, RZ ;  /* 0x0000000565007819 */ /* 0x000fc800000006ff */
[----:B------:R-:W-:-:S04]  /*0230*/  LOP3.LUT R0, R0, 0x3e0, RZ, 0xc0, !PT ;  /* 0x000003e000007812 */ /* 0x000fc800078ec0ff */
[C---:B------:R-:W-:Y:S02]  /*0240*/  IADD3 R2, P0, R0.reuse, c[0x0][0x1b0], RZ ;  /* 0x00006c0000027a10 */ /* 0x040fe40007f1e0ff */
[----:B------:R-:W-:Y:S02]  /*0250*/  IADD3 R36, P1, R0, c[0x0][0x1c8], RZ ;  /* 0x0000720000247a10 */ /* 0x000fe40007f3e0ff */
[----:B------:R-:W-:Y:S02]  /*0260*/  IADD3.X R3, RZ, c[0x0][0x1b4], RZ, P0, !PT ;  /* 0x00006d00ff037a10 */ /* 0x000fe400007fe4ff */
[----:B------:R-:W-:-:S03]  /*0270*/  IADD3.X R37, RZ, c[0x0][0x1cc], RZ, P1, !PT ;  /* 0x00007300ff257a10 */ /* 0x000fc60000ffe4ff */
[----:B------:R0:W5:Y:S04]  /*0280*/  LDG.E.128 R32, [R2.64] ;  /* 0x0000000402207981 */ /* 0x000168000c1e1d00 */
[----:B------:R0:W5:Y:S04]  /*0290*/  LDG.E.128 R28, [R2.64+0x10] ;  /* 0x00001004021c7981 */ /* 0x000168000c1e1d00 */
[----:B------:R0:W5:Y:S04]  /*02a0*/  LDG.E.128 R24, [R2.64+0x400] ;  /* 0x0004000402187981 */ /* 0x000168000c1e1d00 */
[----:B------:R0:W5:Y:S04]  /*02b0*/  LDG.E.128 R20, [R2.64+0x410] ;  /* 0x0004100402147981 */ /* 0x000168000c1e1d00 */
[----:B------:R0:W5:Y:S04]  /*02c0*/  LDG.E.128 R16, [R36.64] ;  /* 0x0000000424107981 */ /* 0x000168000c1e1d00 */
[----:B------:R0:W5:Y:S04]  /*02d0*/  LDG.E.128 R12, [R36.64+0x10] ;  /* 0x00001004240c7981 */ /* 0x000168000c1e1d00 */
[----:B------:R0:W5:Y:S04]  /*02e0*/  LDG.E.128 R8, [R36.64+0x400] ;  /* 0x0004000424087981 */ /* 0x000168000c1e1d00 */
[----:B------:R0:W5:Y:S01]  /*02f0*/  LDG.E.128 R4, [R36.64+0x410] ;  /* 0x0004100424047981 */ /* 0x000162000c1e1d00 */
[----:B------:R-:W1:Y:S01]  /*0300*/  LDC.U8 R119, c[0x0][0x1f0] ;  /* 0x00007c00ff777b82 */ /* 0x000e620000000000 */
        /* <DEDUP_REMOVED lines=26> */
[----:B01----:R-:W-:-:S02]  /*04b0*/  MOV R118, RZ ;  /* 0x000000ff00767202 */ /* 0x003fc40000000f00 */
.L_x_1752:
[----:B------:R-:W-:Y:S01]  /*04c0*/  IMAD R2, R120, c[0x0][0x168], RZ ;  /* 0x00005a0078027a24 */ /* 0x000fe200078e02ff */
[----:B------:R-:W-:-:S02]  /*04d0*/  LOP3.LUT R48, R101, 0x1f, RZ, 0xc0, !PT ;  /* 0x0000001f65307812 */ /* 0x000fc400078ec0ff */
[----:B------:R-:W-:Y:S02]  /*04e0*/  MOV R64, 0x10 ;  /* 0x0000001000407802 */ /* 0x000fe40000000f00 */
[----:B------:R-:W-:-:S04]  /*04f0*/  SHF.R.S32.HI R3, RZ, 0x1f, R2 ;  /* 0x0000001fff037819 */ /* 0x000fc80000011402 */
[----:B------:R-:W-:-:S04]  /*0500*/  LEA.HI R3, R3, R2, RZ, 0x3 ;  /* 0x0000000203037211 */ /* 0x000fc800078f18ff */
[----:B------:R-:W-:Y:S02]  /*0510*/  LEA.HI.SX32 R121, R3, R48, 0x1d ;  /* 0x0000003003797211 */ /* 0x000fe400078feaff */
[----:B------:R-:W-:Y:S02]  /*0520*/  MOV R67, 0x4 ;  /* 0x0000000400437802 */ /* 0x000fe40000000f00 */
[C---:B------:R-:W-:Y:S01]  /*0530*/  IADD3 R117, R121.reuse, 0x20, RZ ;  /* 0x0000002079757810 */ /* 0x040fe20007ffe0ff */
[----:B------:R-:W-:-:S04]  /*0540*/  IMAD.WIDE.U32 R48, R121, R64, c[0x0][0x188] ;  /* 0x0000620079307625 */ /* 0x000fc800078e0040 */
[----:B------:R-:W-:Y:S02]  /*0550*/  IMAD.WIDE.U32 R52, R121, R64, c[0x0][0x208] ;  /* 0x0000820079347625 */ /* 0x000fe400078e0040 */
[----:B------:R-:W2:Y:S02]  /*0560*/  LDG.E.128 R48, [R48.64] ;  /* 0x0000000430307981 */ /* 0x000ea4000c1e1d00 */
[----:B------:R-:W-:Y:S02]  /*0570*/  IMAD.WIDE R2, R120, R67, c[0x0][0x1a0] ;  /* 0x0000680078027625 */ /* 0x000fe400078e0243 */
[----:B------:R-:W3:Y:S02]  /*0580*/  LDG.E.128 R52, [R52.64] ;  /* 0x0000000434347981 */ /* 0x000ee4000c1e1d00 */
[----:B------:R-:W-:Y:S02]  /*0590*/  IMAD.WIDE.U32 R56, R64, R117, c[0x0][0x188] ;  /* 0x0000620040387625 */ /* 0x000fe400078e0075 */
[----:B------:R0:W4:Y:S02]  /*05a0*/  LDG.E R126, [R2.64] ;  /* 0x00000004027e7981 */ /* 0x000124000c1e1900 */
[----:B------:R-:W-:-:S02]  /*05b0*/  IMAD.WIDE R66, R120, R67, c[0x0][0x1a8] ;  /* 0x00006a0078427625 */ /* 0x000fc400078e0243 */
[----:B------:R-:W4:Y:S02]  /*05c0*/  LDG.E.128 R56, [R56.64] ;  /* 0x0000000438387981 */ /* 0x000f24000c1e1d00 */
[----:B------:R-:W-:Y:S02]  /*05d0*/  IMAD.WIDE.U32 R60, R117, R64, c[0x0][0x208] ;  /* 0x00008200753c7625 */ /* 0x000fe400078e0040 */
[----:B------:R1:W4:Y:S04]  /*05e0*/  LDG.E R66, [R66.64] ;  /* 0x0000000442427981 */ /* 0x000328000c1e1900 */
        /* <DEDUP_REMOVED lines=12> */
[----:B-----5:R0:W5:Y:S04]  /*06b0*/  @P0 LDG.E.128 R36, [R2.64] ;  /* 0x0000000402240981 */ /* 0x020168000c1e1d00 */
[----:B------:R0:W5:Y:S01]  /*06c0*/  @P0 LDG.E.128 R40, [R64.64] ;  /* 0x0000000440280981 */ /* 0x000162000c1e1d00 */
[----:B--2---:R-:W-:Y:S02]  /*06d0*/  PRMT R123, RZ, 0x5410, R50 ;  /* 0x00005410ff7b7816 */ /* 0x004fe40000000032 */
[--C-:B------:R-:W-:Y:S02]  /*06e0*/  PRMT R124, RZ, 0x5410, R51.reuse ;  /* 0x00005410ff7c7816 */ /* 0x100fe40000000033 */
[----:B------:R-:W-:-:S02]  /*06f0*/  PRMT R125, RZ, 0x7610, R51 ;  /* 0x00007610ff7d7816 */ /* 0x000fc40000000033 */
[--C-:B---3--:R-:W-:Y:S02]  /*0700*/  PRMT R51, RZ, 0x5410, R52.reuse ;  /* 0x00005410ff337816 */ /* 0x108fe40000000034 */
[----:B----4-:R-:W-:Y:S02]  /*0710*/  FSEL R127, R126, RZ, !P2 ;  /* 0x000000ff7e7f7208 */ /* 0x010fe40005000000 */
[----:B------:R-:W-:Y:S02]  /*0720*/  PRMT R122, RZ, 0x7610, R52 ;  /* 0x00007610ff7a7816 */ /* 0x000fe40000000034 */
[--C-:B------:R-:W-:Y:S02]  /*0730*/  PRMT R52, RZ, 0x5410, R56.reuse ;  /* 0x00005410ff347816 */ /* 0x100fe40000000038 */
[----:B-1----:R-:W-:Y:S02]  /*0740*/  PRMT R67, RZ, 0x7610, R49 ;  /* 0x00007610ff437816 */ /* 0x002fe40000000031 */
[----:B------:R-:W-:Y:S01]  /*0750*/  PRMT R56, RZ, 0x7610, R56 ;  /* 0x00007610ff387816 */ /* 0x000fe20000000038 */
[----:B------:R-:W-:Y:S01]  /*0760*/  FADD.FTZ R139, -R127, R123 ;  /* 0x0000007b7f8b7221 */ /* 0x000fe20000010100 */
[----:B0-----:R-:W-:-:S02]  /*0770*/  PRMT R2, RZ, 0x5410, R48 ;  /* 0x00005410ff027816 */ /* 0x001fc40000000030 */
[--C-:B------:R-:W-:Y:S02]  /*0780*/  PRMT R133, RZ, 0x5410, R54.reuse ;  /* 0x00005410ff857816 */ /* 0x100fe40000000036 */
[----:B------:R-:W-:Y:S02]  /*0790*/  PRMT R64, RZ, 0x7610, R54 ;  /* 0x00007610ff407816 */ /* 0x000fe40000000036 */
[----:B------:R-:W-:Y:S01]  /*07a0*/  PRMT R54, RZ, 0x5410, R57 ;  /* 0x00005410ff367816 */ /* 0x000fe20000000039 */
[C---:B------:R-:W-:Y:S01]  /*07b0*/  FADD.FTZ R151, -R127.reuse, R56 ;  /* 0x000000387f977221 */ /* 0x040fe20000010100 */
[--C-:B------:R-:W-:Y:S02]  /*07c0*/  PRMT R129, RZ, 0x5410, R59.reuse ;  /* 0x00005410ff817816 */ /* 0x100fe4000000003b */
[----:B------:R-:W-:Y:S01]  /*07d0*/  PRMT R131, RZ, 0x7610, R59 ;  /* 0x00007610ff837816 */ /* 0x000fe2000000003b */
[C---:B------:R-:W-:Y:S01]  /*07e0*/  FADD.FTZ R59, -R127.reuse, R67 ;  /* 0x000000437f3b7221 */ /* 0x040fe20000010100 */
[----:B------:R-:W-:Y:S01]  /*07f0*/  PRMT R3, RZ, 0x5410, R49 ;  /* 0x00005410ff037816 */ /* 0x000fe20000000031 */
[C---:B------:R-:W-:Y:S01]  /*0800*/  FMUL.FTZ R56, R66.reuse, R139 ;  /* 0x0000008b42387220 */ /* 0x040fe20000410000 */
[----:B------:R-:W-:Y:S01]  /*0810*/  PRMT R48, RZ, 0x7610, R48 ;  /* 0x00007610ff307816 */ /* 0x000fe20000000030 */
[C---:B------:R-:W-:Y:S01]  /*0820*/  FADD.FTZ R49, -R127.reuse, R2 ;  /* 0x000000027f317221 */ /* 0x040fe20000010100 */
[----:B------:R-:W-:Y:S01]  /*0830*/  PRMT R50, RZ, 0x7610, R50 ;  /* 0x00007610ff327816 */ /* 0x000fe20000000032 */
[C---:B------:R-:W-:Y:S01]  /*0840*/  FADD.FTZ R143, -R127.reuse, R124 ;  /* 0x0000007c7f8f7221 */ /* 0x040fe20000010100 */
[--C-:B------:R-:W-:Y:S01]  /*0850*/  PRMT R65, RZ, 0x5410, R55.reuse ;  /* 0x00005410ff417816 */ /* 0x100fe20000000037 */
[C---:B------:R-:W-:Y:S01]  /*0860*/  FADD.FTZ R67, -R127.reuse, R54 ;  /* 0x000000367f437221 */ /* 0x040fe20000010100 */
[----:B------:R-:W-:Y:S01]  /*0870*/  PRMT R137, RZ, 0x7610, R55 ;  /* 0x00007610ff897816 */ /* 0x000fe20000000037 */
[----:B------:R-:W-:Y:S01]  /*0880*/  FMUL.FTZ R54, R66, R59 ;  /* 0x0000003b42367220 */ /* 0x000fe20000410000 */
[----:B------:R-:W-:Y:S01]  /*0890*/  PRMT R55, RZ, 0x7610, R57 ;  /* 0x00007610ff377816 */ /* 0x000fe20000000039 */
[----:B------:R-:W-:Y:S01]  /*08a0*/  FADD.FTZ R57, -R127, R3 ;  /* 0x000000037f397221 */ /* 0x000fe20000010100 */
[--C-:B------:R-:W-:Y:S01]  /*08b0*/  PRMT R135, RZ, 0x5410, R53.reuse ;  /* 0x00005410ff877816 */ /* 0x100fe20000000035 */
[----:B------:R-:W-:Y:S01]  /*08c0*/  FADD.FTZ R108, R133, R108 ;  /* 0x0000006c856c7221 */ /* 0x000fe20000010000 */
[----:B------:R-:W-:Y:S01]  /*08d0*/  PRMT R68, RZ, 0x7610, R53 ;  /* 0x00007610ff447816 */ /* 0x000fe20000000035 */
[----:B------:R-:W-:-:S02]  /*08e0*/  FFMA.FTZ R109, R56, R133, R109 ;  /* 0x00000085386d7223 */ /* 0x000fc4000001006d */
[----:B------:R-:W-:Y:S02]  /*08f0*/  FMUL.FTZ R59, R28, R133 ;  /* 0x000000851c3b7220 */ /* 0x000fe40000410000 */
[C---:B------:R-:W-:Y:S02]  /*0900*/  FADD.FTZ R53, -R127.reuse, R48 ;  /* 0x000000307f357221 */ /* 0x040fe40000010100 */
[----:B------:R-:W-:Y:S02]  /*0910*/  FADD.FTZ R141, -R127, R50 ;  /* 0x000000327f8d7221 */ /* 0x000fe40000010100 */
[C---:B------:R-:W-:Y:S02]  /*0920*/  FMUL.FTZ R49, R66.reuse, R49 ;  /* 0x0000003142317220 */ /* 0x040fe40000410000 */
[----:B------:R-:W-:Y:S02]  /*0930*/  FMUL.FTZ R133, R66, R143 ;  /* 0x0000008f42857220 */ /* 0x000fe40000410000 */
[----:B------:R-:W-:-:S02]  /*0940*/  FMUL.FTZ R50, R32, R51 ;  /* 0x0000003320327220 */ /* 0x000fc40000410000 */
[----:B------:R-:W-:Y:S02]  /*0950*/  FADD.FTZ R147, -R127, R52 ;  /* 0x000000347f937221 */ /* 0x000fe40000010100 */
[C---:B------:R-:W-:Y:S02]  /*0960*/  FMUL.FTZ R52, R66.reuse, R57 ;  /* 0x0000003942347220 */ /* 0x040fe40000410000 */
        /* <DEDUP_REMOVED lines=10> */
[----:B------:R-:W-:Y:S02]  /*0a10*/  FADD.FTZ R68, RZ, R50 ;  /* 0x00000032ff447221 */ /* 0x000fe40000010000 */
[----:B------:R-:W-:Y:S02]  /*0a20*/  FFMA.FTZ R65, R49, R50, RZ ;  /* 0x0000003231417223 */ /* 0x000fe400000100ff */
[----:B------:R-:W-:Y:S02]  /*0a30*/  FADD.FTZ R114, R122, R114 ;  /* 0x000000727a727221 */ /* 0x000fe40000010000 */
[----:B------:R-:W-:Y:S02]  /*0a40*/  FFMA.FTZ R115, R48, R122, R115 ;  /* 0x0000007a30737223 */ /* 0x000fe40000010073 */
[----:B------:R-:W-:Y:S02]  /*0a50*/  FMUL.FTZ R53, R34, R135 ;  /* 0x0000008722357220 */ /* 0x000fe40000410000 */
[----:B------:R-:W-:-:S02]  /*0a60*/  FADD.FTZ R68, R68, R51 ;  /* 0x0000003344447221 */ /* 0x000fc40000010000 */
[----:B------:R-:W-:Y:S01]  /*0a70*/  FFMA.FTZ R122, R48, R51, R65 ;  /* 0x00000033307a7223 */ /* 0x000fe20000010041 */
[--C-:B------:R-:W-:Y:S01]  /*0a80*/  PRMT R126, RZ, 0x5410, R58.reuse ;  /* 0x00005410ff7e7816 */ /* 0x100fe2000000003a */
[----:B------:R-:W-:Y:S01]  /*0a90*/  FADD.FTZ R124, R68, R53 ;  /* 0x00000035447c7221 */ /* 0x000fe20000010000 */
[----:B------:R-:W-:Y:S01]  /*0aa0*/  PRMT R58, RZ, 0x7610, R58 ;  /* 0x00007610ff3a7816 */ /* 0x000fe2000000003a */
[----:B------:R-:W-:Y:S01]  /*0ab0*/  FFMA.FTZ R122, R52, R53, R122 ;  /* 0x00000035347a7223 */ /* 0x000fe2000001007a */
[----:B------:R-:W-:Y:S01]  /*0ac0*/  PRMT R128, RZ, 0x7610, R60 ;  /* 0x00007610ff807816 */ /* 0x000fe2000000003c */
[----:B------:R-:W-:Y:S02]  /*0ad0*/  FMUL.FTZ R65, R66, R151 ;  /* 0x0000009742417220 */ /* 0x000fe40000410000 */
[----:B------:R-:W-:Y:S02]  /*0ae0*/  FADD.FTZ R145, -R127, R125 ;  /* 0x0000007d7f917221 */ /* 0x000fe40000010100 */
[----:B------:R-:W-:-:S02]  /*0af0*/  FADD.FTZ R124, R124, R57 ;  /* 0x000000397c7c7221 */ /* 0x000fc40000010000 */
[----:B------:R-:W-:Y:S02]  /*0b00*/  FFMA.FTZ R122, R54, R57, R122 ;  /* 0x00000039367a7223 */ /* 0x000fe4000001007a */
[C---:B------:R-:W-:Y:S02]  /*0b10*/  FADD.FTZ R123, -R127.reuse, R55 ;  /* 0x000000377f7b7221 */ /* 0x040fe40000010100 */
[C---:B------:R-:W-:Y:S02]  /*0b20*/  FADD.FTZ R125, -R127.reuse, R126 ;  /* 0x0000007e7f7d7221 */ /* 0x040fe40000010100 */
[C---:B------:R-:W-:Y:S02]  /*0b30*/  FADD.FTZ R3, -R127.reuse, R58 ;  /* 0x0000003a7f037221 */ /* 0x040fe40000010100 */
[C---:B------:R-:W-:Y:S02]  /*0b40*/  FADD.FTZ R129, -R127.reuse, R129 ;  /* 0x000000817f817221 */ /* 0x040fe40000010100 */
[----:B------:R-:W-:Y:S01]  /*0b50*/  FADD.FTZ R131, -R127, R131 ;  /* 0x000000837f837221 */ /* 0x000fe20000010100 */
[----:B------:R-:W-:Y:S01]  /*0b60*/  PRMT R127, RZ, 0x5410, R61 ;  /* 0x00005410ff7f7816 */ /* 0x000fe2000000003d */
[----:B------:R-:W-:Y:S01]  /*0b70*/  FADD.FTZ R112, R135, R112 ;  /* 0x0000007087707221 */ /* 0x000fe20000010000 */
[----:B------:R-:W-:Y:S01]  /*0b80*/  PRMT R149, RZ, 0x5410, R60 ;  /* 0x00005410ff957816 */ /* 0x000fe2000000003c */
[----:B------:R-:W-:-:S02]  /*0b90*/  FFMA.FTZ R113, R52, R135, R113 ;  /* 0x0000008734717223 */ /* 0x000fc40000010071 */
[----:B------:R-:W-:Y:S02]  /*0ba0*/  FADD.FTZ R77, R128, R77 ;  /* 0x0000004d804d7221 */ /* 0x000fe40000010000 */
[-C--:B------:R-:W-:Y:S02]  /*0bb0*/  FFMA.FTZ R0, R65, R128.reuse, R0 ;  /* 0x0000008041007223 */ /* 0x080fe40000010000 */
[----:B------:R-:W-:Y:S02]  /*0bc0*/  FMUL.FTZ R68, R25, R128 ;  /* 0x0000008019447220 */ /* 0x000fe40000410000 */
[C---:B------:R-:W-:Y:S02]  /*0bd0*/  FMUL.FTZ R67, R66.reuse, R67 ;  /* 0x0000004342437220 */ /* 0x040fe40000410000 */
[----:B------:R-:W-:Y:S02]  /*0be0*/  FMUL.FTZ R60, R66, R141 ;  /* 0x0000008d423c7220 */ /* 0x000fe40000410000 */
        /* <DEDUP_REMOVED lines=13> */
[----:B------:R-:W-:Y:S01]  /*0cc0*/  FFMA.FTZ R128, R133, R136, R128 ;  /* 0x0000008885807223 */ /* 0x000fe20000010080 */
[----:B------:R-:W-:Y:S01]  /*0cd0*/  PRMT R55, RZ, 0x5410, R63 ;  /* 0x00005410ff377816 */ /* 0x000fe2000000003f */
[----:B------:R-:W-:Y:S01]  /*0ce0*/  FADD.FTZ R105, R64, R105 ;  /* 0x0000006940697221 */ /* 0x000fe20000010000 */
[----:B------:R-:W-:Y:S01]  /*0cf0*/  PRMT R2, RZ, 0x7610, R63 ;  /* 0x00007610ff027816 */ /* 0x000fe2000000003f */
[----:B------:R-:W-:Y:S01]  /*0d00*/  FFMA.FTZ R107, R60, R64, R107 ;  /* 0x000000403c6b7223 */ /* 0x000fe2000001006b */
[----:B------:R-:W-:Y:S01]  /*0d10*/  PRMT R126, RZ, 0x7610, R61 ;  /* 0x00007610ff7e7816 */ /* 0x000fe2000000003d */
[----:B------:R-:W-:Y:S02]  /*0d20*/  FMUL.FTZ R63, R66, R147 ;  /* 0x00000093423f7220 */ /* 0x000fe40000410000 */
[----:B------:R-:W-:Y:S02]  /*0d30*/  FMUL.FTZ R64, R24, R149 ;  /* 0x0000009518407220 */ /* 0x000fe40000410000 */
[----:B------:R-:W-:-:S02]  /*0d40*/  FADD.FTZ R127, R130, R137 ;  /* 0x00000089827f7221 */ /* 0x000fc40000010000 */
[----:B------:R-:W-:Y:S01]  /*0d50*/  FFMA.FTZ R128, R134, R137, R128 ;  /* 0x0000008986807223 */ /* 0x000fe20000010080 */
[----:B------:R-:W-:Y:S01]  /*0d60*/  PRMT R61, RZ, 0x5410, R62 ;  /* 0x00005410ff3d7816 */ /* 0x000fe2000000003e */
[C---:B------:R-:W-:Y:S02]  /*0d70*/  FMUL.FTZ R124, R66.reuse, R123 ;  /* 0x0000007b427c7220 */ /* 0x040fe40000410000 */
[----:B------:R-:W-:Y:S02]  /*0d80*/  FMUL.FTZ R125, R66, R125 ;  /* 0x0000007d427d7220 */ /* 0x000fe40000410000 */
        /* <DEDUP_REMOVED lines=41> */
.L_x_1753:
        /* <DEDUP_REMOVED lines=18> */
.L_x_1754:
[----:B--2---:R-:W-:Y:S01]  /*1140*/  FADD.FTZ R140, R140, R61 ;  /* 0x0000003d8c8c7221 */ /* 0x004fe20000010000 */
[----:B------:R-:W-:Y:S01]  /*1150*/  ISETP.NE.U32.AND P1, PT, RZ, c[0x0][0x258], PT ;  /* 0x00009600ff007a0c */ /* 0x000fe20003f25070 */
[----:B-1----:R-:W-:Y:S02]  /*1160*/  FADD.FTZ R2, R2, R69 ;  /* 0x0000004502027221 */ /* 0x002fe40000010000 */
[----:B------:R-:W-:Y:S02]  /*1170*/  FMUL.FTZ R140, R140, c[0x0][0x1e0] ;  /* 0x000078008c8c7a20 */ /* 0x000fe40000410000 */
[----:B------:R-:W-:Y:S01]  /*1180*/  FMUL.FTZ R138, R2, c[0x0][0x1e0] ;  /* 0x00007800028a7a20 */ /* 0x000fe20000410000 */
[----:B-----5:R-:W-:Y:S02]  /*1190*/  @P0 PRMT R2, RZ, 0x5410, R39 ;  /* 0x00005410ff020816 */ /* 0x020fe40000000027 */
[----:B0-----:R-:W-:-:S05]  /*11a0*/  FSEL R69, R140, RZ, !P2 ;  /* 0x000000ff8c457208 */ /* 0x001fca0005000000 */
[-CC-:B------:R-:W-:Y:S02]  /*11b0*/  FFMA.FTZ R133, R133, R138.reuse, R69.reuse ;  /* 0x0000008a85857223 */ /* 0x180fe40000010045 */
[-C--:B------:R-:W-:Y:S02]  /*11c0*/  FFMA.FTZ R134, R134, R138.reuse, R69 ;  /* 0x0000008a86867223 */ /* 0x080fe40000010045 */
[----:B------:R-:W-:Y:S02]  /*11d0*/  FADD.FTZ R133, R136, -R133 ;  /* 0x8000008588857221 */ /* 0x000fe40000010000 */
[----:B------:R-:W-:Y:S01]  /*11e0*/  FADD.FTZ R137, R137, -R134 ;  /* 0x8000008689897221 */ /* 0x000fe20000010000 */
[----:B------:R-:W-:Y:S01]  /*11f0*/  HFMA2.MMA R134, -RZ, RZ, 0, 9.5367431640625e-07 ;  /* 0x00000010ff867435 */ /* 0x000fe200000001ff */
[----:B------:R-:W-:Y:S02]  /*1200*/  FMUL.FTZ R133, R66, R133 ;  /* 0x0000008542857220 */ /* 0x000fe40000410000 */
[----:B------:R-:W-:-:S02]  /*1210*/  FFMA.FTZ R49, R49, R138, R69 ;  /* 0x0000008a31317223 */ /* 0x000fc40000010045 */
[----:B------:R-:W-:Y:S01]  /*1220*/  @P0 FADD.FTZ R133, R133, R2 ;  /* 0x0000000285850221 */ /* 0x000fe20000010000 */
[----:B------:R-:W-:Y:S01]  /*1230*/  @P0 PRMT R2, RZ, 0x7610, R39 ;  /* 0x00007610ff020816 */ /* 0x000fe20000000027 */
[----:B------:R-:W-:Y:S02]  /*1240*/  FMUL.FTZ R137, R66, R137 ;  /* 0x0000008942897220 */ /* 0x000fe40000410000 */
[-C--:B------:R-:W-:Y:S02]  /*1250*/  FFMA.FTZ R60, R60, R138.reuse, R69 ;  /* 0x0000008a3c3c7223 */ /* 0x080fe40000010045 */
[----:B------:R-:W-:Y:S02]  /*1260*/  FADD.FTZ R49, R50, -R49 ;  /* 0x8000003132317221 */ /* 0x000fe40000010000 */
[----:B------:R-:W-:Y:S02]  /*1270*/  FFMA.FTZ R48, R48, R138, R69 ;  /* 0x0000008a30307223 */ /* 0x000fe40000010045 */
[----:B------:R-:W-:Y:S01]  /*1280*/  @P0 FADD.FTZ R137, R137, R2 ;  /* 0x0000000289890221 */ /* 0x000fe20000010000 */
[----:B------:R-:W-:Y:S01]  /*1290*/  @P0 PRMT R2, RZ, 0x5410, R36 ;  /* 0x00005410ff020816 */ /* 0x000fe20000000024 */
[----:B------:R-:W-:-:S02]  /*12a0*/  FADD.FTZ R55, R135, -R60 ;  /* 0x8000003c87377221 */ /* 0x000fc40000010000 */
[----:B------:R-:W-:Y:S02]  /*12b0*/  FMUL.FTZ R135, R66, R49 ;  /* 0x0000003142877220 */ /* 0x000fe40000410000 */
[----:B------:R-:W-:Y:S02]  /*12c0*/  FADD.FTZ R3, R51, -R48 ;  /* 0x8000003033037221 */ /* 0x000fe40000010000 */
[----:B------:R-:W-:Y:S02]  /*12d0*/  FFMA.FTZ R52, R52, R138, R69 ;  /* 0x0000008a34347223 */ /* 0x000fe40000010045 */
[----:B------:R-:W-:Y:S01]  /*12e0*/  @P0 FADD.FTZ R135, R135, R2 ;  /* 0x0000000287870221 */ /* 0x000fe20000010000 */
[----:B------:R-:W-:Y:S01]  /*12f0*/  @P0 PRMT R2, RZ, 0x7610, R36 ;  /* 0x00007610ff020816 */ /* 0x000fe20000000024 */
[----:B------:R-:W-:Y:S02]  /*1300*/  FMUL.FTZ R3, R66, R3 ;  /* 0x0000000342037220 */ /* 0x000fe40000410000 */
[----:B------:R-:W-:-:S02]  /*1310*/  FADD.FTZ R53, R53, -R52 ;  /* 0x8000003435357221 */ /* 0x000fc40000010000 */
[-C--:B------:R-:W-:Y:S02]  /*1320*/  FFMA.FTZ R54, R54, R138.reuse, R69 ;  /* 0x0000008a36367223 */ /* 0x080fe40000010045 */
        /* <DEDUP_REMOVED lines=94> */
[----:B------:R-:W-:Y:S01]  /*1910*/  FADD.FTZ R129, R132, -R129 ;  /* 0x8000008184817221 */ /* 0x000fe20000010000 */
[----:B------:R-:W-:Y:S01]  /*1920*/  @P1 F2FP.BF16.PACK_AB R55, RZ, R125 ;  /* 0x0000007dff37123e */ /* 0x000fe200000010ff */
[----:B------:R-:W-:Y:S02]  /*1930*/  FFMA.FTZ R69, R131, R138, R69 ;  /* 0x0000008a83457223 */ /* 0x000fe40000010045 */
        /* <DEDUP_REMOVED lines=10> */
[----:B------:R-:W-:Y:S01]  /*19e0*/  FMUL.FTZ R60, R123, R62 ;  /* 0x0000003e7b3c7220 */ /* 0x000fe20000410000 */
[----:B------:R-:W-:Y:S01]  /*19f0*/  @P1 F2FP.BF16.PACK_AB R66, RZ, R129 ;  /* 0x00000081ff42123e */ /* 0x000fe200000010ff */
[----:B------:R-:W-:-:S02]  /*1a00*/  @P0 FADD.FTZ R69, R69, R2 ;  /* 0x0000000245450221 */ /* 0x000fc40000010000 */
[-C--:B------:R-:W-:Y:S01]  /*1a10*/  FMUL.FTZ R125, R125, R62.reuse ;  /* 0x0000003e7d7d7220 */ /* 0x080fe20000410000 */
[----:B------:R-:W-:Y:S01]  /*1a20*/  @P1 PRMT R47, R66, 0x7610, R47 ;  /* 0x00007610422f1816 */ /* 0x000fe2000000002f */
[-C--:B------:R-:W-:Y:S02]  /*1a30*/  FMUL.FTZ R64, R127, R62.reuse ;  /* 0x0000003e7f407220 */ /* 0x080fe40000410000 */
[----:B------:R-:W-:Y:S02]  /*1a40*/  FMUL.FTZ R129, R129, R62 ;  /* 0x0000003e81817220 */ /* 0x000fe40000410000 */
[----:B------:R-:W-:Y:S02]  /*1a50*/  FMUL.FTZ R121, R5, R64 ;  /* 0x0000004005797220 */ /* 0x000fe40000410000 */
[----:B------:R-:W-:Y:S01]  /*1a60*/  FMUL.FTZ R68, R11, R60 ;  /* 0x0000003c0b447220 */ /* 0x000fe20000410000 */
[----:B--2---:R-:W-:Y:S02]  /*1a70*/  PRMT R2, RZ, 0x5410, R48 ;  /* 0x00005410ff027816 */ /* 0x004fe40000000030 */
[----:B------:R-:W-:-:S02]  /*1a80*/  PRMT R53, RZ, 0x7610, R51 ;  /* 0x00007610ff357816 */ /* 0x000fc40000000033 */
        /* <DEDUP_REMOVED lines=9> */
[-C--:B------:R-:W-:Y:S01]  /*1b20*/  FMUL.FTZ R63, R63, R62.reuse ;  /* 0x0000003e3f3f7220 */ /* 0x080fe20000410000 */
[----:B------:R-:W-:Y:S01]  /*1b30*/  PRMT R49, RZ, 0x7610, R49 ;  /* 0x00007610ff317816 */ /* 0x000fe20000000031 */
[----:B------:R-:W-:Y:S01]  /*1b40*/  FMUL.FTZ R52, R65, R62 ;  /* 0x0000003e41347220 */ /* 0x000fe20000410000 */
[----:B------:R-:W-:Y:S01]  /*1b50*/  PRMT R50, RZ, 0x7610, R50 ;  /* 0x00007610ff327816 */ /* 0x000fe20000000032 */
[----:B------:R-:W-:Y:S01]  /*1b60*/  FFMA.FTZ R85, R48, R140, R85 ;  /* 0x0000008c30557223 */ /* 0x000fe20000010055 */
[----:B------:R-:W-:Y:S01]  /*1b70*/  @P1 F2FP.BF16.PACK_AB R53, RZ, R67 ;  /* 0x00000043ff35123e */ /* 0x000fe200000010ff */
[-C--:B------:R-:W-:Y:S01]  /*1b80*/  FMUL.FTZ R67, R67, R62.reuse ;  /* 0x0000003e43437220 */ /* 0x080fe20000410000 */
[----:B------:R-:W-:Y:S01]  /*1b90*/  @P1 F2FP.BF16.PACK_AB R3, RZ, R65 ;  /* 0x00000041ff03123e */ /* 0x000fe200000010ff */
[----:B------:R-:W-:Y:S01]  /*1ba0*/  FMUL.FTZ R62, R69, R62 ;  /* 0x0000003e453e7220 */ /* 0x000fe20000410000 */
[----:B------:R-:W-:Y:S01]  /*1bb0*/  @P1 PRMT R44, R2, 0x7610, R44 ;  /* 0x00007610022c1816 */ /* 0x000fe2000000002c */
[----:B------:R-:W-:Y:S01]  /*1bc0*/  FFMA.FTZ R87, R49, R142, R87 ;  /* 0x0000008e31577223 */ /* 0x000fe20000010057 */
[----:B------:R-:W-:Y:S01]  /*1bd0*/  LEA R2, P0, R117, c[0x0][0x248], 0x4 ;  /* 0x0000920075027a11 */ /* 0x000fe200078020ff */
[----:B------:R-:W-:Y:S01]  /*1be0*/  FFMA.FTZ R90, R51, R139, R90 ;  /* 0x0000008b335a7223 */ /* 0x000fe2000001005a */
[----:B------:R-:W-:Y:S01]  /*1bf0*/  @P1 F2FP.BF16.PACK_AB R69, RZ, R69 ;  /* 0x00000045ff45123e */ /* 0x000fe200000010ff */
[----:B------:R-:W-:Y:S01]  /*1c00*/  FFMA.FTZ R89, R50, R144, R89 ;  /* 0x0000009032597223 */ /* 0x000fe20000010059 */
[----:B------:R-:W-:Y:S01]  /*1c10*/  @P1 PRMT R45, R53, 0x7610, R45 ;  /* 0x00007610352d1816 */ /* 0x000fe2000000002d */
[----:B------:R-:W-:Y:S01]  /*1c20*/  FMUL.FTZ R48, R8, R63 ;  /* 0x0000003f08307220 */ /* 0x000fe20000410000 */
[----:B------:R-:W-:Y:S01]  /*1c30*/  @P1 PRMT R44, R44, 0x5410, R3 ;  /* 0x000054102c2c1816 */ /* 0x000fe20000000003 */
[----:B------:R-:W-:Y:S01]  /*1c40*/  FMUL.FTZ R49, R10, R67 ;  /* 0x000000430a317220 */ /* 0x000fe20000410000 */
[----:B------:R-:W-:Y:S01]  /*1c50*/  LEA.HI.X R3, R117, c[0x0][0x24c], RZ, 0x4, P0 ;  /* 0x0000930075037a11 */ /* 0x000fe200000f24ff */
[----:B------:R-:W-:Y:S01]  /*1c60*/  FMUL.FTZ R50, R4, R125 ;  /* 0x0000007d04327220 */ /* 0x000fe20000410000 */
[----:B------:R-:W-:Y:S01]  /*1c70*/  ISETP.GE.AND P0, PT, R120, c[0x0][0x164], PT ;  /* 0x0000590078007a0c */ /* 0x000fe20003f06270 */
[----:B------:R-:W-:Y:S01]  /*1c80*/  FMUL.FTZ R51, R6, R129 ;  /* 0x0000008106337220 */ /* 0x000fe20000410000 */
[----:B------:R-:W-:Y:S01]  /*1c90*/  @P1 PRMT R45, R45, 0x5410, R54 ;  /* 0x000054102d2d1816 */ /* 0x000fe20000000036 */
[----:B------:R-:W-:Y:S01]  /*1ca0*/  FMUL.FTZ R122, R7, R62 ;  /* 0x0000003e077a7220 */ /* 0x000fe20000410000 */
[----:B------:R-:W-:Y:S01]  /*1cb0*/  @P1 PRMT R47, R47, 0x5410, R69 ;  /* 0x000054102f2f1816 */ /* 0x000fe20000000045 */
[----:B------:R-:W-:Y:S01]  /*1cc0*/  FMUL.FTZ R65, R9, R52 ;  /* 0x0000003409417220 */ /* 0x000fe20000410000 */
[----:B------:R-:W-:Y:S01]  /*1cd0*/  F2FP.BF16.PACK_AB R50, R121, R50 ;  /* 0x000000327932723e */ /* 0x000fe200000010ff */
[----:B------:R-:W-:Y:S01]  /*1ce0*/  @P1 IMAD.WIDE.U32 R134, R117, R134, c[0x0][0x258] ;  /* 0x0000960075861625 */ /* 0x000fe200078e0086 */
[----:B------:R-:W-:-:S02]  /*1cf0*/  F2FP.BF16.PACK_AB R51, R122, R51 ;  /* 0x000000337a33723e */ /* 0x000fc400000010ff */
[----:B------:R-:W-:Y:S02]  /*1d00*/  F2FP.BF16.PACK_AB R49, R68, R49 ;  /* 0x000000314431723e */ /* 0x000fe400000010ff */
[----:B------:R-:W-:Y:S01]  /*1d10*/  F2FP.BF16.PACK_AB R48, R65, R48 ;  /* 0x000000304130723e */ /* 0x000fe200000010ff */
[----:B------:R-:W-:Y:S04]  /*1d20*/  @P1 STG.E.128 [R134.64], R44 ;  /* 0x0000002c86001986 */ /* 0x000fe8000c101d04 */
        /* <DEDUP_REMOVED lines=19> */
.L_x_1751:
[----:B------:R-:W-:Y:S05]  /*1e60*/  BSYNC B1 ;  /* 0x0000000000017941 */ /* 0x000fea0003800000 */
.L_x_1748:
        /* <DEDUP_REMOVED lines=35> */
.L_x_1747:
[----:B------:R-:W-:Y:S05]  /*20a0*/  BSYNC B0 ;  /* 0x0000000000007941 */ /* 0x000fea0003800000 */
.L_x_1745:
        /* <DEDUP_REMOVED lines=28> */
[----:B--2---:R-:W-:-:S03]  /*2270*/  FADD.FTZ R12, RZ, R12 ;  /* 0x0000000cff0c7221 */ /* 0x004fc60000010000 */
[----:B------:R-:W-:Y:S01]  /*2280*/  LDS R18, [R101.X4+0x1a00] ;  /* 0x001a000065127984 */ /* 0x000fe20000004800 */
[----:B---3--:R-:W-:-:S03]  /*2290*/  FADD.FTZ R2, R2, R25 ;  /* 0x0000001902027221 */ /* 0x008fc60000010000 */
[----:B------:R-:W2:Y:S01]  /*22a0*/  LDS R20, [R101.X4+0x1c00] ;  /* 0x001c000065147984 */ /* 0x000ea20000004800 */
[----:B----4-:R-:W-:-:S03]  /*22b0*/  FADD.FTZ R3, R3, R26 ;  /* 0x0000001a03037221 */ /* 0x010fc60000010000 */
[----:B------:R-:W3:Y:S01]  /*22c0*/  LDS R23, [R101.X4+0x1e00] ;  /* 0x001e000065177984 */ /* 0x000ee20000004800 */
[----:B-----5:R-:W-:-:S03]  /*22d0*/  FADD.FTZ R24, RZ, R24 ;  /* 0x00000018ff187221 */ /* 0x020fc60000010000 */
[----:B------:R-:W-:Y:S01]  /*22e0*/  BAR.SYNC.DEFER_BLOCKING 0x0 ;  /* 0x0000000000007b1d */ /* 0x000fe20000010000 */
[----:B------:R-:W-:Y:S02]  /*22f0*/  FADD.FTZ R13, R24, R13 ;  /* 0x0000000d180d7221 */ /* 0x000fe40000010000 */
[----:B------:R-:W-:Y:S01]  /*2300*/  FADD.FTZ R12, R12, R15 ;  /* 0x0000000f0c0c7221 */ /* 0x000fe20000010000 */
[----:B------:R-:W-:Y:S01]  /*2310*/  IADD3 R15, P0, R28, R101, RZ ;  /* 0x000000651c0f7210 */ /* 0x000fe20007f1e0ff */
[----:B------:R-:W-:Y:S02]  /*2320*/  FADD.FTZ R2, R2, R17 ;  /* 0x0000001102027221 */ /* 0x000fe40000010000 */
[----:B------:R-:W-:Y:S02]  /*2330*/  FADD.FTZ R3, R3, R14 ;  /* 0x0000000e03037221 */ /* 0x000fe40000010000 */
[----:B------:R-:W-:Y:S02]  /*2340*/  FADD.FTZ R13, R13, R16 ;  /* 0x000000100d0d7221 */ /* 0x000fe40000010000 */
[----:B0-----:R-:W-:Y:S01]  /*2350*/  FADD.FTZ R12, R12, R19 ;  /* 0x000000130c0c7221 */ /* 0x001fe20000010000 */
[----:B------:R-:W-:Y:S01]  /*2360*/  STS.128 [R0], R4 ;  /* 0x0000000400007388 */ /* 0x000fe20000000c00 */
[----:B-1----:R-:W-:-:S03]  /*2370*/  FADD.FTZ R21, R2, R21 ;  /* 0x0000001502157221 */ /* 0x002fc60000010000 */
[----:B------:R0:W-:Y:S04]  /*2380*/  STS.128 [R0+0x10], R8 ;  /* 0x0000100800007388 */ /* 0x0001e80000000c00 */
[----:B------:R-:W-:Y:S01]  /*2390*/  STS.128 [R0+0x400], R68 ;  /* 0x0004004400007388 */ /* 0x000fe20000000c00 */
[----:B--2---:R-:W-:-:S03]  /*23a0*/  FADD.FTZ R13, R13, R20 ;  /* 0x000000140d0d7221 */ /* 0x004fc60000010000 */
[----:B------:R-:W-:Y:S01]  /*23b0*/  STS.128 [R0+0x410], R72 ;  /* 0x0004104800007388 */ /* 0x000fe20000000c00 */
[----:B---3--:R-:W-:-:S03]  /*23c0*/  FADD.FTZ R23, R12, R23 ;  /* 0x000000170c177221 */ /* 0x008fc60000010000 */
        /* <DEDUP_REMOVED lines=94> */
.L_x_1749:
[----:B------:R-:W-:Y:S01]  /*29b0*/  HFMA2.MMA R139, -RZ, RZ, 0, 5.9604644775390625e-08 ;  /* 0x00000001ff8b7435 */ /* 0x000fe200000001ff */
[----:B------:R-:W-:-:S02]  /*29c0*/  MOV R58, R140 ;  /* 0x0000008c003a7202 */ /* 0x000fc40000000f00 */
[----:B------:R-:W-:Y:S02]  /*29d0*/  MOV R138, 0x1f ;  /* 0x0000001f008a7802 */ /* 0x000fe40000000f00 */
[----:B------:R-:W-:Y:S02]  /*29e0*/  MOV R141, 0xffffffff ;  /* 0xffffffff008d7802 */ /* 0x000fe40000000f00 */
[----:B------:R-:W-:Y:S02]  /*29f0*/  MOV R2, 0x2a10 ;  /* 0x00002a1000027802 */ /* 0x000fe40000000f00 */
[----:B-----5:R-:W-:Y:S05]  /*2a00*/  CALL.REL.NOINC `($__internal_45_$__cuda_sm70_shflsync_bfly_p) ;  /* 0x0000046000007944 */ /* 0x020fea0003c00000 */
[----:B-1----:R-:W-:Y:S01]  /*2a10*/  MOV R55, R58 ;  /* 0x0000003a00377202 */ /* 0x002fe20000000f00 */
[----:B0-----:R-:W-:Y:S05]  /*2a20*/  BRA `(.L_x_1753) ;  /* 0xffffe5f000007947 */ /* 0x001fea000383ffff */
.L_x_1750:
[----:B------:R-:W-:Y:S01]  /*2a30*/  HFMA2.MMA R139, -RZ, RZ, 0, 5.9604644775390625e-08 ;  /* 0x00000001ff8b7435 */ /* 0x000fe200000001ff */
[----:B------:R-:W-:Y:S02]  /*2a40*/  MOV R58, R61 ;  /* 0x0000003d003a7202 */ /* 0x000fe40000000f00 */
[----:B------:R-:W-:Y:S02]  /*2a50*/  MOV R138, 0x1f ;  /* 0x0000001f008a7802 */ /* 0x000fe40000000f00 */
[----:B------:R-:W-:-:S02]  /*2a60*/  MOV R141, 0xffffffff ;  /* 0xffffffff008d7802 */ /* 0x000fc40000000f00 */
[----:B------:R-:W-:Y:S02]  /*2a70*/  MOV R2, 0x2a90 ;  /* 0x00002a9000027802 */ /* 0x000fe40000000f00 */
[----:B01---5:R-:W-:Y:S05]  /*2a80*/  CALL.REL.NOINC `($__internal_45_$__cuda_sm70_shflsync_bfly_p) ;  /* 0x000003e000007944 */ /* 0x023fea0003c00000 */
[----:B------:R-:W-:Y:S01]  /*2a90*/  FADD.FTZ R140, R140, R55 ;  /* 0x000000378c8c7221 */ /* 0x000fe20000010000 */
[----:B0-----:R-:W-:Y:S01]  /*2aa0*/  HFMA2.MMA R139, -RZ, RZ, 0, 1.1920928955078125e-07 ;  /* 0x00000002ff8b7435 */ /* 0x001fe200000001ff */
[----:B-1----:R-:W-:Y:S01]  /*2ab0*/  FADD.FTZ R61, R61, R58 ;  /* 0x0000003a3d3d7221 */ /* 0x002fe20000010000 */
[----:B------:R-:W-:Y:S02]  /*2ac0*/  MOV R138, 0x1f ;  /* 0x0000001f008a7802 */ /* 0x000fe40000000f00 */
[----:B------:R-:W-:Y:S02]  /*2ad0*/  MOV R141, 0xffffffff ;  /* 0xffffffff008d7802 */ /* 0x000fe40000000f00 */
[----:B------:R-:W-:Y:S02]  /*2ae0*/  MOV R58, R140 ;  /* 0x0000008c003a7202 */ /* 0x000fe40000000f00 */
[----:B------:R-:W-:Y:S02]  /*2af0*/  MOV R2, 0x2b10 ;  /* 0x00002b1000027802 */ /* 0x000fe40000000f00 */
[----:B------:R-:W-:Y:S05]  /*2b00*/  CALL.REL.NOINC `($__internal_45_$__cuda_sm70_shflsync_bfly_p) ;  /* 0x0000036000007944 */ /* 0x000fea0003c00000 */
[----:B0-----:R-:W-:Y:S01]  /*2b10*/  HFMA2.MMA R139, -RZ, RZ, 0, 1.1920928955078125e-07 ;  /* 0x00000002ff8b7435 */ /* 0x001fe200000001ff */
[----:B-1----:R-:W-:-:S02]  /*2b20*/  MOV R55, R58 ;  /* 0x0000003a00377202 */ /* 0x002fc40000000f00 */
[----:B------:R-:W-:Y:S02]  /*2b30*/  MOV R58, R61 ;  /* 0x0000003d003a7202 */ /* 0x000fe40000000f00 */
[----:B------:R-:W-:Y:S02]  /*2b40*/  MOV R138, 0x1f ;  /* 0x0000001f008a7802 */ /* 0x000fe40000000f00 */
[----:B------:R-:W-:Y:S02]  /*2b50*/  MOV R141, 0xffffffff ;  /* 0xffffffff008d7802 */ /* 0x000fe40000000f00 */
[----:B------:R-:W-:Y:S02]  /*2b60*/  MOV R2, 0x2b80 ;  /* 0x00002b8000027802 */ /* 0x000fe40000000f00 */
[----:B------:R-:W-:Y:S05]  /*2b70*/  CALL.REL.NOINC `($__internal_45_$__cuda_sm70_shflsync_bfly_p) ;  /* 0x000002f000007944 */ /* 0x000fea0003c00000 */
[----:B------:R-:W-:Y:S01]  /*2b80*/  FADD.FTZ R140, R55, R140 ;  /* 0x0000008c378c7221 */ /* 0x000fe20000010000 */
[----:B0-----:R-:W-:Y:S01]  /*2b90*/  HFMA2.MMA R139, -RZ, RZ, 0, 2.384185791015625e-07 ;  /* 0x00000004ff8b7435 */ /* 0x001fe200000001ff */
[----:B-1----:R-:W-:Y:S01]  /*2ba0*/  FADD.FTZ R61, R61, R58 ;  /* 0x0000003a3d3d7221 */ /* 0x002fe20000010000 */
[----:B------:R-:W-:Y:S02]  /*2bb0*/  MOV R138, 0x1f ;  /* 0x0000001f008a7802 */ /* 0x000fe40000000f00 */
[----:B------:R-:W-:-:S02]  /*2bc0*/  MOV R141, 0xffffffff ;  /* 0xffffffff008d7802 */ /* 0x000fc40000000f00 */
[----:B------:R-:W-:Y:S02]  /*2bd0*/  MOV R58, R140 ;  /* 0x0000008c003a7202 */ /* 0x000fe40000000f00 */
[----:B------:R-:W-:Y:S02]  /*2be0*/  MOV R2, 0x2c00 ;  /* 0x00002c0000027802 */ /* 0x000fe40000000f00 */
[----:B------:R-:W-:Y:S05]  /*2bf0*/  CALL.REL.NOINC `($__internal_45_$__cuda_sm70_shflsync_bfly_p) ;  /* 0x0000027000007944 */ /* 0x000fea0003c00000 */
[----:B0-----:R-:W-:Y:S01]  /*2c00*/  HFMA2.MMA R139, -RZ, RZ, 0, 2.384185791015625e-07 ;  /* 0x00000004ff8b7435 */ /* 0x001fe200000001ff */
[----:B-1----:R-:W-:Y:S02]  /*2c10*/  MOV R55, R58 ;  /* 0x0000003a00377202 */ /* 0x002fe40000000f00 */
[----:B------:R-:W-:Y:S02]  /*2c20*/  MOV R58, R61 ;  /* 0x0000003d003a7202 */ /* 0x000fe40000000f00 */
[----:B------:R-:W-:Y:S02]  /*2c30*/  MOV R138, 0x1f ;  /* 0x0000001f008a7802 */ /* 0x000fe40000000f00 */
[----:B------:R-:W-:Y:S02]  /*2c40*/  MOV R141, 0xffffffff ;  /* 0xffffffff008d7802 */ /* 0x000fe40000000f00 */
[----:B------:R-:W-:-:S02]  /*2c50*/  MOV R2, 0x2c70 ;  /* 0x00002c7000027802 */ /* 0x000fc40000000f00 */
[----:B------:R-:W-:Y:S05]  /*2c60*/  CALL.REL.NOINC `($__internal_45_$__cuda_sm70_shflsync_bfly_p) ;  /* 0x0000020000007944 */ /* 0x000fea0003c00000 */
[----:B------:R-:W-:Y:S01]  /*2c70*/  FADD.FTZ R140, R55, R140 ;  /* 0x0000008c378c7221 */ /* 0x000fe20000010000 */
[----:B0-----:R-:W-:Y:S01]  /*2c80*/  HFMA2.MMA R139, -RZ, RZ, 0, 4.76837158203125e-07 ;  /* 0x00000008ff8b7435 */ /* 0x001fe200000001ff */
[----:B-1----:R-:W-:Y:S01]  /*2c90*/  FADD.FTZ R69, R61, R58 ;  /* 0x0000003a3d457221 */ /* 0x002fe20000010000 */
[----:B------:R-:W-:-:S02]  /*2ca0*/  MOV R138, 0x1f ;  /* 0x0000001f008a7802 */ /* 0x000fc40000000f00 */
[----:B------:R-:W-:Y:S02]  /*2cb0*/  MOV R141, 0xffffffff ;  /* 0xffffffff008d7802 */ /* 0x000fe40000000f00 */
[----:B------:R-:W-:Y:S02]  /*2cc0*/  MOV R58, R140 ;  /* 0x0000008c003a7202 */ /* 0x000fe40000000f00 */
[----:B------:R-:W-:Y:S02]  /*2cd0*/  MOV R2, 0x2cf0 ;  /* 0x00002cf000027802 */ /* 0x000fe40000000f00 */
[----:B------:R-:W-:Y:S05]  /*2ce0*/  CALL.REL.NOINC `($__internal_45_$__cuda_sm70_shflsync_bfly_p) ;  /* 0x0000018000007944 */ /* 0x000fea0003c00000 */
[----:B0-----:R-:W-:Y:S01]  /*2cf0*/  HFMA2.MMA R139, -RZ, RZ, 0, 4.76837158203125e-07 ;  /* 0x00000008ff8b7435 */ /* 0x001fe200000001ff */
[----:B-1----:R-:W-:Y:S02]  /*2d00*/  MOV R55, R58 ;  /* 0x0000003a00377202 */ /* 0x002fe40000000f00 */
[----:B------:R-:W-:Y:S02]  /*2d10*/  MOV R58, R69 ;  /* 0x00000045003a7202 */ /* 0x000fe40000000f00 */
[----:B------:R-:W-:Y:S02]  /*2d20*/  MOV R138, 0x1f ;  /* 0x0000001f008a7802 */ /* 0x000fe40000000f00 */
[----:B------:R-:W-:-:S02]  /*2d30*/  MOV R141, 0xffffffff ;  /* 0xffffffff008d7802 */ /* 0x000fc40000000f00 */
[----:B------:R-:W-:Y:S02]  /*2d40*/  MOV R2, 0x2d60 ;  /* 0x00002d6000027802 */ /* 0x000fe40000000f00 */
[----:B------:R-:W-:Y:S05]  /*2d50*/  CALL.REL.NOINC `($__internal_45_$__cuda_sm70_shflsync_bfly_p) ;  /* 0x0000011000007944 */ /* 0x000fea0003c00000 */
[----:B------:R-:W-:Y:S01]  /*2d60*/  FADD.FTZ R61, R55, R140 ;  /* 0x0000008c373d7221 */ /* 0x000fe20000010000 */
[----:B0-----:R-:W-:Y:S01]  /*2d70*/  HFMA2.MMA R139, -RZ, RZ, 0, 9.5367431640625e-07 ;  /* 0x00000010ff8b7435 */ /* 0x001fe200000001ff */
[----:B-1----:R-:W-:Y:S01]  /*2d80*/  FADD.FTZ R69, R69, R58 ;  /* 0x0000003a45457221 */ /* 0x002fe20000010000 */
[----:B------:R-:W-:Y:S02]  /*2d90*/  MOV R138, 0x1f ;  /* 0x0000001f008a7802 */ /* 0x000fe40000000f00 */
[----:B------:R-:W-:Y:S02]  /*2da0*/  MOV R141, 0xffffffff ;  /* 0xffffffff008d7802 */ /* 0x000fe40000000f00 */
[----:B------:R-:W-:Y:S02]  /*2db0*/  MOV R58, R61 ;  /* 0x0000003d003a7202 */ /* 0x000fe40000000f00 */
[----:B------:R-:W-:Y:S02]  /*2dc0*/  MOV R2, 0x2de0 ;  /* 0x00002de000027802 */ /* 0x000fe40000000f00 */
[----:B------:R-:W-:Y:S05]  /*2dd0*/  CALL.REL.NOINC `($__internal_45_$__cuda_sm70_shflsync_bfly_p) ;  /* 0x0000009000007944 */ /* 0x000fea0003c00000 */
[----:B0-----:R-:W-:Y:S01]  /*2de0*/  HFMA2.MMA R139, -RZ, RZ, 0, 9.5367431640625e-07 ;  /* 0x00000010ff8b7435 */ /* 0x001fe200000001ff */
[----:B-1----:R-:W-:-:S02]  /*2df0*/  MOV R140, R58 ;  /* 0x0000003a008c7202 */ /* 0x002fc40000000f00 */
[----:B------:R-:W-:Y:S02]  /*2e00*/  MOV R58, R69 ;  /* 0x00000045003a7202 */ /* 0x000fe40000000f00 */
[----:B------:R-:W-:Y:S02]  /*2e10*/  MOV R138, 0x1f ;  /* 0x0000001f008a7802 */ /* 0x000fe40000000f00 */
[----:B------:R-:W-:Y:S02]  /*2e20*/  MOV R141, 0xffffffff ;  /* 0xffffffff008d7802 */ /* 0x000fe40000000f00 */
[----:B------:R-:W-:Y:S02]  /*2e30*/  MOV R2, 0x2e50 ;  /* 0x00002e5000027802 */ /* 0x000fe40000000f00 */
[----:B------:R-:W-:Y:S05]  /*2e40*/  CALL.REL.NOINC `($__internal_45_$__cuda_sm70_shflsync_bfly_p) ;  /* 0x0000002000007944 */ /* 0x000fea0003c00000 */
[----:B-1----:R-:W-:Y:S01]  /*2e50*/  MOV R2, R58 ;  /* 0x0000003a00027202 */ /* 0x002fe20000000f00 */
[----:B0-----:R-:W-:Y:S05]  /*2e60*/  BRA `(.L_x_1754) ;  /* 0xffffe2d000007947 */ /* 0x001fea000383ffff */
        .weak           $__internal_45_$__cuda_sm70_shflsync_bfly_p
        .type           $__internal_45_$__cuda_sm70_shflsync_bfly_p,@function
        .size           $__internal_45_$__cuda_sm70_shflsync_bfly_p,(.L_x_7223 - $__internal_45_$__cuda_sm70_shflsync_bfly_p)
$__internal_45_$__cuda_sm70_shflsync_bfly_p:
[----:B------:R-:W-:Y:S01]  /*2e70*/  HFMA2.MMA R3, -RZ, RZ, 0, 0 ;  /* 0x00000000ff037435 */ /* 0x000fe200000001ff */
[----:B------:R-:W-:Y:S04]  /*2e80*/  WARPSYNC R141 ;  /* 0x0000008d00007348 */ /* 0x000fe80003800000 */
[----:B------:R0:W1:Y:S01]  /*2e90*/  SHFL.BFLY PT, R58, R58, R139, R138 ;  /* 0x0c00008b3a3a7389 */ /* 0x00006200000e008a */
[----:B------:R-:W-:Y:S05]  /*2ea0*/  RET.REL.NODEC R2 `(_ZN10layer_norm13ln_bwd_kernelINS_13Kernel_traitsIf13__nv_bfloat16S2_S2_fjLj512ELj1ELj4ELj1ELj16ENS_18Kernel_traits_baseILj512EfS2_S2_S2_fjLj128EEEEELb0ELb1ELb0ELb1EEEvNS_9BwdParamsE) ;  /* 0xffffd15002007950 */ /* 0x000fea0003c3ffff */
.L_x_1755:
        /* <DEDUP_REMOVED lines=13> */
.L_x_7223:


//--------------------- .text._ZN10layer_norm13ln_bwd_kernelINS_13Kernel_traitsIf13__nv_bfloat16S2_S2_fjLj512ELj1ELj4ELj1ELj16ENS_18Kernel_traits_baseILj512EfS2_S2_S2_fjLj128EEEEELb0ELb1ELb1ELb0EEEvNS_9BwdParamsE --------------------------
	.section	.text._ZN10layer_norm13ln_bwd_kernelINS_13Kernel_traitsIf13__nv_bfloat16S2_S2_fjLj512ELj1ELj4ELj1ELj16ENS_18Kernel_traits_baseILj512EfS2_S2_S2_fjLj128EEEEELb0ELb1ELb1ELb0EEEvNS_9BwdParamsE,"ax",@progbits
	.sectioninfo	@"SHI_REGISTERS=158"
	.align	128
        .global         _ZN10layer_norm13ln_bwd_kernelINS_13Kernel_traitsIf13__nv_bfloat16S2_S2_fjLj512ELj1ELj4ELj1ELj16ENS_18Kernel_traits_baseILj512EfS2_S2_S2_fjLj128EEEEELb0ELb1ELb1ELb0EEEvNS_9BwdParamsE
        .type           _ZN10layer_norm13ln_bwd_kernelINS_13Kernel_traitsIf13__nv_bfloat16S2_S2_fjLj512ELj1ELj4ELj1ELj16ENS_18Kernel_traits_baseILj512EfS2_S2_S2_fjLj128EEEEELb0ELb1ELb1ELb0EEEvNS_9BwdParamsE,@function
        .size           _ZN10layer_norm13ln_bwd_kernelINS_13Kernel_traitsIf13__nv_bfloat16S2_S2_fjLj512ELj1ELj4ELj1ELj16ENS_18Kernel_traits_baseILj512EfS2_S2_S2_fjLj128EEEEELb0ELb1ELb1ELb0EEEvNS_9BwdParamsE,(.L_x_7224 - _ZN10layer_norm13ln_bwd_kernelINS_13Kernel_traitsIf13__nv_bfloat16S2_S2_fjLj512ELj1ELj4ELj1ELj16ENS_18Kernel_traits_baseILj512EfS2_S2_S2_fjLj128EEEEELb0ELb1ELb1ELb0EEEvNS_9BwdParamsE)
        .other          _ZN10layer_norm13ln_bwd_kernelINS_13Kernel_traitsIf13__nv_bfloat16S2_S2_fjLj512ELj1ELj4ELj1ELj16ENS_18Kernel_traits_baseILj512EfS2_S2_S2_fjLj128EEEEELb0ELb1ELb1ELb0EEEvNS_9BwdParamsE,@"STO_CUDA_ENTRY STV_DEFAULT"
_ZN10layer_norm13ln_bwd_kernelINS_13Kernel_traitsIf13__nv_bfloat16S2_S2_fjLj512ELj1ELj4ELj1ELj16ENS_18Kernel_traits_baseILj512EfS2_S2_S2_fjLj128EEEEELb0ELb1ELb1ELb0EEEvNS_9BwdParamsE:
.text._ZN10layer_norm13ln_bwd_kernelINS_13Kernel_traitsIf13__nv_bfloat16S2_S2_fjLj512ELj1ELj4ELj1ELj16ENS_18Kernel_traits_baseILj512EfS2_S2_S2_fjLj128EEEEELb0ELb1ELb1ELb0EEEvNS_9BwdParamsE:
        /* <DEDUP_REMOVED lines=13> */
[----:B------:R-:W-:-:S04]  /*00d0*/  @P1 IMAD.WIDE.U32 R4, R8, R7, c[0x0][0x1b0] ;  /* 0x00006c0008041625 */ /* 0x000fc800078e0007 */
[C---:B------:R-:W-:Y:S01]  /*00e0*/  @P1 IMAD.WIDE.U32 R6, R8.reuse, R7, c[0x0][0x1c8] ;  /* 0x0000720008061625 */ /* 0x040fe200078e0007 */
[----:B------:R-:W-:Y:S01]  /*00f0*/  @P1 LOP3.LUT R8, R8, 0x20, RZ, 0xfc, !PT ;  /* 0x0000002008081812 */ /* 0x000fe200078efcff */
[----:B------:R0:W5:Y:S04]  /*0100*/  @P1 LDG.E.128 R100, [R4.64] ;  /* 0x0000000404641981 */ /* 0x000168000c1e1d00 */
[CC--:B------:R-:W-:Y:S01]  /*0110*/  @P2 IMAD.WIDE.U32 R10, R8.reuse, R9.reuse, c[0x0][0x1c8] ;  /* 0x00007200080a2625 */ /* 0x0c0fe200078e0009 */
[----:B------:R0:W5:Y:S03]  /*0120*/  @P1 LDG.E.128 R96, [R4.64+0x10] ;  /* 0x0000100404601981 */ /* 0x000166000c1e1d00 */
[----:B------:R-:W-:Y:S01]  /*0130*/  @P2 IMAD.WIDE.U32 R8, R8, R9, c[0x0][0x1b0] ;  /* 0x00006c0008082625 */ /* 0x000fe200078e0009 */
[----:B------:R0:W5:Y:S04]  /*0140*/  @P1 LDG.E.128 R92, [R6.64+0x10] ;  /* 0x00001004065c1981 */ /* 0x000168000c1e1d00 */
[----:B------:R0:W5:Y:S04]  /*0150*/  @P1 LDG.E.128 R88, [R6.64] ;  /* 0x0000000406581981 */ /* 0x000168000c1e1d00 */
[----:B------:R0:W5:Y:S04]  /*0160*/  @P2 LDG.E.128 R84, [R10.64+0x10] ;  /* 0x000010040a542981 */ /* 0x000168000c1e1d00 */
[----:B------:R0:W5:Y:S04]  /*0170*/  @P2 LDG.E.128 R80, [R10.64] ;  /* 0x000000040a502981 */ /* 0x000168000c1e1d00 */
        /* <DEDUP_REMOVED lines=33> */
[----:B------:R-:W-:-:S07]  /*0390*/  IMAD.MOV.U32 R69, RZ, RZ, RZ ;  /* 0x000000ffff457224 */ /* 0x000fce00078e00ff */
.L_x_1824:
        /* <DEDUP_REMOVED lines=24> */
.L_x_1762:
[----:B------:R-:W-:Y:S02]  /*0520*/  IADD3 R135, R5, 0x20, RZ ;  /* 0x0000002005877810 */ /* 0x000fe40007ffe0ff */
.L_x_1761:
[----:B------:R-:W-:Y:S05]  /*0530*/  BSYNC B2 ;  /* 0x0000000000027941 */ /* 0x000fea0003800000 */
.L_x_1760:
        /* <DEDUP_REMOVED lines=9> */
.L_x_1759:
[----:B---3--:R-:W-:-:S06]  /*05d0*/  IMAD.WIDE R134, R3, R148, c[0x0][0x1a0] ;  /* 0x0000680003867625 */ /* 0x008fcc00078e0294 */
[----:B------:R-:W2:Y:S01]  /*05e0*/  LDG.E R134, [R134.64] ;  /* 0x0000000486867981 */ /* 0x000ea2000c1e1900 */
[----:B------:R-:W-:Y:S01]  /*05f0*/  IADD3 R144, R147, -0x1, RZ ;  /* 0xffffffff93907810 */ /* 0x000fe20007ffe0ff */
[----:B------:R-:W-:Y:S01]  /*0600*/  BSSY B2, `(.L_x_1764) ;  /* 0x000005c000027945 */ /* 0x000fe20003800000 */
[----:B0-----:R-:W-:Y:S01]  /*0610*/  ISETP.NE.AND P0, PT, R4, RZ, PT ;  /* 0x000000ff0400720c */ /* 0x001fe20003f05270 */
[----:B------:R-:W-:Y:S01]  /*0620*/  IMAD.MOV.U32 R147, RZ, RZ, RZ ;  /* 0x000000ffff937224 */ /* 0x000fe200078e00ff */
[----:B------:R-:W-:Y:S01]  /*0630*/  MOV R148, RZ ;  /* 0x000000ff00947202 */ /* 0x000fe20000000f00 */
[----:B------:R-:W-:Y:S01]  /*0640*/  IMAD R144, R144, c[0x0][0x168], RZ ;  /* 0x00005a0090907a24 */ /* 0x000fe200078e02ff */
[----:B------:R-:W-:-:S04]  /*0650*/  MOV R149, R5 ;  /* 0x0000000500957202 */ /* 0x000fc80000000f00 */
        /* <DEDUP_REMOVED lines=13> */
[--C-:B--2---:R-:W-:Y:S02]  /*0730*/  PRMT R125, RZ, 0x5410, R8.reuse ;  /* 0x00005410ff7d7816 */ /* 0x104fe40000000008 */
[----:B------:R-:W-:Y:S02]  /*0740*/  PRMT R127, RZ, 0x7610, R8 ;  /* 0x00007610ff7f7816 */ /* 0x000fe40000000008 */
[----:B------:R-:W-:Y:S01]  /*0750*/  PRMT R153, RZ, 0x5410, R11 ;  /* 0x00005410ff997816 */ /* 0x000fe2000000000b */
[----:B------:R-:W-:Y:S01]  /*0760*/  FADD.FTZ R125, -R144, R125 ;  /* 0x0000007d907d7221 */ /* 0x000fe20000010100 */
[----:B------:R-:W-:Y:S02]  /*0770*/  PRMT R155, RZ, 0x7610, R11 ;  /* 0x00007610ff9b7816 */ /* 0x000fe4000000000b */
[--C-:B------:R-:W-:Y:S01]  /*0780*/  PRMT R129, RZ, 0x5410, R9.reuse ;  /* 0x00005410ff817816 */ /* 0x100fe20000000009 */
[----:B-----5:R-:W-:Y:S01]  /*0790*/  FMUL.FTZ R8, R6, R125 ;  /* 0x0000007d06087220 */ /* 0x020fe20000410000 */
[----:B------:R-:W-:Y:S01]  /*07a0*/  PRMT R131, RZ, 0x7610, R9 ;  /* 0x00007610ff837816 */ /* 0x000fe20000000009 */
[C---:B------:R-:W-:Y:S01]  /*07b0*/  FADD.FTZ R9, -R144.reuse, R127 ;  /* 0x0000007f90097221 */ /* 0x040fe20000010100 */
[----:B---3--:R-:W-:Y:S01]  /*07c0*/  PRMT R11, RZ, 0x5410, R12 ;  /* 0x00005410ff0b7816 */ /* 0x008fe2000000000c */
[----:B------:R-:W-:Y:S01]  /*07d0*/  FADD.FTZ R129, -R144, R129 ;  /* 0x0000008190817221 */ /* 0x000fe20000010100 */
[----:B------:R-:W-:Y:S01]  /*07e0*/  PRMT R151, RZ, 0x7610, R10 ;  /* 0x00007610ff977816 */ /* 0x000fe2000000000a */
[----:B------:R-:W-:Y:S01]  /*07f0*/  FMUL.FTZ R9, R6, R9 ;  /* 0x0000000906097220 */ /* 0x000fe20000410000 */
[----:B------:R-:W-:Y:S01]  /*0800*/  PRMT R12, RZ, 0x7610, R12 ;  /* 0x00007610ff0c7816 */ /* 0x000fe2000000000c */
[----:B------:R-:W-:Y:S01]  /*0810*/  FADD.FTZ R52, R52, R11 ;  /* 0x0000000b34347221 */ /* 0x000fe20000010000 */
[----:B------:R-:W-:Y:S01]  /*0820*/  PRMT R147, RZ, 0x5410, R10 ;  /* 0x00005410ff937816 */ /* 0x000fe2000000000a */
[-C--:B------:R-:W-:Y:S01]  /*0830*/  FFMA.FTZ R68, R8, R11.reuse, R68 ;  /* 0x0000000b08447223 */ /* 0x080fe20000010044 */
[--C-:B------:R-:W-:Y:S01]  /*0840*/  PRMT R135, RZ, 0x5410, R13.reuse ;  /* 0x00005410ff877816 */ /* 0x100fe2000000000d */
[----:B------:R-:W-:Y:S01]  /*0850*/  FMUL.FTZ R11, R100, R11 ;  /* 0x0000000b640b7220 */ /* 0x000fe20000410000 */
[----:B------:R-:W-:Y:S01]  /*0860*/  PRMT R124, RZ, 0x7610, R13 ;  /* 0x00007610ff7c7816 */ /* 0x000fe2000000000d */
[----:B------:R-:W-:Y:S01]  /*0870*/  FADD.FTZ R151, -R144, R151 ;  /* 0x0000009790977221 */ /* 0x000fe20000010100 */
[----:B------:R-:W-:Y:S01]  /*0880*/  PRMT R128, RZ, 0x7610, R14 ;  /* 0x00007610ff807816 */ /* 0x000fe2000000000e */
[----:B------:R-:W-:Y:S01]  /*0890*/  FADD.FTZ R53, R53, R12 ;  /* 0x0000000c35357221 */ /* 0x000fe20000010000 */
[--C-:B0-----:R-:W-:Y:S01]  /*08a0*/  PRMT R123, RZ, 0x5410, R15.reuse ;  /* 0x00005410ff7b7816 */ /* 0x101fe2000000000f */
[----:B------:R-:W-:Y:S01]  /*08b0*/  FMUL.FTZ R10, R6, R129 ;  /* 0x00000081060a7220 */ /* 0x000fe20000410000 */
[----:B------:R-:W-:Y:S01]  /*08c0*/  PRMT R122, RZ, 0x7610, R15 ;  /* 0x00007610ff7a7816 */ /* 0x000fe2000000000f */
[-C--:B------:R-:W-:Y:S01]  /*08d0*/  FFMA.FTZ R69, R9, R12.reuse, R69 ;  /* 0x0000000c09457223 */ /* 0x080fe20000010045 */
[----:B------:R-:W-:Y:S01]  /*08e0*/  PRMT R149, RZ, 0x5410, R14 ;  /* 0x00005410ff957816 */ /* 0x000fe2000000000e */
[----:B------:R-:W-:-:S02]  /*08f0*/  FMUL.FTZ R12, R101, R12 ;  /* 0x0000000c650c7220 */ /* 0x000fc40000410000 */
[----:B------:R-:W-:Y:S02]  /*0900*/  FADD.FTZ R127, RZ, R11 ;  /* 0x0000000bff7f7221 */ /* 0x000fe40000010000 */
[----:B------:R-:W-:Y:S02]  /*0910*/  FFMA.FTZ R129, R8, R11, RZ ;  /* 0x0000000b08817223 */ /* 0x000fe400000100ff */
[----:B------:R-:W-:Y:S02]  /*0920*/  FADD.FTZ R13, -R144, R131 ;  /* 0x00000083900d7221 */ /* 0x000fe40000010100 */
[----:B------:R-:W-:Y:S02]  /*0930*/  FMUL.FTZ R126, R6, R151 ;  /* 0x00000097067e7220 */ /* 0x000fe40000410000 */
[----:B------:R-:W-:Y:S02]  /*0940*/  FMUL.FTZ R15, R102, R135 ;  /* 0x00000087660f7220 */ /* 0x000fe40000410000 */
[----:B------:R-:W-:-:S02]  /*0950*/  FADD.FTZ R130, R127, R12 ;  /* 0x0000000c7f827221 */ /* 0x000fc40000010000 */
[----:B------:R-:W-:Y:S02]  /*0960*/  FFMA.FTZ R129, R9, R12, R129 ;  /* 0x0000000c09817223 */ /* 0x000fe40000010081 */
[----:B------:R-:W-:Y:S02]  /*0970*/  FADD.FTZ R153, -R144, R153 ;  /* 0x0000009990997221 */ /* 0x000fe40000010100 */
[----:B------:R-:W-:Y:S02]  /*0980*/  FADD.FTZ R54, R54, R135 ;  /* 0x0000008736367221 */ /* 0x000fe40000010000 */
[----:B------:R-:W-:Y:S02]  /*0990*/  FMUL.FTZ R13, R6, R13 ;  /* 0x0000000d060d7220 */ /* 0x000fe40000410000 */
[----:B------:R-:W-:Y:S02]  /*09a0*/  FFMA.FTZ R70, R10, R135, R70 ;  /* 0x000000870a467223 */ /* 0x000fe40000010046 */
[----:B------:R-:W-:-:S02]  /*09b0*/  FADD.FTZ R49, R49, R128 ;  /* 0x0000008031317221 */ /* 0x000fc40000010000 */
[-C--:B------:R-:W-:Y:S02]  /*09c0*/  FFMA.FTZ R65, R126, R128.reuse, R65 ;  /* 0x000000807e417223 */ /* 0x080fe40000010041 */
[----:B------:R-:W-:Y:S02]  /*09d0*/  FMUL.FTZ R127, R97, R128 ;  /* 0x00000080617f7220 */ /* 0x000fe40000410000 */
[----:B------:R-:W-:Y:S02]  /*09e0*/  FADD.FTZ R147, -R144, R147 ;  /* 0x0000009390937221 */ /* 0x000fe40000010100 */
[----:B------:R-:W-:Y:S02]  /*09f0*/  FMUL.FTZ R14, R103, R124 ;  /* 0x0000007c670e7220 */ /* 0x000fe40000410000 */
        /* <DEDUP_REMOVED lines=24> */
[----:B------:R-:W-:Y:S01]  /*0b80*/  FFMA.FTZ R64, R125, R149, R64 ;  /* 0x000000957d407223 */ /* 0x000fe20000010040 */
[----:B------:R-:W-:Y:S01]  /*0b90*/  IADD3 R149, R5, 0x20, RZ ;  /* 0x0000002005957810 */ /* 0x000fe20007ffe0ff */
[----:B------:R-:W-:-:S02]  /*0ba0*/  FADD.FTZ R147, R122, R131 ;  /* 0x000000837a937221 */ /* 0x000fc40000010000 */
[----:B------:R-:W-:Y:S02]  /*0bb0*/  FFMA.FTZ R148, R130, R131, R123 ;  /* 0x0000008382947223 */ /* 0x000fe4000001007b */
.L_x_1765:
[----:B------:R-:W-:Y:S05]  /*0bc0*/  BSYNC B2 ;  /* 0x0000000000027941 */ /* 0x000fea0003800000 */
.L_x_1764:
        /* <DEDUP_REMOVED lines=9> */
[--C-:B--2---:R-:W-:Y:S02]  /*0c60*/  PRMT R133, RZ, 0x5410, R116.reuse ;  /* 0x00005410ff857816 */ /* 0x104fe40000000074 */
[----:B------:R-:W-:Y:S02]  /*0c70*/  PRMT R135, RZ, 0x7610, R116 ;  /* 0x00007610ff877816 */ /* 0x000fe40000000074 */
[--C-:B------:R-:W-:Y:S02]  /*0c80*/  PRMT R143, RZ, 0x5410, R118.reuse ;  /* 0x00005410ff8f7816 */ /* 0x100fe40000000076 */
[----:B------:R-:W-:Y:S01]  /*0c90*/  PRMT R155, RZ, 0x5410, R119 ;  /* 0x00005410ff9b7816 */ /* 0x000fe20000000077 */
[C---:B------:R-:W-:Y:S01]  /*0ca0*/  FADD.FTZ R137, -R144.reuse, R135 ;  /* 0x0000008790897221 */ /* 0x040fe20000010100 */
[----:B------:R-:W-:Y:S01]  /*0cb0*/  PRMT R119, RZ, 0x7610, R119 ;  /* 0x00007610ff777816 */ /* 0x000fe20000000077 */
[----:B------:R-:W-:Y:S01]  /*0cc0*/  FADD.FTZ R149, -R144, R143 ;  /* 0x0000008f90957221 */ /* 0x000fe20000010100 */
[--C-:B------:R-:W-:Y:S01]  /*0cd0*/  PRMT R139, RZ, 0x5410, R117.reuse ;  /* 0x00005410ff8b7816 */ /* 0x100fe20000000075 */
[----:B-----5:R-:W-:Y:S01]  /*0ce0*/  FMUL.FTZ R116, R6, R137 ;  /* 0x0000008906747220 */ /* 0x020fe20000410000 */
[----:B------:R-:W-:Y:S01]  /*0cf0*/  PRMT R141, RZ, 0x7610, R117 ;  /* 0x00007610ff8d7816 */ /* 0x000fe20000000075 */
[C---:B------:R-:W-:Y:S01]  /*0d00*/  FADD.FTZ R117, -R144.reuse, R133 ;  /* 0x0000008590757221 */ /* 0x040fe20000010100 */
[----:B------:R-:W-:Y:S01]  /*0d10*/  PRMT R151, RZ, 0x7610, R118 ;  /* 0x00007610ff977816 */ /* 0x000fe20000000076 */
[----:B------:R-:W-:Y:S01]  /*0d20*/  FADD.FTZ R143, -R144, R119 ;  /* 0x00000077908f7221 */ /* 0x000fe20000010100 */
[--C-:B---3--:R-:W-:Y:S01]  /*0d30*/  PRMT R119, RZ, 0x5410, R120.reuse ;  /* 0x00005410ff777816 */ /* 0x108fe20000000078 */
        /* <DEDUP_REMOVED lines=12> */
[----:B------:R-:W-:Y:S02]  /*0e00*/  FMUL.FTZ R119, R6, R139 ;  /* 0x0000008b06777220 */ /* 0x000fe40000410000 */
[-C--:B------:R-:W-:Y:S02]  /*0e10*/  FFMA.FTZ R61, R116, R120.reuse, R61 ;  /* 0x00000078743d7223 */ /* 0x080fe4000001003d */
[----:B------:R-:W-:Y:S02]  /*0e20*/  FMUL.FTZ R121, R77, R120 ;  /* 0x000000784d797220 */ /* 0x000fe40000410000 */
        /* <DEDUP_REMOVED lines=9> */
[----:B------:R-:W-:Y:S01]  /*0ec0*/  FADD.FTZ R153, -R144, R151 ;  /* 0x0000009790997221 */ /* 0x000fe20000010100 */
[----:B------:R-:W-:Y:S01]  /*0ed0*/  PRMT R151, RZ, 0x5410, R122 ;  /* 0x00005410ff977816 */ /* 0x000fe2000000007a */
[----:B------:R-:W-:Y:S01]  /*0ee0*/  FFMA.FTZ R148, R116, R121, R148 ;  /* 0x0000007974947223 */ /* 0x000fe20000010094 */
[----:B------:R-:W-:Y:S01]  /*0ef0*/  PRMT R122, RZ, 0x7610, R123 ;  /* 0x00007610ff7a7816 */ /* 0x000fe2000000007b */
[----:B------:R-:W-:Y:S02]  /*0f00*/  FADD.FTZ R123, R134, R121 ;  /* 0x00000079867b7221 */ /* 0x000fe40000010000 */
[----:B------:R-:W-:Y:S02]  /*0f10*/  FFMA.FTZ R148, R119, R132, R148 ;  /* 0x0000008477947223 */ /* 0x000fe40000010094 */
[----:B------:R-:W-:-:S02]  /*0f20*/  FADD.FTZ R134, R123, R132 ;  /* 0x000000847b867221 */ /* 0x000fc40000010000 */
[----:B------:R-:W-:Y:S02]  /*0f30*/  FMUL.FTZ R137, R6, R149 ;  /* 0x0000009506897220 */ /* 0x000fe40000410000 */
[----:B------:R-:W-:Y:S02]  /*0f40*/  FMUL.FTZ R136, R72, R151 ;  /* 0x0000009748887220 */ /* 0x000fe40000410000 */
[----:B------:R-:W-:Y:S02]  /*0f50*/  FADD.FTZ R123, R134, R133 ;  /* 0x00000085867b7221 */ /* 0x000fe40000010000 */
[----:B------:R-:W-:Y:S02]  /*0f60*/  FFMA.FTZ R148, R120, R133, R148 ;  /* 0x0000008578947223 */ /* 0x000fe40000010094 */
[----:B------:R-:W-:Y:S02]  /*0f70*/  FMUL.FTZ R138, R6, R153 ;  /* 0x00000099068a7220 */ /* 0x000fe40000410000 */
[----:B------:R-:W-:-:S02]  /*0f80*/  FADD.FTZ R141, -R144, R155 ;  /* 0x0000009b908d7221 */ /* 0x000fc40000010100 */
        /* <DEDUP_REMOVED lines=21> */
.L_x_1763:
[----:B------:R-:W-:Y:S05]  /*10e0*/  BSYNC B1 ;  /* 0x0000000000017941 */ /* 0x000fea0003800000 */
.L_x_1758:
[----:B------:R-:W-:Y:S05]  /*10f0*/  BRA.DIV ~URZ, `(.L_x_1766) ;  /* 0x000027b27f007947 */ /* 0x000fea000b800000 */
[----:B------:R2:W3:Y:S02]  /*1100*/  SHFL.BFLY PT, R134, R147, 0x1, 0x1f ;  /* 0x0c201f0093867f89 */ /* 0x0004e400000e0000 */
.L_x_1831:
[----:B------:R-:W-:Y:S05]  /*1110*/  BRA.DIV ~URZ, `(.L_x_1767) ;  /* 0x000028127f007947 */ /* 0x000fea000b800000 */
[----:B-1----:R-:W1:Y:S01]  /*1120*/  SHFL.BFLY PT, R123, R148, 0x1, 0x1f ;  /* 0x0c201f00947b7f89 */ /* 0x002e6200000e0000 */
[----:B--23--:R-:W-:-:S05]  /*1130*/  FADD.FTZ R147, R134, R147 ;  /* 0x0000009386937221 */ /* 0x00cfca0000010000 */
        /* <DEDUP_REMOVED lines=12> */
[----:B------:R2:W3:Y:S01]  /*1200*/  SHFL.BFLY PT, R147, R144, 0x10, 0x1f ;  /* 0x0e001f0090937f89 */ /* 0x0004e200000e0000 */
[----:B-1----:R-:W-:-:S05]  /*1210*/  FADD.FTZ R146, R145, R146 ;  /* 0x0000009291927221 */ /* 0x002fca0000010000 */
[----:B------:R2:W1:Y:S02]  /*1220*/  SHFL.BFLY PT, R123, R146, 0x10, 0x1f ;  /* 0x0e001f00927b7f89 */ /* 0x00046400000e0000 */
.L_x_1832:
[----:B-----5:R-:W-:Y:S01]  /*1230*/  ISETP.GE.AND P4, PT, R7, 0x1, PT ;  /* 0x000000010700780c */ /* 0x020fe20003f86270 */
[----:B-12---:R-:W-:Y:S01]  /*1240*/  FADD.FTZ R146, R123, R146 ;  /* 0x000000927b927221 */ /* 0x006fe20000010000 */
[----:B------:R-:W-:Y:S03]  /*1250*/  BSSY B1, `(.L_x_1768) ;  /* 0x00000d4000017945 */ /* 0x000fe60003800000 */
[----:B------:R-:W-:-:S08]  /*1260*/  FMUL.FTZ R146, R146, c[0x0][0x1e0] ;  /* 0x0000780092927a20 */ /* 0x000fd00000410000 */
[----:B------:R-:W-:-:S05]  /*1270*/  @P4 IADD3 R7, R7, -0x1, RZ ;  /* 0xffffffff07074810 */ /* 0x000fca0007ffe0ff */
[----:B------:R-:W-:Y:S02]  /*1280*/  @P4 IMAD R122, R7, c[0x0][0x168], RZ ;  /* 0x00005a00077a4a24 */ /* 0x000fe400078e02ff */
[----:B---3--:R-:W-:Y:S02]  /*1290*/  FADD.FTZ R7, R147, R144 ;  /* 0x0000009093077221 */ /* 0x008fe40000010000 */
[----:B------:R-:W-:Y:S01]  /*12a0*/  IMAD.MOV.U32 R144, RZ, RZ, RZ ;  /* 0x000000ffff907224 */ /* 0x000fe200078e00ff */
[----:B------:R-:W-:Y:S01]  /*12b0*/  @P4 SHF.R.S32.HI R135, RZ, 0x1f, R122 ;  /* 0x0000001fff874819 */ /* 0x000fe2000001147a */
[----:B------:R-:W-:-:S03]  /*12c0*/  FMUL.FTZ R7, R7, c[0x0][0x1e0] ;  /* 0x0000780007077a20 */ /* 0x000fc60000410000 */
[----:B------:R-:W-:Y:S02]  /*12d0*/  @P4 LEA.HI R135, R135, R122, RZ, 0x3 ;  /* 0x0000007a87874211 */ /* 0x000fe400078f18ff */
[----:B------:R-:W-:-:S04]  /*12e0*/  @P4 LOP3.LUT R122, R0, 0x1f, RZ, 0xc0, !PT ;  /* 0x0000001f007a4812 */ /* 0x000fc800078ec0ff */
[----:B------:R-:W-:Y:S01]  /*12f0*/  @P4 LEA.HI.SX32 R144, R135, R122, 0x1d ;  /* 0x0000007a87904211 */ /* 0x000fe200078feaff */
[----:B------:R-:W-:Y:S05]  /*1300*/  @!P1 BRA `(.L_x_1769) ;  /* 0x00000c8000009947 */ /* 0x000fea0003800000 */
[----:B------:R-:W-:Y:S01]  /*1310*/  BSSY B2, `(.L_x_1770) ;  /* 0x0000005000027945 */ /* 0x000fe20003800000 */
[----:B------:R-:W-:Y:S05]  /*1320*/  @!P4 BRA `(.L_x_1771) ;  /* 0x000000300000c947 */ /* 0x000fea0003800000 */
[----:B------:R-:W-:-:S10]  /*1330*/  HFMA2.MMA R105, -RZ, RZ, 0, 9.5367431640625e-07 ;  /* 0x00000010ff697435 */ /* 0x000fd400000001ff */
[----:B------:R-:W-:-:S06]  /*1340*/  IMAD.WIDE.U32 R104, R144, R105, c[0x0][0x170] ;  /* 0x00005c0090687625 */ /* 0x000fcc00078e0069 */
[----:B------:R-:W5:Y:S02]  /*1350*/  LDG.E.128 R104, [R104.64] ;  /* 0x0000000468687981 */ /* 0x000f64000c1e1d00 */
.L_x_1771:
[----:B------:R-:W-:Y:S05]  /*1360*/  BSYNC B2 ;  /* 0x0000000000027941 */ /* 0x000fea0003800000 */
.L_x_1770:
        /* <DEDUP_REMOVED lines=10> */
.L_x_1773:
[----:B------:R-:W-:Y:S01]  /*1410*/  ULDC.64 UR6, c[0x0][0x218] ;  /* 0x0000860000067ab9 */ /* 0x000fe20000000a00 */
[----:B0-----:R-:W-:Y:S01]  /*1420*/  ISETP.NE.AND P0, PT, R4, RZ, PT ;  /* 0x000000ff0400720c */ /* 0x001fe20003f05270 */
        /* <DEDUP_REMOVED lines=9> */
.L_x_1774:
[----:B------:R-:W-:Y:S05]  /*14c0*/  BSYNC B2 ;  /* 0x0000000000027941 */ /* 0x000fea0003800000 */
.L_x_1772:
        /* <DEDUP_REMOVED lines=16> */
.L_x_1776:
[----:B0-----:R-:W-:Y:S02]  /*15d0*/  ISETP.NE.AND P6, PT, R4, RZ, PT ;  /* 0x000000ff0400720c */ /* 0x001fe40003fc5270 */
[----:B------:R-:W-:Y:S02]  /*15e0*/  @P5 PRMT R122, RZ, 0x7610, R20 ;  /* 0x00007610ff7a5816 */ /* 0x000fe40000000014 */
[----:B------:R-:W-:-:S05]  /*15f0*/  FSEL R123, R7, RZ, !P6 ;  /* 0x000000ff077b7208 */ /* 0x000fca0007000000 */
[----:B------:R-:W-:-:S04]  /*1600*/  FFMA.FTZ R123, R9, R146, R123 ;  /* 0x00000092097b7223 */ /* 0x000fc8000001007b */
[----:B------:R-:W-:-:S04]  /*1610*/  FADD.FTZ R123, R12, -R123 ;  /* 0x8000007b0c7b7221 */ /* 0x000fc80000010000 */
[----:B------:R-:W-:-:S04]  /*1620*/  FMUL.FTZ R123, R6, R123 ;  /* 0x0000007b067b7220 */ /* 0x000fc80000410000 */
[----:B------:R-:W-:Y:S02]  /*1630*/  @P5 FADD.FTZ R123, R123, R122 ;  /* 0x0000007a7b7b5221 */ /* 0x000fe40000010000 */
.L_x_1777:
[----:B------:R-:W-:Y:S05]  /*1640*/  BSYNC B2 ;  /* 0x0000000000027941 */ /* 0x000fea0003800000 */
.L_x_1775:
        /* <DEDUP_REMOVED lines=14> */
.L_x_1779:
[----:B0-----:R-:W-:-:S04]  /*1730*/  ISETP.NE.AND P6, PT, R4, RZ, PT ;  /* 0x000000ff0400720c */ /* 0x001fc80003fc5270 */
[----:B------:R-:W-:-:S05]  /*1740*/  FSEL R123, R7, RZ, !P6 ;  /* 0x000000ff077b7208 */ /* 0x000fca0007000000 */
[----:B------:R-:W-:-:S04]  /*1750*/  FFMA.FTZ R122, R10, R146, R123 ;  /* 0x000000920a7a7223 */ /* 0x000fc8000001007b */
[----:B------:R-:W-:Y:S01]  /*1760*/  FADD.FTZ R123, R15, -R122 ;  /* 0x8000007a0f7b7221 */ /* 0x000fe20000010000 */
[----:B------:R-:W-:-:S03]  /*1770*/  @P5 PRMT R122, RZ, 0x5410, R21 ;  /* 0x00005410ff7a5816 */ /* 0x000fc60000000015 */
[----:B------:R-:W-:-:S04]  /*1780*/  FMUL.FTZ R123, R6, R123 ;  /* 0x0000007b067b7220 */ /* 0x000fc80000410000 */
[----:B------:R-:W-:Y:S02]  /*1790*/  @P5 FADD.FTZ R123, R123, R122 ;  /* 0x0000007a7b7b5221 */ /* 0x000fe40000010000 */
.L_x_1780:
[----:B------:R-:W-:Y:S05]  /*17a0*/  BSYNC B2 ;  /* 0x0000000000027941 */ /* 0x000fea0003800000 */
.L_x_1778:
        /* <DEDUP_REMOVED lines=14> */
.L_x_1782:
[----:B0-----:R-:W-:Y:S02]  /*1890*/  ISETP.NE.AND P6, PT, R4, RZ, PT ;  /* 0x000000ff0400720c */ /* 0x001fe40003fc5270 */
[----:B------:R-:W-:Y:S02]  /*18a0*/  @P5 PRMT R122, RZ, 0x7610, R21 ;  /* 0x00007610ff7a5816 */ /* 0x000fe40000000015 */
[----:B------:R-:W-:-:S05]  /*18b0*/  FSEL R123, R7, RZ, !P6 ;  /* 0x000000ff077b7208 */ /* 0x000fca0007000000 */
[----:B------:R-:W-:-:S04]  /*18c0*/  FFMA.FTZ R123, R13, R146, R123 ;  /* 0x000000920d7b7223 */ /* 0x000fc8000001007b */
[----:B------:R-:W-:-:S04]  /*18d0*/  FADD.FTZ R123, R14, -R123 ;  /* 0x8000007b0e7b7221 */ /* 0x000fc80000010000 */
[----:B------:R-:W-:-:S04]  /*18e0*/  FMUL.FTZ R123, R6, R123 ;  /* 0x0000007b067b7220 */ /* 0x000fc80000410000 */
[----:B------:R-:W-:Y:S02]  /*18f0*/  @P5 FADD.FTZ R123, R123, R122 ;  /* 0x0000007a7b7b5221 */ /* 0x000fe40000010000 */
.L_x_1783:
[----:B------:R-:W-:Y:S05]  /*1900*/  BSYNC B2 ;  /* 0x0000000000027941 */ /* 0x000fea0003800000 */
.L_x_1781:
        /* <DEDUP_REMOVED lines=14> */
.L_x_1785:
[----:B0-----:R-:W-:Y:S02]  /*19f0*/  ISETP.NE.AND P6, PT, R4, RZ, PT ;  /* 0x000000ff0400720c */ /* 0x001fe40003fc5270 */
[----:B------:R-:W-:Y:S02]  /*1a00*/  @P5 PRMT R122, RZ, 0x5410, R22 ;  /* 0x00005410ff7a5816 */ /* 0x000fe40000000016 */
[----:B------:R-:W-:-:S05]  /*1a10*/  FSEL R123, R7, RZ, !P6 ;  /* 0x000000ff077b7208 */ /* 0x000fca0007000000 */
[----:B------:R-:W-:-:S04]  /*1a20*/  FFMA.FTZ R123, R125, R146, R123 ;  /* 0x000000927d7b7223 */ /* 0x000fc8000001007b */
[----:B------:R-:W-:-:S04]  /*1a30*/  FADD.FTZ R123, R124, -R123 ;  /* 0x8000007b7c7b7221 */ /* 0x000fc80000010000 */
[----:B------:R-:W-:-:S04]  /*1a40*/  FMUL.FTZ R123, R6, R123 ;  /* 0x0000007b067b7220 */ /* 0x000fc80000410000 */
[----:B------:R-:W-:Y:S02]  /*1a50*/  @P5 FADD.FTZ R123, R123, R122 ;  /* 0x0000007a7b7b5221 */ /* 0x000fe40000010000 */
.L_x_1786:
[----:B------:R-:W-:Y:S05]  /*1a60*/  BSYNC B2 ;  /* 0x0000000000027941 */ /* 0x000fea0003800000 */
.L_x_1784:
        /* <DEDUP_REMOVED lines=14> */
.L_x_1788:
[----:B0-----:R-:W-:-:S04]  /*1b50*/  ISETP.NE.AND P6, PT, R4, RZ, PT ;  /* 0x000000ff0400720c */ /* 0x001fc80003fc5270 */
[----:B------:R-:W-:-:S05]  /*1b60*/  FSEL R123, R7, RZ, !P6 ;  /* 0x000000ff077b7208 */ /* 0x000fca0007000000 */
[----:B------:R-:W-:-:S04]  /*1b70*/  FFMA.FTZ R122, R126, R146, R123 ;  /* 0x000000927e7a7223 */ /* 0x000fc8000001007b */
[----:B------:R-:W-:Y:S01]  /*1b80*/  FADD.FTZ R123, R127, -R122 ;  /* 0x8000007a7f7b7221 */ /* 0x000fe20000010000 */
[----:B------:R-:W-:-:S03]  /*1b90*/  @P5 PRMT R122, RZ, 0x7610, R22 ;  /* 0x00007610ff7a5816 */ /* 0x000fc60000000016 */
[----:B------:R-:W-:-:S04]  /*1ba0*/  FMUL.FTZ R123, R6, R123 ;  /* 0x0000007b067b7220 */ /* 0x000fc80000410000 */
[----:B------:R-:W-:Y:S02]  /*1bb0*/  @P5 FADD.FTZ R123, R123, R122 ;  /* 0x0000007a7b7b5221 */ /* 0x000fe40000010000 */
.L_x_1789:
[----:B------:R-:W-:Y:S05]  /*1bc0*/  BSYNC B2 ;  /* 0x0000000000027941 */ /* 0x000fea0003800000 */
.L_x_1787:
        /* <DEDUP_REMOVED lines=14> */
.L_x_1791:
[----:B0-----:R-:W-:Y:S02]  /*1cb0*/  ISETP.NE.AND P6, PT, R4, RZ, PT ;  /* 0x000000ff0400720c */ /* 0x001fe40003fc5270 */
[----:B------:R-:W-:Y:S02]  /*1cc0*/  @P5 PRMT R122, RZ, 0x5410, R23 ;  /* 0x00005410ff7a5816 */ /* 0x000fe40000000017 */
[----:B------:R-:W-:-:S05]  /*1cd0*/  FSEL R123, R7, RZ, !P6 ;  /* 0x000000ff077b7208 */ /* 0x000fca0007000000 */
[----:B------:R-:W-:-:S04]  /*1ce0*/  FFMA.FTZ R123, R129, R146, R123 ;  /* 0x00000092817b7223 */ /* 0x000fc8000001007b */
[----:B------:R-:W-:-:S04]  /*1cf0*/  FADD.FTZ R123, R128, -R123 ;  /* 0x8000007b807b7221 */ /* 0x000fc80000010000 */
[----:B------:R-:W-:-:S04]  /*1d00*/  FMUL.FTZ R123, R6, R123 ;  /* 0x0000007b067b7220 */ /* 0x000fc80000410000 */
[----:B------:R-:W-:Y:S02]  /*1d10*/  @P5 FADD.FTZ R123, R123, R122 ;  /* 0x0000007a7b7b5221 */ /* 0x000fe40000010000 */
.L_x_1792:
[----:B------:R-:W-:Y:S05]  /*1d20*/  BSYNC B2 ;  /* 0x0000000000027941 */ /* 0x000fea0003800000 */
.L_x_1790:
        /* <DEDUP_REMOVED lines=14> */
.L_x_1794:
[----:B0-----:R-:W-:-:S04]  /*1e10*/  ISETP.NE.AND P6, PT, R4, RZ, PT ;  /* 0x000000ff0400720c */ /* 0x001fc80003fc5270 */
[----:B------:R-:W-:-:S05]  /*1e20*/  FSEL R123, R7, RZ, !P6 ;  /* 0x000000ff077b7208 */ /* 0x000fca0007000000 */
[----:B------:R-:W-:-:S04]  /*1e30*/  FFMA.FTZ R122, R130, R146, R123 ;  /* 0x00000092827a7223 */ /* 0x000fc8000001007b */
[----:B------:R-:W-:Y:S01]  /*1e40*/  FADD.FTZ R123, R131, -R122 ;  /* 0x8000007a837b7221 */ /* 0x000fe20000010000 */
[----:B------:R-:W-:-:S03]  /*1e50*/  @P5 PRMT R122, RZ, 0x7610, R23 ;  /* 0x00007610ff7a5816 */ /* 0x000fc60000000017 */
[----:B------:R-:W-:-:S04]  /*1e60*/  FMUL.FTZ R123, R6, R123 ;  /* 0x0000007b067b7220 */ /* 0x000fc80000410000 */
[----:B------:R-:W-:Y:S02]  /*1e70*/  @P5 FADD.FTZ R123, R123, R122 ;  /* 0x0000007a7b7b5221 */ /* 0x000fe40000010000 */
.L_x_1795:
[----:B------:R-:W-:Y:S05]  /*1e80*/  BSYNC B2 ;  /* 0x0000000000027941 */ /* 0x000fea0003800000 */
.L_x_1793:
[----:B------:R-:W-:Y:S01]  /*1e90*/  @P4 FMUL.FTZ R148, R123, c[0x0][0x1ec] ;  /* 0x00007b007b944a20 */ /* 0x000fe20000410000 */
[----:B------:R-:W-:Y:S02]  /*1ea0*/  @P0 MOV R122, 0x10 ;  /* 0x00000010007a0802 */ /* 0x000fe40000000f00 */
[----:B------:R-:W-:Y:S01]  /*1eb0*/  @P4 MOV R135, 0x10 ;  /* 0x0000001000874802 */ /* 0x000fe20000000f00 */
[----:B------:R-:W-:Y:S01]  /*1ec0*/  @P4 FMUL.FTZ R134, R95, R148 ;  /* 0x000000945f864220 */ /* 0x000fe20000410000 */
[----:B------:R-:W-:Y:S01]  /*1ed0*/  @P0 F2FP.BF16.PACK_AB R145, RZ, R123 ;  /* 0x0000007bff91023e */ /* 0x000fe200000010ff */
[C---:B------:R-:W-:Y:S01]  /*1ee0*/  @P0 IMAD.WIDE.U32 R122, R5.reuse, R122, c[0x0][0x258] ;  /* 0x00009600057a0625 */ /* 0x040fe200078e007a */
[----:B------:R-:W-:Y:S02]  /*1ef0*/  IADD3 R5, R5, 0x20, RZ ;  /* 0x0000002005057810 */ /* 0x000fe40007ffe0ff */
[----:B------:R-:W-:Y:S01]  /*1f00*/  @P4 F2FP.BF16.PACK_AB R147, RZ, R134 ;  /* 0x00000086ff93423e */ /* 0x000fe200000010ff */
[----:B------:R-:W-:Y:S01]  /*1f10*/  @P4 IMAD.WIDE.U32 R134, R144, R135, c[0x0][0x248] ;  /* 0x0000920090864625 */ /* 0x000fe200078e0087 */
[----:B------:R-:W-:-:S02]  /*1f20*/  @P0 PRMT R111, R111, 0x5410, R145 ;  /* 0x000054106f6f0816 */ /* 0x000fc40000000091 */
[----:B------:R-:W-:Y:S02]  /*1f30*/  @P4 PRMT R115, R115, 0x5410, R147 ;  /* 0x0000541073734816 */ /* 0x000fe40000000093 */
[----:B------:R-:W-:Y:S01]  /*1f40*/  IADD3 R144, R144, 0x20, RZ ;  /* 0x0000002090907810 */ /* 0x000fe20007ffe0ff */
[----:B------:R1:W-:Y:S04]  /*1f50*/  @P0 STG.E.128 [R122.64], R108 ;  /* 0x0000006c7a000986 */ /* 0x0003e8000c101d04 */
[----:B------:R2:W-:Y:S01]  /*1f60*/  @P4 STG.E.128 [R134.64], R112 ;  /* 0x0000007086004986 */ /* 0x0005e2000c101d04 */
[----:B-1----:R-:W-:-:S05]  /*1f70*/  @P4 PRMT R122, RZ, 0x7610, R107 ;  /* 0x00007610ff7a4816 */ /* 0x002fca000000006b */
[----:B------:R-:W-:Y:S02]  /*1f80*/  @P4 FFMA.FTZ R35, R148, R122, R35 ;  /* 0x0000007a94234223 */ /* 0x000fe40000010023 */
.L_x_1769:
[----:B--2---:R-:W-:Y:S05]  /*1f90*/  BSYNC B1 ;  /* 0x0000000000017941 */ /* 0x004fea0003800000 */
.L_x_1768:
[----:B------:R-:W-:Y:S01]  /*1fa0*/  BSSY B1, `(.L_x_1796) ;  /* 0x00000c8000017945 */ /* 0x000fe20003800000 */
[----:B------:R-:W-:Y:S05]  /*1fb0*/  @!P2 BRA `(.L_x_1797) ;  /* 0x00000c600000a947 */ /* 0x000fea0003800000 */
[----:B------:R-:W-:Y:S01]  /*1fc0*/  BSSY B2, `(.L_x_1798) ;  /* 0x0000005000027945 */ /* 0x000fe20003800000 */
[----:B------:R-:W-:Y:S05]  /*1fd0*/  @!P4 BRA `(.L_x_1799) ;  /* 0x000000300000c947 */ /* 0x000fea0003800000 */
[----:B------:R-:W-:-:S10]  /*1fe0*/  HFMA2.MMA R105, -RZ, RZ, 0, 9.5367431640625e-07 ;  /* 0x00000010ff697435 */ /* 0x000fd400000001ff */
[----:B------:R-:W-:-:S06]  /*1ff0*/  IMAD.WIDE.U32 R104, R144, R105, c[0x0][0x170] ;  /* 0x00005c0090687625 */ /* 0x000fcc00078e0069 */
[----:B------:R-:W5:Y:S02]  /*2000*/  LDG.E.128 R104, [R104.64] ;  /* 0x0000000468687981 */ /* 0x000f64000c1e1d00 */
.L_x_1799:
[----:B------:R-:W-:Y:S05]  /*2010*/  BSYNC B2 ;  /* 0x0000000000027941 */ /* 0x000fea0003800000 */
.L_x_1798:
        /* <DEDUP_REMOVED lines=10> */
.L_x_1801:
        /* <DEDUP_REMOVED lines=11> */
.L_x_1802:
[----:B------:R-:W-:Y:S05]  /*2170*/  BSYNC B2 ;  /* 0x0000000000027941 */ /* 0x000fea0003800000 */
.L_x_1800:
[----:B------:R-:W-:Y:S01]  /*2180*/  ISETP.NE.U32.AND P0, PT, RZ, c[0x0][0x258], PT ;  /* 0x00009600ff007a0c */ /* 0x000fe20003f05070 */
[----:B------:R-:W-:Y:S01]  /*2190*/  @P4 FMUL.FTZ R135, R123, c[0x0][0x1ec] ;  /* 0x00007b007b874a20 */ /* 0x000fe20000410000 */
[----:B-----5:R-:W-:Y:S01]  /*21a0*/  @P4 PRMT R134, RZ, 0x5410, R104 ;  /* 0x00005410ff864816 */ /* 0x020fe20000000068 */
        /* <DEDUP_REMOVED lines=13> */
.L_x_1804:
[----:B0-----:R-:W-:-:S04]  /*2280*/  ISETP.NE.AND P6, PT, R4, RZ, PT ;  /* 0x000000ff0400720c */ /* 0x001fc80003fc5270 */
[----:B------:R-:W-:-:S05]  /*2290*/  FSEL R123, R7, RZ, !P6 ;  /* 0x000000ff077b7208 */ /* 0x000fca0007000000 */
[----:B------:R-:W-:-:S04]  /*22a0*/  FFMA.FTZ R122, R116, R146, R123 ;  /* 0x00000092747a7223 */ /* 0x000fc8000001007b */
[----:B------:R-:W-:Y:S01]  /*22b0*/  FADD.FTZ R123, R121, -R122 ;  /* 0x8000007a797b7221 */ /* 0x000fe20000010000 */
[----:B------:R-:W-:-:S03]  /*22c0*/  @P5 PRMT R122, RZ, 0x7610, R16 ;  /* 0x00007610ff7a5816 */ /* 0x000fc60000000010 */
[----:B------:R-:W-:-:S04]  /*22d0*/  FMUL.FTZ R123, R6, R123 ;  /* 0x0000007b067b7220 */ /* 0x000fc80000410000 */
[----:B------:R-:W-:Y:S02]  /*22e0*/  @P5 FADD.FTZ R123, R123, R122 ;  /* 0x0000007a7b7b5221 */ /* 0x000fe40000010000 */
.L_x_1805:
[----:B------:R-:W-:Y:S05]  /*22f0*/  BSYNC B2 ;  /* 0x0000000000027941 */ /* 0x000fea0003800000 */
.L_x_1803:
        /* <DEDUP_REMOVED lines=14> */
.L_x_1807:
[----:B0-----:R-:W-:Y:S02]  /*23e0*/  ISETP.NE.AND P6, PT, R4, RZ, PT ;  /* 0x000000ff0400720c */ /* 0x001fe40003fc5270 */
[----:B------:R-:W-:Y:S02]  /*23f0*/  @P5 PRMT R122, RZ, 0x5410, R17 ;  /* 0x00005410ff7a5816 */ /* 0x000fe40000000011 */
[----:B------:R-:W-:-:S05]  /*2400*/  FSEL R123, R7, RZ, !P6 ;  /* 0x000000ff077b7208 */ /* 0x000fca0007000000 */
[----:B------:R-:W-:-:S04]  /*2410*/  FFMA.FTZ R123, R119, R146, R123 ;  /* 0x00000092777b7223 */ /* 0x000fc8000001007b */
[----:B------:R-:W-:-:S04]  /*2420*/  FADD.FTZ R123, R132, -R123 ;  /* 0x8000007b847b7221 */ /* 0x000fc80000010000 */
[----:B------:R-:W-:-:S04]  /*2430*/  FMUL.FTZ R123, R6, R123 ;  /* 0x0000007b067b7220 */ /* 0x000fc80000410000 */
[----:B------:R-:W-:Y:S02]  /*2440*/  @P5 FADD.FTZ R123, R123, R122 ;  /* 0x0000007a7b7b5221 */ /* 0x000fe40000010000 */
.L_x_1808:
[----:B------:R-:W-:Y:S05]  /*2450*/  BSYNC B2 ;  /* 0x0000000000027941 */ /* 0x000fea0003800000 */
.L_x_1806:
        /* <DEDUP_REMOVED lines=14> */
.L_x_1810:
[----:B0-----:R-:W-:-:S04]  /*2540*/  ISETP.NE.AND P6, PT, R4, RZ, PT ;  /* 0x000000ff0400720c */ /* 0x001fc80003fc5270 */
[----:B------:R-:W-:-:S05]  /*2550*/  FSEL R123, R7, RZ, !P6 ;  /* 0x000000ff077b7208 */ /* 0x000fca0007000000 */
[----:B------:R-:W-:-:S04]  /*2560*/  FFMA.FTZ R122, R120, R146, R123 ;  /* 0x00000092787a7223 */ /* 0x000fc8000001007b */
[----:B------:R-:W-:Y:S01]  /*2570*/  FADD.FTZ R123, R133, -R122 ;  /* 0x8000007a857b7221 */ /* 0x000fe20000010000 */
[----:B------:R-:W-:-:S03]  /*2580*/  @P5 PRMT R122, RZ, 0x7610, R17 ;  /* 0x00007610ff7a5816 */ /* 0x000fc60000000011 */
[----:B------:R-:W-:-:S04]  /*2590*/  FMUL.FTZ R123, R6, R123 ;  /* 0x0000007b067b7220 */ /* 0x000fc80000410000 */
[----:B------:R-:W-:Y:S02]  /*25a0*/  @P5 FADD.FTZ R123, R123, R122 ;  /* 0x0000007a7b7b5221 */ /* 0x000fe40000010000 */
.L_x_1811:
[----:B------:R-:W-:Y:S05]  /*25b0*/  BSYNC B2 ;  /* 0x0000000000027941 */ /* 0x000fea0003800000 */
.L_x_1809:
        /* <DEDUP_REMOVED lines=14> */
.L_x_1813:
[----:B0-----:R-:W-:Y:S02]  /*26a0*/  ISETP.NE.AND P6, PT, R4, RZ, PT ;  /* 0x000000ff0400720c */ /* 0x001fe40003fc5270 */
[----:B------:R-:W-:Y:S02]  /*26b0*/  @P5 PRMT R122, RZ, 0x5410, R18 ;  /* 0x00005410ff7a5816 */ /* 0x000fe40000000012 */
[----:B------:R-:W-:-:S05]  /*26c0*/  FSEL R123, R7, RZ, !P6 ;  /* 0x000000ff077b7208 */ /* 0x000fca0007000000 */
[----:B------:R-:W-:-:S04]  /*26d0*/  FFMA.FTZ R123, R137, R146, R123 ;  /* 0x00000092897b7223 */ /* 0x000fc8000001007b */
[----:B------:R-:W-:-:S04]  /*26e0*/  FADD.FTZ R123, R136, -R123 ;  /* 0x8000007b887b7221 */ /* 0x000fc80000010000 */
[----:B------:R-:W-:-:S04]  /*26f0*/  FMUL.FTZ R123, R6, R123 ;  /* 0x0000007b067b7220 */ /* 0x000fc80000410000 */
[----:B------:R-:W-:Y:S02]  /*2700*/  @P5 FADD.FTZ R123, R123, R122 ;  /* 0x0000007a7b7b5221 */ /* 0x000fe40000010000 */
.L_x_1814:
[----:B------:R-:W-:Y:S05]  /*2710*/  BSYNC B2 ;  /* 0x0000000000027941 */ /* 0x000fea0003800000 */
.L_x_1812:
        /* <DEDUP_REMOVED lines=14> */
.L_x_1816:
[----:B0-----:R-:W-:-:S04]  /*2800*/  ISETP.NE.AND P6, PT, R4, RZ, PT ;  /* 0x000000ff0400720c */ /* 0x001fc80003fc5270 */
[----:B------:R-:W-:-:S05]  /*2810*/  FSEL R123, R7, RZ, !P6 ;  /* 0x000000ff077b7208 */ /* 0x000fca0007000000 */
[----:B------:R-:W-:-:S04]  /*2820*/  FFMA.FTZ R122, R138, R146, R123 ;  /* 0x000000928a7a7223 */ /* 0x000fc8000001007b */
[----:B------:R-:W-:Y:S01]  /*2830*/  FADD.FTZ R123, R139, -R122 ;  /* 0x8000007a8b7b7221 */ /* 0x000fe20000010000 */
[----:B------:R-:W-:-:S03]  /*2840*/  @P5 PRMT R122, RZ, 0x7610, R18 ;  /* 0x00007610ff7a5816 */ /* 0x000fc60000000012 */
[----:B------:R-:W-:-:S04]  /*2850*/  FMUL.FTZ R123, R6, R123 ;  /* 0x0000007b067b7220 */ /* 0x000fc80000410000 */
[----:B------:R-:W-:Y:S02]  /*2860*/  @P5 FADD.FTZ R123, R123, R122 ;  /* 0x0000007a7b7b5221 */ /* 0x000fe40000010000 */
.L_x_1817:
[----:B------:R-:W-:Y:S05]  /*2870*/  BSYNC B2 ;  /* 0x0000000000027941 */ /* 0x000fea0003800000 */
.L_x_1815:
        /* <DEDUP_REMOVED lines=14> */
.L_x_1819:
[----:B0-----:R-:W-:Y:S02]  /*2960*/  ISETP.NE.AND P6, PT, R4, RZ, PT ;  /* 0x000000ff0400720c */ /* 0x001fe40003fc5270 */
[----:B------:R-:W-:Y:S02]  /*2970*/  @P5 PRMT R122, RZ, 0x5410, R19 ;  /* 0x00005410ff7a5816 */ /* 0x000fe40000000013 */
[----:B------:R-:W-:-:S05]  /*2980*/  FSEL R123, R7, RZ, !P6 ;  /* 0x000000ff077b7208 */ /* 0x000fca0007000000 */
[----:B------:R-:W-:-:S04]  /*2990*/  FFMA.FTZ R123, R141, R146, R123 ;  /* 0x000000928d7b7223 */ /* 0x000fc8000001007b */
[----:B------:R-:W-:-:S04]  /*29a0*/  FADD.FTZ R123, R140, -R123 ;  /* 0x8000007b8c7b7221 */ /* 0x000fc80000010000 */
[----:B------:R-:W-:-:S04]  /*29b0*/  FMUL.FTZ R123, R6, R123 ;  /* 0x0000007b067b7220 */ /* 0x000fc80000410000 */
[----:B------:R-:W-:Y:S02]  /*29c0*/  @P5 FADD.FTZ R123, R123, R122 ;  /* 0x0000007a7b7b5221 */ /* 0x000fe40000010000 */
.L_x_1820:
[----:B------:R-:W-:Y:S05]  /*29d0*/  BSYNC B2 ;  /* 0x0000000000027941 */ /* 0x000fea0003800000 */
.L_x_1818:
        /* <DEDUP_REMOVED lines=14> */
.L_x_1822:
[----:B0-----:R-:W-:-:S04]  /*2ac0*/  ISETP.NE.AND P3, PT, R4, RZ, PT ;  /* 0x000000ff0400720c */ /* 0x001fc80003f65270 */
[----:B------:R-:W-:-:S05]  /*2ad0*/  FSEL R7, R7, RZ, !P3 ;  /* 0x000000ff07077208 */ /* 0x000fca0005800000 */
[----:B------:R-:W-:-:S04]  /*2ae0*/  FFMA.FTZ R7, R143, R146, R7 ;  /* 0x000000928f077223 */ /* 0x000fc80000010007 */
[----:B------:R-:W-:-:S04]  /*2af0*/  FADD.FTZ R7, R142, -R7 ;  /* 0x800000078e077221 */ /* 0x000fc80000010000 */
[----:B------:R-:W-:Y:S01]  /*2b00*/  FMUL.FTZ R6, R6, R7 ;  /* 0x0000000706067220 */ /* 0x000fe20000410000 */
[----:B------:R-:W-:-:S05]  /*2b10*/  @P5 PRMT R7, RZ, 0x7610, R19 ;  /* 0x00007610ff075816 */ /* 0x000fca0000000013 */
[----:B------:R-:W-:Y:S02]  /*2b20*/  @P5 FADD.FTZ R6, R6, R7 ;  /* 0x0000000706065221 */ /* 0x000fe40000010000 */
.L_x_1823:
[----:B------:R-:W-:Y:S05]  /*2b30*/  BSYNC B2 ;  /* 0x0000000000027941 */ /* 0x000fea0003800000 */
.L_x_1821:
[----:B------:R-:W-:Y:S01]  /*2b40*/  @P4 FMUL.FTZ R146, R6, c[0x0][0x1ec] ;  /* 0x00007b0006924a20 */ /* 0x000fe20000410000 */
[----:B------:R-:W-:Y:S01]  /*2b50*/  @P0 F2FP.BF16.PACK_AB R134, RZ, R6 ;  /* 0x00000006ff86023e */ /* 0x000fe200000010ff */
[----:B------:R-:W-:Y:S01]  /*2b60*/  @P0 IMAD.MOV.U32 R148, RZ, RZ, 0x10 ;  /* 0x00000010ff940424 */ /* 0x000fe200078e00ff */
[----:B------:R-:W-:Y:S01]  /*2b70*/  @P4 MOV R123, 0x10 ;  /* 0x00000010007b4802 */ /* 0x000fe20000000f00 */
[----:B------:R-:W-:Y:S01]  /*2b80*/  @P4 FMUL.FTZ R122, R87, R146 ;  /* 0x00000092577a4220 */ /* 0x000fe20000410000 */
[----:B------:R-:W-:Y:S01]  /*2b90*/  @P0 PRMT R111, R111, 0x5410, R134 ;  /* 0x000054106f6f0816 */ /* 0x000fe20000000086 */
[----:B------:R-:W-:-:S03]  /*2ba0*/  @P0 IMAD.WIDE.U32 R6, R5, R148, c[0x0][0x258] ;  /* 0x0000960005060625 */ /* 0x000fc600078e0094 */
[----:B------:R-:W-:Y:S01]  /*2bb0*/  @P4 F2FP.BF16.PACK_AB R5, RZ, R122 ;  /* 0x0000007aff05423e */ /* 0x000fe200000010ff */
[----:B------:R-:W-:Y:S01]  /*2bc0*/  @P4 IMAD.WIDE.U32 R122, R144, R123, c[0x0][0x248] ;  /* 0x00009200907a4625 */ /* 0x000fe200078e007b */
[----:B------:R1:W-:Y:S02]  /*2bd0*/  @P0 STG.E.128 [R6.64], R108 ;  /* 0x0000006c06000986 */ /* 0x0003e4000c101d04 */
[----:B------:R-:W-:Y:S02]  /*2be0*/  @P4 PRMT R115, R115, 0x5410, R5 ;  /* 0x0000541073734816 */ /* 0x000fe40000000005 */
[----:B------:R-:W-:-:S03]  /*2bf0*/  @P4 PRMT R5, RZ, 0x7610, R107 ;  /* 0x00007610ff054816 */ /* 0x000fc6000000006b */
[----:B------:R1:W-:Y:S02]  /*2c00*/  @P4 STG.E.128 [R122.64], R112 ;  /* 0x000000707a004986 */ /* 0x0003e4000c101d04 */
[----:B------:R-:W-:Y:S02]  /*2c10*/  @P4 FFMA.FTZ R27, R5, R146, R27 ;  /* 0x00000092051b4223 */ /* 0x000fe4000001001b */
.L_x_1797:
[----:B------:R-:W-:Y:S05]  /*2c20*/  BSYNC B1 ;  /* 0x0000000000017941 */ /* 0x000fea0003800000 */
.L_x_1796:
[----:B-1----:R-:W-:-:S04]  /*2c30*/  MOV R6, c[0x0][0x160] ;  /* 0x0000580000067a02 */ /* 0x002fc80000000f00 */
[----:B------:R-:W-:-:S04]  /*2c40*/  LEA R3, R6, R3, 0x2 ;  /* 0x0000000306037211 */ /* 0x000fc800078e10ff */
[----:B------:R-:W-:-:S13]  /*2c50*/  ISETP.GE.AND P0, PT, R3, c[0x0][0x164], PT ;  /* 0x0000590003007a0c */ /* 0x000fda0003f06270 */
[----:B0-----:R-:W-:Y:S01]  /*2c60*/  @P0 CALL.REL.NOINC `(.L_x_1757) ;  /* 0x0000001000000944 */ /* 0x001fe20003c00000 */
[----:B------:R-:W-:Y:S05]  /*2c70*/  BRA `(.L_x_1824) ;  /* 0xffffd72000007947 */ /* 0x000fea000383ffff */
.L_x_1757:
[----:B0-----:R-:W-:Y:S05]  /*2c80*/  BSYNC B0 ;  /* 0x0000000000007941 */ /* 0x001fea0003800000 */
.L_x_1756:
        /* <DEDUP_REMOVED lines=9> */
[C---:B------:R-:W-:Y:S02]  /*2d20*/  LOP3.LUT P3, RZ, R11.reuse, 0xffffff80, RZ, 0xc0, !PT ;  /* 0xffffff800bff7812 */ /* 0x040fe4000786c0ff */
        /* <DEDUP_REMOVED lines=37> */
[----:B-1----:R-:W-:-:S03]  /*2f80*/  FADD.FTZ R4, R4, R7 ;  /* 0x0000000704047221 */ /* 0x002fc60000010000 */
[----:B------:R-:W-:Y:S01]  /*2f90*/  STS.128 [R2+0x400], R60 ;  /* 0x0004003c02007388 */ /* 0x000fe20000000c00 */
[----:B--2---:R-:W-:Y:S02]  /*2fa0*/  FADD.FTZ R5, R5, R10 ;  /* 0x0000000a05057221 */ /* 0x004fe40000010000 */
[----:B------:R-:W-:Y:S01]  /*2fb0*/  FADD.FTZ R11, R4, R11 ;  /* 0x0000000b040b7221 */ /* 0x000fe20000010000 */
[----:B------:R-:W-:Y:S01]  /*2fc0*/  STS.128 [R2+0x410], R56 ;  /* 0x0004103802007388 */ /* 0x000fe20000000c00 */
[----:B---3--:R-:W-:Y:S02]  /*2fd0*/  FADD.FTZ R6, R6, R9 ;  /* 0x0000000906067221 */ /* 0x008fe40000010000 */
[----:B------:R-:W-:Y:S01]  /*2fe0*/  FADD.FTZ R9, R3, R12 ;  /* 0x0000000c03097221 */ /* 0x000fe20000010000 */
[----:B------:R-:W-:Y:S01]  /*2ff0*/  BAR.SYNC.DEFER_BLOCKING 0x0 ;  /* 0x0000000000007b1d */ /* 0x000fe20000010000 */
[----:B------:R-:W-:-:S05]  /*3000*/  FADD.FTZ R15, R6, R15 ;  /* 0x0000000f060f7221 */ /* 0x000fca0000010000 */
        /* <DEDUP_REMOVED lines=33> */
[----:B------:R0:W-:Y:S01]  /*3220*/  STS.128 [R2+0x400], R28 ;  /* 0x0004001c02007388 */ /* 0x0001e20000000c00 */
[----:B---3--:R-:W-:-:S03]  /*3230*/  FADD.FTZ R47, R18, R47 ;  /* 0x0000002f122f7221 */ /* 0x008fc60000010000 */
[----:B------:R-:W-:Y:S01]  /*3240*/  STS.128 [R2+0x410], R24 ;  /* 0x0004101802007388 */ /* 0x000fe20000000c00 */
[----:B----4-:R-:W-:-:S03]  /*3250*/  FADD.FTZ R19, R19, R46 ;  /* 0x0000002e13137221 */ /* 0x010fc60000010000 */
[----:B------:R-:W-:Y:S01]  /*3260*/  BAR.SYNC.DEFER_BLOCKING 0x0 ;  /* 0x0000000000007b1d */ /* 0x000fe20000010000 */
[----:B0-----:R-:W-:Y:S02]  /*3270*/  IMAD R31, R13, c[0x0][0x168], RZ ;  /* 0x00005a000d1f7a24 */ /* 0x001fe400078e02ff */
[----:B------:R-:W-:-:S03]  /*3280*/  FADD.FTZ R13, R5, R14 ;  /* 0x0000000e050d7221 */ /* 0x000fc60000010000 */
[----:B------:R-:W-:-:S04]  /*3290*/  IADD3 R12, P4, R31, R0, RZ ;  /* 0x000000001f0c7210 */ /* 0x000fc80007f9e0ff */
[----:B------:R-:W-:-:S04]  /*32a0*/  IADD3.X R21, RZ, RZ, RZ, P4, !PT ;  /* 0x000000ffff157210 */ /* 0x000fc800027fe4ff */
[C---:B------:R-:W-:Y:S02]  /*32b0*/  SHF.L.U64.HI R21, R12.reuse, 0x2, R21 ;  /* 0x000000020c157819 */ /* 0x040fe40000010215 */
[----:B------:R-:W-:Y:S01]  /*32c0*/  SHF.L.U32 R12, R12, 0x2, RZ ;  /* 0x000000020c0c7819 */ /* 0x000fe200000006ff */
[----:B------:R-:W0:Y:S03]  /*32d0*/  LDS R7, [R0.X4+0x200] ;  /* 0x0002000000077984 */ /* 0x000e260000004800 */
[----:B------:R-:W-:Y:S01]  /*32e0*/  IADD3 R14, P5, R12, c[0x0][0x220], RZ ;  /* 0x000088000c0e7a10 */ /* 0x000fe20007fbe0ff */
[----:B------:R-:W1:Y:S03]  /*32f0*/  LDS R48, [R0.X4] ;  /* 0x0000000000307984 */ /* 0x000e660000004800 */
[----:B------:R-:W-:Y:S01]  /*3300*/  IADD3.X R23, R21, c[0x0][0x224], RZ, P5, !PT ;  /* 0x0000890015177a10 */ /* 0x000fe20002ffe4ff */
        /* <DEDUP_REMOVED lines=13> */
[----:B--2---:R-:W-:Y:S02]  /*33e0*/  FADD.FTZ R8, RZ, R8 ;  /* 0x00000008ff087221 */ /* 0x004fe40000010000 */
[----:B---3--:R-:W-:Y:S01]  /*33f0*/  FADD.FTZ R7, R7, R32 ;  /* 0x0000002007077221 */ /* 0x008fe20000010000 */
[----:B------:R-:W2:Y:S01]  /*3400*/  LDS R31, [R0.X4+0x1a00] ;  /* 0x001a0000001f7984 */ /* 0x000ea20000004800 */
[----:B----4-:R-:W-:-:S03]  /*3410*/  FADD.FTZ R48, R48, R49 ;  /* 0x0000003130307221 */ /* 0x010fc60000010000 */
[----:B------:R-:W3:Y:S01]  /*3420*/  LDS R33, [R0.X4+0x1c00] ;  /* 0x001c000000217984 */ /* 0x000ee20000004800 */
[----:B------:R-:W-:-:S03]  /*3430*/  FADD.FTZ R36, RZ, R36 ;  /* 0x00000024ff247221 */ /* 0x000fc60000010000 */
[----:B------:R4:W2:Y:S01]  /*3440*/  LDS R35, [R0.X4+0x1e00] ;  /* 0x001e000000237984 */ /* 0x0008a20000004800 */
[----:B------:R-:W-:Y:S02]  /*3450*/  FADD.FTZ R8, R8, R25 ;  /* 0x0000001908087221 */ /* 0x000fe40000010000 */
[----:B----4-:R-:W-:Y:S01]  /*3460*/  FADD.FTZ R0, R7, R2 ;  /* 0x0000000207007221 */ /* 0x010fe20000010000 */
[----:B------:R-:W-:Y:S01]  /*3470*/  IADD3 R2, P4, R12, c[0x0][0x228], RZ ;  /* 0x00008a000c027a10 */ /* 0x000fe20007f9e0ff */
[----:B------:R-:W-:Y:S01]  /*3480*/  FADD.FTZ R27, R36, R27 ;  /* 0x0000001b241b7221 */ /* 0x000fe20000010000 */
[----:B------:R-:W-:Y:S01]  /*3490*/  IADD3 R12, P6, R12, c[0x0][0x240], RZ ;  /* 0x000090000c0c7a10 */ /* 0x000fe20007fde0ff */
[----:B------:R-:W-:Y:S02]  /*34a0*/  FADD.FTZ R29, R48, R29 ;  /* 0x0000001d301d7221 */ /* 0x000fe40000010000 */
[----:B------:R-:W-:Y:S01]  /*34b0*/  FADD.FTZ R8, R8, R3 ;  /* 0x0000000308087221 */ /* 0x000fe20000010000 */
[----:B------:R-:W-:-:S02]  /*34c0*/  IADD3.X R3, R21, c[0x0][0x22c], RZ, P4, !PT ;  /* 0x00008b0015037a10 */ /* 0x000fc400027fe4ff */
[----:B------:R-:W-:Y:S01]  /*34d0*/  IADD3.X R21, R21, c[0x0][0x244], RZ, P6, !PT ;  /* 0x0000910015157a10 */ /* 0x000fe200037fe4ff */
[----:B0-----:R-:W-:Y:S02]  /*34e0*/  FADD.FTZ R10, R27, R10 ;  /* 0x0000000a1b0a7221 */ /* 0x001fe40000010000 */
[----:B-1----:R-:W-:Y:S01]  /*34f0*/  FADD.FTZ R29, R29, R4 ;  /* 0x000000041d1d7221 */ /* 0x002fe20000010000 */
[----:B------:R-:W-:Y:S05]  /*3500*/  @!P3 BRA `(.L_x_1826) ;  /* 0x000000d00000b947 */ /* 0x000fea0003800000 */
[----:B------:R-:W-:Y:S01]  /*3510*/  IMAD.MOV.U32 R4, RZ, RZ, R14 ;  /* 0x000000ffff047224 */ /* 0x000fe200078e000e */
[----:B------:R-:W-:Y:S01]  /*3520*/  MOV R5, R23 ;  /* 0x0000001700057202 */ /* 0x000fe20000000f00 */
[----:B------:R0:W-:Y:S01]  /*3530*/  STG.E [R2.64], R45 ;  /* 0x0000002d02007986 */ /* 0x0001e2000c101904 */
[----:B------:R-:W-:Y:S02]  /*3540*/  MOV R6, R12 ;  /* 0x0000000c00067202 */ /* 0x000fe40000000f00 */
[----:B------:R-:W-:Y:S01]  /*3550*/  MOV R7, R21 ;  /* 0x0000001500077202 */ /* 0x000fe20000000f00 */
[----:B------:R1:W-:Y:S01]  /*3560*/  STG.E [R4.64], R9 ;  /* 0x0000000904007986 */ /* 0x0003e2000c101904 */
[----:B------:R-:W-:-:S02]  /*3570*/  IADD3 R14, P4, R14, 0x200, RZ ;  /* 0x000002000e0e7810 */ /* 0x000fc40007f9e0ff */
[----:B------:R-:W-:Y:S01]  /*3580*/  IADD3 R12, P5, R12, 0x200, RZ ;  /* 0x000002000c0c7810 */ /* 0x000fe20007fbe0ff */
[----:B------:R1:W-:Y:S01]  /*3590*/  STG.E [R6.64], R29 ;  /* 0x0000001d06007986 */ /* 0x0003e2000c101904 */
[----:B------:R-:W-:Y:S02]  /*35a0*/  IADD3.X R23, RZ, R23, RZ, P4, !PT ;  /* 0x00000017ff177210 */ /* 0x000fe400027fe4ff */
[----:B------:R-:W-:Y:S02]  /*35b0*/  IADD3.X R21, RZ, R21, RZ, P5, !PT ;  /* 0x00000015ff157210 */ /* 0x000fe40002ffe4ff */
[----:B0-----:R-:W-:-:S05]  /*35c0*/  IADD3 R2, P3, R2, 0x200, RZ ;  /* 0x0000020002027810 */ /* 0x001fca0007f7e0ff */
[----:B------:R-:W-:-:S03]  /*35d0*/  IMAD.X R3, RZ, RZ, R3, P3 ;  /* 0x000000ffff037224 */ /* 0x000fc600018e0603 */
.L_x_1826:
[----:B------:R-:W-:Y:S05]  /*35e0*/  BSYNC B0 ;  /* 0x0000000000007941 */ /* 0x000fea0003800000 */
.L_x_1825:
        /* <DEDUP_REMOVED lines=16> */
.L_x_1828:
[----:B------:R-:W-:Y:S05]  /*36f0*/  BSYNC B0 ;  /* 0x0000000000007941 */ /* 0x000fea0003800000 */
.L_x_1827:
        /* <DEDUP_REMOVED lines=12> */
[----:B------:R-:W-:Y:S01]  /*37c0*/  IADD3.X R23, RZ, R23, RZ, P1, !PT ;  /* 0x00000017ff177210 */ /* 0x000fe20000ffe4ff */
[----:B------:R-:W-:Y:S01]  /*37d0*/  IMAD.X R21, RZ, RZ, R21, P3 ;  /* 0x000000ffff157224 */ /* 0x000fe200018e0615 */
[----:B0-----:R-:W-:-:S04]  /*37e0*/  IADD3 R2, P0, R2, 0x200, RZ ;  /* 0x0000020002027810 */ /* 0x001fc80007f1e0ff */
[----:B------:R-:W-:-:S04]  /*37f0*/  IADD3.X R3, RZ, R3, RZ, P0, !PT ;  /* 0x00000003ff037210 */ /* 0x000fc800007fe4ff */
.L_x_1830:
[----:B------:R-:W-:Y:S05]  /*3800*/  BSYNC B0 ;  /* 0x0000000000007941 */ /* 0x000fea0003800000 */
.L_x_1829:
[----:B------:R-:W-:Y:S01]  /*3810*/  FADD.FTZ R35, R10, R35 ;  /* 0x000000230a237221 */ /* 0x000fe20000010000 */
[----:B------:R-:W-:Y:S06]  /*3820*/  @!P2 EXIT ;  /* 0x000000000000a94d */ /* 0x000fec0003800000 */
[----:B------:R0:W-:Y:S01]  /*3830*/  STG.E [R2.64], R19 ;  /* 0x0000001302007986 */ /* 0x0001e2000c101904 */
[----:B-1----:R-:W-:Y:S01]  /*3840*/  MOV R4, R12 ;  /* 0x0000000c00047202 */ /* 0x002fe20000000f00 */
[----:B------:R-:W-:Y:S01]  /*3850*/  IMAD.MOV.U32 R5, RZ, RZ, R21 ;  /* 0x000000ffff057224 */ /* 0x000fe200078e0015 */
[----:B0-----:R-:W-:Y:S02]  /*3860*/  MOV R2, R14 ;  /* 0x0000000e00027202 */ /* 0x001fe40000000f00 */
[----:B------:R-:W-:-:S05]  /*3870*/  MOV R3, R23 ;  /* 0x0000001700037202 */ /* 0x000fca0000000f00 */
[----:B------:R-:W-:Y:S04]  /*3880*/  STG.E [R2.64], R15 ;  /* 0x0000000f02007986 */ /* 0x000fe8000c101904 */
[----:B------:R-:W-:Y:S01]  /*3890*/  STG.E [R4.64], R35 ;  /* 0x0000002304007986 */ /* 0x000fe2000c101904 */
[----:B------:R-:W-:Y:S05]  /*38a0*/  EXIT ;  /* 0x000000000000794d */ /* 0x000fea0003800000 */
.L_x_1766:
[----:B------:R-:W-:Y:S01]  /*38b0*/  HFMA2.MMA R150, -RZ, RZ, 0, 5.9604644775390625e-08 ;  /* 0x00000001ff967435 */ /* 0x000fe200000001ff */
[----:B------:R-:W-:Y:S01]  /*38c0*/  MOV R135, R147 ;  /* 0x0000009300877202 */ /* 0x000fe20000000f00 */
[----:B------:R-:W-:Y:S01]  /*38d0*/  IMAD.MOV.U32 R152, RZ, RZ, -0x1 ;  /* 0xffffffffff987424 */ /* 0x000fe200078e00ff */
[----:B------:R-:W-:Y:S02]  /*38e0*/  MOV R145, 0x1f ;  /* 0x0000001f00917802 */ /* 0x000fe40000000f00 */
[----:B-1----:R-:W-:-:S02]  /*38f0*/  MOV R122, 0x3910 ;  /* 0x00003910007a7802 */ /* 0x002fc40000000f00 */
[----:B0----5:R-:W-:Y:S05]  /*3900*/  CALL.REL.NOINC `($__internal_46_$__cuda_sm70_shflsync_bfly_p) ;  /* 0x0000046000007944 */ /* 0x021fea0003c00000 */
[----:B-1----:R-:W-:Y:S01]  /*3910*/  MOV R134, R135 ;  /* 0x0000008700867202 */ /* 0x002fe20000000f00 */
[----:B0-----:R-:W-:Y:S05]  /*3920*/  BRA `(.L_x_1831) ;  /* 0xffffd7e000007947 */ /* 0x001fea000383ffff */
.L_x_1767:
[----:B------:R-:W-:Y:S01]  /*3930*/  HFMA2.MMA R150, -RZ, RZ, 0, 5.9604644775390625e-08 ;  /* 0x00000001ff967435 */ /* 0x000fe200000001ff */
[----:B------:R-:W-:Y:S01]  /*3940*/  MOV R135, R148 ;  /* 0x0000009400877202 */ /* 0x000fe20000000f00 */
[----:B------:R-:W-:Y:S01]  /*3950*/  IMAD.MOV.U32 R145, RZ, RZ, 0x1f ;  /* 0x0000001fff917424 */ /* 0x000fe200078e00ff */
[----:B------:R-:W-:-:S02]  /*3960*/  MOV R152, 0xffffffff ;  /* 0xffffffff00987802 */ /* 0x000fc40000000f00 */
[----:B-1----:R-:W-:Y:S02]  /*3970*/  MOV R122, 0x3990 ;  /* 0x00003990007a7802 */ /* 0x002fe40000000f00 */
[----:B0-23-5:R-:W-:Y:S05]  /*3980*/  CALL.REL.NOINC `($__internal_46_$__cuda_sm70_shflsync_bfly_p) ;  /* 0x000003e000007944 */ /* 0x02dfea0003c00000 */
[----:B------:R-:W-:Y:S01]  /*3990*/  FADD.FTZ R147, R134, R147 ;  /* 0x0000009386937221 */ /* 0x000fe20000010000 */
[----:B0-----:R-:W-:Y:S01]  /*39a0*/  HFMA2.MMA R150, -RZ, RZ, 0, 1.1920928955078125e-07 ;  /* 0x00000002ff967435 */ /* 0x001fe200000001ff */
[----:B-1----:R-:W-:Y:S01]  /*39b0*/  FADD.FTZ R148, R148, R135 ;  /* 0x0000008794947221 */ /* 0x002fe20000010000 */
[----:B------:R-:W-:Y:S01]  /*39c0*/  MOV R145, 0x1f ;  /* 0x0000001f00917802 */ /* 0x000fe20000000f00 */
[----:B------:R-:W-:Y:S01]  /*39d0*/  IMAD.MOV.U32 R152, RZ, RZ, -0x1 ;  /* 0xffffffffff987424 */ /* 0x000fe200078e00ff */
[----:B------:R-:W-:Y:S02]  /*39e0*/  MOV R135, R147 ;  /* 0x0000009300877202 */ /* 0x000fe40000000f00 */
[----:B------:R-:W-:Y:S02]  /*39f0*/  MOV R122, 0x3a10 ;  /* 0x00003a10007a7802 */ /* 0x000fe40000000f00 */
[----:B------:R-:W-:Y:S05]  /*3a00*/  CALL.REL.NOINC `($__internal_46_$__cuda_sm70_shflsync_bfly_p) ;  /* 0x0000036000007944 */ /* 0x000fea0003c00000 */
[----:B0-----:R-:W-:Y:S01]  /*3a10*/  HFMA2.MMA R145, -RZ, RZ, 0, 1.847743988037109375e-06 ;  /* 0x0000001fff917435 */ /* 0x001fe200000001ff */
[----:B-1----:R-:W-:Y:S01]  /*3a20*/  MOV R134, R135 ;  /* 0x0000008700867202 */ /* 0x002fe20000000f00 */
[----:B------:R-:W-:Y:S01]  /*3a30*/  IMAD.MOV.U32 R150, RZ, RZ, 0x2 ;  /* 0x00000002ff967424 */ /* 0x000fe200078e00ff */
[----:B------:R-:W-:-:S02]  /*3a40*/  MOV R135, R148 ;  /* 0x0000009400877202 */ /* 0x000fc40000000f00 */
[----:B------:R-:W-:Y:S02]  /*3a50*/  MOV R152, 0xffffffff ;  /* 0xffffffff00987802 */ /* 0x000fe40000000f00 */
[----:B------:R-:W-:Y:S02]  /*3a60*/  MOV R122, 0x3a80 ;  /* 0x00003a80007a7802 */ /* 0x000fe40000000f00 */
[----:B------:R-:W-:Y:S05]  /*3a70*/  CALL.REL.NOINC `($__internal_46_$__cuda_sm70_shflsync_bfly_p) ;  /* 0x000002f000007944 */ /* 0x000fea0003c00000 */
[----:B------:R-:W-:Y:S01]  /*3a80*/  FADD.FTZ R147, R134, R147 ;  /* 0x0000009386937221 */ /* 0x000fe20000010000 */
[----:B0-----:R-:W-:Y:S01]  /*3a90*/  HFMA2.MMA R150, -RZ, RZ, 0, 2.384185791015625e-07 ;  /* 0x00000004ff967435 */ /* 0x001fe200000001ff */
[----:B-1----:R-:W-:Y:S01]  /*3aa0*/  FADD.FTZ R148, R148, R135 ;  /* 0x0000008794947221 */ /* 0x002fe20000010000 */
[----:B------:R-:W-:Y:S01]  /*3ab0*/  MOV R152, 0xffffffff ;  /* 0xffffffff00987802 */ /* 0x000fe20000000f00 */
[----:B------:R-:W-:Y:S01]  /*3ac0*/  IMAD.MOV.U32 R145, RZ, RZ, 0x1f ;  /* 0x0000001fff917424 */ /* 0x000fe200078e00ff */
[----:B------:R-:W-:Y:S02]  /*3ad0*/  MOV R135, R147 ;  /* 0x0000009300877202 */ /* 0x000fe40000000f00 */
[----:B------:R-:W-:Y:S02]  /*3ae0*/  MOV R122, 0x3b00 ;  /* 0x00003b00007a7802 */ /* 0x000fe40000000f00 */
[----:B------:R-:W-:Y:S05]  /*3af0*/  CALL.REL.NOINC `($__internal_46_$__cuda_sm70_shflsync_bfly_p) ;  /* 0x0000027000007944 */ /* 0x000fea0003c00000 */
[----:B0-----:R-:W-:Y:S01]  /*3b00*/  HFMA2.MMA R150, -RZ, RZ, 0, 2.384185791015625e-07 ;  /* 0x00000004ff967435 */ /* 0x001fe200000001ff */
[----:B-1----:R-:W-:Y:S01]  /*3b10*/  MOV R134, R135 ;  /* 0x0000008700867202 */ /* 0x002fe20000000f00 */
[----:B------:R-:W-:Y:S01]  /*3b20*/  IMAD.MOV.U32 R135, RZ, RZ, R148 ;  /* 0x000000ffff877224 */ /* 0x000fe200078e0094 */
[----:B------:R-:W-:-:S02]  /*3b30*/  MOV R145, 0x1f ;  /* 0x0000001f00917802 */ /* 0x000fc40000000f00 */
[----:B------:R-:W-:Y:S02]  /*3b40*/  MOV R152, 0xffffffff ;  /* 0xffffffff00987802 */ /* 0x000fe40000000f00 */
[----:B------:R-:W-:Y:S02]  /*3b50*/  MOV R122, 0x3b70 ;  /* 0x00003b70007a7802 */ /* 0x000fe40000000f00 */
[----:B------:R-:W-:Y:S05]  /*3b60*/  CALL.REL.NOINC `($__internal_46_$__cuda_sm70_shflsync_bfly_p) ;  /* 0x0000020000007944 */ /* 0x000fea0003c00000 */
[----:B------:R-:W-:Y:S01]  /*3b70*/  FADD.FTZ R147, R134, R147 ;  /* 0x0000009386937221 */ /* 0x000fe20000010000 */
[----:B0-----:R-:W-:Y:S01]  /*3b80*/  HFMA2.MMA R145, -RZ, RZ, 0, 1.847743988037109375e-06 ;  /* 0x0000001fff917435 */ /* 0x001fe200000001ff */
[----:B-1----:R-:W-:Y:S01]  /*3b90*/  FADD.FTZ R146, R148, R135 ;  /* 0x0000008794927221 */ /* 0x002fe20000010000 */
[----:B------:R-:W-:Y:S01]  /*3ba0*/  MOV R152, 0xffffffff ;  /* 0xffffffff00987802 */ /* 0x000fe20000000f00 */
[----:B------:R-:W-:Y:S01]  /*3bb0*/  IMAD.MOV.U32 R150, RZ, RZ, 0x8 ;  /* 0x00000008ff967424 */ /* 0x000fe200078e00ff */
[----:B------:R-:W-:Y:S02]  /*3bc0*/  MOV R135, R147 ;  /* 0x0000009300877202 */ /* 0x000fe40000000f00 */
[----:B------:R-:W-:Y:S02]  /*3bd0*/  MOV R122, 0x3bf0 ;  /* 0x00003bf0007a7802 */ /* 0x000fe40000000f00 */
[----:B------:R-:W-:Y:S05]  /*3be0*/  CALL.REL.NOINC `($__internal_46_$__cuda_sm70_shflsync_bfly_p) ;  /* 0x0000018000007944 */ /* 0x000fea0003c00000 */
[----:B0-----:R-:W-:Y:S01]  /*3bf0*/  HFMA2.MMA R150, -RZ, RZ, 0, 4.76837158203125e-07 ;  /* 0x00000008ff967435 */ /* 0x001fe200000001ff */
[----:B-1----:R-:W-:Y:S01]  /*3c00*/  IMAD.MOV.U32 R134, RZ, RZ, R135 ;  /* 0x000000ffff867224 */ /* 0x002fe200078e0087 */
[----:B------:R-:W-:Y:S01]  /*3c10*/  MOV R135, R146 ;  /* 0x0000009200877202 */ /* 0x000fe20000000f00 */
[----:B------:R-:W-:Y:S01]  /*3c20*/  IMAD.MOV.U32 R152, RZ, RZ, -0x1 ;  /* 0xffffffffff987424 */ /* 0x000fe200078e00ff */
[----:B------:R-:W-:-:S02]  /*3c30*/  MOV R145, 0x1f ;  /* 0x0000001f00917802 */ /* 0x000fc40000000f00 */
[----:B------:R-:W-:Y:S02]  /*3c40*/  MOV R122, 0x3c60 ;  /* 0x00003c60007a7802 */ /* 0x000fe40000000f00 */
[----:B------:R-:W-:Y:S05]  /*3c50*/  CALL.REL.NOINC `($__internal_46_$__cuda_sm70_shflsync_bfly_p) ;  /* 0x0000011000007944 */ /* 0x000fea0003c00000 */
[----:B------:R-:W-:Y:S01]  /*3c60*/  FADD.FTZ R144, R134, R147 ;  /* 0x0000009386907221 */ /* 0x000fe20000010000 */
[----:B0-----:R-:W-:Y:S01]  /*3c70*/  HFMA2.MMA R150, -RZ, RZ, 0, 9.5367431640625e-07 ;  /* 0x00000010ff967435 */ /* 0x001fe200000001ff */
[----:B-1----:R-:W-:Y:S01]  /*3c80*/  FADD.FTZ R146, R146, R135 ;  /* 0x0000008792927221 */ /* 0x002fe20000010000 */
[----:B------:R-:W-:Y:S01]  /*3c90*/  MOV R145, 0x1f ;  /* 0x0000001f00917802 */ /* 0x000fe20000000f00 */
[----:B------:R-:W-:Y:S01]  /*3ca0*/  IMAD.MOV.U32 R135, RZ, RZ, R144 ;  /* 0x000000ffff877224 */ /* 0x000fe200078e0090 */
[----:B------:R-:W-:Y:S02]  /*3cb0*/  MOV R152, 0xffffffff ;  /* 0xffffffff00987802 */ /* 0x000fe40000000f00 */
[----:B------:R-:W-:Y:S02]  /*3cc0*/  MOV R122, 0x3ce0 ;  /* 0x00003ce0007a7802 */ /* 0x000fe40000000f00 */
[----:B------:R-:W-:Y:S05]  /*3cd0*/  CALL.REL.NOINC `($__internal_46_$__cuda_sm70_shflsync_bfly_p) ;  /* 0x0000009000007944 */ /* 0x000fea0003c00000 */
[----:B0-----:R-:W-:Y:S01]  /*3ce0*/  HFMA2.MMA R150, -RZ, RZ, 0, 9.5367431640625e-07 ;  /* 0x00000010ff967435 */ /* 0x001fe200000001ff */
[----:B-1----:R-:W-:Y:S01]  /*3cf0*/  MOV R147, R135 ;  /* 0x0000008700937202 */ /* 0x002fe20000000f00 */
[----:B------:R-:W-:Y:S01]  /*3d00*/  IMAD.MOV.U32 R145, RZ, RZ, 0x1f ;  /* 0x0000001fff917424 */ /* 0x000fe200078e00ff */
[----:B------:R-:W-:-:S02]  /*3d10*/  MOV R135, R146 ;  /* 0x0000009200877202 */ /* 0x000fc40000000f00 */
[----:B------:R-:W-:Y:S02]  /*3d20*/  MOV R152, 0xffffffff ;  /* 0xffffffff00987802 */ /* 0x000fe40000000f00 */
[----:B------:R-:W-:Y:S02]  /*3d30*/  MOV R122, 0x3d50 ;  /* 0x00003d50007a7802 */ /* 0x000fe40000000f00 */
[----:B------:R-:W-:Y:S05]  /*3d40*/  CALL.REL.NOINC `($__internal_46_$__cuda_sm70_shflsync_bfly_p) ;  /* 0x0000002000007944 */ /* 0x000fea0003c00000 */
[----:B-1----:R-:W-:Y:S01]  /*3d50*/  MOV R123, R135 ;  /* 0x00000087007b7202 */ /* 0x002fe20000000f00 */
[----:B0-----:R-:W-:Y:S05]  /*3d60*/  BRA `(.L_x_1832) ;  /* 0xffffd4c000007947 */ /* 0x001fea000383ffff */
        .weak           $__internal_46_$__cuda_sm70_shflsync_bfly_p
        .type           $__internal_46_$__cuda_sm70_shflsync_bfly_p,@function
        .size           $__internal_46_$__cuda_sm70_shflsync_bfly_p,(.L_x_7224 - $__internal_46_$__cuda_sm70_shflsync_bfly_p)
$__internal_46_$__cuda_sm70_shflsync_bfly_p:
[----:B------:R-:W-:Y:S01]  /*3d70*/  HFMA2.MMA R123, -RZ, RZ, 0, 0 ;  /* 0x00000000ff7b7435 */ /* 0x000fe200000001ff */
[----:B------:R-:W-:Y:S04]  /*3d80*/  WARPSYNC R152 ;  /* 0x0000009800007348 */ /* 0x000fe80003800000 */
[----:B------:R0:W1:Y:S01]  /*3d90*/  SHFL.BFLY PT, R135, R135, R150, R145 ;  /* 0x0c00009687877389 */ /* 0x00006200000e0091 */
[----:B------:R-:W-:Y:S05]  /*3da0*/  RET.REL.NODEC R122 `(_ZN10layer_norm13ln_bwd_kernelINS_13Kernel_traitsIf13__nv_bfloat16S2_S2_fjLj512ELj1ELj4ELj1ELj16ENS_18Kernel_traits_baseILj512EfS2_S2_S2_fjLj128EEEEELb0ELb1ELb1ELb0EEEvNS_9BwdParamsE) ;  /* 0xffffc2507a007950 */ /* 0x000fea0003c3ffff */
.L_x_1833:
        /* <DEDUP_REMOVED lines=13> */
.L_x_7224:


//--------------------- .text._ZN10layer_norm13ln_bwd_kernelINS_13Kernel_traitsIf13__nv_bfloat16S2_S2_fjLj512ELj1ELj4ELj1ELj16ENS_18Kernel_traits_baseILj512EfS2_S2_S2_fjLj128EEEEELb0ELb1ELb1ELb1EEEvNS_9BwdParamsE --------------------------
	.section	.text._ZN10layer_norm13ln_bwd_kernelINS_13Kernel_traitsIf13__nv_bfloat16S2_S2_fjLj512ELj1ELj4ELj1ELj16ENS_18Kernel_traits_baseILj512EfS2_S2_S2_fjLj128EEEEELb0ELb1ELb1ELb1EEEvNS_9BwdParamsE,"ax",@progbits
	.sectioninfo	@"SHI_REGISTERS=162"
	.align	128
        .global         _ZN10layer_norm13ln_bwd_kernelINS_13Kernel_traitsIf13__nv_bfloat16S2_S2_fjLj512ELj1ELj4ELj1ELj16ENS_18Kernel_traits_baseILj512EfS2_S2_S2_fjLj128EEEEELb0ELb1ELb1ELb1EEEvNS_9BwdParamsE
        .type           _ZN10layer_norm13ln_bwd_kernelINS_13Kernel_traitsIf13__nv_bfloat16S2_S2_fjLj512ELj1ELj4ELj1ELj16ENS_18Kernel_traits_baseILj512EfS2_S2_S2_fjLj128EEEEELb0ELb1ELb1ELb1EEEvNS_9BwdParamsE,@function
        .size           _ZN10layer_norm13ln_bwd_kernelINS_13Kernel_traitsIf13__nv_bfloat16S2_S2_fjLj512ELj1ELj4ELj1ELj16ENS_18Kernel_traits_baseILj512EfS2_S2_S2_fjLj128EEEEELb0ELb1ELb1ELb1EEEvNS_9BwdParamsE,(.L_x_7225 - _ZN10layer_norm13ln_bwd_kernelINS_13Kernel_traitsIf13__nv_bfloat16S2_S2_fjLj512ELj1ELj4ELj1ELj16ENS_18Kernel_traits_baseILj512EfS2_S2_S2_fjLj128EEEEELb0ELb1ELb1ELb1EEEvNS_9BwdParamsE)
        .other          _ZN10layer_norm13ln_bwd_kernelINS_13Kernel_traitsIf13__nv_bfloat16S2_S2_fjLj512ELj1ELj4ELj1ELj16ENS_18Kernel_traits_baseILj512EfS2_S2_S2_fjLj128EEEEELb0ELb1ELb1ELb1EEEvNS_9BwdParamsE,@"STO_CUDA_ENTRY STV_DEFAULT"
_ZN10layer_norm13ln_bwd_kernelINS_13Kernel_traitsIf13__nv_bfloat16S2_S2_fjLj512ELj1ELj4ELj1ELj16ENS_18Kernel_traits_baseILj512EfS2_S2_S2_fjLj128EEEEELb0ELb1ELb1ELb1EEEvNS_9BwdParamsE:
.text._ZN10layer_norm13ln_bwd_kernelINS_13Kernel_traitsIf13__nv_bfloat16S2_S2_fjLj512ELj1ELj4ELj1ELj16ENS_18Kernel_traits_baseILj512EfS2_S2_S2_fjLj128EEEEELb0ELb1ELb1ELb1EEEvNS_9BwdParamsE:
        /* <DEDUP_REMOVED lines=34> */
.L_x_1835:
[----:B------:R-:W-:-:S04]  /*0220*/  SHF.L.U32 R2, R0, 0x5, RZ ;  /* 0x0000000500027819 */ /* 0x000fc800000006ff */
[----:B------:R-:W-:-:S04]  /*0230*/  LOP3.LUT R36, R2, 0x3e0, RZ, 0xc0, !PT ;  /* 0x000003e002247812 */ /* 0x000fc800078ec0ff */
[C---:B------:R-:W-:Y:S01]  /*0240*/  IADD3 R2, P0, R36.reuse, c[0x0][0x1b0], RZ ;  /* 0x00006c0024027a10 */ /* 0x040fe20007f1e0ff */
[----:B------:R-:W0:Y:S01]  /*0250*/  LDC.U8 R109, c[0x0][0x1f0] ;  /* 0x00007c00ff6d7b82 */ /* 0x000e220000000000 */
[----:B------:R-:W-:Y:S02]  /*0260*/  IADD3 R36, P1, R36, c[0x0][0x1c8], RZ ;  /* 0x0000720024247a10 */ /* 0x000fe40007f3e0ff */
[----:B------:R-:W-:Y:S02]  /*0270*/  IADD3.X R3, RZ, c[0x0][0x1b4], RZ, P0, !PT ;  /* 0x00006d00ff037a10 */ /* 0x000fe400007fe4ff */
[----:B------:R-:W-:-:S03]  /*0280*/  IADD3.X R37, RZ, c[0x0][0x1cc], RZ, P1, !PT ;  /* 0x00007300ff257a10 */ /* 0x000fc60000ffe4ff */
[----:B------:R1:W5:Y:S04]  /*0290*/  LDG.E.128 R32, [R2.64] ;  /* 0x0000000402207981 */ /* 0x000368000c1e1d00 */
[----:B------:R1:W5:Y:S04]  /*02a0*/  LDG.E.128 R28, [R2.64+0x10] ;  /* 0x00001004021c7981 */ /* 0x000368000c1e1d00 */
[----:B------:R1:W5:Y:S04]  /*02b0*/  LDG.E.128 R24, [R2.64+0x400] ;  /* 0x0004000402187981 */ /* 0x000368000c1e1d00 */
[----:B------:R1:W5:Y:S01]  /*02c0*/  LDG.E.128 R20, [R2.64+0x410] ;  /* 0x0004100402147981 */ /* 0x000362000c1e1d00 */
[----:B------:R-:W-:Y:S01]  /*02d0*/  CS2R R80, SRZ ;  /* 0x0000000000507805 */ /* 0x000fe2000001ff00 */
[----:B------:R-:W-:Y:S01]  /*02e0*/  CS2R R82, SRZ ;  /* 0x0000000000527805 */ /* 0x000fe2000001ff00 */
[----:B------:R-:W-:Y:S01]  /*02f0*/  CS2R R78, SRZ ;  /* 0x00000000004e7805 */ /* 0x000fe2000001ff00 */
[----:B------:R2:W5:Y:S01]  /*0300*/  LDG.E.128 R16, [R36.64] ;  /* 0x0000000424107981 */ /* 0x000562000c1e1d00 */
[----:B------:R-:W-:Y:S01]  /*0310*/  CS2R R76, SRZ ;  /* 0x00000000004c7805 */ /* 0x000fe2000001ff00 */
[----:B------:R-:W-:Y:S01]  /*0320*/  CS2R R74, SRZ ;  /* 0x00000000004a7805 */ /* 0x000fe2000001ff00 */
[----:B------:R-:W-:Y:S01]  /*0330*/  CS2R R72, SRZ ;  /* 0x0000000000487805 */ /* 0x000fe2000001ff00 */
[----:B------:R2:W5:Y:S01]  /*0340*/  LDG.E.128 R12, [R36.64+0x10] ;  /* 0x00001004240c7981 */ /* 0x000562000c1e1d00 */
        /* <DEDUP_REMOVED lines=19> */
[----:B012---:R-:W-:-:S02]  /*0480*/  CS2R R36, SRZ ;  /* 0x0000000000247805 */ /* 0x007fc4000001ff00 */
.L_x_1892:
        /* <DEDUP_REMOVED lines=16> */
[----:B---3--:R-:W-:Y:S01]  /*0590*/  IMAD.WIDE.U32 R2, R111, R146, c[0x0][0x218] ;  /* 0x000086006f027625 */ /* 0x008fe200078e0092 */
        /* <DEDUP_REMOVED lines=12> */
.L_x_1838:
[----:B-1----:R-:W-:Y:S01]  /*0660*/  IADD3 R107, R148, -0x1, RZ ;  /* 0xffffffff946b7810 */ /* 0x002fe20007ffe0ff */
        /* <DEDUP_REMOVED lines=9> */
[CC--:B------:R-:W-:Y:S01]  /*0700*/  IMAD.WIDE.U32 R124, R117.reuse, R146.reuse, c[0x0][0x208] ;  /* 0x00008200757c7625 */ /* 0x0c0fe200078e0092 */
[----:B------:R-:W-:Y:S01]  /*0710*/  IADD3 R117, R117, 0x20, RZ ;  /* 0x0000002075757810 */ /* 0x000fe20007ffe0ff */
[----:B------:R-:W4:Y:S04]  /*0720*/  LDG.E R114, [R114.64] ;  /* 0x0000000472727981 */ /* 0x000f28000c1e1900 */
[----:B------:R-:W3:Y:S01]  /*0730*/  LDG.E.128 R124, [R124.64] ;  /* 0x000000047c7c7981 */ /* 0x000ee2000c1e1d00 */
[----:B------:R-:W-:-:S06]  /*0740*/  IMAD.WIDE.U32 R116, R117, R146, c[0x0][0x208] ;  /* 0x0000820075747625 */ /* 0x000fcc00078e0092 */
[----:B------:R-:W3:Y:S01]  /*0750*/  LDG.E.128 R116, [R116.64] ;  /* 0x0000000474747981 */ /* 0x000ee2000c1e1d00 */
[----:B------:R-:W-:-:S04]  /*0760*/  ISETP.NE.U32.AND P0, PT, RZ, c[0x0][0x218], PT ;  /* 0x00008600ff007a0c */ /* 0x000fc80003f05070 */
[----:B------:R-:W-:-:S13]  /*0770*/  ISETP.NE.AND.EX P0, PT, RZ, c[0x0][0x21c], PT, P0 ;  /* 0x00008700ff007a0c */ /* 0x000fda0003f05300 */
[----:B------:R0:W5:Y:S04]  /*0780*/  @P0 LDG.E.128 R84, [R104.64] ;  /* 0x0000000468540981 */ /* 0x000168000c1e1d00 */
[----:B------:R2:W5:Y:S01]  /*0790*/  @P0 LDG.E.128 R88, [R2.64] ;  /* 0x0000000402580981 */ /* 0x000562000c1e1d00 */
[----:B------:R-:W-:Y:S02]  /*07a0*/  ISETP.NE.AND P0, PT, R109, RZ, PT ;  /* 0x000000ff6d00720c */ /* 0x000fe40003f05270 */
        /* <DEDUP_REMOVED lines=9> */
[----:B------:R-:W-:Y:S01]  /*0840*/  PRMT R138, RZ, 0x7610, R131 ;  /* 0x00007610ff8a7816 */ /* 0x000fe20000000083 */
[C---:B------:R-:W-:Y:S01]  /*0850*/  FADD.FTZ R113, -R159.reuse, R3 ;  /* 0x000000039f717221 */ /* 0x040fe20000010100 */
[----:B------:R-:W-:Y:S01]  /*0860*/  PRMT R133, RZ, 0x5410, R126 ;  /* 0x00005410ff857816 */ /* 0x000fe2000000007e */
[C---:B------:R-:W-:Y:S01]  /*0870*/  FADD.FTZ R115, -R159.reuse, R128 ;  /* 0x000000809f737221 */ /* 0x040fe20000010100 */
[----:B------:R-:W-:Y:S02]  /*0880*/  PRMT R134, RZ, 0x7610, R126 ;  /* 0x00007610ff867816 */ /* 0x000fe4000000007e */
[--C-:B------:R-:W-:Y:S02]  /*0890*/  PRMT R126, RZ, 0x5410, R121.reuse ;  /* 0x00005410ff7e7816 */ /* 0x100fe40000000079 */
[----:B------:R-:W-:Y:S01]  /*08a0*/  PRMT R139, RZ, 0x7610, R121 ;  /* 0x00007610ff8b7816 */ /* 0x000fe20000000079 */
[----:B------:R-:W-:Y:S01]  /*08b0*/  FADD.FTZ R121, -R159, R104 ;  /* 0x000000689f797221 */ /* 0x000fe20000010100 */
[----:B------:R-:W-:-:S02]  /*08c0*/  PRMT R140, RZ, 0x5410, R123 ;  /* 0x00005410ff8c7816 */ /* 0x000fc4000000007b */
        /* <DEDUP_REMOVED lines=8> */
[C---:B-----5:R-:W-:Y:S01]  /*0950*/  FMUL.FTZ R113, R110.reuse, R113 ;  /* 0x000000716e717220 */ /* 0x060fe20000410000 */
        /* <DEDUP_REMOVED lines=8> */
[C---:B------:R-:W-:Y:S01]  /*09e0*/  FADD.FTZ R151, -R159.reuse, R139 ;  /* 0x0000008b9f977221 */ /* 0x040fe20000010100 */
[--C-:B------:R-:W-:Y:S01]  /*09f0*/  PRMT R139, RZ, 0x5410, R117.reuse ;  /* 0x00005410ff8b7816 */ /* 0x100fe20000000075 */
[C---:B------:R-:W-:Y:S01]  /*0a00*/  FADD.FTZ R157, -R159.reuse, R140 ;  /* 0x0000008c9f9d7221 */ /* 0x040fe20000010100 */
[----:B------:R-:W-:Y:S01]  /*0a10*/  PRMT R140, RZ, 0x7610, R117 ;  /* 0x00007610ff8c7816 */ /* 0x000fe20000000075 */
[C---:B------:R-:W-:Y:S01]  /*0a20*/  FMUL.FTZ R115, R110.reuse, R121 ;  /* 0x000000796e737220 */ /* 0x040fe20000410000 */
[--C-:B------:R-:W-:Y:S01]  /*0a30*/  PRMT R142, RZ, 0x7610, R118.reuse ;  /* 0x00007610ff8e7816 */ /* 0x100fe20000000076 */
[----:B------:R-:W-:Y:S01]  /*0a40*/  FADD.FTZ R3, -R159, R141 ;  /* 0x0000008d9f037221 */ /* 0x000fe20000010100 */
[----:B------:R-:W-:Y:S01]  /*0a50*/  PRMT R141, RZ, 0x5410, R118 ;  /* 0x00005410ff8d7816 */ /* 0x000fe20000000076 */
[----:B------:R-:W-:Y:S02]  /*0a60*/  FMUL.FTZ R116, R110, R123 ;  /* 0x0000007b6e747220 */ /* 0x000fe40000410000 */
[----:B------:R-:W-:Y:S01]  /*0a70*/  FMUL.FTZ R128, R32, R129 ;  /* 0x0000008120807220 */ /* 0x000fe20000410000 */
        /* <DEDUP_REMOVED lines=13> */
[-C--:B------:R-:W-:Y:S02]  /*0b50*/  FFMA.FTZ R39, R116, R132.reuse, R39 ;  /* 0x0000008474277223 */ /* 0x080fe40000010027 */
[----:B------:R-:W-:Y:S02]  /*0b60*/  FADD.FTZ R55, R55, R132 ;  /* 0x0000008437377221 */ /* 0x000fe40000010000 */
[----:B------:R-:W-:-:S02]  /*0b70*/  FMUL.FTZ R131, R35, R132 ;  /* 0x0000008423837220 */ /* 0x000fc40000410000 */
[----:B------:R-:W-:Y:S02]  /*0b80*/  FADD.FTZ R136, RZ, R128 ;  /* 0x00000080ff887221 */ /* 0x000fe40000010000 */
[-C--:B------:R-:W-:Y:S02]  /*0b90*/  FFMA.FTZ R40, R117, R133.reuse, R40 ;  /* 0x0000008575287223 */ /* 0x080fe40000010028 */
[----:B------:R-:W-:Y:S02]  /*0ba0*/  FADD.FTZ R56, R56, R133 ;  /* 0x0000008538387221 */ /* 0x000fe40000010000 */
[----:B------:R-:W-:Y:S02]  /*0bb0*/  FMUL.FTZ R132, R28, R133 ;  /* 0x000000851c847220 */ /* 0x000fe40000410000 */
[----:B------:R-:W-:Y:S02]  /*0bc0*/  FFMA.FTZ R135, R113, R128, RZ ;  /* 0x0000008071877223 */ /* 0x000fe400000100ff */
[----:B------:R-:W-:-:S02]  /*0bd0*/  FFMA.FTZ R41, R118, R134, R41 ;  /* 0x0000008676297223 */ /* 0x000fc40000010029 */
[----:B------:R-:W-:Y:S02]  /*0be0*/  FADD.FTZ R57, R57, R134 ;  /* 0x0000008639397221 */ /* 0x000fe40000010000 */
[----:B------:R-:W-:Y:S02]  /*0bf0*/  FMUL.FTZ R133, R29, R134 ;  /* 0x000000861d857220 */ /* 0x000fe40000410000 */
[-C--:B------:R-:W-:Y:S02]  /*0c00*/  FFMA.FTZ R42, R119, R107.reuse, R42 ;  /* 0x0000006b772a7223 */ /* 0x080fe4000001002a */
[----:B------:R-:W-:Y:S02]  /*0c10*/  FADD.FTZ R58, R58, R107 ;  /* 0x0000006b3a3a7221 */ /* 0x000fe40000010000 */
[----:B------:R-:W-:Y:S01]  /*0c20*/  FMUL.FTZ R134, R30, R107 ;  /* 0x0000006b1e867220 */ /* 0x000fe20000410000 */
[--C-:B------:R-:W-:Y:S01]  /*0c30*/  PRMT R124, RZ, 0x5410, R120.reuse ;  /* 0x00005410ff7c7816 */ /* 0x100fe20000000078 */
[----:B------:R-:W-:Y:S01]  /*0c40*/  FADD.FTZ R107, R136, R129 ;  /* 0x00000081886b7221 */ /* 0x000fe20000010000 */
[----:B------:R-:W-:Y:S01]  /*0c50*/  PRMT R120, RZ, 0x7610, R120 ;  /* 0x00007610ff787816 */ /* 0x000fe20000000078 */
[----:B------:R-:W-:-:S02]  /*0c60*/  FFMA.FTZ R135, R114, R129, R135 ;  /* 0x0000008172877223 */ /* 0x000fc40000010087 */
[----:B------:R-:W-:Y:S02]  /*0c70*/  FADD.FTZ R136, R107, R130 ;  /* 0x000000826b887221 */ /* 0x000fe40000010000 */
[----:B------:R-:W-:Y:S02]  /*0c80*/  FFMA.FTZ R107, R115, R130, R135 ;  /* 0x00000082736b7223 */ /* 0x000fe40000010087 */
[----:B------:R-:W-:Y:S02]  /*0c90*/  FADD.FTZ R147, -R159, R120 ;  /* 0x000000789f937221 */ /* 0x000fe40000010100 */
[----:B------:R-:W-:Y:S02]  /*0ca0*/  FMUL.FTZ R120, R110, R143 ;  /* 0x0000008f6e787220 */ /* 0x000fe40000410000 */
[----:B------:R-:W-:Y:S02]  /*0cb0*/  FADD.FTZ R143, R136, R131 ;  /* 0x00000083888f7221 */ /* 0x000fe40000010000 */
[----:B------:R-:W-:Y:S01]  /*0cc0*/  FFMA.FTZ R107, R116, R131, R107 ;  /* 0x00000083746b7223 */ /* 0x000fe2000001006b */
[----:B------:R-:W-:Y:S01]  /*0cd0*/  PRMT R122, RZ, 0x7610, R122 ;  /* 0x00007610ff7a7816 */ /* 0x000fe2000000007a */
[----:B------:R-:W-:-:S02]  /*0ce0*/  FFMA.FTZ R43, R120, R2, R43 ;  /* 0x00000002782b7223 */ /* 0x000fc4000001002b */
[----:B------:R-:W-:Y:S02]  /*0cf0*/  FADD.FTZ R59, R59, R2 ;  /* 0x000000023b3b7221 */ /* 0x000fe40000010000 */
[----:B------:R-:W-:Y:S02]  /*0d00*/  FMUL.FTZ R135, R31, R2 ;  /* 0x000000021f877220 */ /* 0x000fe40000410000 */
[----:B------:R-:W-:Y:S02]  /*0d10*/  FADD.FTZ R2, R143, R132 ;  /* 0x000000848f027221 */ /* 0x000fe40000010000 */
[----:B------:R-:W-:Y:S02]  /*0d20*/  FFMA.FTZ R107, R117, R132, R107 ;  /* 0x00000084756b7223 */ /* 0x000fe4000001006b */
[C---:B------:R-:W-:Y:S02]  /*0d30*/  FADD.FTZ R145, -R159.reuse, R124 ;  /* 0x0000007c9f917221 */ /* 0x040fe40000010100 */
[----:B------:R-:W-:-:S02]  /*0d40*/  FADD.FTZ R149, -R159, R126 ;  /* 0x0000007e9f957221 */ /* 0x000fc40000010100 */
[----:B------:R-:W-:Y:S02]  /*0d50*/  FADD.FTZ R143, R2, R133 ;  /* 0x00000085028f7221 */ /* 0x000fe40000010000 */
[----:B------:R-:W-:Y:S02]  /*0d60*/  FFMA.FTZ R107, R118, R133, R107 ;  /* 0x00000085766b7223 */ /* 0x000fe4000001006b */
[----:B------:R-:W-:Y:S02]  /*0d70*/  FADD.FTZ R155, -R159, R122 ;  /* 0x0000007a9f9b7221 */ /* 0x000fe40000010100 */
[C---:B------:R-:W-:Y:S02]  /*0d80*/  FMUL.FTZ R121, R110.reuse, R145 ;  /* 0x000000916e797220 */ /* 0x040fe40000410000 */
[C---:B------:R-:W-:Y:S02]  /*0d90*/  FMUL.FTZ R122, R110.reuse, R147 ;  /* 0x000000936e7a7220 */ /* 0x040fe40000410000 */
[----:B------:R-:W-:-:S02]  /*0da0*/  FMUL.FTZ R123, R110, R149 ;  /* 0x000000956e7b7220 */ /* 0x000fc40000410000 */
[----:B------:R-:W-:Y:S02]  /*0db0*/  FADD.FTZ R2, R143, R134 ;  /* 0x000000868f027221 */ /* 0x000fe40000010000 */
[----:B------:R-:W-:Y:S02]  /*0dc0*/  FFMA.FTZ R107, R119, R134, R107 ;  /* 0x00000086776b7223 */ /* 0x000fe4000001006b */
[-C--:B------:R-:W-:Y:S02]  /*0dd0*/  FFMA.FTZ R44, R121, R137.reuse, R44 ;  /* 0x00000089792c7223 */ /* 0x080fe4000001002c */
[----:B------:R-:W-:Y:S02]  /*0de0*/  FADD.FTZ R60, R60, R137 ;  /* 0x000000893c3c7221 */ /* 0x000fe40000010000 */
[----:B------:R-:W-:Y:S02]  /*0df0*/  FMUL.FTZ R136, R24, R137 ;  /* 0x0000008918887220 */ /* 0x000fe40000410000 */
        /* <DEDUP_REMOVED lines=22> */
[C---:B------:R-:W-:Y:S02]  /*0f60*/  FMUL.FTZ R126, R110.reuse, R155 ;  /* 0x0000009b6e7e7220 */ /* 0x040fe40000410000 */
[----:B------:R-:W-:Y:S02]  /*0f70*/  FMUL.FTZ R127, R110, R157 ;  /* 0x0000009d6e7f7220 */ /* 0x000fe40000410000 */
[----:B------:R-:W-:-:S02]  /*0f80*/  FFMA.FTZ R48, R125, R141, R48 ;  /* 0x0000008d7d307223 */ /* 0x000fc40000010030 */
[----:B------:R-:W-:Y:S02]  /*0f90*/  FADD.FTZ R64, R64, R141 ;  /* 0x0000008d40407221 */ /* 0x000fe40000010000 */
[----:B------:R-:W-:Y:S02]  /*0fa0*/  FMUL.FTZ R141, R21, R142 ;  /* 0x0000008e158d7220 */ /* 0x000fe40000410000 */
[----:B------:R-:W-:Y:S02]  /*0fb0*/  FADD.FTZ R2, R143, R140 ;  /* 0x0000008c8f027221 */ /* 0x000fe40000010000 */
[----:B------:R-:W-:Y:S02]  /*0fc0*/  FFMA.FTZ R107, R125, R140, R107 ;  /* 0x0000008c7d6b7223 */ /* 0x000fe4000001006b */
[----:B------:R-:W-:Y:S02]  /*0fd0*/  FFMA.FTZ R49, R126, R142, R49 ;  /* 0x0000008e7e317223 */ /* 0x000fe40000010031 */
[----:B------:R-:W-:-:S02]  /*0fe0*/  FADD.FTZ R65, R65, R142 ;  /* 0x0000008e41417221 */ /* 0x000fc40000010000 */
[-C--:B------:R-:W-:Y:S02]  /*0ff0*/  FFMA.FTZ R50, R127, R105.reuse, R50 ;  /* 0x000000697f327223 */ /* 0x080fe40000010032 */
[----:B------:R-:W-:Y:S02]  /*1000*/  FADD.FTZ R66, R66, R105 ;  /* 0x0000006942427221 */ /* 0x000fe40000010000 */
[----:B------:R-:W-:Y:S02]  /*1010*/  FMUL.FTZ R142, R22, R105 ;  /* 0x00000069168e7220 */ /* 0x000fe40000410000 */
        /* <DEDUP_REMOVED lines=10> */
.L_x_1839:
[----:B------:R-:W-:Y:S05]  /*10c0*/  BSYNC B1 ;  /* 0x0000000000017941 */ /* 0x000fea0003800000 */
.L_x_1837:
[----:B------:R-:W-:Y:S05]  /*10d0*/  BRA.DIV ~URZ, `(.L_x_1840) ;  /* 0x000023527f007947 */ /* 0x000fea000b800000 */
[----:B0-----:R0:W1:Y:S02]  /*10e0*/  SHFL.BFLY PT, R104, R145, 0x1, 0x1f ;  /* 0x0c201f0091687f89 */ /* 0x00106400000e0000 */
.L_x_1893:
        /* <DEDUP_REMOVED lines=18> */
.L_x_1894:
[----:B-----5:R-:W-:-:S13]  /*1210*/  ISETP.GE.AND P2, PT, R106, 0x1, PT ;  /* 0x000000016a00780c */ /* 0x020fda0003f46270 */
[----:B------:R-:W-:Y:S02]  /*1220*/  @P2 IADD3 R106, R106, -0x1, RZ ;  /* 0xffffffff6a6a2810 */ /* 0x000fe40007ffe0ff */
[----:B------:R-:W-:Y:S02]  /*1230*/  @P2 LOP3.LUT R104, R0, 0x1f, RZ, 0xc0, !PT ;  /* 0x0000001f00682812 */ /* 0x000fe400078ec0ff */
[----:B------:R-:W-:Y:S01]  /*1240*/  @P2 MOV R105, 0x10 ;  /* 0x0000001000692802 */ /* 0x000fe20000000f00 */
[----:B------:R-:W-:Y:S01]  /*1250*/  @P2 IMAD R2, R106, c[0x0][0x168], RZ ;  /* 0x00005a006a022a24 */ /* 0x000fe200078e02ff */
[----:B------:R-:W-:-:S04]  /*1260*/  HFMA2.MMA R106, -RZ, RZ, 0, 0 ;  /* 0x00000000ff6a7435 */ /* 0x000fc800000001ff */
        /* <DEDUP_REMOVED lines=17> */
[----:B------:R-:W-:Y:S01]  /*1380*/  PRMT R3, RZ, 0x5410, R84 ;  /* 0x00005410ff037816 */ /* 0x000fe20000000054 */
[----:B------:R-:W-:Y:S05]  /*1390*/  BRA `(.L_x_1844) ;  /* 0x000000b000007947 */ /* 0x000fea0003800000 */
.L_x_1843:
        /* <DEDUP_REMOVED lines=11> */
.L_x_1844:
[----:B------:R-:W-:Y:S05]  /*1450*/  BSYNC B1 ;  /* 0x0000000000017941 */ /* 0x000fea0003800000 */
.L_x_1842:
        /* <DEDUP_REMOVED lines=16> */
.L_x_1846:
[----:B------:R-:W-:-:S04]  /*1560*/  ISETP.NE.AND P4, PT, R109, RZ, PT ;  /* 0x000000ff6d00720c */ /* 0x000fc80003f85270 */
[----:B------:R-:W-:-:S05]  /*1570*/  FSEL R2, R107, RZ, !P4 ;  /* 0x000000ff6b027208 */ /* 0x000fca0006000000 */
[----:B------:R-:W-:-:S04]  /*1580*/  FFMA.FTZ R2, R114, R145, R2 ;  /* 0x0000009172027223 */ /* 0x000fc80000010002 */
[----:B------:R-:W-:Y:S01]  /*1590*/  FADD.FTZ R3, R129, -R2 ;  /* 0x8000000281037221 */ /* 0x000fe20000010000 */
[----:B------:R-:W-:-:S03]  /*15a0*/  @P3 PRMT R2, RZ, 0x7610, R84 ;  /* 0x00007610ff023816 */ /* 0x000fc60000000054 */
[----:B------:R-:W-:-:S04]  /*15b0*/  FMUL.FTZ R3, R110, R3 ;  /* 0x000000036e037220 */ /* 0x000fc80000410000 */
[----:B------:R-:W-:Y:S02]  /*15c0*/  @P3 FADD.FTZ R3, R3, R2 ;  /* 0x0000000203033221 */ /* 0x000fe40000010000 */
.L_x_1847:
[----:B------:R-:W-:Y:S05]  /*15d0*/  BSYNC B1 ;  /* 0x0000000000017941 */ /* 0x000fea0003800000 */
.L_x_1845:
        /* <DEDUP_REMOVED lines=14> */
.L_x_1849:
[----:B------:R-:W-:-:S04]  /*16c0*/  ISETP.NE.AND P4, PT, R109, RZ, PT ;  /* 0x000000ff6d00720c */ /* 0x000fc80003f85270 */
[----:B------:R-:W-:-:S05]  /*16d0*/  FSEL R2, R107, RZ, !P4 ;  /* 0x000000ff6b027208 */ /* 0x000fca0006000000 */
[----:B------:R-:W-:Y:S01]  /*16e0*/  FFMA.FTZ R3, R115, R145, R2 ;  /* 0x0000009173037223 */ /* 0x000fe20000010002 */
[----:B------:R-:W-:-:S03]  /*16f0*/  @P3 PRMT R2, RZ, 0x5410, R85 ;  /* 0x00005410ff023816 */ /* 0x000fc60000000055 */
[----:B------:R-:W-:-:S04]  /*1700*/  FADD.FTZ R3, R130, -R3 ;  /* 0x8000000382037221 */ /* 0x000fc80000010000 */
[----:B------:R-:W-:-:S04]  /*1710*/  FMUL.FTZ R3, R110, R3 ;  /* 0x000000036e037220 */ /* 0x000fc80000410000 */
[----:B------:R-:W-:Y:S02]  /*1720*/  @P3 FADD.FTZ R3, R3, R2 ;  /* 0x0000000203033221 */ /* 0x000fe40000010000 */
.L_x_1850:
[----:B------:R-:W-:Y:S05]  /*1730*/  BSYNC B1 ;  /* 0x0000000000017941 */ /* 0x000fea0003800000 */
.L_x_1848:
        /* <DEDUP_REMOVED lines=14> */
.L_x_1852:
[----:B------:R-:W-:-:S04]  /*1820*/  ISETP.NE.AND P4, PT, R109, RZ, PT ;  /* 0x000000ff6d00720c */ /* 0x000fc80003f85270 */
[----:B------:R-:W-:-:S05]  /*1830*/  FSEL R2, R107, RZ, !P4 ;  /* 0x000000ff6b027208 */ /* 0x000fca0006000000 */
[----:B------:R-:W-:-:S04]  /*1840*/  FFMA.FTZ R2, R116, R145, R2 ;  /* 0x0000009174027223 */ /* 0x000fc80000010002 */
[----:B------:R-:W-:Y:S01]  /*1850*/  FADD.FTZ R3, R131, -R2 ;  /* 0x8000000283037221 */ /* 0x000fe20000010000 */
[----:B------:R-:W-:-:S03]  /*1860*/  @P3 PRMT R2, RZ, 0x7610, R85 ;  /* 0x00007610ff023816 */ /* 0x000fc60000000055 */
[----:B------:R-:W-:-:S04]  /*1870*/  FMUL.FTZ R3, R110, R3 ;  /* 0x000000036e037220 */ /* 0x000fc80000410000 */
[----:B------:R-:W-:Y:S02]  /*1880*/  @P3 FADD.FTZ R3, R3, R2 ;  /* 0x0000000203033221 */ /* 0x000fe40000010000 */
.L_x_1853:
[----:B------:R-:W-:Y:S05]  /*1890*/  BSYNC B1 ;  /* 0x0000000000017941 */ /* 0x000fea0003800000 */
.L_x_1851:
        /* <DEDUP_REMOVED lines=14> */
.L_x_1855:
[----:B------:R-:W-:-:S04]  /*1980*/  ISETP.NE.AND P4, PT, R109, RZ, PT ;  /* 0x000000ff6d00720c */ /* 0x000fc80003f85270 */
[----:B------:R-:W-:-:S05]  /*1990*/  FSEL R2, R107, RZ, !P4 ;  /* 0x000000ff6b027208 */ /* 0x000fca0006000000 */
[----:B------:R-:W-:Y:S01]  /*19a0*/  FFMA.FTZ R3, R117, R145, R2 ;  /* 0x0000009175037223 */ /* 0x000fe20000010002 */
[----:B------:R-:W-:-:S03]  /*19b0*/  @P3 PRMT R2, RZ, 0x5410, R86 ;  /* 0x00005410ff023816 */ /* 0x000fc60000000056 */
[----:B------:R-:W-:-:S04]  /*19c0*/  FADD.FTZ R3, R132, -R3 ;  /* 0x8000000384037221 */ /* 0x000fc80000010000 */
[----:B------:R-:W-:-:S04]  /*19d0*/  FMUL.FTZ R3, R110, R3 ;  /* 0x000000036e037220 */ /* 0x000fc80000410000 */
[----:B------:R-:W-:Y:S02]  /*19e0*/  @P3 FADD.FTZ R3, R3, R2 ;  /* 0x0000000203033221 */ /* 0x000fe40000010000 */
.L_x_1856:
[----:B------:R-:W-:Y:S05]  /*19f0*/  BSYNC B1 ;  /* 0x0000000000017941 */ /* 0x000fea0003800000 */
.L_x_1854:
        /* <DEDUP_REMOVED lines=14> */
.L_x_1858:
[----:B------:R-:W-:-:S04]  /*1ae0*/  ISETP.NE.AND P4, PT, R109, RZ, PT ;  /* 0x000000ff6d00720c */ /* 0x000fc80003f85270 */
[----:B------:R-:W-:-:S05]  /*1af0*/  FSEL R2, R107, RZ, !P4 ;  /* 0x000000ff6b027208 */ /* 0x000fca0006000000 */
[----:B------:R-:W-:-:S04]  /*1b00*/  FFMA.FTZ R2, R118, R145, R2 ;  /* 0x0000009176027223 */ /* 0x000fc80000010002 */
[----:B------:R-:W-:Y:S01]  /*1b10*/  FADD.FTZ R3, R133, -R2 ;  /* 0x8000000285037221 */ /* 0x000fe20000010000 */
[----:B------:R-:W-:-:S03]  /*1b20*/  @P3 PRMT R2, RZ, 0x7610, R86 ;  /* 0x00007610ff023816 */ /* 0x000fc60000000056 */
[----:B------:R-:W-:-:S04]  /*1b30*/  FMUL.FTZ R3, R110, R3 ;  /* 0x000000036e037220 */ /* 0x000fc80000410000 */
[----:B------:R-:W-:Y:S02]  /*1b40*/  @P3 FADD.FTZ R3, R3, R2 ;  /* 0x0000000203033221 */ /* 0x000fe40000010000 */
.L_x_1859:
[----:B------:R-:W-:Y:S05]  /*1b50*/  BSYNC B1 ;  /* 0x0000000000017941 */ /* 0x000fea0003800000 */
.L_x_1857:
        /* <DEDUP_REMOVED lines=14> */
.L_x_1861:
[----:B------:R-:W-:-:S04]  /*1c40*/  ISETP.NE.AND P4, PT, R109, RZ, PT ;  /* 0x000000ff6d00720c */ /* 0x000fc80003f85270 */
[----:B------:R-:W-:-:S05]  /*1c50*/  FSEL R2, R107, RZ, !P4 ;  /* 0x000000ff6b027208 */ /* 0x000fca0006000000 */
[----:B------:R-:W-:Y:S01]  /*1c60*/  FFMA.FTZ R3, R119, R145, R2 ;  /* 0x0000009177037223 */ /* 0x000fe20000010002 */
[----:B------:R-:W-:-:S03]  /*1c70*/  @P3 PRMT R2, RZ, 0x5410, R87 ;  /* 0x00005410ff023816 */ /* 0x000fc60000000057 */
[----:B------:R-:W-:-:S04]  /*1c80*/  FADD.FTZ R3, R134, -R3 ;  /* 0x8000000386037221 */ /* 0x000fc80000010000 */
[----:B------:R-:W-:-:S04]  /*1c90*/  FMUL.FTZ R3, R110, R3 ;  /* 0x000000036e037220 */ /* 0x000fc80000410000 */
[----:B------:R-:W-:Y:S02]  /*1ca0*/  @P3 FADD.FTZ R3, R3, R2 ;  /* 0x0000000203033221 */ /* 0x000fe40000010000 */
.L_x_1862:
[----:B------:R-:W-:Y:S05]  /*1cb0*/  BSYNC B1 ;  /* 0x0000000000017941 */ /* 0x000fea0003800000 */
.L_x_1860:
        /* <DEDUP_REMOVED lines=14> */
.L_x_1864:
[----:B------:R-:W-:-:S04]  /*1da0*/  ISETP.NE.AND P4, PT, R109, RZ, PT ;  /* 0x000000ff6d00720c */ /* 0x000fc80003f85270 */
[----:B------:R-:W-:-:S05]  /*1db0*/  FSEL R2, R107, RZ, !P4 ;  /* 0x000000ff6b027208 */ /* 0x000fca0006000000 */
[----:B------:R-:W-:-:S04]  /*1dc0*/  FFMA.FTZ R2, R120, R145, R2 ;  /* 0x0000009178027223 */ /* 0x000fc80000010002 */
[----:B------:R-:W-:Y:S01]  /*1dd0*/  FADD.FTZ R3, R135, -R2 ;  /* 0x8000000287037221 */ /* 0x000fe20000010000 */
[----:B------:R-:W-:-:S03]  /*1de0*/  @P3 PRMT R2, RZ, 0x7610, R87 ;  /* 0x00007610ff023816 */ /* 0x000fc60000000057 */
[----:B------:R-:W-:-:S04]  /*1df0*/  FMUL.FTZ R3, R110, R3 ;  /* 0x000000036e037220 */ /* 0x000fc80000410000 */
[----:B------:R-:W-:Y:S02]  /*1e00*/  @P3 FADD.FTZ R3, R3, R2 ;  /* 0x0000000203033221 */ /* 0x000fe40000010000 */
.L_x_1865:
[----:B------:R-:W-:Y:S05]  /*1e10*/  BSYNC B1 ;  /* 0x0000000000017941 */ /* 0x000fea0003800000 */
.L_x_1863:
        /* <DEDUP_REMOVED lines=16> */
[----:B------:R-:W-:-:S10]  /*1f20*/  HFMA2.MMA R101, -RZ, RZ, 0, 9.5367431640625e-07 ;  /* 0x00000010ff657435 */ /* 0x000fd400000001ff */
[----:B------:R-:W-:-:S06]  /*1f30*/  IMAD.WIDE.U32 R100, R106, R101, c[0x0][0x170] ;  /* 0x00005c006a647625 */ /* 0x000fcc00078e0065 */
[----:B------:R-:W5:Y:S02]  /*1f40*/  LDG.E.128 R100, [R100.64] ;  /* 0x0000000464647981 */ /* 0x000f64000c1e1d00 */
.L_x_1867:
[----:B------:R-:W-:Y:S05]  /*1f50*/  BSYNC B1 ;  /* 0x0000000000017941 */ /* 0x000fea0003800000 */
.L_x_1866:
[----:B------:R-:W-:Y:S01]  /*1f60*/  BSSY B1, `(.L_x_1868) ;  /* 0x000000e000017945 */ /* 0x000fe20003800000 */
[----:B------:R-:W-:Y:S01]  /*1f70*/  @P2 FFMA.FTZ R75, R148, R2, R75 ;  /* 0x00000002944b2223 */ /* 0x000fe2000001004b */
[----:B------:R-:W-:Y:S05]  /*1f80*/  @P1 BRA `(.L_x_1869) ;  /* 0x0000004000001947 */ /* 0x000fea0003800000 */
[----:B------:R-:W-:Y:S01]  /*1f90*/  MOV R3, RZ ;  /* 0x000000ff00037202 */ /* 0x000fe20000000f00 */
[----:B------:R-:W-:Y:S05]  /*1fa0*/  @!P3 BRA `(.L_x_1870) ;  /* 0x000000900000b947 */ /* 0x000fea0003800000 */
[----:B------:R-:W-:Y:S01]  /*1fb0*/  PRMT R3, RZ, 0x5410, R88 ;  /* 0x00005410ff037816 */ /* 0x000fe20000000058 */
[----:B------:R-:W-:Y:S05]  /*1fc0*/  BRA `(.L_x_1870) ;  /* 0x0000007000007947 */ /* 0x000fea0003800000 */
.L_x_1869:
[----:B------:R-:W-:-:S04]  /*1fd0*/  ISETP.NE.AND P4, PT, R109, RZ, PT ;  /* 0x000000ff6d00720c */ /* 0x000fc80003f85270 */
[----:B------:R-:W-:-:S05]  /*1fe0*/  FSEL R2, R107, RZ, !P4 ;  /* 0x000000ff6b027208 */ /* 0x000fca0006000000 */
[----:B------:R-:W-:Y:S01]  /*1ff0*/  FFMA.FTZ R3, R121, R145, R2 ;  /* 0x0000009179037223 */ /* 0x000fe20000010002 */
[----:B------:R-:W-:-:S03]  /*2000*/  @P3 PRMT R2, RZ, 0x5410, R88 ;  /* 0x00005410ff023816 */ /* 0x000fc60000000058 */
[----:B------:R-:W-:-:S04]  /*2010*/  FADD.FTZ R3, R136, -R3 ;  /* 0x8000000388037221 */ /* 0x000fc80000010000 */
[----:B------:R-:W-:-:S04]  /*2020*/  FMUL.FTZ R3, R110, R3 ;  /* 0x000000036e037220 */ /* 0x000fc80000410000 */
[----:B------:R-:W-:Y:S02]  /*2030*/  @P3 FADD.FTZ R3, R3, R2 ;  /* 0x0000000203033221 */ /* 0x000fe40000010000 */
.L_x_1870:
[----:B------:R-:W-:Y:S05]  /*2040*/  BSYNC B1 ;  /* 0x0000000000017941 */ /* 0x000fea0003800000 */
.L_x_1868:
[----:B-1----:R-:W-:Y:S01]  /*2050*/  @P2 FMUL.FTZ R105, R3, c[0x0][0x1ec] ;  /* 0x00007b0003692a20 */ /* 0x002fe20000410000 */
[----:B-----5:R-:W-:Y:S01]  /*2060*/  @P2 PRMT R104, RZ, 0x5410, R100 ;  /* 0x00005410ff682816 */ /* 0x020fe20000000064 */
        /* <DEDUP_REMOVED lines=12> */
.L_x_1872:
[----:B------:R-:W-:-:S04]  /*2130*/  ISETP.NE.AND P4, PT, R109, RZ, PT ;  /* 0x000000ff6d00720c */ /* 0x000fc80003f85270 */
[----:B------:R-:W-:-:S05]  /*2140*/  FSEL R2, R107, RZ, !P4 ;  /* 0x000000ff6b027208 */ /* 0x000fca0006000000 */
[----:B------:R-:W-:-:S04]  /*2150*/  FFMA.FTZ R2, R122, R145, R2 ;  /* 0x000000917a027223 */ /* 0x000fc80000010002 */
[----:B------:R-:W-:Y:S01]  /*2160*/  FADD.FTZ R3, R137, -R2 ;  /* 0x8000000289037221 */ /* 0x000fe20000010000 */
[----:B------:R-:W-:-:S03]  /*2170*/  @P3 PRMT R2, RZ, 0x7610, R88 ;  /* 0x00007610ff023816 */ /* 0x000fc60000000058 */
[----:B------:R-:W-:-:S04]  /*2180*/  FMUL.FTZ R3, R110, R3 ;  /* 0x000000036e037220 */ /* 0x000fc80000410000 */
[----:B------:R-:W-:Y:S02]  /*2190*/  @P3 FADD.FTZ R3, R3, R2 ;  /* 0x0000000203033221 */ /* 0x000fe40000010000 */
.L_x_1873:
[----:B------:R-:W-:Y:S05]  /*21a0*/  BSYNC B1 ;  /* 0x0000000000017941 */ /* 0x000fea0003800000 */
.L_x_1871:
        /* <DEDUP_REMOVED lines=14> */
.L_x_1875:
[----:B------:R-:W-:-:S04]  /*2290*/  ISETP.NE.AND P4, PT, R109, RZ, PT ;  /* 0x000000ff6d00720c */ /* 0x000fc80003f85270 */
[----:B------:R-:W-:-:S05]  /*22a0*/  FSEL R2, R107, RZ, !P4 ;  /* 0x000000ff6b027208 */ /* 0x000fca0006000000 */
[----:B------:R-:W-:Y:S01]  /*22b0*/  FFMA.FTZ R3, R123, R145, R2 ;  /* 0x000000917b037223 */ /* 0x000fe20000010002 */
[----:B------:R-:W-:-:S03]  /*22c0*/  @P3 PRMT R2, RZ, 0x5410, R89 ;  /* 0x00005410ff023816 */ /* 0x000fc60000000059 */
[----:B------:R-:W-:-:S04]  /*22d0*/  FADD.FTZ R3, R138, -R3 ;  /* 0x800000038a037221 */ /* 0x000fc80000010000 */
[----:B------:R-:W-:-:S04]  /*22e0*/  FMUL.FTZ R3, R110, R3 ;  /* 0x000000036e037220 */ /* 0x000fc80000410000 */
[----:B------:R-:W-:Y:S02]  /*22f0*/  @P3 FADD.FTZ R3, R3, R2 ;  /* 0x0000000203033221 */ /* 0x000fe40000010000 */
.L_x_1876:
[----:B------:R-:W-:Y:S05]  /*2300*/  BSYNC B1 ;  /* 0x0000000000017941 */ /* 0x000fea0003800000 */
.L_x_1874:
        /* <DEDUP_REMOVED lines=14> */
.L_x_1878:
[----:B------:R-:W-:-:S04]  /*23f0*/  ISETP.NE.AND P4, PT, R109, RZ, PT ;  /* 0x000000ff6d00720c */ /* 0x000fc80003f85270 */
[----:B------:R-:W-:-:S05]  /*2400*/  FSEL R2, R107, RZ, !P4 ;  /* 0x000000ff6b027208 */ /* 0x000fca0006000000 */
[----:B------:R-:W-:-:S04]  /*2410*/  FFMA.FTZ R2, R124, R145, R2 ;  /* 0x000000917c027223 */ /* 0x000fc80000010002 */
[----:B------:R-:W-:Y:S01]  /*2420*/  FADD.FTZ R3, R139, -R2 ;  /* 0x800000028b037221 */ /* 0x000fe20000010000 */
[----:B------:R-:W-:-:S03]  /*2430*/  @P3 PRMT R2, RZ, 0x7610, R89 ;  /* 0x00007610ff023816 */ /* 0x000fc60000000059 */
[----:B------:R-:W-:-:S04]  /*2440*/  FMUL.FTZ R3, R110, R3 ;  /* 0x000000036e037220 */ /* 0x000fc80000410000 */
[----:B------:R-:W-:Y:S02]  /*2450*/  @P3 FADD.FTZ R3, R3, R2 ;  /* 0x0000000203033221 */ /* 0x000fe40000010000 */
.L_x_1879:
[----:B------:R-:W-:Y:S05]  /*2460*/  BSYNC B1 ;  /* 0x0000000000017941 */ /* 0x000fea0003800000 */
.L_x_1877:
        /* <DEDUP_REMOVED lines=14> */
.L_x_1881:
[----:B------:R-:W-:-:S04]  /*2550*/  ISETP.NE.AND P4, PT, R109, RZ, PT ;  /* 0x000000ff6d00720c */ /* 0x000fc80003f85270 */
[----:B------:R-:W-:-:S05]  /*2560*/  FSEL R2, R107, RZ, !P4 ;  /* 0x000000ff6b027208 */ /* 0x000fca0006000000 */
[----:B------:R-:W-:Y:S01]  /*2570*/  FFMA.FTZ R3, R125, R145, R2 ;  /* 0x000000917d037223 */ /* 0x000fe20000010002 */
[----:B------:R-:W-:-:S03]  /*2580*/  @P3 PRMT R2, RZ, 0x5410, R90 ;  /* 0x00005410ff023816 */ /* 0x000fc6000000005a */
[----:B------:R-:W-:-:S04]  /*2590*/  FADD.FTZ R3, R140, -R3 ;  /* 0x800000038c037221 */ /* 0x000fc80000010000 */
[----:B------:R-:W-:-:S04]  /*25a0*/  FMUL.FTZ R3, R110, R3 ;  /* 0x000000036e037220 */ /* 0x000fc80000410000 */
[----:B------:R-:W-:Y:S02]  /*25b0*/  @P3 FADD.FTZ R3, R3, R2 ;  /* 0x0000000203033221 */ /* 0x000fe40000010000 */
.L_x_1882:
[----:B------:R-:W-:Y:S05]  /*25c0*/  BSYNC B1 ;  /* 0x0000000000017941 */ /* 0x000fea0003800000 */
.L_x_1880:
        /* <DEDUP_REMOVED lines=14> */
.L_x_1884:
[----:B------:R-:W-:-:S04]  /*26b0*/  ISETP.NE.AND P4, PT, R109, RZ, PT ;  /* 0x000000ff6d00720c */ /* 0x000fc80003f85270 */
[----:B------:R-:W-:-:S05]  /*26c0*/  FSEL R2, R107, RZ, !P4 ;  /* 0x000000ff6b027208 */ /* 0x000fca0006000000 */
[----:B------:R-:W-:-:S04]  /*26d0*/  FFMA.FTZ R2, R126, R145, R2 ;  /* 0x000000917e027223 */ /* 0x000fc80000010002 */
[----:B------:R-:W-:Y:S01]  /*26e0*/  FADD.FTZ R3, R141, -R2 ;  /* 0x800000028d037221 */ /* 0x000fe20000010000 */
[----:B------:R-:W-:-:S03]  /*26f0*/  @P3 PRMT R2, RZ, 0x7610, R90 ;  /* 0x00007610ff023816 */ /* 0x000fc6000000005a */
[----:B------:R-:W-:-:S04]  /*2700*/  FMUL.FTZ R3, R110, R3 ;  /* 0x000000036e037220 */ /* 0x000fc80000410000 */
[----:B------:R-:W-:Y:S02]  /*2710*/  @P3 FADD.FTZ R3, R3, R2 ;  /* 0x0000000203033221 */ /* 0x000fe40000010000 */
.L_x_1885:
[----:B------:R-:W-:Y:S05]  /*2720*/  BSYNC B1 ;  /* 0x0000000000017941 */ /* 0x000fea0003800000 */
.L_x_1883:
        /* <DEDUP_REMOVED lines=14> */
.L_x_1887:
[----:B------:R-:W-:-:S04]  /*2810*/  ISETP.NE.AND P4, PT, R109, RZ, PT ;  /* 0x000000ff6d00720c */ /* 0x000fc80003f85270 */
[----:B------:R-:W-:-:S05]  /*2820*/  FSEL R2, R107, RZ, !P4 ;  /* 0x000000ff6b027208 */ /* 0x000fca0006000000 */
[----:B------:R-:W-:Y:S01]  /*2830*/  FFMA.FTZ R3, R127, R145, R2 ;  /* 0x000000917f037223 */ /* 0x000fe20000010002 */
[----:B------:R-:W-:-:S03]  /*2840*/  @P3 PRMT R2, RZ, 0x5410, R91 ;  /* 0x00005410ff023816 */ /* 0x000fc6000000005b */
[----:B------:R-:W-:-:S04]  /*2850*/  FADD.FTZ R3, R142, -R3 ;  /* 0x800000038e037221 */ /* 0x000fc80000010000 */
[----:B------:R-:W-:-:S04]  /*2860*/  FMUL.FTZ R3, R110, R3 ;  /* 0x000000036e037220 */ /* 0x000fc80000410000 */
[----:B------:R-:W-:Y:S02]  /*2870*/  @P3 FADD.FTZ R3, R3, R2 ;  /* 0x0000000203033221 */ /* 0x000fe40000010000 */
.L_x_1888:
[----:B------:R-:W-:Y:S05]  /*2880*/  BSYNC B1 ;  /* 0x0000000000017941 */ /* 0x000fea0003800000 */
.L_x_1886:
        /* <DEDUP_REMOVED lines=14> */
.L_x_1890:
[----:B------:R-:W-:-:S04]  /*2970*/  ISETP.NE.AND P1, PT, R109, RZ, PT ;  /* 0x000000ff6d00720c */ /* 0x000fc80003f25270 */
[----:B------:R-:W-:-:S05]  /*2980*/  FSEL R2, R107, RZ, !P1 ;  /* 0x000000ff6b027208 */ /* 0x000fca0004800000 */
[----:B------:R-:W-:-:S04]  /*2990*/  FFMA.FTZ R2, R144, R145, R2 ;  /* 0x0000009190027223 */ /* 0x000fc80000010002 */
[----:B------:R-:W-:Y:S01]  /*29a0*/  FADD.FTZ R3, R143, -R2 ;  /* 0x800000028f037221 */ /* 0x000fe20000010000 */
[----:B------:R-:W-:-:S03]  /*29b0*/  @P3 PRMT R2, RZ, 0x7610, R91 ;  /* 0x00007610ff023816 */ /* 0x000fc6000000005b */
[----:B------:R-:W-:-:S04]  /*29c0*/  FMUL.FTZ R3, R110, R3 ;  /* 0x000000036e037220 */ /* 0x000fc80000410000 */
[----:B------:R-:W-:Y:S02]  /*29d0*/  @P3 FADD.FTZ R3, R3, R2 ;  /* 0x0000000203033221 */ /* 0x000fe40000010000 */
.L_x_1891:
[----:B------:R-:W-:Y:S05]  /*29e0*/  BSYNC B1 ;  /* 0x0000000000017941 */ /* 0x000fea0003800000 */
.L_x_1889:
[----:B------:R-:W-:Y:S01]  /*29f0*/  @P2 FMUL.FTZ R110, R3, c[0x0][0x1ec] ;  /* 0x00007b00036e2a20 */ /* 0x000fe20000410000 */
[----:B------:R-:W-:Y:S02]  /*2a00*/  @P0 MOV R2, 0x10 ;  /* 0x0000001000020802 */ /* 0x000fe40000000f00 */
[----:B------:R-:W-:Y:S01]  /*2a10*/  @P0 F2FP.BF16.PACK_AB R107, RZ, R3 ;  /* 0x00000003ff6b023e */ /* 0x000fe200000010ff */
[----:B------:R-:W-:Y:S01]  /*2a20*/  @P2 FMUL.FTZ R104, R7, R110 ;  /* 0x0000006e07682220 */ /* 0x000fe20000410000 */
[----:B------:R-:W-:Y:S01]  /*2a30*/  @P2 MOV R105, 0x10 ;  /* 0x0000001000692802 */ /* 0x000fe20000000f00 */
        /* <DEDUP_REMOVED lines=14> */
.L_x_1836:
[----:B------:R-:W-:Y:S05]  /*2b20*/  BSYNC B0 ;  /* 0x0000000000007941 */ /* 0x000fea0003800000 */
.L_x_1834:
        /* <DEDUP_REMOVED lines=34> */
[----:B------:R-:W4:Y:S01]  /*2d50*/  LDS R17, [R0.X4+0x1e00] ;  /* 0x001e000000117984 */ /* 0x000f220000004800 */
[----:B-----5:R-:W-:-:S03]  /*2d60*/  FADD.FTZ R4, R4, R7 ;  /* 0x0000000704047221 */ /* 0x020fc60000010000 */
[----:B------:R-:W-:Y:S01]  /*2d70*/  BAR.SYNC.DEFER_BLOCKING 0x0 ;  /* 0x0000000000007b1d */ /* 0x000fe20000010000 */
[----:B------:R-:W-:Y:S02]  /*2d80*/  FADD.FTZ R5, R5, R10 ;  /* 0x0000000a05057221 */ /* 0x000fe40000010000 */
        /* <DEDUP_REMOVED lines=11> */
[----:B------:R0:W-:Y:S01]  /*2e40*/  STS.128 [R2+0x410], R48 ;  /* 0x0004103002007388 */ /* 0x0001e20000000c00 */
[----:B----4-:R-:W-:-:S03]  /*2e50*/  FADD.FTZ R17, R6, R17 ;  /* 0x0000001106117221 */ /* 0x010fc60000010000 */
[----:B------:R-:W-:Y:S01]  /*2e60*/  BAR.SYNC.DEFER_BLOCKING 0x0 ;  /* 0x0000000000007b1d */ /* 0x000fe20000010000 */
[----:B0-----:R-:W-:-:S04]  /*2e70*/  IADD3.X R51, RZ, RZ, RZ, P0, !PT ;  /* 0x000000ffff337210 */ /* 0x001fc800007fe4ff */
        /* <DEDUP_REMOVED lines=22> */
[----:B-----5:R-:W-:Y:S01]  /*2fe0*/  FADD.FTZ R3, R20, R3 ;  /* 0x0000000314037221 */ /* 0x020fe20000010000 */
[----:B------:R-:W-:Y:S02]  /*2ff0*/  SHF.L.U32 R20, R26, 0x2, RZ ;  /* 0x000000021a147819 */ /* 0x000fe400000006ff */
[----:B------:R-:W-:Y:S01]  /*3000*/  BAR.SYNC.DEFER_BLOCKING 0x0 ;  /* 0x0000000000007b1d */ /* 0x000fe20000010000 */
[----:B------:R-:W-:Y:S02]  /*3010*/  FADD.FTZ R4, R7, R4 ;  /* 0x0000000407047221 */ /* 0x000fe40000010000 */
[----:B------:R-:W-:Y:S02]  /*3020*/  FADD.FTZ R8, R8, R13 ;  /* 0x0000000d08087221 */ /* 0x000fe40000010000 */
[----:B------:R-:W-:Y:S02]  /*3030*/  FADD.FTZ R6, R19, R6 ;  /* 0x0000000613067221 */ /* 0x000fe40000010000 */
[----:B------:R-:W-:-:S02]  /*3040*/  FADD.FTZ R10, R3, R10 ;  /* 0x0000000a030a7221 */ /* 0x000fc40000010000 */
[----:B------:R-:W-:Y:S01]  /*3050*/  FADD.FTZ R7, R4, R5 ;  /* 0x0000000504077221 */ /* 0x000fe20000010000 */
[----:B------:R-:W-:Y:S01]  /*3060*/  IADD3 R4, P1, R20, c[0x0][0x220], RZ ;  /* 0x0000880014047a10 */ /* 0x000fe20007f3e0ff */
[----:B0-----:R-:W-:-:S03]  /*3070*/  FADD.FTZ R8, R8, R21 ;  /* 0x0000001508087221 */ /* 0x001fc60000010000 */
[----:B------:R-:W-:Y:S01]  /*3080*/  IADD3.X R5, R24, c[0x0][0x224], RZ, P1, !PT ;  /* 0x0000890018057a10 */ /* 0x000fe20000ffe4ff */
        /* <DEDUP_REMOVED lines=9> */
[----:B0-----:R-:W-:-:S04]  /*3120*/  IADD3 R2, P0, R20, c[0x0][0x228], RZ ;  /* 0x00008a0014027a10 */ /* 0x001fc80007f1e0ff */
[----:B------:R-:W-:Y:S02]  /*3130*/  IADD3.X R3, R24, c[0x0][0x22c], RZ, P0, !PT ;  /* 0x00008b0018037a10 */ /* 0x000fe400007fe4ff */
[----:B------:R-:W-:-:S04]  /*3140*/  IADD3 R6, P0, R20, c[0x0][0x240], RZ ;  /* 0x0000900014067a10 */ /* 0x000fc80007f1e0ff */
[----:B------:R-:W-:Y:S01]  /*3150*/  IADD3.X R7, R24, c[0x0][0x244], RZ, P0, !PT ;  /* 0x0000910018077a10 */ /* 0x000fe200007fe4ff */
        /* <DEDUP_REMOVED lines=45> */
.L_x_1840:
[----:B------:R-:W-:Y:S01]  /*3430*/  HFMA2.MMA R150, -RZ, RZ, 0, 5.9604644775390625e-08 ;  /* 0x00000001ff967435 */ /* 0x000fe200000001ff */
[----:B0-----:R-:W-:Y:S01]  /*3440*/  MOV R105, R145 ;  /* 0x0000009100697202 */ /* 0x001fe20000000f00 */
[----:B------:R-:W-:Y:S01]  /*3450*/  IMAD.MOV.U32 R146, RZ, RZ, 0x1f ;  /* 0x0000001fff927424 */ /* 0x000fe200078e00ff */
[----:B------:R-:W-:-:S02]  /*3460*/  MOV R147, 0xffffffff ;  /* 0xffffffff00937802 */ /* 0x000fc40000000f00 */
[----:B------:R-:W-:Y:S02]  /*3470*/  MOV R2, 0x3490 ;  /* 0x0000349000027802 */ /* 0x000fe40000000f00 */
[----:B-----5:R-:W-:Y:S05]  /*3480*/  CALL.REL.NOINC `($__internal_47_$__cuda_sm70_shflsync_bfly_p) ;  /* 0x0000045000007944 */ /* 0x020fea0003c00000 */
[----:B-1----:R-:W-:Y:S01]  /*3490*/  MOV R104, R150 ;  /* 0x0000009600687202 */ /* 0x002fe20000000f00 */
[----:B0-----:R-:W-:Y:S05]  /*34a0*/  BRA `(.L_x_1893) ;  /* 0xffffdc4000007947 */ /* 0x001fea000383ffff */
.L_x_1841:
[----:B------:R-:W-:Y:S01]  /*34b0*/  HFMA2.MMA R150, -RZ, RZ, 0, 5.9604644775390625e-08 ;  /* 0x00000001ff967435 */ /* 0x000fe200000001ff */
[----:B------:R-:W-:Y:S02]  /*34c0*/  MOV R105, R107 ;  /* 0x0000006b00697202 */ /* 0x000fe40000000f00 */
[----:B------:R-:W-:Y:S02]  /*34d0*/  MOV R146, 0x1f ;  /* 0x0000001f00927802 */ /* 0x000fe40000000f00 */
[----:B------:R-:W-:Y:S02]  /*34e0*/  MOV R147, 0xffffffff ;  /* 0xffffffff00937802 */ /* 0x000fe40000000f00 */
[----:B------:R-:W-:Y:S02]  /*34f0*/  MOV R2, 0x3510 ;  /* 0x0000351000027802 */ /* 0x000fe40000000f00 */
[----:B01---5:R-:W-:Y:S05]  /*3500*/  CALL.REL.NOINC `($__internal_47_$__cuda_sm70_shflsync_bfly_p) ;  /* 0x000003d000007944 */ /* 0x023fea0003c00000 */
[----:B------:R-:W-:Y:S01]  /*3510*/  FADD.FTZ R145, R104, R145 ;  /* 0x0000009168917221 */ /* 0x000fe20000010000 */
[----:B0-----:R-:W-:Y:S01]  /*3520*/  MOV R146, 0x1f ;  /* 0x0000001f00927802 */ /* 0x001fe20000000f00 */
[----:B-1----:R-:W-:Y:S01]  /*3530*/  FADD.FTZ R107, R107, R150 ;  /* 0x000000966b6b7221 */ /* 0x002fe20000010000 */
[----:B------:R-:W-:Y:S01]  /*3540*/  HFMA2.MMA R150, -RZ, RZ, 0, 1.1920928955078125e-07 ;  /* 0x00000002ff967435 */ /* 0x000fe200000001ff */
[----:B------:R-:W-:-:S02]  /*3550*/  MOV R147, 0xffffffff ;  /* 0xffffffff00937802 */ /* 0x000fc40000000f00 */
[----:B------:R-:W-:Y:S02]  /*3560*/  MOV R105, R145 ;  /* 0x0000009100697202 */ /* 0x000fe40000000f00 */
[----:B------:R-:W-:Y:S02]  /*3570*/  MOV R2, 0x3590 ;  /* 0x0000359000027802 */ /* 0x000fe40000000f00 */
[----:B------:R-:W-:Y:S05]  /*3580*/  CALL.REL.NOINC `($__internal_47_$__cuda_sm70_shflsync_bfly_p) ;  /* 0x0000035000007944 */ /* 0x000fea0003c00000 */
[----:B-1----:R-:W-:Y:S01]  /*3590*/  MOV R104, R150 ;  /* 0x0000009600687202 */ /* 0x002fe20000000f00 */
[----:B------:R-:W-:Y:S01]  /*35a0*/  HFMA2.MMA R150, -RZ, RZ, 0, 1.1920928955078125e-07 ;  /* 0x00000002ff967435 */ /* 0x000fe200000001ff */
[----:B0-----:R-:W-:Y:S02]  /*35b0*/  MOV R105, R107 ;  /* 0x0000006b00697202 */ /* 0x001fe40000000f00 */
[----:B------:R-:W-:Y:S02]  /*35c0*/  MOV R146, 0x1f ;  /* 0x0000001f00927802 */ /* 0x000fe40000000f00 */
[----:B------:R-:W-:Y:S02]  /*35d0*/  MOV R147, 0xffffffff ;  /* 0xffffffff00937802 */ /* 0x000fe40000000f00 */
[----:B------:R-:W-:-:S02]  /*35e0*/  MOV R2, 0x3600 ;  /* 0x0000360000027802 */ /* 0x000fc40000000f00 */
[----:B------:R-:W-:Y:S05]  /*35f0*/  CALL.REL.NOINC `($__internal_47_$__cuda_sm70_shflsync_bfly_p) ;  /* 0x000002e000007944 */ /* 0x000fea0003c00000 */
[----:B------:R-:W-:Y:S01]  /*3600*/  FADD.FTZ R145, R104, R145 ;  /* 0x0000009168917221 */ /* 0x000fe20000010000 */
[----:B0-----:R-:W-:Y:S01]  /*3610*/  MOV R146, 0x1f ;  /* 0x0000001f00927802 */ /* 0x001fe20000000f00 */
[----:B-1----:R-:W-:Y:S01]  /*3620*/  FADD.FTZ R107, R107, R150 ;  /* 0x000000966b6b7221 */ /* 0x002fe20000010000 */
[----:B------:R-:W-:Y:S01]  /*3630*/  HFMA2.MMA R150, -RZ, RZ, 0, 2.384185791015625e-07 ;  /* 0x00000004ff967435 */ /* 0x000fe200000001ff */
[----:B------:R-:W-:-:S02]  /*3640*/  MOV R147, 0xffffffff ;  /* 0xffffffff00937802 */ /* 0x000fc40000000f00 */
[----:B------:R-:W-:Y:S02]  /*3650*/  MOV R105, R145 ;  /* 0x0000009100697202 */ /* 0x000fe40000000f00 */
[----:B------:R-:W-:Y:S02]  /*3660*/  MOV R2, 0x3680 ;  /* 0x0000368000027802 */ /* 0x000fe40000000f00 */
[----:B------:R-:W-:Y:S05]  /*3670*/  CALL.REL.NOINC `($__internal_47_$__cuda_sm70_shflsync_bfly_p) ;  /* 0x0000026000007944 */ /* 0x000fea0003c00000 */
[----:B0-----:R-:W-:Y:S01]  /*3680*/  HFMA2.MMA R146, -RZ, RZ, 0, 1.847743988037109375e-06 ;  /* 0x0000001fff927435 */ /* 0x001fe200000001ff */
[----:B-1----:R-:W-:Y:S01]  /*3690*/  MOV R104, R150 ;  /* 0x0000009600687202 */ /* 0x002fe20000000f00 */
[----:B------:R-:W-:Y:S01]  /*36a0*/  IMAD.MOV.U32 R150, RZ, RZ, 0x4 ;  /* 0x00000004ff967424 */ /* 0x000fe200078e00ff */
[----:B------:R-:W-:Y:S02]  /*36b0*/  MOV R105, R107 ;  /* 0x0000006b00697202 */ /* 0x000fe40000000f00 */
[----:B------:R-:W-:Y:S02]  /*36c0*/  MOV R147, 0xffffffff ;  /* 0xffffffff00937802 */ /* 0x000fe40000000f00 */
[----:B------:R-:W-:Y:S02]  /*36d0*/  MOV R2, 0x36f0 ;  /* 0x000036f000027802 */ /* 0x000fe40000000f00 */
[----:B------:R-:W-:Y:S05]  /*36e0*/  CALL.REL.NOINC `($__internal_47_$__cuda_sm70_shflsync_bfly_p) ;  /* 0x000001f000007944 */ /* 0x000fea0003c00000 */
[----:B------:R-:W-:Y:S01]  /*36f0*/  FADD.FTZ R145, R104, R145 ;  /* 0x0000009168917221 */ /* 0x000fe20000010000 */
[----:B0-----:R-:W-:Y:S01]  /*3700*/  MOV R146, 0x1f ;  /* 0x0000001f00927802 */ /* 0x001fe20000000f00 */
[----:B-1----:R-:W-:Y:S01]  /*3710*/  FADD.FTZ R149, R107, R150 ;  /* 0x000000966b957221 */ /* 0x002fe20000010000 */
[----:B------:R-:W-:Y:S01]  /*3720*/  HFMA2.MMA R150, -RZ, RZ, 0, 4.76837158203125e-07 ;  /* 0x00000008ff967435 */ /* 0x000fe200000001ff */
[----:B------:R-:W-:-:S02]  /*3730*/  MOV R147, 0xffffffff ;  /* 0xffffffff00937802 */ /* 0x000fc40000000f00 */
[----:B------:R-:W-:Y:S02]  /*3740*/  MOV R105, R145 ;  /* 0x0000009100697202 */ /* 0x000fe40000000f00 */
[----:B------:R-:W-:Y:S02]  /*3750*/  MOV R2, 0x3770 ;  /* 0x0000377000027802 */ /* 0x000fe40000000f00 */
[----:B------:R-:W-:Y:S05]  /*3760*/  CALL.REL.NOINC `($__internal_47_$__cuda_sm70_shflsync_bfly_p) ;  /* 0x0000017000007944 */ /* 0x000fea0003c00000 */
[----:B-1----:R-:W-:Y:S01]  /*3770*/  MOV R104, R150 ;  /* 0x0000009600687202 */ /* 0x002fe20000000f00 */
[----:B------:R-:W-:Y:S01]  /*3780*/  HFMA2.MMA R150, -RZ, RZ, 0, 4.76837158203125e-07 ;  /* 0x00000008ff967435 */ /* 0x000fe200000001ff */
        /* <DEDUP_REMOVED lines=8> */
[----:B------:R-:W-:Y:S01]  /*3810*/  HFMA2.MMA R150, -RZ, RZ, 0, 9.5367431640625e-07 ;  /* 0x00000010ff967435 */ /* 0x000fe200000001ff */
[----:B------:R-:W-:-:S02]  /*3820*/  MOV R147, 0xffffffff ;  /* 0xffffffff00937802 */ /* 0x000fc40000000f00 */
[----:B------:R-:W-:Y:S02]  /*3830*/  MOV R105, R107 ;  /* 0x0000006b00697202 */ /* 0x000fe40000000f00 */
[----:B------:R-:W-:Y:S02]  /*3840*/  MOV R2, 0x3860 ;  /* 0x0000386000027802 */ /* 0x000fe40000000f00 */
[----:B------:R-:W-:Y:S05]  /*3850*/  CALL.REL.NOINC `($__internal_47_$__cuda_sm70_shflsync_bfly_p) ;  /* 0x0000008000007944 */ /* 0x000fea0003c00000 */
[----:B-1----:R-:W-:Y:S01]  /*3860*/  MOV R148, R150 ;  /* 0x0000009600947202 */ /* 0x002fe20000000f00 */
[----:B------:R-:W-:Y:S01]  /*3870*/  HFMA2.MMA R150, -RZ, RZ, 0, 9.5367431640625e-07 ;  /* 0x00000010ff967435 */ /* 0x000fe200000001ff */
[----:B0-----:R-:W-:Y:S02]  /*3880*/  MOV R105, R145 ;  /* 0x0000009100697202 */ /* 0x001fe40000000f00 */
[----:B------:R-:W-:Y:S02]  /*3890*/  MOV R146, 0x1f ;  /* 0x0000001f00927802 */ /* 0x000fe40000000f00 */
[----:B------:R-:W-:Y:S02]  /*38a0*/  MOV R147, 0xffffffff ;  /* 0xffffffff00937802 */ /* 0x000fe40000000f00 */
[----:B------:R-:W-:-:S02]  /*38b0*/  MOV R2, 0x38d0 ;  /* 0x000038d000027802 */ /* 0x000fc40000000f00 */
[----:B------:R-:W-:Y:S05]  /*38c0*/  CALL.REL.NOINC `($__internal_47_$__cuda_sm70_shflsync_bfly_p) ;  /* 0x0000001000007944 */ /* 0x000fea0003c00000 */
[----:B01----:R-:W-:Y:S05]  /*38d0*/  BRA `(.L_x_1894) ;  /* 0xffffd93000007947 */ /* 0x003fea000383ffff */
        .weak           $__internal_47_$__cuda_sm70_shflsync_bfly_p
        .type           $__internal_47_$__cuda_sm70_shflsync_bfly_p,@function
        .size           $__internal_47_$__cuda_sm70_shflsync_bfly_p,(.L_x_7225 - $__internal_47_$__cuda_sm70_shflsync_bfly_p)
$__internal_47_$__cuda_sm70_shflsync_bfly_p:
[----:B------:R-:W-:Y:S01]  /*38e0*/  HFMA2.MMA R3, -RZ, RZ, 0, 0 ;  /* 0x00000000ff037435 */ /* 0x000fe200000001ff */
[----:B------:R-:W-:Y:S04]  /*38f0*/  WARPSYNC R147 ;  /* 0x0000009300007348 */ /* 0x000fe80003800000 */
[----:B------:R0:W1:Y:S01]  /*3900*/  SHFL.BFLY PT, R150, R105, R150, R146 ;  /* 0x0c00009669967389 */ /* 0x00006200000e0092 */
[----:B------:R-:W-:Y:S05]  /*3910*/  RET.REL.NODEC R2 `(_ZN10layer_norm13ln_bwd_kernelINS_13Kernel_traitsIf13__nv_bfloat16S2_S2_fjLj512ELj1ELj4ELj1ELj16ENS_18Kernel_traits_baseILj512EfS2_S2_S2_fjLj128EEEEELb0ELb1ELb1ELb1EEEvNS_9BwdParamsE) ;  /* 0xffffc6e002007950 */ /* 0x000fea0003c3ffff */
.L_x_1895:
        /* <DEDUP_REMOVED lines=14> */
.L_x_7225:


//--------------------- .text._ZN10layer_norm13ln_bwd_kernelINS_13Kernel_traitsIf13__nv_bfloat16S2_S2_fjLj512ELj1ELj4ELj1ELj16ENS_18Kernel_traits_baseILj512EfS2_S2_S2_fjLj128EEEEELb1ELb0ELb0ELb0EEEvNS_9BwdParamsE --------------------------
	.section	.text._ZN10layer_norm13ln_bwd_kernelINS_13Kernel_traitsIf13__nv_bfloat16S2_S2_fjLj512ELj1ELj4ELj1ELj16ENS_18Kernel_traits_baseILj512EfS2_S2_S2_fjLj128EEEEELb1ELb0ELb0ELb0EEEvNS_9BwdParamsE,"ax",@progbits
	.sectioninfo	@"SHI_REGISTERS=123"
	.align	128
        .global         _ZN10layer_norm13ln_bwd_kernelINS_13Kernel_traitsIf13__nv_bfloat16S2_S2_fjLj512ELj1ELj4ELj1ELj16ENS_18Kernel_traits_baseILj512EfS2_S2_S2_fjLj128EEEEELb1ELb0ELb0ELb0EEEvNS_9BwdParamsE
        .type           _ZN10layer_norm13ln_bwd_kernelINS_13Kernel_traitsIf13__nv_bfloat16S2_S2_fjLj512ELj1ELj4ELj1ELj16ENS_18Kernel_traits_baseILj512EfS2_S2_S2_fjLj128EEEEELb1ELb0ELb0ELb0EEEvNS_9BwdParamsE,@function
        .size           _ZN10layer_norm13ln_bwd_kernelINS_13Kernel_traitsIf13__nv_bfloat16S2_S2_fjLj512ELj1ELj4ELj1ELj16ENS_18Kernel_traits_baseILj512EfS2_S2_S2_fjLj128EEEEELb1ELb0ELb0ELb0EEEvNS_9BwdParamsE,(.L_x_7226 - _ZN10layer_norm13ln_bwd_kernelINS_13Kernel_traitsIf13__nv_bfloat16S2_S2_fjLj512ELj1ELj4ELj1ELj16ENS_18Kernel_traits_baseILj512EfS2_S2_S2_fjLj128EEEEELb1ELb0ELb0ELb0EEEvNS_9BwdParamsE)
        .other          _ZN10layer_norm13ln_bwd_kernelINS_13Kernel_traitsIf13__nv_bfloat16S2_S2_fjLj512ELj1ELj4ELj1ELj16ENS_18Kernel_traits_baseILj512EfS2_S2_S2_fjLj128EEEEELb1ELb0ELb0ELb0EEEvNS_9BwdParamsE,@"STO_CUDA_ENTRY STV_DEFAULT"
_ZN10layer_norm13ln_bwd_kernelINS_13Kernel_traitsIf13__nv_bfloat16S2_S2_fjLj512ELj1ELj4ELj1ELj16ENS_18Kernel_traits_baseILj512EfS2_S2_S2_fjLj128EEEEELb1ELb0ELb0ELb0EEEvNS_9BwdParamsE:
.text._ZN10layer_norm13ln_bwd_kernelINS_13Kernel_traitsIf13__nv_bfloat16S2_S2_fjLj512ELj1ELj4ELj1ELj16ENS_18Kernel_traits_baseILj512EfS2_S2_S2_fjLj128EEEEELb1ELb0ELb0ELb0EEEvNS_9BwdParamsE:
        /* <DEDUP_REMOVED lines=44> */
.L_x_1908:
[----:B------:R-:W-:Y:S01]  /*02c0*/  ISETP.NE.U32.AND P0, PT, RZ, c[0x0][0x1c0], PT ;  /* 0x00007000ff007a0c */ /* 0x000fe20003f05070 */
[----:B------:R-:W-:Y:S01]  /*02d0*/  IMAD.MOV.U32 R96, RZ, RZ, 0x4 ;  /* 0x00000004ff607424 */ /* 0x000fe200078e00ff */
[----:B------:R-:W-:-:S02]  /*02e0*/  SHF.R.S32.HI R0, RZ, 0x1f, R3 ;  /* 0x0000001fff007819 */ /* 0x000fc40000011403 */
[----:B------:R-:W-:Y:S01]  /*02f0*/  ISETP.NE.AND.EX P0, PT, RZ, c[0x0][0x1c4], PT, P0 ;  /* 0x00007100ff007a0c */ /* 0x000fe20003f05300 */
[----:B------:R-:W-:-:S04]  /*0300*/  IMAD.WIDE R78, R3, R96, c[0x0][0x1a0] ;  /* 0x00006800034e7625 */ /* 0x000fc800078e0260 */
[C---:B------:R-:W-:Y:S02]  /*0310*/  IMAD.WIDE R96, R3.reuse, R96, c[0x0][0x1a8] ;  /* 0x00006a0003607625 */ /* 0x040fe400078e0260 */
[----:B------:R-:W2:Y:S04]  /*0320*/  LDG.E R78, [R78.64] ;  /* 0x000000044e4e7981 */ /* 0x000ea8000c1e1900 */
[----:B-----5:R1:W5:Y:S02]  /*0330*/  LDG.E R90, [R96.64] ;  /* 0x00000004605a7981 */ /* 0x020364000c1e1900 */
[----:B------:R-:W-:-:S04]  /*0340*/  @P0 LEA R76, P1, R3, c[0x0][0x1c0], 0x1 ;  /* 0x00007000034c0a11 */ /* 0x000fc800078208ff */
        /* <DEDUP_REMOVED lines=32> */
[--C-:B------:R-:W-:Y:S02]  /*0550*/  PRMT R96, RZ, 0x7610, R13.reuse ;  /* 0x00007610ff607816 */ /* 0x100fe4000000000d */
[----:B------:R-:W-:Y:S01]  /*0560*/  PRMT R114, RZ, 0x5410, R14 ;  /* 0x00005410ff727816 */ /* 0x000fe2000000000e */
[----:B------:R-:W-:Y:S01]  /*0570*/  FADD.FTZ R5, -R99, R6 ;  /* 0x0000000663057221 */ /* 0x000fe20000010100 */
[----:B------:R-:W-:-:S02]  /*0580*/  PRMT R84, RZ, 0x5410, R13 ;  /* 0x00005410ff547816 */ /* 0x000fc4000000000d */
[--C-:B---3--:R-:W-:Y:S02]  /*0590*/  PRMT R13, RZ, 0x5410, R9.reuse ;  /* 0x00005410ff0d7816 */ /* 0x108fe40000000009 */
[----:B------:R-:W-:Y:S01]  /*05a0*/  PRMT R112, RZ, 0x7610, R9 ;  /* 0x00007610ff707816 */ /* 0x000fe20000000009 */
[C---:B------:R-:W-:Y:S01]  /*05b0*/  FADD.FTZ R9, -R99.reuse, R12 ;  /* 0x0000000c63097221 */ /* 0x040fe20000010100 */
[--C-:B------:R-:W-:Y:S02]  /*05c0*/  PRMT R77, RZ, 0x5410, R11.reuse ;  /* 0x00005410ff4d7816 */ /* 0x100fe4000000000b */
[----:B------:R-:W-:Y:S01]  /*05d0*/  PRMT R78, RZ, 0x7610, R11 ;  /* 0x00007610ff4e7816 */ /* 0x000fe2000000000b */
[C---:B------:R-:W-:Y:S01]  /*05e0*/  FADD.FTZ R11, -R99.reuse, R96 ;  /* 0x00000060630b7221 */ /* 0x040fe20000010100 */
[--C-:B------:R-:W-:Y:S02]  /*05f0*/  PRMT R86, RZ, 0x5410, R15.reuse ;  /* 0x00005410ff567816 */ /* 0x100fe4000000000f */
[----:B------:R-:W-:Y:S01]  /*0600*/  PRMT R76, RZ, 0x7610, R15 ;  /* 0x00007610ff4c7816 */ /* 0x000fe2000000000f */
[----:B------:R-:W-:Y:S01]  /*0610*/  FADD.FTZ R15, -R99, R114 ;  /* 0x00000072630f7221 */ /* 0x000fe20000010100 */
[----:B------:R-:W-:Y:S01]  /*0620*/  PRMT R116, RZ, 0x7610, R14 ;  /* 0x00007610ff747816 */ /* 0x000fe2000000000e */
[C---:B-----5:R-:W-:Y:S01]  /*0630*/  FMUL.FTZ R5, R90.reuse, R5 ;  /* 0x000000055a057220 */ /* 0x060fe20000410000 */
[--C-:B------:R-:W-:Y:S01]  /*0640*/  PRMT R7, RZ, 0x5410, R8.reuse ;  /* 0x00005410ff077816 */ /* 0x100fe20000000008 */
[----:B------:R-:W-:Y:S01]  /*0650*/  FMUL.FTZ R6, R90, R9 ;  /* 0x000000095a067220 */ /* 0x000fe20000410000 */
[----:B------:R-:W-:-:S02]  /*0660*/  PRMT R14, RZ, 0x7610, R8 ;  /* 0x00007610ff0e7816 */ /* 0x000fc40000000008 */
[--C-:B------:R-:W-:Y:S02]  /*0670*/  PRMT R79, RZ, 0x5410, R10.reuse ;  /* 0x00005410ff4f7816 */ /* 0x100fe4000000000a */
[----:B------:R-:W-:Y:S01]  /*0680*/  PRMT R88, RZ, 0x7610, R10 ;  /* 0x00007610ff587816 */ /* 0x000fe2000000000a */
[C---:B------:R-:W-:Y:S02]  /*0690*/  FMUL.FTZ R10, R90.reuse, R11 ;  /* 0x0000000b5a0a7220 */ /* 0x040fe40000410000 */
[----:B------:R-:W-:Y:S02]  /*06a0*/  FMUL.FTZ R11, R90, R15 ;  /* 0x0000000f5a0b7220 */ /* 0x000fe40000410000 */
[----:B------:R-:W-:Y:S02]  /*06b0*/  FADD.FTZ R32, R32, R7 ;  /* 0x0000000720207221 */ /* 0x000fe40000010000 */
[-C--:B------:R-:W-:Y:S02]  /*06c0*/  FFMA.FTZ R48, R5, R7.reuse, R48 ;  /* 0x0000000705307223 */ /* 0x080fe40000010030 */
[----:B------:R-:W-:-:S02]  /*06d0*/  FMUL.FTZ R8, R64, R7 ;  /* 0x0000000740087220 */ /* 0x000fc40000410000 */
[----:B------:R-:W-:Y:S02]  /*06e0*/  FADD.FTZ R33, R33, R14 ;  /* 0x0000000e21217221 */ /* 0x000fe40000010000 */
[-C--:B------:R-:W-:Y:S02]  /*06f0*/  FFMA.FTZ R49, R6, R14.reuse, R49 ;  /* 0x0000000e06317223 */ /* 0x080fe40000010031 */
[----:B------:R-:W-:Y:S02]  /*0700*/  FMUL.FTZ R7, R65, R14 ;  /* 0x0000000e41077220 */ /* 0x000fe40000410000 */
[----:B------:R-:W-:Y:S02]  /*0710*/  FADD.FTZ R28, R28, R79 ;  /* 0x0000004f1c1c7221 */ /* 0x000fe40000010000 */
[-C--:B------:R-:W-:Y:S02]  /*0720*/  FFMA.FTZ R44, R11, R79.reuse, R44 ;  /* 0x0000004f0b2c7223 */ /* 0x080fe4000001002c */
[----:B------:R-:W-:-:S02]  /*0730*/  FMUL.FTZ R14, R60, R79 ;  /* 0x0000004f3c0e7220 */ /* 0x000fc40000410000 */
[C---:B------:R-:W-:Y:S02]  /*0740*/  FADD.FTZ R79, -R99.reuse, R116 ;  /* 0x00000074634f7221 */ /* 0x040fe40000010100 */
[----:B------:R-:W-:Y:S02]  /*0750*/  FADD.FTZ R9, -R99, R84 ;  /* 0x0000005463097221 */ /* 0x000fe40000010100 */
[----:B------:R-:W-:Y:S02]  /*0760*/  FADD.FTZ R96, RZ, R8 ;  /* 0x00000008ff607221 */ /* 0x000fe40000010000 */
[----:B------:R-:W-:Y:S02]  /*0770*/  FFMA.FTZ R15, R5, R8, RZ ;  /* 0x00000008050f7223 */ /* 0x000fe400000100ff */
[C---:B------:R-:W-:Y:S02]  /*0780*/  FMUL.FTZ R84, R90.reuse, R79 ;  /* 0x0000004f5a547220 */ /* 0x040fe40000410000 */
[----:B------:R-:W-:-:S02]  /*0790*/  FMUL.FTZ R9, R90, R9 ;  /* 0x000000095a097220 */ /* 0x000fc40000410000 */
[----:B------:R-:W-:Y:S02]  /*07a0*/  FMUL.FTZ R12, R66, R13 ;  /* 0x0000000d420c7220 */ /* 0x000fe40000410000 */
[----:B------:R-:W-:Y:S02]  /*07b0*/  FADD.FTZ R79, R96, R7 ;  /* 0x00000007604f7221 */ /* 0x000fe40000010000 */
[----:B------:R-:W-:Y:S02]  /*07c0*/  FFMA.FTZ R85, R6, R7, R15 ;  /* 0x0000000706557223 */ /* 0x000fe4000001000f */
[----:B------:R-:W-:Y:S02]  /*07d0*/  FADD.FTZ R87, -R99, R86 ;  /* 0x0000005663577221 */ /* 0x000fe40000010100 */
[----:B------:R-:W-:Y:S02]  /*07e0*/  FADD.FTZ R34, R34, R13 ;  /* 0x0000000d22227221 */ /* 0x000fe40000010000 */
[----:B------:R-:W-:-:S02]  /*07f0*/  FFMA.FTZ R50, R9, R13, R50 ;  /* 0x0000000d09327223 */ /* 0x000fc40000010032 */
[----:B------:R-:W-:Y:S02]  /*0800*/  FADD.FTZ R86, R79, R12 ;  /* 0x0000000c4f567221 */ /* 0x000fe40000010000 */
[----:B------:R-:W-:Y:S02]  /*0810*/  FMUL.FTZ R13, R67, R112 ;  /* 0x00000070430d7220 */ /* 0x000fe40000410000 */
[----:B------:R-:W-:Y:S02]  /*0820*/  FFMA.FTZ R79, R9, R12, R85 ;  /* 0x0000000c094f7223 */ /* 0x000fe40000010055 */
        /* <DEDUP_REMOVED lines=24> */
.L_x_1899:
[----:B-1----:R-:W-:Y:S05]  /*09b0*/  BSYNC B1 ;  /* 0x0000000000017941 */ /* 0x002fea0003800000 */
.L_x_1898:
        /* <DEDUP_REMOVED lines=15> */
[----:B------:R2:W5:Y:S02]  /*0ab0*/  @P1 LDG.E.128 R68, [R96.64] ;  /* 0x0000000460441981 */ /* 0x000564000c1e1d00 */
[--C-:B--2---:R-:W-:Y:S02]  /*0ac0*/  PRMT R96, RZ, 0x5410, R76.reuse ;  /* 0x00005410ff607816 */ /* 0x104fe4000000004c */
[----:B------:R-:W-:Y:S02]  /*0ad0*/  PRMT R76, RZ, 0x7610, R76 ;  /* 0x00007610ff4c7816 */ /* 0x000fe4000000004c */
[----:B------:R-:W-:Y:S02]  /*0ae0*/  PRMT R104, RZ, 0x5410, R78 ;  /* 0x00005410ff687816 */ /* 0x000fe4000000004e */
[--C-:B------:R-:W-:Y:S02]  /*0af0*/  PRMT R100, RZ, 0x5410, R77.reuse ;  /* 0x00005410ff647816 */ /* 0x100fe4000000004d */
[----:B------:R-:W-:-:S02]  /*0b00*/  PRMT R102, RZ, 0x7610, R77 ;  /* 0x00007610ff667816 */ /* 0x000fc4000000004d */
[----:B------:R-:W-:Y:S02]  /*0b10*/  PRMT R78, RZ, 0x7610, R78 ;  /* 0x00007610ff4e7816 */ /* 0x000fe4000000004e */
[--C-:B------:R-:W-:Y:S02]  /*0b20*/  PRMT R106, RZ, 0x5410, R79.reuse ;  /* 0x00005410ff6a7816 */ /* 0x100fe4000000004f */
[----:B------:R-:W-:Y:S01]  /*0b30*/  PRMT R108, RZ, 0x7610, R79 ;  /* 0x00007610ff6c7816 */ /* 0x000fe2000000004f */
[C---:B------:R-:W-:Y:S01]  /*0b40*/  FADD.FTZ R101, -R99.reuse, R76 ;  /* 0x0000004c63657221 */ /* 0x040fe20000010100 */
[----:B---3--:R-:W-:Y:S01]  /*0b50*/  PRMT R97, RZ, 0x5410, R80 ;  /* 0x00005410ff617816 */ /* 0x008fe20000000050 */
[C---:B------:R-:W-:Y:S02]  /*0b60*/  FADD.FTZ R91, -R99.reuse, R96 ;  /* 0x00000060635b7221 */ /* 0x040fe40000010100 */
[C---:B------:R-:W-:Y:S02]  /*0b70*/  FADD.FTZ R103, -R99.reuse, R100 ;  /* 0x0000006463677221 */ /* 0x040fe40000010100 */
[----:B------:R-:W-:-:S02]  /*0b80*/  FADD.FTZ R109, -R99, R102 ;  /* 0x00000066636d7221 */ /* 0x000fc40000010100 */
[C---:B------:R-:W-:Y:S02]  /*0b90*/  FADD.FTZ R113, -R99.reuse, R104 ;  /* 0x0000006863717221 */ /* 0x040fe40000010100 */
[C---:B------:R-:W-:Y:S01]  /*0ba0*/  FADD.FTZ R79, -R99.reuse, R78 ;  /* 0x0000004e634f7221 */ /* 0x040fe20000010100 */
[----:B------:R-:W-:Y:S01]  /*0bb0*/  PRMT R78, RZ, 0x7610, R80 ;  /* 0x00007610ff4e7816 */ /* 0x000fe20000000050 */
[C---:B------:R-:W-:Y:S01]  /*0bc0*/  FADD.FTZ R107, -R99.reuse, R106 ;  /* 0x0000006a636b7221 */ /* 0x040fe20000010100 */
[--C-:B------:R-:W-:Y:S01]  /*0bd0*/  PRMT R105, RZ, 0x5410, R81.reuse ;  /* 0x00005410ff697816 */ /* 0x100fe20000000051 */
[----:B------:R-:W-:Y:S01]  /*0be0*/  FADD.FTZ R99, -R99, R108 ;  /* 0x0000006c63637221 */ /* 0x000fe20000010100 */
[----:B------:R-:W-:Y:S01]  /*0bf0*/  PRMT R96, RZ, 0x7610, R81 ;  /* 0x00007610ff607816 */ /* 0x000fe20000000051 */
[C---:B-----5:R-:W-:Y:S01]  /*0c00*/  FMUL.FTZ R80, R90.reuse, R101 ;  /* 0x000000655a507220 */ /* 0x060fe20000410000 */
[--C-:B------:R-:W-:Y:S01]  /*0c10*/  PRMT R115, RZ, 0x5410, R82.reuse ;  /* 0x00005410ff737816 */ /* 0x100fe20000000052 */
[----:B------:R-:W-:Y:S01]  /*0c20*/  FMUL.FTZ R81, R90, R91 ;  /* 0x0000005b5a517220 */ /* 0x000fe20000410000 */
[----:B------:R-:W-:Y:S01]  /*0c30*/  PRMT R108, RZ, 0x7610, R82 ;  /* 0x00007610ff6c7816 */ /* 0x000fe20000000052 */
[----:B------:R-:W-:-:S02]  /*0c40*/  FMUL.FTZ R82, R56, R97 ;  /* 0x0000006138527220 */ /* 0x000fc40000410000 */
[----:B------:R-:W-:Y:S02]  /*0c50*/  FADD.FTZ R25, R25, R78 ;  /* 0x0000004e19197221 */ /* 0x000fe40000010000 */
[-C--:B------:R-:W-:Y:S02]  /*0c60*/  FFMA.FTZ R41, R80, R78.reuse, R41 ;  /* 0x0000004e50297223 */ /* 0x080fe40000010029 */
[----:B------:R-:W-:Y:S02]  /*0c70*/  FMUL.FTZ R91, R57, R78 ;  /* 0x0000004e395b7220 */ /* 0x000fe40000410000 */
[----:B------:R-:W-:Y:S02]  /*0c80*/  FADD.FTZ R78, R111, R82 ;  /* 0x000000526f4e7221 */ /* 0x000fe40000010000 */
        /* <DEDUP_REMOVED lines=43> */
.L_x_1901:
[----:B------:R-:W-:Y:S05]  /*0f40*/  BSYNC B1 ;  /* 0x0000000000017941 */ /* 0x000fea0003800000 */
.L_x_1900:
[----:B-----5:R-:W-:Y:S01]  /*0f50*/  @P0 PRMT R89, RZ, 0x5410, R98 ;  /* 0x00005410ff590816 */ /* 0x020fe20000000062 */
[----:B------:R-:W-:Y:S05]  /*0f60*/  BRA.DIV ~URZ, `(.L_x_1902) ;  /* 0x000017c27f007947 */ /* 0x000fea000b800000 */
[----:B------:R0:W1:Y:S02]  /*0f70*/  SHFL.BFLY PT, R78, R111, 0x1, 0x1f ;  /* 0x0c201f006f4e7f89 */ /* 0x00006400000e0000 */
.L_x_1909:
        /* <DEDUP_REMOVED lines=18> */
.L_x_1910:
        /* <DEDUP_REMOVED lines=8> */
[-C--:B------:R-:W-:Y:S01]  /*1120*/  FFMA.FTZ R77, R5, R111.reuse, R112 ;  /* 0x0000006f054d7223 */ /* 0x080fe20000010070 */
[----:B------:R-:W-:Y:S01]  /*1130*/  LOP3.LUT P5, RZ, R95, 0xff00, RZ, 0xc0, !PT ;  /* 0x0000ff005fff7812 */ /* 0x000fe200078ac0ff */
[----:B------:R-:W-:Y:S01]  /*1140*/  IMAD.MOV.U32 R76, RZ, RZ, R94 ;  /* 0x000000ffff4c7224 */ /* 0x000fe200078e005e */
[----:B------:R-:W-:Y:S01]  /*1150*/  ISETP.NE.AND.EX P1, PT, RZ, c[0x0][0x21c], PT, P0 ;  /* 0x00008700ff007a0c */ /* 0x000fe20003f25300 */
[----:B------:R-:W-:Y:S01]  /*1160*/  FADD.FTZ R77, R8, -R77 ;  /* 0x8000004d084d7221 */ /* 0x000fe20000010000 */
[----:B------:R-:W-:Y:S01]  /*1170*/  ISETP.NE.U32.AND P0, PT, RZ, c[0x0][0x258], PT ;  /* 0x00009600ff007a0c */ /* 0x000fe20003f05070 */
[----:B------:R-:W-:Y:S01]  /*1180*/  FFMA.FTZ R78, R6, R111, R112 ;  /* 0x0000006f064e7223 */ /* 0x000fe20000010070 */
[----:B------:R-:W-:Y:S01]  /*1190*/  LOP3.LUT P4, RZ, R76, 0xff, RZ, 0xc0, !PT ;  /* 0x000000ff4cff7812 */ /* 0x000fe2000788c0ff */
[----:B------:R-:W-:Y:S01]  /*11a0*/  FMUL.FTZ R76, R90, R77 ;  /* 0x0000004d5a4c7220 */ /* 0x000fe20000410000 */
[----:B------:R-:W-:Y:S01]  /*11b0*/  ISETP.NE.AND.EX P0, PT, RZ, c[0x0][0x25c], PT, P0 ;  /* 0x00009700ff007a0c */ /* 0x000fe20003f05300 */
[----:B------:R-:W-:Y:S01]  /*11c0*/  FADD.FTZ R79, R7, -R78 ;  /* 0x8000004e074f7221 */ /* 0x000fe20000010000 */
[----:B------:R-:W-:Y:S01]  /*11d0*/  LOP3.LUT P6, RZ, R94, 0xff0000, RZ, 0xc0, !PT ;  /* 0x00ff00005eff7812 */ /* 0x000fe200078cc0ff */
[----:B------:R-:W-:-:S02]  /*11e0*/  FFMA.FTZ R97, R9, R111, R112 ;  /* 0x0000006f09617223 */ /* 0x000fc40000010070 */
[----:B0-----:R-:W-:Y:S02]  /*11f0*/  FMUL.FTZ R96, R90, R79 ;  /* 0x0000004f5a607220 */ /* 0x001fe40000410000 */
[----:B------:R-:W-:Y:S01]  /*1200*/  @P1 PRMT R77, RZ, 0x5410, R16 ;  /* 0x00005410ff4d1816 */ /* 0x000fe20000000010 */
[----:B------:R-:W-:Y:S02]  /*1210*/  FADD.FTZ R97, R12, -R97 ;  /* 0x800000610c617221 */ /* 0x000fe40000010000 */
[----:B------:R-:W-:Y:S02]  /*1220*/  FFMA.FTZ R98, R10, R111, R112 ;  /* 0x0000006f0a627223 */ /* 0x000fe40000010070 */
[----:B------:R-:W-:Y:S01]  /*1230*/  @P1 FADD.FTZ R76, R76, R77 ;  /* 0x0000004d4c4c1221 */ /* 0x000fe20000010000 */
[----:B------:R-:W-:Y:S01]  /*1240*/  @P1 PRMT R77, RZ, 0x7610, R16 ;  /* 0x00007610ff4d1816 */ /* 0x000fe20000000010 */
[----:B------:R-:W-:Y:S02]  /*1250*/  FMUL.FTZ R78, R90, R97 ;  /* 0x000000615a4e7220 */ /* 0x000fe40000410000 */
[----:B------:R-:W-:-:S02]  /*1260*/  FFMA.FTZ R79, R11, R111, R112 ;  /* 0x0000006f0b4f7223 */ /* 0x000fc40000010070 */
[----:B------:R-:W-:Y:S01]  /*1270*/  @P1 FADD.FTZ R96, R96, R77 ;  /* 0x0000004d60601221 */ /* 0x000fe20000010000 */
[----:B------:R-:W-:Y:S01]  /*1280*/  @P1 PRMT R77, RZ, 0x5410, R17 ;  /* 0x00005410ff4d1816 */ /* 0x000fe20000000011 */
[----:B------:R-:W-:-:S03]  /*1290*/  FADD.FTZ R79, R14, -R79 ;  /* 0x8000004f0e4f7221 */ /* 0x000fc60000010000 */
[----:B------:R-:W-:Y:S01]  /*12a0*/  @P0 F2FP.BF16.PACK_AB R113, RZ, R96 ;  /* 0x00000060ff71023e */ /* 0x000fe200000010ff */
[----:B------:R-:W-:Y:S02]  /*12b0*/  @P1 FADD.FTZ R78, R78, R77 ;  /* 0x0000004d4e4e1221 */ /* 0x000fe40000010000 */
[----:B------:R-:W-:Y:S02]  /*12c0*/  FADD.FTZ R77, R13, -R98 ;  /* 0x800000620d4d7221 */ /* 0x000fe40000010000 */
[--C-:B------:R-:W-:Y:S02]  /*12d0*/  FFMA.FTZ R98, R84, R111, R112.reuse ;  /* 0x0000006f54627223 */ /* 0x100fe40000010070 */
        /* <DEDUP_REMOVED lines=10> */
[----:B------:R-:W-:Y:S01]  /*1380*/  FMUL.FTZ R120, R90, R97 ;  /* 0x000000615a787220 */ /* 0x000fe20000410000 */
[----:B------:R-:W-:Y:S01]  /*1390*/  @P1 PRMT R97, RZ, 0x5410, R19 ;  /* 0x00005410ff611816 */ /* 0x000fe20000000013 */
        /* <DEDUP_REMOVED lines=10> */
[----:B------:R-:W-:Y:S01]  /*1440*/  @P1 PRMT R79, RZ, 0x7610, R19 ;  /* 0x00007610ff4f1816 */ /* 0x000fe20000000013 */
[----:B------:R-:W-:Y:S01]  /*1450*/  @P1 FADD.FTZ R116, R116, R97 ;  /* 0x0000006174741221 */ /* 0x000fe20000010000 */
[----:B------:R-:W-:Y:S01]  /*1460*/  @P0 F2FP.BF16.PACK_AB R77, RZ, R76 ;  /* 0x0000004cff4d023e */ /* 0x000fe200000010ff */
[----:B------:R-:W-:Y:S01]  /*1470*/  FMUL.FTZ R114, R114, c[0x0][0x1e8] ;  /* 0x00007a0072727a20 */ /* 0x000fe20000410000 */
[----:B------:R-:W-:Y:S01]  /*1480*/  MOV R99, 0x10 ;  /* 0x0000001000637802 */ /* 0x000fe20000000f00 */
[----:B------:R-:W-:Y:S01]  /*1490*/  @P1 FADD.FTZ R98, R98, R79 ;  /* 0x0000004f62621221 */ /* 0x000fe20000010000 */
[----:B------:R-:W-:Y:S01]  /*14a0*/  @P0 PRMT R72, R77, 0x7610, R72 ;  /* 0x000076104d480816 */ /* 0x000fe20000000048 */
[-C--:B------:R-:W-:Y:S01]  /*14b0*/  FMUL.FTZ R76, R76, R89.reuse ;  /* 0x000000594c4c7220 */ /* 0x080fe20000410000 */
[----:B------:R-:W-:Y:S01]  /*14c0*/  @P0 F2FP.BF16.PACK_AB R79, RZ, R120 ;  /* 0x00000078ff4f023e */ /* 0x000fe200000010ff */
[-C--:B------:R-:W-:Y:S01]  /*14d0*/  FMUL.FTZ R120, R120, R89.reuse ;  /* 0x0000005978787220 */ /* 0x080fe20000410000 */
[----:B------:R-:W-:Y:S01]  /*14e0*/  @P0 F2FP.BF16.PACK_AB R77, RZ, R118 ;  /* 0x00000076ff4d023e */ /* 0x000fe200000010ff */
[-C--:B------:R-:W-:Y:S01]  /*14f0*/  FMUL.FTZ R118, R118, R89.reuse ;  /* 0x0000005976767220 */ /* 0x080fe20000410000 */
[----:B------:R-:W-:Y:S01]  /*1500*/  LOP3.LUT P1, RZ, R95, 0xff, RZ, 0xc0, !PT ;  /* 0x000000ff5fff7812 */ /* 0x000fe2000782c0ff */
[----:B------:R-:W-:Y:S01]  /*1510*/  FMUL.FTZ R120, R120, c[0x0][0x1e8] ;  /* 0x00007a0078787a20 */ /* 0x000fe20000410000 */
[----:B------:R-:W-:Y:S01]  /*1520*/  @P0 PRMT R74, R74, 0x5410, R79 ;  /* 0x000054104a4a0816 */ /* 0x000fe2000000004f */
[----:B------:R-:W-:Y:S01]  /*1530*/  FMUL.FTZ R118, R118, c[0x0][0x1e8] ;  /* 0x00007a0076767a20 */ /* 0x000fe20000410000 */
[----:B------:R-:W-:Y:S01]  /*1540*/  FSEL R79, R114, RZ, P1 ;  /* 0x000000ff724f7208 */ /* 0x000fe20000800000 */
[-C--:B------:R-:W-:Y:S01]  /*1550*/  FMUL.FTZ R96, R96, R89.reuse ;  /* 0x0000005960607220 */ /* 0x080fe20000410000 */
        /* <DEDUP_REMOVED lines=16> */
[----:B------:R-:W-:-:S02]  /*1660*/  LOP3.LUT P5, RZ, R94, 0xff00, RZ, 0xc0, !PT ;  /* 0x0000ff005eff7812 */ /* 0x000fc400078ac0ff */
[----:B------:R-:W-:Y:S02]  /*1670*/  FSEL R77, R77, RZ, P6 ;  /* 0x000000ff4d4d7208 */ /* 0x000fe40003000000 */
[----:B------:R-:W-:Y:S02]  /*1680*/  FSEL R76, R76, RZ, P4 ;  /* 0x000000ff4c4c7208 */ /* 0x000fe40002000000 */
[C---:B------:R-:W-:Y:S02]  /*1690*/  LOP3.LUT P6, RZ, R95.reuse, 0xff0000, RZ, 0xc0, !PT ;  /* 0x00ff00005fff7812 */ /* 0x040fe400078cc0ff */
[----:B------:R-:W-:Y:S02]  /*16a0*/  LOP3.LUT P4, RZ, R95, 0xff000000, RZ, 0xc0, !PT ;  /* 0xff0000005fff7812 */ /* 0x000fe4000788c0ff */
[----:B------:R-:W-:Y:S02]  /*16b0*/  F2FP.BF16.PACK_AB R78, R120, R79 ;  /* 0x0000004f784e723e */ /* 0x000fe400000010ff */
[----:B------:R-:W-:-:S02]  /*16c0*/  @P0 PRMT R75, R97, 0x7610, R75 ;  /* 0x00007610614b0816 */ /* 0x000fc4000000004b */
[----:B------:R-:W-:Y:S02]  /*16d0*/  FSEL R79, R96, RZ, P5 ;  /* 0x000000ff604f7208 */ /* 0x000fe40002800000 */
[----:B------:R-:W-:Y:S02]  /*16e0*/  FSEL R116, R116, RZ, P6 ;  /* 0x000000ff74747208 */ /* 0x000fe40003000000 */
[----:B------:R-:W-:Y:S02]  /*16f0*/  FSEL R97, R98, RZ, P4 ;  /* 0x000000ff62617208 */ /* 0x000fe40002000000 */
[----:B------:R-:W-:Y:S02]  /*1700*/  F2FP.BF16.PACK_AB R76, R79, R76 ;  /* 0x0000004c4f4c723e */ /* 0x000fe400000010ff */
[----:B------:R-:W-:Y:S01]  /*1710*/  F2FP.BF16.PACK_AB R79, R97, R116 ;  /* 0x00000074614f723e */ /* 0x000fe200000010ff */
[----:B------:R-:W-:Y:S01]  /*1720*/  @P1 IMAD.WIDE.U32 R96, R0, R99, c[0x0][0x258] ;  /* 0x0000960000601625 */ /* 0x000fe200078e0063 */
[----:B------:R-:W-:-:S02]  /*1730*/  @P0 PRMT R72, R72, 0x5410, R113 ;  /* 0x0000541048480816 */ /* 0x000fc40000000071 */
[----:B------:R-:W-:Y:S01]  /*1740*/  @P0 PRMT R75, R75, 0x5410, R114 ;  /* 0x000054104b4b0816 */ /* 0x000fe20000000072 */
[----:B------:R-:W-:Y:S01]  /*1750*/  IMAD.WIDE.U32 R98, R0, R99, c[0x0][0x248] ;  /* 0x0000920000627625 */ /* 0x000fe200078e0063 */
[----:B------:R-:W-:Y:S02]  /*1760*/  F2FP.BF16.PACK_AB R77, R118, R77 ;  /* 0x0000004d764d723e */ /* 0x000fe400000010ff */
[----:B------:R-:W-:Y:S01]  /*1770*/  IADD3 R0, R0, 0x20, RZ ;  /* 0x0000002000007810 */ /* 0x000fe20007ffe0ff */
[----:B------:R0:W-:Y:S04]  /*1780*/  @P1 STG.E.128 [R96.64], R72 ;  /* 0x0000004860001986 */ /* 0x0001e8000c101d04 */
[----:B------:R0:W-:Y:S02]  /*1790*/  STG.E.128 [R98.64], R76 ;  /* 0x0000004c62007986 */ /* 0x0001e4000c101d04 */
.L_x_1905:
[----:B------:R-:W-:Y:S05]  /*17a0*/  BSYNC B1 ;  /* 0x0000000000017941 */ /* 0x000fea0003800000 */
.L_x_1904:
[----:B------:R-:W-:Y:S01]  /*17b0*/  BSSY B1, `(.L_x_1906) ;  /* 0x000006a000017945 */ /* 0x000fe20003800000 */
[----:B------:R-:W-:Y:S05]  /*17c0*/  @!P3 BRA `(.L_x_1907) ;  /* 0x000006800000b947 */ /* 0x000fea0003800000 */
[----:B------:R-:W-:Y:S01]  /*17d0*/  ISETP.NE.U32.AND P0, PT, RZ, c[0x0][0x218], PT ;  /* 0x00008600ff007a0c */ /* 0x000fe20003f05070 */
[-CC-:B0-----:R-:W-:Y:S01]  /*17e0*/  FFMA.FTZ R77, R81, R111.reuse, R112.reuse ;  /* 0x0000006f514d7223 */ /* 0x181fe20000010070 */
[----:B------:R-:W-:Y:S01]  /*17f0*/  MOV R76, R92 ;  /* 0x0000005c004c7202 */ /* 0x000fe20000000f00 */
[----:B------:R-:W-:Y:S01]  /*1800*/  FFMA.FTZ R78, R80, R111, R112 ;  /* 0x0000006f504e7223 */ /* 0x000fe20000010070 */
[----:B------:R-:W-:Y:S01]  /*1810*/  ISETP.NE.AND.EX P1, PT, RZ, c[0x0][0x21c], PT, P0 ;  /* 0x00008700ff007a0c */ /* 0x000fe20003f25300 */
[----:B------:R-:W-:Y:S01]  /*1820*/  FADD.FTZ R77, R82, -R77 ;  /* 0x8000004d524d7221 */ /* 0x000fe20000010000 */
[----:B------:R-:W-:Y:S01]  /*1830*/  LOP3.LUT P6, RZ, R76, 0xff, RZ, 0xc0, !PT ;  /* 0x000000ff4cff7812 */ /* 0x000fe200078cc0ff */
[----:B------:R-:W-:Y:S01]  /*1840*/  FADD.FTZ R79, R91, -R78 ;  /* 0x8000004e5b4f7221 */ /* 0x000fe20000010000 */
[----:B------:R-:W-:Y:S01]  /*1850*/  ISETP.NE.U32.AND P0, PT, RZ, c[0x0][0x258], PT ;  /* 0x00009600ff007a0c */ /* 0x000fe20003f05070 */
[----:B------:R-:W-:Y:S01]  /*1860*/  FMUL.FTZ R78, R90, R77 ;  /* 0x0000004d5a4e7220 */ /* 0x000fe20000410000 */
[----:B------:R-:W-:Y:S01]  /*1870*/  LOP3.LUT P5, RZ, R93, 0xff, RZ, 0xc0, !PT ;  /* 0x000000ff5dff7812 */ /* 0x000fe200078ac0ff */
[-CC-:B------:R-:W-:Y:S01]  /*1880*/  FFMA.FTZ R97, R83, R111.reuse, R112.reuse ;  /* 0x0000006f53617223 */ /* 0x180fe20000010070 */
[----:B------:R-:W-:Y:S01]  /*1890*/  ISETP.NE.AND.EX P0, PT, RZ, c[0x0][0x25c], PT, P0 ;  /* 0x00009700ff007a0c */ /* 0x000fe20003f05300 */
[-CC-:B------:R-:W-:Y:S01]  /*18a0*/  FFMA.FTZ R96, R100, R111.reuse, R112.reuse ;  /* 0x0000006f64607223 */ /* 0x180fe20000010070 */
[----:B------:R-:W-:Y:S01]  /*18b0*/  LOP3.LUT P4, RZ, R93, 0xff00, RZ, 0xc0, !PT ;  /* 0x0000ff005dff7812 */ /* 0x000fe2000788c0ff */
[----:B------:R-:W-:-:S02]  /*18c0*/  FFMA.FTZ R113, R103, R111, R112 ;  /* 0x0000006f67717223 */ /* 0x000fc40000010070 */
[----:B------:R-:W-:Y:S01]  /*18d0*/  @P1 PRMT R77, RZ, 0x5410, R68 ;  /* 0x00005410ff4d1816 */ /* 0x000fe20000000044 */
[-CC-:B------:R-:W-:Y:S02]  /*18e0*/  FFMA.FTZ R98, R106, R111.reuse, R112.reuse ;  /* 0x0000006f6a627223 */ /* 0x180fe40000010070 */
[----:B------:R-:W-:Y:S02]  /*18f0*/  FFMA.FTZ R115, R107, R111, R112 ;  /* 0x0000006f6b737223 */ /* 0x000fe40000010070 */
[----:B------:R-:W-:Y:S01]  /*1900*/  @P1 FADD.FTZ R78, R78, R77 ;  /* 0x0000004d4e4e1221 */ /* 0x000fe20000010000 */
[----:B------:R-:W-:Y:S01]  /*1910*/  @P1 PRMT R77, RZ, 0x7610, R68 ;  /* 0x00007610ff4d1816 */ /* 0x000fe20000000044 */
[----:B------:R-:W-:Y:S02]  /*1920*/  FMUL.FTZ R76, R90, R79 ;  /* 0x0000004f5a4c7220 */ /* 0x000fe40000410000 */
[----:B------:R-:W-:Y:S01]  /*1930*/  FFMA.FTZ R112, R110, R111, R112 ;  /* 0x0000006f6e707223 */ /* 0x000fe20000010070 */
[----:B------:R-:W-:Y:S01]  /*1940*/  @P0 F2FP.BF16.PACK_AB R79, RZ, R78 ;  /* 0x0000004eff4f023e */ /* 0x000fe200000010ff */
[----:B------:R-:W-:-:S02]  /*1950*/  FADD.FTZ R97, R102, -R97 ;  /* 0x8000006166617221 */ /* 0x000fc40000010000 */
[----:B------:R-:W-:Y:S01]  /*1960*/  @P1 FADD.FTZ R76, R76, R77 ;  /* 0x0000004d4c4c1221 */ /* 0x000fe20000010000 */
[----:B------:R-:W-:Y:S01]  /*1970*/  @P1 PRMT R77, RZ, 0x5410, R69 ;  /* 0x00005410ff4d1816 */ /* 0x000fe20000000045 */
[----:B------:R-:W-:Y:S01]  /*1980*/  FADD.FTZ R117, R109, -R112 ;  /* 0x800000706d757221 */ /* 0x000fe20000010000 */
[----:B------:R-:W-:Y:S01]  /*1990*/  @P0 PRMT R72, R79, 0x7610, R72 ;  /* 0x000076104f480816 */ /* 0x000fe20000000048 */
        /* <DEDUP_REMOVED lines=11> */
[----:B------:R-:W-:Y:S02]  /*1a50*/  FADD.FTZ R111, R105, -R98 ;  /* 0x80000062696f7221 */ /* 0x000fe40000010000 */
        /* <DEDUP_REMOVED lines=23> */
[----:B------:R-:W-:Y:S01]  /*1bd0*/  HFMA2.MMA R115, -RZ, RZ, 0, 9.5367431640625e-07 ;  /* 0x00000010ff737435 */ /* 0x000fe200000001ff */
        /* <DEDUP_REMOVED lines=24> */
[----:B------:R-:W-:Y:S02]  /*1d60*/  @P0 PRMT R74, R74, 0x5410, R113 ;  /* 0x000054104a4a0816 */ /* 0x000fe40000000071 */
        /* <DEDUP_REMOVED lines=14> */
.L_x_1907:
[----:B------:R-:W-:Y:S05]  /*1e50*/  BSYNC B1 ;  /* 0x0000000000017941 */ /* 0x000fea0003800000 */
.L_x_1906:
[----:B------:R-:W-:-:S04]  /*1e60*/  MOV R0, c[0x0][0x160] ;  /* 0x0000580000007a02 */ /* 0x000fc80000000f00 */
[----:B------:R-:W-:-:S04]  /*1e70*/  LEA R3, R0, R3, 0x2 ;  /* 0x0000000300037211 */ /* 0x000fc800078e10ff */
[----:B------:R-:W-:-:S13]  /*1e80*/  ISETP.GE.AND P0, PT, R3, c[0x0][0x164], PT ;  /* 0x0000590003007a0c */ /* 0x000fda0003f06270 */
[----:B0-----:R-:W-:Y:S01]  /*1e90*/  @P0 CALL.REL.NOINC `(.L_x_1897) ;  /* 0x0000001000000944 */ /* 0x001fe20003c00000 */
[----:B------:R-:W-:Y:S05]  /*1ea0*/  BRA `(.L_x_1908) ;  /* 0xffffe41000007947 */ /* 0x000fea000383ffff */
.L_x_1897:
[----:B0-----:R-:W-:Y:S05]  /*1eb0*/  BSYNC B0 ;  /* 0x0000000000007941 */ /* 0x001fea0003800000 */
.L_x_1896:
[----:B------:R-:W-:Y:S01]  /*1ec0*/  SHF.R.U32.HI R0, RZ, 0x5, R4 ;  /* 0x00000005ff007819 */ /* 0x000fe20000011604 */
[----:B------:R-:W-:Y:S01]  /*1ed0*/  WARPSYNC 0xffffffff ;  /* 0xffffffff00007948 */ /* 0x000fe20003800000 */
[----:B------:R-:W-:Y:S01]  /*1ee0*/  LOP3.LUT R2, R4, 0x1f, RZ, 0xc0, !PT ;  /* 0x0000001f04027812 */ /* 0x000fe200078ec0ff */
[----:B-----5:R-:W0:Y:S01]  /*1ef0*/  S2R R52, SR_CTAID.X ;  /* 0x0000000000347919 */ /* 0x020e220000002500 */
[----:B------:R-:W-:Y:S02]  /*1f00*/  SHF.L.U32 R3, R0, 0x6, RZ ;  /* 0x0000000600037819 */ /* 0x000fe400000006ff */
[----:B------:R-:W-:Y:S02]  /*1f10*/  IADD3 R19, -R4, 0x7f, RZ ;  /* 0x0000007f04137810 */ /* 0x000fe40007ffe1ff */
[----:B------:R-:W-:-:S05]  /*1f20*/  LOP3.LUT R0, R3, 0xffffffc0, R2, 0xe2, !PT ;  /* 0xffffffc003007812 */ /* 0x000fca00078ee202 */
[----:B------:R-:W-:-:S05]  /*1f30*/  IMAD.SHL.U32 R0, R0, 0x20, RZ ;  /* 0x0000002000007824 */ /* 0x000fca00078e00ff */
[----:B------:R-:W-:Y:S04]  /*1f40*/  STS.128 [R0], R32 ;  /* 0x0000002000007388 */ /* 0x000fe80000000c00 */
[----:B------:R0:W-:Y:S04]  /*1f50*/  STS.128 [R0+0x10], R28 ;  /* 0x0000101c00007388 */ /* 0x0001e80000000c00 */
[----:B------:R1:W-:Y:S04]  /*1f60*/  STS.128 [R0+0x400], R24 ;  /* 0x0004001800007388 */ /* 0x0003e80000000c00 */
[----:B------:R-:W-:Y:S04]  /*1f70*/  STS.128 [R0+0x410], R20 ;  /* 0x0004101400007388 */ /* 0x000fe80000000c00 */
[----:B------:R-:W-:Y:S01]  /*1f80*/  BAR.SYNC.DEFER_BLOCKING 0x0 ;  /* 0x0000000000007b1d */ /* 0x000fe20000010000 */
[----:B0-----:R-:W-:Y:S01]  /*1f90*/  IMAD R31, R52, c[0x0][0x168], RZ ;  /* 0x00005a00341f7a24 */ /* 0x001fe200078e02ff */
[----:B-1----:R-:W-:-:S04]  /*1fa0*/  IADD3 R25, R19, c[0x0][0x168], RZ ;  /* 0x00005a0013197a10 */ /* 0x002fc80007ffe0ff */
[----:B------:R-:W-:Y:S02]  /*1fb0*/  IADD3 R31, P4, R31, R4, RZ ;  /* 0x000000041f1f7210 */ /* 0x000fe40007f9e0ff */
[C---:B------:R-:W-:Y:S02]  /*1fc0*/  LOP3.LUT P3, RZ, R25.reuse, 0xffffff80, RZ, 0xc0, !PT ;  /* 0xffffff8019ff7812 */ /* 0x040fe4000786c0ff */
[C---:B------:R-:W-:Y:S02]  /*1fd0*/  ISETP.GE.U32.AND P2, PT, R25.reuse, 0x100, PT ;  /* 0x000001001900780c */ /* 0x040fe40003f46070 */
[C---:B------:R-:W-:Y:S02]  /*1fe0*/  ISETP.GE.U32.AND P1, PT, R25.reuse, 0x180, PT ;  /* 0x000001801900780c */ /* 0x040fe40003f26070 */
[----:B------:R-:W-:Y:S01]  /*1ff0*/  ISETP.GE.U32.AND P0, PT, R25, 0x200, PT ;  /* 0x000002001900780c */ /* 0x000fe20003f06070 */
        /* <DEDUP_REMOVED lines=28> */
[----:B------:R-:W-:Y:S01]  /*21c0*/  FADD.FTZ R3, R3, R12 ;  /* 0x0000000c03037221 */ /* 0x000fe20000010000 */
[----:B------:R-:W-:Y:S01]  /*21d0*/  SHF.L.U32 R12, R31, 0x2, RZ ;  /* 0x000000021f0c7819 */ /* 0x000fe200000006ff */
[----:B------:R-:W-:-:S03]  /*21e0*/  FADD.FTZ R5, R5, R14 ;  /* 0x0000000e05057221 */ /* 0x000fc60000010000 */
[C---:B------:R-:W-:Y:S02]  /*21f0*/  IADD3 R14, P4, R12.reuse, c[0x0][0x228], RZ ;  /* 0x00008a000c0e7a10 */ /* 0x040fe40007f9e0ff */
[----:B------:R-:W-:Y:S01]  /*2200*/  IADD3 R12, P5, R12, c[0x0][0x220], RZ ;  /* 0x000088000c0c7a10 */ /* 0x000fe20007fbe0ff */
[----:B0-----:R-:W-:Y:S01]  /*2210*/  FADD.FTZ R6, R6, R13 ;  /* 0x0000000d06067221 */ /* 0x001fe20000010000 */
[C---:B------:R-:W-:Y:S02]  /*2220*/  IADD3.X R35, R33.reuse, c[0x0][0x22c], RZ, P4, !PT ;  /* 0x00008b0021237a10 */ /* 0x040fe400027fe4ff */
[----:B------:R-:W-:Y:S01]  /*2230*/  IADD3.X R33, R33, c[0x0][0x224], RZ, P5, !PT ;  /* 0x0000890021217a10 */ /* 0x000fe20002ffe4ff */
[----:B------:R-:W-:Y:S01]  /*2240*/  STS.128 [R0], R48 ;  /* 0x0000003000007388 */ /* 0x000fe20000000c00 */
[----:B-1----:R-:W-:Y:S01]  /*2250*/  FADD.FTZ R15, R2, R15 ;  /* 0x0000000f020f7221 */ /* 0x002fe20000010000 */
[----:B------:R-:W-:Y:S02]  /*2260*/  @P3 MOV R2, R14 ;  /* 0x0000000e00023202 */ /* 0x000fe40000000f00 */
[----:B------:R-:W-:Y:S01]  /*2270*/  STS.128 [R0+0x10], R44 ;  /* 0x0000102c00007388 */ /* 0x000fe20000000c00 */
[----:B------:R-:W-:Y:S01]  /*2280*/  @P3 IADD3 R14, P4, R14, 0x200, RZ ;  /* 0x000002000e0e3810 */ /* 0x000fe20007f9e0ff */
[----:B--2---:R-:W-:Y:S01]  /*2290*/  FADD.FTZ R11, R3, R16 ;  /* 0x00000010030b7221 */ /* 0x004fe20000010000 */
[----:B------:R-:W-:Y:S01]  /*22a0*/  @P3 MOV R3, R35 ;  /* 0x0000002300033202 */ /* 0x000fe20000000f00 */
[----:B------:R-:W-:Y:S01]  /*22b0*/  STS.128 [R0+0x400], R40 ;  /* 0x0004002800007388 */ /* 0x000fe20000000c00 */
[----:B---3--:R-:W-:Y:S01]  /*22c0*/  FADD.FTZ R13, R5, R18 ;  /* 0x00000012050d7221 */ /* 0x008fe20000010000 */
[----:B------:R-:W-:Y:S01]  /*22d0*/  @P3 MOV R5, R33 ;  /* 0x0000002100053202 */ /* 0x000fe20000000f00 */
[----:B------:R-:W-:Y:S01]  /*22e0*/  @P3 IMAD.X R35, RZ, RZ, R35, P4 ;  /* 0x000000ffff233224 */ /* 0x000fe200020e0623 */
[----:B------:R-:W-:Y:S01]  /*22f0*/  STS.128 [R0+0x410], R36 ;  /* 0x0004102400007388 */ /* 0x000fe20000000c00 */
[----:B----4-:R-:W-:Y:S01]  /*2300*/  FADD.FTZ R17, R6, R17 ;  /* 0x0000001106117221 */ /* 0x010fe20000010000 */
[----:B------:R-:W-:-:S02]  /*2310*/  @P2 MOV R6, R14 ;  /* 0x0000000e00062202 */ /* 0x000fc40000000f00 */
[----:B------:R-:W-:Y:S01]  /*2320*/  BAR.SYNC.DEFER_BLOCKING 0x0 ;  /* 0x0000000000007b1d */ /* 0x000fe20000010000 */
[----:B------:R-:W-:-:S05]  /*2330*/  @P2 IADD3 R14, P4, R14, 0x200, RZ ;  /* 0x000002000e0e2810 */ /* 0x000fca0007f9e0ff */
        /* <DEDUP_REMOVED lines=19> */
[----:B----4-:R-:W-:-:S03]  /*2470*/  FADD.FTZ R19, R19, R26 ;  /* 0x0000001a13137221 */ /* 0x010fc60000010000 */
[----:B------:R4:W3:Y:S01]  /*2480*/  LDS R31, [R4.X4+0x1e00] ;  /* 0x001e0000041f7984 */ /* 0x0008e20000004800 */
[----:B------:R-:W-:Y:S02]  /*2490*/  FADD.FTZ R20, R20, R23 ;  /* 0x0000001714147221 */ /* 0x000fe40000010000 */
[----:B------:R-:W-:Y:S01]  /*24a0*/  FADD.FTZ R0, RZ, R0 ;  /* 0x00000000ff007221 */ /* 0x000fe20000010000 */
[----:B----4-:R-:W-:Y:S01]  /*24b0*/  @P3 MOV R4, R12 ;  /* 0x0000000c00043202 */ /* 0x010fe20000000f00 */
[----:B------:R-:W-:Y:S01]  /*24c0*/  FADD.FTZ R21, R21, R24 ;  /* 0x0000001815157221 */ /* 0x000fe20000010000 */
[----:B------:R-:W-:Y:S01]  /*24d0*/  @P3 IADD3 R12, P5, R12, 0x200, RZ ;  /* 0x000002000c0c3810 */ /* 0x000fe20007fbe0ff */
[----:B------:R-:W-:-:S03]  /*24e0*/  FADD.FTZ R19, R19, R30 ;  /* 0x0000001e13137221 */ /* 0x000fc60000010000 */
[----:B------:R-:W-:Y:S02]  /*24f0*/  @P3 IADD3.X R33, RZ, R33, RZ, P5, !PT ;  /* 0x00000021ff213210 */ /* 0x000fe40002ffe4ff */
[----:B------:R-:W-:Y:S01]  /*2500*/  @P2 MOV R8, R12 ;  /* 0x0000000c00082202 */ /* 0x000fe20000000f00 */
[----:B------:R-:W-:Y:S01]  /*2510*/  FADD.FTZ R0, R0, R7 ;  /* 0x0000000700007221 */ /* 0x000fe20000010000 */
[----:B------:R-:W-:Y:S01]  /*2520*/  @P2 IADD3 R12, P5, R12, 0x200, RZ ;  /* 0x000002000c0c2810 */ /* 0x000fe20007fbe0ff */
[----:B------:R4:W-:Y:S01]  /*2530*/  @P3 STG.E [R2.64], R19 ;  /* 0x0000001302003986 */ /* 0x0009e2000c101904 */
[----:B------:R-:W-:Y:S01]  /*2540*/  FADD.FTZ R20, R20, R25 ;  /* 0x0000001914147221 */ /* 0x000fe20000010000 */
[----:B------:R-:W-:Y:S02]  /*2550*/  @P2 MOV R7, R35 ;  /* 0x0000002300072202 */ /* 0x000fe40000000f00 */
[----:B------:R-:W-:Y:S01]  /*2560*/  @P2 MOV R9, R33 ;  /* 0x0000002100092202 */ /* 0x000fe20000000f00 */
[----:B0-----:R-:W-:Y:S01]  /*2570*/  FADD.FTZ R21, R21, R28 ;  /* 0x0000001c15157221 */ /* 0x001fe20000010000 */
[----:B------:R-:W-:Y:S01]  /*2580*/  @P2 IADD3.X R35, RZ, R35, RZ, P4, !PT ;  /* 0x00000023ff232210 */ /* 0x000fe200027fe4ff */
[----:B------:R-:W-:Y:S01]  /*2590*/  @P2 IMAD.X R33, RZ, RZ, R33, P5 ;  /* 0x000000ffff212224 */ /* 0x000fe200028e0621 */
[----:B------:R0:W-:Y:S01]  /*25a0*/  @P3 STG.E [R4.64], R15 ;  /* 0x0000000f04003986 */ /* 0x0001e2000c101904 */
[----:B-1----:R-:W-:Y:S01]  /*25b0*/  FADD.FTZ R29, R20, R29 ;  /* 0x0000001d141d7221 */ /* 0x002fe20000010000 */
[----:B----4-:R-:W-:Y:S01]  /*25c0*/  @P1 MOV R2, R14 ;  /* 0x0000000e00021202 */ /* 0x010fe20000000f00 */
[----:B--2---:R-:W-:Y:S01]  /*25d0*/  FADD.FTZ R21, R21, R10 ;  /* 0x0000000a15157221 */ /* 0x004fe20000010000 */
[----:B------:R-:W-:-:S02]  /*25e0*/  @P1 MOV R3, R35 ;  /* 0x0000002300031202 */ /* 0x000fc40000000f00 */
[----:B------:R-:W-:Y:S01]  /*25f0*/  @P2 STG.E [R6.64], R29 ;  /* 0x0000001d06002986 */ /* 0x000fe2000c101904 */
[----:B------:R-:W-:Y:S01]  /*2600*/  @P1 IADD3 R14, P3, R14, 0x200, RZ ;  /* 0x000002000e0e1810 */ /* 0x000fe20007f7e0ff */
[----:B---3--:R-:W-:Y:S02]  /*2610*/  FADD.FTZ R0, R0, R27 ;  /* 0x0000001b00007221 */ /* 0x008fe40000010000 */
[----:B------:R-:W-:Y:S01]  /*2620*/  @P2 STG.E [R8.64], R11 ;  /* 0x0000000b08002986 */ /* 0x000fe2000c101904 */
[----:B0-----:R-:W-:Y:S01]  /*2630*/  @P1 MOV R4, R12 ;  /* 0x0000000c00041202 */ /* 0x001fe20000000f00 */
[----:B------:R-:W-:Y:S01]  /*2640*/  FADD.FTZ R31, R0, R31 ;  /* 0x0000001f001f7221 */ /* 0x000fe20000010000 */
[----:B------:R-:W-:Y:S01]  /*2650*/  @P1 MOV R5, R33 ;  /* 0x0000002100051202 */ /* 0x000fe20000000f00 */
[----:B------:R0:W-:Y:S01]  /*2660*/  @P1 STG.E [R2.64], R21 ;  /* 0x0000001502001986 */ /* 0x0001e2000c101904 */
[----:B------:R-:W-:Y:S02]  /*2670*/  @P1 IADD3 R12, P4, R12, 0x200, RZ ;  /* 0x000002000c0c1810 */ /* 0x000fe40007f9e0ff */
[----:B------:R-:W-:Y:S01]  /*2680*/  @P1 IADD3.X R35, RZ, R35, RZ, P3, !PT ;  /* 0x00000023ff231210 */ /* 0x000fe20001ffe4ff */
[----:B------:R1:W-:Y:S01]  /*2690*/  @P1 STG.E [R4.64], R13 ;  /* 0x0000000d04001986 */ /* 0x0003e2000c101904 */
[----:B------:R-:W-:Y:S01]  /*26a0*/  @P1 IADD3.X R33, RZ, R33, RZ, P4, !PT ;  /* 0x00000021ff211210 */ /* 0x000fe200027fe4ff */
[----:B0-----:R-:W-:Y:S01]  /*26b0*/  IMAD.MOV.U32 R2, RZ, RZ, R14 ;  /* 0x000000ffff027224 */ /* 0x001fe200078e000e */
[----:B------:R-:W-:-:S02]  /*26c0*/  MOV R3, R35 ;  /* 0x0000002300037202 */ /* 0x000fc40000000f00 */
[----:B-1----:R-:W-:Y:S02]  /*26d0*/  MOV R4, R12 ;  /* 0x0000000c00047202 */ /* 0x002fe40000000f00 */
[----:B------:R-:W-:Y:S01]  /*26e0*/  MOV R5, R33 ;  /* 0x0000002100057202 */ /* 0x000fe20000000f00 */
[----:B------:R-:W-:Y:S06]  /*26f0*/  @!P0 EXIT ;  /* 0x000000000000894d */ /* 0x000fec0003800000 */
[----:B------:R-:W-:Y:S04]  /*2700*/  STG.E [R2.64], R31 ;  /* 0x0000001f02007986 */ /* 0x000fe8000c101904 */
[----:B------:R-:W-:Y:S01]  /*2710*/  STG.E [R4.64], R17 ;  /* 0x0000001104007986 */ /* 0x000fe2000c101904 */
[----:B------:R-:W-:Y:S05]  /*2720*/  EXIT ;  /* 0x000000000000794d */ /* 0x000fea0003800000 */
.L_x_1902:
[----:B------:R-:W-:Y:S01]  /*2730*/  HFMA2.MMA R114, -RZ, RZ, 0, 5.9604644775390625e-08 ;  /* 0x00000001ff727435 */ /* 0x000fe200000001ff */
[----:B------:R-:W-:Y:S01]  /*2740*/  MOV R79, R111 ;  /* 0x0000006f004f7202 */ /* 0x000fe20000000f00 */
[----:B------:R-:W-:Y:S01]  /*2750*/  IMAD.MOV.U32 R116, RZ, RZ, -0x1 ;  /* 0xffffffffff747424 */ /* 0x000fe200078e00ff */
[----:B------:R-:W-:-:S02]  /*2760*/  MOV R97, 0x1f ;  /* 0x0000001f00617802 */ /* 0x000fc40000000f00 */
[----:B------:R-:W-:Y:S02]  /*2770*/  MOV R76, 0x2790 ;  /* 0x00002790004c7802 */ /* 0x000fe40000000f00 */
[----:B------:R-:W-:Y:S05]  /*2780*/  CALL.REL.NOINC `($__internal_48_$__cuda_sm70_shflsync_bfly_p) ;  /* 0x0000046000007944 */ /* 0x000fea0003c00000 */
[----:B-1----:R-:W-:Y:S01]  /*2790*/  MOV R78, R79 ;  /* 0x0000004f004e7202 */ /* 0x002fe20000000f00 */
[----:B0-----:R-:W-:Y:S05]  /*27a0*/  BRA `(.L_x_1909) ;  /* 0xffffe7d000007947 */ /* 0x001fea000383ffff */
.L_x_1903:
[----:B------:R-:W-:Y:S01]  /*27b0*/  HFMA2.MMA R114, -RZ, RZ, 0, 5.9604644775390625e-08 ;  /* 0x00000001ff727435 */ /* 0x000fe200000001ff */
[----:B------:R-:W-:Y:S02]  /*27c0*/  MOV R79, R112 ;  /* 0x00000070004f7202 */ /* 0x000fe40000000f00 */
[----:B------:R-:W-:Y:S02]  /*27d0*/  MOV R97, 0x1f ;  /* 0x0000001f00617802 */ /* 0x000fe40000000f00 */
[----:B------:R-:W-:Y:S02]  /*27e0*/  MOV R116, 0xffffffff ;  /* 0xffffffff00747802 */ /* 0x000fe40000000f00 */
[----:B------:R-:W-:Y:S02]  /*27f0*/  MOV R76, 0x2810 ;  /* 0x00002810004c7802 */ /* 0x000fe40000000f00 */
[----:B01----:R-:W-:Y:S05]  /*2800*/  CALL.REL.NOINC `($__internal_48_$__cuda_sm70_shflsync_bfly_p) ;  /* 0x000003e000007944 */ /* 0x003fea0003c00000 */
[----:B------:R-:W-:Y:S01]  /*2810*/  FADD.FTZ R111, R78, R111 ;  /* 0x0000006f4e6f7221 */ /* 0x000fe20000010000 */
[----:B0-----:R-:W-:Y:S01]  /*2820*/  HFMA2.MMA R114, -RZ, RZ, 0, 1.1920928955078125e-07 ;  /* 0x00000002ff727435 */ /* 0x001fe200000001ff */
[----:B-1----:R-:W-:Y:S01]  /*2830*/  FADD.FTZ R112, R112, R79 ;  /* 0x0000004f70707221 */ /* 0x002fe20000010000 */
[----:B------:R-:W-:Y:S01]  /*2840*/  MOV R116, 0xffffffff ;  /* 0xffffffff00747802 */ /* 0x000fe20000000f00 */
[----:B------:R-:W-:Y:S01]  /*2850*/  IMAD.MOV.U32 R97, RZ, RZ, 0x1f ;  /* 0x0000001fff617424 */ /* 0x000fe200078e00ff */
[----:B------:R-:W-:-:S02]  /*2860*/  MOV R79, R111 ;  /* 0x0000006f004f7202 */ /* 0x000fc40000000f00 */
[----:B------:R-:W-:Y:S02]  /*2870*/  MOV R76, 0x2890 ;  /* 0x00002890004c7802 */ /* 0x000fe40000000f00 */
[----:B------:R-:W-:Y:S05]  /*2880*/  CALL.REL.NOINC `($__internal_48_$__cuda_sm70_shflsync_bfly_p) ;  /* 0x0000036000007944 */ /* 0x000fea0003c00000 */
[----:B0-----:R-:W-:Y:S01]  /*2890*/  HFMA2.MMA R114, -RZ, RZ, 0, 1.1920928955078125e-07 ;  /* 0x00000002ff727435 */ /* 0x001fe200000001ff */
[----:B-1----:R-:W-:Y:S01]  /*28a0*/  MOV R78, R79 ;  /* 0x0000004f004e7202 */ /* 0x002fe20000000f00 */
[----:B------:R-:W-:Y:S01]  /*28b0*/  IMAD.MOV.U32 R116, RZ, RZ, -0x1 ;  /* 0xffffffffff747424 */ /* 0x000fe200078e00ff */
[----:B------:R-:W-:Y:S02]  /*28c0*/  MOV R79, R112 ;  /* 0x00000070004f7202 */ /* 0x000fe40000000f00 */
[----:B------:R-:W-:Y:S02]  /*28d0*/  MOV R97, 0x1f ;  /* 0x0000001f00617802 */ /* 0x000fe40000000f00 */
[----:B------:R-:W-:Y:S02]  /*28e0*/  MOV R76, 0x2900 ;  /* 0x00002900004c7802 */ /* 0x000fe40000000f00 */
[----:B------:R-:W-:Y:S05]  /*28f0*/  CALL.REL.NOINC `($__internal_48_$__cuda_sm70_shflsync_bfly_p) ;  /* 0x000002f000007944 */ /* 0x000fea0003c00000 */
[----:B------:R-:W-:Y:S01]  /*2900*/  FADD.FTZ R111, R78, R111 ;  /* 0x0000006f4e6f7221 */ /* 0x000fe20000010000 */
[----:B0-----:R-:W-:Y:S01]  /*2910*/  HFMA2.MMA R114, -RZ, RZ, 0, 2.384185791015625e-07 ;  /* 0x00000004ff727435 */ /* 0x001fe200000001ff */
[----:B-1----:R-:W-:Y:S01]  /*2920*/  FADD.FTZ R112, R112, R79 ;  /* 0x0000004f70707221 */ /* 0x002fe20000010000 */
[----:B------:R-:W-:-:S02]  /*2930*/  MOV R97, 0x1f ;  /* 0x0000001f00617802 */ /* 0x000fc40000000f00 */
[----:B------:R-:W-:Y:S02]  /*2940*/  MOV R116, 0xffffffff ;  /* 0xffffffff00747802 */ /* 0x000fe40000000f00 */
[----:B------:R-:W-:Y:S02]  /*2950*/  MOV R79, R111 ;  /* 0x0000006f004f7202 */ /* 0x000fe40000000f00 */
[----:B------:R-:W-:Y:S02]  /*2960*/  MOV R76, 0x2980 ;  /* 0x00002980004c7802 */ /* 0x000fe40000000f00 */
[----:B------:R-:W-:Y:S05]  /*2970*/  CALL.REL.NOINC `($__internal_48_$__cuda_sm70_shflsync_bfly_p) ;  /* 0x0000027000007944 */ /* 0x000fea0003c00000 */
[----:B0-----:R-:W-:Y:S01]  /*2980*/  HFMA2.MMA R97, -RZ, RZ, 0, 1.847743988037109375e-06 ;  /* 0x0000001fff617435 */ /* 0x001fe200000001ff */
[----:B-1----:R-:W-:Y:S01]  /*2990*/  MOV R78, R79 ;  /* 0x0000004f004e7202 */ /* 0x002fe20000000f00 */
[----:B------:R-:W-:Y:S01]  /*29a0*/  IMAD.MOV.U32 R114, RZ, RZ, 0x4 ;  /* 0x00000004ff727424 */ /* 0x000fe200078e00ff */
[----:B------:R-:W-:Y:S02]  /*29b0*/  MOV R79, R112 ;  /* 0x00000070004f7202 */ /* 0x000fe40000000f00 */
[----:B------:R-:W-:Y:S02]  /*29c0*/  MOV R116, 0xffffffff ;  /* 0xffffffff00747802 */ /* 0x000fe40000000f00 */
[----:B------:R-:W-:-:S02]  /*29d0*/  MOV R76, 0x29f0 ;  /* 0x000029f0004c7802 */ /* 0x000fc40000000f00 */
[----:B------:R-:W-:Y:S05]  /*29e0*/  CALL.REL.NOINC `($__internal_48_$__cuda_sm70_shflsync_bfly_p) ;  /* 0x0000020000007944 */ /* 0x000fea0003c00000 */
[----:B------:R-:W-:Y:S01]  /*29f0*/  FADD.FTZ R111, R78, R111 ;  /* 0x0000006f4e6f7221 */ /* 0x000fe20000010000 */
[----:B0-----:R-:W-:Y:S01]  /*2a00*/  HFMA2.MMA R114, -RZ, RZ, 0, 4.76837158203125e-07 ;  /* 0x00000008ff727435 */ /* 0x001fe200000001ff */
[----:B-1----:R-:W-:Y:S01]  /*2a10*/  FADD.FTZ R98, R112, R79 ;  /* 0x0000004f70627221 */ /* 0x002fe20000010000 */
[----:B------:R-:W-:-:S02]  /*2a20*/  MOV R97, 0x1f ;  /* 0x0000001f00617802 */ /* 0x000fc40000000f00 */
[----:B------:R-:W-:Y:S02]  /*2a30*/  MOV R116, 0xffffffff ;  /* 0xffffffff00747802 */ /* 0x000fe40000000f00 */
[----:B------:R-:W-:Y:S02]  /*2a40*/  MOV R79, R111 ;  /* 0x0000006f004f7202 */ /* 0x000fe40000000f00 */
[----:B------:R-:W-:Y:S02]  /*2a50*/  MOV R76, 0x2a70 ;  /* 0x00002a70004c7802 */ /* 0x000fe40000000f00 */
[----:B------:R-:W-:Y:S05]  /*2a60*/  CALL.REL.NOINC `($__internal_48_$__cuda_sm70_shflsync_bfly_p) ;  /* 0x0000018000007944 */ /* 0x000fea0003c00000 */
[----:B0-----:R-:W-:Y:S01]  /*2a70*/  HFMA2.MMA R114, -RZ, RZ, 0, 4.76837158203125e-07 ;  /* 0x00000008ff727435 */ /* 0x001fe200000001ff */
[----:B-1----:R-:W-:Y:S01]  /*2a80*/  IMAD.MOV.U32 R78, RZ, RZ, R79 ;  /* 0x000000ffff4e7224 */ /* 0x002fe200078e004f */
[----:B------:R-:W-:Y:S02]  /*2a90*/  MOV R79, R98 ;  /* 0x00000062004f7202 */ /* 0x000fe40000000f00 */
[----:B------:R-:W-:Y:S02]  /*2aa0*/  MOV R97, 0x1f ;  /* 0x0000001f00617802 */ /* 0x000fe40000000f00 */
[----:B------:R-:W-:-:S02]  /*2ab0*/  MOV R116, 0xffffffff ;  /* 0xffffffff00747802 */ /* 0x000fc40000000f00 */
[----:B------:R-:W-:Y:S02]  /*2ac0*/  MOV R76, 0x2ae0 ;  /* 0x00002ae0004c7802 */ /* 0x000fe40000000f00 */
[----:B------:R-:W-:Y:S05]  /*2ad0*/  CALL.REL.NOINC `($__internal_48_$__cuda_sm70_shflsync_bfly_p) ;  /* 0x0000011000007944 */ /* 0x000fea0003c00000 */
[----:B------:R-:W-:Y:S01]  /*2ae0*/  FADD.FTZ R96, R78, R111 ;  /* 0x0000006f4e607221 */ /* 0x000fe20000010000 */
[----:B0-----:R-:W-:Y:S01]  /*2af0*/  HFMA2.MMA R114, -RZ, RZ, 0, 9.5367431640625e-07 ;  /* 0x00000010ff727435 */ /* 0x001fe200000001ff */
[----:B-1----:R-:W-:Y:S01]  /*2b00*/  FADD.FTZ R98, R98, R79 ;  /* 0x0000004f62627221 */ /* 0x002fe20000010000 */
[----:B------:R-:W-:Y:S01]  /*2b10*/  MOV R97, 0x1f ;  /* 0x0000001f00617802 */ /* 0x000fe20000000f00 */
[----:B------:R-:W-:Y:S01]  /*2b20*/  IMAD.MOV.U32 R79, RZ, RZ, R96 ;  /* 0x000000ffff4f7224 */ /* 0x000fe200078e0060 */
[----:B------:R-:W-:Y:S02]  /*2b30*/  MOV R116, 0xffffffff ;  /* 0xffffffff00747802 */ /* 0x000fe40000000f00 */
[----:B------:R-:W-:Y:S02]  /*2b40*/  MOV R76, 0x2b60 ;  /* 0x00002b60004c7802 */ /* 0x000fe40000000f00 */
[----:B------:R-:W-:Y:S05]  /*2b50*/  CALL.REL.NOINC `($__internal_48_$__cuda_sm70_shflsync_bfly_p) ;  /* 0x0000009000007944 */ /* 0x000fea0003c00000 */
[----:B0-----:R-:W-:Y:S01]  /*2b60*/  HFMA2.MMA R114, -RZ, RZ, 0, 9.5367431640625e-07 ;  /* 0x00000010ff727435 */ /* 0x001fe200000001ff */
[----:B-1----:R-:W-:Y:S02]  /*2b70*/  MOV R99, R79 ;  /* 0x0000004f00637202 */ /* 0x002fe40000000f00 */
[----:B------:R-:W-:-:S02]  /*2b80*/  MOV R79, R98 ;  /* 0x00000062004f7202 */ /* 0x000fc40000000f00 */
[----:B------:R-:W-:Y:S02]  /*2b90*/  MOV R97, 0x1f ;  /* 0x0000001f00617802 */ /* 0x000fe40000000f00 */
[----:B------:R-:W-:Y:S02]  /*2ba0*/  MOV R116, 0xffffffff ;  /* 0xffffffff00747802 */ /* 0x000fe40000000f00 */
[----:B------:R-:W-:Y:S02]  /*2bb0*/  MOV R76, 0x2bd0 ;  /* 0x00002bd0004c7802 */ /* 0x000fe40000000f00 */
[----:B------:R-:W-:Y:S05]  /*2bc0*/  CALL.REL.NOINC `($__internal_48_$__cuda_sm70_shflsync_bfly_p) ;  /* 0x0000002000007944 */ /* 0x000fea0003c00000 */
[----:B-1----:R-:W-:Y:S01]  /*2bd0*/  MOV R77, R79 ;  /* 0x0000004f004d7202 */ /* 0x002fe20000000f00 */
[----:B0-----:R-:W-:Y:S05]  /*2be0*/  BRA `(.L_x_1910) ;  /* 0xffffe4b000007947 */ /* 0x001fea000383ffff */
        .weak           $__internal_48_$__cuda_sm70_shflsync_bfly_p
        .type           $__internal_48_$__cuda_sm70_shflsync_bfly_p,@function
        .size           $__internal_48_$__cuda_sm70_shflsync_bfly_p,(.L_x_7226 - $__internal_48_$__cuda_sm70_shflsync_bfly_p)
$__internal_48_$__cuda_sm70_shflsync_bfly_p:
[----:B------:R-:W-:Y:S01]  /*2bf0*/  HFMA2.MMA R77, -RZ, RZ, 0, 0 ;  /* 0x00000000ff4d7435 */ /* 0x000fe200000001ff */
[----:B------:R-:W-:Y:S04]  /*2c00*/  WARPSYNC R116 ;  /* 0x0000007400007348 */ /* 0x000fe80003800000 */
[----:B------:R0:W1:Y:S01]  /*2c10*/  SHFL.BFLY PT, R79, R79, R114, R97 ;  /* 0x0c0000724f4f7389 */ /* 0x00006200000e0061 */
[----:B------:R-:W-:Y:S05]  /*2c20*/  RET.REL.NODEC R76 `(_ZN10layer_norm13ln_bwd_kernelINS_13Kernel_traitsIf13__nv_bfloat16S2_S2_fjLj512ELj1ELj4ELj1ELj16ENS_18Kernel_traits_baseILj512EfS2_S2_S2_fjLj128EEEEELb1ELb0ELb0ELb0EEEvNS_9BwdParamsE) ;  /* 0xffffd3d04c007950 */ /* 0x000fea0003c3ffff */
.L_x_1911:
        /* <DEDUP_REMOVED lines=13> */
.L_x_7226:


//--------------------- .text._ZN10layer_norm13ln_bwd_kernelINS_13Kernel_traitsIf13__nv_bfloat16S2_S2_fjLj512ELj1ELj4ELj1ELj16ENS_18Kernel_traits_baseILj512EfS2_S2_S2_fjLj128EEEEELb1ELb0ELb0ELb1EEEvNS_9BwdParamsE --------------------------
	.section	.text._ZN10layer_norm13ln_bwd_kernelINS_13Kernel_traitsIf13__nv_bfloat16S2_S2_fjLj512ELj1ELj4ELj1ELj16ENS_18Kernel_traits_baseILj512EfS2_S2_S2_fjLj128EEEEELb1ELb0ELb0ELb1EEEvNS_9BwdParamsE,"ax",@progbits
	.sectioninfo	@"SHI_REGISTERS=127"
	.align	128
        .global         _ZN10layer_norm13ln_bwd_kernelINS_13Kernel_traitsIf13__nv_bfloat16S2_S2_fjLj512ELj1ELj4ELj1ELj16ENS_18Kernel_traits_baseILj512EfS2_S2_S2_fjLj128EEEEELb1ELb0ELb0ELb1EEEvNS_9BwdParamsE
        .type           _ZN10layer_norm13ln_bwd_kernelINS_13Kernel_traitsIf13__nv_bfloat16S2_S2_fjLj512ELj1ELj4ELj1ELj16ENS_18Kernel_traits_baseILj512EfS2_S2_S2_fjLj128EEEEELb1ELb0ELb0ELb1EEEvNS_9BwdParamsE,@function
        .size           _ZN10layer_norm13ln_bwd_kernelINS_13Kernel_traitsIf13__nv_bfloat16S2_S2_fjLj512ELj1ELj4ELj1ELj16ENS_18Kernel_traits_baseILj512EfS2_S2_S2_fjLj128EEEEELb1ELb0ELb0ELb1EEEvNS_9BwdParamsE,(.L_x_7227 - _ZN10layer_norm13ln_bwd_kernelINS_13Kernel_traitsIf13__nv_bfloat16S2_S2_fjLj512ELj1ELj4ELj1ELj16ENS_18Kernel_traits_baseILj512EfS2_S2_S2_fjLj128EEEEELb1ELb0ELb0ELb1EEEvNS_9BwdParamsE)
        .other          _ZN10layer_norm13ln_bwd_kernelINS_13Kernel_traitsIf13__nv_bfloat16S2_S2_fjLj512ELj1ELj4ELj1ELj16ENS_18Kernel_traits_baseILj512EfS2_S2_S2_fjLj128EEEEELb1ELb0ELb0ELb1EEEvNS_9BwdParamsE,@"STO_CUDA_ENTRY STV_DEFAULT"
_ZN10layer_norm13ln_bwd_kernelINS_13Kernel_traitsIf13__nv_bfloat16S2_S2_fjLj512ELj1ELj4ELj1ELj16ENS_18Kernel_traits_baseILj512EfS2_S2_S2_fjLj128EEEEELb1ELb0ELb0ELb1EEEvNS_9BwdParamsE:
.text._ZN10layer_norm13ln_bwd_kernelINS_13Kernel_traitsIf13__nv_bfloat16S2_S2_fjLj512ELj1ELj4ELj1ELj16ENS_18Kernel_traits_baseILj512EfS2_S2_S2_fjLj128EEEEELb1ELb0ELb0ELb1EEEvNS_9BwdParamsE:
        /* <DEDUP_REMOVED lines=26> */
.L_x_1913:
        /* <DEDUP_REMOVED lines=27> */
.L_x_1919:
[----:B------:R-:W-:Y:S01]  /*0350*/  IMAD R2, R91, c[0x0][0x168], RZ ;  /* 0x00005a005b027a24 */ /* 0x000fe200078e02ff */
[----:B------:R-:W-:-:S02]  /*0360*/  LOP3.LUT R92, R0, 0x1f, RZ, 0xc0, !PT ;  /* 0x0000001f005c7812 */ /* 0x000fc400078ec0ff */
[----:B------:R-:W-:Y:S02]  /*0370*/  MOV R51, 0x10 ;  /* 0x0000001000337802 */ /* 0x000fe40000000f00 */
[----:B------:R-:W-:-:S04]  /*0380*/  SHF.R.S32.HI R3, RZ, 0x1f, R2 ;  /* 0x0000001fff037819 */ /* 0x000fc80000011402 */
[----:B------:R-:W-:Y:S02]  /*0390*/  LEA.HI R3, R3, R2, RZ, 0x3 ;  /* 0x0000000203037211 */ /* 0x000fe400078f18ff */
[----:B------:R-:W-:Y:S02]  /*03a0*/  MOV R2, 0x4 ;  /* 0x0000000400027802 */ /* 0x000fe40000000f00 */
[----:B------:R-:W-:-:S04]  /*03b0*/  LEA.HI.SX32 R92, R3, R92, 0x1d ;  /* 0x0000005c035c7211 */ /* 0x000fc800078feaff */
[C---:B------:R-:W-:Y:S01]  /*03c0*/  IADD3 R96, R92.reuse, 0x20, RZ ;  /* 0x000000205c607810 */ /* 0x040fe20007ffe0ff */
[----:B------:R-:W-:-:S03]  /*03d0*/  IMAD.WIDE.U32 R32, R92, R51, c[0x0][0x188] ;  /* 0x000062005c207625 */ /* 0x000fc600078e0033 */
[----:B------:R-:W-:Y:S01]  /*03e0*/  SHF.L.U32 R88, R96, 0x4, RZ ;  /* 0x0000000460587819 */ /* 0x000fe200000006ff */
[-C--:B------:R-:W-:Y:S01]  /*03f0*/  IMAD.WIDE R94, R91, R2.reuse, c[0x0][0x1a0] ;  /* 0x000068005b5e7625 */ /* 0x080fe200078e0202 */
[----:B------:R-:W-:Y:S01]  /*0400*/  SHF.R.U32.HI R87, RZ, 0x1c, R96 ;  /* 0x0000001cff577819 */ /* 0x000fe20000011660 */
[----:B------:R-:W2:Y:S01]  /*0410*/  LDG.E.128 R32, [R32.64] ;  /* 0x0000000420207981 */ /* 0x000ea2000c1e1d00 */
[----:B------:R-:W-:Y:S01]  /*0420*/  IADD3 R40, P0, R88, c[0x0][0x188], RZ ;  /* 0x0000620058287a10 */ /* 0x000fe20007f1e0ff */
[-C--:B------:R-:W-:Y:S02]  /*0430*/  IMAD.WIDE.U32 R36, R92, R51.reuse, c[0x0][0x208] ;  /* 0x000082005c247625 */ /* 0x080fe400078e0033 */
[----:B------:R-:W3:Y:S01]  /*0440*/  LDG.E R94, [R94.64] ;  /* 0x000000045e5e7981 */ /* 0x000ee2000c1e1900 */
[----:B------:R-:W-:Y:S01]  /*0450*/  IADD3.X R41, R87, c[0x0][0x18c], RZ, P0, !PT ;  /* 0x0000630057297a10 */ /* 0x000fe200007fe4ff */
[----:B------:R-:W-:Y:S02]  /*0460*/  IMAD.WIDE R2, R91, R2, c[0x0][0x1a8] ;  /* 0x00006a005b027625 */ /* 0x000fe400078e0202 */
[----:B------:R-:W4:Y:S02]  /*0470*/  LDG.E.128 R36, [R36.64] ;  /* 0x0000000424247981 */ /* 0x000f24000c1e1d00 */
[----:B------:R-:W-:-:S02]  /*0480*/  IMAD.WIDE.U32 R44, R96, R51, c[0x0][0x208] ;  /* 0x00008200602c7625 */ /* 0x000fc400078e0033 */
[----:B------:R-:W4:Y:S04]  /*0490*/  LDG.E.128 R40, [R40.64] ;  /* 0x0000000428287981 */ /* 0x000f28000c1e1d00 */
[----:B------:R0:W4:Y:S04]  /*04a0*/  LDG.E R93, [R2.64] ;  /* 0x00000004025d7981 */ /* 0x000128000c1e1900 */
[----:B------:R-:W4:Y:S01]  /*04b0*/  LDG.E.128 R44, [R44.64] ;  /* 0x000000042c2c7981 */ /* 0x000f22000c1e1d00 */
[----:B------:R-:W-:-:S04]  /*04c0*/  ISETP.NE.U32.AND P1, PT, RZ, c[0x0][0x1c0], PT ;  /* 0x00007000ff007a0c */ /* 0x000fc80003f25070 */
[----:B------:R-:W-:Y:S02]  /*04d0*/  ISETP.NE.AND.EX P1, PT, RZ, c[0x0][0x1c4], PT, P1 ;  /* 0x00007100ff007a0c */ /* 0x000fe40003f25310 */
[----:B------:R-:W-:Y:S02]  /*04e0*/  SHF.R.S32.HI R48, RZ, 0x1f, R91 ;  /* 0x0000001fff307819 */ /* 0x000fe4000001145b */
[----:B------:R-:W-:Y:S02]  /*04f0*/  MOV R53, 0x8 ;  /* 0x0000000800357802 */ /* 0x000fe40000000f00 */
[----:B0-----:R-:W-:-:S07]  /*0500*/  LEA R2, P3, R96, c[0x0][0x190], 0x3 ;  /* 0x0000640060027a11 */ /* 0x001fce00078618ff */
[----:B------:R-:W-:Y:S01]  /*0510*/  @P1 LEA R54, P2, R91, c[0x0][0x1c0], 0x1 ;  /* 0x000070005b361a11 */ /* 0x000fe200078408ff */
[----:B------:R-:W-:-:S03]  /*0520*/  IMAD.WIDE.U32 R52, R92, R53, c[0x0][0x190] ;  /* 0x000064005c347625 */ /* 0x000fc600078e0035 */
[----:B------:R-:W-:Y:S02]  /*0530*/  @P1 LEA.HI.X R55, R91, c[0x0][0x1c4], R48, 0x1, P2 ;  /* 0x000071005b371a11 */ /* 0x000fe400010f0c30 */
[----:B------:R-:W-:Y:S01]  /*0540*/  LEA.HI.X R3, R96, c[0x0][0x194], RZ, 0x3, P3 ;  /* 0x0000650060037a11 */ /* 0x000fe200018f1cff */
[----:B-----5:R-:W5:Y:S04]  /*0550*/  LDG.E.64 R52, [R52.64] ;  /* 0x0000000434347981 */ /* 0x020f68000c1e1b00 */
[----:B------:R0:W4:Y:S04]  /*0560*/  @P1 LDG.E.U16 R54, [R54.64] ;  /* 0x0000000436361981 */ /* 0x000128000c1e1500 */
[----:B------:R-:W5:Y:S01]  /*0570*/  LDG.E.64 R2, [R2.64] ;  /* 0x0000000402027981 */ /* 0x000f62000c1e1b00 */
[----:B------:R-:W-:-:S04]  /*0580*/  ISETP.NE.U32.AND P0, PT, RZ, c[0x0][0x218], PT ;  /* 0x00008600ff007a0c */ /* 0x000fc80003f05070 */
[----:B------:R-:W-:-:S13]  /*0590*/  ISETP.NE.AND.EX P0, PT, RZ, c[0x0][0x21c], PT, P0 ;  /* 0x00008700ff007a0c */ /* 0x000fda0003f05300 */
[----:B------:R-:W-:-:S04]  /*05a0*/  @P0 LEA R48, P2, R96, c[0x0][0x218], 0x4 ;  /* 0x0000860060300a11 */ /* 0x000fc800078420ff */
[----:B------:R-:W-:Y:S02]  /*05b0*/  @P0 LEA.HI.X R49, R96, c[0x0][0x21c], RZ, 0x4, P2 ;  /* 0x0000870060310a11 */ /* 0x000fe400010f24ff */
[----:B-1----:R-:W-:Y:S01]  /*05c0*/  ISETP.NE.AND P2, PT, R90, RZ, PT ;  /* 0x000000ff5a00720c */ /* 0x002fe20003f45270 */
[----:B------:R-:W-:Y:S02]  /*05d0*/  @P0 IMAD.WIDE.U32 R50, R92, R51, c[0x0][0x218] ;  /* 0x000086005c320625 */ /* 0x000fe400078e0033 */
[----:B------:R2:W5:Y:S04]  /*05e0*/  @P0 LDG.E.128 R24, [R48.64] ;  /* 0x0000000430180981 */ /* 0x000568000c1e1d00 */
[----:B------:R4:W5:Y:S01]  /*05f0*/  @P0 LDG.E.128 R20, [R50.64] ;  /* 0x0000000432140981 */ /* 0x000962000c1e1d00 */
[----:B--2---:R-:W-:-:S02]  /*0600*/  PRMT R49, RZ, 0x5410, R32 ;  /* 0x00005410ff317816 */ /* 0x004fc40000000020 */
[--C-:B------:R-:W-:Y:S02]  /*0610*/  PRMT R124, RZ, 0x5410, R33.reuse ;  /* 0x00005410ff7c7816 */ /* 0x100fe40000000021 */
[----:B------:R-:W-:Y:S02]  /*0620*/  PRMT R122, RZ, 0x7610, R33 ;  /* 0x00007610ff7a7816 */ /* 0x000fe40000000021 */
[----:B------:R-:W-:Y:S02]  /*0630*/  PRMT R32, RZ, 0x7610, R32 ;  /* 0x00007610ff207816 */ /* 0x000fe40000000020 */
[----:B---3--:R-:W-:Y:S02]  /*0640*/  FSEL R33, R94, RZ, !P2 ;  /* 0x000000ff5e217208 */ /* 0x008fe40005000000 */
[--C-:B------:R-:W-:Y:S02]  /*0650*/  PRMT R120, RZ, 0x5410, R34.reuse ;  /* 0x00005410ff787816 */ /* 0x100fe40000000022 */
[----:B------:R-:W-:Y:S01]  /*0660*/  PRMT R118, RZ, 0x7610, R34 ;  /* 0x00007610ff767816 */ /* 0x000fe20000000022 */
[----:B------:R-:W-:Y:S01]  /*0670*/  FADD.FTZ R34, -R33, R32 ;  /* 0x0000002021227221 */ /* 0x000fe20000010100 */
[----:B----4-:R-:W-:-:S02]  /*0680*/  PRMT R51, RZ, 0x5410, R38 ;  /* 0x00005410ff337816 */ /* 0x010fc40000000026 */
[----:B------:R-:W-:Y:S01]  /*0690*/  PRMT R106, RZ, 0x7610, R38 ;  /* 0x00007610ff6a7816 */ /* 0x000fe20000000026 */
[----:B------:R-:W-:Y:S01]  /*06a0*/  FADD.FTZ R38, -R33, R49 ;  /* 0x0000003121267221 */ /* 0x000fe20000010100 */
[----:B------:R-:W-:Y:S01]  /*06b0*/  PRMT R48, RZ, 0x7610, R36 ;  /* 0x00007610ff307816 */ /* 0x000fe20000000024 */
[----:B------:R-:W-:Y:S01]  /*06c0*/  FMUL.FTZ R34, R93, R34 ;  /* 0x000000225d227220 */ /* 0x000fe20000410000 */
[--C-:B------:R-:W-:Y:S01]  /*06d0*/  PRMT R100, RZ, 0x5410, R35.reuse ;  /* 0x00005410ff647816 */ /* 0x100fe20000000023 */
[----:B------:R-:W-:Y:S01]  /*06e0*/  FADD.FTZ R120, -R33, R120 ;  /* 0x0000007821787221 */ /* 0x000fe20000010100 */
[----:B------:R-:W-:Y:S02]  /*06f0*/  PRMT R116, RZ, 0x7610, R35 ;  /* 0x00007610ff747816 */ /* 0x000fe40000000023 */
[--C-:B------:R-:W-:Y:S02]  /*0700*/  PRMT R110, RZ, 0x5410, R40.reuse ;  /* 0x00005410ff6e7816 */ /* 0x100fe40000000028 */
[----:B------:R-:W-:-:S02]  /*0710*/  PRMT R112, RZ, 0x7610, R40 ;  /* 0x00007610ff707816 */ /* 0x000fc40000000028 */
[----:B------:R-:W-:Y:S01]  /*0720*/  PRMT R50, RZ, 0x5410, R42 ;  /* 0x00005410ff327816 */ /* 0x000fe2000000002a */
[----:B------:R-:W-:Y:S01]  /*0730*/  FMUL.FTZ R38, R93, R38 ;  /* 0x000000265d267220 */ /* 0x000fe20000410000 */
[----:B------:R-:W-:Y:S02]  /*0740*/  PRMT R35, RZ, 0x5410, R36 ;  /* 0x00005410ff237816 */ /* 0x000fe40000000024 */
[----:B------:R-:W-:Y:S02]  /*0750*/  PRMT R42, RZ, 0x7610, R42 ;  /* 0x00007610ff2a7816 */ /* 0x000fe4000000002a */
[----:B------:R-:W-:Y:S01]  /*0760*/  PRMT R40, RZ, 0x5410, R43 ;  /* 0x00005410ff287816 */ /* 0x000fe2000000002b */
[----:B------:R-:W-:Y:S01]  /*0770*/  FADD.FTZ R122, -R33, R122 ;  /* 0x0000007a217a7221 */ /* 0x000fe20000010100 */
[--C-:B------:R-:W-:Y:S02]  /*0780*/  PRMT R104, RZ, 0x5410, R41.reuse ;  /* 0x00005410ff687816 */ /* 0x100fe40000000029 */
[----:B------:R-:W-:-:S02]  /*0790*/  PRMT R98, RZ, 0x7610, R41 ;  /* 0x00007610ff627816 */ /* 0x000fc40000000029 */
[----:B------:R-:W-:Y:S01]  /*07a0*/  PRMT R43, RZ, 0x7610, R43 ;  /* 0x00007610ff2b7816 */ /* 0x000fe2000000002b */
[----:B------:R-:W-:Y:S01]  /*07b0*/  FADD.FTZ R84, R48, R84 ;  /* 0x0000005430547221 */ /* 0x000fe20000010000 */
[----:B------:R-:W-:Y:S01]  /*07c0*/  PRMT R99, RZ, 0x5410, R37 ;  /* 0x00005410ff637816 */ /* 0x000fe20000000025 */
[-C--:B------:R-:W-:Y:S01]  /*07d0*/  FFMA.FTZ R85, R34, R48.reuse, R85 ;  /* 0x0000003022557223 */ /* 0x080fe20000010055 */
[----:B------:R-:W-:Y:S01]  /*07e0*/  PRMT R97, RZ, 0x7610, R37 ;  /* 0x00007610ff617816 */ /* 0x000fe20000000025 */
[----:B------:R-:W-:Y:S01]  /*07f0*/  FMUL.FTZ R37, R17, R48 ;  /* 0x0000003011257220 */ /* 0x000fe20000410000 */
[--C-:B------:R-:W-:Y:S01]  /*0800*/  PRMT R49, RZ, 0x5410, R45.reuse ;  /* 0x00005410ff317816 */ /* 0x100fe2000000002d */
[----:B------:R-:W-:Y:S01]  /*0810*/  FMUL.FTZ R48, R93, R120 ;  /* 0x000000785d307220 */ /* 0x000fe20000410000 */
[----:B------:R-:W-:Y:S01]  /*0820*/  PRMT R102, RZ, 0x7610, R45 ;  /* 0x00007610ff667816 */ /* 0x000fe2000000002d */
[C---:B------:R-:W-:Y:S01]  /*0830*/  FADD.FTZ R116, -R33.reuse, R116 ;  /* 0x0000007421747221 */ /* 0x040fe20000010100 */
[----:B------:R-:W-:Y:S01]  /*0840*/  PRMT R45, RZ, 0x5410, R46 ;  /* 0x00005410ff2d7816 */ /* 0x000fe2000000002e */
[----:B------:R-:W-:Y:S01]  /*0850*/  FADD.FTZ R32, -R33, R42 ;  /* 0x0000002a21207221 */ /* 0x000fe20000010100 */
[----:B------:R-:W-:Y:S01]  /*0860*/  PRMT R94, RZ, 0x7610, R46 ;  /* 0x00007610ff5e7816 */ /* 0x000fe2000000002e */
[----:B------:R-:W-:-:S02]  /*0870*/  FADD.FTZ R86, R35, R86 ;  /* 0x0000005623567221 */ /* 0x000fc40000010000 */
[----:B------:R-:W-:Y:S01]  /*0880*/  FFMA.FTZ R89, R38, R35, R89 ;  /* 0x0000002326597223 */ /* 0x000fe20000010059 */
[----:B------:R-:W-:Y:S01]  /*0890*/  PRMT R96, RZ, 0x7610, R47 ;  /* 0x00007610ff607816 */ /* 0x000fe2000000002f */
        /* <DEDUP_REMOVED lines=9> */
[----:B------:R-:W-:Y:S01]  /*0930*/  FADD.FTZ R42, -R33, R43 ;  /* 0x0000002b212a7221 */ /* 0x000fe20000010100 */
[----:B------:R-:W-:Y:S01]  /*0940*/  PRMT R33, RZ, 0x5410, R47 ;  /* 0x00005410ff217816 */ /* 0x000fe2000000002f */
[----:B------:R-:W-:-:S02]  /*0950*/  FMUL.FTZ R35, R16, R35 ;  /* 0x0000002310237220 */ /* 0x000fc40000410000 */
[----:B------:R-:W-:Y:S01]  /*0960*/  FMUL.FTZ R46, R93, R122 ;  /* 0x0000007a5d2e7220 */ /* 0x000fe20000410000 */
[----:B------:R-:W-:Y:S01]  /*0970*/  PRMT R95, RZ, 0x5410, R44 ;  /* 0x00005410ff5f7816 */ /* 0x000fe2000000002c */
[----:B------:R-:W-:Y:S01]  /*0980*/  FADD.FTZ R66, R51, R66 ;  /* 0x0000004233427221 */ /* 0x000fe20000010000 */
[----:B------:R-:W-:Y:S01]  /*0990*/  PRMT R114, RZ, 0x7610, R44 ;  /* 0x00007610ff727816 */ /* 0x000fe2000000002c */
[-C--:B------:R-:W-:Y:S02]  /*09a0*/  FFMA.FTZ R79, R48, R51.reuse, R79 ;  /* 0x00000033304f7223 */ /* 0x080fe4000001004f */
[----:B------:R-:W-:Y:S02]  /*09b0*/  FMUL.FTZ R47, R12, R51 ;  /* 0x000000330c2f7220 */ /* 0x000fe40000410000 */
[C---:B------:R-:W-:Y:S02]  /*09c0*/  FMUL.FTZ R51, R93.reuse, R116 ;  /* 0x000000745d337220 */ /* 0x040fe40000410000 */
[----:B------:R-:W-:-:S02]  /*09d0*/  FMUL.FTZ R44, R93, R124 ;  /* 0x0000007c5d2c7220 */ /* 0x000fc40000410000 */
[----:B------:R-:W-:Y:S02]  /*09e0*/  FADD.FTZ R68, R97, R68 ;  /* 0x0000004461447221 */ /* 0x000fe40000010000 */
[-C--:B------:R-:W-:Y:S02]  /*09f0*/  FFMA.FTZ R81, R46, R97.reuse, R81 ;  /* 0x000000612e517223 */ /* 0x080fe40000010051 */
[----:B------:R-:W-:Y:S02]  /*0a00*/  FMUL.FTZ R43, R19, R97 ;  /* 0x00000061132b7220 */ /* 0x000fe40000410000 */
[----:B------:R-:W-:Y:S02]  /*0a10*/  FADD.FTZ R116, RZ, R35 ;  /* 0x00000023ff747221 */ /* 0x000fe40000010000 */
[----:B------:R-:W-:Y:S01]  /*0a20*/  FFMA.FTZ R97, R38, R35, RZ ;  /* 0x0000002326617223 */ /* 0x000fe200000100ff */
[--C-:B0-----:R-:W-:Y:S01]  /*0a30*/  PRMT R55, RZ, 0x5410, R39.reuse ;  /* 0x00005410ff377816 */ /* 0x101fe20000000027 */
[----:B------:R-:W-:Y:S01]  /*0a40*/  FADD.FTZ R82, R99, R82 ;  /* 0x0000005263527221 */ /* 0x000fe20000010000 */
[----:B------:R-:W-:Y:S01]  /*0a50*/  PRMT R108, RZ, 0x7610, R39 ;  /* 0x00007610ff6c7816 */ /* 0x000fe20000000027 */
        /* <DEDUP_REMOVED lines=79> */
.L_x_1920:
        /* <DEDUP_REMOVED lines=18> */
.L_x_1921:
[----:B--2---:R-:W-:Y:S01]  /*1070*/  FADD.FTZ R96, R96, R109 ;  /* 0x0000006d60607221 */ /* 0x004fe20000010000 */
[C---:B-----5:R-:W-:Y:S01]  /*1080*/  LOP3.LUT P5, RZ, R53.reuse, 0xff, RZ, 0xc0, !PT ;  /* 0x000000ff35ff7812 */ /* 0x060fe200078ac0ff */
[----:B-1----:R-:W-:Y:S01]  /*1090*/  FADD.FTZ R32, R32, R111 ;  /* 0x0000006f20207221 */ /* 0x002fe20000010000 */
[----:B------:R-:W-:Y:S01]  /*10a0*/  LOP3.LUT P4, RZ, R53, 0xff00, RZ, 0xc0, !PT ;  /* 0x0000ff0035ff7812 */ /* 0x000fe2000788c0ff */
[----:B------:R-:W-:Y:S01]  /*10b0*/  FMUL.FTZ R96, R96, c[0x0][0x1e0] ;  /* 0x0000780060607a20 */ /* 0x000fe20000410000 */
[----:B------:R-:W-:Y:S01]  /*10c0*/  LOP3.LUT P3, RZ, R52, 0xff0000, RZ, 0xc0, !PT ;  /* 0x00ff000034ff7812 */ /* 0x000fe2000786c0ff */
[----:B------:R-:W-:Y:S01]  /*10d0*/  FMUL.FTZ R42, R32, c[0x0][0x1e0] ;  /* 0x00007800202a7a20 */ /* 0x000fe20000410000 */
[----:B------:R-:W-:Y:S02]  /*10e0*/  MOV R32, R52 ;  /* 0x0000003400207202 */ /* 0x000fe40000000f00 */
[----:B------:R-:W-:Y:S02]  /*10f0*/  FSEL R107, R96, RZ, !P2 ;  /* 0x000000ff606b7208 */ /* 0x000fe40005000000 */
[----:B------:R-:W-:-:S02]  /*1100*/  LOP3.LUT P1, RZ, R32, 0xff, RZ, 0xc0, !PT ;  /* 0x000000ff20ff7812 */ /* 0x000fc4000782c0ff */
[----:B------:R-:W-:Y:S01]  /*1110*/  @P0 PRMT R32, RZ, 0x5410, R20 ;  /* 0x00005410ff200816 */ /* 0x000fe20000000014 */
[-CC-:B------:R-:W-:Y:S01]  /*1120*/  FFMA.FTZ R38, R38, R42.reuse, R107.reuse ;  /* 0x0000002a26267223 */ /* 0x180fe2000001006b */
[----:B------:R-:W-:Y:S01]  /*1130*/  LOP3.LUT P2, RZ, R52, 0xff00, RZ, 0xc0, !PT ;  /* 0x0000ff0034ff7812 */ /* 0x000fe2000784c0ff */
[--C-:B------:R-:W-:Y:S01]  /*1140*/  FFMA.FTZ R34, R34, R42, R107.reuse ;  /* 0x0000002a22227223 */ /* 0x100fe2000001006b */
        /* <DEDUP_REMOVED lines=9> */
[----:B------:R-:W-:Y:S01]  /*11e0*/  @P0 FADD.FTZ R35, R35, R32 ;  /* 0x0000002023230221 */ /* 0x000fe20000010000 */
[----:B------:R-:W-:Y:S01]  /*11f0*/  @P0 PRMT R32, RZ, 0x5410, R21 ;  /* 0x00005410ff200816 */ /* 0x000fe20000000015 */
[----:B------:R-:W-:Y:S01]  /*1200*/  FMUL.FTZ R39, R93, R44 ;  /* 0x0000002c5d277220 */ /* 0x000fe20000410000 */
[----:B------:R-:W-:Y:S01]  /*1210*/  MOV R44, R2 ;  /* 0x00000002002c7202 */ /* 0x000fe20000000f00 */
[----:B------:R-:W-:-:S02]  /*1220*/  FMUL.FTZ R34, R35, R36 ;  /* 0x0000002423227220 */ /* 0x000fc40000410000 */
[----:B------:R-:W-:Y:S02]  /*1230*/  @P0 FADD.FTZ R39, R39, R32 ;  /* 0x0000002027270221 */ /* 0x000fe40000010000 */
[-C--:B------:R-:W-:Y:S02]  /*1240*/  FMUL.FTZ R32, R33, R36.reuse ;  /* 0x0000002421207220 */ /* 0x080fe40000410000 */
[----:B------:R-:W-:Y:S02]  /*1250*/  FMUL.FTZ R37, R39, R36 ;  /* 0x0000002427257220 */ /* 0x000fe40000410000 */
[----:B------:R-:W-:Y:S02]  /*1260*/  FMUL.FTZ R32, R32, c[0x0][0x1e8] ;  /* 0x00007a0020207a20 */ /* 0x000fe40000410000 */
[----:B------:R-:W-:Y:S02]  /*1270*/  FFMA.FTZ R46, R46, R42, R107 ;  /* 0x0000002a2e2e7223 */ /* 0x000fe4000001006b */
[----:B------:R-:W-:-:S02]  /*1280*/  FMUL.FTZ R34, R34, c[0x0][0x1e8] ;  /* 0x00007a0022227a20 */ /* 0x000fc40000410000 */
[-CC-:B------:R-:W-:Y:S02]  /*1290*/  FFMA.FTZ R110, R110, R42.reuse, R107.reuse ;  /* 0x0000002a6e6e7223 */ /* 0x180fe4000001006b */
[----:B------:R-:W-:Y:S01]  /*12a0*/  FMUL.FTZ R38, R37, c[0x0][0x1e8] ;  /* 0x00007a0025267a20 */ /* 0x000fe20000410000 */
[----:B------:R-:W-:Y:S01]  /*12b0*/  FSEL R37, R32, RZ, P1 ;  /* 0x000000ff20257208 */ /* 0x000fe20000800000 */
[----:B------:R-:W-:Y:S01]  /*12c0*/  FADD.FTZ R46, R43, -R46 ;  /* 0x8000002e2b2e7221 */ /* 0x000fe20000010000 */
[----:B------:R-:W-:Y:S01]  /*12d0*/  FSEL R32, R34, RZ, P2 ;  /* 0x000000ff22207208 */ /* 0x000fe20001000000 */
[----:B------:R-:W-:Y:S01]  /*12e0*/  FFMA.FTZ R48, R48, R42, R107 ;  /* 0x0000002a30307223 */ /* 0x000fe2000001006b */
[----:B------:R-:W-:Y:S01]  /*12f0*/  @P0 PRMT R34, RZ, 0x7610, R21 ;  /* 0x00007610ff220816 */ /* 0x000fe20000000015 */
[----:B------:R-:W-:Y:S01]  /*1300*/  FADD.FTZ R110, R95, -R110 ;  /* 0x8000006e5f6e7221 */ /* 0x000fe20000010000 */
[----:B------:R-:W-:Y:S01]  /*1310*/  LOP3.LUT P1, RZ, R53, 0xff0000, RZ, 0xc0, !PT ;  /* 0x00ff000035ff7812 */ /* 0x000fe2000782c0ff */
[----:B------:R-:W-:Y:S01]  /*1320*/  FMUL.FTZ R95, R93, R46 ;  /* 0x0000002e5d5f7220 */ /* 0x000fe20000410000 */
[----:B------:R-:W-:Y:S01]  /*1330*/  LOP3.LUT P2, RZ, R53, 0xff000000, RZ, 0xc0, !PT ;  /* 0xff00000035ff7812 */ /* 0x000fe2000784c0ff */
[-CC-:B------:R-:W-:Y:S01]  /*1340*/  FFMA.FTZ R97, R97, R42.reuse, R107.reuse ;  /* 0x0000002a61617223 */ /* 0x180fe2000001006b */
[----:B------:R-:W-:Y:S01]  /*1350*/  FSEL R38, R38, RZ, P3 ;  /* 0x000000ff26267208 */ /* 0x000fe20001800000 */
[----:B------:R-:W-:Y:S01]  /*1360*/  FADD.FTZ R48, R47, -R48 ;  /* 0x800000302f307221 */ /* 0x000fe20000010000 */
[----:B------:R-:W-:Y:S01]  /*1370*/  LOP3.LUT P3, RZ, R44, 0xff, RZ, 0xc0, !PT ;  /* 0x000000ff2cff7812 */ /* 0x000fe2000786c0ff */
[----:B------:R-:W-:Y:S01]  /*1380*/  FFMA.FTZ R41, R41, R42, R107 ;  /* 0x0000002a29297223 */ /* 0x000fe2000001006b */
[----:B------:R-:W-:Y:S01]  /*1390*/  @P0 PRMT R44, RZ, 0x7610, R27 ;  /* 0x00007610ff2c0816 */ /* 0x000fe2000000001b */
[----:B------:R-:W-:Y:S01]  /*13a0*/  @P0 FADD.FTZ R95, R95, R34 ;  /* 0x000000225f5f0221 */ /* 0x000fe20000010000 */
[----:B------:R-:W-:Y:S01]  /*13b0*/  @P0 PRMT R34, RZ, 0x5410, R22 ;  /* 0x00005410ff220816 */ /* 0x000fe20000000016 */
[----:B------:R-:W-:Y:S01]  /*13c0*/  FADD.FTZ R112, R112, -R97 ;  /* 0x8000006170707221 */ /* 0x000fe20000010000 */
[----:B------:R-:W-:Y:S01]  /*13d0*/  F2FP.BF16.PACK_AB R32, R32, R37 ;  /* 0x000000252020723e */ /* 0x000fe200000010ff */
[----:B------:R-:W-:-:S02]  /*13e0*/  FMUL.FTZ R97, R93, R48 ;  /* 0x000000305d617220 */ /* 0x000fc40000410000 */
[-C--:B------:R-:W-:Y:S02]  /*13f0*/  FFMA.FTZ R99, R99, R42.reuse, R107 ;  /* 0x0000002a63637223 */ /* 0x080fe4000001006b */
[----:B------:R-:W-:Y:S02]  /*1400*/  FADD.FTZ R106, R106, -R41 ;  /* 0x800000296a6a7221 */ /* 0x000fe40000010000 */
[----:B------:R-:W-:Y:S02]  /*1410*/  FFMA.FTZ R100, R100, R42, R107 ;  /* 0x0000002a64647223 */ /* 0x000fe4000001006b */
[----:B------:R-:W-:Y:S01]  /*1420*/  @P0 FADD.FTZ R97, R97, R34 ;  /* 0x0000002261610221 */ /* 0x000fe20000010000 */
[----:B------:R-:W-:Y:S01]  /*1430*/  @P0 PRMT R34, RZ, 0x7610, R22 ;  /* 0x00007610ff220816 */ /* 0x000fe20000000016 */
[----:B------:R-:W-:Y:S02]  /*1440*/  FADD.FTZ R102, R102, -R99 ;  /* 0x8000006366667221 */ /* 0x000fe40000010000 */
        /* <DEDUP_REMOVED lines=8> */
[----:B------:R-:W-:Y:S02]  /*14d0*/  FFMA.FTZ R40, R40, R42, R107 ;  /* 0x0000002a28287223 */ /* 0x000fe4000001006b */
[----:B------:R-:W-:Y:S02]  /*14e0*/  FADD.FTZ R108, R108, -R51 ;  /* 0x800000336c6c7221 */ /* 0x000fe40000010000 */
[----:B------:R-:W-:Y:S01]  /*14f0*/  @P0 FADD.FTZ R101, R101, R34 ;  /* 0x0000002265650221 */ /* 0x000fe20000010000 */
[----:B------:R-:W-:Y:S01]  /*1500*/  @P0 PRMT R34, RZ, 0x7610, R23 ;  /* 0x00007610ff220816 */ /* 0x000fe20000000017 */
[----:B------:R-:W-:Y:S02]  /*1510*/  FADD.FTZ R40, R103, -R40 ;  /* 0x8000002867287221 */ /* 0x000fe40000010000 */
[C---:B------:R-:W-:Y:S02]  /*1520*/  FMUL.FTZ R103, R93.reuse, R108 ;  /* 0x0000006c5d677220 */ /* 0x040fe40000410000 */
[----:B------:R-:W-:-:S02]  /*1530*/  FMUL.FTZ R53, R93, R110 ;  /* 0x0000006e5d357220 */ /* 0x000fc40000410000 */
[----:B------:R-:W-:Y:S01]  /*1540*/  @P0 FADD.FTZ R103, R103, R34 ;  /* 0x0000002267670221 */ /* 0x000fe20000010000 */
[----:B------:R-:W-:Y:S01]  /*1550*/  @P0 PRMT R34, RZ, 0x5410, R24 ;  /* 0x00005410ff220816 */ /* 0x000fe20000000018 */
[--C-:B------:R-:W-:Y:S02]  /*1560*/  FFMA.FTZ R104, R104, R42, R107.reuse ;  /* 0x0000002a68687223 */ /* 0x100fe4000001006b */
[----:B------:R-:W-:Y:S02]  /*1570*/  FMUL.FTZ R47, R93, R112 ;  /* 0x000000705d2f7220 */ /* 0x000fe40000410000 */
[----:B------:R-:W-:Y:S01]  /*1580*/  @P0 FADD.FTZ R53, R53, R34 ;  /* 0x0000002235350221 */ /* 0x000fe20000010000 */
[----:B------:R-:W-:Y:S01]  /*1590*/  @P0 PRMT R34, RZ, 0x7610, R24 ;  /* 0x00007610ff220816 */ /* 0x000fe20000000018 */
[----:B------:R-:W-:Y:S02]  /*15a0*/  FFMA.FTZ R50, R50, R42, R107 ;  /* 0x0000002a32327223 */ /* 0x000fe4000001006b */
[----:B------:R-:W-:-:S02]  /*15b0*/  FADD.FTZ R104, R49, -R104 ;  /* 0x8000006831687221 */ /* 0x000fc40000010000 */
[----:B------:R-:W-:Y:S01]  /*15c0*/  @P0 FADD.FTZ R47, R47, R34 ;  /* 0x000000222f2f0221 */ /* 0x000fe20000010000 */
[--C-:B------:R-:W-:Y:S01]  /*15d0*/  @P0 PRMT R34, RZ, 0x5410, R25.reuse ;  /* 0x00005410ff220816 */ /* 0x100fe20000000019 */
[----:B------:R-:W-:Y:S02]  /*15e0*/  FADD.FTZ R50, R45, -R50 ;  /* 0x800000322d327221 */ /* 0x000fe40000010000 */
[C---:B------:R-:W-:Y:S02]  /*15f0*/  FMUL.FTZ R45, R93.reuse, R104 ;  /* 0x000000685d2d7220 */ /* 0x040fe40000410000 */
[----:B------:R-:W-:Y:S02]  /*1600*/  FMUL.FTZ R49, R93, R102 ;  /* 0x000000665d317220 */ /* 0x000fe40000410000 */
[----:B------:R-:W-:Y:S01]  /*1610*/  @P0 FADD.FTZ R45, R45, R34 ;  /* 0x000000222d2d0221 */ /* 0x000fe20000010000 */
[----:B------:R-:W-:Y:S01]  /*1620*/  @P0 PRMT R34, RZ, 0x7610, R25 ;  /* 0x00007610ff220816 */ /* 0x000fe20000000019 */
[----:B------:R-:W-:-:S02]  /*1630*/  FFMA.FTZ R105, R105, R42, R107 ;  /* 0x0000002a69697223 */ /* 0x000fc4000001006b */
[----:B------:R-:W-:Y:S02]  /*1640*/  FMUL.FTZ R41, R93, R50 ;  /* 0x000000325d297220 */ /* 0x000fe40000410000 */
[----:B------:R-:W-:Y:S01]  /*1650*/  @P0 FADD.FTZ R49, R49, R34 ;  /* 0x0000002231310221 */ /* 0x000fe20000010000 */
[----:B------:R-:W-:Y:S01]  /*1660*/  @P0 PRMT R34, RZ, 0x5410, R26 ;  /* 0x00005410ff220816 */ /* 0x000fe2000000001a */
[----:B------:R-:W-:Y:S02]  /*1670*/  FADD.FTZ R98, R98, -R105 ;  /* 0x8000006962627221 */ /* 0x000fe40000010000 */
[----:B------:R-:W-:Y:S01]  /*1680*/  FMUL.FTZ R51, R93, R40 ;  /* 0x000000285d337220 */ /* 0x000fe20000410000 */
[----:B------:R-:W-:Y:S01]  /*1690*/  @P0 PRMT R40, RZ, 0x5410, R27 ;  /* 0x00005410ff280816 */ /* 0x000fe2000000001b */
[----:B------:R-:W-:Y:S01]  /*16a0*/  @P0 FADD.FTZ R41, R41, R34 ;  /* 0x0000002229290221 */ /* 0x000fe20000010000 */
[----:B------:R-:W-:Y:S01]  /*16b0*/  @P0 PRMT R34, RZ, 0x7610, R26 ;  /* 0x00007610ff220816 */ /* 0x000fe2000000001a */
[----:B------:R-:W-:-:S02]  /*16c0*/  FMUL.FTZ R43, R93, R94 ;  /* 0x0000005e5d2b7220 */ /* 0x000fc40000410000 */
[----:B------:R-:W-:Y:S02]  /*16d0*/  FMUL.FTZ R55, R93, R98 ;  /* 0x000000625d377220 */ /* 0x000fe40000410000 */
[----:B------:R-:W-:Y:S02]  /*16e0*/  @P0 FADD.FTZ R43, R43, R34 ;  /* 0x000000222b2b0221 */ /* 0x000fe40000010000 */
[----:B------:R-:W-:Y:S02]  /*16f0*/  @P0 FADD.FTZ R51, R51, R40 ;  /* 0x0000002833330221 */ /* 0x000fe40000010000 */
[----:B------:R-:W-:Y:S01]  /*1700*/  @P0 FADD.FTZ R55, R55, R44 ;  /* 0x0000002c37370221 */ /* 0x000fe20000010000 */
[----:B------:R-:W-:Y:S01]  /*1710*/  ISETP.NE.U32.AND P0, PT, RZ, c[0x0][0x258], PT ;  /* 0x00009600ff007a0c */ /* 0x000fe20003f05070 */
[-C--:B------:R-:W-:Y:S02]  /*1720*/  FMUL.FTZ R40, R97, R36.reuse ;  /* 0x0000002461287220 */ /* 0x080fe40000410000 */
[-C--:B------:R-:W-:Y:S01]  /*1730*/  FMUL.FTZ R42, R99, R36.reuse ;  /* 0x00000024632a7220 */ /* 0x080fe20000410000 */
[----:B------:R-:W-:Y:S01]  /*1740*/  ISETP.NE.AND.EX P0, PT, RZ, c[0x0][0x25c], PT, P0 ;  /* 0x00009700ff007a0c */ /* 0x000fe20003f05300 */
[----:B------:R-:W-:-:S02]  /*1750*/  FMUL.FTZ R34, R95, R36 ;  /* 0x000000245f227220 */ /* 0x000fc40000410000 */
[----:B------:R-:W-:Y:S02]  /*1760*/  FMUL.FTZ R40, R40, c[0x0][0x1e8] ;  /* 0x00007a0028287a20 */ /* 0x000fe40000410000 */
[----:B------:R-:W-:Y:S02]  /*1770*/  FMUL.FTZ R42, R42, c[0x0][0x1e8] ;  /* 0x00007a002a2a7a20 */ /* 0x000fe40000410000 */
[----:B------:R-:W-:Y:S01]  /*1780*/  FMUL.FTZ R34, R34, c[0x0][0x1e8] ;  /* 0x00007a0022227a20 */ /* 0x000fe20000410000 */
[----:B------:R-:W-:Y:S01]  /*1790*/  FSEL R46, R40, RZ, P5 ;  /* 0x000000ff282e7208 */ /* 0x000fe20002800000 */
[-C--:B------:R-:W-:Y:S01]  /*17a0*/  FMUL.FTZ R40, R103, R36.reuse ;  /* 0x0000002467287220 */ /* 0x080fe20000410000 */
[----:B------:R-:W-:Y:S01]  /*17b0*/  FSEL R105, R42, RZ, P4 ;  /* 0x000000ff2a697208 */ /* 0x000fe20002000000 */
[-C--:B------:R-:W-:Y:S01]  /*17c0*/  FMUL.FTZ R42, R53, R36.reuse ;  /* 0x00000024352a7220 */ /* 0x080fe20000410000 */
[----:B------:R-:W-:Y:S01]  /*17d0*/  FSEL R93, R34, RZ, P6 ;  /* 0x000000ff225d7208 */ /* 0x000fe20003000000 */
[-C--:B------:R-:W-:Y:S01]  /*17e0*/  FMUL.FTZ R34, R101, R36.reuse ;  /* 0x0000002465227220 */ /* 0x080fe20000410000 */
[----:B------:R-:W-:Y:S01]  /*17f0*/  @P0 F2FP.BF16.PACK_AB R39, RZ, R39 ;  /* 0x00000027ff27023e */ /* 0x000fe200000010ff */
[----:B------:R-:W-:Y:S01]  /*1800*/  FMUL.FTZ R44, R45, R36 ;  /* 0x000000242d2c7220 */ /* 0x000fe20000410000 */
[----:B------:R-:W-:Y:S01]  /*1810*/  @P0 F2FP.BF16.PACK_AB R33, RZ, R33 ;  /* 0x00000021ff21023e */ /* 0x000fe200000010ff */
[----:B------:R-:W-:Y:S01]  /*1820*/  FMUL.FTZ R40, R40, c[0x0][0x1e8] ;  /* 0x00007a0028287a20 */ /* 0x000fe20000410000 */
[----:B------:R-:W-:Y:S01]  /*1830*/  @P0 PRMT R29, R39, 0x7610, R29 ;  /* 0x00007610271d0816 */ /* 0x000fe2000000001d */
[----:B------:R-:W-:Y:S01]  /*1840*/  HFMA2.MMA R39, -RZ, RZ, 0, 9.5367431640625e-07 ;  /* 0x00000010ff277435 */ /* 0x000fe200000001ff */
[----:B------:R-:W-:Y:S01]  /*1850*/  FMUL.FTZ R42, R42, c[0x0][0x1e8] ;  /* 0x00007a002a2a7a20 */ /* 0x000fe20000410000 */
[----:B------:R-:W-:Y:S01]  /*1860*/  @P0 F2FP.BF16.PACK_AB R97, RZ, R97 ;  /* 0x00000061ff61023e */ /* 0x000fe200000010ff */
[----:B------:R-:W-:Y:S01]  /*1870*/  FMUL.FTZ R34, R34, c[0x0][0x1e8] ;  /* 0x00007a0022227a20 */ /* 0x000fe20000410000 */
[----:B------:R-:W-:Y:S01]  /*1880*/  @P0 F2FP.BF16.PACK_AB R101, RZ, R101 ;  /* 0x00000065ff65023e */ /* 0x000fe200000010ff */
[----:B------:R-:W-:Y:S01]  /*1890*/  FMUL.FTZ R44, R44, c[0x0][0x1e8] ;  /* 0x00007a002c2c7a20 */ /* 0x000fe20000410000 */
[----:B------:R-:W-:-:S02]  /*18a0*/  LOP3.LUT P4, RZ, R2, 0xff0000, RZ, 0xc0, !PT ;  /* 0x00ff000002ff7812 */ /* 0x000fc4000788c0ff */
[----:B------:R-:W-:Y:S02]  /*18b0*/  FSEL R107, R40, RZ, P2 ;  /* 0x000000ff286b7208 */ /* 0x000fe40001000000 */
[----:B------:R-:W-:Y:S02]  /*18c0*/  @P0 F2FP.BF16.PACK_AB R35, RZ, R35 ;  /* 0x00000023ff23023e */ /* 0x000fe400000010ff */
[----:B------:R-:W-:Y:S02]  /*18d0*/  @P0 F2FP.BF16.PACK_AB R95, RZ, R95 ;  /* 0x0000005fff5f023e */ /* 0x000fe400000010ff */
[----:B------:R-:W-:Y:S02]  /*18e0*/  @P0 F2FP.BF16.PACK_AB R99, RZ, R99 ;  /* 0x00000063ff63023e */ /* 0x000fe400000010ff */
[----:B------:R-:W-:Y:S02]  /*18f0*/  @P0 F2FP.BF16.PACK_AB R103, RZ, R103 ;  /* 0x00000067ff67023e */ /* 0x000fe400000010ff */
[----:B------:R-:W-:-:S02]  /*1900*/  @P0 PRMT R28, R33, 0x7610, R28 ;  /* 0x00007610211c0816 */ /* 0x000fc4000000001c */
[----:B------:R-:W-:Y:S02]  /*1910*/  @P0 PRMT R30, R97, 0x7610, R30 ;  /* 0x00007610611e0816 */ /* 0x000fe4000000001e */
[----:B------:R-:W-:Y:S02]  /*1920*/  @P0 PRMT R31, R101, 0x7610, R31 ;  /* 0x00007610651f0816 */ /* 0x000fe4000000001f */
[----:B------:R-:W-:Y:S02]  /*1930*/  FSEL R40, R42, RZ, P3 ;  /* 0x000000ff2a287208 */ /* 0x000fe40001800000 */
[----:B------:R-:W-:Y:S02]  /*1940*/  FSEL R34, R34, RZ, P1 ;  /* 0x000000ff22227208 */ /* 0x000fe40000800000 */
[----:B------:R-:W-:Y:S02]  /*1950*/  FSEL R42, R44, RZ, P4 ;  /* 0x000000ff2c2a7208 */ /* 0x000fe40002000000 */
[----:B------:R-:W-:-:S02]  /*1960*/  LOP3.LUT P5, RZ, R2, 0xff00, RZ, 0xc0, !PT ;  /* 0x0000ff0002ff7812 */ /* 0x000fc400078ac0ff */
[----:B------:R-:W-:Y:S02]  /*1970*/  LOP3.LUT P1, RZ, R2, 0xff000000, RZ, 0xc0, !PT ;  /* 0xff00000002ff7812 */ /* 0x000fe4000782c0ff */
[C---:B------:R-:W-:Y:S02]  /*1980*/  LOP3.LUT P6, RZ, R3.reuse, 0xff, RZ, 0xc0, !PT ;  /* 0x000000ff03ff7812 */ /* 0x040fe400078cc0ff */
[C---:B------:R-:W-:Y:S02]  /*1990*/  LOP3.LUT P2, RZ, R3.reuse, 0xff00, RZ, 0xc0, !PT ;  /* 0x0000ff0003ff7812 */ /* 0x040fe4000784c0ff */
[C---:B------:R-:W-:Y:S02]  /*19a0*/  LOP3.LUT P3, RZ, R3.reuse, 0xff0000, RZ, 0xc0, !PT ;  /* 0x00ff000003ff7812 */ /* 0x040fe4000786c0ff */
[----:B------:R-:W-:Y:S01]  /*19b0*/  LOP3.LUT P4, RZ, R3, 0xff000000, RZ, 0xc0, !PT ;  /* 0xff00000003ff7812 */ /* 0x000fe2000788c0ff */
[----:B------:R-:W-:Y:S01]  /*19c0*/  @P0 IMAD.WIDE.U32 R2, R92, R39, c[0x0][0x258] ;  /* 0x000096005c020625 */ /* 0x000fe200078e0027 */
[----:B------:R-:W-:-:S02]  /*19d0*/  @P0 PRMT R28, R28, 0x5410, R35 ;  /* 0x000054101c1c0816 */ /* 0x000fc40000000023 */
[----:B------:R-:W-:Y:S02]  /*19e0*/  @P0 PRMT R29, R29, 0x5410, R95 ;  /* 0x000054101d1d0816 */ /* 0x000fe4000000005f */
[----:B------:R-:W-:Y:S02]  /*19f0*/  @P0 PRMT R30, R30, 0x5410, R99 ;  /* 0x000054101e1e0816 */ /* 0x000fe40000000063 */
[----:B------:R-:W-:Y:S02]  /*1a00*/  @P0 PRMT R31, R31, 0x5410, R103 ;  /* 0x000054101f1f0816 */ /* 0x000fe40000000067 */
[----:B------:R-:W-:Y:S01]  /*1a10*/  F2FP.BF16.PACK_AB R33, R93, R38 ;  /* 0x000000265d21723e */ /* 0x000fe200000010ff */
[----:B------:R-:W-:Y:S01]  /*1a20*/  IMAD.WIDE.U32 R92, R92, R39, c[0x0][0x248] ;  /* 0x000092005c5c7625 */ /* 0x000fe200078e0027 */
[----:B------:R-:W-:Y:S01]  /*1a30*/  @P0 F2FP.BF16.PACK_AB R37, RZ, R49 ;  /* 0x00000031ff25023e */ /* 0x000fe200000010ff */
[----:B------:R1:W-:Y:S01]  /*1a40*/  @P0 STG.E.128 [R2.64], R28 ;  /* 0x0000001c02000986 */ /* 0x0003e2000c101d04 */
[----:B------:R-:W-:Y:S01]  /*1a50*/  @P0 F2FP.BF16.PACK_AB R38, RZ, R41 ;  /* 0x00000029ff26023e */ /* 0x000fe200000010ff */
[-C--:B------:R-:W-:Y:S01]  /*1a60*/  FMUL.FTZ R49, R49, R36.reuse ;  /* 0x0000002431317220 */ /* 0x080fe20000410000 */
[----:B------:R-:W-:Y:S01]  /*1a70*/  @P0 F2FP.BF16.PACK_AB R39, RZ, R43 ;  /* 0x0000002bff27023e */ /* 0x000fe200000010ff */
[-C--:B------:R-:W-:Y:S01]  /*1a80*/  FMUL.FTZ R41, R41, R36.reuse ;  /* 0x0000002429297220 */ /* 0x080fe20000410000 */
[----:B------:R-:W-:Y:S01]  /*1a90*/  @P0 F2FP.BF16.PACK_AB R44, RZ, R51 ;  /* 0x00000033ff2c023e */ /* 0x000fe200000010ff */
[----:B------:R-:W-:Y:S01]  /*1aa0*/  FMUL.FTZ R43, R43, R36 ;  /* 0x000000242b2b7220 */ /* 0x000fe20000410000 */
[----:B------:R-:W-:Y:S01]  /*1ab0*/  F2FP.BF16.PACK_AB R35, R107, R34 ;  /* 0x000000226b23723e */ /* 0x000fe200000010ff */
[----:B------:R-:W-:Y:S01]  /*1ac0*/  FMUL.FTZ R51, R51, R36 ;  /* 0x0000002433337220 */ /* 0x000fe20000410000 */
[----:B------:R-:W-:Y:S01]  /*1ad0*/  F2FP.BF16.PACK_AB R34, R105, R46 ;  /* 0x0000002e6922723e */ /* 0x000fe200000010ff */
[----:B------:R-:W-:Y:S01]  /*1ae0*/  FMUL.FTZ R49, R49, c[0x0][0x1e8] ;  /* 0x00007a0031317a20 */ /* 0x000fe20000410000 */
[----:B------:R-:W-:Y:S01]  /*1af0*/  @P0 F2FP.BF16.PACK_AB R53, RZ, R53 ;  /* 0x00000035ff35023e */ /* 0x000fe200000010ff */
[----:B------:R-:W-:Y:S01]  /*1b00*/  FMUL.FTZ R51, R51, c[0x0][0x1e8] ;  /* 0x00007a0033337a20 */ /* 0x000fe20000410000 */
[----:B------:R-:W-:Y:S01]  /*1b10*/  @P0 F2FP.BF16.PACK_AB R45, RZ, R45 ;  /* 0x0000002dff2d023e */ /* 0x000fe200000010ff */
[----:B------:R2:W-:Y:S01]  /*1b20*/  STG.E.128 [R92.64], R32 ;  /* 0x000000205c007986 */ /* 0x0005e2000c101d04 */
[----:B------:R-:W-:-:S02]  /*1b30*/  FMUL.FTZ R43, R43, c[0x0][0x1e8] ;  /* 0x00007a002b2b7a20 */ /* 0x000fc40000410000 */
[----:B------:R-:W-:Y:S01]  /*1b40*/  FMUL.FTZ R41, R41, c[0x0][0x1e8] ;  /* 0x00007a0029297a20 */ /* 0x000fe20000410000 */
[----:B-1----:R-:W-:Y:S01]  /*1b50*/  @P0 F2FP.BF16.PACK_AB R3, RZ, R47 ;  /* 0x0000002fff03023e */ /* 0x002fe200000010ff */
[-C--:B------:R-:W-:Y:S01]  /*1b60*/  FMUL.FTZ R47, R47, R36.reuse ;  /* 0x000000242f2f7220 */ /* 0x080fe20000410000 */
[----:B------:R-:W-:Y:S01]  /*1b70*/  @P0 PRMT R28, R53, 0x7610, R28 ;  /* 0x00007610351c0816 */ /* 0x000fe2000000001c */
[----:B------:R-:W-:Y:S01]  /*1b80*/  FMUL.FTZ R36, R55, R36 ;  /* 0x0000002437247220 */ /* 0x000fe20000410000 */
[----:B------:R-:W-:Y:S01]  /*1b90*/  @P0 F2FP.BF16.PACK_AB R55, RZ, R55 ;  /* 0x00000037ff37023e */ /* 0x000fe200000010ff */
[----:B------:R-:W-:Y:S01]  /*1ba0*/  FMUL.FTZ R47, R47, c[0x0][0x1e8] ;  /* 0x00007a002f2f7a20 */ /* 0x000fe20000410000 */
[----:B------:R-:W-:Y:S01]  /*1bb0*/  FSEL R43, R43, RZ, P2 ;  /* 0x000000ff2b2b7208 */ /* 0x000fe20001000000 */
[----:B------:R-:W-:Y:S01]  /*1bc0*/  FMUL.FTZ R36, R36, c[0x0][0x1e8] ;  /* 0x00007a0024247a20 */ /* 0x000fe20000410000 */
[----:B------:R-:W-:Y:S02]  /*1bd0*/  @P0 PRMT R29, R45, 0x7610, R29 ;  /* 0x000076102d1d0816 */ /* 0x000fe4000000001d */
[----:B------:R-:W-:-:S02]  /*1be0*/  @P0 PRMT R30, R38, 0x7610, R30 ;  /* 0x00007610261e0816 */ /* 0x000fc4000000001e */
[----:B------:R-:W-:Y:S02]  /*1bf0*/  FSEL R36, R36, RZ, P4 ;  /* 0x000000ff24247208 */ /* 0x000fe40002000000 */
[----:B--2---:R-:W-:Y:S02]  /*1c00*/  FSEL R35, R51, RZ, P3 ;  /* 0x000000ff33237208 */ /* 0x004fe40001800000 */
[----:B------:R-:W-:Y:S02]  /*1c10*/  FSEL R33, R49, RZ, P1 ;  /* 0x000000ff31217208 */ /* 0x000fe40000800000 */
[----:B------:R-:W-:Y:S02]  /*1c20*/  F2FP.BF16.PACK_AB R35, R36, R35 ;  /* 0x000000232423723e */ /* 0x000fe400000010ff */
[----:B------:R-:W-:Y:S02]  /*1c30*/  @P0 IADD3 R2, P1, R88, c[0x0][0x258], RZ ;  /* 0x0000960058020a10 */ /* 0x000fe40007f3e0ff */
[----:B------:R-:W-:-:S02]  /*1c40*/  @P0 PRMT R31, R44, 0x7610, R31 ;  /* 0x000076102c1f0816 */ /* 0x000fc4000000001f */
[----:B------:R-:W-:Y:S02]  /*1c50*/  FSEL R34, R41, RZ, P6 ;  /* 0x000000ff29227208 */ /* 0x000fe40003000000 */
[----:B------:R-:W-:Y:S02]  /*1c60*/  FSEL R47, R47, RZ, P5 ;  /* 0x000000ff2f2f7208 */ /* 0x000fe40002800000 */
[----:B------:R-:W-:Y:S02]  /*1c70*/  IADD3 R36, P2, R88, c[0x0][0x248], RZ ;  /* 0x0000920058247a10 */ /* 0x000fe40007f5e0ff */
[----:B------:R-:W-:Y:S02]  /*1c80*/  @P0 PRMT R28, R28, 0x5410, R3 ;  /* 0x000054101c1c0816 */ /* 0x000fe40000000003 */
[----:B------:R-:W-:Y:S02]  /*1c90*/  @P0 IADD3.X R3, R87, c[0x0][0x25c], RZ, P1, !PT ;  /* 0x0000970057030a10 */ /* 0x000fe40000ffe4ff */
[----:B------:R-:W-:-:S02]  /*1ca0*/  @P0 PRMT R29, R29, 0x5410, R37 ;  /* 0x000054101d1d0816 */ /* 0x000fc40000000025 */
[----:B------:R-:W-:Y:S02]  /*1cb0*/  @P0 PRMT R30, R30, 0x5410, R39 ;  /* 0x000054101e1e0816 */ /* 0x000fe40000000027 */
[----:B------:R-:W-:Y:S02]  /*1cc0*/  @P0 PRMT R31, R31, 0x5410, R55 ;  /* 0x000054101f1f0816 */ /* 0x000fe40000000037 */
[----:B------:R-:W-:Y:S02]  /*1cd0*/  F2FP.BF16.PACK_AB R34, R43, R34 ;  /* 0x000000222b22723e */ /* 0x000fe400000010ff */
[----:B------:R-:W-:Y:S01]  /*1ce0*/  F2FP.BF16.PACK_AB R33, R33, R42 ;  /* 0x0000002a2121723e */ /* 0x000fe200000010ff */
[----:B------:R1:W-:Y:S01]  /*1cf0*/  @P0 STG.E.128 [R2.64], R28 ;  /* 0x0000001c02000986 */ /* 0x0003e2000c101d04 */
[----:B------:R-:W-:Y:S02]  /*1d00*/  F2FP.BF16.PACK_AB R32, R47, R40 ;  /* 0x000000282f20723e */ /* 0x000fe400000010ff */
[----:B------:R-:W-:-:S02]  /*1d10*/  IADD3.X R37, R87, c[0x0][0x24c], RZ, P2, !PT ;  /* 0x0000930057257a10 */ /* 0x000fc400017fe4ff */
[----:B------:R-:W-:-:S03]  /*1d20*/  MOV R38, c[0x0][0x160] ;  /* 0x0000580000267a02 */ /* 0x000fc60000000f00 */
[----:B------:R1:W-:Y:S01]  /*1d30*/  STG.E.128 [R36.64], R32 ;  /* 0x0000002024007986 */ /* 0x0003e2000c101d04 */
[----:B------:R-:W-:-:S04]  /*1d40*/  LEA R91, R38, R91, 0x2 ;  /* 0x0000005b265b7211 */ /* 0x000fc800078e10ff */
[----:B------:R-:W-:-:S13]  /*1d50*/  ISETP.GE.AND P0, PT, R91, c[0x0][0x164], PT ;  /* 0x000059005b007a0c */ /* 0x000fda0003f06270 */
[----:B01----:R-:W-:Y:S01]  /*1d60*/  @P0 CALL.REL.NOINC `(.L_x_1918) ;  /* 0x0000001000000944 */ /* 0x003fe20003c00000 */
[----:B------:R-:W-:Y:S05]  /*1d70*/  BRA `(.L_x_1919) ;  /* 0xffffe5d000007947 */ /* 0x000fea000383ffff */
.L_x_1918:
[----:B------:R-:W-:Y:S05]  /*1d80*/  BSYNC B1 ;  /* 0x0000000000017941 */ /* 0x000fea0003800000 */
.L_x_1915:
        /* <DEDUP_REMOVED lines=32> */
.L_x_1914:
[----:B------:R-:W-:Y:S05]  /*1f90*/  BSYNC B0 ;  /* 0x0000000000007941 */ /* 0x000fea0003800000 */
.L_x_1912:
        /* <DEDUP_REMOVED lines=42> */
[----:B------:R0:W-:Y:S04]  /*2240*/  STS.128 [R2], R4 ;  /* 0x0000000402007388 */ /* 0x0001e80000000c00 */
[----:B------:R-:W-:Y:S01]  /*2250*/  STS.128 [R2+0x10], R12 ;  /* 0x0000100c02007388 */ /* 0x000fe20000000c00 */
[----:B-1----:R-:W-:-:S03]  /*2260*/  FADD.FTZ R17, R17, R30 ;  /* 0x0000001e11117221 */ /* 0x002fc60000010000 */
[----:B------:R-:W-:Y:S01]  /*2270*/  STS.128 [R2+0x400], R20 ;  /* 0x0004001402007388 */ /* 0x000fe20000000c00 */
[----:B--2---:R-:W-:-:S03]  /*2280*/  FADD.FTZ R29, R8, R29 ;  /* 0x0000001d081d7221 */ /* 0x004fc60000010000 */
[----:B------:R1:W-:Y:S01]  /*2290*/  STS.128 [R2+0x410], R24 ;  /* 0x0004101802007388 */ /* 0x0003e20000000c00 */
[----:B---3--:R-:W-:-:S03]  /*22a0*/  FADD.FTZ R9, R9, R32 ;  /* 0x0000002009097221 */ /* 0x008fc60000010000 */
[----:B------:R-:W-:Y:S01]  /*22b0*/  BAR.SYNC.DEFER_BLOCKING 0x0 ;  /* 0x0000000000007b1d */ /* 0x000fe20000010000 */
[----:B0-----:R-:W-:Y:S01]  /*22c0*/  FADD.FTZ R7, R3, R28 ;  /* 0x0000001c03077221 */ /* 0x001fe20000010000 */
[----:B-1----:R-:W-:-:S04]  /*22d0*/  IADD3 R2, P0, R39, R0, RZ ;  /* 0x0000000027027210 */ /* 0x002fc80007f1e0ff */
        /* <DEDUP_REMOVED lines=48> */
.L_x_1916:
[----:B------:R-:W-:Y:S01]  /*25e0*/  HFMA2.MMA R107, -RZ, RZ, 0, 5.9604644775390625e-08 ;  /* 0x00000001ff6b7435 */ /* 0x000fe200000001ff */
[----:B------:R-:W-:-:S02]  /*25f0*/  MOV R54, R109 ;  /* 0x0000006d00367202 */ /* 0x000fc40000000f00 */
[----:B------:R-:W-:Y:S02]  /*2600*/  MOV R113, 0x1f ;  /* 0x0000001f00717802 */ /* 0x000fe40000000f00 */
[----:B------:R-:W-:Y:S02]  /*2610*/  MOV R114, 0xffffffff ;  /* 0xffffffff00727802 */ /* 0x000fe40000000f00 */
[----:B------:R-:W-:Y:S02]  /*2620*/  MOV R32, 0x2640 ;  /* 0x0000264000207802 */ /* 0x000fe40000000f00 */
[----:B-----5:R-:W-:Y:S05]  /*2630*/  CALL.REL.NOINC `($__internal_49_$__cuda_sm70_shflsync_bfly_p) ;  /* 0x0000046000007944 */ /* 0x020fea0003c00000 */
[----:B-1----:R-:W-:Y:S01]  /*2640*/  MOV R42, R54 ;  /* 0x00000036002a7202 */ /* 0x002fe20000000f00 */
[----:B0-----:R-:W-:Y:S05]  /*2650*/  BRA `(.L_x_1920) ;  /* 0xffffe8f000007947 */ /* 0x001fea000383ffff */
.L_x_1917:
[----:B------:R-:W-:Y:S01]  /*2660*/  HFMA2.MMA R107, -RZ, RZ, 0, 5.9604644775390625e-08 ;  /* 0x00000001ff6b7435 */ /* 0x000fe200000001ff */
[----:B------:R-:W-:Y:S02]  /*2670*/  MOV R54, R111 ;  /* 0x0000006f00367202 */ /* 0x000fe40000000f00 */
[----:B------:R-:W-:Y:S02]  /*2680*/  MOV R113, 0x1f ;  /* 0x0000001f00717802 */ /* 0x000fe40000000f00 */
[----:B------:R-:W-:-:S02]  /*2690*/  MOV R114, 0xffffffff ;  /* 0xffffffff00727802 */ /* 0x000fc40000000f00 */
[----:B------:R-:W-:Y:S02]  /*26a0*/  MOV R32, 0x26c0 ;  /* 0x000026c000207802 */ /* 0x000fe40000000f00 */
[----:B01---5:R-:W-:Y:S05]  /*26b0*/  CALL.REL.NOINC `($__internal_49_$__cuda_sm70_shflsync_bfly_p) ;  /* 0x000003e000007944 */ /* 0x023fea0003c00000 */
[----:B------:R-:W-:Y:S01]  /*26c0*/  FADD.FTZ R109, R109, R42 ;  /* 0x0000002a6d6d7221 */ /* 0x000fe20000010000 */
[----:B0-----:R-:W-:Y:S01]  /*26d0*/  HFMA2.MMA R107, -RZ, RZ, 0, 1.1920928955078125e-07 ;  /* 0x00000002ff6b7435 */ /* 0x001fe200000001ff */
[----:B-1----:R-:W-:Y:S01]  /*26e0*/  FADD.FTZ R111, R111, R54 ;  /* 0x000000366f6f7221 */ /* 0x002fe20000010000 */
[----:B------:R-:W-:Y:S02]  /*26f0*/  MOV R113, 0x1f ;  /* 0x0000001f00717802 */ /* 0x000fe40000000f00 */
[----:B------:R-:W-:Y:S02]  /*2700*/  MOV R114, 0xffffffff ;  /* 0xffffffff00727802 */ /* 0x000fe40000000f00 */
[----:B------:R-:W-:Y:S02]  /*2710*/  MOV R54, R109 ;  /* 0x0000006d00367202 */ /* 0x000fe40000000f00 */
[----:B------:R-:W-:Y:S02]  /*2720*/  MOV R32, 0x2740 ;  /* 0x0000274000207802 */ /* 0x000fe40000000f00 */
[----:B------:R-:W-:Y:S05]  /*2730*/  CALL.REL.NOINC `($__internal_49_$__cuda_sm70_shflsync_bfly_p) ;  /* 0x0000036000007944 */ /* 0x000fea0003c00000 */
[----:B0-----:R-:W-:Y:S01]  /*2740*/  HFMA2.MMA R107, -RZ, RZ, 0, 1.1920928955078125e-07 ;  /* 0x00000002ff6b7435 */ /* 0x001fe200000001ff */
[----:B-1----:R-:W-:-:S02]  /*2750*/  MOV R42, R54 ;  /* 0x00000036002a7202 */ /* 0x002fc40000000f00 */
[----:B------:R-:W-:Y:S02]  /*2760*/  MOV R54, R111 ;  /* 0x0000006f00367202 */ /* 0x000fe40000000f00 */
[----:B------:R-:W-:Y:S02]  /*2770*/  MOV R113, 0x1f ;  /* 0x0000001f00717802 */ /* 0x000fe40000000f00 */
[----:B------:R-:W-:Y:S02]  /*2780*/  MOV R114, 0xffffffff ;  /* 0xffffffff00727802 */ /* 0x000fe40000000f00 */
[----:B------:R-:W-:Y:S02]  /*2790*/  MOV R32, 0x27b0 ;  /* 0x000027b000207802 */ /* 0x000fe40000000f00 */
[----:B------:R-:W-:Y:S05]  /*27a0*/  CALL.REL.NOINC `($__internal_49_$__cuda_sm70_shflsync_bfly_p) ;  /* 0x000002f000007944 */ /* 0x000fea0003c00000 */
[----:B------:R-:W-:Y:S01]  /*27b0*/  FADD.FTZ R109, R42, R109 ;  /* 0x0000006d2a6d7221 */ /* 0x000fe20000010000 */
[----:B0-----:R-:W-:Y:S01]  /*27c0*/  HFMA2.MMA R107, -RZ, RZ, 0, 2.384185791015625e-07 ;  /* 0x00000004ff6b7435 */ /* 0x001fe200000001ff */
[----:B-1----:R-:W-:Y:S01]  /*27d0*/  FADD.FTZ R111, R111, R54 ;  /* 0x000000366f6f7221 */ /* 0x002fe20000010000 */
[----:B------:R-:W-:Y:S02]  /*27e0*/  MOV R113, 0x1f ;  /* 0x0000001f00717802 */ /* 0x000fe40000000f00 */
[----:B------:R-:W-:-:S02]  /*27f0*/  MOV R114, 0xffffffff ;  /* 0xffffffff00727802 */ /* 0x000fc40000000f00 */
[----:B------:R-:W-:Y:S02]  /*2800*/  MOV R54, R109 ;  /* 0x0000006d00367202 */ /* 0x000fe40000000f00 */
[----:B------:R-:W-:Y:S02]  /*2810*/  MOV R32, 0x2830 ;  /* 0x0000283000207802 */ /* 0x000fe40000000f00 */
[----:B------:R-:W-:Y:S05]  /*2820*/  CALL.REL.NOINC `($__internal_49_$__cuda_sm70_shflsync_bfly_p) ;  /* 0x0000027000007944 */ /* 0x000fea0003c00000 */
[----:B0-----:R-:W-:Y:S01]  /*2830*/  HFMA2.MMA R107, -RZ, RZ, 0, 2.384185791015625e-07 ;  /* 0x00000004ff6b7435 */ /* 0x001fe200000001ff */
[----:B-1----:R-:W-:Y:S02]  /*2840*/  MOV R42, R54 ;  /* 0x00000036002a7202 */ /* 0x002fe40000000f00 */
[----:B------:R-:W-:Y:S02]  /*2850*/  MOV R54, R111 ;  /* 0x0000006f00367202 */ /* 0x000fe40000000f00 */
[----:B------:R-:W-:Y:S02]  /*2860*/  MOV R113, 0x1f ;  /* 0x0000001f00717802 */ /* 0x000fe40000000f00 */
[----:B------:R-:W-:Y:S02]  /*2870*/  MOV R114, 0xffffffff ;  /* 0xffffffff00727802 */ /* 0x000fe40000000f00 */
[----:B------:R-:W-:-:S02]  /*2880*/  MOV R32, 0x28a0 ;  /* 0x000028a000207802 */ /* 0x000fc40000000f00 */
[----:B------:R-:W-:Y:S05]  /*2890*/  CALL.REL.NOINC `($__internal_49_$__cuda_sm70_shflsync_bfly_p) ;  /* 0x0000020000007944 */ /* 0x000fea0003c00000 */
[----:B------:R-:W-:Y:S01]  /*28a0*/  FADD.FTZ R109, R42, R109 ;  /* 0x0000006d2a6d7221 */ /* 0x000fe20000010000 */
[----:B0-----:R-:W-:Y:S01]  /*28b0*/  HFMA2.MMA R107, -RZ, RZ, 0, 4.76837158203125e-07 ;  /* 0x00000008ff6b7435 */ /* 0x001fe200000001ff */
[----:B-1----:R-:W-:Y:S01]  /*28c0*/  FADD.FTZ R111, R111, R54 ;  /* 0x000000366f6f7221 */ /* 0x002fe20000010000 */
[----:B------:R-:W-:-:S02]  /*28d0*/  MOV R113, 0x1f ;  /* 0x0000001f00717802 */ /* 0x000fc40000000f00 */
[----:B------:R-:W-:Y:S02]  /*28e0*/  MOV R114, 0xffffffff ;  /* 0xffffffff00727802 */ /* 0x000fe40000000f00 */
[----:B------:R-:W-:Y:S02]  /*28f0*/  MOV R54, R109 ;  /* 0x0000006d00367202 */ /* 0x000fe40000000f00 */
[----:B------:R-:W-:Y:S02]  /*2900*/  MOV R32, 0x2920 ;  /* 0x0000292000207802 */ /* 0x000fe40000000f00 */
[----:B------:R-:W-:Y:S05]  /*2910*/  CALL.REL.NOINC `($__internal_49_$__cuda_sm70_shflsync_bfly_p) ;  /* 0x0000018000007944 */ /* 0x000fea0003c00000 */
[----:B0-----:R-:W-:Y:S01]  /*2920*/  HFMA2.MMA R107, -RZ, RZ, 0, 4.76837158203125e-07 ;  /* 0x00000008ff6b7435 */ /* 0x001fe200000001ff */
[----:B-1----:R-:W-:Y:S02]  /*2930*/  MOV R42, R54 ;  /* 0x00000036002a7202 */ /* 0x002fe40000000f00 */
[----:B------:R-:W-:Y:S02]  /*2940*/  MOV R54, R111 ;  /* 0x0000006f00367202 */ /* 0x000fe40000000f00 */
[----:B------:R-:W-:Y:S02]  /*2950*/  MOV R113, 0x1f ;  /* 0x0000001f00717802 */ /* 0x000fe40000000f00 */
[----:B------:R-:W-:-:S02]  /*2960*/  MOV R114, 0xffffffff ;  /* 0xffffffff00727802 */ /* 0x000fc40000000f00 */
[----:B------:R-:W-:Y:S02]  /*2970*/  MOV R32, 0x2990 ;  /* 0x0000299000207802 */ /* 0x000fe40000000f00 */
[----:B------:R-:W-:Y:S05]  /*2980*/  CALL.REL.NOINC `($__internal_49_$__cuda_sm70_shflsync_bfly_p) ;  /* 0x0000011000007944 */ /* 0x000fea0003c00000 */
[----:B------:R-:W-:Y:S01]  /*2990*/  FADD.FTZ R109, R42, R109 ;  /* 0x0000006d2a6d7221 */ /* 0x000fe20000010000 */
[----:B0-----:R-:W-:Y:S01]  /*29a0*/  HFMA2.MMA R107, -RZ, RZ, 0, 9.5367431640625e-07 ;  /* 0x00000010ff6b7435 */ /* 0x001fe200000001ff */
[----:B-1----:R-:W-:Y:S01]  /*29b0*/  FADD.FTZ R111, R111, R54 ;  /* 0x000000366f6f7221 */ /* 0x002fe20000010000 */
[----:B------:R-:W-:Y:S02]  /*29c0*/  MOV R113, 0x1f ;  /* 0x0000001f00717802 */ /* 0x000fe40000000f00 */
[----:B------:R-:W-:Y:S02]  /*29d0*/  MOV R114, 0xffffffff ;  /* 0xffffffff00727802 */ /* 0x000fe40000000f00 */
[----:B------:R-:W-:Y:S02]  /*29e0*/  MOV R54, R109 ;  /* 0x0000006d00367202 */ /* 0x000fe40000000f00 */
[----:B------:R-:W-:Y:S02]  /*29f0*/  MOV R32, 0x2a10 ;  /* 0x00002a1000207802 */ /* 0x000fe40000000f00 */
[----:B------:R-:W-:Y:S05]  /*2a00*/  CALL.REL.NOINC `($__internal_49_$__cuda_sm70_shflsync_bfly_p) ;  /* 0x0000009000007944 */ /* 0x000fea0003c00000 */
[----:B0-----:R-:W-:Y:S01]  /*2a10*/  HFMA2.MMA R107, -RZ, RZ, 0, 9.5367431640625e-07 ;  /* 0x00000010ff6b7435 */ /* 0x001fe200000001ff */
[----:B-1----:R-:W-:-:S02]  /*2a20*/  MOV R96, R54 ;  /* 0x0000003600607202 */ /* 0x002fc40000000f00 */
[----:B------:R-:W-:Y:S02]  /*2a30*/  MOV R54, R111 ;  /* 0x0000006f00367202 */ /* 0x000fe40000000f00 */
[----:B------:R-:W-:Y:S02]  /*2a40*/  MOV R113, 0x1f ;  /* 0x0000001f00717802 */ /* 0x000fe40000000f00 */
[----:B------:R-:W-:Y:S02]  /*2a50*/  MOV R114, 0xffffffff ;  /* 0xffffffff00727802 */ /* 0x000fe40000000f00 */
[----:B------:R-:W-:Y:S02]  /*2a60*/  MOV R32, 0x2a80 ;  /* 0x00002a8000207802 */ /* 0x000fe40000000f00 */
[----:B------:R-:W-:Y:S05]  /*2a70*/  CALL.REL.NOINC `($__internal_49_$__cuda_sm70_shflsync_bfly_p) ;  /* 0x0000002000007944 */ /* 0x000fea0003c00000 */
[----:B-1----:R-:W-:Y:S01]  /*2a80*/  MOV R32, R54 ;  /* 0x0000003600207202 */ /* 0x002fe20000000f00 */
[----:B0-----:R-:W-:Y:S05]  /*2a90*/  BRA `(.L_x_1921) ;  /* 0xffffe5d000007947 */ /* 0x001fea000383ffff */
        .weak           $__internal_49_$__cuda_sm70_shflsync_bfly_p
        .type           $__internal_49_$__cuda_sm70_shflsync_bfly_p,@function
        .size           $__internal_49_$__cuda_sm70_shflsync_bfly_p,(.L_x_7227 - $__internal_49_$__cuda_sm70_shflsync_bfly_p)
$__internal_49_$__cuda_sm70_shflsync_bfly_p:
[----:B------:R-:W-:Y:S01]  /*2aa0*/  HFMA2.MMA R33, -RZ, RZ, 0, 0 ;  /* 0x00000000ff217435 */ /* 0x000fe200000001ff */
[----:B------:R-:W-:Y:S04]  /*2ab0*/  WARPSYNC R114 ;  /* 0x0000007200007348 */ /* 0x000fe80003800000 */
[----:B------:R0:W1:Y:S01]  /*2ac0*/  SHFL.BFLY PT, R54, R54, R107, R113 ;  /* 0x0c00006b36367389 */ /* 0x00006200000e0071 */
[----:B------:R-:W-:Y:S05]  /*2ad0*/  RET.REL.NODEC R32 `(_ZN10layer_norm13ln_bwd_kernelINS_13Kernel_traitsIf13__nv_bfloat16S2_S2_fjLj512ELj1ELj4ELj1ELj16ENS_18Kernel_traits_baseILj512EfS2_S2_S2_fjLj128EEEEELb1ELb0ELb0ELb1EEEvNS_9BwdParamsE) ;  /* 0xffffd52020007950 */ /* 0x000fea0003c3ffff */
.L_x_1922:
        /* <DEDUP_REMOVED lines=10> */
.L_x_7227:


//--------------------- .text._ZN10layer_norm22ln_bwd_finalize_kernelINS_22Kernel_traits_finalizeILj512Ef13__nv_bfloat16S2_S2_fjLb0ELj1024ELj4ENS_18Kernel_traits_baseILj512EfS2_S2_S2_fjLj1024EEEEELb0ELb0EEEvNS_9BwdParamsE --------------------------
	.section	.text._ZN10layer_norm22ln_bwd_finalize_kernelINS_22Kernel_traits_finalizeILj512Ef13__nv_bfloat16S2_S2_fjLb0ELj1024ELj4ENS_18Kernel_traits_baseILj512EfS2_S2_S2_fjLj1024EEEEELb0ELb0EEEvNS_9BwdParamsE,"ax",@progbits
	.sectioninfo	@"SHI_REGISTERS=30"
	.align	128
        .global         _ZN10layer_norm22ln_bwd_finalize_kernelINS_22Kernel_traits_finalizeILj512Ef13__nv_bfloat16S2_S2_fjLb0ELj1024ELj4ENS_18Kernel_traits_baseILj512EfS2_S2_S2_fjLj1024EEEEELb0ELb0EEEvNS_9BwdParamsE
        .type           _ZN10layer_norm22ln_bwd_finalize_kernelINS_22Kernel_traits_finalizeILj512Ef13__nv_bfloat16S2_S2_fjLb0ELj1024ELj4ENS_18Kernel_traits_baseILj512EfS2_S2_S2_fjLj1024EEEEELb0ELb0EEEvNS_9BwdParamsE,@function
        .size           _ZN10layer_norm22ln_bwd_finalize_kernelINS_22Kernel_traits_finalizeILj512Ef13__nv_bfloat16S2_S2_fjLb0ELj1024ELj4ENS_18Kernel_traits_baseILj512EfS2_S2_S2_fjLj1024EEEEELb0ELb0EEEvNS_9BwdParamsE,(.L_x_7228 - _ZN10layer_norm22ln_bwd_finalize_kernelINS_22Kernel_traits_finalizeILj512Ef13__nv_bfloat16S2_S2_fjLb0ELj1024ELj4ENS_18Kernel_traits_baseILj512EfS2_S2_S2_fjLj1024EEEEELb0ELb0EEEvNS_9BwdParamsE)
        .other          _ZN10layer_norm22ln_bwd_finalize_kernelINS_22Kernel_traits_finalizeILj512Ef13__nv_bfloat16S2_S2_fjLb0ELj1024ELj4ENS_18Kernel_traits_baseILj512EfS2_S2_S2_fjLj1024EEEEELb0ELb0EEEvNS_9BwdParamsE,@"STO_CUDA_ENTRY STV_DEFAULT"
_ZN10layer_norm22ln_bwd_finalize_kernelINS_22Kernel_traits_finalizeILj512Ef13__nv_bfloat16S2_S2_fjLb0ELj1024ELj4ENS_18Kernel_traits_baseILj512EfS2_S2_S2_fjLj1024EEEEELb0ELb0EEEvNS_9BwdParamsE:
.text._ZN10layer_norm22ln_bwd_finalize_kernelINS_22Kernel_traits_finalizeILj512Ef13__nv_bfloat16S2_S2_fjLb0ELj1024ELj4ENS_18Kernel_traits_baseILj512EfS2_S2_S2_fjLj1024EEEEELb0ELb0EEEvNS_9BwdParamsE:
        /* <DEDUP_REMOVED lines=19> */
.L_x_1936:
        /* <DEDUP_REMOVED lines=28> */
.L_x_1927:
        /* <DEDUP_REMOVED lines=35> */
.L_x_1926:
[----:B------:R-:W-:Y:S05]  /*0520*/  BSYNC B1 ;  /* 0x0000000000017941 */ /* 0x000fea0003800000 */
.L_x_1925:
        /* <DEDUP_REMOVED lines=23> */
.L_x_1929:
[----:B------:R-:W-:Y:S05]  /*06a0*/  BSYNC B1 ;  /* 0x0000000000017941 */ /* 0x000fea0003800000 */
.L_x_1928:
        /* <DEDUP_REMOVED lines=11> */
.L_x_1930:
[----:B------:R-:W-:Y:S05]  /*0760*/  BSYNC B1 ;  /* 0x0000000000017941 */ /* 0x000fea0003800000 */
.L_x_1924:
[----:B------:R-:W-:Y:S05]  /*0770*/  BSYNC B0 ;  /* 0x0000000000007941 */ /* 0x000fea0003800000 */
.L_x_1923:
        /* <DEDUP_REMOVED lines=11> */
.L_x_1937:
        /* <DEDUP_REMOVED lines=18> */
.L_x_1938:
[----:B---3--:R-:W-:Y:S02]  /*0950*/  FADD.FTZ R4, R4, R9 ;  /* 0x0000000904047221 */ /* 0x008fe40000010000 */
[----:B-12---:R-:W-:-:S03]  /*0960*/  FADD.FTZ R6, R5, R6 ;  /* 0x0000000605067221 */ /* 0x006fc60000010000 */
[----:B------:R1:W-:Y:S04]  /*0970*/  @!P1 STS [R17.X4+0x2000], R4 ;  /* 0x0020000411009388 */ /* 0x0003e80000004800 */
[----:B------:R1:W-:Y:S02]  /*0980*/  @!P1 STS [R17.X4+0x2080], R6 ;  /* 0x0020800611009388 */ /* 0x0003e40000004800 */
.L_x_1931:
[----:B0-----:R-:W-:Y:S01]  /*0990*/  SHF.L.U32 R2, R19, 0x1, RZ ;  /* 0x0000000113027819 */ /* 0x001fe200000006ff */
[----:B------:R-:W-:Y:S01]  /*09a0*/  WARPSYNC 0xffffffff ;  /* 0xffffffff00007948 */ /* 0x000fe20003800000 */
[----:B------:R-:W-:Y:S02]  /*09b0*/  BAR.SYNC.DEFER_BLOCKING 0x0 ;  /* 0x0000000000007b1d */ /* 0x000fe40000010000 */
[----:B------:R-:W-:-:S04]  /*09c0*/  ISETP.GE.U32.OR P1, PT, R2, c[0x0][0x168], P0 ;  /* 0x00005a0002007a0c */ /* 0x000fc80000726470 */
[----:B------:R-:W-:Y:S09]  /*09d0*/  BSSY B0, `(.L_x_1934) ;  /* 0x000000b000007945 */ /* 0x000ff20003800000 */
[----:B------:R-:W-:Y:S05]  /*09e0*/  @P1 BRA `(.L_x_1935) ;  /* 0x0000009000001947 */ /* 0x000fea0003800000 */
[----:B------:R-:W-:Y:S01]  /*09f0*/  IMAD.SHL.U32 R2, R0, 0x8, RZ ;  /* 0x0000000800027824 */ /* 0x000fe200078e00ff */
[----:B-1----:R-:W-:-:S04]  /*0a00*/  HFMA2.MMA R4, -RZ, RZ, 0, 4.76837158203125e-07 ;  /* 0x00000008ff047435 */ /* 0x002fc800000001ff */
[----:B------:R-:W-:-:S05]  /*0a10*/  LOP3.LUT R6, R2, 0xf8, RZ, 0xc0, !PT ;  /* 0x000000f802067812 */ /* 0x000fca00078ec0ff */
[----:B------:R-:W0:Y:S01]  /*0a20*/  LDS.64 R8, [R6+0x2000] ;  /* 0x0020000006087984 */ /* 0x000e220000000a00 */
[----:B------:R-:W-:-:S03]  /*0a30*/  IMAD.WIDE.U32 R2, R19, R4, c[0x0][0x268] ;  /* 0x00009a0013027625 */ /* 0x000fc600078e0004 */
[----:B------:R-:W1:Y:S01]  /*0a40*/  LDS.64 R10, [R6+0x2080] ;  /* 0x00208000060a7984 */ /* 0x000e620000000a00 */
[----:B------:R-:W-:-:S03]  /*0a50*/  IMAD.WIDE.U32 R4, R19, R4, c[0x0][0x260] ;  /* 0x0000980013047625 */ /* 0x000fc600078e0004 */
[----:B0-----:R0:W-:Y:S04]  /*0a60*/  STG.E.64 [R2.64], R8 ;  /* 0x0000000802007986 */ /* 0x0011e8000c101b04 */
[----:B-1----:R0:W-:Y:S02]  /*0a70*/  STG.E.64 [R4.64], R10 ;  /* 0x0000000a04007986 */ /* 0x0021e4000c101b04 */
.L_x_1935:
[----:B------:R-:W-:Y:S05]  /*0a80*/  BSYNC B0 ;  /* 0x0000000000007941 */ /* 0x000fea0003800000 */
.L_x_1934:
[C---:B------:R-:W-:Y:S02]  /*0a90*/  ISETP.GT.U32.AND P1, PT, R18.reuse, -0x201, PT ;  /* 0xfffffdff1200780c */ /* 0x040fe40003f24070 */
[----:B------:R-:W-:Y:S02]  /*0aa0*/  IADD3 R18, R18, 0x200, RZ ;  /* 0x0000020012127810 */ /* 0x000fe40007ffe0ff */
[----:B------:R-:W-:-:S09]  /*0ab0*/  IADD3 R19, R19, 0x100, RZ ;  /* 0x0000010013137810 */ /* 0x000fd20007ffe0ff */
[----:B01----:R-:W-:Y:S05]  /*0ac0*/  @P1 BRA `(.L_x_1936) ;  /* 0xfffff66000001947 */ /* 0x003fea000383ffff */
[----:B------:R-:W-:Y:S05]  /*0ad0*/  EXIT ;  /* 0x000000000000794d */ /* 0x000fea0003800000 */
.L_x_1932:
[----:B--2---:R-:W-:Y:S01]  /*0ae0*/  IMAD.MOV.U32 R9, RZ, RZ, R5 ;  /* 0x000000ffff097224 */ /* 0x004fe200078e0005 */
[----:B------:R-:W-:Y:S01]  /*0af0*/  MOV R8, 0x1 ;  /* 0x0000000100087802 */ /* 0x000fe20000000f00 */
[----:B------:R-:W-:Y:S01]  /*0b00*/  IMAD.MOV.U32 R7, RZ, RZ, 0x1f ;  /* 0x0000001fff077424 */ /* 0x000fe200078e00ff */
[----:B------:R-:W-:Y:S02]  /*0b10*/  MOV R10, 0xffffffff ;  /* 0xffffffff000a7802 */ /* 0x000fe40000000f00 */
[----:B------:R-:W-:Y:S02]  /*0b20*/  MOV R2, 0xb40 ;  /* 0x00000b4000027802 */ /* 0x000fe40000000f00 */
[----:B01----:R-:W-:Y:S05]  /*0b30*/  CALL.REL.NOINC `($__internal_50_$__cuda_sm70_shflsync_bfly_p) ;  /* 0x000003b000007944 */ /* 0x003fea0003c00000 */
[----:B-1----:R-:W-:Y:S01]  /*0b40*/  IMAD.MOV.U32 R2, RZ, RZ, R7 ;  /* 0x000000ffff027224 */ /* 0x002fe200078e0007 */
[----:B0-----:R-:W-:Y:S05]  /*0b50*/  BRA `(.L_x_1937) ;  /* 0xfffffcd000007947 */ /* 0x001fea000383ffff */
.L_x_1933:
[----:B------:R-:W-:Y:S01]  /*0b60*/  HFMA2.MMA R8, -RZ, RZ, 0, 1.1920928955078125e-07 ;  /* 0x00000002ff087435 */ /* 0x000fe200000001ff */
[----:B------:R-:W-:Y:S01]  /*0b70*/  MOV R7, 0x1f ;  /* 0x0000001f00077802 */ /* 0x000fe20000000f00 */
[----:B------:R-:W-:Y:S01]  /*0b80*/  IMAD.MOV.U32 R10, RZ, RZ, -0x1 ;  /* 0xffffffffff0a7424 */ /* 0x000fe200078e00ff */
[----:B------:R-:W-:-:S03]  /*0b90*/  MOV R2, 0xbb0 ;  /* 0x00000bb000027802 */ /* 0x000fc60000000f00 */
[----:B012---:R-:W-:Y:S05]  /*0ba0*/  CALL.REL.NOINC `($__internal_50_$__cuda_sm70_shflsync_bfly_p) ;  /* 0x0000034000007944 */ /* 0x007fea0003c00000 */
[----:B0-----:R-:W-:Y:S01]  /*0bb0*/  HFMA2.MMA R8, -RZ, RZ, 0, 2.384185791015625e-07 ;  /* 0x00000004ff087435 */ /* 0x001fe200000001ff */
[----:B-1----:R-:W-:Y:S01]  /*0bc0*/  FADD.FTZ R9, R9, R7 ;  /* 0x0000000709097221 */ /* 0x002fe20000010000 */
[----:B------:R-:W-:Y:S01]  /*0bd0*/  MOV R7, 0x1f ;  /* 0x0000001f00077802 */ /* 0x000fe20000000f00 */
[----:B------:R-:W-:Y:S01]  /*0be0*/  IMAD.MOV.U32 R10, RZ, RZ, -0x1 ;  /* 0xffffffffff0a7424 */ /* 0x000fe200078e00ff */
[----:B------:R-:W-:-:S02]  /*0bf0*/  MOV R2, 0xc10 ;  /* 0x00000c1000027802 */ /* 0x000fc40000000f00 */
[----:B------:R-:W-:Y:S05]  /*0c00*/  CALL.REL.NOINC `($__internal_50_$__cuda_sm70_shflsync_bfly_p) ;  /* 0x000002e000007944 */ /* 0x000fea0003c00000 */
[----:B0-----:R-:W-:Y:S01]  /*0c10*/  HFMA2.MMA R8, -RZ, RZ, 0, 4.76837158203125e-07 ;  /* 0x00000008ff087435 */ /* 0x001fe200000001ff */
[----:B-1----:R-:W-:Y:S01]  /*0c20*/  FADD.FTZ R9, R9, R7 ;  /* 0x0000000709097221 */ /* 0x002fe20000010000 */
[----:B------:R-:W-:Y:S01]  /*0c30*/  MOV R7, 0x1f ;  /* 0x0000001f00077802 */ /* 0x000fe20000000f00 */
[----:B------:R-:W-:Y:S01]  /*0c40*/  IMAD.MOV.U32 R10, RZ, RZ, -0x1 ;  /* 0xffffffffff0a7424 */ /* 0x000fe200078e00ff */
[----:B------:R-:W-:-:S02]  /*0c50*/  MOV R2, 0xc70 ;  /* 0x00000c7000027802 */ /* 0x000fc40000000f00 */
[----:B------:R-:W-:Y:S05]  /*0c60*/  CALL.REL.NOINC `($__internal_50_$__cuda_sm70_shflsync_bfly_p) ;  /* 0x0000028000007944 */ /* 0x000fea0003c00000 */
[----:B-1----:R-:W-:Y:S01]  /*0c70*/  FADD.FTZ R6, R9, R7 ;  /* 0x0000000709067221 */ /* 0x002fe20000010000 */
[----:B0-----:R-:W-:Y:S01]  /*0c80*/  HFMA2.MMA R8, -RZ, RZ, 0, 9.5367431640625e-07 ;  /* 0x00000010ff087435 */ /* 0x001fe200000001ff */
[----:B------:R-:W-:Y:S01]  /*0c90*/  MOV R7, 0x1f ;  /* 0x0000001f00077802 */ /* 0x000fe20000000f00 */
[----:B------:R-:W-:Y:S01]  /*0ca0*/  IMAD.MOV.U32 R10, RZ, RZ, -0x1 ;  /* 0xffffffffff0a7424 */ /* 0x000fe200078e00ff */
[----:B------:R-:W-:-:S02]  /*0cb0*/  MOV R2, 0xce0 ;  /* 0x00000ce000027802 */ /* 0x000fc40000000f00 */
[----:B------:R-:W-:Y:S02]  /*0cc0*/  MOV R9, R6 ;  /* 0x0000000600097202 */ /* 0x000fe40000000f00 */
[----:B------:R-:W-:Y:S05]  /*0cd0*/  CALL.REL.NOINC `($__internal_50_$__cuda_sm70_shflsync_bfly_p) ;  /* 0x0000021000007944 */ /* 0x000fea0003c00000 */
[----:B0-----:R-:W-:Y:S01]  /*0ce0*/  HFMA2.MMA R8, -RZ, RZ, 0, 5.9604644775390625e-08 ;  /* 0x00000001ff087435 */ /* 0x001fe200000001ff */
[----:B-1----:R-:W-:Y:S01]  /*0cf0*/  MOV R5, R7 ;  /* 0x0000000700057202 */ /* 0x002fe20000000f00 */
[----:B------:R-:W-:Y:S01]  /*0d00*/  IMAD.MOV.U32 R9, RZ, RZ, R4 ;  /* 0x000000ffff097224 */ /* 0x000fe200078e0004 */
[----:B------:R-:W-:Y:S01]  /*0d10*/  MOV R7, 0x1f ;  /* 0x0000001f00077802 */ /* 0x000fe20000000f00 */
[----:B------:R-:W-:Y:S01]  /*0d20*/  IMAD.MOV.U32 R10, RZ, RZ, -0x1 ;  /* 0xffffffffff0a7424 */ /* 0x000fe200078e00ff */
[----:B------:R-:W-:Y:S02]  /*0d30*/  MOV R2, 0xd50 ;  /* 0x00000d5000027802 */ /* 0x000fe40000000f00 */
[----:B------:R-:W-:Y:S05]  /*0d40*/  CALL.REL.NOINC `($__internal_50_$__cuda_sm70_shflsync_bfly_p) ;  /* 0x000001a000007944 */ /* 0x000fea0003c00000 */
[----:B0-----:R-:W-:Y:S01]  /*0d50*/  HFMA2.MMA R8, -RZ, RZ, 0, 1.1920928955078125e-07 ;  /* 0x00000002ff087435 */ /* 0x001fe200000001ff */
[----:B-1----:R-:W-:Y:S01]  /*0d60*/  FADD.FTZ R9, R4, R7 ;  /* 0x0000000704097221 */ /* 0x002fe20000010000 */
[----:B------:R-:W-:Y:S01]  /*0d70*/  MOV R7, 0x1f ;  /* 0x0000001f00077802 */ /* 0x000fe20000000f00 */
[----:B------:R-:W-:Y:S01]  /*0d80*/  IMAD.MOV.U32 R10, RZ, RZ, -0x1 ;  /* 0xffffffffff0a7424 */ /* 0x000fe200078e00ff */
[----:B------:R-:W-:Y:S02]  /*0d90*/  MOV R2, 0xdb0 ;  /* 0x00000db000027802 */ /* 0x000fe40000000f00 */
[----:B------:R-:W-:Y:S05]  /*0da0*/  CALL.REL.NOINC `($__internal_50_$__cuda_sm70_shflsync_bfly_p) ;  /* 0x0000014000007944 */ /* 0x000fea0003c00000 */
        /* <DEDUP_REMOVED lines=12> */
[----:B0-----:R-:W-:Y:S01]  /*0e70*/  HFMA2.MMA R8, -RZ, RZ, 0, 9.5367431640625e-07 ;  /* 0x00000010ff087435 */ /* 0x001fe200000001ff */
[----:B-1----:R-:W-:Y:S01]  /*0e80*/  FADD.FTZ R9, R9, R7 ;  /* 0x0000000709097221 */ /* 0x002fe20000010000 */
[----:B------:R-:W-:Y:S01]  /*0e90*/  MOV R7, 0x1f ;  /* 0x0000001f00077802 */ /* 0x000fe20000000f00 */
[----:B------:R-:W-:Y:S01]  /*0ea0*/  IMAD.MOV.U32 R10, RZ, RZ, -0x1 ;  /* 0xffffffffff0a7424 */ /* 0x000fe200078e00ff */
[----:B------:R-:W-:-:S02]  /*0eb0*/  MOV R2, 0xed0 ;  /* 0x00000ed000027802 */ /* 0x000fc40000000f00 */
[----:B------:R-:W-:Y:S05]  /*0ec0*/  CALL.REL.NOINC `($__internal_50_$__cuda_sm70_shflsync_bfly_p) ;  /* 0x0000002000007944 */ /* 0x000fea0003c00000 */
[----:B-1----:R-:W-:Y:S01]  /*0ed0*/  MOV R4, R7 ;  /* 0x0000000700047202 */ /* 0x002fe20000000f00 */
[----:B0-----:R-:W-:Y:S05]  /*0ee0*/  BRA `(.L_x_1938) ;  /* 0xfffffa6000007947 */ /* 0x001fea000383ffff */
        .weak           $__internal_50_$__cuda_sm70_shflsync_bfly_p
        .type           $__internal_50_$__cuda_sm70_shflsync_bfly_p,@function
        .size           $__internal_50_$__cuda_sm70_shflsync_bfly_p,(.L_x_7228 - $__internal_50_$__cuda_sm70_shflsync_bfly_p)
$__internal_50_$__cuda_sm70_shflsync_bfly_p:
[----:B------:R-:W-:Y:S01]  /*0ef0*/  HFMA2.MMA R3, -RZ, RZ, 0, 0 ;  /* 0x00000000ff037435 */ /* 0x000fe200000001ff */
[----:B------:R-:W-:Y:S04]  /*0f00*/  WARPSYNC R10 ;  /* 0x0000000a00007348 */ /* 0x000fe80003800000 */
[----:B------:R0:W1:Y:S01]  /*0f10*/  SHFL.BFLY PT, R7, R9, R8, R7 ;  /* 0x0c00000809077389 */ /* 0x00006200000e0007 */
[----:B------:R-:W-:Y:S05]  /*0f20*/  RET.REL.NODEC R2 `(_ZN10layer_norm22ln_bwd_finalize_kernelINS_22Kernel_traits_finalizeILj512Ef13__nv_bfloat16S2_S2_fjLb0ELj1024ELj4ENS_18Kernel_traits_baseILj512EfS2_S2_S2_fjLj1024EEEEELb0ELb0EEEvNS_9BwdParamsE) ;  /* 0xfffff0d002007950 */ /* 0x000fea0003c3ffff */
.L_x_1939:
        /* <DEDUP_REMOVED lines=13> */
.L_x_7228:


//--------------------- .text._ZN10layer_norm13ln_bwd_kernelINS_13Kernel_traitsIf13__nv_bfloat16S2_S2_fjLj512ELj1ELj4ELj1ELj16ENS_18Kernel_traits_baseILj512EfS2_S2_S2_fjLj128EEEEELb1ELb0ELb1ELb0EEEvNS_9BwdParamsE --------------------------
	.section	.text._ZN10layer_norm13ln_bwd_kernelINS_13Kernel_traitsIf13__nv_bfloat16S2_S2_fjLj512ELj1ELj4ELj1ELj16ENS_18Kernel_traits_baseILj512EfS2_S2_S2_fjLj128EEEEELb1ELb0ELb1ELb0EEEvNS_9BwdParamsE,"ax",@progbits
	.sectioninfo	@"SHI_REGISTERS=126"
	.align	128
        .global         _ZN10layer_norm13ln_bwd_kernelINS_13Kernel_traitsIf13__nv_bfloat16S2_S2_fjLj512ELj1ELj4ELj1ELj16ENS_18Kernel_traits_baseILj512EfS2_S2_S2_fjLj128EEEEELb1ELb0ELb1ELb0EEEvNS_9BwdParamsE
        .type           _ZN10layer_norm13ln_bwd_kernelINS_13Kernel_traitsIf13__nv_bfloat16S2_S2_fjLj512ELj1ELj4ELj1ELj16ENS_18Kernel_traits_baseILj512EfS2_S2_S2_fjLj128EEEEELb1ELb0ELb1ELb0EEEvNS_9BwdParamsE,@function
        .size           _ZN10layer_norm13ln_bwd_kernelINS_13Kernel_traitsIf13__nv_bfloat16S2_S2_fjLj512ELj1ELj4ELj1ELj16ENS_18Kernel_traits_baseILj512EfS2_S2_S2_fjLj128EEEEELb1ELb0ELb1ELb0EEEvNS_9BwdParamsE,(.L_x_7229 - _ZN10layer_norm13ln_bwd_kernelINS_13Kernel_traitsIf13__nv_bfloat16S2_S2_fjLj512ELj1ELj4ELj1ELj16ENS_18Kernel_traits_baseILj512EfS2_S2_S2_fjLj128EEEEELb1ELb0ELb1ELb0EEEvNS_9BwdParamsE)
        .other          _ZN10layer_norm13ln_bwd_kernelINS_13Kernel_traitsIf13__nv_bfloat16S2_S2_fjLj512ELj1ELj4ELj1ELj16ENS_18Kernel_traits_baseILj512EfS2_S2_S2_fjLj128EEEEELb1ELb0ELb1ELb0EEEvNS_9BwdParamsE,@"STO_CUDA_ENTRY STV_DEFAULT"
_ZN10layer_norm13ln_bwd_kernelINS_13Kernel_traitsIf13__nv_bfloat16S2_S2_fjLj512ELj1ELj4ELj1ELj16ENS_18Kernel_traits_baseILj512EfS2_S2_S2_fjLj128EEEEELb1ELb0ELb1ELb0EEEvNS_9BwdParamsE:
.text._ZN10layer_norm13ln_bwd_kernelINS_13Kernel_traitsIf13__nv_bfloat16S2_S2_fjLj512ELj1ELj4ELj1ELj16ENS_18Kernel_traits_baseILj512EfS2_S2_S2_fjLj128EEEEELb1ELb0ELb1ELb0EEEvNS_9BwdParamsE:
        /* <DEDUP_REMOVED lines=44> */
.L_x_2003:
        /* <DEDUP_REMOVED lines=14> */
[----:B-1----:R-:W-:Y:S01]  /*03a0*/  IMAD.WIDE.U32 R82, R7, R0, c[0x0][0x218] ;  /* 0x0000860007527625 */ /* 0x002fe200078e0000 */
[----:B--2---:R-:W-:-:S13]  /*03b0*/  ISETP.GT.AND P3, PT, R117, RZ, PT ;  /* 0x000000ff7500720c */ /* 0x004fda0003f64270 */
[----:B------:R-:W-:Y:S05]  /*03c0*/  @P3 BRA `(.L_x_1943) ;  /* 0x000001f000003947 */ /* 0x000fea0003800000 */
[----:B---3-5:R-:W-:Y:S01]  /*03d0*/  ISETP.GE.AND P0, PT, R2, 0x1, PT ;  /* 0x000000010200780c */ /* 0x028fe20003f06270 */
        /* <DEDUP_REMOVED lines=17> */
.L_x_1945:
[----:B------:R-:W-:Y:S05]  /*04f0*/  BSYNC B2 ;  /* 0x0000000000027941 */ /* 0x000fea0003800000 */
.L_x_1944:
        /* <DEDUP_REMOVED lines=12> */
.L_x_1943:
[----:B---3--:R-:W-:-:S06]  /*05c0*/  IMAD.WIDE R114, R5, R116, c[0x0][0x1a0] ;  /* 0x0000680005727625 */ /* 0x008fcc00078e0274 */
[----:B------:R1:W2:Y:S01]  /*05d0*/  LDG.E R114, [R114.64] ;  /* 0x0000000472727981 */ /* 0x0002a2000c1e1900 */
[----:B-----5:R-:W-:Y:S01]  /*05e0*/  ISETP.GE.AND P0, PT, R2, 0x1, PT ;  /* 0x000000010200780c */ /* 0x020fe20003f06270 */
[----:B------:R-:W-:Y:S01]  /*05f0*/  BSSY B2, `(.L_x_1947) ;  /* 0x0000067000027945 */ /* 0x000fe20003800000 */
[----:B-1----:R-:W-:-:S11]  /*0600*/  MOV R115, R7 ;  /* 0x0000000700737202 */ /* 0x002fd60000000f00 */
[----:B------:R-:W-:-:S05]  /*0610*/  @P0 IADD3 R8, R2, -0x1, RZ ;  /* 0xffffffff02080810 */ /* 0x000fca0007ffe0ff */
[----:B------:R-:W-:Y:S01]  /*0620*/  @P0 IMAD R9, R8, c[0x0][0x168], RZ ;  /* 0x00005a0008090a24 */ /* 0x000fe200078e02ff */
[----:B------:R-:W-:-:S04]  /*0630*/  IADD3 R8, R117, -0x1, RZ ;  /* 0xffffffff75087810 */ /* 0x000fc80007ffe0ff */
[----:B------:R-:W-:Y:S01]  /*0640*/  @P0 SHF.R.S32.HI R10, RZ, 0x1f, R9 ;  /* 0x0000001fff0a0819 */ /* 0x000fe20000011409 */
[----:B------:R-:W-:-:S03]  /*0650*/  IMAD R8, R8, c[0x0][0x168], RZ ;  /* 0x00005a0008087a24 */ /* 0x000fc600078e02ff */
[----:B------:R-:W-:Y:S01]  /*0660*/  @P0 LEA.HI R10, R10, R9, RZ, 0x3 ;  /* 0x000000090a0a0211 */ /* 0x000fe200078f18ff */
[----:B------:R-:W-:Y:S01]  /*0670*/  IMAD.MOV.U32 R9, RZ, RZ, RZ ;  /* 0x000000ffff097224 */ /* 0x000fe200078e00ff */
[----:B------:R-:W-:Y:S02]  /*0680*/  SHF.R.S32.HI R117, RZ, 0x1f, R8 ;  /* 0x0000001fff757819 */ /* 0x000fe40000011408 */
[-C--:B------:R-:W-:Y:S02]  /*0690*/  @P0 LEA.HI.SX32 R9, R10, R85.reuse, 0x1d ;  /* 0x000000550a090211 */ /* 0x080fe400078feaff */
[----:B------:R-:W-:Y:S02]  /*06a0*/  LEA.HI R8, R117, R8, RZ, 0x3 ;  /* 0x0000000875087211 */ /* 0x000fe400078f18ff */
[----:B0-----:R-:W-:Y:S02]  /*06b0*/  ISETP.NE.AND P0, PT, R4, RZ, PT ;  /* 0x000000ff0400720c */ /* 0x001fe40003f05270 */
[----:B------:R-:W-:-:S02]  /*06c0*/  LEA.HI.SX32 R85, R8, R85, 0x1d ;  /* 0x0000005508557211 */ /* 0x000fc400078feaff */
[----:B------:R-:W-:Y:S02]  /*06d0*/  MOV R10, RZ ;  /* 0x000000ff000a7202 */ /* 0x000fe40000000f00 */
[----:B--2---:R-:W-:Y:S01]  /*06e0*/  FSEL R8, R114, RZ, !P0 ;  /* 0x000000ff72087208 */ /* 0x004fe20004000000 */
[----:B------:R-:W-:Y:S01]  /*06f0*/  IMAD.MOV.U32 R114, RZ, RZ, RZ ;  /* 0x000000ffff727224 */ /* 0x000fe200078e00ff */
        /* <DEDUP_REMOVED lines=13> */
[--C-:B--2---:R-:W-:Y:S02]  /*07d0*/  PRMT R11, RZ, 0x5410, R12.reuse ;  /* 0x00005410ff0b7816 */ /* 0x104fe4000000000c */
[----:B------:R-:W-:Y:S02]  /*07e0*/  PRMT R101, RZ, 0x7610, R12 ;  /* 0x00007610ff657816 */ /* 0x000fe4000000000c */
[--C-:B------:R-:W-:Y:S01]  /*07f0*/  PRMT R119, RZ, 0x5410, R14.reuse ;  /* 0x00005410ff777816 */ /* 0x100fe2000000000e */
[C---:B------:R-:W-:Y:S01]  /*0800*/  FADD.FTZ R12, -R8.reuse, R11 ;  /* 0x0000000b080c7221 */ /* 0x040fe20000010100 */
[----:B------:R-:W-:Y:S01]  /*0810*/  PRMT R121, RZ, 0x7610, R14 ;  /* 0x00007610ff797816 */ /* 0x000fe2000000000e */
[----:B------:R-:W-:Y:S01]  /*0820*/  FADD.FTZ R14, -R8, R101 ;  /* 0x00000065080e7221 */ /* 0x000fe20000010100 */
[--C-:B------:R-:W-:Y:S02]  /*0830*/  PRMT R117, RZ, 0x7610, R13.reuse ;  /* 0x00007610ff757816 */ /* 0x100fe4000000000d */
[----:B------:R-:W-:-:S02]  /*0840*/  PRMT R115, RZ, 0x5410, R13 ;  /* 0x00005410ff737816 */ /* 0x000fc4000000000d */
[--C-:B------:R-:W-:Y:S01]  /*0850*/  PRMT R123, RZ, 0x5410, R15.reuse ;  /* 0x00005410ff7b7816 */ /* 0x100fe2000000000f */
[C---:B------:R-:W-:Y:S01]  /*0860*/  FMUL.FTZ R11, R3.reuse, R12 ;  /* 0x0000000c030b7220 */ /* 0x040fe20000410000 */
[----:B------:R-:W-:Y:S02]  /*0870*/  PRMT R15, RZ, 0x7610, R15 ;  /* 0x00007610ff0f7816 */ /* 0x000fe4000000000f */
[--C-:B---3--:R-:W-:Y:S01]  /*0880*/  PRMT R13, RZ, 0x5410, R88.reuse ;  /* 0x00005410ff0d7816 */ /* 0x108fe20000000058 */
[----:B------:R-:W-:Y:S01]  /*0890*/  FMUL.FTZ R12, R3, R14 ;  /* 0x0000000e030c7220 */ /* 0x000fe20000410000 */
[----:B------:R-:W-:Y:S01]  /*08a0*/  PRMT R88, RZ, 0x7610, R88 ;  /* 0x00007610ff587816 */ /* 0x000fe20000000058 */
[C---:B------:R-:W-:Y:S02]  /*08b0*/  FADD.FTZ R98, -R8.reuse, R117 ;  /* 0x0000007508627221 */ /* 0x040fe40000010100 */
[C---:B------:R-:W-:Y:S01]  /*08c0*/  FADD.FTZ R114, -R8.reuse, R119 ;  /* 0x0000007708727221 */ /* 0x040fe20000010100 */
[----:B------:R-:W-:Y:S01]  /*08d0*/  PRMT R96, RZ, 0x7610, R89 ;  /* 0x00007610ff607816 */ /* 0x000fe20000000059 */
[----:B------:R-:W-:Y:S01]  /*08e0*/  FADD.FTZ R102, -R8, R15 ;  /* 0x0000000f08667221 */ /* 0x000fe20000010100 */
[----:B------:R-:W-:Y:S01]  /*08f0*/  PRMT R97, RZ, 0x5410, R90 ;  /* 0x00005410ff617816 */ /* 0x000fe2000000005a */
[----:B------:R-:W-:Y:S01]  /*0900*/  FADD.FTZ R37, R37, R88 ;  /* 0x0000005825257221 */ /* 0x000fe20000010000 */
[----:B0-----:R-:W-:Y:S01]  /*0910*/  PRMT R82, RZ, 0x7610, R90 ;  /* 0x00007610ff527816 */ /* 0x001fe2000000005a */
[-C--:B------:R-:W-:Y:S01]  /*0920*/  FFMA.FTZ R53, R12, R88.reuse, R53 ;  /* 0x000000580c357223 */ /* 0x080fe20000010035 */
[----:B------:R-:W-:Y:S01]  /*0930*/  PRMT R99, RZ, 0x5410, R89 ;  /* 0x00005410ff637816 */ /* 0x000fe20000000059 */
[----:B------:R-:W-:-:S02]  /*0940*/  FMUL.FTZ R15, R69, R88 ;  /* 0x00000058450f7220 */ /* 0x000fc40000410000 */
[----:B------:R-:W-:Y:S02]  /*0950*/  FADD.FTZ R90, -R8, R115 ;  /* 0x00000073085a7221 */ /* 0x000fe40000010100 */
[C---:B------:R-:W-:Y:S02]  /*0960*/  FMUL.FTZ R88, R3.reuse, R98 ;  /* 0x0000006203587220 */ /* 0x040fe40000410000 */
[-C--:B------:R-:W-:Y:S02]  /*0970*/  FMUL.FTZ R14, R68, R13.reuse ;  /* 0x0000000d440e7220 */ /* 0x080fe40000410000 */
[----:B------:R-:W-:Y:S01]  /*0980*/  FMUL.FTZ R89, R3, R114 ;  /* 0x0000007203597220 */ /* 0x000fe20000410000 */
[----:B------:R-:W-:Y:S01]  /*0990*/  PRMT R83, RZ, 0x5410, R91 ;  /* 0x00005410ff537816 */ /* 0x000fe2000000005b */
[----:B------:R-:W-:Y:S01]  /*09a0*/  FADD.FTZ R36, R36, R13 ;  /* 0x0000000d24247221 */ /* 0x000fe20000010000 */
[----:B------:R-:W-:Y:S01]  /*09b0*/  PRMT R10, RZ, 0x7610, R91 ;  /* 0x00007610ff0a7816 */ /* 0x000fe2000000005b */
[----:B------:R-:W-:-:S02]  /*09c0*/  FFMA.FTZ R52, R11, R13, R52 ;  /* 0x0000000d0b347223 */ /* 0x000fc40000010034 */
[----:B------:R-:W-:Y:S02]  /*09d0*/  FADD.FTZ R116, -R8, R121 ;  /* 0x0000007908747221 */ /* 0x000fe40000010100 */
[----:B------:R-:W-:Y:S02]  /*09e0*/  FMUL.FTZ R13, R3, R90 ;  /* 0x0000005a030d7220 */ /* 0x000fe40000410000 */
        /* <DEDUP_REMOVED lines=19> */
[----:B------:R-:W-:Y:S02]  /*0b20*/  FADD.FTZ R100, -R8, R123 ;  /* 0x0000007b08647221 */ /* 0x000fe40000010100 */
        /* <DEDUP_REMOVED lines=15> */
[----:B------:R-:W-:Y:S01]  /*0c20*/  FFMA.FTZ R82, R99, R100, R82 ;  /* 0x0000006463527223 */ /* 0x000fe20000010052 */
[----:B------:R-:W-:Y:S01]  /*0c30*/  IADD3 R115, R7, 0x20, RZ ;  /* 0x0000002007737810 */ /* 0x000fe20007ffe0ff */
[----:B------:R-:W-:Y:S02]  /*0c40*/  FADD.FTZ R10, R10, R101 ;  /* 0x000000650a0a7221 */ /* 0x000fe40000010000 */
[----:B------:R-:W-:Y:S02]  /*0c50*/  FFMA.FTZ R114, R102, R101, R82 ;  /* 0x0000006566727223 */ /* 0x000fe40000010052 */
.L_x_1948:
[----:B------:R-:W-:Y:S05]  /*0c60*/  BSYNC B2 ;  /* 0x0000000000027941 */ /* 0x000fea0003800000 */
.L_x_1947:
        /* <DEDUP_REMOVED lines=11> */
[----:B------:R2:W5:Y:S02]  /*0d20*/  @P0 LDG.E.128 R16, [R104.64] ;  /* 0x0000000468100981 */ /* 0x000564000c1e1d00 */
[--C-:B--2---:R-:W-:Y:S02]  /*0d30*/  PRMT R105, RZ, 0x5410, R81.reuse ;  /* 0x00005410ff697816 */ /* 0x104fe40000000051 */
[--C-:B------:R-:W-:Y:S02]  /*0d40*/  PRMT R9, RZ, 0x5410, R80.reuse ;  /* 0x00005410ff097816 */ /* 0x100fe40000000050 */
[----:B------:R-:W-:Y:S02]  /*0d50*/  PRMT R103, RZ, 0x7610, R80 ;  /* 0x00007610ff677816 */ /* 0x000fe40000000050 */
[----:B------:R-:W-:Y:S02]  /*0d60*/  PRMT R81, RZ, 0x7610, R81 ;  /* 0x00007610ff517816 */ /* 0x000fe40000000051 */
[----:B------:R-:W-:-:S02]  /*0d70*/  PRMT R107, RZ, 0x5410, R82 ;  /* 0x00005410ff6b7816 */ /* 0x000fc40000000052 */
[----:B------:R-:W-:Y:S02]  /*0d80*/  PRMT R109, RZ, 0x7610, R82 ;  /* 0x00007610ff6d7816 */ /* 0x000fe40000000052 */
[--C-:B------:R-:W-:Y:S02]  /*0d90*/  PRMT R111, RZ, 0x5410, R83.reuse ;  /* 0x00005410ff6f7816 */ /* 0x100fe40000000053 */
[----:B------:R-:W-:Y:S01]  /*0da0*/  PRMT R83, RZ, 0x7610, R83 ;  /* 0x00007610ff537816 */ /* 0x000fe20000000053 */
[C---:B------:R-:W-:Y:S02]  /*0db0*/  FADD.FTZ R80, -R8.reuse, R9 ;  /* 0x0000000908507221 */ /* 0x040fe40000010100 */
[C---:B------:R-:W-:Y:S02]  /*0dc0*/  FADD.FTZ R104, -R8.reuse, R103 ;  /* 0x0000006708687221 */ /* 0x040fe40000010100 */
[C---:B------:R-:W-:Y:S02]  /*0dd0*/  FADD.FTZ R112, -R8.reuse, R105 ;  /* 0x0000006908707221 */ /* 0x040fe40000010100 */
[----:B------:R-:W-:-:S02]  /*0de0*/  FADD.FTZ R116, -R8, R81 ;  /* 0x0000005108747221 */ /* 0x000fc40000010100 */
[C---:B------:R-:W-:Y:S02]  /*0df0*/  FADD.FTZ R120, -R8.reuse, R107 ;  /* 0x0000006b08787221 */ /* 0x040fe40000010100 */
[C---:B------:R-:W-:Y:S02]  /*0e00*/  FADD.FTZ R108, -R8.reuse, R109 ;  /* 0x0000006d086c7221 */ /* 0x040fe40000010100 */
[C---:B------:R-:W-:Y:S02]  /*0e10*/  FADD.FTZ R0, -R8.reuse, R111 ;  /* 0x0000006f08007221 */ /* 0x040fe40000010100 */
[----:B------:R-:W-:Y:S01]  /*0e20*/  FADD.FTZ R8, -R8, R83 ;  /* 0x0000005308087221 */ /* 0x000fe20000010100 */
[--C-:B---3--:R-:W-:Y:S01]  /*0e30*/  PRMT R83, RZ, 0x5410, R84.reuse ;  /* 0x00005410ff537816 */ /* 0x108fe20000000054 */
[----:B------:R-:W-:Y:S01]  /*0e40*/  FMUL.FTZ R81, R3, R80 ;  /* 0x0000005003517220 */ /* 0x000fe20000410000 */
[----:B------:R-:W-:-:S03]  /*0e50*/  PRMT R106, RZ, 0x7610, R84 ;  /* 0x00007610ff6a7816 */ /* 0x000fc60000000054 */
[-C--:B------:R-:W-:Y:S01]  /*0e60*/  FMUL.FTZ R84, R60, R83.reuse ;  /* 0x000000533c547220 */ /* 0x080fe20000410000 */
[----:B------:R-:W-:Y:S01]  /*0e70*/  PRMT R105, RZ, 0x5410, R85 ;  /* 0x00005410ff697816 */ /* 0x000fe20000000055 */
[----:B------:R-:W-:Y:S02]  /*0e80*/  FMUL.FTZ R80, R3, R104 ;  /* 0x0000006803507220 */ /* 0x000fe40000410000 */
[----:B------:R-:W-:Y:S02]  /*0e90*/  FMUL.FTZ R103, R61, R106 ;  /* 0x0000006a3d677220 */ /* 0x000fe40000410000 */
[----:B------:R-:W-:Y:S02]  /*0ea0*/  FADD.FTZ R10, R10, R84 ;  /* 0x000000540a0a7221 */ /* 0x000fe40000010000 */
[C---:B------:R-:W-:Y:S01]  /*0eb0*/  FFMA.FTZ R114, R81.reuse, R84, R114 ;  /* 0x0000005451727223 */ /* 0x040fe20000010072 */
[----:B------:R-:W-:Y:S01]  /*0ec0*/  PRMT R9, RZ, 0x5410, R87 ;  /* 0x00005410ff097816 */ /* 0x000fe20000000057 */
[----:B------:R-:W-:Y:S01]  /*0ed0*/  FADD.FTZ R28, R28, R83 ;  /* 0x000000531c1c7221 */ /* 0x000fe20000010000 */
[----:B------:R-:W-:Y:S01]  /*0ee0*/  PRMT R82, RZ, 0x7610, R87 ;  /* 0x00007610ff527816 */ /* 0x000fe20000000057 */
[----:B------:R-:W-:Y:S01]  /*0ef0*/  FFMA.FTZ R44, R81, R83, R44 ;  /* 0x00000053512c7223 */ /* 0x000fe2000001002c */
[----:B------:R-:W-:Y:S01]  /*0f00*/  PRMT R118, RZ, 0x7610, R85 ;  /* 0x00007610ff767816 */ /* 0x000fe20000000055 */
[----:B------:R-:W-:-:S02]  /*0f10*/  FMUL.FTZ R87, R3, R112 ;  /* 0x0000007003577220 */ /* 0x000fc40000410000 */
[----:B------:R-:W-:Y:S02]  /*0f20*/  FMUL.FTZ R104, R62, R105 ;  /* 0x000000693e687220 */ /* 0x000fe40000410000 */
[----:B------:R-:W-:Y:S02]  /*0f30*/  FADD.FTZ R83, R10, R103 ;  /* 0x000000670a537221 */ /* 0x000fe40000010000 */
[----:B------:R-:W-:Y:S01]  /*0f40*/  FFMA.FTZ R114, R80, R103, R114 ;  /* 0x0000006750727223 */ /* 0x000fe20000010072 */
[--C-:B------:R-:W-:Y:S01]  /*0f50*/  PRMT R85, RZ, 0x5410, R86.reuse ;  /* 0x00005410ff557816 */ /* 0x100fe20000000056 */
[----:B------:R-:W-:Y:S01]  /*0f60*/  FADD.FTZ R30, R30, R105 ;  /* 0x000000691e1e7221 */ /* 0x000fe20000010000 */
[----:B------:R-:W-:Y:S01]  /*0f70*/  PRMT R110, RZ, 0x7610, R86 ;  /* 0x00007610ff6e7816 */ /* 0x000fe20000000056 */
[----:B------:R-:W-:Y:S02]  /*0f80*/  FFMA.FTZ R46, R87, R105, R46 ;  /* 0x00000069572e7223 */ /* 0x000fe4000001002e */
[----:B------:R-:W-:-:S02]  /*0f90*/  FMUL.FTZ R86, R3, R116 ;  /* 0x0000007403567220 */ /* 0x000fc40000410000 */
        /* <DEDUP_REMOVED lines=33> */
.L_x_1946:
[----:B------:R-:W-:Y:S05]  /*11b0*/  BSYNC B1 ;  /* 0x0000000000017941 */ /* 0x000fea0003800000 */
.L_x_1942:
[----:B------:R-:W-:Y:S05]  /*11c0*/  BRA.DIV ~URZ, `(.L_x_1949) ;  /* 0x000023427f007947 */ /* 0x000fea000b800000 */
[----:B------:R3:W4:Y:S02]  /*11d0*/  SHFL.BFLY PT, R115, R10, 0x1, 0x1f ;  /* 0x0c201f000a737f89 */ /* 0x00072400000e0000 */
.L_x_2004:
[----:B------:R-:W-:Y:S05]  /*11e0*/  BRA.DIV ~URZ, `(.L_x_1950) ;  /* 0x000023a27f007947 */ /* 0x000fea000b800000 */
[----:B--2---:R-:W2:Y:S01]  /*11f0*/  SHFL.BFLY PT, R9, R114, 0x1, 0x1f ;  /* 0x0c201f0072097f89 */ /* 0x004ea200000e0000 */
[----:B----4-:R-:W-:-:S05]  /*1200*/  FADD.FTZ R115, R115, R10 ;  /* 0x0000000a73737221 */ /* 0x010fca0000010000 */
[----:B------:R-:W4:Y:S01]  /*1210*/  SHFL.BFLY PT, R0, R115, 0x2, 0x1f ;  /* 0x0c401f0073007f89 */ /* 0x000f2200000e0000 */
[----:B--2---:R-:W-:-:S05]  /*1220*/  FADD.FTZ R9, R9, R114 ;  /* 0x0000007209097221 */ /* 0x004fca0000010000 */
[----:B------:R-:W2:Y:S01]  /*1230*/  SHFL.BFLY PT, R8, R9, 0x2, 0x1f ;  /* 0x0c401f0009087f89 */ /* 0x000ea200000e0000 */
[----:B----4-:R-:W-:-:S05]  /*1240*/  FADD.FTZ R0, R0, R115 ;  /* 0x0000007300007221 */ /* 0x010fca0000010000 */
[----:B-1----:R-:W1:Y:S01]  /*1250*/  SHFL.BFLY PT, R83, R0, 0x4, 0x1f ;  /* 0x0c801f0000537f89 */ /* 0x002e6200000e0000 */
[----:B--2---:R-:W-:-:S05]  /*1260*/  FADD.FTZ R8, R9, R8 ;  /* 0x0000000809087221 */ /* 0x004fca0000010000 */
[----:B------:R-:W2:Y:S01]  /*1270*/  SHFL.BFLY PT, R85, R8, 0x4, 0x1f ;  /* 0x0c801f0008557f89 */ /* 0x000ea200000e0000 */
[----:B-1----:R-:W-:-:S05]  /*1280*/  FADD.FTZ R83, R0, R83 ;  /* 0x0000005300537221 */ /* 0x002fca0000010000 */
[----:B---3--:R-:W1:Y:S01]  /*1290*/  SHFL.BFLY PT, R10, R83, 0x8, 0x1f ;  /* 0x0d001f00530a7f89 */ /* 0x008e6200000e0000 */
[----:B--2---:R-:W-:-:S05]  /*12a0*/  FADD.FTZ R85, R8, R85 ;  /* 0x0000005508557221 */ /* 0x004fca0000010000 */
[----:B------:R-:W2:Y:S01]  /*12b0*/  SHFL.BFLY PT, R82, R85, 0x8, 0x1f ;  /* 0x0d001f0055527f89 */ /* 0x000ea200000e0000 */
[----:B-1----:R-:W-:-:S05]  /*12c0*/  FADD.FTZ R10, R83, R10 ;  /* 0x0000000a530a7221 */ /* 0x002fca0000010000 */
[----:B------:R1:W3:Y:S01]  /*12d0*/  SHFL.BFLY PT, R115, R10, 0x10, 0x1f ;  /* 0x0e001f000a737f89 */ /* 0x0002e200000e0000 */
[----:B--2---:R-:W-:-:S05]  /*12e0*/  FADD.FTZ R114, R85, R82 ;  /* 0x0000005255727221 */ /* 0x004fca0000010000 */
[----:B------:R1:W2:Y:S02]  /*12f0*/  SHFL.BFLY PT, R9, R114, 0x10, 0x1f ;  /* 0x0e001f0072097f89 */ /* 0x0002a400000e0000 */
.L_x_2005:
[----:B------:R-:W-:Y:S01]  /*1300*/  ISETP.GE.AND P4, PT, R2, 0x1, PT ;  /* 0x000000010200780c */ /* 0x000fe20003f86270 */
[----:B---3--:R-:W-:Y:S01]  /*1310*/  FADD.FTZ R0, R115, R10 ;  /* 0x0000000a73007221 */ /* 0x008fe20000010000 */
[----:B------:R-:W-:Y:S01]  /*1320*/  BSSY B1, `(.L_x_1951) ;  /* 0x00000ce000017945 */ /* 0x000fe20003800000 */
[----:B--2---:R-:W-:Y:S02]  /*1330*/  FADD.FTZ R9, R9, R114 ;  /* 0x0000007209097221 */ /* 0x004fe40000010000 */
[----:B------:R-:W-:Y:S02]  /*1340*/  FMUL.FTZ R0, R0, c[0x0][0x1e0] ;  /* 0x0000780000007a20 */ /* 0x000fe40000410000 */
[----:B-1----:R-:W-:-:S06]  /*1350*/  FMUL.FTZ R10, R9, c[0x0][0x1e0] ;  /* 0x00007800090a7a20 */ /* 0x002fcc0000410000 */
        /* <DEDUP_REMOVED lines=16> */
[----:B-----5:R-:W-:Y:S01]  /*1460*/  PRMT R8, RZ, 0x5410, R20 ;  /* 0x00005410ff087816 */ /* 0x020fe20000000014 */
[----:B------:R-:W-:Y:S05]  /*1470*/  BRA `(.L_x_1955) ;  /* 0x000000b000007947 */ /* 0x000fea0003800000 */
.L_x_1954:
        /* <DEDUP_REMOVED lines=11> */
.L_x_1955:
[----:B------:R-:W-:Y:S05]  /*1530*/  BSYNC B2 ;  /* 0x0000000000027941 */ /* 0x000fea0003800000 */
.L_x_1953:
        /* <DEDUP_REMOVED lines=16> */
.L_x_1957:
[----:B0-----:R-:W-:-:S04]  /*1640*/  ISETP.NE.AND P6, PT, R4, RZ, PT ;  /* 0x000000ff0400720c */ /* 0x001fc80003fc5270 */
[----:B------:R-:W-:-:S05]  /*1650*/  FSEL R9, R0, RZ, !P6 ;  /* 0x000000ff00097208 */ /* 0x000fca0007000000 */
[----:B------:R-:W-:Y:S01]  /*1660*/  FFMA.FTZ R8, R12, R10, R9 ;  /* 0x0000000a0c087223 */ /* 0x000fe20000010009 */
[----:B------:R-:W-:-:S03]  /*1670*/  @P5 PRMT R9, RZ, 0x7610, R20 ;  /* 0x00007610ff095816 */ /* 0x000fc60000000014 */
[----:B------:R-:W-:-:S04]  /*1680*/  FADD.FTZ R8, R15, -R8 ;  /* 0x800000080f087221 */ /* 0x000fc80000010000 */
[----:B------:R-:W-:-:S04]  /*1690*/  FMUL.FTZ R8, R3, R8 ;  /* 0x0000000803087220 */ /* 0x000fc80000410000 */
[----:B------:R-:W-:Y:S02]  /*16a0*/  @P5 FADD.FTZ R8, R8, R9 ;  /* 0x0000000908085221 */ /* 0x000fe40000010000 */
.L_x_1958:
[----:B------:R-:W-:Y:S05]  /*16b0*/  BSYNC B2 ;  /* 0x0000000000027941 */ /* 0x000fea0003800000 */
.L_x_1956:
        /* <DEDUP_REMOVED lines=14> */
.L_x_1960:
[----:B0-----:R-:W-:-:S04]  /*17a0*/  ISETP.NE.AND P6, PT, R4, RZ, PT ;  /* 0x000000ff0400720c */ /* 0x001fc80003fc5270 */
[----:B------:R-:W-:-:S05]  /*17b0*/  FSEL R9, R0, RZ, !P6 ;  /* 0x000000ff00097208 */ /* 0x000fca0007000000 */
[----:B------:R-:W-:-:S04]  /*17c0*/  FFMA.FTZ R9, R13, R10, R9 ;  /* 0x0000000a0d097223 */ /* 0x000fc80000010009 */
[----:B------:R-:W-:Y:S01]  /*17d0*/  FADD.FTZ R8, R90, -R9 ;  /* 0x800000095a087221 */ /* 0x000fe20000010000 */
[----:B------:R-:W-:-:S03]  /*17e0*/  @P5 PRMT R9, RZ, 0x5410, R21 ;  /* 0x00005410ff095816 */ /* 0x000fc60000000015 */
[----:B------:R-:W-:-:S04]  /*17f0*/  FMUL.FTZ R8, R3, R8 ;  /* 0x0000000803087220 */ /* 0x000fc80000410000 */
[----:B------:R-:W-:Y:S02]  /*1800*/  @P5 FADD.FTZ R8, R8, R9 ;  /* 0x0000000908085221 */ /* 0x000fe40000010000 */
.L_x_1961:
[----:B------:R-:W-:Y:S05]  /*1810*/  BSYNC B2 ;  /* 0x0000000000027941 */ /* 0x000fea0003800000 */
.L_x_1959:
        /* <DEDUP_REMOVED lines=14> */
.L_x_1963:
[----:B0-----:R-:W-:-:S04]  /*1900*/  ISETP.NE.AND P6, PT, R4, RZ, PT ;  /* 0x000000ff0400720c */ /* 0x001fc80003fc5270 */
[----:B------:R-:W-:-:S05]  /*1910*/  FSEL R9, R0, RZ, !P6 ;  /* 0x000000ff00097208 */ /* 0x000fca0007000000 */
[----:B------:R-:W-:Y:S01]  /*1920*/  FFMA.FTZ R8, R88, R10, R9 ;  /* 0x0000000a58087223 */ /* 0x000fe20000010009 */
[----:B------:R-:W-:-:S03]  /*1930*/  @P5 PRMT R9, RZ, 0x7610, R21 ;  /* 0x00007610ff095816 */ /* 0x000fc60000000015 */
[----:B------:R-:W-:-:S04]  /*1940*/  FADD.FTZ R8, R91, -R8 ;  /* 0x800000085b087221 */ /* 0x000fc80000010000 */
[----:B------:R-:W-:-:S04]  /*1950*/  FMUL.FTZ R8, R3, R8 ;  /* 0x0000000803087220 */ /* 0x000fc80000410000 */
[----:B------:R-:W-:Y:S02]  /*1960*/  @P5 FADD.FTZ R8, R8, R9 ;  /* 0x0000000908085221 */ /* 0x000fe40000010000 */
.L_x_1964:
[----:B------:R-:W-:Y:S05]  /*1970*/  BSYNC B2 ;  /* 0x0000000000027941 */ /* 0x000fea0003800000 */
.L_x_1962:
        /* <DEDUP_REMOVED lines=14> */
.L_x_1966:
[----:B0-----:R-:W-:-:S04]  /*1a60*/  ISETP.NE.AND P6, PT, R4, RZ, PT ;  /* 0x000000ff0400720c */ /* 0x001fc80003fc5270 */
[----:B------:R-:W-:-:S05]  /*1a70*/  FSEL R9, R0, RZ, !P6 ;  /* 0x000000ff00097208 */ /* 0x000fca0007000000 */
[----:B------:R-:W-:-:S04]  /*1a80*/  FFMA.FTZ R9, R89, R10, R9 ;  /* 0x0000000a59097223 */ /* 0x000fc80000010009 */
[----:B------:R-:W-:Y:S01]  /*1a90*/  FADD.FTZ R8, R96, -R9 ;  /* 0x8000000960087221 */ /* 0x000fe20000010000 */
[----:B------:R-:W-:-:S03]  /*1aa0*/  @P5 PRMT R9, RZ, 0x5410, R22 ;  /* 0x00005410ff095816 */ /* 0x000fc60000000016 */
[----:B------:R-:W-:-:S04]  /*1ab0*/  FMUL.FTZ R8, R3, R8 ;  /* 0x0000000803087220 */ /* 0x000fc80000410000 */
[----:B------:R-:W-:Y:S02]  /*1ac0*/  @P5 FADD.FTZ R8, R8, R9 ;  /* 0x0000000908085221 */ /* 0x000fe40000010000 */
.L_x_1967:
[----:B------:R-:W-:Y:S05]  /*1ad0*/  BSYNC B2 ;  /* 0x0000000000027941 */ /* 0x000fea0003800000 */
.L_x_1965:
        /* <DEDUP_REMOVED lines=14> */
.L_x_1969:
[----:B0-----:R-:W-:-:S04]  /*1bc0*/  ISETP.NE.AND P6, PT, R4, RZ, PT ;  /* 0x000000ff0400720c */ /* 0x001fc80003fc5270 */
[----:B------:R-:W-:-:S05]  /*1bd0*/  FSEL R9, R0, RZ, !P6 ;  /* 0x000000ff00097208 */ /* 0x000fca0007000000 */
[----:B------:R-:W-:Y:S01]  /*1be0*/  FFMA.FTZ R8, R98, R10, R9 ;  /* 0x0000000a62087223 */ /* 0x000fe20000010009 */
[----:B------:R-:W-:-:S03]  /*1bf0*/  @P5 PRMT R9, RZ, 0x7610, R22 ;  /* 0x00007610ff095816 */ /* 0x000fc60000000016 */
[----:B------:R-:W-:-:S04]  /*1c00*/  FADD.FTZ R8, R97, -R8 ;  /* 0x8000000861087221 */ /* 0x000fc80000010000 */
[----:B------:R-:W-:-:S04]  /*1c10*/  FMUL.FTZ R8, R3, R8 ;  /* 0x0000000803087220 */ /* 0x000fc80000410000 */
[----:B------:R-:W-:Y:S02]  /*1c20*/  @P5 FADD.FTZ R8, R8, R9 ;  /* 0x0000000908085221 */ /* 0x000fe40000010000 */
.L_x_1970:
[----:B------:R-:W-:Y:S05]  /*1c30*/  BSYNC B2 ;  /* 0x0000000000027941 */ /* 0x000fea0003800000 */
.L_x_1968:
        /* <DEDUP_REMOVED lines=14> */
.L_x_1972:
[----:B0-----:R-:W-:-:S04]  /*1d20*/  ISETP.NE.AND P6, PT, R4, RZ, PT ;  /* 0x000000ff0400720c */ /* 0x001fc80003fc5270 */
[----:B------:R-:W-:-:S05]  /*1d30*/  FSEL R9, R0, RZ, !P6 ;  /* 0x000000ff00097208 */ /* 0x000fca0007000000 */
[----:B------:R-:W-:-:S04]  /*1d40*/  FFMA.FTZ R9, R99, R10, R9 ;  /* 0x0000000a63097223 */ /* 0x000fc80000010009 */
[----:B------:R-:W-:Y:S01]  /*1d50*/  FADD.FTZ R8, R100, -R9 ;  /* 0x8000000964087221 */ /* 0x000fe20000010000 */
[----:B------:R-:W-:-:S03]  /*1d60*/  @P5 PRMT R9, RZ, 0x5410, R23 ;  /* 0x00005410ff095816 */ /* 0x000fc60000000017 */
[----:B------:R-:W-:-:S04]  /*1d70*/  FMUL.FTZ R8, R3, R8 ;  /* 0x0000000803087220 */ /* 0x000fc80000410000 */
[----:B------:R-:W-:Y:S02]  /*1d80*/  @P5 FADD.FTZ R8, R8, R9 ;  /* 0x0000000908085221 */ /* 0x000fe40000010000 */
.L_x_1973:
[----:B------:R-:W-:Y:S05]  /*1d90*/  BSYNC B2 ;  /* 0x0000000000027941 */ /* 0x000fea0003800000 */
.L_x_1971:
        /* <DEDUP_REMOVED lines=14> */
.L_x_1975:
[----:B0-----:R-:W-:-:S04]  /*1e80*/  ISETP.NE.AND P6, PT, R4, RZ, PT ;  /* 0x000000ff0400720c */ /* 0x001fc80003fc5270 */
[----:B------:R-:W-:-:S05]  /*1e90*/  FSEL R9, R0, RZ, !P6 ;  /* 0x000000ff00097208 */ /* 0x000fca0007000000 */
[----:B------:R-:W-:Y:S01]  /*1ea0*/  FFMA.FTZ R8, R102, R10, R9 ;  /* 0x0000000a66087223 */ /* 0x000fe20000010009 */
[----:B------:R-:W-:-:S03]  /*1eb0*/  @P5 PRMT R9, RZ, 0x7610, R23 ;  /* 0x00007610ff095816 */ /* 0x000fc60000000017 */
[----:B------:R-:W-:-:S04]  /*1ec0*/  FADD.FTZ R8, R101, -R8 ;  /* 0x8000000865087221 */ /* 0x000fc80000010000 */
[----:B------:R-:W-:-:S04]  /*1ed0*/  FMUL.FTZ R8, R3, R8 ;  /* 0x0000000803087220 */ /* 0x000fc80000410000 */
[----:B------:R-:W-:Y:S02]  /*1ee0*/  @P5 FADD.FTZ R8, R8, R9 ;  /* 0x0000000908085221 */ /* 0x000fe40000010000 */
.L_x_1976:
[----:B------:R-:W-:Y:S05]  /*1ef0*/  BSYNC B2 ;  /* 0x0000000000027941 */ /* 0x000fea0003800000 */
.L_x_1974:
        /* <DEDUP_REMOVED lines=10> */
[C---:B------:R-:W-:Y:S01]  /*1fa0*/  @P4 IMAD.WIDE.U32 R8, R2.reuse, R115, c[0x0][0x248] ;  /* 0x0000920002084625 */ /* 0x040fe200078e0073 */
[----:B------:R-:W-:Y:S01]  /*1fb0*/  IADD3 R7, R7, 0x20, RZ ;  /* 0x0000002007077810 */ /* 0x000fe20007ffe0ff */
[----:B------:R1:W-:Y:S01]  /*1fc0*/  @P0 STG.E.128 [R82.64], R72 ;  /* 0x0000004852000986 */ /* 0x0003e2000c101d04 */
[----:B------:R-:W-:Y:S02]  /*1fd0*/  @P4 PRMT R79, R79, 0x5410, R114 ;  /* 0x000054104f4f4816 */ /* 0x000fe40000000072 */
[----:B------:R-:W-:-:S03]  /*1fe0*/  IADD3 R2, R2, 0x20, RZ ;  /* 0x0000002002027810 */ /* 0x000fc60007ffe0ff */
[----:B------:R1:W-:Y:S04]  /*1ff0*/  @P4 STG.E.128 [R8.64], R76 ;  /* 0x0000004c08004986 */ /* 0x0003e8000c101d04 */
.L_x_1952:
[----:B------:R-:W-:Y:S05]  /*2000*/  BSYNC B1 ;  /* 0x0000000000017941 */ /* 0x000fea0003800000 */
.L_x_1951:
        /* <DEDUP_REMOVED lines=12> */
.L_x_1980:
[----:B------:R-:W-:Y:S01]  /*20d0*/  ULDC.64 UR6, c[0x0][0x218] ;  /* 0x0000860000067ab9 */ /* 0x000fe20000000a00 */
[----:B0-----:R-:W-:Y:S01]  /*20e0*/  ISETP.NE.AND P0, PT, R4, RZ, PT ;  /* 0x000000ff0400720c */ /* 0x001fe20003f05270 */
        /* <DEDUP_REMOVED lines=9> */
.L_x_1981:
[----:B------:R-:W-:Y:S05]  /*2180*/  BSYNC B2 ;  /* 0x0000000000027941 */ /* 0x000fea0003800000 */
.L_x_1979:
        /* <DEDUP_REMOVED lines=16> */
.L_x_1983:
[----:B0-----:R-:W-:-:S04]  /*2290*/  ISETP.NE.AND P6, PT, R4, RZ, PT ;  /* 0x000000ff0400720c */ /* 0x001fc80003fc5270 */
[----:B------:R-:W-:-:S05]  /*22a0*/  FSEL R9, R0, RZ, !P6 ;  /* 0x000000ff00097208 */ /* 0x000fca0007000000 */
[----:B------:R-:W-:Y:S01]  /*22b0*/  FFMA.FTZ R8, R80, R10, R9 ;  /* 0x0000000a50087223 */ /* 0x000fe20000010009 */
[----:B------:R-:W-:-:S03]  /*22c0*/  @P5 PRMT R9, RZ, 0x7610, R16 ;  /* 0x00007610ff095816 */ /* 0x000fc60000000010 */
[----:B------:R-:W-:-:S04]  /*22d0*/  FADD.FTZ R8, R103, -R8 ;  /* 0x8000000867087221 */ /* 0x000fc80000010000 */
[----:B------:R-:W-:-:S04]  /*22e0*/  FMUL.FTZ R8, R3, R8 ;  /* 0x0000000803087220 */ /* 0x000fc80000410000 */
[----:B------:R-:W-:Y:S02]  /*22f0*/  @P5 FADD.FTZ R8, R8, R9 ;  /* 0x0000000908085221 */ /* 0x000fe40000010000 */
.L_x_1984:
[----:B------:R-:W-:Y:S05]  /*2300*/  BSYNC B2 ;  /* 0x0000000000027941 */ /* 0x000fea0003800000 */
.L_x_1982:
        /* <DEDUP_REMOVED lines=14> */
.L_x_1986:
[----:B0-----:R-:W-:-:S04]  /*23f0*/  ISETP.NE.AND P6, PT, R4, RZ, PT ;  /* 0x000000ff0400720c */ /* 0x001fc80003fc5270 */
[----:B------:R-:W-:-:S05]  /*2400*/  FSEL R9, R0, RZ, !P6 ;  /* 0x000000ff00097208 */ /* 0x000fca0007000000 */
[----:B------:R-:W-:-:S04]  /*2410*/  FFMA.FTZ R9, R87, R10, R9 ;  /* 0x0000000a57097223 */ /* 0x000fc80000010009 */
[----:B------:R-:W-:Y:S01]  /*2420*/  FADD.FTZ R8, R104, -R9 ;  /* 0x8000000968087221 */ /* 0x000fe20000010000 */
[----:B------:R-:W-:-:S03]  /*2430*/  @P5 PRMT R9, RZ, 0x5410, R17 ;  /* 0x00005410ff095816 */ /* 0x000fc60000000011 */
[----:B------:R-:W-:-:S04]  /*2440*/  FMUL.FTZ R8, R3, R8 ;  /* 0x0000000803087220 */ /* 0x000fc80000410000 */
[----:B------:R-:W-:Y:S02]  /*2450*/  @P5 FADD.FTZ R8, R8, R9 ;  /* 0x0000000908085221 */ /* 0x000fe40000010000 */
.L_x_1987:
[----:B------:R-:W-:Y:S05]  /*2460*/  BSYNC B2 ;  /* 0x0000000000027941 */ /* 0x000fea0003800000 */
.L_x_1985:
        /* <DEDUP_REMOVED lines=14> */
.L_x_1989:
[----:B0-----:R-:W-:-:S04]  /*2550*/  ISETP.NE.AND P6, PT, R4, RZ, PT ;  /* 0x000000ff0400720c */ /* 0x001fc80003fc5270 */
[----:B------:R-:W-:-:S05]  /*2560*/  FSEL R9, R0, RZ, !P6 ;  /* 0x000000ff00097208 */ /* 0x000fca0007000000 */
[----:B------:R-:W-:Y:S01]  /*2570*/  FFMA.FTZ R8, R86, R10, R9 ;  /* 0x0000000a56087223 */ /* 0x000fe20000010009 */
[----:B------:R-:W-:-:S03]  /*2580*/  @P5 PRMT R9, RZ, 0x7610, R17 ;  /* 0x00007610ff095816 */ /* 0x000fc60000000011 */
[----:B------:R-:W-:-:S04]  /*2590*/  FADD.FTZ R8, R105, -R8 ;  /* 0x8000000869087221 */ /* 0x000fc80000010000 */
[----:B------:R-:W-:-:S04]  /*25a0*/  FMUL.FTZ R8, R3, R8 ;  /* 0x0000000803087220 */ /* 0x000fc80000410000 */
[----:B------:R-:W-:Y:S02]  /*25b0*/  @P5 FADD.FTZ R8, R8, R9 ;  /* 0x0000000908085221 */ /* 0x000fe40000010000 */
.L_x_1990:
[----:B------:R-:W-:Y:S05]  /*25c0*/  BSYNC B2 ;  /* 0x0000000000027941 */ /* 0x000fea0003800000 */
.L_x_1988:
        /* <DEDUP_REMOVED lines=14> */
.L_x_1992:
[----:B0-----:R-:W-:-:S04]  /*26b0*/  ISETP.NE.AND P6, PT, R4, RZ, PT ;  /* 0x000000ff0400720c */ /* 0x001fc80003fc5270 */
[----:B------:R-:W-:-:S05]  /*26c0*/  FSEL R9, R0, RZ, !P6 ;  /* 0x000000ff00097208 */ /* 0x000fca0007000000 */
[----:B------:R-:W-:-:S04]  /*26d0*/  FFMA.FTZ R9, R107, R10, R9 ;  /* 0x0000000a6b097223 */ /* 0x000fc80000010009 */
[----:B------:R-:W-:Y:S01]  /*26e0*/  FADD.FTZ R8, R106, -R9 ;  /* 0x800000096a087221 */ /* 0x000fe20000010000 */
[----:B------:R-:W-:-:S03]  /*26f0*/  @P5 PRMT R9, RZ, 0x5410, R18 ;  /* 0x00005410ff095816 */ /* 0x000fc60000000012 */
[----:B------:R-:W-:-:S04]  /*2700*/  FMUL.FTZ R8, R3, R8 ;  /* 0x0000000803087220 */ /* 0x000fc80000410000 */
[----:B------:R-:W-:Y:S02]  /*2710*/  @P5 FADD.FTZ R8, R8, R9 ;  /* 0x0000000908085221 */ /* 0x000fe40000010000 */
.L_x_1993:
[----:B------:R-:W-:Y:S05]  /*2720*/  BSYNC B2 ;  /* 0x0000000000027941 */ /* 0x000fea0003800000 */
.L_x_1991:
        /* <DEDUP_REMOVED lines=14> */
.L_x_1995:
[----:B0-----:R-:W-:-:S04]  /*2810*/  ISETP.NE.AND P6, PT, R4, RZ, PT ;  /* 0x000000ff0400720c */ /* 0x001fc80003fc5270 */
[----:B------:R-:W-:-:S05]  /*2820*/  FSEL R9, R0, RZ, !P6 ;  /* 0x000000ff00097208 */ /* 0x000fca0007000000 */
[----:B------:R-:W-:Y:S01]  /*2830*/  FFMA.FTZ R8, R108, R10, R9 ;  /* 0x0000000a6c087223 */ /* 0x000fe20000010009 */
[----:B------:R-:W-:-:S03]  /*2840*/  @P5 PRMT R9, RZ, 0x7610, R18 ;  /* 0x00007610ff095816 */ /* 0x000fc60000000012 */
[----:B------:R-:W-:-:S04]  /*2850*/  FADD.FTZ R8, R109, -R8 ;  /* 0x800000086d087221 */ /* 0x000fc80000010000 */
[----:B------:R-:W-:-:S04]  /*2860*/  FMUL.FTZ R8, R3, R8 ;  /* 0x0000000803087220 */ /* 0x000fc80000410000 */
[----:B------:R-:W-:Y:S02]  /*2870*/  @P5 FADD.FTZ R8, R8, R9 ;  /* 0x0000000908085221 */ /* 0x000fe40000010000 */
.L_x_1996:
[----:B------:R-:W-:Y:S05]  /*2880*/  BSYNC B2 ;  /* 0x0000000000027941 */ /* 0x000fea0003800000 */
.L_x_1994:
        /* <DEDUP_REMOVED lines=14> */
.L_x_1998:
[----:B0-----:R-:W-:-:S04]  /*2970*/  ISETP.NE.AND P6, PT, R4, RZ, PT ;  /* 0x000000ff0400720c */ /* 0x001fc80003fc5270 */
[----:B------:R-:W-:-:S05]  /*2980*/  FSEL R9, R0, RZ, !P6 ;  /* 0x000000ff00097208 */ /* 0x000fca0007000000 */
[----:B------:R-:W-:-:S04]  /*2990*/  FFMA.FTZ R9, R111, R10, R9 ;  /* 0x0000000a6f097223 */ /* 0x000fc80000010009 */
[----:B------:R-:W-:Y:S01]  /*29a0*/  FADD.FTZ R8, R110, -R9 ;  /* 0x800000096e087221 */ /* 0x000fe20000010000 */
[----:B------:R-:W-:-:S03]  /*29b0*/  @P5 PRMT R9, RZ, 0x5410, R19 ;  /* 0x00005410ff095816 */ /* 0x000fc60000000013 */
[----:B------:R-:W-:-:S04]  /*29c0*/  FMUL.FTZ R8, R3, R8 ;  /* 0x0000000803087220 */ /* 0x000fc80000410000 */
[----:B------:R-:W-:Y:S02]  /*29d0*/  @P5 FADD.FTZ R8, R8, R9 ;  /* 0x0000000908085221 */ /* 0x000fe40000010000 */
.L_x_1999:
[----:B------:R-:W-:Y:S05]  /*29e0*/  BSYNC B2 ;  /* 0x0000000000027941 */ /* 0x000fea0003800000 */
.L_x_1997:
        /* <DEDUP_REMOVED lines=14> */
.L_x_2001:
[----:B0-----:R-:W-:-:S04]  /*2ad0*/  ISETP.NE.AND P3, PT, R4, RZ, PT ;  /* 0x000000ff0400720c */ /* 0x001fc80003f65270 */
[----:B------:R-:W-:-:S05]  /*2ae0*/  FSEL R9, R0, RZ, !P3 ;  /* 0x000000ff00097208 */ /* 0x000fca0005800000 */
[----:B------:R-:W-:-:S04]  /*2af0*/  FFMA.FTZ R9, R113, R10, R9 ;  /* 0x0000000a71097223 */ /* 0x000fc80000010009 */
[----:B------:R-:W-:-:S04]  /*2b00*/  FADD.FTZ R0, R112, -R9 ;  /* 0x8000000970007221 */ /* 0x000fc80000010000 */
[----:B------:R-:W-:Y:S01]  /*2b10*/  FMUL.FTZ R0, R3, R0 ;  /* 0x0000000003007220 */ /* 0x000fe20000410000 */
[----:B------:R-:W-:-:S05]  /*2b20*/  @P5 PRMT R3, RZ, 0x7610, R19 ;  /* 0x00007610ff035816 */ /* 0x000fca0000000013 */
[----:B------:R-:W-:Y:S02]  /*2b30*/  @P5 FADD.FTZ R0, R0, R3 ;  /* 0x0000000300005221 */ /* 0x000fe40000010000 */
.L_x_2002:
[----:B------:R-:W-:Y:S05]  /*2b40*/  BSYNC B2 ;  /* 0x0000000000027941 */ /* 0x000fea0003800000 */
.L_x_2000:
        /* <DEDUP_REMOVED lines=14> */
.L_x_1978:
[----:B------:R-:W-:Y:S05]  /*2c30*/  BSYNC B1 ;  /* 0x0000000000017941 */ /* 0x000fea0003800000 */
.L_x_1977:
[----:B------:R-:W-:-:S05]  /*2c40*/  MOV R0, c[0x0][0x160] ;  /* 0x0000580000007a02 */ /* 0x000fca0000000f00 */
[----:B------:R-:W-:-:S05]  /*2c50*/  IMAD R5, R0, 0x4, R5 ;  /* 0x0000000400057824 */ /* 0x000fca00078e0205 */
[----:B------:R-:W-:-:S13]  /*2c60*/  ISETP.GE.AND P0, PT, R5, c[0x0][0x164], PT ;  /* 0x0000590005007a0c */ /* 0x000fda0003f06270 */
[----:B01---5:R-:W-:Y:S01]  /*2c70*/  @P0 CALL.REL.NOINC `(.L_x_1941) ;  /* 0x0000001000000944 */ /* 0x023fe20003c00000 */
[----:B------:R-:W-:Y:S05]  /*2c80*/  BRA `(.L_x_2003) ;  /* 0xffffd63000007947 */ /* 0x000fea000383ffff */
.L_x_1941:
[----:B0-----:R-:W-:Y:S05]  /*2c90*/  BSYNC B0 ;  /* 0x0000000000007941 */ /* 0x001fea0003800000 */
.L_x_1940:
        /* <DEDUP_REMOVED lines=11> */
[----:B------:R1:W-:Y:S04]  /*2d50*/  STS.128 [R0+0x410], R24 ;  /* 0x0004101800007388 */ /* 0x0003e80000000c00 */
        /* <DEDUP_REMOVED lines=37> */
[----:B------:R-:W-:Y:S02]  /*2fb0*/  IMAD.SHL.U32 R12, R31, 0x4, RZ ;  /* 0x000000041f0c7824 */ /* 0x000fe400078e00ff */
[----:B------:R-:W-:Y:S02]  /*2fc0*/  FADD.FTZ R4, R4, R13 ;  /* 0x0000000d04047221 */ /* 0x000fe40000010000 */
[----:B0-----:R-:W-:Y:S01]  /*2fd0*/  FADD.FTZ R5, R5, R14 ;  /* 0x0000000e05057221 */ /* 0x001fe20000010000 */
[C---:B------:R-:W-:Y:S02]  /*2fe0*/  IADD3 R14, P4, R12.reuse, c[0x0][0x228], RZ ;  /* 0x00008a000c0e7a10 */ /* 0x040fe40007f9e0ff */
[----:B------:R-:W-:Y:S01]  /*2ff0*/  IADD3 R12, P5, R12, c[0x0][0x220], RZ ;  /* 0x000088000c0c7a10 */ /* 0x000fe20007fbe0ff */
[----:B------:R-:W-:Y:S01]  /*3000*/  STS.128 [R0], R52 ;  /* 0x0000003400007388 */ /* 0x000fe20000000c00 */
[----:B-1----:R-:W-:Y:S01]  /*3010*/  FADD.FTZ R15, R2, R15 ;  /* 0x0000000f020f7221 */ /* 0x002fe20000010000 */
[----:B------:R-:W-:-:S02]  /*3020*/  IADD3.X R35, R33, c[0x0][0x22c], RZ, P4, !PT ;  /* 0x00008b0021237a10 */ /* 0x000fc400027fe4ff */
[----:B------:R-:W-:Y:S01]  /*3030*/  STS.128 [R0+0x10], R48 ;  /* 0x0000103000007388 */ /* 0x000fe20000000c00 */
[----:B------:R-:W-:Y:S01]  /*3040*/  @P3 MOV R2, R14 ;  /* 0x0000000e00023202 */ /* 0x000fe20000000f00 */
[----:B--2---:R-:W-:Y:S01]  /*3050*/  FADD.FTZ R11, R3, R16 ;  /* 0x00000010030b7221 */ /* 0x004fe20000010000 */
[----:B------:R-:W-:Y:S01]  /*3060*/  IADD3.X R33, R33, c[0x0][0x224], RZ, P5, !PT ;  /* 0x0000890021217a10 */ /* 0x000fe20002ffe4ff */
[----:B------:R-:W-:Y:S01]  /*3070*/  STS.128 [R0+0x400], R44 ;  /* 0x0004002c00007388 */ /* 0x000fe20000000c00 */
[----:B---3--:R-:W-:Y:S01]  /*3080*/  FADD.FTZ R17, R4, R17 ;  /* 0x0000001104117221 */ /* 0x008fe20000010000 */
[----:B------:R-:W-:Y:S01]  /*3090*/  @P3 MOV R4, R12 ;  /* 0x0000000c00043202 */ /* 0x000fe20000000f00 */
[----:B------:R-:W-:Y:S01]  /*30a0*/  @P3 IMAD.MOV.U32 R3, RZ, RZ, R35 ;  /* 0x000000ffff033224 */ /* 0x000fe200078e0023 */
[----:B------:R-:W-:Y:S04]  /*30b0*/  STS.128 [R0+0x410], R40 ;  /* 0x0004102800007388 */ /* 0x000fe80000000c00 */
[----:B------:R-:W-:Y:S01]  /*30c0*/  BAR.SYNC.DEFER_BLOCKING 0x0 ;  /* 0x0000000000007b1d */ /* 0x000fe20000010000 */
[----:B------:R-:W-:Y:S01]  /*30d0*/  @P3 IADD3 R14, P4, R14, 0x200, RZ ;  /* 0x000002000e0e3810 */ /* 0x000fe20007f9e0ff */
[----:B----4-:R-:W-:Y:S01]  /*30e0*/  FADD.FTZ R13, R5, R18 ;  /* 0x00000012050d7221 */ /* 0x010fe20000010000 */
[----:B------:R-:W-:Y:S01]  /*30f0*/  @P3 IADD3 R12, P5, R12, 0x200, RZ ;  /* 0x000002000c0c3810 */ /* 0x000fe20007fbe0ff */
[----:B------:R-:W-:Y:S01]  /*3100*/  @P3 IMAD.MOV.U32 R5, RZ, RZ, R33 ;  /* 0x000000ffff053224 */ /* 0x000fe200078e0021 */
[----:B------:R-:W-:-:S02]  /*3110*/  @P3 IADD3.X R35, RZ, R35, RZ, P4, !PT ;  /* 0x00000023ff233210 */ /* 0x000fc400027fe4ff */
[----:B------:R-:W-:Y:S01]  /*3120*/  @P2 MOV R8, R12 ;  /* 0x0000000c00082202 */ /* 0x000fe20000000f00 */
[----:B------:R-:W-:Y:S01]  /*3130*/  @P3 IMAD.X R33, RZ, RZ, R33, P5 ;  /* 0x000000ffff213224 */ /* 0x000fe200028e0621 */
[----:B------:R-:W-:-:S03]  /*3140*/  @P2 IADD3 R12, P5, R12, 0x200, RZ ;  /* 0x000002000c0c2810 */ /* 0x000fc60007fbe0ff */
[--C-:B------:R-:W-:Y:S02]  /*3150*/  @P2 IMAD.MOV.U32 R9, RZ, RZ, R33.reuse ;  /* 0x000000ffff092224 */ /* 0x100fe400078e0021 */
[----:B------:R-:W-:Y:S01]  /*3160*/  @P2 IMAD.X R33, RZ, RZ, R33, P5 ;  /* 0x000000ffff212224 */ /* 0x000fe200028e0621 */
        /* <DEDUP_REMOVED lines=21> */
[----:B------:R-:W-:Y:S02]  /*32c0*/  FADD.FTZ R0, RZ, R0 ;  /* 0x00000000ff007221 */ /* 0x000fe40000010000 */
[----:B------:R-:W-:Y:S01]  /*32d0*/  FADD.FTZ R20, R20, R23 ;  /* 0x0000001714147221 */ /* 0x000fe20000010000 */
[----:B----4-:R-:W-:Y:S01]  /*32e0*/  @P2 MOV R6, R14 ;  /* 0x0000000e00062202 */ /* 0x010fe20000000f00 */
[----:B------:R-:W-:Y:S01]  /*32f0*/  FADD.FTZ R21, R21, R24 ;  /* 0x0000001815157221 */ /* 0x000fe20000010000 */
[----:B------:R-:W-:Y:S01]  /*3300*/  @P2 IADD3 R14, P4, R14, 0x200, RZ ;  /* 0x000002000e0e2810 */ /* 0x000fe20007f9e0ff */
        /* <DEDUP_REMOVED lines=9> */
[----:B----4-:R-:W-:Y:S01]  /*33a0*/  @P1 MOV R2, R14 ;  /* 0x0000000e00021202 */ /* 0x010fe20000000f00 */
        /* <DEDUP_REMOVED lines=11> */
[----:B------:R-:W-:Y:S01]  /*3460*/  FADD.FTZ R31, R0, R31 ;  /* 0x0000001f001f7221 */ /* 0x000fe20000010000 */
        /* <DEDUP_REMOVED lines=10> */
.L_x_1949:
[----:B------:R-:W-:Y:S01]  /*3510*/  HFMA2.MMA R0, -RZ, RZ, 0, 1.847743988037109375e-06 ;  /* 0x0000001fff007435 */ /* 0x000fe200000001ff */
[----:B------:R-:W-:Y:S01]  /*3520*/  MOV R85, R10 ;  /* 0x0000000a00557202 */ /* 0x000fe20000000f00 */
[----:B-1----:R-:W-:Y:S01]  /*3530*/  IMAD.MOV.U32 R82, RZ, RZ, 0x1 ;  /* 0x00000001ff527424 */ /* 0x002fe200078e00ff */
[----:B--2---:R-:W-:Y:S01]  /*3540*/  MOV R8, 0x3570 ;  /* 0x0000357000087802 */ /* 0x004fe20000000f00 */
[----:B------:R-:W-:-:S02]  /*3550*/  IMAD.MOV.U32 R83, RZ, RZ, -0x1 ;  /* 0xffffffffff537424 */ /* 0x000fc400078e00ff */
[----:B0----5:R-:W-:Y:S05]  /*3560*/  CALL.REL.NOINC `($__internal_51_$__cuda_sm70_shflsync_bfly_p) ;  /* 0x0000046000007944 */ /* 0x021fea0003c00000 */
[----:B-1----:R-:W-:Y:S01]  /*3570*/  MOV R115, R83 ;  /* 0x0000005300737202 */ /* 0x002fe20000000f00 */
[----:B0-----:R-:W-:Y:S05]  /*3580*/  BRA `(.L_x_2004) ;  /* 0xffffdc5000007947 */ /* 0x001fea000383ffff */
.L_x_1950:
[----:B-1----:R-:W-:Y:S01]  /*3590*/  HFMA2.MMA R82, -RZ, RZ, 0, 5.9604644775390625e-08 ;  /* 0x00000001ff527435 */ /* 0x002fe200000001ff */
[----:B------:R-:W-:Y:S01]  /*35a0*/  IMAD.MOV.U32 R85, RZ, RZ, R114 ;  /* 0x000000ffff557224 */ /* 0x000fe200078e0072 */
[----:B------:R-:W-:Y:S01]  /*35b0*/  MOV R83, 0xffffffff ;  /* 0xffffffff00537802 */ /* 0x000fe20000000f00 */
[----:B------:R-:W-:Y:S01]  /*35c0*/  IMAD.MOV.U32 R0, RZ, RZ, 0x1f ;  /* 0x0000001fff007424 */ /* 0x000fe200078e00ff */
[----:B--2---:R-:W-:-:S02]  /*35d0*/  MOV R8, 0x35f0 ;  /* 0x000035f000087802 */ /* 0x004fc40000000f00 */
[----:B0--345:R-:W-:Y:S05]  /*35e0*/  CALL.REL.NOINC `($__internal_51_$__cuda_sm70_shflsync_bfly_p) ;  /* 0x000003e000007944 */ /* 0x039fea0003c00000 */
[----:B------:R-:W-:Y:S01]  /*35f0*/  FADD.FTZ R115, R115, R10 ;  /* 0x0000000a73737221 */ /* 0x000fe20000010000 */
[----:B0-----:R-:W-:Y:S01]  /*3600*/  HFMA2.MMA R0, -RZ, RZ, 0, 1.847743988037109375e-06 ;  /* 0x0000001fff007435 */ /* 0x001fe200000001ff */
[----:B-1----:R-:W-:Y:S01]  /*3610*/  FADD.FTZ R114, R114, R83 ;  /* 0x0000005372727221 */ /* 0x002fe20000010000 */
[----:B------:R-:W-:Y:S01]  /*3620*/  MOV R8, 0x3670 ;  /* 0x0000367000087802 */ /* 0x000fe20000000f00 */
[----:B------:R-:W-:Y:S01]  /*3630*/  IMAD.MOV.U32 R82, RZ, RZ, 0x2 ;  /* 0x00000002ff527424 */ /* 0x000fe200078e00ff */
[----:B------:R-:W-:Y:S01]  /*3640*/  MOV R85, R115 ;  /* 0x0000007300557202 */ /* 0x000fe20000000f00 */
[----:B------:R-:W-:-:S02]  /*3650*/  IMAD.MOV.U32 R83, RZ, RZ, -0x1 ;  /* 0xffffffffff537424 */ /* 0x000fc400078e00ff */
[----:B------:R-:W-:Y:S05]  /*3660*/  CALL.REL.NOINC `($__internal_51_$__cuda_sm70_shflsync_bfly_p) ;  /* 0x0000036000007944 */ /* 0x000fea0003c00000 */
[----:B0-----:R-:W-:Y:S01]  /*3670*/  HFMA2.MMA R0, -RZ, RZ, 0, 1.847743988037109375e-06 ;  /* 0x0000001fff007435 */ /* 0x001fe200000001ff */
[----:B-1----:R-:W-:Y:S01]  /*3680*/  IMAD.MOV.U32 R10, RZ, RZ, R83 ;  /* 0x000000ffff0a7224 */ /* 0x002fe200078e0053 */
[----:B------:R-:W-:Y:S01]  /*3690*/  MOV R85, R114 ;  /* 0x0000007200557202 */ /* 0x000fe20000000f00 */
[----:B------:R-:W-:Y:S01]  /*36a0*/  IMAD.MOV.U32 R82, RZ, RZ, 0x2 ;  /* 0x00000002ff527424 */ /* 0x000fe200078e00ff */
[----:B------:R-:W-:Y:S01]  /*36b0*/  MOV R8, 0x36e0 ;  /* 0x000036e000087802 */ /* 0x000fe20000000f00 */
[----:B------:R-:W-:-:S02]  /*36c0*/  IMAD.MOV.U32 R83, RZ, RZ, -0x1 ;  /* 0xffffffffff537424 */ /* 0x000fc400078e00ff */
[----:B------:R-:W-:Y:S05]  /*36d0*/  CALL.REL.NOINC `($__internal_51_$__cuda_sm70_shflsync_bfly_p) ;  /* 0x000002f000007944 */ /* 0x000fea0003c00000 */
[----:B------:R-:W-:Y:S01]  /*36e0*/  FADD.FTZ R115, R10, R115 ;  /* 0x000000730a737221 */ /* 0x000fe20000010000 */
[----:B0-----:R-:W-:Y:S01]  /*36f0*/  MOV R82, 0x4 ;  /* 0x0000000400527802 */ /* 0x001fe20000000f00 */
[----:B-1----:R-:W-:Y:S01]  /*3700*/  FADD.FTZ R114, R114, R83 ;  /* 0x0000005372727221 */ /* 0x002fe20000010000 */
[----:B------:R-:W-:Y:S01]  /*3710*/  MOV R83, 0xffffffff ;  /* 0xffffffff00537802 */ /* 0x000fe20000000f00 */
[----:B------:R-:W-:Y:S01]  /*3720*/  IMAD.MOV.U32 R0, RZ, RZ, 0x1f ;  /* 0x0000001fff007424 */ /* 0x000fe200078e00ff */
[----:B------:R-:W-:Y:S01]  /*3730*/  MOV R8, 0x3760 ;  /* 0x0000376000087802 */ /* 0x000fe20000000f00 */
[----:B------:R-:W-:-:S02]  /*3740*/  IMAD.MOV.U32 R85, RZ, RZ, R115 ;  /* 0x000000ffff557224 */ /* 0x000fc400078e0073 */
[----:B------:R-:W-:Y:S05]  /*3750*/  CALL.REL.NOINC `($__internal_51_$__cuda_sm70_shflsync_bfly_p) ;  /* 0x0000027000007944 */ /* 0x000fea0003c00000 */
[----:B0-----:R-:W-:Y:S01]  /*3760*/  HFMA2.MMA R82, -RZ, RZ, 0, 2.384185791015625e-07 ;  /* 0x00000004ff527435 */ /* 0x001fe200000001ff */
[----:B-1----:R-:W-:Y:S01]  /*3770*/  MOV R10, R83 ;  /* 0x00000053000a7202 */ /* 0x002fe20000000f00 */
[----:B------:R-:W-:Y:S01]  /*3780*/  IMAD.MOV.U32 R85, RZ, RZ, R114 ;  /* 0x000000ffff557224 */ /* 0x000fe200078e0072 */
[----:B------:R-:W-:Y:S01]  /*3790*/  MOV R83, 0xffffffff ;  /* 0xffffffff00537802 */ /* 0x000fe20000000f00 */
[----:B------:R-:W-:Y:S01]  /*37a0*/  IMAD.MOV.U32 R0, RZ, RZ, 0x1f ;  /* 0x0000001fff007424 */ /* 0x000fe200078e00ff */
[----:B------:R-:W-:-:S02]  /*37b0*/  MOV R8, 0x37d0 ;  /* 0x000037d000087802 */ /* 0x000fc40000000f00 */
[----:B------:R-:W-:Y:S05]  /*37c0*/  CALL.REL.NOINC `($__internal_51_$__cuda_sm70_shflsync_bfly_p) ;  /* 0x0000020000007944 */ /* 0x000fea0003c00000 */
        /* <DEDUP_REMOVED lines=23> */
[----:B0-----:R-:W-:Y:S01]  /*3940*/  HFMA2.MMA R82, -RZ, RZ, 0, 9.5367431640625e-07 ;  /* 0x00000010ff527435 */ /* 0x001fe200000001ff */
[----:B-1----:R-:W-:Y:S01]  /*3950*/  MOV R115, R83 ;  /* 0x0000005300737202 */ /* 0x002fe20000000f00 */
[----:B------:R-:W-:Y:S01]  /*3960*/  IMAD.MOV.U32 R85, RZ, RZ, R114 ;  /* 0x000000ffff557224 */ /* 0x000fe200078e0072 */
[----:B------:R-:W-:Y:S01]  /*3970*/  MOV R0, 0x1f ;  /* 0x0000001f00007802 */ /* 0x000fe20000000f00 */
[----:B------:R-:W-:Y:S01]  /*3980*/  IMAD.MOV.U32 R83, RZ, RZ, -0x1 ;  /* 0xffffffffff537424 */ /* 0x000fe200078e00ff */
[----:B------:R-:W-:-:S02]  /*3990*/  MOV R8, 0x39b0 ;  /* 0x000039b000087802 */ /* 0x000fc40000000f00 */
[----:B------:R-:W-:Y:S05]  /*39a0*/  CALL.REL.NOINC `($__internal_51_$__cuda_sm70_shflsync_bfly_p) ;  /* 0x0000002000007944 */ /* 0x000fea0003c00000 */
[----:B-1----:R-:W-:Y:S01]  /*39b0*/  MOV R9, R83 ;  /* 0x0000005300097202 */ /* 0x002fe20000000f00 */
[----:B0-----:R-:W-:Y:S05]  /*39c0*/  BRA `(.L_x_2005) ;  /* 0xffffd93000007947 */ /* 0x001fea000383ffff */
        .weak           $__internal_51_$__cuda_sm70_shflsync_bfly_p
        .type           $__internal_51_$__cuda_sm70_shflsync_bfly_p,@function
        .size           $__internal_51_$__cuda_sm70_shflsync_bfly_p,(.L_x_7229 - $__internal_51_$__cuda_sm70_shflsync_bfly_p)
$__internal_51_$__cuda_sm70_shflsync_bfly_p:
[----:B------:R-:W-:Y:S01]  /*39d0*/  HFMA2.MMA R9, -RZ, RZ, 0, 0 ;  /* 0x00000000ff097435 */ /* 0x000fe200000001ff */
[----:B------:R-:W-:Y:S04]  /*39e0*/  WARPSYNC R83 ;  /* 0x0000005300007348 */ /* 0x000fe80003800000 */
[----:B------:R0:W1:Y:S01]  /*39f0*/  SHFL.BFLY PT, R83, R85, R82, R0 ;  /* 0x0c00005255537389 */ /* 0x00006200000e0000 */
[----:B------:R-:W-:Y:S05]  /*3a00*/  RET.REL.NODEC R8 `(_ZN10layer_norm13ln_bwd_kernelINS_13Kernel_traitsIf13__nv_bfloat16S2_S2_fjLj512ELj1ELj4ELj1ELj16ENS_18Kernel_traits_baseILj512EfS2_S2_S2_fjLj128EEEEELb1ELb0ELb1ELb0EEEvNS_9BwdParamsE) ;  /* 0xffffc5f008007950 */ /* 0x000fea0003c3ffff */
.L_x_2006:
        /* <DEDUP_REMOVED lines=15> */
.L_x_7229:


//--------------------- .text._ZN10layer_norm22ln_bwd_finalize_kernelINS_22Kernel_traits_finalizeILj512Ef13__nv_bfloat16S2_S2_fjLb0ELj1024ELj4ENS_18Kernel_traits_baseILj512EfS2_S2_S2_fjLj1024EEEEELb0ELb1EEEvNS_9BwdParamsE --------------------------
	.section	.text._ZN10layer_norm22ln_bwd_finalize_kernelINS_22Kernel_traits_finalizeILj512Ef13__nv_bfloat16S2_S2_fjLb0ELj1024ELj4ENS_18Kernel_traits_baseILj512EfS2_S2_S2_fjLj1024EEEEELb0ELb1EEEvNS_9BwdParamsE,"ax",@progbits
	.sectioninfo	@"SHI_REGISTERS=32"
	.align	128
        .global         _ZN10layer_norm22ln_bwd_finalize_kernelINS_22Kernel_traits_finalizeILj512Ef13__nv_bfloat16S2_S2_fjLb0ELj1024ELj4ENS_18Kernel_traits_baseILj512EfS2_S2_S2_fjLj1024EEEEELb0ELb1EEEvNS_9BwdParamsE
        .type           _ZN10layer_norm22ln_bwd_finalize_kernelINS_22Kernel_traits_finalizeILj512Ef13__nv_bfloat16S2_S2_fjLb0ELj1024ELj4ENS_18Kernel_traits_baseILj512EfS2_S2_S2_fjLj1024EEEEELb0ELb1EEEvNS_9BwdParamsE,@function
        .size           _ZN10layer_norm22ln_bwd_finalize_kernelINS_22Kernel_traits_finalizeILj512Ef13__nv_bfloat16S2_S2_fjLb0ELj1024ELj4ENS_18Kernel_traits_baseILj512EfS2_S2_S2_fjLj1024EEEEELb0ELb1EEEvNS_9BwdParamsE,(.L_x_7230 - _ZN10layer_norm22ln_bwd_finalize_kernelINS_22Kernel_traits_finalizeILj512Ef13__nv_bfloat16S2_S2_fjLb0ELj1024ELj4ENS_18Kernel_traits_baseILj512EfS2_S2_S2_fjLj1024EEEEELb0ELb1EEEvNS_9BwdParamsE)
        .other          _ZN10layer_norm22ln_bwd_finalize_kernelINS_22Kernel_traits_finalizeILj512Ef13__nv_bfloat16S2_S2_fjLb0ELj1024ELj4ENS_18Kernel_traits_baseILj512EfS2_S2_S2_fjLj1024EEEEELb0ELb1EEEvNS_9BwdParamsE,@"STO_CUDA_ENTRY STV_DEFAULT"
_ZN10layer_norm22ln_bwd_finalize_kernelINS_22Kernel_traits_finalizeILj512Ef13__nv_bfloat16S2_S2_fjLb0ELj1024ELj4ENS_18Kernel_traits_baseILj512EfS2_S2_S2_fjLj1024EEEEELb0ELb1EEEvNS_9BwdParamsE:
.text._ZN10layer_norm22ln_bwd_finalize_kernelINS_22Kernel_traits_finalizeILj512Ef13__nv_bfloat16S2_S2_fjLb0ELj1024ELj4ENS_18Kernel_traits_baseILj512EfS2_S2_S2_fjLj1024EEEEELb0ELb1EEEvNS_9BwdParamsE:
        /* <DEDUP_REMOVED lines=19> */
.L_x_2017:
        /* <DEDUP_REMOVED lines=27> */
.L_x_2011:
        /* <DEDUP_REMOVED lines=35> */
.L_x_2010:
[----:B------:R-:W-:Y:S05]  /*0510*/  BSYNC B1 ;  /* 0x0000000000017941 */ /* 0x000fea0003800000 */
.L_x_2009:
        /* <DEDUP_REMOVED lines=23> */
.L_x_2013:
[----:B------:R-:W-:Y:S05]  /*0690*/  BSYNC B1 ;  /* 0x0000000000017941 */ /* 0x000fea0003800000 */
.L_x_2012:
        /* <DEDUP_REMOVED lines=10> */
.L_x_2008:
[----:B------:R-:W-:Y:S05]  /*0740*/  BSYNC B0 ;  /* 0x0000000000007941 */ /* 0x000fea0003800000 */
.L_x_2007:
        /* <DEDUP_REMOVED lines=11> */
.L_x_2018:
        /* <DEDUP_REMOVED lines=18> */
.L_x_2019:
[----:B------:R-:W-:Y:S01]  /*0920*/  @!P1 SHF.R.U32.HI R2, RZ, 0x3, R0 ;  /* 0x00000003ff029819 */ /* 0x000fe20000011600 */
[----:B---3--:R-:W-:Y:S02]  /*0930*/  FADD.FTZ R5, R5, R10 ;  /* 0x0000000a05057221 */ /* 0x008fe40000010000 */
[----:B--2---:R-:W-:Y:S01]  /*0940*/  FADD.FTZ R7, R7, R4 ;  /* 0x0000000407077221 */ /* 0x004fe20000010000 */
[----:B------:R-:W-:-:S05]  /*0950*/  @!P1 LOP3.LUT R2, R2, 0x1ffffffc, RZ, 0xc0, !PT ;  /* 0x1ffffffc02029812 */ /* 0x000fca00078ec0ff */
[----:B------:R2:W-:Y:S04]  /*0960*/  @!P1 STS [R2+0x2000], R5 ;  /* 0x0020000502009388 */ /* 0x0005e80000000800 */
[----:B------:R2:W-:Y:S02]  /*0970*/  @!P1 STS [R2+0x2080], R7 ;  /* 0x0020800702009388 */ /* 0x0005e40000000800 */
.L_x_2014:
[----:B0-----:R-:W-:Y:S01]  /*0980*/  WARPSYNC 0xffffffff ;  /* 0xffffffff00007948 */ /* 0x001fe20003800000 */
[----:B------:R-:W-:Y:S01]  /*0990*/  BAR.SYNC.DEFER_BLOCKING 0x0 ;  /* 0x0000000000007b1d */ /* 0x000fe20000010000 */
[----:B-1----:R-:W-:Y:S02]  /*09a0*/  @P0 MOV R4, 0x8 ;  /* 0x0000000800040802 */ /* 0x002fe40000000f00 */
[C---:B------:R-:W-:Y:S02]  /*09b0*/  ISETP.GT.U32.AND P1, PT, R18.reuse, -0x201, PT ;  /* 0xfffffdff1200780c */ /* 0x040fe40003f24070 */
[----:B------:R-:W-:Y:S01]  /*09c0*/  IADD3 R18, R18, 0x200, RZ ;  /* 0x0000020012127810 */ /* 0x000fe20007ffe0ff */
[----:B--2---:R-:W-:-:S04]  /*09d0*/  @P0 IMAD.WIDE.U32 R2, R19, R4, c[0x0][0x268] ;  /* 0x00009a0013020625 */ /* 0x004fc800078e0004 */
[C---:B------:R-:W-:Y:S01]  /*09e0*/  @P0 IMAD.WIDE.U32 R4, R19.reuse, R4, c[0x0][0x260] ;  /* 0x0000980013040625 */ /* 0x040fe200078e0004 */
[----:B------:R-:W-:Y:S01]  /*09f0*/  IADD3 R19, R19, 0x100, RZ ;  /* 0x0000010013137810 */ /* 0x000fe20007ffe0ff */
[----:B------:R-:W0:Y:S04]  /*0a00*/  @P0 LDS.64 R6, [R16.X8+0x2000] ;  /* 0x0020000010060984 */ /* 0x000e280000008a00 */
[----:B------:R-:W1:Y:S04]  /*0a10*/  @P0 LDS.64 R8, [R16.X8+0x2080] ;  /* 0x0020800010080984 */ /* 0x000e680000008a00 */
[----:B0-----:R0:W-:Y:S04]  /*0a20*/  @P0 STG.E.64 [R2.64], R6 ;  /* 0x0000000602000986 */ /* 0x0011e8000c101b04 */
[----:B-1----:R0:W-:Y:S02]  /*0a30*/  @P0 STG.E.64 [R4.64], R8 ;  /* 0x0000000804000986 */ /* 0x0021e4000c101b04 */
[----:B0-----:R-:W-:Y:S05]  /*0a40*/  @P1 BRA `(.L_x_2017) ;  /* 0xfffff6e000001947 */ /* 0x001fea000383ffff */
[----:B------:R-:W-:Y:S05]  /*0a50*/  EXIT ;  /* 0x000000000000794d */ /* 0x000fea0003800000 */
.L_x_2015:
[----:B------:R-:W-:Y:S01]  /*0a60*/  HFMA2.MMA R9, -RZ, RZ, 0, 5.9604644775390625e-08 ;  /* 0x00000001ff097435 */ /* 0x000fe200000001ff */
[----:B--2---:R-:W-:Y:S01]  /*0a70*/  IMAD.MOV.U32 R10, RZ, RZ, R4 ;  /* 0x000000ffff0a7224 */ /* 0x004fe200078e0004 */
[----:B------:R-:W-:Y:S01]  /*0a80*/  MOV R11, 0xffffffff ;  /* 0xffffffff000b7802 */ /* 0x000fe20000000f00 */
[----:B------:R-:W-:Y:S01]  /*0a90*/  IMAD.MOV.U32 R6, RZ, RZ, 0x1f ;  /* 0x0000001fff067424 */ /* 0x000fe200078e00ff */
[----:B------:R-:W-:-:S02]  /*0aa0*/  MOV R2, 0xac0 ;  /* 0x00000ac000027802 */ /* 0x000fc40000000f00 */
[----:B01----:R-:W-:Y:S05]  /*0ab0*/  CALL.REL.NOINC `($__internal_52_$__cuda_sm70_shflsync_bfly_p) ;  /* 0x000003c000007944 */ /* 0x003fea0003c00000 */
[----:B-1----:R-:W-:Y:S01]  /*0ac0*/  MOV R3, R6 ;  /* 0x0000000600037202 */ /* 0x002fe20000000f00 */
[----:B0-----:R-:W-:Y:S05]  /*0ad0*/  BRA `(.L_x_2018) ;  /* 0xfffffd2000007947 */ /* 0x001fea000383ffff */
.L_x_2016:
[----:B------:R-:W-:Y:S01]  /*0ae0*/  HFMA2.MMA R9, -RZ, RZ, 0, 1.1920928955078125e-07 ;  /* 0x00000002ff097435 */ /* 0x000fe200000001ff */
[----:B------:R-:W-:Y:S01]  /*0af0*/  IMAD.MOV.U32 R10, RZ, RZ, R13 ;  /* 0x000000ffff0a7224 */ /* 0x000fe200078e000d */
[----:B------:R-:W-:Y:S01]  /*0b00*/  MOV R6, 0x1f ;  /* 0x0000001f00067802 */ /* 0x000fe20000000f00 */
[----:B------:R-:W-:Y:S01]  /*0b10*/  IMAD.MOV.U32 R11, RZ, RZ, -0x1 ;  /* 0xffffffffff0b7424 */ /* 0x000fe200078e00ff */
[----:B------:R-:W-:-:S02]  /*0b20*/  MOV R2, 0xb40 ;  /* 0x00000b4000027802 */ /* 0x000fc40000000f00 */
[----:B012---:R-:W-:Y:S05]  /*0b30*/  CALL.REL.NOINC `($__internal_52_$__cuda_sm70_shflsync_bfly_p) ;  /* 0x0000034000007944 */ /* 0x007fea0003c00000 */
[----:B0-----:R-:W-:Y:S01]  /*0b40*/  HFMA2.MMA R9, -RZ, RZ, 0, 2.384185791015625e-07 ;  /* 0x00000004ff097435 */ /* 0x001fe200000001ff */
[----:B-1----:R-:W-:Y:S01]  /*0b50*/  FADD.FTZ R10, R13, R6 ;  /* 0x000000060d0a7221 */ /* 0x002fe20000010000 */
[----:B------:R-:W-:Y:S01]  /*0b60*/  MOV R6, 0x1f ;  /* 0x0000001f00067802 */ /* 0x000fe20000000f00 */
[----:B------:R-:W-:Y:S01]  /*0b70*/  IMAD.MOV.U32 R11, RZ, RZ, -0x1 ;  /* 0xffffffffff0b7424 */ /* 0x000fe200078e00ff */
[----:B------:R-:W-:-:S02]  /*0b80*/  MOV R2, 0xba0 ;  /* 0x00000ba000027802 */ /* 0x000fc40000000f00 */
[----:B------:R-:W-:Y:S05]  /*0b90*/  CALL.REL.NOINC `($__internal_52_$__cuda_sm70_shflsync_bfly_p) ;  /* 0x000002e000007944 */ /* 0x000fea0003c00000 */
[----:B0-----:R-:W-:Y:S01]  /*0ba0*/  HFMA2.MMA R9, -RZ, RZ, 0, 4.76837158203125e-07 ;  /* 0x00000008ff097435 */ /* 0x001fe200000001ff */
[----:B-1----:R-:W-:Y:S01]  /*0bb0*/  FADD.FTZ R10, R10, R6 ;  /* 0x000000060a0a7221 */ /* 0x002fe20000010000 */
[----:B------:R-:W-:Y:S01]  /*0bc0*/  MOV R6, 0x1f ;  /* 0x0000001f00067802 */ /* 0x000fe20000000f00 */
[----:B------:R-:W-:Y:S01]  /*0bd0*/  IMAD.MOV.U32 R11, RZ, RZ, -0x1 ;  /* 0xffffffffff0b7424 */ /* 0x000fe200078e00ff */
[----:B------:R-:W-:-:S02]  /*0be0*/  MOV R2, 0xc00 ;  /* 0x00000c0000027802 */ /* 0x000fc40000000f00 */
[----:B------:R-:W-:Y:S05]  /*0bf0*/  CALL.REL.NOINC `($__internal_52_$__cuda_sm70_shflsync_bfly_p) ;  /* 0x0000028000007944 */ /* 0x000fea0003c00000 */
[----:B-1----:R-:W-:Y:S01]  /*0c00*/  FADD.FTZ R4, R10, R6 ;  /* 0x000000060a047221 */ /* 0x002fe20000010000 */
[----:B0-----:R-:W-:Y:S01]  /*0c10*/  HFMA2.MMA R9, -RZ, RZ, 0, 9.5367431640625e-07 ;  /* 0x00000010ff097435 */ /* 0x001fe200000001ff */
[----:B------:R-:W-:Y:S01]  /*0c20*/  MOV R6, 0x1f ;  /* 0x0000001f00067802 */ /* 0x000fe20000000f00 */
[----:B------:R-:W-:Y:S01]  /*0c30*/  IMAD.MOV.U32 R11, RZ, RZ, -0x1 ;  /* 0xffffffffff0b7424 */ /* 0x000fe200078e00ff */
[----:B------:R-:W-:-:S02]  /*0c40*/  MOV R2, 0xc70 ;  /* 0x00000c7000027802 */ /* 0x000fc40000000f00 */
[----:B------:R-:W-:Y:S02]  /*0c50*/  MOV R10, R4 ;  /* 0x00000004000a7202 */ /* 0x000fe40000000f00 */
[----:B------:R-:W-:Y:S05]  /*0c60*/  CALL.REL.NOINC `($__internal_52_$__cuda_sm70_shflsync_bfly_p) ;  /* 0x0000021000007944 */ /* 0x000fea0003c00000 */
[----:B0-----:R-:W-:Y:S01]  /*0c70*/  HFMA2.MMA R9, -RZ, RZ, 0, 5.9604644775390625e-08 ;  /* 0x00000001ff097435 */ /* 0x001fe200000001ff */
[----:B-1----:R-:W-:Y:S01]  /*0c80*/  MOV R7, R6 ;  /* 0x0000000600077202 */ /* 0x002fe20000000f00 */
[----:B------:R-:W-:Y:S01]  /*0c90*/  IMAD.MOV.U32 R10, RZ, RZ, R5 ;  /* 0x000000ffff0a7224 */ /* 0x000fe200078e0005 */
[----:B------:R-:W-:Y:S01]  /*0ca0*/  MOV R6, 0x1f ;  /* 0x0000001f00067802 */ /* 0x000fe20000000f00 */
[----:B------:R-:W-:Y:S01]  /*0cb0*/  IMAD.MOV.U32 R11, RZ, RZ, -0x1 ;  /* 0xffffffffff0b7424 */ /* 0x000fe200078e00ff */
[----:B------:R-:W-:Y:S02]  /*0cc0*/  MOV R2, 0xce0 ;  /* 0x00000ce000027802 */ /* 0x000fe40000000f00 */
[----:B------:R-:W-:Y:S05]  /*0cd0*/  CALL.REL.NOINC `($__internal_52_$__cuda_sm70_shflsync_bfly_p) ;  /* 0x000001a000007944 */ /* 0x000fea0003c00000 */
[----:B0-----:R-:W-:Y:S01]  /*0ce0*/  HFMA2.MMA R9, -RZ, RZ, 0, 1.1920928955078125e-07 ;  /* 0x00000002ff097435 */ /* 0x001fe200000001ff */
[----:B-1----:R-:W-:Y:S01]  /*0cf0*/  FADD.FTZ R10, R5, R6 ;  /* 0x00000006050a7221 */ /* 0x002fe20000010000 */
[----:B------:R-:W-:Y:S01]  /*0d00*/  MOV R6, 0x1f ;  /* 0x0000001f00067802 */ /* 0x000fe20000000f00 */
[----:B------:R-:W-:Y:S01]  /*0d10*/  IMAD.MOV.U32 R11, RZ, RZ, -0x1 ;  /* 0xffffffffff0b7424 */ /* 0x000fe200078e00ff */
[----:B------:R-:W-:Y:S02]  /*0d20*/  MOV R2, 0xd40 ;  /* 0x00000d4000027802 */ /* 0x000fe40000000f00 */
[----:B------:R-:W-:Y:S05]  /*0d30*/  CALL.REL.NOINC `($__internal_52_$__cuda_sm70_shflsync_bfly_p) ;  /* 0x0000014000007944 */ /* 0x000fea0003c00000 */
        /* <DEDUP_REMOVED lines=12> */
[----:B0-----:R-:W-:Y:S01]  /*0e00*/  HFMA2.MMA R9, -RZ, RZ, 0, 9.5367431640625e-07 ;  /* 0x00000010ff097435 */ /* 0x001fe200000001ff */
[----:B-1----:R-:W-:Y:S01]  /*0e10*/  FADD.FTZ R10, R10, R6 ;  /* 0x000000060a0a7221 */ /* 0x002fe20000010000 */
[----:B------:R-:W-:Y:S01]  /*0e20*/  MOV R6, 0x1f ;  /* 0x0000001f00067802 */ /* 0x000fe20000000f00 */
[----:B------:R-:W-:Y:S01]  /*0e30*/  IMAD.MOV.U32 R11, RZ, RZ, -0x1 ;  /* 0xffffffffff0b7424 */ /* 0x000fe200078e00ff */
[----:B------:R-:W-:-:S02]  /*0e40*/  MOV R2, 0xe60 ;  /* 0x00000e6000027802 */ /* 0x000fc40000000f00 */
[----:B------:R-:W-:Y:S05]  /*0e50*/  CALL.REL.NOINC `($__internal_52_$__cuda_sm70_shflsync_bfly_p) ;  /* 0x0000002000007944 */ /* 0x000fea0003c00000 */
[----:B-1----:R-:W-:Y:S01]  /*0e60*/  MOV R5, R6 ;  /* 0x0000000600057202 */ /* 0x002fe20000000f00 */
[----:B0-----:R-:W-:Y:S05]  /*0e70*/  BRA `(.L_x_2019) ;  /* 0xfffffaa000007947 */ /* 0x001fea000383ffff */
        .weak           $__internal_52_$__cuda_sm70_shflsync_bfly_p
        .type           $__internal_52_$__cuda_sm70_shflsync_bfly_p,@function
        .size           $__internal_52_$__cuda_sm70_shflsync_bfly_p,(.L_x_7230 - $__internal_52_$__cuda_sm70_shflsync_bfly_p)
$__internal_52_$__cuda_sm70_shflsync_bfly_p:
[----:B------:R-:W-:Y:S01]  /*0e80*/  HFMA2.MMA R3, -RZ, RZ, 0, 0 ;  /* 0x00000000ff037435 */ /* 0x000fe200000001ff */
[----:B------:R-:W-:Y:S04]  /*0e90*/  WARPSYNC R11 ;  /* 0x0000000b00007348 */ /* 0x000fe80003800000 */
[----:B------:R0:W1:Y:S01]  /*0ea0*/  SHFL.BFLY PT, R6, R10, R9, R6 ;  /* 0x0c0000090a067389 */ /* 0x00006200000e0006 */
[----:B------:R-:W-:Y:S05]  /*0eb0*/  RET.REL.NODEC R2 `(_ZN10layer_norm22ln_bwd_finalize_kernelINS_22Kernel_traits_finalizeILj512Ef13__nv_bfloat16S2_S2_fjLb0ELj1024ELj4ENS_18Kernel_traits_baseILj512EfS2_S2_S2_fjLj1024EEEEELb0ELb1EEEvNS_9BwdParamsE) ;  /* 0xfffff14002007950 */ /* 0x000fea0003c3ffff */
.L_x_2020:
        /* <DEDUP_REMOVED lines=12> */
.L_x_7230:


//--------------------- .text._ZN10layer_norm13ln_bwd_kernelINS_13Kernel_traitsIf13__nv_bfloat16S2_S2_fjLj512ELj1ELj4ELj1ELj16ENS_18Kernel_traits_baseILj512EfS2_S2_S2_fjLj128EEEEELb1ELb0ELb1ELb1EEEvNS_9BwdParamsE --------------------------
	.section	.text._ZN10layer_norm13ln_bwd_kernelINS_13Kernel_traitsIf13__nv_bfloat16S2_S2_fjLj512ELj1ELj4ELj1ELj16ENS_18Kernel_traits_baseILj512EfS2_S2_S2_fjLj128EEEEELb1ELb0ELb1ELb1EEEvNS_9BwdParamsE,"ax",@progbits
	.sectioninfo	@"SHI_REGISTERS=128"
	.align	128
        .global         _ZN10layer_norm13ln_bwd_kernelINS_13Kernel_traitsIf13__nv_bfloat16S2_S2_fjLj512ELj1ELj4ELj1ELj16ENS_18Kernel_traits_baseILj512EfS2_S2_S2_fjLj128EEEEELb1ELb0ELb1ELb1EEEvNS_9BwdParamsE
        .type           _ZN10layer_norm13ln_bwd_kernelINS_13Kernel_traitsIf13__nv_bfloat16S2_S2_fjLj512ELj1ELj4ELj1ELj16ENS_18Kernel_traits_baseILj512EfS2_S2_S2_fjLj128EEEEELb1ELb0ELb1ELb1EEEvNS_9BwdParamsE,@function
        .size           _ZN10layer_norm13ln_bwd_kernelINS_13Kernel_traitsIf13__nv_bfloat16S2_S2_fjLj512ELj1ELj4ELj1ELj16ENS_18Kernel_traits_baseILj512EfS2_S2_S2_fjLj128EEEEELb1ELb0ELb1ELb1EEEvNS_9BwdParamsE,(.L_x_7231 - _ZN10layer_norm13ln_bwd_kernelINS_13Kernel_traitsIf13__nv_bfloat16S2_S2_fjLj512ELj1ELj4ELj1ELj16ENS_18Kernel_traits_baseILj512EfS2_S2_S2_fjLj128EEEEELb1ELb0ELb1ELb1EEEvNS_9BwdParamsE)
        .other          _ZN10layer_norm13ln_bwd_kernelINS_13Kernel_traitsIf13__nv_bfloat16S2_S2_fjLj512ELj1ELj4ELj1ELj16ENS_18Kernel_traits_baseILj512EfS2_S2_S2_fjLj128EEEEELb1ELb0ELb1ELb1EEEvNS_9BwdParamsE,@"STO_CUDA_ENTRY STV_DEFAULT"
_ZN10layer_norm13ln_bwd_kernelINS_13Kernel_traitsIf13__nv_bfloat16S2_S2_fjLj512ELj1ELj4ELj1ELj16ENS_18Kernel_traits_baseILj512EfS2_S2_S2_fjLj128EEEEELb1ELb0ELb1ELb1EEEvNS_9BwdParamsE:
.text._ZN10layer_norm13ln_bwd_kernelINS_13Kernel_traitsIf13__nv_bfloat16S2_S2_fjLj512ELj1ELj4ELj1ELj16ENS_18Kernel_traits_baseILj512EfS2_S2_S2_fjLj128EEEEELb1ELb0ELb1ELb1EEEvNS_9BwdParamsE:
        /* <DEDUP_REMOVED lines=26> */
.L_x_2022:
[----:B------:R-:W-:-:S04]  /*01a0*/  SHF.L.U32 R3, R0, 0x5, RZ ;  /* 0x0000000500037819 */ /* 0x000fc800000006ff */
[----:B------:R-:W-:-:S04]  /*01b0*/  LOP3.LUT R3, R3, 0x3e0, RZ, 0xc0, !PT ;  /* 0x000003e003037812 */ /* 0x000fc800078ec0ff */
[----:B------:R-:W-:-:S05]  /*01c0*/  IADD3 R4, P0, R3, c[0x0][0x1b0], RZ ;  /* 0x00006c0003047a10 */ /* 0x000fca0007f1e0ff */
[----:B------:R-:W-:-:S05]  /*01d0*/  IMAD.X R5, RZ, RZ, c[0x0][0x1b4], P0 ;  /* 0x00006d00ff057624 */ /* 0x000fca00000e06ff */
        /* <DEDUP_REMOVED lines=21> */
.L_x_2077:
[----:B------:R-:W-:-:S10]  /*0330*/  HFMA2.MMA R101, -RZ, RZ, 0, 2.384185791015625e-07 ;  /* 0x00000004ff657435 */ /* 0x000fd400000001ff */
[----:B------:R-:W-:-:S05]  /*0340*/  IMAD.WIDE R90, R2, R101, c[0x0][0x1d8] ;  /* 0x00007600025a7625 */ /* 0x000fca00078e0265 */
[----:B------:R0:W2:Y:S01]  /*0350*/  LDG.E R113, [R90.64] ;  /* 0x000000045a717981 */ /* 0x0000a2000c1e1900 */
[----:B------:R-:W-:Y:S01]  /*0360*/  IMAD R6, R2, c[0x0][0x168], RZ ;  /* 0x00005a0002067a24 */ /* 0x000fe200078e02ff */
[----:B------:R-:W-:Y:S01]  /*0370*/  LOP3.LUT R8, R0, 0x1f, RZ, 0xc0, !PT ;  /* 0x0000001f00087812 */ /* 0x000fe200078ec0ff */
[----:B------:R-:W-:-:S03]  /*0380*/  IMAD.WIDE R86, R2, R101, c[0x0][0x1a8] ;  /* 0x00006a0002567625 */ /* 0x000fc600078e0265 */
[----:B------:R-:W-:Y:S01]  /*0390*/  SHF.R.S32.HI R7, RZ, 0x1f, R6 ;  /* 0x0000001fff077819 */ /* 0x000fe20000011406 */
[CC--:B------:R-:W-:Y:S01]  /*03a0*/  IMAD.WIDE R88, R2.reuse, R101.reuse, c[0x0][0x1d0] ;  /* 0x0000740002587625 */ /* 0x0c0fe200078e0265 */
[----:B------:R-:W-:Y:S01]  /*03b0*/  BSSY B1, `(.L_x_2024) ;  /* 0x00000d2000017945 */ /* 0x000fe20003800000 */
[----:B-----5:R3:W5:Y:S01]  /*03c0*/  LDG.E R4, [R86.64] ;  /* 0x0000000456047981 */ /* 0x020762000c1e1900 */
[----:B------:R-:W-:Y:S01]  /*03d0*/  LEA.HI R7, R7, R6, RZ, 0x3 ;  /* 0x0000000607077211 */ /* 0x000fe200078f18ff */
[----:B------:R-:W-:Y:S02]  /*03e0*/  IMAD.MOV.U32 R100, RZ, RZ, 0x10 ;  /* 0x00000010ff647424 */ /* 0x000fe400078e00ff */
[----:B------:R4:W5:Y:S01]  /*03f0*/  LDG.E R5, [R88.64] ;  /* 0x0000000458057981 */ /* 0x000962000c1e1900 */
[----:B------:R-:W-:Y:S01]  /*0400*/  LEA.HI.SX32 R6, R7, R8, 0x1d ;  /* 0x0000000807067211 */ /* 0x000fe200078feaff */
[----:B0-----:R-:W-:-:S03]  /*0410*/  IMAD.WIDE R90, R2, R101, c[0x0][0x1a0] ;  /* 0x00006800025a7625 */ /* 0x001fc600078e0265 */
[C---:B------:R-:W-:Y:S01]  /*0420*/  IADD3 R7, R6.reuse, 0x20, RZ ;  /* 0x0000002006077810 */ /* 0x040fe20007ffe0ff */
[----:B---3--:R-:W-:-:S04]  /*0430*/  IMAD.WIDE.U32 R86, R6, R100, c[0x0][0x218] ;  /* 0x0000860006567625 */ /* 0x008fc800078e0064 */
[----:B----4-:R-:W-:Y:S01]  /*0440*/  IMAD.WIDE.U32 R88, R7, R100, c[0x0][0x218] ;  /* 0x0000860007587625 */ /* 0x010fe200078e0064 */
[----:B--2---:R-:W-:-:S13]  /*0450*/  ISETP.GT.AND P1, PT, R113, RZ, PT ;  /* 0x000000ff7100720c */ /* 0x004fda0003f24270 */
[----:B------:R-:W-:Y:S05]  /*0460*/  @P1 BRA `(.L_x_2025) ;  /* 0x0000014000001947 */ /* 0x000fea0003800000 */
[----:B-----5:R-:W-:Y:S02]  /*0470*/  ISETP.GE.AND P2, PT, R5, 0x1, PT ;  /* 0x000000010500780c */ /* 0x020fe40003f46270 */
        /* <DEDUP_REMOVED lines=9> */
[----:B------:R-:W-:Y:S01]  /*0510*/  @P2 LEA.HI.SX32 R100, R91, R8, 0x1d ;  /* 0x000000085b642211 */ /* 0x000fe200078feaff */
[----:B------:R-:W-:-:S03]  /*0520*/  IMAD.MOV.U32 R91, RZ, RZ, 0x8 ;  /* 0x00000008ff5b7424 */ /* 0x000fc600078e00ff */
        /* <DEDUP_REMOVED lines=8> */
.L_x_2025:
[----:B------:R-:W-:Y:S01]  /*05b0*/  IADD3 R9, R113, -0x1, RZ ;  /* 0xffffffff71097810 */ /* 0x000fe20007ffe0ff */
[----:B------:R-:W-:-:S04]  /*05c0*/  IMAD.WIDE.U32 R12, R6, R100, c[0x0][0x188] ;  /* 0x00006200060c7625 */ /* 0x000fc800078e0064 */
[----:B------:R-:W-:Y:S02]  /*05d0*/  IMAD R9, R9, c[0x0][0x168], RZ ;  /* 0x00005a0009097a24 */ /* 0x000fe400078e02ff */
[----:B------:R-:W-:Y:S01]  /*05e0*/  IMAD.WIDE.U32 R92, R7, R100, c[0x0][0x188] ;  /* 0x00006200075c7625 */ /* 0x000fe200078e0064 */
[----:B------:R-:W2:Y:S02]  /*05f0*/  LDG.E.128 R12, [R12.64] ;  /* 0x000000040c0c7981 */ /* 0x000ea4000c1e1d00 */
[----:B------:R-:W-:-:S03]  /*0600*/  SHF.R.S32.HI R10, RZ, 0x1f, R9 ;  /* 0x0000001fff0a7819 */ /* 0x000fc60000011409 */
[----:B------:R-:W3:Y:S01]  /*0610*/  LDG.E.128 R92, [R92.64] ;  /* 0x000000045c5c7981 */ /* 0x000ee2000c1e1d00 */
[----:B------:R-:W-:-:S04]  /*0620*/  LEA.HI R9, R10, R9, RZ, 0x3 ;  /* 0x000000090a097211 */ /* 0x000fc800078f18ff */
[----:B------:R-:W-:Y:S02]  /*0630*/  LEA.HI.SX32 R97, R9, R8, 0x1d ;  /* 0x0000000809617211 */ /* 0x000fe400078feaff */
[----:B------:R0:W4:Y:S03]  /*0640*/  LDG.E R9, [R90.64] ;  /* 0x000000045a097981 */ /* 0x000126000c1e1900 */
[C---:B------:R-:W-:Y:S01]  /*0650*/  IMAD.WIDE.U32 R80, R97.reuse, R100, c[0x0][0x208] ;  /* 0x0000820061507625 */ /* 0x040fe200078e0064 */
[----:B------:R-:W-:-:S05]  /*0660*/  IADD3 R97, R97, 0x20, RZ ;  /* 0x0000002061617810 */ /* 0x000fca0007ffe0ff */
[----:B------:R-:W4:Y:S01]  /*0670*/  LDG.E.128 R80, [R80.64] ;  /* 0x0000000450507981 */ /* 0x000f22000c1e1d00 */
[----:B------:R-:W-:-:S06]  /*0680*/  IMAD.WIDE.U32 R96, R97, R100, c[0x0][0x208] ;  /* 0x0000820061607625 */ /* 0x000fcc00078e0064 */
[----:B------:R-:W4:Y:S01]  /*0690*/  LDG.E.128 R96, [R96.64] ;  /* 0x0000000460607981 */ /* 0x000f22000c1e1d00 */
[----:B-----5:R-:W-:-:S13]  /*06a0*/  ISETP.GE.AND P2, PT, R5, 0x1, PT ;  /* 0x000000010500780c */ /* 0x020fda0003f46270 */
[----:B------:R-:W-:-:S05]  /*06b0*/  @P2 IADD3 R10, R5, -0x1, RZ ;  /* 0xffffffff050a2810 */ /* 0x000fca0007ffe0ff */
[----:B------:R-:W-:-:S05]  /*06c0*/  @P2 IMAD R10, R10, c[0x0][0x168], RZ ;  /* 0x00005a000a0a2a24 */ /* 0x000fca00078e02ff */
[----:B------:R-:W-:-:S04]  /*06d0*/  @P2 SHF.R.S32.HI R11, RZ, 0x1f, R10 ;  /* 0x0000001fff0b2819 */ /* 0x000fc8000001140a */
[----:B------:R-:W-:Y:S02]  /*06e0*/  @P2 LEA.HI R11, R11, R10, RZ, 0x3 ;  /* 0x0000000a0b0b2211 */ /* 0x000fe400078f18ff */
[----:B------:R-:W-:Y:S02]  /*06f0*/  MOV R100, RZ ;  /* 0x000000ff00647202 */ /* 0x000fe40000000f00 */
[----:B------:R-:W-:Y:S02]  /*0700*/  @P2 LEA.HI.SX32 R100, R11, R8, 0x1d ;  /* 0x000000080b642211 */ /* 0x000fe400078feaff */
[----:B0-----:R-:W-:Y:S02]  /*0710*/  MOV R91, 0x8 ;  /* 0x00000008005b7802 */ /* 0x001fe40000000f00 */
        /* <DEDUP_REMOVED lines=8> */
[----:B------:R1:W5:Y:S02]  /*07a0*/  @P0 LDG.E.128 R16, [R88.64] ;  /* 0x0000000458100981 */ /* 0x000364000c1e1d00 */
[----:B-1----:R-:W-:Y:S02]  /*07b0*/  ISETP.NE.AND P0, PT, R3, RZ, PT ;  /* 0x000000ff0300720c */ /* 0x002fe40003f05270 */
[----:B--2---:R-:W-:Y:S02]  /*07c0*/  PRMT R11, RZ, 0x7610, R12 ;  /* 0x00007610ff0b7816 */ /* 0x004fe4000000000c */
[----:B------:R-:W-:-:S02]  /*07d0*/  PRMT R84, RZ, 0x5410, R14 ;  /* 0x00005410ff547816 */ /* 0x000fc4000000000e */
[----:B0-----:R-:W-:Y:S02]  /*07e0*/  PRMT R87, RZ, 0x7610, R15 ;  /* 0x00007610ff577816 */ /* 0x001fe4000000000f */
[--C-:B---3--:R-:W-:Y:S02]  /*07f0*/  PRMT R123, RZ, 0x5410, R94.reuse ;  /* 0x00005410ff7b7816 */ /* 0x108fe4000000005e */
[----:B------:R-:W-:Y:S02]  /*0800*/  PRMT R125, RZ, 0x7610, R94 ;  /* 0x00007610ff7d7816 */ /* 0x000fe4000000005e */
[----:B------:R-:W-:Y:S02]  /*0810*/  PRMT R10, RZ, 0x5410, R13 ;  /* 0x00005410ff0a7816 */ /* 0x000fe4000000000d */
[----:B----4-:R-:W-:Y:S02]  /*0820*/  FSEL R106, R9, RZ, !P0 ;  /* 0x000000ff096a7208 */ /* 0x010fe40004000000 */
[----:B------:R-:W-:-:S02]  /*0830*/  PRMT R14, RZ, 0x7610, R14 ;  /* 0x00007610ff0e7816 */ /* 0x000fc4000000000e */
[----:B------:R-:W-:Y:S02]  /*0840*/  PRMT R94, RZ, 0x5410, R95 ;  /* 0x00005410ff5e7816 */ /* 0x000fe4000000005f */
[----:B------:R-:W-:Y:S02]  /*0850*/  PRMT R8, RZ, 0x5410, R12 ;  /* 0x00005410ff087816 */ /* 0x000fe4000000000c */
[--C-:B------:R-:W-:Y:S02]  /*0860*/  PRMT R113, RZ, 0x5410, R80.reuse ;  /* 0x00005410ff717816 */ /* 0x100fe40000000050 */
[----:B------:R-:W-:Y:S02]  /*0870*/  PRMT R104, RZ, 0x7610, R80 ;  /* 0x00007610ff687816 */ /* 0x000fe40000000050 */
        /* <DEDUP_REMOVED lines=19> */
[C---:B------:R-:W-:Y:S02]  /*09b0*/  FADD.FTZ R95, -R106.reuse, R80 ;  /* 0x000000506a5f7221 */ /* 0x040fe40000010100 */
[----:B------:R-:W-:Y:S02]  /*09c0*/  FADD.FTZ R15, -R106, R12 ;  /* 0x0000000c6a0f7221 */ /* 0x000fe40000010100 */
[----:B------:R-:W-:-:S02]  /*09d0*/  FMUL.FTZ R10, R4, R11 ;  /* 0x0000000b040a7220 */ /* 0x000fc40000410000 */
[----:B------:R-:W-:Y:S02]  /*09e0*/  FMUL.FTZ R80, R4, R93 ;  /* 0x0000005d04507220 */ /* 0x000fe40000410000 */
[----:B------:R-:W-:Y:S02]  /*09f0*/  FADD.FTZ R85, -R106, R85 ;  /* 0x000000556a557221 */ /* 0x000fe40000010100 */
[C---:B------:R-:W-:Y:S02]  /*0a00*/  FMUL.FTZ R11, R4.reuse, R13 ;  /* 0x0000000d040b7220 */ /* 0x040fe40000410000 */
[C---:B------:R-:W-:Y:S02]  /*0a10*/  FMUL.FTZ R14, R4.reuse, R83 ;  /* 0x00000053040e7220 */ /* 0x040fe40000410000 */
[C---:B------:R-:W-:Y:S01]  /*0a20*/  FMUL.FTZ R93, R4.reuse, R94 ;  /* 0x0000005e045d7220 */ /* 0x040fe20000410000 */
[----:B------:R-:W-:Y:S01]  /*0a30*/  PRMT R117, RZ, 0x7610, R92 ;  /* 0x00007610ff757816 */ /* 0x000fe2000000005c */
[----:B------:R-:W-:-:S02]  /*0a40*/  FMUL.FTZ R13, R4, R81 ;  /* 0x00000051040d7220 */ /* 0x000fc40000410000 */
[----:B------:R-:W-:Y:S01]  /*0a50*/  FMUL.FTZ R94, R36, R113 ;  /* 0x00000071245e7220 */ /* 0x000fe20000410000 */
[--C-:B------:R-:W-:Y:S01]  /*0a60*/  PRMT R111, RZ, 0x5410, R99.reuse ;  /* 0x00005410ff6f7816 */ /* 0x100fe20000000063 */
[C---:B------:R-:W-:Y:S01]  /*0a70*/  FMUL.FTZ R9, R4.reuse, R9 ;  /* 0x0000000904097220 */ /* 0x040fe20000410000 */
[----:B------:R-:W-:Y:S01]  /*0a80*/  PRMT R8, RZ, 0x7610, R99 ;  /* 0x00007610ff087816 */ /* 0x000fe20000000063 */
[C---:B------:R-:W-:Y:S01]  /*0a90*/  FMUL.FTZ R12, R4.reuse, R15 ;  /* 0x0000000f040c7220 */ /* 0x040fe20000410000 */
[--C-:B------:R-:W-:Y:S01]  /*0aa0*/  PRMT R109, RZ, 0x5410, R98.reuse ;  /* 0x00005410ff6d7816 */ /* 0x100fe20000000062 */
[C---:B------:R-:W-:Y:S01]  /*0ab0*/  FMUL.FTZ R15, R4.reuse, R85 ;  /* 0x00000055040f7220 */ /* 0x040fe20000410000 */
[----:B------:R-:W-:Y:S01]  /*0ac0*/  PRMT R110, RZ, 0x7610, R98 ;  /* 0x00007610ff6e7816 */ /* 0x000fe20000000062 */
[----:B------:R-:W-:Y:S02]  /*0ad0*/  FMUL.FTZ R81, R4, R95 ;  /* 0x0000005f04517220 */ /* 0x000fe40000410000 */
[----:B------:R-:W-:-:S02]  /*0ae0*/  FFMA.FTZ R45, R14, R88, R45 ;  /* 0x000000580e2d7223 */ /* 0x000fc4000001002d */
[----:B------:R-:W-:Y:S02]  /*0af0*/  FADD.FTZ R61, R61, R88 ;  /* 0x000000583d3d7221 */ /* 0x000fe40000010000 */
[----:B------:R-:W-:Y:S01]  /*0b00*/  FMUL.FTZ R99, R33, R88 ;  /* 0x0000005821637220 */ /* 0x000fe20000410000 */
[--C-:B------:R-:W-:Y:S01]  /*0b10*/  PRMT R107, RZ, 0x5410, R97.reuse ;  /* 0x00005410ff6b7816 */ /* 0x100fe20000000061 */
[----:B------:R-:W-:Y:S01]  /*0b20*/  FMUL.FTZ R95, R37, R104 ;  /* 0x00000068255f7220 */ /* 0x000fe20000410000 */
[----:B------:R-:W-:Y:S01]  /*0b30*/  PRMT R108, RZ, 0x7610, R97 ;  /* 0x00007610ff6c7816 */ /* 0x000fe20000000061 */
[-C--:B------:R-:W-:Y:S02]  /*0b40*/  FFMA.FTZ R44, R13, R103.reuse, R44 ;  /* 0x000000670d2c7223 */ /* 0x080fe4000001002c */
[----:B------:R-:W-:Y:S02]  /*0b50*/  FADD.FTZ R60, R60, R103 ;  /* 0x000000673c3c7221 */ /* 0x000fe40000010000 */
[----:B------:R-:W-:-:S02]  /*0b60*/  FMUL.FTZ R98, R32, R103 ;  /* 0x0000006720627220 */ /* 0x000fc40000410000 */
[----:B------:R-:W-:Y:S02]  /*0b70*/  FADD.FTZ R88, RZ, R94 ;  /* 0x0000005eff587221 */ /* 0x000fe40000010000 */
[----:B------:R-:W-:Y:S01]  /*0b80*/  FFMA.FTZ R103, R9, R94, RZ ;  /* 0x0000005e09677223 */ /* 0x000fe200000100ff */
[----:B------:R-:W-:Y:S01]  /*0b90*/  PRMT R115, RZ, 0x5410, R96 ;  /* 0x00005410ff737816 */ /* 0x000fe20000000060 */
[C---:B------:R-:W-:Y:S02]  /*0ba0*/  FADD.FTZ R117, -R106.reuse, R117 ;  /* 0x000000756a757221 */ /* 0x040fe40000010100 */
[C---:B------:R-:W-:Y:S02]  /*0bb0*/  FADD.FTZ R119, -R106.reuse, R119 ;  /* 0x000000776a777221 */ /* 0x040fe40000010100 */
[C---:B------:R-:W-:Y:S02]  /*0bc0*/  FADD.FTZ R121, -R106.reuse, R121 ;  /* 0x000000796a797221 */ /* 0x040fe40000010100 */
[----:B------:R-:W-:-:S02]  /*0bd0*/  FADD.FTZ R123, -R106, R123 ;  /* 0x0000007b6a7b7221 */ /* 0x000fc40000010100 */
[C---:B------:R-:W-:Y:S02]  /*0be0*/  FADD.FTZ R125, -R106.reuse, R125 ;  /* 0x0000007d6a7d7221 */ /* 0x040fe40000010100 */
[----:B------:R-:W-:Y:S01]  /*0bf0*/  FADD.FTZ R87, -R106, R82 ;  /* 0x000000526a577221 */ /* 0x000fe20000010100 */
[----:B------:R-:W-:Y:S01]  /*0c00*/  PRMT R106, RZ, 0x7610, R96 ;  /* 0x00007610ff6a7816 */ /* 0x000fe20000000060 */
[-C--:B------:R-:W-:Y:S02]  /*0c10*/  FFMA.FTZ R43, R12, R102.reuse, R43 ;  /* 0x000000660c2b7223 */ /* 0x080fe4000001002b */
[----:B------:R-:W-:Y:S02]  /*0c20*/  FADD.FTZ R59, R59, R102 ;  /* 0x000000663b3b7221 */ /* 0x000fe40000010000 */
[----:B------:R-:W-:Y:S02]  /*0c30*/  FMUL.FTZ R97, R39, R102 ;  /* 0x0000006627617220 */ /* 0x000fe40000410000 */
[----:B------:R-:W-:-:S02]  /*0c40*/  FFMA.FTZ R46, R15, R89, R46 ;  /* 0x000000590f2e7223 */ /* 0x000fc4000001002e */
[----:B------:R-:W-:Y:S02]  /*0c50*/  FADD.FTZ R62, R62, R89 ;  /* 0x000000593e3e7221 */ /* 0x000fe40000010000 */
[----:B------:R-:W-:Y:S02]  /*0c60*/  FMUL.FTZ R102, R34, R89 ;  /* 0x0000005922667220 */ /* 0x000fe40000410000 */
[----:B------:R-:W-:Y:S02]  /*0c70*/  FMUL.FTZ R96, R38, R105 ;  /* 0x0000006926607220 */ /* 0x000fe40000410000 */
[----:B------:R-:W-:Y:S02]  /*0c80*/  FADD.FTZ R89, R88, R95 ;  /* 0x0000005f58597221 */ /* 0x000fe40000010000 */
[----:B------:R-:W-:Y:S02]  /*0c90*/  FFMA.FTZ R103, R10, R95, R103 ;  /* 0x0000005f0a677223 */ /* 0x000fe40000010067 */
[----:B------:R-:W-:-:S02]  /*0ca0*/  FADD.FTZ R88, R89, R96 ;  /* 0x0000006059587221 */ /* 0x000fc40000010000 */
[C---:B------:R-:W-:Y:S02]  /*0cb0*/  FFMA.FTZ R89, R11.reuse, R96, R103 ;  /* 0x000000600b597223 */ /* 0x040fe40000010067 */
[----:B------:R-:W-:Y:S02]  /*0cc0*/  FFMA.FTZ R42, R11, R105, R42 ;  /* 0x000000690b2a7223 */ /* 0x000fe4000001002a */
[----:B------:R-:W-:Y:S02]  /*0cd0*/  FADD.FTZ R58, R58, R105 ;  /* 0x000000693a3a7221 */ /* 0x000fe40000010000 */
[----:B------:R-:W-:Y:S02]  /*0ce0*/  FADD.FTZ R105, R88, R97 ;  /* 0x0000006158697221 */ /* 0x000fe40000010000 */
[----:B------:R-:W-:Y:S02]  /*0cf0*/  FFMA.FTZ R89, R12, R97, R89 ;  /* 0x000000610c597223 */ /* 0x000fe40000010059 */
[----:B------:R-:W-:-:S02]  /*0d00*/  FFMA.FTZ R47, R80, R86, R47 ;  /* 0x00000056502f7223 */ /* 0x000fc4000001002f */
[----:B------:R-:W-:Y:S02]  /*0d10*/  FADD.FTZ R63, R63, R86 ;  /* 0x000000563f3f7221 */ /* 0x000fe40000010000 */
[----:B------:R-:W-:Y:S02]  /*0d20*/  FMUL.FTZ R103, R35, R86 ;  /* 0x0000005623677220 */ /* 0x000fe40000410000 */
[----:B------:R-:W-:Y:S02]  /*0d30*/  FADD.FTZ R86, R105, R98 ;  /* 0x0000006269567221 */ /* 0x000fe40000010000 */
[----:B------:R-:W-:Y:S02]  /*0d40*/  FFMA.FTZ R89, R13, R98, R89 ;  /* 0x000000620d597223 */ /* 0x000fe40000010059 */
[----:B------:R-:W-:Y:S02]  /*0d50*/  FFMA.FTZ R40, R9, R113, R40 ;  /* 0x0000007109287223 */ /* 0x000fe40000010028 */
[----:B------:R-:W-:-:S02]  /*0d60*/  FADD.FTZ R56, R56, R113 ;  /* 0x0000007138387221 */ /* 0x000fc40000010000 */
[----:B------:R-:W-:Y:S02]  /*0d70*/  FADD.FTZ R113, R86, R99 ;  /* 0x0000006356717221 */ /* 0x000fe40000010000 */
[----:B------:R-:W-:Y:S02]  /*0d80*/  FFMA.FTZ R89, R14, R99, R89 ;  /* 0x000000630e597223 */ /* 0x000fe40000010059 */
[C---:B------:R-:W-:Y:S02]  /*0d90*/  FMUL.FTZ R82, R4.reuse, R117 ;  /* 0x0000007504527220 */ /* 0x040fe40000410000 */
[----:B------:R-:W-:Y:S02]  /*0da0*/  FMUL.FTZ R83, R4, R119 ;  /* 0x0000007704537220 */ /* 0x000fe40000410000 */
[----:B------:R-:W-:Y:S02]  /*0db0*/  FADD.FTZ R86, R113, R102 ;  /* 0x0000006671567221 */ /* 0x000fe40000010000 */
[----:B------:R-:W-:-:S02]  /*0dc0*/  FFMA.FTZ R89, R15, R102, R89 ;  /* 0x000000660f597223 */ /* 0x000fc40000010059 */
[-C--:B------:R-:W-:Y:S02]  /*0dd0*/  FFMA.FTZ R49, R82, R106.reuse, R49 ;  /* 0x0000006a52317223 */ /* 0x080fe40000010031 */
[----:B------:R-:W-:Y:S02]  /*0de0*/  FADD.FTZ R69, R69, R106 ;  /* 0x0000006a45457221 */ /* 0x000fe40000010000 */
[----:B------:R-:W-:Y:S02]  /*0df0*/  FMUL.FTZ R105, R29, R106 ;  /* 0x0000006a1d697220 */ /* 0x000fe40000410000 */
[----:B------:R-:W-:Y:S02]  /*0e00*/  FFMA.FTZ R41, R10, R104, R41 ;  /* 0x000000680a297223 */ /* 0x000fe40000010029 */
[----:B------:R-:W-:Y:S02]  /*0e10*/  FADD.FTZ R57, R57, R104 ;  /* 0x0000006839397221 */ /* 0x000fe40000010000 */
[----:B------:R-:W-:-:S02]  /*0e20*/  FFMA.FTZ R50, R83, R107, R50 ;  /* 0x0000006b53327223 */ /* 0x000fc40000010032 */
[----:B------:R-:W-:Y:S02]  /*0e30*/  FADD.FTZ R70, R70, R107 ;  /* 0x0000006b46467221 */ /* 0x000fe40000010000 */
        /* <DEDUP_REMOVED lines=12> */
[----:B------:R-:W-:Y:S02]  /*0f00*/  FMUL.FTZ R85, R4, R123 ;  /* 0x0000007b04557220 */ /* 0x000fe40000410000 */
        /* <DEDUP_REMOVED lines=11> */
[----:B------:R-:W-:Y:S02]  /*0fc0*/  FFMA.FTZ R53, R92, R110, R53 ;  /* 0x0000006e5c357223 */ /* 0x000fe40000010035 */
[----:B------:R-:W-:Y:S02]  /*0fd0*/  FADD.FTZ R65, R65, R110 ;  /* 0x0000006e41417221 */ /* 0x000fe40000010000 */
[----:B------:R-:W-:Y:S02]  /*0fe0*/  FMUL.FTZ R110, R26, R111 ;  /* 0x0000006f1a6e7220 */ /* 0x000fe40000410000 */
[----:B------:R-:W-:Y:S02]  /*0ff0*/  FADD.FTZ R89, R86, R109 ;  /* 0x0000006d56597221 */ /* 0x000fe40000010000 */
[----:B------:R-:W-:-:S02]  /*1000*/  FFMA.FTZ R88, R92, R109, R88 ;  /* 0x0000006d5c587223 */ /* 0x000fc40000010058 */
[----:B------:R-:W-:Y:S02]  /*1010*/  FFMA.FTZ R54, R93, R111, R54 ;  /* 0x0000006f5d367223 */ /* 0x000fe40000010036 */
[----:B------:R-:W-:Y:S02]  /*1020*/  FADD.FTZ R66, R66, R111 ;  /* 0x0000006f42427221 */ /* 0x000fe40000010000 */
[----:B------:R-:W-:Y:S02]  /*1030*/  FMUL.FTZ R112, R4, R87 ;  /* 0x0000005704707220 */ /* 0x000fe40000410000 */
[----:B------:R-:W-:Y:S02]  /*1040*/  FMUL.FTZ R111, R27, R8 ;  /* 0x000000081b6f7220 */ /* 0x000fe40000410000 */
[----:B------:R-:W-:Y:S02]  /*1050*/  FADD.FTZ R116, R89, R110 ;  /* 0x0000006e59747221 */ /* 0x000fe40000010000 */
[----:B------:R-:W-:-:S02]  /*1060*/  FFMA.FTZ R88, R93, R110, R88 ;  /* 0x0000006e5d587223 */ /* 0x000fc40000010058 */
[----:B------:R-:W-:Y:S02]  /*1070*/  FFMA.FTZ R48, R81, R115, R48 ;  /* 0x0000007351307223 */ /* 0x000fe40000010030 */
[----:B------:R-:W-:Y:S02]  /*1080*/  FADD.FTZ R68, R68, R115 ;  /* 0x0000007344447221 */ /* 0x000fe40000010000 */
[----:B------:R-:W-:Y:S02]  /*1090*/  FFMA.FTZ R55, R112, R8, R55 ;  /* 0x0000000870377223 */ /* 0x000fe40000010037 */
[----:B------:R-:W-:Y:S02]  /*10a0*/  FADD.FTZ R67, R67, R8 ;  /* 0x0000000843437221 */ /* 0x000fe40000010000 */
[----:B------:R-:W-:Y:S02]  /*10b0*/  FADD.FTZ R116, R116, R111 ;  /* 0x0000006f74747221 */ /* 0x000fe40000010000 */
[----:B------:R-:W-:-:S02]  /*10c0*/  FFMA.FTZ R115, R112, R111, R88 ;  /* 0x0000006f70737223 */ /* 0x000fc40000010058 */
.L_x_2026:
[----:B0-----:R-:W-:Y:S05]  /*10d0*/  BSYNC B1 ;  /* 0x0000000000017941 */ /* 0x001fea0003800000 */
.L_x_2024:
[----:B-----5:R-:W-:Y:S01]  /*10e0*/  IMAD.MOV.U32 R8, RZ, RZ, R100 ;  /* 0x000000ffff087224 */ /* 0x020fe200078e0064 */
[----:B------:R-:W-:-:S04]  /*10f0*/  MOV R86, R90 ;  /* 0x0000005a00567202 */ /* 0x000fc80000000f00 */
[----:B------:R-:W-:Y:S02]  /*1100*/  PRMT R117, R8, 0x7610, R117 ;  /* 0x0000761008757816 */ /* 0x000fe40000000075 */
[----:B------:R-:W-:Y:S01]  /*1110*/  PRMT R114, R86, 0x7610, R114 ;  /* 0x0000761056727816 */ /* 0x000fe20000000072 */
[----:B------:R-:W-:Y:S05]  /*1120*/  BRA.DIV ~URZ, `(.L_x_2027) ;  /* 0x000020027f007947 */ /* 0x000fea000b800000 */
[----:B------:R0:W2:Y:S02]  /*1130*/  SHFL.BFLY PT, R119, R116, 0x1, 0x1f ;  /* 0x0c201f0074777f89 */ /* 0x0000a400000e0000 */
.L_x_2078:
        /* <DEDUP_REMOVED lines=18> */
.L_x_2079:
[----:B------:R-:W-:Y:S01]  /*1260*/  ISETP.GE.AND P2, PT, R5, 0x1, PT ;  /* 0x000000010500780c */ /* 0x000fe20003f46270 */
[----:B---3--:R-:W-:Y:S01]  /*1270*/  FADD.FTZ R118, R118, R115 ;  /* 0x0000007376767221 */ /* 0x008fe20000010000 */
[----:B------:R-:W-:Y:S01]  /*1280*/  BSSY B1, `(.L_x_2029) ;  /* 0x000001f000017945 */ /* 0x000fe20003800000 */
[----:B--2---:R-:W-:Y:S02]  /*1290*/  FADD.FTZ R113, R8, R116 ;  /* 0x0000007408717221 */ /* 0x004fe40000010000 */
[----:B------:R-:W-:Y:S02]  /*12a0*/  FMUL.FTZ R8, R118, c[0x0][0x1e0] ;  /* 0x0000780076087a20 */ /* 0x000fe40000410000 */
[----:B------:R-:W-:-:S06]  /*12b0*/  FMUL.FTZ R113, R113, c[0x0][0x1e0] ;  /* 0x0000780071717a20 */ /* 0x000fcc0000410000 */
[----:B------:R-:W-:-:S05]  /*12c0*/  @P2 IADD3 R5, R5, -0x1, RZ ;  /* 0xffffffff05052810 */ /* 0x000fca0007ffe0ff */
[----:B------:R-:W-:-:S05]  /*12d0*/  @P2 IMAD R5, R5, c[0x0][0x168], RZ ;  /* 0x00005a0005052a24 */ /* 0x000fca00078e02ff */
[----:B------:R-:W-:-:S04]  /*12e0*/  @P2 SHF.R.S32.HI R86, RZ, 0x1f, R5 ;  /* 0x0000001fff562819 */ /* 0x000fc80000011405 */
[----:B------:R-:W-:Y:S01]  /*12f0*/  @P2 LEA.HI R87, R86, R5, RZ, 0x3 ;  /* 0x0000000556572211 */ /* 0x000fe200078f18ff */
[----:B------:R-:W-:Y:S01]  /*1300*/  HFMA2.MMA R5, -RZ, RZ, 0, 0 ;  /* 0x00000000ff057435 */ /* 0x000fe200000001ff */
[----:B------:R-:W-:-:S05]  /*1310*/  @P2 LOP3.LUT R86, R0, 0x1f, RZ, 0xc0, !PT ;  /* 0x0000001f00562812 */ /* 0x000fca00078ec0ff */
        /* <DEDUP_REMOVED lines=10> */
.L_x_2030:
[----:B------:R-:W-:Y:S01]  /*13c0*/  ULDC.64 UR6, c[0x0][0x218] ;  /* 0x0000860000067ab9 */ /* 0x000fe20000000a00 */
[----:B-1----:R-:W-:Y:S01]  /*13d0*/  ISETP.NE.AND P0, PT, R3, RZ, PT ;  /* 0x000000ff0300720c */ /* 0x002fe20003f05270 */
        /* <DEDUP_REMOVED lines=9> */
.L_x_2031:
[----:B------:R-:W-:Y:S05]  /*1470*/  BSYNC B1 ;  /* 0x0000000000017941 */ /* 0x000fea0003800000 */
.L_x_2029:
        /* <DEDUP_REMOVED lines=16> */
.L_x_2033:
[----:B-1----:R-:W-:-:S04]  /*1580*/  ISETP.NE.AND P4, PT, R3, RZ, PT ;  /* 0x000000ff0300720c */ /* 0x002fc80003f85270 */
[----:B------:R-:W-:-:S05]  /*1590*/  FSEL R86, R8, RZ, !P4 ;  /* 0x000000ff08567208 */ /* 0x000fca0006000000 */
[----:B------:R-:W-:-:S04]  /*15a0*/  FFMA.FTZ R86, R10, R113, R86 ;  /* 0x000000710a567223 */ /* 0x000fc80000010056 */
[----:B------:R-:W-:Y:S01]  /*15b0*/  FADD.FTZ R87, R95, -R86 ;  /* 0x800000565f577221 */ /* 0x000fe20000010000 */
[----:B------:R-:W-:-:S03]  /*15c0*/  @P3 PRMT R86, RZ, 0x7610, R20 ;  /* 0x00007610ff563816 */ /* 0x000fc60000000014 */
[----:B------:R-:W-:-:S04]  /*15d0*/  FMUL.FTZ R87, R4, R87 ;  /* 0x0000005704577220 */ /* 0x000fc80000410000 */
[----:B------:R-:W-:Y:S02]  /*15e0*/  @P3 FADD.FTZ R87, R87, R86 ;  /* 0x0000005657573221 */ /* 0x000fe40000010000 */
.L_x_2034:
[----:B------:R-:W-:Y:S05]  /*15f0*/  BSYNC B1 ;  /* 0x0000000000017941 */ /* 0x000fea0003800000 */
.L_x_2032:
        /* <DEDUP_REMOVED lines=14> */
.L_x_2036:
[----:B-1----:R-:W-:-:S04]  /*16e0*/  ISETP.NE.AND P4, PT, R3, RZ, PT ;  /* 0x000000ff0300720c */ /* 0x002fc80003f85270 */
[----:B------:R-:W-:-:S05]  /*16f0*/  FSEL R86, R8, RZ, !P4 ;  /* 0x000000ff08567208 */ /* 0x000fca0006000000 */
[----:B------:R-:W-:Y:S01]  /*1700*/  FFMA.FTZ R87, R11, R113, R86 ;  /* 0x000000710b577223 */ /* 0x000fe20000010056 */
[----:B------:R-:W-:-:S03]  /*1710*/  @P3 PRMT R86, RZ, 0x5410, R21 ;  /* 0x00005410ff563816 */ /* 0x000fc60000000015 */
[----:B------:R-:W-:-:S04]  /*1720*/  FADD.FTZ R87, R96, -R87 ;  /* 0x8000005760577221 */ /* 0x000fc80000010000 */
[----:B------:R-:W-:-:S04]  /*1730*/  FMUL.FTZ R87, R4, R87 ;  /* 0x0000005704577220 */ /* 0x000fc80000410000 */
[----:B------:R-:W-:Y:S02]  /*1740*/  @P3 FADD.FTZ R87, R87, R86 ;  /* 0x0000005657573221 */ /* 0x000fe40000010000 */
.L_x_2037:
[----:B------:R-:W-:Y:S05]  /*1750*/  BSYNC B1 ;  /* 0x0000000000017941 */ /* 0x000fea0003800000 */
.L_x_2035:
        /* <DEDUP_REMOVED lines=14> */
.L_x_2039:
[----:B-1----:R-:W-:-:S04]  /*1840*/  ISETP.NE.AND P4, PT, R3, RZ, PT ;  /* 0x000000ff0300720c */ /* 0x002fc80003f85270 */
[----:B------:R-:W-:-:S05]  /*1850*/  FSEL R86, R8, RZ, !P4 ;  /* 0x000000ff08567208 */ /* 0x000fca0006000000 */
[----:B------:R-:W-:-:S04]  /*1860*/  FFMA.FTZ R86, R12, R113, R86 ;  /* 0x000000710c567223 */ /* 0x000fc80000010056 */
[----:B------:R-:W-:Y:S01]  /*1870*/  FADD.FTZ R87, R97, -R86 ;  /* 0x8000005661577221 */ /* 0x000fe20000010000 */
[----:B------:R-:W-:-:S03]  /*1880*/  @P3 PRMT R86, RZ, 0x7610, R21 ;  /* 0x00007610ff563816 */ /* 0x000fc60000000015 */
[----:B------:R-:W-:-:S04]  /*1890*/  FMUL.FTZ R87, R4, R87 ;  /* 0x0000005704577220 */ /* 0x000fc80000410000 */
[----:B------:R-:W-:Y:S02]  /*18a0*/  @P3 FADD.FTZ R87, R87, R86 ;  /* 0x0000005657573221 */ /* 0x000fe40000010000 */
.L_x_2040:
[----:B------:R-:W-:Y:S05]  /*18b0*/  BSYNC B1 ;  /* 0x0000000000017941 */ /* 0x000fea0003800000 */
.L_x_2038:
        /* <DEDUP_REMOVED lines=14> */
.L_x_2042:
[----:B-1----:R-:W-:-:S04]  /*19a0*/  ISETP.NE.AND P4, PT, R3, RZ, PT ;  /* 0x000000ff0300720c */ /* 0x002fc80003f85270 */
[----:B------:R-:W-:-:S05]  /*19b0*/  FSEL R86, R8, RZ, !P4 ;  /* 0x000000ff08567208 */ /* 0x000fca0006000000 */
[----:B------:R-:W-:Y:S01]  /*19c0*/  FFMA.FTZ R87, R13, R113, R86 ;  /* 0x000000710d577223 */ /* 0x000fe20000010056 */
[----:B------:R-:W-:-:S03]  /*19d0*/  @P3 PRMT R86, RZ, 0x5410, R22 ;  /* 0x00005410ff563816 */ /* 0x000fc60000000016 */
[----:B------:R-:W-:-:S04]  /*19e0*/  FADD.FTZ R87, R98, -R87 ;  /* 0x8000005762577221 */ /* 0x000fc80000010000 */
[----:B------:R-:W-:-:S04]  /*19f0*/  FMUL.FTZ R87, R4, R87 ;  /* 0x0000005704577220 */ /* 0x000fc80000410000 */
[----:B------:R-:W-:Y:S02]  /*1a00*/  @P3 FADD.FTZ R87, R87, R86 ;  /* 0x0000005657573221 */ /* 0x000fe40000010000 */
.L_x_2043:
[----:B------:R-:W-:Y:S05]  /*1a10*/  BSYNC B1 ;  /* 0x0000000000017941 */ /* 0x000fea0003800000 */
.L_x_2041:
        /* <DEDUP_REMOVED lines=14> */
.L_x_2045:
[----:B-1----:R-:W-:-:S04]  /*1b00*/  ISETP.NE.AND P4, PT, R3, RZ, PT ;  /* 0x000000ff0300720c */ /* 0x002fc80003f85270 */
[----:B------:R-:W-:-:S05]  /*1b10*/  FSEL R86, R8, RZ, !P4 ;  /* 0x000000ff08567208 */ /* 0x000fca0006000000 */
[----:B------:R-:W-:-:S04]  /*1b20*/  FFMA.FTZ R86, R14, R113, R86 ;  /* 0x000000710e567223 */ /* 0x000fc80000010056 */
[----:B------:R-:W-:Y:S01]  /*1b30*/  FADD.FTZ R87, R99, -R86 ;  /* 0x8000005663577221 */ /* 0x000fe20000010000 */
[----:B------:R-:W-:-:S03]  /*1b40*/  @P3 PRMT R86, RZ, 0x7610, R22 ;  /* 0x00007610ff563816 */ /* 0x000fc60000000016 */
[----:B------:R-:W-:-:S04]  /*1b50*/  FMUL.FTZ R87, R4, R87 ;  /* 0x0000005704577220 */ /* 0x000fc80000410000 */
[----:B------:R-:W-:Y:S02]  /*1b60*/  @P3 FADD.FTZ R87, R87, R86 ;  /* 0x0000005657573221 */ /* 0x000fe40000010000 */
.L_x_2046:
[----:B------:R-:W-:Y:S05]  /*1b70*/  BSYNC B1 ;  /* 0x0000000000017941 */ /* 0x000fea0003800000 */
.L_x_2044:
        /* <DEDUP_REMOVED lines=14> */
.L_x_2048:
[----:B-1----:R-:W-:-:S04]  /*1c60*/  ISETP.NE.AND P4, PT, R3, RZ, PT ;  /* 0x000000ff0300720c */ /* 0x002fc80003f85270 */
[----:B------:R-:W-:-:S05]  /*1c70*/  FSEL R86, R8, RZ, !P4 ;  /* 0x000000ff08567208 */ /* 0x000fca0006000000 */
[----:B------:R-:W-:Y:S01]  /*1c80*/  FFMA.FTZ R87, R15, R113, R86 ;  /* 0x000000710f577223 */ /* 0x000fe20000010056 */
[----:B------:R-:W-:-:S03]  /*1c90*/  @P3 PRMT R86, RZ, 0x5410, R23 ;  /* 0x00005410ff563816 */ /* 0x000fc60000000017 */
[----:B------:R-:W-:-:S04]  /*1ca0*/  FADD.FTZ R87, R102, -R87 ;  /* 0x8000005766577221 */ /* 0x000fc80000010000 */
[----:B------:R-:W-:-:S04]  /*1cb0*/  FMUL.FTZ R87, R4, R87 ;  /* 0x0000005704577220 */ /* 0x000fc80000410000 */
[----:B------:R-:W-:Y:S02]  /*1cc0*/  @P3 FADD.FTZ R87, R87, R86 ;  /* 0x0000005657573221 */ /* 0x000fe40000010000 */
.L_x_2049:
[----:B------:R-:W-:Y:S05]  /*1cd0*/  BSYNC B1 ;  /* 0x0000000000017941 */ /* 0x000fea0003800000 */
.L_x_2047:
        /* <DEDUP_REMOVED lines=14> */
.L_x_2051:
[----:B-1----:R-:W-:-:S04]  /*1dc0*/  ISETP.NE.AND P4, PT, R3, RZ, PT ;  /* 0x000000ff0300720c */ /* 0x002fc80003f85270 */
[----:B------:R-:W-:-:S05]  /*1dd0*/  FSEL R86, R8, RZ, !P4 ;  /* 0x000000ff08567208 */ /* 0x000fca0006000000 */
[----:B------:R-:W-:-:S04]  /*1de0*/  FFMA.FTZ R86, R80, R113, R86 ;  /* 0x0000007150567223 */ /* 0x000fc80000010056 */
[----:B------:R-:W-:Y:S01]  /*1df0*/  FADD.FTZ R87, R103, -R86 ;  /* 0x8000005667577221 */ /* 0x000fe20000010000 */
[----:B------:R-:W-:-:S03]  /*1e00*/  @P3 PRMT R86, RZ, 0x7610, R23 ;  /* 0x00007610ff563816 */ /* 0x000fc60000000017 */
[----:B------:R-:W-:-:S04]  /*1e10*/  FMUL.FTZ R87, R4, R87 ;  /* 0x0000005704577220 */ /* 0x000fc80000410000 */
[----:B------:R-:W-:Y:S02]  /*1e20*/  @P3 FADD.FTZ R87, R87, R86 ;  /* 0x0000005657573221 */ /* 0x000fe40000010000 */
.L_x_2052:
[----:B------:R-:W-:Y:S05]  /*1e30*/  BSYNC B1 ;  /* 0x0000000000017941 */ /* 0x000fea0003800000 */
.L_x_2050:
[----:B------:R-:W-:Y:S01]  /*1e40*/  @P2 FMUL.FTZ R86, R87, c[0x0][0x1ec] ;  /* 0x00007b0057562a20 */ /* 0x000fe20000410000 */
[----:B------:R-:W-:Y:S01]  /*1e50*/  @P2 LOP3.LUT P4, RZ, R101, 0xff000000, RZ, 0xc0, !PT ;  /* 0xff00000065ff2812 */ /* 0x000fe2000788c0ff */
[----:B0-----:R-:W-:Y:S01]  /*1e60*/  @P2 IMAD.MOV.U32 R116, RZ, RZ, 0x10 ;  /* 0x00000010ff742424 */ /* 0x001fe200078e00ff */
[----:B------:R-:W-:Y:S01]  /*1e70*/  @P0 MOV R89, 0x10 ;  /* 0x0000001000590802 */ /* 0x000fe20000000f00 */
[----:B------:R-:W-:Y:S01]  /*1e80*/  @P2 FMUL.FTZ R86, R86, c[0x0][0x1e8] ;  /* 0x00007a0056562a20 */ /* 0x000fe20000410000 */
[----:B------:R-:W-:Y:S01]  /*1e90*/  @P0 F2FP.BF16.PACK_AB R100, RZ, R87 ;  /* 0x00000057ff64023e */ /* 0x000fe200000010ff */
[----:B------:R-:W-:Y:S02]  /*1ea0*/  BSSY B1, `(.L_x_2053) ;  /* 0x0000015000017945 */ /* 0x000fe40003800000 */
[----:B------:R-:W-:Y:S01]  /*1eb0*/  @P0 IMAD.WIDE.U32 R88, R6, R89, c[0x0][0x258] ;  /* 0x0000960006580625 */ /* 0x000fe200078e0059 */
        /* <DEDUP_REMOVED lines=8> */
[----:B0-----:R-:W-:Y:S01]  /*1f40*/  HFMA2.MMA R87, -RZ, RZ, 0, 0 ;  /* 0x00000000ff577435 */ /* 0x001fe200000001ff */
[----:B------:R-:W-:Y:S05]  /*1f50*/  @!P3 BRA `(.L_x_2055) ;  /* 0x000000900000b947 */ /* 0x000fea0003800000 */
[----:B------:R-:W-:Y:S01]  /*1f60*/  PRMT R87, RZ, 0x5410, R16 ;  /* 0x00005410ff577816 */ /* 0x000fe20000000010 */
[----:B------:R-:W-:Y:S05]  /*1f70*/  BRA `(.L_x_2055) ;  /* 0x0000007000007947 */ /* 0x000fea0003800000 */
.L_x_2054:
[----:B-1----:R-:W-:-:S04]  /*1f80*/  ISETP.NE.AND P4, PT, R3, RZ, PT ;  /* 0x000000ff0300720c */ /* 0x002fc80003f85270 */
[----:B------:R-:W-:-:S05]  /*1f90*/  FSEL R6, R8, RZ, !P4 ;  /* 0x000000ff08067208 */ /* 0x000fca0006000000 */
[----:B0-----:R-:W-:Y:S01]  /*1fa0*/  FFMA.FTZ R87, R81, R113, R6 ;  /* 0x0000007151577223 */ /* 0x001fe20000010006 */
[----:B------:R-:W-:-:S03]  /*1fb0*/  @P3 PRMT R6, RZ, 0x5410, R16 ;  /* 0x00005410ff063816 */ /* 0x000fc60000000010 */
[----:B------:R-:W-:-:S04]  /*1fc0*/  FADD.FTZ R87, R104, -R87 ;  /* 0x8000005768577221 */ /* 0x000fc80000010000 */
[----:B------:R-:W-:-:S04]  /*1fd0*/  FMUL.FTZ R87, R4, R87 ;  /* 0x0000005704577220 */ /* 0x000fc80000410000 */
[----:B------:R-:W-:Y:S02]  /*1fe0*/  @P3 FADD.FTZ R87, R87, R6 ;  /* 0x0000000657573221 */ /* 0x000fe40000010000 */
.L_x_2055:
[----:B------:R-:W-:Y:S05]  /*1ff0*/  BSYNC B1 ;  /* 0x0000000000017941 */ /* 0x000fea0003800000 */
.L_x_2053:
        /* <DEDUP_REMOVED lines=14> */
.L_x_2057:
[----:B-1----:R-:W-:-:S04]  /*20e0*/  ISETP.NE.AND P4, PT, R3, RZ, PT ;  /* 0x000000ff0300720c */ /* 0x002fc80003f85270 */
[----:B------:R-:W-:-:S05]  /*20f0*/  FSEL R6, R8, RZ, !P4 ;  /* 0x000000ff08067208 */ /* 0x000fca0006000000 */
[----:B------:R-:W-:-:S04]  /*2100*/  FFMA.FTZ R6, R82, R113, R6 ;  /* 0x0000007152067223 */ /* 0x000fc80000010006 */
[----:B------:R-:W-:Y:S01]  /*2110*/  FADD.FTZ R87, R105, -R6 ;  /* 0x8000000669577221 */ /* 0x000fe20000010000 */
[----:B------:R-:W-:-:S03]  /*2120*/  @P3 PRMT R6, RZ, 0x7610, R16 ;  /* 0x00007610ff063816 */ /* 0x000fc60000000010 */
[----:B------:R-:W-:-:S04]  /*2130*/  FMUL.FTZ R87, R4, R87 ;  /* 0x0000005704577220 */ /* 0x000fc80000410000 */
[----:B------:R-:W-:Y:S02]  /*2140*/  @P3 FADD.FTZ R87, R87, R6 ;  /* 0x0000000657573221 */ /* 0x000fe40000010000 */
.L_x_2058:
[----:B------:R-:W-:Y:S05]  /*2150*/  BSYNC B1 ;  /* 0x0000000000017941 */ /* 0x000fea0003800000 */
.L_x_2056:
        /* <DEDUP_REMOVED lines=14> */
.L_x_2060:
[----:B-1----:R-:W-:-:S04]  /*2240*/  ISETP.NE.AND P4, PT, R3, RZ, PT ;  /* 0x000000ff0300720c */ /* 0x002fc80003f85270 */
[----:B------:R-:W-:-:S05]  /*2250*/  FSEL R6, R8, RZ, !P4 ;  /* 0x000000ff08067208 */ /* 0x000fca0006000000 */
[----:B------:R-:W-:Y:S01]  /*2260*/  FFMA.FTZ R87, R83, R113, R6 ;  /* 0x0000007153577223 */ /* 0x000fe20000010006 */
[----:B------:R-:W-:-:S03]  /*2270*/  @P3 PRMT R6, RZ, 0x5410, R17 ;  /* 0x00005410ff063816 */ /* 0x000fc60000000011 */
[----:B------:R-:W-:-:S04]  /*2280*/  FADD.FTZ R87, R106, -R87 ;  /* 0x800000576a577221 */ /* 0x000fc80000010000 */
[----:B------:R-:W-:-:S04]  /*2290*/  FMUL.FTZ R87, R4, R87 ;  /* 0x0000005704577220 */ /* 0x000fc80000410000 */
[----:B------:R-:W-:Y:S02]  /*22a0*/  @P3 FADD.FTZ R87, R87, R6 ;  /* 0x0000000657573221 */ /* 0x000fe40000010000 */
.L_x_2061:
[----:B------:R-:W-:Y:S05]  /*22b0*/  BSYNC B1 ;  /* 0x0000000000017941 */ /* 0x000fea0003800000 */
.L_x_2059:
        /* <DEDUP_REMOVED lines=14> */
.L_x_2063:
[----:B-1----:R-:W-:-:S04]  /*23a0*/  ISETP.NE.AND P4, PT, R3, RZ, PT ;  /* 0x000000ff0300720c */ /* 0x002fc80003f85270 */
[----:B------:R-:W-:-:S05]  /*23b0*/  FSEL R6, R8, RZ, !P4 ;  /* 0x000000ff08067208 */ /* 0x000fca0006000000 */
[----:B------:R-:W-:-:S04]  /*23c0*/  FFMA.FTZ R6, R84, R113, R6 ;  /* 0x0000007154067223 */ /* 0x000fc80000010006 */
[----:B------:R-:W-:Y:S01]  /*23d0*/  FADD.FTZ R87, R107, -R6 ;  /* 0x800000066b577221 */ /* 0x000fe20000010000 */
[----:B------:R-:W-:-:S03]  /*23e0*/  @P3 PRMT R6, RZ, 0x7610, R17 ;  /* 0x00007610ff063816 */ /* 0x000fc60000000011 */
[----:B------:R-:W-:-:S04]  /*23f0*/  FMUL.FTZ R87, R4, R87 ;  /* 0x0000005704577220 */ /* 0x000fc80000410000 */
[----:B------:R-:W-:Y:S02]  /*2400*/  @P3 FADD.FTZ R87, R87, R6 ;  /* 0x0000000657573221 */ /* 0x000fe40000010000 */
.L_x_2064:
[----:B------:R-:W-:Y:S05]  /*2410*/  BSYNC B1 ;  /* 0x0000000000017941 */ /* 0x000fea0003800000 */
.L_x_2062:
        /* <DEDUP_REMOVED lines=14> */
.L_x_2066:
[----:B-1----:R-:W-:-:S04]  /*2500*/  ISETP.NE.AND P4, PT, R3, RZ, PT ;  /* 0x000000ff0300720c */ /* 0x002fc80003f85270 */
[----:B------:R-:W-:-:S05]  /*2510*/  FSEL R6, R8, RZ, !P4 ;  /* 0x000000ff08067208 */ /* 0x000fca0006000000 */
[----:B------:R-:W-:Y:S01]  /*2520*/  FFMA.FTZ R87, R85, R113, R6 ;  /* 0x0000007155577223 */ /* 0x000fe20000010006 */
[----:B------:R-:W-:-:S03]  /*2530*/  @P3 PRMT R6, RZ, 0x5410, R18 ;  /* 0x00005410ff063816 */ /* 0x000fc60000000012 */
[----:B------:R-:W-:-:S04]  /*2540*/  FADD.FTZ R87, R108, -R87 ;  /* 0x800000576c577221 */ /* 0x000fc80000010000 */
[----:B------:R-:W-:-:S04]  /*2550*/  FMUL.FTZ R87, R4, R87 ;  /* 0x0000005704577220 */ /* 0x000fc80000410000 */
[----:B------:R-:W-:Y:S02]  /*2560*/  @P3 FADD.FTZ R87, R87, R6 ;  /* 0x0000000657573221 */ /* 0x000fe40000010000 */
.L_x_2067:
[----:B------:R-:W-:Y:S05]  /*2570*/  BSYNC B1 ;  /* 0x0000000000017941 */ /* 0x000fea0003800000 */
.L_x_2065:
        /* <DEDUP_REMOVED lines=14> */
.L_x_2069:
[----:B-1----:R-:W-:-:S04]  /*2660*/  ISETP.NE.AND P4, PT, R3, RZ, PT ;  /* 0x000000ff0300720c */ /* 0x002fc80003f85270 */
[----:B------:R-:W-:-:S05]  /*2670*/  FSEL R6, R8, RZ, !P4 ;  /* 0x000000ff08067208 */ /* 0x000fca0006000000 */
[----:B------:R-:W-:-:S04]  /*2680*/  FFMA.FTZ R6, R92, R113, R6 ;  /* 0x000000715c067223 */ /* 0x000fc80000010006 */
[----:B------:R-:W-:Y:S01]  /*2690*/  FADD.FTZ R87, R109, -R6 ;  /* 0x800000066d577221 */ /* 0x000fe20000010000 */
[----:B------:R-:W-:-:S03]  /*26a0*/  @P3 PRMT R6, RZ, 0x7610, R18 ;  /* 0x00007610ff063816 */ /* 0x000fc60000000012 */
[----:B------:R-:W-:-:S04]  /*26b0*/  FMUL.FTZ R87, R4, R87 ;  /* 0x0000005704577220 */ /* 0x000fc80000410000 */
[----:B------:R-:W-:Y:S02]  /*26c0*/  @P3 FADD.FTZ R87, R87, R6 ;  /* 0x0000000657573221 */ /* 0x000fe40000010000 */
.L_x_2070:
[----:B------:R-:W-:Y:S05]  /*26d0*/  BSYNC B1 ;  /* 0x0000000000017941 */ /* 0x000fea0003800000 */
.L_x_2068:
        /* <DEDUP_REMOVED lines=14> */
.L_x_2072:
[----:B-1----:R-:W-:-:S04]  /*27c0*/  ISETP.NE.AND P4, PT, R3, RZ, PT ;  /* 0x000000ff0300720c */ /* 0x002fc80003f85270 */
[----:B------:R-:W-:-:S05]  /*27d0*/  FSEL R6, R8, RZ, !P4 ;  /* 0x000000ff08067208 */ /* 0x000fca0006000000 */
[----:B------:R-:W-:Y:S01]  /*27e0*/  FFMA.FTZ R87, R93, R113, R6 ;  /* 0x000000715d577223 */ /* 0x000fe20000010006 */
[----:B------:R-:W-:-:S03]  /*27f0*/  @P3 PRMT R6, RZ, 0x5410, R19 ;  /* 0x00005410ff063816 */ /* 0x000fc60000000013 */
[----:B------:R-:W-:-:S04]  /*2800*/  FADD.FTZ R87, R110, -R87 ;  /* 0x800000576e577221 */ /* 0x000fc80000010000 */
[----:B------:R-:W-:-:S04]  /*2810*/  FMUL.FTZ R87, R4, R87 ;  /* 0x0000005704577220 */ /* 0x000fc80000410000 */
[----:B------:R-:W-:Y:S02]  /*2820*/  @P3 FADD.FTZ R87, R87, R6 ;  /* 0x0000000657573221 */ /* 0x000fe40000010000 */
.L_x_2073:
[----:B------:R-:W-:Y:S05]  /*2830*/  BSYNC B1 ;  /* 0x0000000000017941 */ /* 0x000fea0003800000 */
.L_x_2071:
        /* <DEDUP_REMOVED lines=14> */
.L_x_2075:
[----:B-1----:R-:W-:-:S04]  /*2920*/  ISETP.NE.AND P1, PT, R3, RZ, PT ;  /* 0x000000ff0300720c */ /* 0x002fc80003f25270 */
[----:B------:R-:W-:-:S05]  /*2930*/  FSEL R6, R8, RZ, !P1 ;  /* 0x000000ff08067208 */ /* 0x000fca0004800000 */
[----:B------:R-:W-:-:S04]  /*2940*/  FFMA.FTZ R6, R112, R113, R6 ;  /* 0x0000007170067223 */ /* 0x000fc80000010006 */
[----:B------:R-:W-:-:S04]  /*2950*/  FADD.FTZ R87, R111, -R6 ;  /* 0x800000066f577221 */ /* 0x000fc80000010000 */
[----:B------:R-:W-:Y:S01]  /*2960*/  FMUL.FTZ R4, R4, R87 ;  /* 0x0000005704047220 */ /* 0x000fe20000410000 */
[----:B------:R-:W-:-:S05]  /*2970*/  @P3 PRMT R87, RZ, 0x7610, R19 ;  /* 0x00007610ff573816 */ /* 0x000fca0000000013 */
[----:B------:R-:W-:Y:S02]  /*2980*/  @P3 FADD.FTZ R4, R4, R87 ;  /* 0x0000005704043221 */ /* 0x000fe40000010000 */
.L_x_2076:
[----:B------:R-:W-:Y:S05]  /*2990*/  BSYNC B1 ;  /* 0x0000000000017941 */ /* 0x000fea0003800000 */
.L_x_2074:
[----:B------:R-:W-:Y:S01]  /*29a0*/  @P2 FMUL.FTZ R6, R4, c[0x0][0x1ec] ;  /* 0x00007b0004062a20 */ /* 0x000fe20000410000 */
[----:B------:R-:W-:Y:S01]  /*29b0*/  @P2 LOP3.LUT P1, RZ, R91, 0xff000000, RZ, 0xc0, !PT ;  /* 0xff0000005bff2812 */ /* 0x000fe2000782c0ff */
[----:B------:R-:W-:Y:S01]  /*29c0*/  @P0 IMAD.MOV.U32 R86, RZ, RZ, 0x10 ;  /* 0x00000010ff560424 */ /* 0x000fe200078e00ff */
[----:B------:R-:W-:Y:S01]  /*29d0*/  @P2 IADD3 R87, R5, 0x20, RZ ;  /* 0x0000002005572810 */ /* 0x000fe20007ffe0ff */
[----:B------:R-:W-:Y:S01]  /*29e0*/  @P2 FMUL.FTZ R6, R6, c[0x0][0x1e8] ;  /* 0x00007a0006062a20 */ /* 0x000fe20000410000 */
[----:B------:R-:W-:Y:S02]  /*29f0*/  @P2 MOV R88, 0x10 ;  /* 0x0000001000582802 */ /* 0x000fe40000000f00 */
[----:B------:R-:W-:Y:S02]  /*2a00*/  @P0 F2FP.BF16.PACK_AB R8, RZ, R4 ;  /* 0x00000004ff08023e */ /* 0x000fe400000010ff */
[----:B------:R-:W-:Y:S01]  /*2a10*/  @P2 FSEL R5, R6, RZ, P1 ;  /* 0x000000ff06052208 */ /* 0x000fe20000800000 */
[----:B------:R-:W-:Y:S01]  /*2a20*/  @P0 IMAD.WIDE.U32 R6, R7, R86, c[0x0][0x258] ;  /* 0x0000960007060625 */ /* 0x000fe200078e0056 */
[----:B------:R-:W-:-:S02]  /*2a30*/  @P0 PRMT R75, R75, 0x5410, R8 ;  /* 0x000054104b4b0816 */ /* 0x000fc40000000008 */
[----:B------:R-:W-:Y:S01]  /*2a40*/  @P2 F2FP.BF16.PACK_AB R86, RZ, R5 ;  /* 0x00000005ff56223e */ /* 0x000fe200000010ff */
[----:B------:R-:W-:Y:S01]  /*2a50*/  @P2 IMAD.WIDE.U32 R4, R87, R88, c[0x0][0x248] ;  /* 0x0000920057042625 */ /* 0x000fe200078e0058 */
[----:B------:R-:W-:Y:S01]  /*2a60*/  MOV R87, c[0x0][0x160] ;  /* 0x0000580000577a02 */ /* 0x000fe20000000f00 */
[----:B------:R0:W-:Y:S01]  /*2a70*/  @P0 STG.E.128 [R6.64], R72 ;  /* 0x0000004806000986 */ /* 0x0001e2000c101d04 */
[----:B------:R-:W-:-:S03]  /*2a80*/  @P2 PRMT R79, R79, 0x5410, R86 ;  /* 0x000054104f4f2816 */ /* 0x000fc60000000056 */
[----:B------:R-:W-:Y:S02]  /*2a90*/  IMAD R2, R87, 0x4, R2 ;  /* 0x0000000457027824 */ /* 0x000fe400078e0202 */
[----:B------:R0:W-:Y:S03]  /*2aa0*/  @P2 STG.E.128 [R4.64], R76 ;  /* 0x0000004c04002986 */ /* 0x0001e6000c101d04 */
[----:B------:R-:W-:-:S13]  /*2ab0*/  ISETP.GE.AND P0, PT, R2, c[0x0][0x164], PT ;  /* 0x0000590002007a0c */ /* 0x000fda0003f06270 */
[----:B01----:R-:W-:Y:S01]  /*2ac0*/  @P0 CALL.REL.NOINC `(.L_x_2023) ;  /* 0x0000001000000944 */ /* 0x003fe20003c00000 */
[----:B------:R-:W-:Y:S05]  /*2ad0*/  BRA `(.L_x_2077) ;  /* 0xffffd85000007947 */ /* 0x000fea000383ffff */
.L_x_2023:
[----:B------:R-:W-:Y:S05]  /*2ae0*/  BSYNC B0 ;  /* 0x0000000000007941 */ /* 0x000fea0003800000 */
.L_x_2021:
        /* <DEDUP_REMOVED lines=51> */
[----:B0-----:R-:W-:-:S04]  /*2e20*/  IADD3 R2, P0, R31, R0, RZ ;  /* 0x000000001f027210 */ /* 0x001fc80007f1e0ff */
[----:B------:R-:W-:Y:S01]  /*2e30*/  SHF.L.U32 R4, R2, 0x2, RZ ;  /* 0x0000000202047819 */ /* 0x000fe200000006ff */
[----:B------:R-:W-:Y:S01]  /*2e40*/  IMAD.X R3, RZ, RZ, RZ, P0 ;  /* 0x000000ffff037224 */ /* 0x000fe200000e06ff */
        /* <DEDUP_REMOVED lines=46> */
.L_x_2027:
[----:B------:R-:W-:Y:S01]  /*3130*/  HFMA2.MMA R89, -RZ, RZ, 0, 1.847743988037109375e-06 ;  /* 0x0000001fff597435 */ /* 0x000fe200000001ff */
[----:B------:R-:W-:Y:S01]  /*3140*/  MOV R113, R116 ;  /* 0x0000007400717202 */ /* 0x000fe20000000f00 */
[----:B------:R-:W-:Y:S01]  /*3150*/  IMAD.MOV.U32 R88, RZ, RZ, 0x1 ;  /* 0x00000001ff587424 */ /* 0x000fe200078e00ff */
[----:B------:R-:W-:-:S02]  /*3160*/  MOV R8, 0xffffffff ;  /* 0xffffffff00087802 */ /* 0x000fc40000000f00 */
[----:B------:R-:W-:Y:S02]  /*3170*/  MOV R86, 0x3190 ;  /* 0x0000319000567802 */ /* 0x000fe40000000f00 */
[----:B-1----:R-:W-:Y:S05]  /*3180*/  CALL.REL.NOINC `($__internal_53_$__cuda_sm70_shflsync_bfly_p) ;  /* 0x0000045000007944 */ /* 0x002fea0003c00000 */
[----:B-1----:R-:W-:Y:S01]  /*3190*/  IMAD.MOV.U32 R119, RZ, RZ, R8 ;  /* 0x000000ffff777224 */ /* 0x002fe200078e0008 */
[----:B0-----:R-:W-:Y:S05]  /*31a0*/  BRA `(.L_x_2078) ;  /* 0xffffdf9000007947 */ /* 0x001fea000383ffff */
.L_x_2028:
[----:B------:R-:W-:Y:S01]  /*31b0*/  HFMA2.MMA R88, -RZ, RZ, 0, 5.9604644775390625e-08 ;  /* 0x00000001ff587435 */ /* 0x000fe200000001ff */
[----:B------:R-:W-:Y:S01]  /*31c0*/  MOV R113, R115 ;  /* 0x0000007300717202 */ /* 0x000fe20000000f00 */
[----:B------:R-:W-:Y:S01]  /*31d0*/  IMAD.MOV.U32 R89, RZ, RZ, 0x1f ;  /* 0x0000001fff597424 */ /* 0x000fe200078e00ff */
[----:B------:R-:W-:Y:S02]  /*31e0*/  MOV R8, 0xffffffff ;  /* 0xffffffff00087802 */ /* 0x000fe40000000f00 */
[----:B------:R-:W-:Y:S02]  /*31f0*/  MOV R86, 0x3210 ;  /* 0x0000321000567802 */ /* 0x000fe40000000f00 */
[----:B012---:R-:W-:Y:S05]  /*3200*/  CALL.REL.NOINC `($__internal_53_$__cuda_sm70_shflsync_bfly_p) ;  /* 0x000003d000007944 */ /* 0x007fea0003c00000 */
[----:B------:R-:W-:Y:S01]  /*3210*/  FADD.FTZ R116, R119, R116 ;  /* 0x0000007477747221 */ /* 0x000fe20000010000 */
[----:B0-----:R-:W-:Y:S01]  /*3220*/  HFMA2.MMA R88, -RZ, RZ, 0, 1.1920928955078125e-07 ;  /* 0x00000002ff587435 */ /* 0x001fe200000001ff */
[----:B-1----:R-:W-:Y:S01]  /*3230*/  FADD.FTZ R119, R115, R8 ;  /* 0x0000000873777221 */ /* 0x002fe20000010000 */
[----:B------:R-:W-:Y:S01]  /*3240*/  MOV R8, 0xffffffff ;  /* 0xffffffff00087802 */ /* 0x000fe20000000f00 */
[----:B------:R-:W-:Y:S01]  /*3250*/  IMAD.MOV.U32 R89, RZ, RZ, 0x1f ;  /* 0x0000001fff597424 */ /* 0x000fe200078e00ff */
[----:B------:R-:W-:-:S02]  /*3260*/  MOV R113, R116 ;  /* 0x0000007400717202 */ /* 0x000fc40000000f00 */
[----:B------:R-:W-:Y:S02]  /*3270*/  MOV R86, 0x3290 ;  /* 0x0000329000567802 */ /* 0x000fe40000000f00 */
[----:B------:R-:W-:Y:S05]  /*3280*/  CALL.REL.NOINC `($__internal_53_$__cuda_sm70_shflsync_bfly_p) ;  /* 0x0000035000007944 */ /* 0x000fea0003c00000 */
[----:B0-----:R-:W-:Y:S01]  /*3290*/  HFMA2.MMA R88, -RZ, RZ, 0, 1.1920928955078125e-07 ;  /* 0x00000002ff587435 */ /* 0x001fe200000001ff */
[----:B-1----:R-:W-:Y:S01]  /*32a0*/  IMAD.MOV.U32 R115, RZ, RZ, R8 ;  /* 0x000000ffff737224 */ /* 0x002fe200078e0008 */
[----:B------:R-:W-:Y:S01]  /*32b0*/  MOV R113, R119 ;  /* 0x0000007700717202 */ /* 0x000fe20000000f00 */
[----:B------:R-:W-:Y:S01]  /*32c0*/  IMAD.MOV.U32 R89, RZ, RZ, 0x1f ;  /* 0x0000001fff597424 */ /* 0x000fe200078e00ff */
[----:B------:R-:W-:Y:S02]  /*32d0*/  MOV R8, 0xffffffff ;  /* 0xffffffff00087802 */ /* 0x000fe40000000f00 */
[----:B------:R-:W-:Y:S02]  /*32e0*/  MOV R86, 0x3300 ;  /* 0x0000330000567802 */ /* 0x000fe40000000f00 */
[----:B------:R-:W-:Y:S05]  /*32f0*/  CALL.REL.NOINC `($__internal_53_$__cuda_sm70_shflsync_bfly_p) ;  /* 0x000002e000007944 */ /* 0x000fea0003c00000 */
[----:B------:R-:W-:Y:S01]  /*3300*/  FADD.FTZ R116, R115, R116 ;  /* 0x0000007473747221 */ /* 0x000fe20000010000 */
[----:B0-----:R-:W-:Y:S01]  /*3310*/  HFMA2.MMA R88, -RZ, RZ, 0, 2.384185791015625e-07 ;  /* 0x00000004ff587435 */ /* 0x001fe200000001ff */
[----:B-1----:R-:W-:Y:S01]  /*3320*/  FADD.FTZ R119, R119, R8 ;  /* 0x0000000877777221 */ /* 0x002fe20000010000 */
[----:B------:R-:W-:Y:S01]  /*3330*/  MOV R8, 0xffffffff ;  /* 0xffffffff00087802 */ /* 0x000fe20000000f00 */
[----:B------:R-:W-:Y:S01]  /*3340*/  IMAD.MOV.U32 R89, RZ, RZ, 0x1f ;  /* 0x0000001fff597424 */ /* 0x000fe200078e00ff */
[----:B------:R-:W-:-:S02]  /*3350*/  MOV R113, R116 ;  /* 0x0000007400717202 */ /* 0x000fc40000000f00 */
[----:B------:R-:W-:Y:S02]  /*3360*/  MOV R86, 0x3380 ;  /* 0x0000338000567802 */ /* 0x000fe40000000f00 */
[----:B------:R-:W-:Y:S05]  /*3370*/  CALL.REL.NOINC `($__internal_53_$__cuda_sm70_shflsync_bfly_p) ;  /* 0x0000026000007944 */ /* 0x000fea0003c00000 */
[----:B0-----:R-:W-:Y:S01]  /*3380*/  HFMA2.MMA R88, -RZ, RZ, 0, 2.384185791015625e-07 ;  /* 0x00000004ff587435 */ /* 0x001fe200000001ff */
[----:B-1----:R-:W-:Y:S01]  /*3390*/  IMAD.MOV.U32 R115, RZ, RZ, R8 ;  /* 0x000000ffff737224 */ /* 0x002fe200078e0008 */
[----:B------:R-:W-:Y:S01]  /*33a0*/  MOV R113, R119 ;  /* 0x0000007700717202 */ /* 0x000fe20000000f00 */
[----:B------:R-:W-:Y:S01]  /*33b0*/  IMAD.MOV.U32 R89, RZ, RZ, 0x1f ;  /* 0x0000001fff597424 */ /* 0x000fe200078e00ff */
[----:B------:R-:W-:Y:S02]  /*33c0*/  MOV R8, 0xffffffff ;  /* 0xffffffff00087802 */ /* 0x000fe40000000f00 */
[----:B------:R-:W-:Y:S02]  /*33d0*/  MOV R86, 0x33f0 ;  /* 0x000033f000567802 */ /* 0x000fe40000000f00 */
[----:B------:R-:W-:Y:S05]  /*33e0*/  CALL.REL.NOINC `($__internal_53_$__cuda_sm70_shflsync_bfly_p) ;  /* 0x000001f000007944 */ /* 0x000fea0003c00000 */
[----:B------:R-:W-:Y:S01]  /*33f0*/  FADD.FTZ R116, R115, R116 ;  /* 0x0000007473747221 */ /* 0x000fe20000010000 */
[----:B0-----:R-:W-:Y:S01]  /*3400*/  HFMA2.MMA R88, -RZ, RZ, 0, 4.76837158203125e-07 ;  /* 0x00000008ff587435 */ /* 0x001fe200000001ff */
[----:B-1----:R-:W-:Y:S01]  /*3410*/  FADD.FTZ R119, R119, R8 ;  /* 0x0000000877777221 */ /* 0x002fe20000010000 */
[----:B------:R-:W-:Y:S01]  /*3420*/  MOV R8, 0xffffffff ;  /* 0xffffffff00087802 */ /* 0x000fe20000000f00 */
[----:B------:R-:W-:Y:S01]  /*3430*/  IMAD.MOV.U32 R89, RZ, RZ, 0x1f ;  /* 0x0000001fff597424 */ /* 0x000fe200078e00ff */
[----:B------:R-:W-:-:S02]  /*3440*/  MOV R113, R116 ;  /* 0x0000007400717202 */ /* 0x000fc40000000f00 */
[----:B------:R-:W-:Y:S02]  /*3450*/  MOV R86, 0x3470 ;  /* 0x0000347000567802 */ /* 0x000fe40000000f00 */
[----:B------:R-:W-:Y:S05]  /*3460*/  CALL.REL.NOINC `($__internal_53_$__cuda_sm70_shflsync_bfly_p) ;  /* 0x0000017000007944 */ /* 0x000fea0003c00000 */
[----:B0-----:R-:W-:Y:S01]  /*3470*/  HFMA2.MMA R88, -RZ, RZ, 0, 4.76837158203125e-07 ;  /* 0x00000008ff587435 */ /* 0x001fe200000001ff */
[----:B-1----:R-:W-:Y:S01]  /*3480*/  IMAD.MOV.U32 R115, RZ, RZ, R8 ;  /* 0x000000ffff737224 */ /* 0x002fe200078e0008 */
[----:B------:R-:W-:Y:S01]  /*3490*/  MOV R113, R119 ;  /* 0x0000007700717202 */ /* 0x000fe20000000f00 */
[----:B------:R-:W-:Y:S01]  /*34a0*/  IMAD.MOV.U32 R89, RZ, RZ, 0x1f ;  /* 0x0000001fff597424 */ /* 0x000fe200078e00ff */
[----:B------:R-:W-:Y:S02]  /*34b0*/  MOV R8, 0xffffffff ;  /* 0xffffffff00087802 */ /* 0x000fe40000000f00 */
[----:B------:R-:W-:Y:S02]  /*34c0*/  MOV R86, 0x34e0 ;  /* 0x000034e000567802 */ /* 0x000fe40000000f00 */
[----:B------:R-:W-:Y:S05]  /*34d0*/  CALL.REL.NOINC `($__internal_53_$__cuda_sm70_shflsync_bfly_p) ;  /* 0x0000010000007944 */ /* 0x000fea0003c00000 */
[----:B------:R-:W-:Y:S01]  /*34e0*/  FADD.FTZ R115, R115, R116 ;  /* 0x0000007473737221 */ /* 0x000fe20000010000 */
[----:B0-----:R-:W-:Y:S01]  /*34f0*/  HFMA2.MMA R88, -RZ, RZ, 0, 9.5367431640625e-07 ;  /* 0x00000010ff587435 */ /* 0x001fe200000001ff */
[----:B-1----:R-:W-:Y:S01]  /*3500*/  FADD.FTZ R116, R119, R8 ;  /* 0x0000000877747221 */ /* 0x002fe20000010000 */
[----:B------:R-:W-:Y:S01]  /*3510*/  MOV R8, 0xffffffff ;  /* 0xffffffff00087802 */ /* 0x000fe20000000f00 */
[----:B------:R-:W-:Y:S01]  /*3520*/  IMAD.MOV.U32 R89, RZ, RZ, 0x1f ;  /* 0x0000001fff597424 */ /* 0x000fe200078e00ff */
[----:B------:R-:W-:-:S02]  /*3530*/  MOV R113, R115 ;  /* 0x0000007300717202 */ /* 0x000fc40000000f00 */
[----:B------:R-:W-:Y:S02]  /*3540*/  MOV R86, 0x3560 ;  /* 0x0000356000567802 */ /* 0x000fe40000000f00 */
[----:B------:R-:W-:Y:S05]  /*3550*/  CALL.REL.NOINC `($__internal_53_$__cuda_sm70_shflsync_bfly_p) ;  /* 0x0000008000007944 */ /* 0x000fea0003c00000 */
[----:B0-----:R-:W-:Y:S01]  /*3560*/  HFMA2.MMA R88, -RZ, RZ, 0, 9.5367431640625e-07 ;  /* 0x00000010ff587435 */ /* 0x001fe200000001ff */
[----:B-1----:R-:W-:Y:S01]  /*3570*/  IMAD.MOV.U32 R118, RZ, RZ, R8 ;  /* 0x000000ffff767224 */ /* 0x002fe200078e0008 */
[----:B------:R-:W-:Y:S01]  /*3580*/  MOV R113, R116 ;  /* 0x0000007400717202 */ /* 0x000fe20000000f00 */
[----:B------:R-:W-:Y:S01]  /*3590*/  IMAD.MOV.U32 R89, RZ, RZ, 0x1f ;  /* 0x0000001fff597424 */ /* 0x000fe200078e00ff */
[----:B------:R-:W-:Y:S02]  /*35a0*/  MOV R8, 0xffffffff ;  /* 0xffffffff00087802 */ /* 0x000fe40000000f00 */
[----:B------:R-:W-:Y:S02]  /*35b0*/  MOV R86, 0x35d0 ;  /* 0x000035d000567802 */ /* 0x000fe40000000f00 */
[----:B------:R-:W-:Y:S05]  /*35c0*/  CALL.REL.NOINC `($__internal_53_$__cuda_sm70_shflsync_bfly_p) ;  /* 0x0000001000007944 */ /* 0x000fea0003c00000 */
[----:B01----:R-:W-:Y:S05]  /*35d0*/  BRA `(.L_x_2079) ;  /* 0xffffdc8000007947 */ /* 0x003fea000383ffff */
        .weak           $__internal_53_$__cuda_sm70_shflsync_bfly_p
        .type           $__internal_53_$__cuda_sm70_shflsync_bfly_p,@function
        .size           $__internal_53_$__cuda_sm70_shflsync_bfly_p,(.L_x_7231 - $__internal_53_$__cuda_sm70_shflsync_bfly_p)
$__internal_53_$__cuda_sm70_shflsync_bfly_p:
[----:B------:R-:W-:Y:S01]  /*35e0*/  HFMA2.MMA R87, -RZ, RZ, 0, 0 ;  /* 0x00000000ff577435 */ /* 0x000fe200000001ff */
[----:B------:R-:W-:Y:S04]  /*35f0*/  WARPSYNC R8 ;  /* 0x0000000800007348 */ /* 0x000fe80003800000 */
[----:B------:R0:W1:Y:S01]  /*3600*/  SHFL.BFLY PT, R8, R113, R88, R89 ;  /* 0x0c00005871087389 */ /* 0x00006200000e0059 */
[----:B------:R-:W-:Y:S05]  /*3610*/  RET.REL.NODEC R86 `(_ZN10layer_norm13ln_bwd_kernelINS_13Kernel_traitsIf13__nv_bfloat16S2_S2_fjLj512ELj1ELj4ELj1ELj16ENS_18Kernel_traits_baseILj512EfS2_S2_S2_fjLj128EEEEELb1ELb0ELb1ELb1EEEvNS_9BwdParamsE) ;  /* 0xffffc9e056007950 */ /* 0x000fea0003c3ffff */
.L_x_2080:
        /* <DEDUP_REMOVED lines=14> */
.L_x_7231:


//--------------------- .text._ZN10layer_norm13ln_bwd_kernelINS_13Kernel_traitsIf13__nv_bfloat16S2_S2_fjLj512ELj1ELj4ELj1ELj16ENS_18Kernel_traits_baseILj512EfS2_S2_S2_fjLj128EEEEELb1ELb1ELb0ELb0EEEvNS_9BwdParamsE --------------------------
	.section	.text._ZN10layer_norm13ln_bwd_kernelINS_13Kernel_traitsIf13__nv_bfloat16S2_S2_fjLj512ELj1ELj4ELj1ELj16ENS_18Kernel_traits_baseILj512EfS2_S2_S2_fjLj128EEEEELb1ELb1ELb0ELb0EEEvNS_9BwdParamsE,"ax",@progbits
	.sectioninfo	@"SHI_REGISTERS=161"
	.align	128
        .global         _ZN10layer_norm13ln_bwd_kernelINS_13Kernel_traitsIf13__nv_bfloat16S2_S2_fjLj512ELj1ELj4ELj1ELj16ENS_18Kernel_traits_baseILj512EfS2_S2_S2_fjLj128EEEEELb1ELb1ELb0ELb0EEEvNS_9BwdParamsE
        .type           _ZN10layer_norm13ln_bwd_kernelINS_13Kernel_traitsIf13__nv_bfloat16S2_S2_fjLj512ELj1ELj4ELj1ELj16ENS_18Kernel_traits_baseILj512EfS2_S2_S2_fjLj128EEEEELb1ELb1ELb0ELb0EEEvNS_9BwdParamsE,@function
        .size           _ZN10layer_norm13ln_bwd_kernelINS_13Kernel_traitsIf13__nv_bfloat16S2_S2_fjLj512ELj1ELj4ELj1ELj16ENS_18Kernel_traits_baseILj512EfS2_S2_S2_fjLj128EEEEELb1ELb1ELb0ELb0EEEvNS_9BwdParamsE,(.L_x_7232 - _ZN10layer_norm13ln_bwd_kernelINS_13Kernel_traitsIf13__nv_bfloat16S2_S2_fjLj512ELj1ELj4ELj1ELj16ENS_18Kernel_traits_baseILj512EfS2_S2_S2_fjLj128EEEEELb1ELb1ELb0ELb0EEEvNS_9BwdParamsE)
        .other          _ZN10layer_norm13ln_bwd_kernelINS_13Kernel_traitsIf13__nv_bfloat16S2_S2_fjLj512ELj1ELj4ELj1ELj16ENS_18Kernel_traits_baseILj512EfS2_S2_S2_fjLj128EEEEELb1ELb1ELb0ELb0EEEvNS_9BwdParamsE,@"STO_CUDA_ENTRY STV_DEFAULT"
_ZN10layer_norm13ln_bwd_kernelINS_13Kernel_traitsIf13__nv_bfloat16S2_S2_fjLj512ELj1ELj4ELj1ELj16ENS_18Kernel_traits_baseILj512EfS2_S2_S2_fjLj128EEEEELb1ELb1ELb0ELb0EEEvNS_9BwdParamsE:
.text._ZN10layer_norm13ln_bwd_kernelINS_13Kernel_traitsIf13__nv_bfloat16S2_S2_fjLj512ELj1ELj4ELj1ELj16ENS_18Kernel_traits_baseILj512EfS2_S2_S2_fjLj128EEEEELb1ELb1ELb0ELb0EEEvNS_9BwdParamsE:
        /* <DEDUP_REMOVED lines=58> */
.L_x_2093:
        /* <DEDUP_REMOVED lines=11> */
[----:B------:R-:W-:Y:S01]  /*0450*/  IMAD R114, R2, c[0x0][0x168], RZ ;  /* 0x00005a0002727a24 */ /* 0x000fe200078e02ff */
[----:B------:R-:W-:-:S04]  /*0460*/  LOP3.LUT R120, R3, 0x1f, RZ, 0xc0, !PT ;  /* 0x0000001f03787812 */ /* 0x000fc800078ec0ff */
[----:B------:R-:W-:-:S04]  /*0470*/  SHF.R.S32.HI R115, RZ, 0x1f, R114 ;  /* 0x0000001fff737819 */ /* 0x000fc80000011472 */
[----:B------:R-:W-:Y:S01]  /*0480*/  LEA.HI R115, R115, R114, RZ, 0x3 ;  /* 0x0000007273737211 */ /* 0x000fe200078f18ff */
[----:B------:R-:W-:Y:S01]  /*0490*/  BSSY B1, `(.L_x_2083) ;  /* 0x0000060000017945 */ /* 0x000fe20003800000 */
[----:B0-----:R-:W-:Y:S02]  /*04a0*/  ISETP.NE.AND P4, PT, R0, RZ, PT ;  /* 0x000000ff0000720c */ /* 0x001fe40003f85270 */
[----:B------:R-:W-:Y:S02]  /*04b0*/  LEA.HI.SX32 R120, R115, R120, 0x1d ;  /* 0x0000007873787211 */ /* 0x000fe400078feaff */
[----:B------:R-:W-:Y:S02]  /*04c0*/  MOV R121, 0x3f800000 ;  /* 0x3f80000000797802 */ /* 0x000fe40000000f00 */
[----:B------:R-:W-:Y:S02]  /*04d0*/  MOV R145, RZ ;  /* 0x000000ff00917202 */ /* 0x000fe40000000f00 */
[----:B------:R-:W-:-:S02]  /*04e0*/  MOV R146, RZ ;  /* 0x000000ff00927202 */ /* 0x000fc40000000f00 */
        /* <DEDUP_REMOVED lines=20> */
[--C-:B---3--:R-:W-:Y:S02]  /*0630*/  PRMT R13, RZ, 0x5410, R5.reuse ;  /* 0x00005410ff0d7816 */ /* 0x108fe40000000005 */
[----:B------:R-:W-:Y:S01]  /*0640*/  PRMT R114, RZ, 0x7610, R5 ;  /* 0x00007610ff727816 */ /* 0x000fe20000000005 */
[----:B------:R-:W-:Y:S01]  /*0650*/  FADD.FTZ R5, -R137, R12 ;  /* 0x0000000c89057221 */ /* 0x000fe20000010100 */
[----:B------:R-:W-:-:S02]  /*0660*/  PRMT R14, RZ, 0x5410, R9 ;  /* 0x00005410ff0e7816 */ /* 0x000fc40000000009 */
[----:B------:R-:W-:Y:S02]  /*0670*/  PRMT R112, RZ, 0x7610, R9 ;  /* 0x00007610ff707816 */ /* 0x000fe40000000009 */
[--C-:B------:R-:W-:Y:S02]  /*0680*/  PRMT R116, RZ, 0x5410, R10.reuse ;  /* 0x00005410ff747816 */ /* 0x100fe4000000000a */
[----:B------:R-:W-:Y:S02]  /*0690*/  PRMT R118, RZ, 0x7610, R10 ;  /* 0x00007610ff767816 */ /* 0x000fe4000000000a */
[--C-:B------:R-:W-:Y:S02]  /*06a0*/  PRMT R9, RZ, 0x5410, R4.reuse ;  /* 0x00005410ff097816 */ /* 0x100fe40000000004 */
[----:B------:R-:W-:Y:S01]  /*06b0*/  PRMT R10, RZ, 0x7610, R4 ;  /* 0x00007610ff0a7816 */ /* 0x000fe20000000004 */
[----:B-----5:R-:W-:Y:S01]  /*06c0*/  FMUL.FTZ R4, R122, R5 ;  /* 0x000000057a047220 */ /* 0x020fe20000410000 */
[----:B------:R-:W-:-:S02]  /*06d0*/  PRMT R148, RZ, 0x5410, R11 ;  /* 0x00005410ff947816 */ /* 0x000fc4000000000b */
[----:B------:R-:W-:Y:S01]  /*06e0*/  PRMT R108, RZ, 0x7610, R11 ;  /* 0x00007610ff6c7816 */ /* 0x000fe2000000000b */
[C---:B------:R-:W-:Y:S01]  /*06f0*/  FADD.FTZ R11, -R137.reuse, R8 ;  /* 0x00000008890b7221 */ /* 0x040fe20000010100 */
[----:B------:R-:W-:Y:S01]  /*0700*/  PRMT R113, RZ, 0x5410, R7 ;  /* 0x00005410ff717816 */ /* 0x000fe20000000007 */
[----:B------:R-:W-:Y:S01]  /*0710*/  FADD.FTZ R68, R68, R9 ;  /* 0x0000000944447221 */ /* 0x000fe20000010000 */
[----:B------:R-:W-:Y:S01]  /*0720*/  PRMT R110, RZ, 0x7610, R7 ;  /* 0x00007610ff6e7816 */ /* 0x000fe20000000007 */
[-C--:B------:R-:W-:Y:S02]  /*0730*/  FFMA.FTZ R52, R4, R9.reuse, R52 ;  /* 0x0000000904347223 */ /* 0x080fe40000010034 */
[----:B------:R-:W-:Y:S02]  /*0740*/  FMUL.FTZ R7, R20, R9 ;  /* 0x0000000914077220 */ /* 0x000fe40000410000 */
[----:B------:R-:W-:Y:S02]  /*0750*/  FMUL.FTZ R5, R122, R11 ;  /* 0x0000000b7a057220 */ /* 0x000fe40000410000 */
[----:B------:R-:W-:-:S02]  /*0760*/  FADD.FTZ R9, -R137, R14 ;  /* 0x0000000e89097221 */ /* 0x000fc40000010100 */
[C---:B------:R-:W-:Y:S01]  /*0770*/  FADD.FTZ R15, -R137.reuse, R116 ;  /* 0x00000074890f7221 */ /* 0x040fe20000010100 */
[----:B------:R-:W-:Y:S01]  /*0780*/  PRMT R109, RZ, 0x5410, R6 ;  /* 0x00005410ff6d7816 */ /* 0x000fe20000000006 */
[----:B------:R-:W-:Y:S01]  /*0790*/  FADD.FTZ R11, -R137, R112 ;  /* 0x00000070890b7221 */ /* 0x000fe20000010100 */
[----:B------:R-:W-:Y:S01]  /*07a0*/  PRMT R146, RZ, 0x7610, R6 ;  /* 0x00007610ff927816 */ /* 0x000fe20000000006 */
[----:B------:R-:W-:Y:S02]  /*07b0*/  FADD.FTZ R69, R69, R10 ;  /* 0x0000000a45457221 */ /* 0x000fe40000010000 */
[-C--:B------:R-:W-:Y:S02]  /*07c0*/  FFMA.FTZ R53, R5, R10.reuse, R53 ;  /* 0x0000000a05357223 */ /* 0x080fe40000010035 */
[----:B------:R-:W-:Y:S02]  /*07d0*/  FMUL.FTZ R6, R21, R10 ;  /* 0x0000000a15067220 */ /* 0x000fe40000410000 */
[----:B------:R-:W-:-:S02]  /*07e0*/  FMUL.FTZ R8, R122, R9 ;  /* 0x000000097a087220 */ /* 0x000fc40000410000 */
[C---:B------:R-:W-:Y:S02]  /*07f0*/  FMUL.FTZ R10, R122.reuse, R15 ;  /* 0x0000000f7a0a7220 */ /* 0x040fe40000410000 */
        /* <DEDUP_REMOVED lines=18> */
[----:B------:R-:W-:Y:S02]  /*0920*/  FADD.FTZ R117, -R137, R148 ;  /* 0x0000009489757221 */ /* 0x000fe40000010100 */
[----:B------:R-:W-:Y:S02]  /*0930*/  FMUL.FTZ R15, R25, R146 ;  /* 0x00000092190f7220 */ /* 0x000fe40000410000 */
[----:B------:R-:W-:Y:S02]  /*0940*/  FADD.FTZ R112, R112, R13 ;  /* 0x0000000d70707221 */ /* 0x000fe40000010000 */
[----:B------:R-:W-:Y:S02]  /*0950*/  FFMA.FTZ R109, R10, R13, R109 ;  /* 0x0000000d0a6d7223 */ /* 0x000fe4000001006d */
[----:B------:R-:W-:-:S02]  /*0960*/  FMUL.FTZ R117, R122, R117 ;  /* 0x000000757a757220 */ /* 0x000fc40000410000 */
        /* <DEDUP_REMOVED lines=18> */
.L_x_2084:
[----:B-1----:R-:W-:Y:S05]  /*0a90*/  BSYNC B1 ;  /* 0x0000000000017941 */ /* 0x002fea0003800000 */
.L_x_2083:
        /* <DEDUP_REMOVED lines=18> */
[----:B0-----:R-:W-:Y:S02]  /*0bc0*/  PRMT R128, RZ, 0x5410, R108 ;  /* 0x00005410ff807816 */ /* 0x001fe4000000006c */
        /* <DEDUP_REMOVED lines=8> */
[C---:B------:R-:W-:Y:S01]  /*0c50*/  FADD.FTZ R141, -R137.reuse, R110 ;  /* 0x0000006e898d7221 */ /* 0x040fe20000010100 */
[----:B------:R-:W-:Y:S01]  /*0c60*/  PRMT R110, RZ, 0x7610, R113 ;  /* 0x00007610ff6e7816 */ /* 0x000fe20000000071 */
[C---:B-----5:R-:W-:Y:S01]  /*0c70*/  FMUL.FTZ R129, R122.reuse, R129 ;  /* 0x000000817a817220 */ /* 0x060fe20000410000 */
[--C-:B------:R-:W-:Y:S01]  /*0c80*/  PRMT R138, RZ, 0x5410, R111.reuse ;  /* 0x00005410ff8a7816 */ /* 0x100fe2000000006f */
[C---:B------:R-:W-:Y:S01]  /*0c90*/  FMUL.FTZ R132, R122.reuse, R135 ;  /* 0x000000877a847220 */ /* 0x040fe20000410000 */
[----:B------:R-:W-:Y:S01]  /*0ca0*/  PRMT R140, RZ, 0x7610, R111 ;  /* 0x00007610ff8c7816 */ /* 0x000fe2000000006f */
[----:B------:R-:W-:Y:S01]  /*0cb0*/  FADD.FTZ R111, -R137, R108 ;  /* 0x0000006c896f7221 */ /* 0x000fe20000010100 */
[----:B------:R-:W-:Y:S01]  /*0cc0*/  PRMT R112, RZ, 0x7610, R112 ;  /* 0x00007610ff707816 */ /* 0x000fe20000000070 */
[----:B------:R-:W-:-:S02]  /*0cd0*/  FMUL.FTZ R123, R122, R123 ;  /* 0x0000007b7a7b7220 */ /* 0x000fc40000410000 */
[----:B------:R-:W-:Y:S02]  /*0ce0*/  FMUL.FTZ R130, R44, R109 ;  /* 0x0000006d2c827220 */ /* 0x000fe40000410000 */
[----:B------:R-:W-:Y:S02]  /*0cf0*/  FADD.FTZ R139, -R137, R134 ;  /* 0x00000086898b7221 */ /* 0x000fe40000010100 */
        /* <DEDUP_REMOVED lines=11> */
[----:B------:R-:W-:Y:S02]  /*0db0*/  FFMA.FTZ R60, R123, R109, R60 ;  /* 0x0000006d7b3c7223 */ /* 0x000fe4000001003c */
[----:B------:R-:W-:Y:S02]  /*0dc0*/  FADD.FTZ R109, R110, R131 ;  /* 0x000000836e6d7221 */ /* 0x000fe40000010000 */
[----:B------:R-:W-:Y:S01]  /*0dd0*/  FFMA.FTZ R146, R128, R131, R146 ;  /* 0x0000008380927223 */ /* 0x000fe20000010092 */
[----:B------:R-:W-:Y:S01]  /*0de0*/  PRMT R113, RZ, 0x5410, R114 ;  /* 0x00005410ff717816 */ /* 0x000fe20000000072 */
[----:B------:R-:W-:Y:S02]  /*0df0*/  FADD.FTZ R110, R109, R134 ;  /* 0x000000866d6e7221 */ /* 0x000fe40000010000 */
[----:B------:R-:W-:Y:S01]  /*0e00*/  FFMA.FTZ R146, R129, R134, R146 ;  /* 0x0000008681927223 */ /* 0x000fe20000010092 */
[----:B------:R-:W-:Y:S01]  /*0e10*/  PRMT R114, RZ, 0x7610, R114 ;  /* 0x00007610ff727816 */ /* 0x000fe20000000072 */
[----:B------:R-:W-:-:S02]  /*0e20*/  FADD.FTZ R143, -R137, R138 ;  /* 0x0000008a898f7221 */ /* 0x000fc40000010100 */
[----:B------:R-:W-:Y:S02]  /*0e30*/  FMUL.FTZ R135, R122, R139 ;  /* 0x0000008b7a877220 */ /* 0x000fe40000410000 */
[----:B------:R-:W-:Y:S02]  /*0e40*/  FMUL.FTZ R138, R48, R113 ;  /* 0x00000071308a7220 */ /* 0x000fe40000410000 */
[----:B------:R-:W-:Y:S02]  /*0e50*/  FADD.FTZ R109, R110, R133 ;  /* 0x000000856e6d7221 */ /* 0x000fe40000010000 */
[----:B------:R-:W-:Y:S01]  /*0e60*/  FFMA.FTZ R146, R132, R133, R146 ;  /* 0x0000008584927223 */ /* 0x000fe20000010092 */
[----:B------:R-:W-:Y:S01]  /*0e70*/  PRMT R147, RZ, 0x5410, R115 ;  /* 0x00005410ff937816 */ /* 0x000fe20000000073 */
[----:B------:R-:W-:Y:S02]  /*0e80*/  FADD.FTZ R137, -R137, R140 ;  /* 0x0000008c89897221 */ /* 0x000fe40000010100 */
[----:B------:R-:W-:-:S02]  /*0e90*/  FMUL.FTZ R140, R122, R141 ;  /* 0x0000008d7a8c7220 */ /* 0x000fc40000410000 */
[----:B------:R-:W-:Y:S02]  /*0ea0*/  FMUL.FTZ R139, R49, R114 ;  /* 0x00000072318b7220 */ /* 0x000fe40000410000 */
[----:B------:R-:W-:Y:S02]  /*0eb0*/  FADD.FTZ R110, R109, R138 ;  /* 0x0000008a6d6e7221 */ /* 0x000fe40000010000 */
[----:B------:R-:W-:Y:S01]  /*0ec0*/  FFMA.FTZ R146, R135, R138, R146 ;  /* 0x0000008a87927223 */ /* 0x000fe20000010092 */
[----:B------:R-:W-:Y:S01]  /*0ed0*/  PRMT R108, RZ, 0x7610, R115 ;  /* 0x00007610ff6c7816 */ /* 0x000fe20000000073 */
        /* <DEDUP_REMOVED lines=20> */
.L_x_2086:
[----:B------:R-:W-:Y:S05]  /*1020*/  BSYNC B1 ;  /* 0x0000000000017941 */ /* 0x000fea0003800000 */
.L_x_2085:
[----:B-----5:R-:W-:Y:S01]  /*1030*/  @P0 PRMT R121, RZ, 0x5410, R136 ;  /* 0x00005410ff790816 */ /* 0x020fe20000000088 */
[----:B------:R-:W-:Y:S05]  /*1040*/  BRA.DIV ~URZ, `(.L_x_2087) ;  /* 0x000020727f007947 */ /* 0x000fea000b800000 */
[----:B------:R0:W1:Y:S02]  /*1050*/  SHFL.BFLY PT, R110, R145, 0x1, 0x1f ;  /* 0x0c201f00916e7f89 */ /* 0x00006400000e0000 */
.L_x_2100:
        /* <DEDUP_REMOVED lines=18> */
.L_x_2101:
        /* <DEDUP_REMOVED lines=13> */
[-CC-:B0-----:R-:W-:Y:S01]  /*1250*/  FFMA.FTZ R112, R4, R137.reuse, R148.reuse ;  /* 0x0000008904707223 */ /* 0x181fe20000010094 */
[----:B------:R-:W-:Y:S01]  /*1260*/  LOP3.LUT P5, RZ, R126, 0xff0000, RZ, 0xc0, !PT ;  /* 0x00ff00007eff7812 */ /* 0x000fe200078ac0ff */
[-C--:B------:R-:W-:Y:S01]  /*1270*/  FFMA.FTZ R114, R10, R137.reuse, R148 ;  /* 0x000000890a727223 */ /* 0x080fe20000010094 */
[----:B------:R-:W-:Y:S01]  /*1280*/  ISETP.NE.AND.EX P0, PT, RZ, c[0x0][0x25c], PT, P0 ;  /* 0x00009700ff007a0c */ /* 0x000fe20003f05300 */
[----:B------:R-:W-:Y:S01]  /*1290*/  FADD.FTZ R113, R7, -R112 ;  /* 0x8000007007717221 */ /* 0x000fe20000010000 */
[----:B------:R-:W-:Y:S01]  /*12a0*/  LOP3.LUT P6, RZ, R127, 0xff000000, RZ, 0xc0, !PT ;  /* 0xff0000007fff7812 */ /* 0x000fe200078cc0ff */
[----:B------:R-:W-:-:S02]  /*12b0*/  FFMA.FTZ R112, R8, R137, R148 ;  /* 0x0000008908707223 */ /* 0x000fc40000010094 */
[----:B------:R-:W-:Y:S02]  /*12c0*/  FMUL.FTZ R154, R122, R113 ;  /* 0x000000717a9a7220 */ /* 0x000fe40000410000 */
[----:B------:R-:W-:Y:S01]  /*12d0*/  @P1 PRMT R113, RZ, 0x5410, R96 ;  /* 0x00005410ff711816 */ /* 0x000fe20000000060 */
[----:B------:R-:W-:Y:S02]  /*12e0*/  FADD.FTZ R115, R11, -R112 ;  /* 0x800000700b737221 */ /* 0x000fe40000010000 */
[----:B------:R-:W-:Y:S02]  /*12f0*/  FADD.FTZ R147, R13, -R114 ;  /* 0x800000720d937221 */ /* 0x000fe40000010000 */
[----:B------:R-:W-:Y:S02]  /*1300*/  @P1 FADD.FTZ R154, R154, R113 ;  /* 0x000000719a9a1221 */ /* 0x000fe40000010000 */
[----:B------:R-:W-:Y:S02]  /*1310*/  FFMA.FTZ R113, R5, R137, R148 ;  /* 0x0000008905717223 */ /* 0x000fe40000010094 */
[----:B------:R-:W-:Y:S01]  /*1320*/  FMUL.FTZ R146, R122, R115 ;  /* 0x000000737a927220 */ /* 0x000fe20000410000 */
[----:B------:R-:W-:Y:S01]  /*1330*/  @P1 PRMT R115, RZ, 0x5410, R97 ;  /* 0x00005410ff731816 */ /* 0x000fe20000000061 */
[----:B------:R-:W-:Y:S01]  /*1340*/  FADD.FTZ R113, R6, -R113 ;  /* 0x8000007106717221 */ /* 0x000fe20000010000 */
[----:B------:R-:W-:Y:S01]  /*1350*/  @P0 F2FP.BF16.PACK_AB R112, RZ, R154 ;  /* 0x0000009aff70023e */ /* 0x000fe200000010ff */
[----:B------:R-:W-:-:S02]  /*1360*/  FMUL.FTZ R114, R122, R147 ;  /* 0x000000937a727220 */ /* 0x000fc40000410000 */
[----:B------:R-:W-:Y:S01]  /*1370*/  FMUL.FTZ R158, R122, R113 ;  /* 0x000000717a9e7220 */ /* 0x000fe20000410000 */
[----:B------:R-:W-:Y:S01]  /*1380*/  @P1 PRMT R113, RZ, 0x7610, R96 ;  /* 0x00007610ff711816 */ /* 0x000fe20000000060 */
[----:B------:R-:W-:Y:S01]  /*1390*/  @P1 FADD.FTZ R146, R146, R115 ;  /* 0x0000007392921221 */ /* 0x000fe20000010000 */
[----:B------:R-:W-:Y:S01]  /*13a0*/  @P1 PRMT R115, RZ, 0x5410, R98 ;  /* 0x00005410ff731816 */ /* 0x000fe20000000062 */
[-C--:B------:R-:W-:Y:S01]  /*13b0*/  FFMA.FTZ R149, R119, R137.reuse, R148 ;  /* 0x0000008977957223 */ /* 0x080fe20000010094 */
[----:B------:R-:W-:Y:S01]  /*13c0*/  @P0 PRMT R16, R112, 0x7610, R16 ;  /* 0x0000761070100816 */ /* 0x000fe20000000010 */
[----:B------:R-:W-:Y:S02]  /*13d0*/  @P1 FADD.FTZ R158, R158, R113 ;  /* 0x000000719e9e1221 */ /* 0x000fe40000010000 */
[----:B------:R-:W-:Y:S02]  /*13e0*/  FFMA.FTZ R113, R9, R137, R148 ;  /* 0x0000008909717223 */ /* 0x000fe40000010094 */
[----:B------:R-:W-:Y:S01]  /*13f0*/  @P1 FADD.FTZ R114, R114, R115 ;  /* 0x0000007372721221 */ /* 0x000fe20000010000 */
[----:B------:R-:W-:Y:S01]  /*1400*/  @P0 F2FP.BF16.PACK_AB R115, RZ, R146 ;  /* 0x00000092ff73023e */ /* 0x000fe200000010ff */
[----:B------:R-:W-:-:S02]  /*1410*/  FADD.FTZ R113, R12, -R113 ;  /* 0x800000710c717221 */ /* 0x000fc40000010000 */
[--C-:B------:R-:W-:Y:S01]  /*1420*/  FFMA.FTZ R112, R14, R137, R148.reuse ;  /* 0x000000890e707223 */ /* 0x100fe20000010094 */
[----:B------:R-:W-:Y:S01]  /*1430*/  @P0 F2FP.BF16.PACK_AB R147, RZ, R114 ;  /* 0x00000072ff93023e */ /* 0x000fe200000010ff */
[----:B------:R-:W-:Y:S01]  /*1440*/  FMUL.FTZ R156, R122, R113 ;  /* 0x000000717a9c7220 */ /* 0x000fe20000410000 */
[----:B------:R-:W-:Y:S01]  /*1450*/  @P0 PRMT R17, R115, 0x7610, R17 ;  /* 0x0000761073110816 */ /* 0x000fe20000000011 */
[----:B------:R-:W-:Y:S01]  /*1460*/  FFMA.FTZ R115, R117, R137, R148 ;  /* 0x0000008975737223 */ /* 0x000fe20000010094 */
[----:B------:R-:W-:Y:S01]  /*1470*/  @P1 PRMT R113, RZ, 0x7610, R97 ;  /* 0x00007610ff711816 */ /* 0x000fe20000000061 */
[----:B------:R-:W-:Y:S01]  /*1480*/  FADD.FTZ R149, R118, -R149 ;  /* 0x8000009576957221 */ /* 0x000fe20000010000 */
[----:B------:R-:W-:Y:S01]  /*1490*/  @P0 PRMT R18, R147, 0x7610, R18 ;  /* 0x0000761093120816 */ /* 0x000fe20000000012 */
        /* <DEDUP_REMOVED lines=14> */
[-C--:B------:R-:W-:Y:S01]  /*1580*/  FMUL.FTZ R158, R158, R121.reuse ;  /* 0x000000799e9e7220 */ /* 0x080fe20000410000 */
[----:B------:R-:W-:Y:S01]  /*1590*/  MOV R112, R126 ;  /* 0x0000007e00707202 */ /* 0x000fe20000000f00 */
[-C--:B------:R-:W-:Y:S01]  /*15a0*/  FMUL.FTZ R154, R154, R121.reuse ;  /* 0x000000799a9a7220 */ /* 0x080fe20000410000 */
[----:B------:R-:W-:Y:S01]  /*15b0*/  @P0 F2FP.BF16.PACK_AB R115, RZ, R148 ;  /* 0x00000094ff73023e */ /* 0x000fe200000010ff */
[----:B------:R-:W-:Y:S01]  /*15c0*/  @P1 FADD.FTZ R150, R150, R113 ;  /* 0x0000007196961221 */ /* 0x000fe20000010000 */
[----:B------:R-:W-:Y:S01]  /*15d0*/  @P0 F2FP.BF16.PACK_AB R113, RZ, R156 ;  /* 0x0000009cff71023e */ /* 0x000fe200000010ff */
[----:B------:R-:W-:Y:S01]  /*15e0*/  FMUL.FTZ R158, R158, c[0x0][0x1e8] ;  /* 0x00007a009e9e7a20 */ /* 0x000fe20000410000 */
[----:B------:R-:W-:Y:S01]  /*15f0*/  @P0 PRMT R19, R147, 0x7610, R19 ;  /* 0x0000761093130816 */ /* 0x000fe20000000013 */
[----:B------:R-:W-:Y:S01]  /*1600*/  HFMA2.MMA R147, -RZ, RZ, 0, 0 ;  /* 0x00000000ff937435 */ /* 0x000fe200000001ff */
[----:B------:R-:W-:Y:S01]  /*1610*/  @P0 F2FP.BF16.PACK_AB R149, RZ, R150 ;  /* 0x00000096ff95023e */ /* 0x000fe200000010ff */
[-C--:B------:R-:W-:Y:S01]  /*1620*/  FMUL.FTZ R146, R146, R121.reuse ;  /* 0x0000007992927220 */ /* 0x080fe20000410000 */
[----:B------:R-:W-:Y:S01]  /*1630*/  @P0 PRMT R17, R17, 0x5410, R113 ;  /* 0x0000541011110816 */ /* 0x000fe20000000071 */
[----:B------:R-:W-:Y:S01]  /*1640*/  FMUL.FTZ R156, R156, R121 ;  /* 0x000000799c9c7220 */ /* 0x000fe20000410000 */
[----:B------:R-:W-:Y:S01]  /*1650*/  LOP3.LUT P1, RZ, R112, 0xff, RZ, 0xc0, !PT ;  /* 0x000000ff70ff7812 */ /* 0x000fe2000782c0ff */
[----:B------:R-:W-:Y:S01]  /*1660*/  @P0 IMAD.WIDE.U32 R112, R120, R145, c[0x0][0x258] ;  /* 0x0000960078700625 */ /* 0x000fe200078e0091 */
[----:B------:R-:W-:-:S02]  /*1670*/  @P0 PRMT R18, R18, 0x5410, R115 ;  /* 0x0000541012120816 */ /* 0x000fc40000000073 */
[----:B------:R-:W-:Y:S01]  /*1680*/  @P0 PRMT R19, R19, 0x5410, R149 ;  /* 0x0000541013130816 */ /* 0x000fe20000000095 */
[----:B------:R-:W-:Y:S01]  /*1690*/  FMUL.FTZ R115, R154, c[0x0][0x1e8] ;  /* 0x00007a009a737a20 */ /* 0x000fe20000410000 */
[----:B------:R-:W-:Y:S01]  /*16a0*/  MOV R154, RZ ;  /* 0x000000ff009a7202 */ /* 0x000fe20000000f00 */
[----:B------:R-:W-:Y:S01]  /*16b0*/  HFMA2.MMA R149, -RZ, RZ, 0, 0 ;  /* 0x00000000ff957435 */ /* 0x000fe200000001ff */
[----:B------:R-:W-:Y:S01]  /*16c0*/  FMUL.FTZ R156, R156, c[0x0][0x1e8] ;  /* 0x00007a009c9c7a20 */ /* 0x000fe20000410000 */
[----:B------:R2:W-:Y:S01]  /*16d0*/  @P0 STG.E.128 [R112.64], R16 ;  /* 0x0000001070000986 */ /* 0x0005e2000c101d04 */
[----:B------:R-:W-:Y:S01]  /*16e0*/  LOP3.LUT P0, RZ, R126, 0xff00, RZ, 0xc0, !PT ;  /* 0x0000ff007eff7812 */ /* 0x000fe2000780c0ff */
[-C--:B------:R-:W-:Y:S02]  /*16f0*/  FMUL.FTZ R153, R114, R121.reuse ;  /* 0x0000007972997220 */ /* 0x080fe40000410000 */
[-C--:B------:R-:W-:Y:S02]  /*1700*/  FMUL.FTZ R148, R148, R121.reuse ;  /* 0x0000007994947220 */ /* 0x080fe40000410000 */
[----:B------:R-:W-:-:S02]  /*1710*/  FMUL.FTZ R151, R152, R121 ;  /* 0x0000007998977220 */ /* 0x000fc40000410000 */
[----:B------:R-:W-:Y:S02]  /*1720*/  FMUL.FTZ R150, R150, R121 ;  /* 0x0000007996967220 */ /* 0x000fe40000410000 */
[----:B------:R-:W-:Y:S02]  /*1730*/  FMUL.FTZ R153, R153, c[0x0][0x1e8] ;  /* 0x00007a0099997a20 */ /* 0x000fe40000410000 */
[----:B------:R-:W-:Y:S02]  /*1740*/  FMUL.FTZ R148, R148, c[0x0][0x1e8] ;  /* 0x00007a0094947a20 */ /* 0x000fe40000410000 */
[----:B------:R-:W-:Y:S02]  /*1750*/  FMUL.FTZ R151, R151, c[0x0][0x1e8] ;  /* 0x00007a0097977a20 */ /* 0x000fe40000410000 */
[----:B------:R-:W-:Y:S02]  /*1760*/  FMUL.FTZ R150, R150, c[0x0][0x1e8] ;  /* 0x00007a0096967a20 */ /* 0x000fe40000410000 */
[----:B------:R-:W-:Y:S01]  /*1770*/  FMUL.FTZ R114, R34, R151 ;  /* 0x0000009722727220 */ /* 0x000fe20000410000 */
[----:B--2---:R-:W-:-:S02]  /*1780*/  @P1 PRMT R112, RZ, 0x5410, R108 ;  /* 0x00005410ff701816 */ /* 0x004fc4000000006c */
[----:B------:R-:W-:-:S03]  /*1790*/  @P0 PRMT R108, RZ, 0x7610, R108 ;  /* 0x00007610ff6c0816 */ /* 0x000fc6000000006c */
[----:B------:R-:W-:Y:S02]  /*17a0*/  @P1 FMUL.FTZ R147, R115, R112 ;  /* 0x0000007073931220 */ /* 0x000fe40000410000 */
[----:B------:R-:W-:Y:S02]  /*17b0*/  @P0 FMUL.FTZ R154, R158, R108 ;  /* 0x0000006c9e9a0220 */ /* 0x000fe40000410000 */
[----:B------:R-:W-:Y:S02]  /*17c0*/  FMUL.FTZ R108, R28, R115 ;  /* 0x000000731c6c7220 */ /* 0x000fe40000410000 */
[----:B------:R-:W-:Y:S01]  /*17d0*/  FMUL.FTZ R115, R146, c[0x0][0x1e8] ;  /* 0x00007a0092737a20 */ /* 0x000fe20000410000 */
[----:B------:R-:W-:Y:S01]  /*17e0*/  MOV R146, RZ ;  /* 0x000000ff00927202 */ /* 0x000fe20000000f00 */
[----:B------:R-:W-:Y:S01]  /*17f0*/  FMUL.FTZ R112, R31, R156 ;  /* 0x0000009c1f707220 */ /* 0x000fe20000410000 */
[----:B------:R-:W-:Y:S01]  /*1800*/  FSEL R113, R108, RZ, P1 ;  /* 0x000000ff6c717208 */ /* 0x000fe20000800000 */
[----:B------:R-:W-:Y:S01]  /*1810*/  FADD.FTZ R84, R84, R147 ;  /* 0x0000009354547221 */ /* 0x000fe20000010000 */
[----:B------:R-:W-:Y:S01]  /*1820*/  LOP3.LUT P1, RZ, R126, 0xff000000, RZ, 0xc0, !PT ;  /* 0xff0000007eff7812 */ /* 0x000fe2000782c0ff */
[----:B------:R-:W-:Y:S01]  /*1830*/  FADD.FTZ R85, R85, R154 ;  /* 0x0000009a55557221 */ /* 0x000fe20000010000 */
[----:B------:R-:W-:-:S05]  /*1840*/  @P5 PRMT R108, RZ, 0x5410, R109 ;  /* 0x00005410ff6c5816 */ /* 0x000fca000000006d */
[----:B------:R-:W-:Y:S02]  /*1850*/  @P5 FMUL.FTZ R149, R115, R108 ;  /* 0x0000006c73955220 */ /* 0x000fe40000410000 */
[----:B------:R-:W-:Y:S02]  /*1860*/  FMUL.FTZ R108, R29, R158 ;  /* 0x0000009e1d6c7220 */ /* 0x000fe40000410000 */
[----:B------:R-:W-:Y:S02]  /*1870*/  FADD.FTZ R86, R86, R149 ;  /* 0x0000009556567221 */ /* 0x000fe40000010000 */
[----:B------:R-:W-:Y:S02]  /*1880*/  @P1 PRMT R109, RZ, 0x7610, R109 ;  /* 0x00007610ff6d1816 */ /* 0x000fe4000000006d */
[----:B------:R-:W-:Y:S02]  /*1890*/  FSEL R108, R108, RZ, P0 ;  /* 0x000000ff6c6c7208 */ /* 0x000fe40000000000 */
[C---:B------:R-:W-:Y:S01]  /*18a0*/  LOP3.LUT P0, RZ, R127.reuse, 0xff, RZ, 0xc0, !PT ;  /* 0x000000ff7fff7812 */ /* 0x040fe2000780c0ff */
[----:B------:R-:W-:Y:S01]  /*18b0*/  @P1 FMUL.FTZ R146, R156, R109 ;  /* 0x0000006d9c921220 */ /* 0x000fe20000410000 */
[----:B------:R-:W-:Y:S01]  /*18c0*/  FSEL R156, R112, RZ, P1 ;  /* 0x000000ff709c7208 */ /* 0x000fe20000800000 */
[----:B------:R-:W-:Y:S01]  /*18d0*/  FMUL.FTZ R109, R30, R115 ;  /* 0x000000731e6d7220 */ /* 0x000fe20000410000 */
[----:B------:R-:W-:Y:S01]  /*18e0*/  F2FP.BF16.PACK_AB R112, R108, R113 ;  /* 0x000000716c70723e */ /* 0x000fe200000010ff */
[----:B------:R-:W-:Y:S01]  /*18f0*/  FMUL.FTZ R108, R32, R153 ;  /* 0x00000099206c7220 */ /* 0x000fe20000410000 */
[----:B------:R-:W-:Y:S01]  /*1900*/  LOP3.LUT P1, RZ, R127, 0xff00, RZ, 0xc0, !PT ;  /* 0x0000ff007fff7812 */ /* 0x000fe2000782c0ff */
[----:B------:R-:W-:Y:S01]  /*1910*/  FMUL.FTZ R115, R35, R150 ;  /* 0x0000009623737220 */ /* 0x000fe20000410000 */
[----:B------:R-:W-:Y:S01]  /*1920*/  FSEL R109, R109, RZ, P5 ;  /* 0x000000ff6d6d7208 */ /* 0x000fe20002800000 */
[----:B------:R-:W-:Y:S01]  /*1930*/  FADD.FTZ R87, R87, R146 ;  /* 0x0000009257577221 */ /* 0x000fe20000010000 */
[----:B------:R-:W-:-:S02]  /*1940*/  LOP3.LUT P5, RZ, R127, 0xff0000, RZ, 0xc0, !PT ;  /* 0x00ff00007fff7812 */ /* 0x000fc400078ac0ff */
[----:B------:R-:W-:Y:S01]  /*1950*/  F2FP.BF16.PACK_AB R113, R156, R109 ;  /* 0x0000006d9c71723e */ /* 0x000fe200000010ff */
[----:B------:R-:W-:Y:S01]  /*1960*/  FMUL.FTZ R109, R33, R148 ;  /* 0x00000094216d7220 */ /* 0x000fe20000410000 */
[----:B------:R-:W-:Y:S02]  /*1970*/  FSEL R108, R108, RZ, P0 ;  /* 0x000000ff6c6c7208 */ /* 0x000fe40000000000 */
[----:B------:R-:W-:Y:S02]  /*1980*/  FSEL R152, R114, RZ, P5 ;  /* 0x000000ff72987208 */ /* 0x000fe40002800000 */
[----:B------:R-:W-:Y:S02]  /*1990*/  FSEL R109, R109, RZ, P1 ;  /* 0x000000ff6d6d7208 */ /* 0x000fe40000800000 */
[----:B------:R-:W-:Y:S02]  /*19a0*/  FSEL R115, R115, RZ, P6 ;  /* 0x000000ff73737208 */ /* 0x000fe40003000000 */
[----:B------:R-:W-:Y:S01]  /*19b0*/  F2FP.BF16.PACK_AB R114, R109, R108 ;  /* 0x0000006c6d72723e */ /* 0x000fe200000010ff */
[----:B------:R-:W-:Y:S01]  /*19c0*/  IMAD.WIDE.U32 R108, R120, R145, c[0x0][0x248] ;  /* 0x00009200786c7625 */ /* 0x000fe200078e0091 */
[----:B------:R-:W-:Y:S01]  /*19d0*/  F2FP.BF16.PACK_AB R115, R115, R152 ;  /* 0x000000987373723e */ /* 0x000fe200000010ff */
[----:B------:R-:W-:Y:S01]  /*19e0*/  HFMA2.MMA R145, -RZ, RZ, 0, 0 ;  /* 0x00000000ff917435 */ /* 0x000fe200000001ff */
[----:B------:R-:W-:-:S02]  /*19f0*/  MOV R156, RZ ;  /* 0x000000ff009c7202 */ /* 0x000fc40000000f00 */
[----:B------:R-:W-:Y:S01]  /*1a00*/  IADD3 R120, R120, 0x20, RZ ;  /* 0x0000002078787810 */ /* 0x000fe20007ffe0ff */
[----:B------:R0:W-:Y:S02]  /*1a10*/  STG.E.128 [R108.64], R112 ;  /* 0x000000706c007986 */ /* 0x0001e4000c101d04 */
[--C-:B0-----:R-:W-:Y:S02]  /*1a20*/  @P0 PRMT R108, RZ, 0x5410, R110.reuse ;  /* 0x00005410ff6c0816 */ /* 0x101fe4000000006e */
[----:B------:R-:W-:-:S03]  /*1a30*/  @P1 PRMT R109, RZ, 0x7610, R110 ;  /* 0x00007610ff6d1816 */ /* 0x000fc6000000006e */
[----:B------:R-:W-:Y:S01]  /*1a40*/  @P0 FMUL.FTZ R145, R153, R108 ;  /* 0x0000006c99910220 */ /* 0x000fe20000410000 */
[--C-:B------:R-:W-:Y:S01]  /*1a50*/  @P5 PRMT R108, RZ, 0x5410, R111.reuse ;  /* 0x00005410ff6c5816 */ /* 0x100fe2000000006f */
[----:B------:R-:W-:Y:S01]  /*1a60*/  CS2R R152, SRZ ;  /* 0x0000000000987805 */ /* 0x000fe2000001ff00 */
[----:B------:R-:W-:Y:S01]  /*1a70*/  @P6 PRMT R111, RZ, 0x7610, R111 ;  /* 0x00007610ff6f6816 */ /* 0x000fe2000000006f */
[----:B------:R-:W-:Y:S02]  /*1a80*/  @P1 FMUL.FTZ R152, R148, R109 ;  /* 0x0000006d94981220 */ /* 0x000fe40000410000 */
[----:B------:R-:W-:Y:S02]  /*1a90*/  @P5 FMUL.FTZ R153, R151, R108 ;  /* 0x0000006c97995220 */ /* 0x000fe40000410000 */
[----:B------:R-:W-:Y:S02]  /*1aa0*/  @P6 FMUL.FTZ R156, R150, R111 ;  /* 0x0000006f969c6220 */ /* 0x000fe40000410000 */
[----:B------:R-:W-:-:S02]  /*1ab0*/  FADD.FTZ R104, R104, R145 ;  /* 0x0000009168687221 */ /* 0x000fc40000010000 */
[----:B------:R-:W-:Y:S02]  /*1ac0*/  FADD.FTZ R105, R105, R152 ;  /* 0x0000009869697221 */ /* 0x000fe40000010000 */
[----:B------:R-:W-:Y:S02]  /*1ad0*/  FADD.FTZ R106, R106, R153 ;  /* 0x000000996a6a7221 */ /* 0x000fe40000010000 */
[----:B------:R-:W-:Y:S02]  /*1ae0*/  FADD.FTZ R107, R107, R156 ;  /* 0x0000009c6b6b7221 */ /* 0x000fe40000010000 */
.L_x_2090:
[----:B------:R-:W-:Y:S05]  /*1af0*/  BSYNC B1 ;  /* 0x0000000000017941 */ /* 0x000fea0003800000 */
.L_x_2089:
[----:B------:R-:W-:Y:S01]  /*1b00*/  BSSY B1, `(.L_x_2091) ;  /* 0x0000093000017945 */ /* 0x000fe20003800000 */
        /* <DEDUP_REMOVED lines=9> */
[----:B0-----:R-:W-:Y:S01]  /*1ba0*/  MOV R112, R124 ;  /* 0x0000007c00707202 */ /* 0x001fe20000000f00 */
[-CC-:B------:R-:W-:Y:S01]  /*1bb0*/  FFMA.FTZ R114, R128, R137.reuse, R148.reuse ;  /* 0x0000008980727223 */ /* 0x180fe20000010094 */
[----:B------:R-:W-:Y:S01]  /*1bc0*/  ISETP.NE.AND.EX P0, PT, RZ, c[0x0][0x25c], PT, P0 ;  /* 0x00009700ff007a0c */ /* 0x000fe20003f05300 */
[----:B------:R-:W-:Y:S01]  /*1bd0*/  FADD.FTZ R113, R130, -R113 ;  /* 0x8000007182717221 */ /* 0x000fe20000010000 */
[----:B------:R-:W-:Y:S01]  /*1be0*/  LOP3.LUT P4, RZ, R112, 0xff, RZ, 0xc0, !PT ;  /* 0x000000ff70ff7812 */ /* 0x000fe2000788c0ff */
[----:B------:R-:W-:Y:S01]  /*1bf0*/  FFMA.FTZ R146, R140, R137, R148 ;  /* 0x000000898c927223 */ /* 0x000fe20000010094 */
[----:B------:R-:W-:Y:S01]  /*1c00*/  LOP3.LUT P6, RZ, R124, 0xff00, RZ, 0xc0, !PT ;  /* 0x0000ff007cff7812 */ /* 0x000fe200078cc0ff */
[----:B------:R-:W-:Y:S01]  /*1c10*/  FMUL.FTZ R154, R122, R113 ;  /* 0x000000717a9a7220 */ /* 0x000fe20000410000 */
[----:B------:R-:W-:Y:S01]  /*1c20*/  LOP3.LUT P5, RZ, R124, 0xff0000, RZ, 0xc0, !PT ;  /* 0x00ff00007cff7812 */ /* 0x000fe200078ac0ff */
[----:B------:R-:W-:Y:S01]  /*1c30*/  FADD.FTZ R115, R131, -R114 ;  /* 0x8000007283737221 */ /* 0x000fe20000010000 */
[----:B------:R-:W-:Y:S01]  /*1c40*/  @P1 PRMT R113, RZ, 0x5410, R100 ;  /* 0x00005410ff711816 */ /* 0x000fe20000000064 */
[----:B------:R-:W-:-:S02]  /*1c50*/  FFMA.FTZ R145, R129, R137, R148 ;  /* 0x0000008981917223 */ /* 0x000fc40000010094 */
[----:B------:R-:W-:Y:S02]  /*1c60*/  FADD.FTZ R149, R139, -R146 ;  /* 0x800000928b957221 */ /* 0x000fe40000010000 */
[----:B------:R-:W-:Y:S01]  /*1c70*/  @P1 FADD.FTZ R154, R154, R113 ;  /* 0x000000719a9a1221 */ /* 0x000fe20000010000 */
[----:B------:R-:W-:Y:S01]  /*1c80*/  @P1 PRMT R113, RZ, 0x7610, R100 ;  /* 0x00007610ff711816 */ /* 0x000fe20000000064 */
[----:B------:R-:W-:Y:S02]  /*1c90*/  FMUL.FTZ R146, R122, R115 ;  /* 0x000000737a927220 */ /* 0x000fe40000410000 */
[----:B------:R-:W-:Y:S02]  /*1ca0*/  FADD.FTZ R145, R134, -R145 ;  /* 0x8000009186917221 */ /* 0x000fe40000010000 */
[-CC-:B------:R-:W-:Y:S02]  /*1cb0*/  FFMA.FTZ R136, R132, R137.reuse, R148.reuse ;  /* 0x0000008984887223 */ /* 0x180fe40000010094 */
[----:B------:R-:W-:Y:S01]  /*1cc0*/  @P1 FADD.FTZ R146, R146, R113 ;  /* 0x0000007192921221 */ /* 0x000fe20000010000 */
[----:B------:R-:W-:Y:S01]  /*1cd0*/  @P1 PRMT R113, RZ, 0x5410, R101 ;  /* 0x00005410ff711816 */ /* 0x000fe20000000065 */
[----:B------:R-:W-:-:S02]  /*1ce0*/  FFMA.FTZ R147, R135, R137, R148 ;  /* 0x0000008987937223 */ /* 0x000fc40000010094 */
[--C-:B------:R-:W-:Y:S02]  /*1cf0*/  FFMA.FTZ R151, R141, R137, R148.reuse ;  /* 0x000000898d977223 */ /* 0x100fe40000010094 */
[----:B------:R-:W-:Y:S02]  /*1d00*/  FMUL.FTZ R114, R122, R145 ;  /* 0x000000917a727220 */ /* 0x000fe40000410000 */
[----:B------:R-:W-:Y:S02]  /*1d10*/  FFMA.FTZ R148, R144, R137, R148 ;  /* 0x0000008990947223 */ /* 0x000fe40000010094 */
[----:B------:R-:W-:Y:S02]  /*1d20*/  FADD.FTZ R137, R133, -R136 ;  /* 0x8000008885897221 */ /* 0x000fe40000010000 */
[----:B------:R-:W-:Y:S01]  /*1d30*/  @P1 FADD.FTZ R114, R114, R113 ;  /* 0x0000007172721221 */ /* 0x000fe20000010000 */
[----:B------:R-:W-:Y:S01]  /*1d40*/  @P1 PRMT R113, RZ, 0x7610, R101 ;  /* 0x00007610ff711816 */ /* 0x000fe20000000065 */
[----:B------:R-:W-:-:S02]  /*1d50*/  FADD.FTZ R153, R143, -R148 ;  /* 0x800000948f997221 */ /* 0x000fc40000010000 */
[----:B------:R-:W-:Y:S01]  /*1d60*/  FMUL.FTZ R148, R122, R137 ;  /* 0x000000897a947220 */ /* 0x000fe20000410000 */
[----:B------:R-:W-:Y:S01]  /*1d70*/  @P0 F2FP.BF16.PACK_AB R137, RZ, R154 ;  /* 0x0000009aff89023e */ /* 0x000fe200000010ff */
[----:B------:R-:W-:Y:S02]  /*1d80*/  FADD.FTZ R147, R138, -R147 ;  /* 0x800000938a937221 */ /* 0x000fe40000010000 */
[----:B------:R-:W-:Y:S01]  /*1d90*/  @P1 FADD.FTZ R148, R148, R113 ;  /* 0x0000007194941221 */ /* 0x000fe20000010000 */
[--C-:B------:R-:W-:Y:S01]  /*1da0*/  @P1 PRMT R113, RZ, 0x5410, R102.reuse ;  /* 0x00005410ff711816 */ /* 0x100fe20000000066 */
[C---:B------:R-:W-:Y:S01]  /*1db0*/  FMUL.FTZ R152, R122.reuse, R147 ;  /* 0x000000937a987220 */ /* 0x040fe20000410000 */
[----:B------:R-:W-:Y:S01]  /*1dc0*/  @P0 F2FP.BF16.PACK_AB R147, RZ, R146 ;  /* 0x00000092ff93023e */ /* 0x000fe200000010ff */
        /* <DEDUP_REMOVED lines=11> */
[----:B------:R-:W-:Y:S01]  /*1e80*/  @P0 PRMT R16, R137, 0x7610, R16 ;  /* 0x0000761089100816 */ /* 0x000fe20000000010 */
[-C--:B------:R-:W-:Y:S01]  /*1e90*/  FMUL.FTZ R151, R146, R121.reuse ;  /* 0x0000007992977220 */ /* 0x080fe20000410000 */
[----:B------:R-:W-:Y:S01]  /*1ea0*/  @P0 PRMT R17, R17, 0x5410, R153 ;  /* 0x0000541011110816 */ /* 0x000fe20000000099 */
[----:B------:R-:W-:Y:S01]  /*1eb0*/  @P1 FADD.FTZ R136, R136, R113 ;  /* 0x0000007188881221 */ /* 0x000fe20000010000 */
[----:B------:R-:W-:Y:S01]  /*1ec0*/  @P1 PRMT R113, RZ, 0x7610, R103 ;  /* 0x00007610ff711816 */ /* 0x000fe20000000067 */
[-C--:B------:R-:W-:Y:S01]  /*1ed0*/  FMUL.FTZ R154, R154, R121.reuse ;  /* 0x000000799a9a7220 */ /* 0x080fe20000410000 */
[----:B------:R-:W-:Y:S01]  /*1ee0*/  @P0 PRMT R16, R16, 0x5410, R147 ;  /* 0x0000541010100816 */ /* 0x000fe20000000093 */
[-C--:B------:R-:W-:Y:S01]  /*1ef0*/  FMUL.FTZ R115, R114, R121.reuse ;  /* 0x0000007972737220 */ /* 0x080fe20000410000 */
[----:B------:R-:W-:Y:S01]  /*1f00*/  @P0 F2FP.BF16.PACK_AB R157, RZ, R136 ;  /* 0x00000088ff9d023e */ /* 0x000fe200000010ff */
[----:B------:R-:W-:Y:S01]  /*1f10*/  @P1 FADD.FTZ R112, R112, R113 ;  /* 0x0000007170701221 */ /* 0x000fe20000010000 */
[----:B------:R-:W-:Y:S01]  /*1f20*/  HFMA2.MMA R147, -RZ, RZ, 0, 0 ;  /* 0x00000000ff937435 */ /* 0x000fe200000001ff */
[-C--:B------:R-:W-:Y:S01]  /*1f30*/  FMUL.FTZ R113, R148, R121.reuse ;  /* 0x0000007994717220 */ /* 0x080fe20000410000 */
[----:B------:R-:W-:Y:S01]  /*1f40*/  @P0 PRMT R19, R157, 0x7610, R19 ;  /* 0x000076109d130816 */ /* 0x000fe20000000013 */
[-C--:B------:R-:W-:Y:S01]  /*1f50*/  FMUL.FTZ R146, R152, R121.reuse ;  /* 0x0000007998927220 */ /* 0x080fe20000410000 */
[----:B------:R-:W-:Y:S01]  /*1f60*/  CS2R R148, SRZ ;  /* 0x0000000000947805 */ /* 0x000fe2000001ff00 */
[-C--:B------:R-:W-:Y:S01]  /*1f70*/  FMUL.FTZ R122, R150, R121.reuse ;  /* 0x00000079967a7220 */ /* 0x080fe20000410000 */
[----:B------:R-:W-:Y:S01]  /*1f80*/  @P0 LEA R114, P1, R120, c[0x0][0x258], 0x4 ;  /* 0x0000960078720a11 */ /* 0x000fe200078220ff */
[-C--:B------:R-:W-:Y:S01]  /*1f90*/  FMUL.FTZ R145, R136, R121.reuse ;  /* 0x0000007988917220 */ /* 0x080fe20000410000 */
[----:B------:R-:W-:Y:S01]  /*1fa0*/  @P0 F2FP.BF16.PACK_AB R155, RZ, R152 ;  /* 0x00000098ff9b023e */ /* 0x000fe200000010ff */
[----:B------:R-:W-:Y:S01]  /*1fb0*/  FMUL.FTZ R121, R112, R121 ;  /* 0x0000007970797220 */ /* 0x000fe20000410000 */
[----:B------:R-:W-:Y:S01]  /*1fc0*/  @P0 F2FP.BF16.PACK_AB R112, RZ, R112 ;  /* 0x00000070ff70023e */ /* 0x000fe200000010ff */
[----:B------:R-:W-:Y:S01]  /*1fd0*/  FMUL.FTZ R151, R151, c[0x0][0x1e8] ;  /* 0x00007a0097977a20 */ /* 0x000fe20000410000 */
[----:B------:R-:W-:Y:S01]  /*1fe0*/  @P0 F2FP.BF16.PACK_AB R156, RZ, R150 ;  /* 0x00000096ff9c023e */ /* 0x000fe200000010ff */
[----:B------:R-:W-:Y:S01]  /*1ff0*/  FMUL.FTZ R153, R115, c[0x0][0x1e8] ;  /* 0x00007a0073997a20 */ /* 0x000fe20000410000 */
[----:B------:R-:W-:Y:S01]  /*2000*/  @P0 PRMT R19, R19, 0x5410, R112 ;  /* 0x0000541013130816 */ /* 0x000fe20000000070 */
[----:B------:R-:W-:Y:S01]  /*2010*/  FMUL.FTZ R137, R154, c[0x0][0x1e8] ;  /* 0x00007a009a897a20 */ /* 0x000fe20000410000 */
[----:B------:R-:W-:Y:S01]  /*2020*/  @P0 LEA.HI.X R115, R120, c[0x0][0x25c], RZ, 0x4, P1 ;  /* 0x0000970078730a11 */ /* 0x000fe200008f24ff */
[----:B------:R-:W-:Y:S01]  /*2030*/  FMUL.FTZ R136, R38, R153 ;  /* 0x0000009926887220 */ /* 0x000fe20000410000 */
[----:B------:R-:W-:Y:S01]  /*2040*/  LOP3.LUT P1, RZ, R124, 0xff000000, RZ, 0xc0, !PT ;  /* 0xff0000007cff7812 */ /* 0x000fe2000782c0ff */
[----:B------:R-:W-:Y:S01]  /*2050*/  FMUL.FTZ R122, R122, c[0x0][0x1e8] ;  /* 0x00007a007a7a7a20 */ /* 0x000fe20000410000 */
[----:B------:R-:W-:Y:S01]  /*2060*/  @P0 PRMT R18, R155, 0x7610, R18 ;  /* 0x000076109b120816 */ /* 0x000fe20000000012 */
[----:B------:R-:W-:Y:S01]  /*2070*/  FMUL.FTZ R145, R145, c[0x0][0x1e8] ;  /* 0x00007a0091917a20 */ /* 0x000fe20000410000 */
[----:B------:R-:W-:-:S02]  /*2080*/  FSEL R136, R136, RZ, P5 ;  /* 0x000000ff88887208 */ /* 0x000fc40002800000 */
[----:B------:R-:W-:Y:S02]  /*2090*/  @P0 PRMT R18, R18, 0x5410, R156 ;  /* 0x0000541012120816 */ /* 0x000fe4000000009c */
[----:B------:R-:W-:-:S03]  /*20a0*/  MOV R150, RZ ;  /* 0x000000ff00967202 */ /* 0x000fc60000000f00 */
[----:B------:R0:W-:Y:S01]  /*20b0*/  @P0 STG.E.128 [R114.64], R16 ;  /* 0x0000001072000986 */ /* 0x0001e2000c101d04 */
[----:B------:R-:W-:Y:S01]  /*20c0*/  LOP3.LUT P0, RZ, R125, 0xff0000, RZ, 0xc0, !PT ;  /* 0x00ff00007dff7812 */ /* 0x000fe2000780c0ff */
[----:B0-----:R-:W-:Y:S01]  /*20d0*/  FMUL.FTZ R115, R41, R122 ;  /* 0x0000007a29737220 */ /* 0x001fe20000410000 */
[--C-:B--2---:R-:W-:Y:S02]  /*20e0*/  @P4 PRMT R112, RZ, 0x5410, R108.reuse ;  /* 0x00005410ff704816 */ /* 0x104fe4000000006c */
[----:B------:R-:W-:-:S03]  /*20f0*/  @P6 PRMT R108, RZ, 0x7610, R108 ;  /* 0x00007610ff6c6816 */ /* 0x000fc6000000006c */
[----:B------:R-:W-:Y:S02]  /*2100*/  @P4 FMUL.FTZ R147, R137, R112 ;  /* 0x0000007089934220 */ /* 0x000fe40000410000 */
[----:B------:R-:W-:Y:S01]  /*2110*/  @P6 FMUL.FTZ R148, R151, R108 ;  /* 0x0000006c97946220 */ /* 0x000fe20000410000 */
[--C-:B------:R-:W-:Y:S01]  /*2120*/  @P5 PRMT R108, RZ, 0x5410, R109.reuse ;  /* 0x00005410ff6c5816 */ /* 0x100fe2000000006d */
[----:B------:R-:W-:Y:S01]  /*2130*/  FMUL.FTZ R112, R36, R137 ;  /* 0x0000008924707220 */ /* 0x000fe20000410000 */
[----:B------:R-:W-:Y:S01]  /*2140*/  @P1 PRMT R109, RZ, 0x7610, R109 ;  /* 0x00007610ff6d1816 */ /* 0x000fe2000000006d */
[----:B------:R-:W-:Y:S02]  /*2150*/  FADD.FTZ R88, R88, R147 ;  /* 0x0000009358587221 */ /* 0x000fe40000010000 */
[----:B------:R-:W-:Y:S01]  /*2160*/  @P5 FMUL.FTZ R149, R153, R108 ;  /* 0x0000006c99955220 */ /* 0x000fe20000410000 */
[----:B------:R-:W-:Y:S01]  /*2170*/  FSEL R112, R112, RZ, P4 ;  /* 0x000000ff70707208 */ /* 0x000fe20002000000 */
[----:B------:R-:W-:Y:S01]  /*2180*/  FMUL.FTZ R108, R113, c[0x0][0x1e8] ;  /* 0x00007a00716c7a20 */ /* 0x000fe20000410000 */
[----:B------:R-:W-:Y:S01]  /*2190*/  LOP3.LUT P5, RZ, R125, 0xff, RZ, 0xc0, !PT ;  /* 0x000000ff7dff7812 */ /* 0x000fe200078ac0ff */
[----:B------:R-:W-:Y:S01]  /*21a0*/  FMUL.FTZ R113, R37, R151 ;  /* 0x0000009725717220 */ /* 0x000fe20000410000 */
[----:B------:R-:W-:Y:S01]  /*21b0*/  LOP3.LUT P4, RZ, R125, 0xff00, RZ, 0xc0, !PT ;  /* 0x0000ff007dff7812 */ /* 0x000fe2000788c0ff */
[----:B------:R-:W-:-:S02]  /*21c0*/  FMUL.FTZ R137, R39, R108 ;  /* 0x0000006c27897220 */ /* 0x000fc40000410000 */
[----:B------:R-:W-:Y:S01]  /*21d0*/  FMUL.FTZ R151, R146, c[0x0][0x1e8] ;  /* 0x00007a0092977a20 */ /* 0x000fe20000410000 */
[----:B------:R-:W-:Y:S01]  /*21e0*/  FSEL R113, R113, RZ, P6 ;  /* 0x000000ff71717208 */ /* 0x000fe20003000000 */
[----:B------:R-:W-:Y:S01]  /*21f0*/  FADD.FTZ R89, R89, R148 ;  /* 0x0000009459597221 */ /* 0x000fe20000010000 */
[----:B------:R-:W-:Y:S01]  /*2200*/  FSEL R137, R137, RZ, P1 ;  /* 0x000000ff89897208 */ /* 0x000fe20000800000 */
[----:B------:R-:W-:Y:S01]  /*2210*/  FMUL.FTZ R114, R40, R151 ;  /* 0x0000009728727220 */ /* 0x000fe20000410000 */
[----:B------:R-:W-:Y:S01]  /*2220*/  F2FP.BF16.PACK_AB R112, R113, R112 ;  /* 0x000000707170723e */ /* 0x000fe200000010ff */
[----:B------:R-:W-:Y:S01]  /*2230*/  FADD.FTZ R90, R90, R149 ;  /* 0x000000955a5a7221 */ /* 0x000fe20000010000 */
[----:B------:R-:W-:Y:S02]  /*2240*/  F2FP.BF16.PACK_AB R113, R137, R136 ;  /* 0x000000888971723e */ /* 0x000fe400000010ff */
[----:B------:R-:W-:Y:S02]  /*2250*/  LEA R136, P6, R120, c[0x0][0x248], 0x4 ;  /* 0x0000920078887a11 */ /* 0x000fe400078c20ff */
[----:B------:R-:W-:-:S02]  /*2260*/  FSEL R114, R114, RZ, P5 ;  /* 0x000000ff72727208 */ /* 0x000fc40002800000 */
[----:B------:R-:W-:Y:S01]  /*2270*/  LEA.HI.X R137, R120, c[0x0][0x24c], RZ, 0x4, P6 ;  /* 0x0000930078897a11 */ /* 0x000fe200030f24ff */
[----:B------:R-:W-:Y:S01]  /*2280*/  FMUL.FTZ R120, R121, c[0x0][0x1e8] ;  /* 0x00007a0079787a20 */ /* 0x000fe20000410000 */
[----:B------:R-:W-:Y:S01]  /*2290*/  LOP3.LUT P6, RZ, R125, 0xff000000, RZ, 0xc0, !PT ;  /* 0xff0000007dff7812 */ /* 0x000fe200078cc0ff */
[----:B------:R-:W-:Y:S01]  /*22a0*/  FMUL.FTZ R121, R42, R145 ;  /* 0x000000912a797220 */ /* 0x000fe20000410000 */
[----:B------:R-:W-:Y:S01]  /*22b0*/  FSEL R115, R115, RZ, P4 ;  /* 0x000000ff73737208 */ /* 0x000fe20002000000 */
[----:B------:R-:W-:-:S03]  /*22c0*/  FMUL.FTZ R146, R43, R120 ;  /* 0x000000782b927220 */ /* 0x000fc60000410000 */
[----:B------:R-:W-:Y:S02]  /*22d0*/  FSEL R121, R121, RZ, P0 ;  /* 0x000000ff79797208 */ /* 0x000fe40000000000 */
[----:B------:R-:W-:Y:S02]  /*22e0*/  FSEL R146, R146, RZ, P6 ;  /* 0x000000ff92927208 */ /* 0x000fe40003000000 */
[----:B------:R-:W-:Y:S02]  /*22f0*/  F2FP.BF16.PACK_AB R114, R115, R114 ;  /* 0x000000727372723e */ /* 0x000fe400000010ff */
[----:B------:R-:W-:Y:S01]  /*2300*/  F2FP.BF16.PACK_AB R115, R146, R121 ;  /* 0x000000799273723e */ /* 0x000fe200000010ff */
[----:B------:R-:W-:Y:S01]  /*2310*/  HFMA2.MMA R121, -RZ, RZ, 0, 0 ;  /* 0x00000000ff797435 */ /* 0x000fe200000001ff */
[----:B------:R-:W-:-:S03]  /*2320*/  MOV R146, RZ ;  /* 0x000000ff00927202 */ /* 0x000fc60000000f00 */
[----:B------:R0:W-:Y:S02]  /*2330*/  STG.E.128 [R136.64], R112 ;  /* 0x0000007088007986 */ /* 0x0001e4000c101d04 */
[--C-:B0-----:R-:W-:Y:S02]  /*2340*/  @P5 PRMT R112, RZ, 0x5410, R110.reuse ;  /* 0x00005410ff705816 */ /* 0x101fe4000000006e */
[----:B------:R-:W-:Y:S02]  /*2350*/  @P4 PRMT R113, RZ, 0x7610, R110 ;  /* 0x00007610ff714816 */ /* 0x000fe4000000006e */
[--C-:B------:R-:W-:Y:S02]  /*2360*/  @P0 PRMT R114, RZ, 0x5410, R111.reuse ;  /* 0x00005410ff720816 */ /* 0x100fe4000000006f */
[----:B------:R-:W-:Y:S01]  /*2370*/  @P6 PRMT R115, RZ, 0x7610, R111 ;  /* 0x00007610ff736816 */ /* 0x000fe2000000006f */
[----:B------:R-:W-:Y:S01]  /*2380*/  @P4 FMUL.FTZ R146, R122, R113 ;  /* 0x000000717a924220 */ /* 0x000fe20000410000 */
[----:B------:R-:W-:Y:S01]  /*2390*/  CS2R R110, SRZ ;  /* 0x00000000006e7805 */ /* 0x000fe2000001ff00 */
        /* <DEDUP_REMOVED lines=8> */
[----:B------:R-:W-:Y:S02]  /*2420*/  FADD.FTZ R95, R95, R150 ;  /* 0x000000965f5f7221 */ /* 0x000fe40000010000 */
.L_x_2092:
[----:B------:R-:W-:Y:S05]  /*2430*/  BSYNC B1 ;  /* 0x0000000000017941 */ /* 0x000fea0003800000 */
.L_x_2091:
[----:B------:R-:W-:-:S04]  /*2440*/  MOV R109, c[0x0][0x160] ;  /* 0x00005800006d7a02 */ /* 0x000fc80000000f00 */
[----:B------:R-:W-:-:S04]  /*2450*/  LEA R2, R109, R2, 0x2 ;  /* 0x000000026d027211 */ /* 0x000fc800078e10ff */
[----:B------:R-:W-:-:S13]  /*2460*/  ISETP.GE.AND P0, PT, R2, c[0x0][0x164], PT ;  /* 0x0000590002007a0c */ /* 0x000fda0003f06270 */
[----:B0-----:R-:W-:Y:S01]  /*2470*/  @P0 CALL.REL.NOINC `(.L_x_2082) ;  /* 0x0000001000000944 */ /* 0x001fe20003c00000 */
[----:B------:R-:W-:Y:S05]  /*2480*/  BRA `(.L_x_2093) ;  /* 0xffffdf1000007947 */ /* 0x000fea000383ffff */
.L_x_2082:
[----:B0-----:R-:W-:Y:S05]  /*2490*/  BSYNC B0 ;  /* 0x0000000000007941 */ /* 0x001fea0003800000 */
.L_x_2081:
[----:B------:R-:W-:Y:S01]  /*24a0*/  SHF.R.U32.HI R0, RZ, 0x5, R3 ;  /* 0x00000005ff007819 */ /* 0x000fe20000011603 */
[----:B------:R-:W-:Y:S01]  /*24b0*/  WARPSYNC 0xffffffff ;  /* 0xffffffff00007948 */ /* 0x000fe20003800000 */
[C---:B------:R-:W-:Y:S01]  /*24c0*/  LOP3.LUT R2, R3.reuse, 0x1f, RZ, 0xc0, !PT ;  /* 0x0000001f03027812 */ /* 0x040fe200078ec0ff */
[----:B-----5:R-:W0:Y:S01]  /*24d0*/  S2R R28, SR_CTAID.X ;  /* 0x00000000001c7919 */ /* 0x020e220000002500 */
        /* <DEDUP_REMOVED lines=50> */
[----:B---3--:R-:W-:Y:S02]  /*2800*/  FADD.FTZ R6, R6, R11 ;  /* 0x0000000b06067221 */ /* 0x008fe40000010000 */
[----:B------:R-:W-:Y:S01]  /*2810*/  FADD.FTZ R9, R5, R10 ;  /* 0x0000000a05097221 */ /* 0x000fe20000010000 */
[----:B------:R-:W-:Y:S01]  /*2820*/  BAR.SYNC.DEFER_BLOCKING 0x0 ;  /* 0x0000000000007b1d */ /* 0x000fe20000010000 */
[----:B------:R-:W-:Y:S01]  /*2830*/  IADD3 R10, P4, R28, R3, RZ ;  /* 0x000000031c0a7210 */ /* 0x000fe20007f9e0ff */
[----:B------:R-:W-:-:S04]  /*2840*/  FADD.FTZ R17, R6, R17 ;  /* 0x0000001106117221 */ /* 0x000fc80000010000 */
        /* <DEDUP_REMOVED lines=27> */
[----:B------:R-:W-:-:S03]  /*2a00*/  IADD3 R2, P4, R10, c[0x0][0x228], RZ ;  /* 0x00008a000a027a10 */ /* 0x000fc60007f9e0ff */
[----:B------:R-:W-:Y:S02]  /*2a10*/  FADD.FTZ R18, R18, R25 ;  /* 0x0000001912127221 */ /* 0x000fe40000010000 */
[----:B------:R-:W-:Y:S02]  /*2a20*/  FADD.FTZ R12, R12, R27 ;  /* 0x0000001b0c0c7221 */ /* 0x000fe40000010000 */
[----:B------:R-:W-:Y:S02]  /*2a30*/  FADD.FTZ R14, R14, R29 ;  /* 0x0000001d0e0e7221 */ /* 0x000fe40000010000 */
[----:B------:R-:W-:Y:S02]  /*2a40*/  FADD.FTZ R16, R16, R31 ;  /* 0x0000001f10107221 */ /* 0x000fe40000010000 */
[----:B0-----:R-:W-:Y:S01]  /*2a50*/  FADD.FTZ R18, R18, R33 ;  /* 0x0000002112127221 */ /* 0x001fe20000010000 */
[----:B------:R-:W-:Y:S01]  /*2a60*/  STS.128 [R0], R84 ;  /* 0x0000005400007388 */ /* 0x000fe20000000c00 */
[----:B-1----:R-:W-:Y:S01]  /*2a70*/  FADD.FTZ R35, R12, R35 ;  /* 0x000000230c237221 */ /* 0x002fe20000010000 */
[----:B------:R-:W-:-:S02]  /*2a80*/  IADD3 R12, P5, R10, c[0x0][0x220], RZ ;  /* 0x000088000a0c7a10 */ /* 0x000fc40007fbe0ff */
[----:B------:R-:W-:Y:S01]  /*2a90*/  STS.128 [R0+0x10], R104 ;  /* 0x0000106800007388 */ /* 0x000fe20000000c00 */
[----:B------:R-:W-:Y:S01]  /*2aa0*/  IADD3 R10, P6, R10, c[0x0][0x240], RZ ;  /* 0x000090000a0a7a10 */ /* 0x000fe20007fde0ff */
[----:B--2---:R-:W-:Y:S01]  /*2ab0*/  FADD.FTZ R37, R14, R37 ;  /* 0x000000250e257221 */ /* 0x004fe20000010000 */
[----:B------:R-:W-:Y:S01]  /*2ac0*/  IADD3.X R23, R21, c[0x0][0x224], RZ, P5, !PT ;  /* 0x0000890015177a10 */ /* 0x000fe20002ffe4ff */
        /* <DEDUP_REMOVED lines=20> */
[----:B--2---:R-:W-:Y:S02]  /*2c10*/  FADD.FTZ R20, R20, R43 ;  /* 0x0000002b14147221 */ /* 0x004fe40000010000 */
[----:B---3--:R-:W-:Y:S01]  /*2c20*/  FADD.FTZ R22, RZ, R22 ;  /* 0x00000016ff167221 */ /* 0x008fe20000010000 */
[----:B------:R-:W2:Y:S01]  /*2c30*/  LDS R53, [R3.X4+0x1a00] ;  /* 0x001a000003357984 */ /* 0x000ea20000004800 */
[----:B----4-:R-:W-:-:S03]  /*2c40*/  FADD.FTZ R24, RZ, R24 ;  /* 0x00000018ff187221 */ /* 0x010fc60000010000 */
[----:B------:R-:W3:Y:S01]  /*2c50*/  LDS R8, [R3.X4+0x1c00] ;  /* 0x001c000003087984 */ /* 0x000ee20000004800 */
[----:B------:R-:W-:-:S03]  /*2c60*/  FADD.FTZ R7, R7, R26 ;  /* 0x0000001a07077221 */ /* 0x000fc60000010000 */
[----:B------:R4:W2:Y:S01]  /*2c70*/  LDS R55, [R3.X4+0x1e00] ;  /* 0x001e000003377984 */ /* 0x0008a20000004800 */
[----:B------:R-:W-:Y:S02]  /*2c80*/  FADD.FTZ R22, R22, R45 ;  /* 0x0000002d16167221 */ /* 0x000fe40000010000 */
[----:B------:R-:W-:Y:S01]  /*2c90*/  FADD.FTZ R24, R24, R47 ;  /* 0x0000002f18187221 */ /* 0x000fe20000010000 */
[C---:B----4-:R-:W-:Y:S02]  /*2ca0*/  IADD3.X R3, R21.reuse, c[0x0][0x22c], RZ, P4, !PT ;  /* 0x00008b0015037a10 */ /* 0x050fe400027fe4ff */
[----:B------:R-:W-:Y:S01]  /*2cb0*/  IADD3.X R21, R21, c[0x0][0x244], RZ, P6, !PT ;  /* 0x0000910015157a10 */ /* 0x000fe200037fe4ff */
[----:B------:R-:W-:Y:S02]  /*2cc0*/  FADD.FTZ R20, R20, R49 ;  /* 0x0000003114147221 */ /* 0x000fe40000010000 */
[----:B------:R-:W-:Y:S02]  /*2cd0*/  FADD.FTZ R0, R7, R0 ;  /* 0x0000000007007221 */ /* 0x000fe40000010000 */
[----:B------:R-:W-:-:S02]  /*2ce0*/  FADD.FTZ R11, R22, R11 ;  /* 0x0000000b160b7221 */ /* 0x000fc40000010000 */
[----:B0-----:R-:W-:Y:S02]  /*2cf0*/  FADD.FTZ R24, R24, R51 ;  /* 0x0000003318187221 */ /* 0x001fe40000010000 */
[----:B-1----:R-:W-:Y:S01]  /*2d00*/  FADD.FTZ R19, R20, R5 ;  /* 0x0000000514137221 */ /* 0x002fe20000010000 */
[----:B------:R-:W-:Y:S05]  /*2d10*/  @!P3 BRA `(.L_x_2095) ;  /* 0x000000d00000b947 */ /* 0x000fea0003800000 */
[----:B------:R-:W-:Y:S01]  /*2d20*/  MOV R4, R12 ;  /* 0x0000000c00047202 */ /* 0x000fe20000000f00 */
        /* <DEDUP_REMOVED lines=12> */
.L_x_2095:
[----:B------:R-:W-:Y:S05]  /*2df0*/  BSYNC B0 ;  /* 0x0000000000007941 */ /* 0x000fea0003800000 */
.L_x_2094:
[----:B------:R-:W-:Y:S01]  /*2e00*/  BSSY B0, `(.L_x_2096) ;  /* 0x0000010000007945 */ /* 0x000fe20003800000 */
[----:B--2---:R-:W-:Y:S01]  /*2e10*/  FADD.FTZ R53, R0, R53 ;  /* 0x0000003500357221 */ /* 0x004fe20000010000 */
        /* <DEDUP_REMOVED lines=14> */
.L_x_2097:
[----:B------:R-:W-:Y:S05]  /*2f00*/  BSYNC B0 ;  /* 0x0000000000007941 */ /* 0x000fea0003800000 */
.L_x_2096:
[----:B------:R-:W-:Y:S01]  /*2f10*/  BSSY B0, `(.L_x_2098) ;  /* 0x0000010000007945 */ /* 0x000fe20003800000 */
[----:B---3--:R-:W-:Y:S01]  /*2f20*/  FADD.FTZ R11, R11, R8 ;  /* 0x000000080b0b7221 */ /* 0x008fe20000010000 */
        /* <DEDUP_REMOVED lines=14> */
.L_x_2099:
[----:B------:R-:W-:Y:S05]  /*3010*/  BSYNC B0 ;  /* 0x0000000000007941 */ /* 0x000fea0003800000 */
.L_x_2098:
[----:B------:R-:W-:Y:S01]  /*3020*/  FADD.FTZ R55, R24, R55 ;  /* 0x0000003718377221 */ /* 0x000fe20000010000 */
[----:B------:R-:W-:Y:S06]  /*3030*/  @!P2 EXIT ;  /* 0x000000000000a94d */ /* 0x000fec0003800000 */
[----:B------:R0:W-:Y:S01]  /*3040*/  STG.E [R2.64], R41 ;  /* 0x0000002902007986 */ /* 0x0001e2000c101904 */
[----:B-1----:R-:W-:-:S02]  /*3050*/  MOV R4, R10 ;  /* 0x0000000a00047202 */ /* 0x002fc40000000f00 */
[----:B------:R-:W-:Y:S02]  /*3060*/  MOV R5, R21 ;  /* 0x0000001500057202 */ /* 0x000fe40000000f00 */
[----:B0-----:R-:W-:Y:S02]  /*3070*/  MOV R2, R12 ;  /* 0x0000000c00027202 */ /* 0x001fe40000000f00 */
[----:B------:R-:W-:-:S05]  /*3080*/  MOV R3, R23 ;  /* 0x0000001700037202 */ /* 0x000fca0000000f00 */
[----:B------:R-:W-:Y:S04]  /*3090*/  STG.E [R2.64], R17 ;  /* 0x0000001102007986 */ /* 0x000fe8000c101904 */
[----:B------:R-:W-:Y:S01]  /*30a0*/  STG.E [R4.64], R55 ;  /* 0x0000003704007986 */ /* 0x000fe2000c101904 */
[----:B------:R-:W-:Y:S05]  /*30b0*/  EXIT ;  /* 0x000000000000794d */ /* 0x000fea0003800000 */
.L_x_2087:
[----:B------:R-:W-:Y:S01]  /*30c0*/  HFMA2.MMA R136, -RZ, RZ, 0, 5.9604644775390625e-08 ;  /* 0x00000001ff887435 */ /* 0x000fe200000001ff */
[----:B------:R-:W-:Y:S02]  /*30d0*/  MOV R111, R145 ;  /* 0x00000091006f7202 */ /* 0x000fe40000000f00 */
[----:B------:R-:W-:Y:S02]  /*30e0*/  MOV R113, 0x1f ;  /* 0x0000001f00717802 */ /* 0x000fe40000000f00 */
[----:B------:R-:W-:-:S02]  /*30f0*/  MOV R148, 0xffffffff ;  /* 0xffffffff00947802 */ /* 0x000fc40000000f00 */
[----:B------:R-:W-:Y:S02]  /*3100*/  MOV R108, 0x3120 ;  /* 0x00003120006c7802 */ /* 0x000fe40000000f00 */
[----:B------:R-:W-:Y:S05]  /*3110*/  CALL.REL.NOINC `($__internal_54_$__cuda_sm70_shflsync_bfly_p) ;  /* 0x0000046000007944 */ /* 0x000fea0003c00000 */
[----:B-1----:R-:W-:Y:S01]  /*3120*/  MOV R110, R111 ;  /* 0x0000006f006e7202 */ /* 0x002fe20000000f00 */
[----:B0-----:R-:W-:Y:S05]  /*3130*/  BRA `(.L_x_2100) ;  /* 0xffffdf2000007947 */ /* 0x001fea000383ffff */
.L_x_2088:
[----:B------:R-:W-:Y:S01]  /*3140*/  HFMA2.MMA R136, -RZ, RZ, 0, 5.9604644775390625e-08 ;  /* 0x00000001ff887435 */ /* 0x000fe200000001ff */
[----:B------:R-:W-:Y:S02]  /*3150*/  MOV R111, R146 ;  /* 0x00000092006f7202 */ /* 0x000fe40000000f00 */
[----:B------:R-:W-:Y:S02]  /*3160*/  MOV R113, 0x1f ;  /* 0x0000001f00717802 */ /* 0x000fe40000000f00 */
[----:B------:R-:W-:Y:S02]  /*3170*/  MOV R148, 0xffffffff ;  /* 0xffffffff00947802 */ /* 0x000fe40000000f00 */
[----:B------:R-:W-:Y:S02]  /*3180*/  MOV R108, 0x31a0 ;  /* 0x000031a0006c7802 */ /* 0x000fe40000000f00 */
[----:B01----:R-:W-:Y:S05]  /*3190*/  CALL.REL.NOINC `($__internal_54_$__cuda_sm70_shflsync_bfly_p) ;  /* 0x000003e000007944 */ /* 0x003fea0003c00000 */
[----:B------:R-:W-:Y:S01]  /*31a0*/  FADD.FTZ R145, R110, R145 ;  /* 0x000000916e917221 */ /* 0x000fe20000010000 */
[----:B0-----:R-:W-:Y:S01]  /*31b0*/  HFMA2.MMA R136, -RZ, RZ, 0, 1.1920928955078125e-07 ;  /* 0x00000002ff887435 */ /* 0x001fe200000001ff */
[----:B-1----:R-:W-:Y:S01]  /*31c0*/  FADD.FTZ R146, R146, R111 ;  /* 0x0000006f92927221 */ /* 0x002fe20000010000 */
[----:B------:R-:W-:-:S02]  /*31d0*/  MOV R113, 0x1f ;  /* 0x0000001f00717802 */ /* 0x000fc40000000f00 */
[----:B------:R-:W-:Y:S02]  /*31e0*/  MOV R148, 0xffffffff ;  /* 0xffffffff00947802 */ /* 0x000fe40000000f00 */
[----:B------:R-:W-:Y:S02]  /*31f0*/  MOV R111, R145 ;  /* 0x00000091006f7202 */ /* 0x000fe40000000f00 */
[----:B------:R-:W-:Y:S02]  /*3200*/  MOV R108, 0x3220 ;  /* 0x00003220006c7802 */ /* 0x000fe40000000f00 */
[----:B------:R-:W-:Y:S05]  /*3210*/  CALL.REL.NOINC `($__internal_54_$__cuda_sm70_shflsync_bfly_p) ;  /* 0x0000036000007944 */ /* 0x000fea0003c00000 */
[----:B0-----:R-:W-:Y:S01]  /*3220*/  HFMA2.MMA R136, -RZ, RZ, 0, 1.1920928955078125e-07 ;  /* 0x00000002ff887435 */ /* 0x001fe200000001ff */
[----:B-1----:R-:W-:Y:S02]  /*3230*/  MOV R110, R111 ;  /* 0x0000006f006e7202 */ /* 0x002fe40000000f00 */
[----:B------:R-:W-:Y:S02]  /*3240*/  MOV R111, R146 ;  /* 0x00000092006f7202 */ /* 0x000fe40000000f00 */
[----:B------:R-:W-:Y:S02]  /*3250*/  MOV R113, 0x1f ;  /* 0x0000001f00717802 */ /* 0x000fe40000000f00 */
[----:B------:R-:W-:-:S02]  /*3260*/  MOV R148, 0xffffffff ;  /* 0xffffffff00947802 */ /* 0x000fc40000000f00 */
[----:B------:R-:W-:Y:S02]  /*3270*/  MOV R108, 0x3290 ;  /* 0x00003290006c7802 */ /* 0x000fe40000000f00 */
[----:B------:R-:W-:Y:S05]  /*3280*/  CALL.REL.NOINC `($__internal_54_$__cuda_sm70_shflsync_bfly_p) ;  /* 0x000002f000007944 */ /* 0x000fea0003c00000 */
[----:B------:R-:W-:Y:S01]  /*3290*/  FADD.FTZ R145, R110, R145 ;  /* 0x000000916e917221 */ /* 0x000fe20000010000 */
[----:B0-----:R-:W-:Y:S01]  /*32a0*/  HFMA2.MMA R136, -RZ, RZ, 0, 2.384185791015625e-07 ;  /* 0x00000004ff887435 */ /* 0x001fe200000001ff */
[----:B-1----:R-:W-:Y:S01]  /*32b0*/  FADD.FTZ R146, R146, R111 ;  /* 0x0000006f92927221 */ /* 0x002fe20000010000 */
[----:B------:R-:W-:Y:S02]  /*32c0*/  MOV R113, 0x1f ;  /* 0x0000001f00717802 */ /* 0x000fe40000000f00 */
[----:B------:R-:W-:Y:S02]  /*32d0*/  MOV R148, 0xffffffff ;  /* 0xffffffff00947802 */ /* 0x000fe40000000f00 */
[----:B------:R-:W-:Y:S02]  /*32e0*/  MOV R111, R145 ;  /* 0x00000091006f7202 */ /* 0x000fe40000000f00 */
[----:B------:R-:W-:Y:S02]  /*32f0*/  MOV R108, 0x3310 ;  /* 0x00003310006c7802 */ /* 0x000fe40000000f00 */
[----:B------:R-:W-:Y:S05]  /*3300*/  CALL.REL.NOINC `($__internal_54_$__cuda_sm70_shflsync_bfly_p) ;  /* 0x0000027000007944 */ /* 0x000fea0003c00000 */
[----:B0-----:R-:W-:Y:S01]  /*3310*/  HFMA2.MMA R136, -RZ, RZ, 0, 2.384185791015625e-07 ;  /* 0x00000004ff887435 */ /* 0x001fe200000001ff */
[----:B-1----:R-:W-:-:S02]  /*3320*/  MOV R110, R111 ;  /* 0x0000006f006e7202 */ /* 0x002fc40000000f00 */
[----:B------:R-:W-:Y:S02]  /*3330*/  MOV R111, R146 ;  /* 0x00000092006f7202 */ /* 0x000fe40000000f00 */
[----:B------:R-:W-:Y:S02]  /*3340*/  MOV R113, 0x1f ;  /* 0x0000001f00717802 */ /* 0x000fe40000000f00 */
[----:B------:R-:W-:Y:S02]  /*3350*/  MOV R148, 0xffffffff ;  /* 0xffffffff00947802 */ /* 0x000fe40000000f00 */
[----:B------:R-:W-:Y:S02]  /*3360*/  MOV R108, 0x3380 ;  /* 0x00003380006c7802 */ /* 0x000fe40000000f00 */
[----:B------:R-:W-:Y:S05]  /*3370*/  CALL.REL.NOINC `($__internal_54_$__cuda_sm70_shflsync_bfly_p) ;  /* 0x0000020000007944 */ /* 0x000fea0003c00000 */
[----:B------:R-:W-:Y:S01]  /*3380*/  FADD.FTZ R145, R110, R145 ;  /* 0x000000916e917221 */ /* 0x000fe20000010000 */
[----:B0-----:R-:W-:Y:S01]  /*3390*/  HFMA2.MMA R136, -RZ, RZ, 0, 4.76837158203125e-07 ;  /* 0x00000008ff887435 */ /* 0x001fe200000001ff */
[----:B-1----:R-:W-:Y:S01]  /*33a0*/  FADD.FTZ R114, R146, R111 ;  /* 0x0000006f92727221 */ /* 0x002fe20000010000 */
[----:B------:R-:W-:Y:S02]  /*33b0*/  MOV R113, 0x1f ;  /* 0x0000001f00717802 */ /* 0x000fe40000000f00 */
[----:B------:R-:W-:-:S02]  /*33c0*/  MOV R148, 0xffffffff ;  /* 0xffffffff00947802 */ /* 0x000fc40000000f00 */
[----:B------:R-:W-:Y:S02]  /*33d0*/  MOV R111, R145 ;  /* 0x00000091006f7202 */ /* 0x000fe40000000f00 */
[----:B------:R-:W-:Y:S02]  /*33e0*/  MOV R108, 0x3400 ;  /* 0x00003400006c7802 */ /* 0x000fe40000000f00 */
[----:B------:R-:W-:Y:S05]  /*33f0*/  CALL.REL.NOINC `($__internal_54_$__cuda_sm70_shflsync_bfly_p) ;  /* 0x0000018000007944 */ /* 0x000fea0003c00000 */
[----:B0-----:R-:W-:Y:S01]  /*3400*/  HFMA2.MMA R136, -RZ, RZ, 0, 4.76837158203125e-07 ;  /* 0x00000008ff887435 */ /* 0x001fe200000001ff */
[----:B-1----:R-:W-:Y:S02]  /*3410*/  MOV R110, R111 ;  /* 0x0000006f006e7202 */ /* 0x002fe40000000f00 */
[----:B------:R-:W-:Y:S02]  /*3420*/  MOV R111, R114 ;  /* 0x00000072006f7202 */ /* 0x000fe40000000f00 */
[----:B------:R-:W-:Y:S02]  /*3430*/  MOV R113, 0x1f ;  /* 0x0000001f00717802 */ /* 0x000fe40000000f00 */
[----:B------:R-:W-:Y:S02]  /*3440*/  MOV R148, 0xffffffff ;  /* 0xffffffff00947802 */ /* 0x000fe40000000f00 */
[----:B------:R-:W-:-:S02]  /*3450*/  MOV R108, 0x3470 ;  /* 0x00003470006c7802 */ /* 0x000fc40000000f00 */
[----:B------:R-:W-:Y:S05]  /*3460*/  CALL.REL.NOINC `($__internal_54_$__cuda_sm70_shflsync_bfly_p) ;  /* 0x0000011000007944 */ /* 0x000fea0003c00000 */
[----:B------:R-:W-:Y:S01]  /*3470*/  FADD.FTZ R112, R110, R145 ;  /* 0x000000916e707221 */ /* 0x000fe20000010000 */
[----:B0-----:R-:W-:Y:S01]  /*3480*/  HFMA2.MMA R136, -RZ, RZ, 0, 9.5367431640625e-07 ;  /* 0x00000010ff887435 */ /* 0x001fe200000001ff */
[----:B-1----:R-:W-:Y:S01]  /*3490*/  FADD.FTZ R114, R114, R111 ;  /* 0x0000006f72727221 */ /* 0x002fe20000010000 */
[----:B------:R-:W-:-:S02]  /*34a0*/  MOV R113, 0x1f ;  /* 0x0000001f00717802 */ /* 0x000fc40000000f00 */
[----:B------:R-:W-:Y:S02]  /*34b0*/  MOV R148, 0xffffffff ;  /* 0xffffffff00947802 */ /* 0x000fe40000000f00 */
[----:B------:R-:W-:Y:S02]  /*34c0*/  MOV R111, R112 ;  /* 0x00000070006f7202 */ /* 0x000fe40000000f00 */
[----:B------:R-:W-:Y:S02]  /*34d0*/  MOV R108, 0x34f0 ;  /* 0x000034f0006c7802 */ /* 0x000fe40000000f00 */
[----:B------:R-:W-:Y:S05]  /*34e0*/  CALL.REL.NOINC `($__internal_54_$__cuda_sm70_shflsync_bfly_p) ;  /* 0x0000009000007944 */ /* 0x000fea0003c00000 */
[----:B0-----:R-:W-:Y:S01]  /*34f0*/  HFMA2.MMA R136, -RZ, RZ, 0, 9.5367431640625e-07 ;  /* 0x00000010ff887435 */ /* 0x001fe200000001ff */
[----:B-1----:R-:W-:Y:S02]  /*3500*/  MOV R115, R111 ;  /* 0x0000006f00737202 */ /* 0x002fe40000000f00 */
[----:B------:R-:W-:Y:S02]  /*3510*/  MOV R111, R114 ;  /* 0x00000072006f7202 */ /* 0x000fe40000000f00 */
[----:B------:R-:W-:Y:S02]  /*3520*/  MOV R113, 0x1f ;  /* 0x0000001f00717802 */ /* 0x000fe40000000f00 */
[----:B------:R-:W-:-:S02]  /*3530*/  MOV R148, 0xffffffff ;  /* 0xffffffff00947802 */ /* 0x000fc40000000f00 */
[----:B------:R-:W-:Y:S02]  /*3540*/  MOV R108, 0x3560 ;  /* 0x00003560006c7802 */ /* 0x000fe40000000f00 */
[----:B------:R-:W-:Y:S05]  /*3550*/  CALL.REL.NOINC `($__internal_54_$__cuda_sm70_shflsync_bfly_p) ;  /* 0x0000002000007944 */ /* 0x000fea0003c00000 */
[----:B-1----:R-:W-:Y:S01]  /*3560*/  MOV R109, R111 ;  /* 0x0000006f006d7202 */ /* 0x002fe20000000f00 */
[----:B0-----:R-:W-:Y:S05]  /*3570*/  BRA `(.L_x_2101) ;  /* 0xffffdc0000007947 */ /* 0x001fea000383ffff */
        .weak           $__internal_54_$__cuda_sm70_shflsync_bfly_p
        .type           $__internal_54_$__cuda_sm70_shflsync_bfly_p,@function
        .size           $__internal_54_$__cuda_sm70_shflsync_bfly_p,(.L_x_7232 - $__internal_54_$__cuda_sm70_shflsync_bfly_p)
$__internal_54_$__cuda_sm70_shflsync_bfly_p:
[----:B------:R-:W-:Y:S01]  /*3580*/  HFMA2.MMA R109, -RZ, RZ, 0, 0 ;  /* 0x00000000ff6d7435 */ /* 0x000fe200000001ff */
[----:B------:R-:W-:Y:S04]  /*3590*/  WARPSYNC R148 ;  /* 0x0000009400007348 */ /* 0x000fe80003800000 */
[----:B------:R0:W1:Y:S01]  /*35a0*/  SHFL.BFLY PT, R111, R111, R136, R113 ;  /* 0x0c0000886f6f7389 */ /* 0x00006200000e0071 */
[----:B------:R-:W-:Y:S05]  /*35b0*/  RET.REL.NODEC R108 `(_ZN10layer_norm13ln_bwd_kernelINS_13Kernel_traitsIf13__nv_bfloat16S2_S2_fjLj512ELj1ELj4ELj1ELj16ENS_18Kernel_traits_baseILj512EfS2_S2_S2_fjLj128EEEEELb1ELb1ELb0ELb0EEEvNS_9BwdParamsE) ;  /* 0xffffca406c007950 */ /* 0x000fea0003c3ffff */
.L_x_2102:
        /* <DEDUP_REMOVED lines=12> */
.L_x_7232:


//--------------------- .text._ZN10layer_norm13ln_bwd_kernelINS_13Kernel_traitsIf13__nv_bfloat16S2_S2_fjLj512ELj1ELj4ELj1ELj16ENS_18Kernel_traits_baseILj512EfS2_S2_S2_fjLj128EEEEELb1ELb1ELb0ELb1EEEvNS_9BwdParamsE --------------------------
	.section	.text._ZN10layer_norm13ln_bwd_kernelINS_13Kernel_traitsIf13__nv_bfloat16S2_S2_fjLj512ELj1ELj4ELj1ELj16ENS_18Kernel_traits_baseILj512EfS2_S2_S2_fjLj128EEEEELb1ELb1ELb0ELb1EEEvNS_9BwdParamsE,"ax",@progbits
	.sectioninfo	@"SHI_REGISTERS=153"
	.align	128
        .global         _ZN10layer_norm13ln_bwd_kernelINS_13Kernel_traitsIf13__nv_bfloat16S2_S2_fjLj512ELj1ELj4ELj1ELj16ENS_18Kernel_traits_baseILj512EfS2_S2_S2_fjLj128EEEEELb1ELb1ELb0ELb1EEEvNS_9BwdParamsE
        .type           _ZN10layer_norm13ln_bwd_kernelINS_13Kernel_traitsIf13__nv_bfloat16S2_S2_fjLj512ELj1ELj4ELj1ELj16ENS_18Kernel_traits_baseILj512EfS2_S2_S2_fjLj128EEEEELb1ELb1ELb0ELb1EEEvNS_9BwdParamsE,@function
        .size           _ZN10layer_norm13ln_bwd_kernelINS_13Kernel_traitsIf13__nv_bfloat16S2_S2_fjLj512ELj1ELj4ELj1ELj16ENS_18Kernel_traits_baseILj512EfS2_S2_S2_fjLj128EEEEELb1ELb1ELb0ELb1EEEvNS_9BwdParamsE,(.L_x_7233 - _ZN10layer_norm13ln_bwd_kernelINS_13Kernel_traitsIf13__nv_bfloat16S2_S2_fjLj512ELj1ELj4ELj1ELj16ENS_18Kernel_traits_baseILj512EfS2_S2_S2_fjLj128EEEEELb1ELb1ELb0ELb1EEEvNS_9BwdParamsE)
        .other          _ZN10layer_norm13ln_bwd_kernelINS_13Kernel_traitsIf13__nv_bfloat16S2_S2_fjLj512ELj1ELj4ELj1ELj16ENS_18Kernel_traits_baseILj512EfS2_S2_S2_fjLj128EEEEELb1ELb1ELb0ELb1EEEvNS_9BwdParamsE,@"STO_CUDA_ENTRY STV_DEFAULT"
_ZN10layer_norm13ln_bwd_kernelINS_13Kernel_traitsIf13__nv_bfloat16S2_S2_fjLj512ELj1ELj4ELj1ELj16ENS_18Kernel_traits_baseILj512EfS2_S2_S2_fjLj128EEEEELb1ELb1ELb0ELb1EEEvNS_9BwdParamsE:
.text._ZN10layer_norm13ln_bwd_kernelINS_13Kernel_traitsIf13__nv_bfloat16S2_S2_fjLj512ELj1ELj4ELj1ELj16ENS_18Kernel_traits_baseILj512EfS2_S2_S2_fjLj128EEEEELb1ELb1ELb0ELb1EEEvNS_9BwdParamsE:
        /* <DEDUP_REMOVED lines=34> */
.L_x_2104:
        /* <DEDUP_REMOVED lines=40> */
[----:B01----:R-:W-:-:S02]  /*04a0*/  CS2R R116, SRZ ;  /* 0x0000000000747805 */ /* 0x003fc4000001ff00 */
.L_x_2110:
        /* <DEDUP_REMOVED lines=11> */
[-C--:B------:R-:W-:Y:S02]  /*0560*/  IMAD.WIDE.U32 R52, R124, R103.reuse, c[0x0][0x208] ;  /* 0x000082007c347625 */ /* 0x080fe400078e0067 */
[----:B------:R0:W3:Y:S02]  /*0570*/  LDG.E R126, [R64.64] ;  /* 0x00000004407e7981 */ /* 0x0000e4000c1e1900 */
[----:B------:R-:W-:Y:S02]  /*0580*/  IMAD.WIDE.U32 R56, R103, R122, c[0x0][0x188] ;  /* 0x0000620067387625 */ /* 0x000fe400078e007a */
[----:B------:R-:W4:Y:S02]  /*0590*/  LDG.E.128 R52, [R52.64] ;  /* 0x0000000434347981 */ /* 0x000f24000c1e1d00 */
[----:B------:R-:W-:-:S02]  /*05a0*/  IMAD.WIDE.U32 R60, R122, R103, c[0x0][0x208] ;  /* 0x000082007a3c7625 */ /* 0x000fc400078e0067 */
[----:B------:R-:W4:Y:S02]  /*05b0*/  LDG.E.128 R56, [R56.64] ;  /* 0x0000000438387981 */ /* 0x000f24000c1e1d00 */
[----:B------:R-:W-:Y:S02]  /*05c0*/  IMAD.WIDE R2, R121, R2, c[0x0][0x1a8] ;  /* 0x00006a0079027625 */ /* 0x000fe400078e0202 */
[----:B------:R-:W4:Y:S04]  /*05d0*/  LDG.E.128 R60, [R60.64] ;  /* 0x000000043c3c7981 */ /* 0x000f28000c1e1d00 */
[----:B------:R1:W4:Y:S01]  /*05e0*/  LDG.E R123, [R2.64] ;  /* 0x00000004027b7981 */ /* 0x000322000c1e1900 */
        /* <DEDUP_REMOVED lines=20> */
[----:B0-----:R-:W-:-:S02]  /*0730*/  PRMT R106, RZ, 0x5410, R50 ;  /* 0x00005410ff6a7816 */ /* 0x001fc40000000032 */
[----:B---3--:R-:W-:Y:S02]  /*0740*/  FSEL R129, R126, RZ, !P2 ;  /* 0x000000ff7e817208 */ /* 0x008fe40005000000 */
[----:B------:R-:W-:Y:S02]  /*0750*/  PRMT R50, RZ, 0x7610, R50 ;  /* 0x00007610ff327816 */ /* 0x000fe40000000032 */
[----:B------:R-:W-:Y:S02]  /*0760*/  PRMT R125, RZ, 0x7610, R51 ;  /* 0x00007610ff7d7816 */ /* 0x000fe40000000033 */
[--C-:B----4-:R-:W-:Y:S02]  /*0770*/  PRMT R103, RZ, 0x5410, R52.reuse ;  /* 0x00005410ff677816 */ /* 0x110fe40000000034 */
        /* <DEDUP_REMOVED lines=11> */
[----:B------:R-:W-:Y:S01]  /*0830*/  PRMT R51, RZ, 0x7610, R54 ;  /* 0x00007610ff337816 */ /* 0x000fe20000000036 */
[----:B------:R-:W-:Y:S01]  /*0840*/  FADD.FTZ R54, -R129, R48 ;  /* 0x0000003081367221 */ /* 0x000fe20000010100 */
[--C-:B------:R-:W-:Y:S02]  /*0850*/  PRMT R55, RZ, 0x5410, R56.reuse ;  /* 0x00005410ff377816 */ /* 0x100fe40000000038 */
[----:B------:R-:W-:-:S02]  /*0860*/  PRMT R132, RZ, 0x7610, R56 ;  /* 0x00007610ff847816 */ /* 0x000fc40000000038 */
[--C-:B------:R-:W-:Y:S02]  /*0870*/  PRMT R126, RZ, 0x5410, R58.reuse ;  /* 0x00005410ff7e7816 */ /* 0x100fe4000000003a */
[----:B------:R-:W-:Y:S02]  /*0880*/  PRMT R57, RZ, 0x7610, R58 ;  /* 0x00007610ff397816 */ /* 0x000fe4000000003a */
[--C-:B------:R-:W-:Y:S02]  /*0890*/  PRMT R127, RZ, 0x5410, R59.reuse ;  /* 0x00005410ff7f7816 */ /* 0x100fe4000000003b */
[----:B------:R-:W-:Y:S01]  /*08a0*/  PRMT R136, RZ, 0x7610, R59 ;  /* 0x00007610ff887816 */ /* 0x000fe2000000003b */
[C---:B------:R-:W-:Y:S02]  /*08b0*/  FADD.FTZ R144, -R129.reuse, R50 ;  /* 0x0000003281907221 */ /* 0x040fe40000010100 */
[C---:B------:R-:W-:Y:S02]  /*08c0*/  FADD.FTZ R100, -R129.reuse, R100 ;  /* 0x0000006481647221 */ /* 0x040fe40000010100 */
[C---:B------:R-:W-:Y:S01]  /*08d0*/  FADD.FTZ R140, -R129.reuse, R106 ;  /* 0x0000006a818c7221 */ /* 0x040fe20000010100 */
[--C-:B------:R-:W-:Y:S01]  /*08e0*/  PRMT R106, RZ, 0x7610, R62.reuse ;  /* 0x00007610ff6a7816 */ /* 0x100fe2000000003e */
[C---:B------:R-:W-:Y:S01]  /*08f0*/  FADD.FTZ R148, -R129.reuse, R125 ;  /* 0x0000007d81947221 */ /* 0x040fe20000010100 */
[----:B------:R-:W-:Y:S01]  /*0900*/  PRMT R125, RZ, 0x5410, R62 ;  /* 0x00005410ff7d7816 */ /* 0x000fe2000000003e */
        /* <DEDUP_REMOVED lines=11> */
[----:B------:R-:W-:Y:S01]  /*09c0*/  FADD.FTZ R136, -R129, R136 ;  /* 0x0000008881887221 */ /* 0x000fe20000010100 */
[----:B------:R-:W-:Y:S01]  /*09d0*/  PRMT R129, RZ, 0x5410, R61 ;  /* 0x00005410ff817816 */ /* 0x000fe2000000003d */
[C---:B------:R-:W-:Y:S02]  /*09e0*/  FMUL.FTZ R62, R123.reuse, R54 ;  /* 0x000000367b3e7220 */ /* 0x040fe40000410000 */
[C---:B------:R-:W-:Y:S02]  /*09f0*/  FMUL.FTZ R54, R123.reuse, R144 ;  /* 0x000000907b367220 */ /* 0x040fe40000410000 */
[----:B------:R-:W-:-:S02]  /*0a00*/  FMUL.FTZ R138, R123, R100 ;  /* 0x000000647b8a7220 */ /* 0x000fc40000410000 */
[----:B------:R-:W-:Y:S01]  /*0a10*/  FMUL.FTZ R61, R32, R103 ;  /* 0x00000067203d7220 */ /* 0x000fe20000410000 */
[--C-:B------:R-:W-:Y:S01]  /*0a20*/  PRMT R49, RZ, 0x5410, R63.reuse ;  /* 0x00005410ff317816 */ /* 0x100fe2000000003f */
[----:B------:R-:W-:Y:S01]  /*0a30*/  FADD.FTZ R108, R51, R108 ;  /* 0x0000006c336c7221 */ /* 0x000fe20000010000 */
[----:B------:R-:W-:Y:S01]  /*0a40*/  PRMT R48, RZ, 0x7610, R63 ;  /* 0x00007610ff307816 */ /* 0x000fe2000000003f */
[-C--:B------:R-:W-:Y:S02]  /*0a50*/  FFMA.FTZ R109, R54, R51.reuse, R109 ;  /* 0x00000033366d7223 */ /* 0x080fe4000001006d */
[----:B------:R-:W-:Y:S02]  /*0a60*/  FMUL.FTZ R63, R29, R51 ;  /* 0x000000331d3f7220 */ /* 0x000fe40000410000 */
[----:B------:R-:W-:Y:S02]  /*0a70*/  FMUL.FTZ R59, R33, R134 ;  /* 0x00000086213b7220 */ /* 0x000fe40000410000 */
[----:B------:R-:W-:-:S02]  /*0a80*/  FADD.FTZ R144, RZ, R61 ;  /* 0x0000003dff907221 */ /* 0x000fc40000010000 */
[----:B------:R-:W-:Y:S01]  /*0a90*/  FFMA.FTZ R51, R138, R61, RZ ;  /* 0x0000003d8a337223 */ /* 0x000fe200000100ff */
[--C-:B------:R-:W-:Y:S01]  /*0aa0*/  PRMT R133, RZ, 0x5410, R60.reuse ;  /* 0x00005410ff857816 */ /* 0x100fe2000000003c */
[----:B------:R-:W-:Y:S01]  /*0ab0*/  FMUL.FTZ R57, R34, R101 ;  /* 0x0000006522397220 */ /* 0x000fe20000410000 */
[----:B------:R-:W-:Y:S01]  /*0ac0*/  PRMT R131, RZ, 0x7610, R60 ;  /* 0x00007610ff837816 */ /* 0x000fe2000000003c */
[C---:B------:R-:W-:Y:S02]  /*0ad0*/  FMUL.FTZ R60, R123.reuse, R56 ;  /* 0x000000387b3c7220 */ /* 0x040fe40000410000 */
        /* <DEDUP_REMOVED lines=88> */
.L_x_2111:
        /* <DEDUP_REMOVED lines=18> */
.L_x_2112:
        /* <DEDUP_REMOVED lines=10> */
[----:B------:R-:W-:Y:S01]  /*1220*/  HFMA2.MMA R143, -RZ, RZ, 0, 0 ;  /* 0x00000000ff8f7435 */ /* 0x000fe200000001ff */
[----:B------:R-:W-:Y:S02]  /*1230*/  LOP3.LUT P1, RZ, R64, 0xff0000, RZ, 0xc0, !PT ;  /* 0x00ff000040ff7812 */ /* 0x000fe4000782c0ff */
[----:B------:R-:W-:-:S02]  /*1240*/  FSEL R142, R142, RZ, !P2 ;  /* 0x000000ff8e8e7208 */ /* 0x000fc40005000000 */
[C---:B------:R-:W-:Y:S02]  /*1250*/  LOP3.LUT P6, RZ, R65.reuse, 0xff, RZ, 0xc0, !PT ;  /* 0x000000ff41ff7812 */ /* 0x040fe400078cc0ff */
[----:B------:R-:W-:Y:S01]  /*1260*/  LOP3.LUT P5, RZ, R65, 0xff00, RZ, 0xc0, !PT ;  /* 0x0000ff0041ff7812 */ /* 0x000fe200078ac0ff */
[-CC-:B------:R-:W-:Y:S01]  /*1270*/  FFMA.FTZ R138, R138, R141.reuse, R142.reuse ;  /* 0x0000008d8a8a7223 */ /* 0x180fe2000001008e */
[----:B------:R-:W-:Y:S01]  /*1280*/  LOP3.LUT P2, RZ, R64, 0xff000000, RZ, 0xc0, !PT ;  /* 0xff00000040ff7812 */ /* 0x000fe2000784c0ff */
[-C--:B------:R-:W-:Y:S02]  /*1290*/  FFMA.FTZ R60, R60, R141.reuse, R142 ;  /* 0x0000008d3c3c7223 */ /* 0x080fe4000001008e */
[----:B------:R-:W-:Y:S02]  /*12a0*/  FADD.FTZ R138, R61, -R138 ;  /* 0x8000008a3d8a7221 */ /* 0x000fe40000010000 */
[----:B------:R-:W-:Y:S02]  /*12b0*/  FFMA.FTZ R62, R62, R141, R142 ;  /* 0x0000008d3e3e7223 */ /* 0x000fe4000001008e */
[----:B------:R-:W-:-:S02]  /*12c0*/  FMUL.FTZ R61, R123, R138 ;  /* 0x0000008a7b3d7220 */ /* 0x000fc40000410000 */
[----:B------:R-:W-:Y:S01]  /*12d0*/  FADD.FTZ R138, R57, -R60 ;  /* 0x8000003c398a7221 */ /* 0x000fe20000010000 */
[----:B------:R-:W-:Y:S01]  /*12e0*/  @P0 PRMT R60, RZ, 0x5410, R36 ;  /* 0x00005410ff3c0816 */ /* 0x000fe20000000024 */
[----:B------:R-:W-:Y:S02]  /*12f0*/  FADD.FTZ R62, R59, -R62 ;  /* 0x8000003e3b3e7221 */ /* 0x000fe40000010000 */
[----:B------:R-:W-:Y:S01]  /*1300*/  FMUL.FTZ R57, R123, R138 ;  /* 0x0000008a7b397220 */ /* 0x000fe20000410000 */
[----:B------:R-:W-:Y:S01]  /*1310*/  MOV R138, RZ ;  /* 0x000000ff008a7202 */ /* 0x000fe20000000f00 */
[----:B------:R-:W-:Y:S01]  /*1320*/  @P0 FADD.FTZ R61, R61, R60 ;  /* 0x0000003c3d3d0221 */ /* 0x000fe20000010000 */
[----:B------:R-:W-:Y:S01]  /*1330*/  @P0 PRMT R60, RZ, 0x7610, R36 ;  /* 0x00007610ff3c0816 */ /* 0x000fe20000000024 */
[----:B------:R-:W-:Y:S01]  /*1340*/  FMUL.FTZ R59, R123, R62 ;  /* 0x0000003e7b3b7220 */ /* 0x000fe20000410000 */
[----:B------:R-:W-:Y:S01]  /*1350*/  @P0 PRMT R62, RZ, 0x5410, R37 ;  /* 0x00005410ff3e0816 */ /* 0x000fe20000000025 */
[----:B------:R-:W-:-:S02]  /*1360*/  FFMA.FTZ R58, R58, R141, R142 ;  /* 0x0000008d3a3a7223 */ /* 0x000fc4000001008e */
[----:B------:R-:W-:Y:S02]  /*1370*/  @P0 FADD.FTZ R59, R59, R60 ;  /* 0x0000003c3b3b0221 */ /* 0x000fe40000010000 */
[-C--:B------:R-:W-:Y:S02]  /*1380*/  FMUL.FTZ R60, R61, R100.reuse ;  /* 0x000000643d3c7220 */ /* 0x080fe40000410000 */
[----:B------:R-:W-:Y:S02]  /*1390*/  @P0 FADD.FTZ R57, R57, R62 ;  /* 0x0000003e39390221 */ /* 0x000fe40000010000 */
[----:B------:R-:W-:Y:S02]  /*13a0*/  FMUL.FTZ R62, R59, R100 ;  /* 0x000000643b3e7220 */ /* 0x000fe40000410000 */
[----:B------:R-:W-:Y:S02]  /*13b0*/  FMUL.FTZ R145, R60, c[0x0][0x1e8] ;  /* 0x00007a003c917a20 */ /* 0x000fe40000410000 */
[----:B------:R-:W-:-:S02]  /*13c0*/  FMUL.FTZ R62, R62, c[0x0][0x1e8] ;  /* 0x00007a003e3e7a20 */ /* 0x000fc40000410000 */
[-C--:B------:R-:W-:Y:S02]  /*13d0*/  FFMA.FTZ R52, R52, R141.reuse, R142 ;  /* 0x0000008d34347223 */ /* 0x080fe4000001008e */
[----:B------:R-:W-:Y:S02]  /*13e0*/  FADD.FTZ R58, R55, -R58 ;  /* 0x8000003a373a7221 */ /* 0x000fe40000010000 */
[-CC-:B------:R-:W-:Y:S02]  /*13f0*/  FFMA.FTZ R54, R54, R141.reuse, R142.reuse ;  /* 0x0000008d36367223 */ /* 0x180fe4000001008e */
[----:B------:R-:W-:-:S04]  /*1400*/  FFMA.FTZ R140, R140, R141, R142 ;  /* 0x0000008d8c8c7223 */ /* 0x000fc8000001008e */
[----:B------:R-:W-:-:S04]  /*1410*/  FADD.FTZ R140, R139, -R140 ;  /* 0x8000008c8b8c7221 */ /* 0x000fc80000010000 */
[----:B------:R-:W-:Y:S01]  /*1420*/  FMUL.FTZ R149, R123, R140 ;  /* 0x0000008c7b957220 */ /* 0x000fe20000410000 */
[--C-:B---3--:R-:W-:Y:S02]  /*1430*/  @P4 PRMT R60, RZ, 0x5410, R48.reuse ;  /* 0x00005410ff3c4816 */ /* 0x108fe40000000030 */
[----:B------:R-:W-:-:S03]  /*1440*/  @P3 PRMT R48, RZ, 0x7610, R48 ;  /* 0x00007610ff303816 */ /* 0x000fc60000000030 */
[----:B------:R-:W-:Y:S02]  /*1450*/  @P4 FMUL.FTZ R143, R145, R60 ;  /* 0x0000003c918f4220 */ /* 0x000fe40000410000 */
[----:B------:R-:W-:Y:S02]  /*1460*/  @P3 FMUL.FTZ R138, R62, R48 ;  /* 0x000000303e8a3220 */ /* 0x000fe40000410000 */
[----:B------:R-:W-:Y:S02]  /*1470*/  FMUL.FTZ R48, R16, R145 ;  /* 0x0000009110307220 */ /* 0x000fe40000410000 */
[----:B------:R-:W-:Y:S02]  /*1480*/  FMUL.FTZ R145, R17, R62 ;  /* 0x0000003e11917220 */ /* 0x000fe40000410000 */
[----:B------:R-:W-:Y:S01]  /*1490*/  FFMA.FTZ R60, R56, R141, R142 ;  /* 0x0000008d383c7223 */ /* 0x000fe2000001008e */
[----:B------:R-:W-:Y:S01]  /*14a0*/  FSEL R48, R48, RZ, P4 ;  /* 0x000000ff30307208 */ /* 0x000fe20002000000 */
[----:B------:R-:W-:Y:S01]  /*14b0*/  FMUL.FTZ R56, R57, R100 ;  /* 0x0000006439387220 */ /* 0x000fe20000410000 */
[----:B------:R-:W-:Y:S01]  /*14c0*/  FSEL R145, R145, RZ, P3 ;  /* 0x000000ff91917208 */ /* 0x000fe20001800000 */
[----:B------:R-:W-:Y:S01]  /*14d0*/  FADD.FTZ R62, R137, -R52 ;  /* 0x80000034893e7221 */ /* 0x000fe20000010000 */
[C---:B------:R-:W-:Y:S01]  /*14e0*/  LOP3.LUT P4, RZ, R65.reuse, 0xff0000, RZ, 0xc0, !PT ;  /* 0x00ff000041ff7812 */ /* 0x040fe2000788c0ff */
[----:B------:R-:W-:Y:S01]  /*14f0*/  FMUL.FTZ R55, R56, c[0x0][0x1e8] ;  /* 0x00007a0038377a20 */ /* 0x000fe20000410000 */
[----:B------:R-:W-:Y:S01]  /*1500*/  LOP3.LUT P3, RZ, R65, 0xff000000, RZ, 0xc0, !PT ;  /* 0xff00000041ff7812 */ /* 0x000fe2000786c0ff */
[----:B------:R-:W-:Y:S01]  /*1510*/  HFMA2.MMA R65, -RZ, RZ, 0, 0 ;  /* 0x00000000ff417435 */ /* 0x000fe200000001ff */
[----:B------:R-:W-:Y:S01]  /*1520*/  FADD.FTZ R60, R53, -R60 ;  /* 0x8000003c353c7221 */ /* 0x000fe20000010000 */
[----:B------:R-:W-:Y:S01]  /*1530*/  @P1 PRMT R52, RZ, 0x5410, R49 ;  /* 0x00005410ff341816 */ /* 0x000fe20000000031 */
[----:B------:R-:W-:-:S02]  /*1540*/  FMUL.FTZ R53, R18, R55 ;  /* 0x0000003712357220 */ /* 0x000fc40000410000 */
[----:B------:R-:W-:Y:S01]  /*1550*/  FADD.FTZ R56, R63, -R54 ;  /* 0x800000363f387221 */ /* 0x000fe20000010000 */
[----:B------:R-:W-:Y:S01]  /*1560*/  @P0 PRMT R54, RZ, 0x7610, R37 ;  /* 0x00007610ff360816 */ /* 0x000fe20000000025 */
[----:B------:R-:W-:Y:S01]  /*1570*/  @P1 FMUL.FTZ R65, R55, R52 ;  /* 0x0000003437411220 */ /* 0x000fe20000410000 */
[----:B------:R-:W-:Y:S01]  /*1580*/  FSEL R52, R53, RZ, P1 ;  /* 0x000000ff35347208 */ /* 0x000fe20000800000 */
[C---:B------:R-:W-:Y:S01]  /*1590*/  FMUL.FTZ R53, R123.reuse, R58 ;  /* 0x0000003a7b357220 */ /* 0x040fe20000410000 */
[----:B------:R-:W-:Y:S01]  /*15a0*/  ISETP.NE.U32.AND P1, PT, RZ, c[0x0][0x258], PT ;  /* 0x00009600ff007a0c */ /* 0x000fe20003f25070 */
[----:B------:R-:W-:Y:S02]  /*15b0*/  FMUL.FTZ R63, R123, R60 ;  /* 0x0000003c7b3f7220 */ /* 0x000fe40000410000 */
[----:B------:R-:W-:Y:S01]  /*15c0*/  @P0 FADD.FTZ R53, R53, R54 ;  /* 0x0000003635350221 */ /* 0x000fe20000010000 */
[----:B------:R-:W-:Y:S01]  /*15d0*/  @P0 PRMT R54, RZ, 0x5410, R38 ;  /* 0x00005410ff360816 */ /* 0x000fe20000000026 */
[C---:B------:R-:W-:Y:S01]  /*15e0*/  FMUL.FTZ R139, R123.reuse, R56 ;  /* 0x000000387b8b7220 */ /* 0x040fe20000410000 */
[----:B------:R-:W-:Y:S01]  /*15f0*/  ISETP.NE.AND.EX P1, PT, RZ, c[0x0][0x25c], PT, P1 ;  /* 0x00009700ff007a0c */ /* 0x000fe20003f25310 */
[----:B------:R-:W-:-:S02]  /*1600*/  FMUL.FTZ R147, R123, R62 ;  /* 0x0000003e7b937220 */ /* 0x000fc40000410000 */
[----:B------:R-:W-:Y:S01]  /*1610*/  @P0 FADD.FTZ R63, R63, R54 ;  /* 0x000000363f3f0221 */ /* 0x000fe20000010000 */
[----:B------:R-:W-:Y:S01]  /*1620*/  @P0 PRMT R54, RZ, 0x7610, R38 ;  /* 0x00007610ff360816 */ /* 0x000fe20000000026 */
[-C--:B------:R-:W-:Y:S02]  /*1630*/  FMUL.FTZ R144, R53, R100.reuse ;  /* 0x0000006435907220 */ /* 0x080fe40000410000 */
[-C--:B------:R-:W-:Y:S02]  /*1640*/  FMUL.FTZ R137, R63, R100.reuse ;  /* 0x000000643f897220 */ /* 0x080fe40000410000 */
[----:B------:R-:W-:Y:S01]  /*1650*/  @P0 FADD.FTZ R139, R139, R54 ;  /* 0x000000368b8b0221 */ /* 0x000fe20000010000 */
[--C-:B------:R-:W-:Y:S01]  /*1660*/  @P0 PRMT R54, RZ, 0x5410, R39.reuse ;  /* 0x00005410ff360816 */ /* 0x100fe20000000027 */
[----:B------:R-:W-:Y:S02]  /*1670*/  FMUL.FTZ R137, R137, c[0x0][0x1e8] ;  /* 0x00007a0089897a20 */ /* 0x000fe40000410000 */
[----:B------:R-:W-:Y:S01]  /*1680*/  @P1 F2FP.BF16.PACK_AB R61, RZ, R61 ;  /* 0x0000003dff3d123e */ /* 0x000fe200000010ff */
[-C--:B------:R-:W-:Y:S01]  /*1690*/  FMUL.FTZ R140, R139, R100.reuse ;  /* 0x000000648b8c7220 */ /* 0x080fe20000410000 */
[----:B------:R-:W-:Y:S01]  /*16a0*/  @P1 F2FP.BF16.PACK_AB R59, RZ, R59 ;  /* 0x0000003bff3b123e */ /* 0x000fe200000010ff */
[----:B------:R-:W-:Y:S01]  /*16b0*/  @P0 FADD.FTZ R147, R147, R54 ;  /* 0x0000003693930221 */ /* 0x000fe20000010000 */
[----:B------:R-:W-:Y:S01]  /*16c0*/  @P0 PRMT R54, RZ, 0x7610, R39 ;  /* 0x00007610ff360816 */ /* 0x000fe20000000027 */
[----:B------:R-:W-:Y:S01]  /*16d0*/  FMUL.FTZ R140, R140, c[0x0][0x1e8] ;  /* 0x00007a008c8c7a20 */ /* 0x000fe20000410000 */
[----:B------:R-:W-:Y:S01]  /*16e0*/  @P1 F2FP.BF16.PACK_AB R57, RZ, R57 ;  /* 0x00000039ff39123e */ /* 0x000fe200000010ff */
[----:B------:R-:W-:Y:S01]  /*16f0*/  FMUL.FTZ R144, R144, c[0x0][0x1e8] ;  /* 0x00007a0090907a20 */ /* 0x000fe20000410000 */
[----:B------:R-:W-:Y:S01]  /*1700*/  @P1 F2FP.BF16.PACK_AB R58, RZ, R63 ;  /* 0x0000003fff3a123e */ /* 0x000fe200000010ff */
[----:B------:R-:W-:Y:S01]  /*1710*/  @P0 FADD.FTZ R149, R149, R54 ;  /* 0x0000003695950221 */ /* 0x000fe20000010000 */
[----:B------:R-:W-:Y:S01]  /*1720*/  @P1 F2FP.BF16.PACK_AB R54, RZ, R139 ;  /* 0x0000008bff36123e */ /* 0x000fe200000010ff */
[-C--:B------:R-:W-:Y:S01]  /*1730*/  FMUL.FTZ R139, R147, R100.reuse ;  /* 0x00000064938b7220 */ /* 0x080fe20000410000 */
[----:B------:R-:W-:Y:S01]  /*1740*/  @P1 F2FP.BF16.PACK_AB R60, RZ, R147 ;  /* 0x00000093ff3c123e */ /* 0x000fe200000010ff */
[----:B------:R-:W-:Y:S01]  /*1750*/  FMUL.FTZ R64, R149, R100 ;  /* 0x0000006495407220 */ /* 0x000fe20000410000 */
[----:B------:R-:W-:Y:S01]  /*1760*/  @P1 PRMT R44, R61, 0x7610, R44 ;  /* 0x000076103d2c1816 */ /* 0x000fe2000000002c */
[----:B------:R-:W-:Y:S01]  /*1770*/  FMUL.FTZ R139, R139, c[0x0][0x1e8] ;  /* 0x00007a008b8b7a20 */ /* 0x000fe20000410000 */
[----:B------:R-:W-:Y:S01]  /*1780*/  @P1 PRMT R45, R57, 0x7610, R45 ;  /* 0x00007610392d1816 */ /* 0x000fe2000000002d */
[----:B------:R-:W-:Y:S01]  /*1790*/  FMUL.FTZ R64, R64, c[0x0][0x1e8] ;  /* 0x00007a0040407a20 */ /* 0x000fe20000410000 */
[----:B------:R-:W-:Y:S01]  /*17a0*/  @P1 PRMT R46, R58, 0x7610, R46 ;  /* 0x000076103a2e1816 */ /* 0x000fe2000000002e */
[----:B------:R-:W-:Y:S01]  /*17b0*/  FMUL.FTZ R57, R12, R137 ;  /* 0x000000890c397220 */ /* 0x000fe20000410000 */
[----:B------:R-:W-:Y:S01]  /*17c0*/  @P1 PRMT R47, R60, 0x7610, R47 ;  /* 0x000076103c2f1816 */ /* 0x000fe2000000002f */
[----:B------:R-:W-:Y:S01]  /*17d0*/  FMUL.FTZ R60, R15, R64 ;  /* 0x000000400f3c7220 */ /* 0x000fe20000410000 */
[----:B------:R-:W-:Y:S01]  /*17e0*/  @P1 PRMT R44, R44, 0x5410, R59 ;  /* 0x000054102c2c1816 */ /* 0x000fe2000000003b */
[----:B------:R-:W-:Y:S01]  /*17f0*/  FMUL.FTZ R59, R14, R139 ;  /* 0x0000008b0e3b7220 */ /* 0x000fe20000410000 */
[----:B------:R-:W-:Y:S01]  /*1800*/  @P1 F2FP.BF16.PACK_AB R56, RZ, R53 ;  /* 0x00000035ff38123e */ /* 0x000fe200000010ff */
[----:B------:R-:W-:Y:S01]  /*1810*/  FMUL.FTZ R58, R13, R140 ;  /* 0x0000008c0d3a7220 */ /* 0x000fe20000410000 */
[----:B------:R-:W-:Y:S01]  /*1820*/  FSEL R57, R57, RZ, P6 ;  /* 0x000000ff39397208 */ /* 0x000fe20003000000 */
[----:B------:R-:W-:Y:S01]  /*1830*/  FMUL.FTZ R53, R19, R144 ;  /* 0x0000009013357220 */ /* 0x000fe20000410000 */
[----:B------:R-:W-:Y:S01]  /*1840*/  FSEL R59, R59, RZ, P4 ;  /* 0x000000ff3b3b7208 */ /* 0x000fe20002000000 */
[----:B------:R-:W-:Y:S01]  /*1850*/  IMAD.WIDE.U32 R62, R124, R135, c[0x0][0x248] ;  /* 0x000092007c3e7625 */ /* 0x000fe200078e0087 */
[----:B------:R-:W-:-:S02]  /*1860*/  FSEL R60, R60, RZ, P3 ;  /* 0x000000ff3c3c7208 */ /* 0x000fc40001800000 */
[----:B------:R-:W-:Y:S02]  /*1870*/  FSEL R58, R58, RZ, P5 ;  /* 0x000000ff3a3a7208 */ /* 0x000fe40002800000 */
[----:B------:R-:W-:Y:S02]  /*1880*/  @P1 F2FP.BF16.PACK_AB R55, RZ, R149 ;  /* 0x00000095ff37123e */ /* 0x000fe400000010ff */
[----:B------:R-:W-:Y:S02]  /*1890*/  FSEL R53, R53, RZ, P2 ;  /* 0x000000ff35357208 */ /* 0x000fe40001000000 */
[----:B------:R-:W-:Y:S01]  /*18a0*/  F2FP.BF16.PACK_AB R59, R60, R59 ;  /* 0x0000003b3c3b723e */ /* 0x000fe200000010ff */
[----:B------:R-:W-:Y:S01]  /*18b0*/  @P1 IMAD.WIDE.U32 R60, R124, R135, c[0x0][0x258] ;  /* 0x000096007c3c1625 */ /* 0x000fe200078e0087 */
[----:B------:R-:W-:Y:S02]  /*18c0*/  F2FP.BF16.PACK_AB R58, R58, R57 ;  /* 0x000000393a3a723e */ /* 0x000fe400000010ff */
[----:B------:R-:W-:-:S02]  /*18d0*/  @P1 PRMT R45, R45, 0x5410, R56 ;  /* 0x000054102d2d1816 */ /* 0x000fc40000000038 */
[----:B------:R-:W-:Y:S01]  /*18e0*/  F2FP.BF16.PACK_AB R57, R53, R52 ;  /* 0x000000343539723e */ /* 0x000fe200000010ff */
[----:B------:R-:W-:Y:S01]  /*18f0*/  IMAD.WIDE.U32 R52, R122, R135, c[0x0][0x170] ;  /* 0x00005c007a347625 */ /* 0x000fe200078e0087 */
[----:B------:R-:W-:Y:S02]  /*1900*/  @P1 PRMT R46, R46, 0x5410, R54 ;  /* 0x000054102e2e1816 */ /* 0x000fe40000000036 */
[----:B------:R-:W-:Y:S02]  /*1910*/  @P1 PRMT R47, R47, 0x5410, R55 ;  /* 0x000054102f2f1816 */ /* 0x000fe40000000037 */
[----:B------:R-:W-:-:S03]  /*1920*/  F2FP.BF16.PACK_AB R56, R145, R48 ;  /* 0x000000309138723e */ /* 0x000fc600000010ff */
[----:B------:R-:W-:Y:S04]  /*1930*/  @P1 STG.E.128 [R60.64], R44 ;  /* 0x0000002c3c001986 */ /* 0x000fe8000c101d04 */
[----:B------:R0:W-:Y:S04]  /*1940*/  STG.E.128 [R62.64], R56 ;  /* 0x000000383e007986 */ /* 0x0001e8000c101d04 */
[----:B------:R-:W2:Y:S01]  /*1950*/  LDG.E.128 R52, [R52.64] ;  /* 0x0000000434347981 */ /* 0x000ea2000c1e1d00 */
[----:B------:R-:W-:Y:S01]  /*1960*/  @P2 PRMT R49, RZ, 0x7610, R49 ;  /* 0x00007610ff312816 */ /* 0x000fe20000000031 */
[-CC-:B------:R-:W-:Y:S01]  /*1970*/  FFMA.FTZ R134, R134, R141.reuse, R142.reuse ;  /* 0x0000008d86867223 */ /* 0x180fe2000001008e */
[----:B------:R-:W-:Y:S01]  /*1980*/  MOV R48, R2 ;  /* 0x0000000200307202 */ /* 0x000fe20000000f00 */
[----:B------:R-:W-:Y:S01]  /*1990*/  FFMA.FTZ R132, R132, R141, R142 ;  /* 0x0000008d84847223 */ /* 0x000fe2000001008e */
[----:B------:R-:W-:Y:S01]  /*19a0*/  MOV R124, RZ ;  /* 0x000000ff007c7202 */ /* 0x000fe20000000f00 */
[----:B------:R-:W-:-:S02]  /*19b0*/  FADD.FTZ R134, R133, -R134 ;  /* 0x8000008685867221 */ /* 0x000fc40000010000 */
[----:B------:R-:W-:Y:S01]  /*19c0*/  @P2 FMUL.FTZ R124, R144, R49 ;  /* 0x00000031907c2220 */ /* 0x000fe20000410000 */
[----:B------:R-:W-:Y:S01]  /*19d0*/  LOP3.LUT P2, RZ, R48, 0xff, RZ, 0xc0, !PT ;  /* 0x000000ff30ff7812 */ /* 0x000fe2000784c0ff */
[-C--:B------:R-:W-:Y:S01]  /*19e0*/  FFMA.FTZ R136, R136, R141.reuse, R142 ;  /* 0x0000008d88887223 */ /* 0x080fe2000001008e */
[----:B------:R-:W-:Y:S01]  /*19f0*/  @P0 PRMT R48, RZ, 0x5410, R40 ;  /* 0x00005410ff300816 */ /* 0x000fe20000000028 */
[----:B------:R-:W-:Y:S01]  /*1a00*/  FADD.FTZ R132, R131, -R132 ;  /* 0x8000008483847221 */ /* 0x000fe20000010000 */
[----:B------:R-:W-:Y:S01]  /*1a10*/  @P5 PRMT R49, RZ, 0x7610, R50 ;  /* 0x00007610ff315816 */ /* 0x000fe20000000032 */
[----:B0-----:R-:W-:Y:S01]  /*1a20*/  FMUL.FTZ R57, R123, R134 ;  /* 0x000000867b397220 */ /* 0x001fe20000410000 */
[----:B------:R-:W-:Y:S01]  /*1a30*/  CS2R R60, SRZ ;  /* 0x00000000003c7805 */ /* 0x000fe2000001ff00 */
[----:B------:R-:W-:Y:S01]  /*1a40*/  FFMA.FTZ R130, R130, R141, R142 ;  /* 0x0000008d82827223 */ /* 0x000fe2000001008e */
[----:B------:R-:W-:Y:S01]  /*1a50*/  HFMA2.MMA R58, -RZ, RZ, 0, 0 ;  /* 0x00000000ff3a7435 */ /* 0x000fe200000001ff */
[----:B------:R-:W-:Y:S01]  /*1a60*/  @P0 FADD.FTZ R57, R57, R48 ;  /* 0x0000003039390221 */ /* 0x000fe20000010000 */
[----:B------:R-:W-:Y:S01]  /*1a70*/  @P0 PRMT R48, RZ, 0x7610, R40 ;  /* 0x00007610ff300816 */ /* 0x000fe20000000028 */
[----:B------:R-:W-:Y:S01]  /*1a80*/  FADD.FTZ R136, R101, -R136 ;  /* 0x8000008865887221 */ /* 0x000fe20000010000 */
[----:B------:R-:W-:Y:S01]  /*1a90*/  MOV R63, RZ ;  /* 0x000000ff003f7202 */ /* 0x000fe20000000f00 */
        /* <DEDUP_REMOVED lines=15> */
[----:B------:R-:W-:Y:S02]  /*1b90*/  FADD.FTZ R126, R125, -R126 ;  /* 0x8000007e7d7e7221 */ /* 0x000fe40000010000 */
[----:B------:R-:W-:Y:S01]  /*1ba0*/  @P0 FADD.FTZ R107, R107, R48 ;  /* 0x000000306b6b0221 */ /* 0x000fe20000010000 */
[----:B------:R-:W-:Y:S01]  /*1bb0*/  @P0 PRMT R48, RZ, 0x5410, R42 ;  /* 0x00005410ff300816 */ /* 0x000fe2000000002a */
[C---:B------:R-:W-:Y:S02]  /*1bc0*/  FMUL.FTZ R125, R123.reuse, R126 ;  /* 0x0000007e7b7d7220 */ /* 0x040fe40000410000 */
[----:B------:R-:W-:Y:S02]  /*1bd0*/  FMUL.FTZ R127, R123, R106 ;  /* 0x0000006a7b7f7220 */ /* 0x000fe40000410000 */
[----:B------:R-:W-:Y:S01]  /*1be0*/  @P0 FADD.FTZ R125, R125, R48 ;  /* 0x000000307d7d0221 */ /* 0x000fe20000010000 */
[----:B------:R-:W-:Y:S01]  /*1bf0*/  @P0 PRMT R48, RZ, 0x7610, R42 ;  /* 0x00007610ff300816 */ /* 0x000fe2000000002a */
[----:B------:R-:W-:-:S02]  /*1c00*/  FMUL.FTZ R129, R123, R102 ;  /* 0x000000667b817220 */ /* 0x000fc40000410000 */
[----:B------:R-:W-:Y:S01]  /*1c10*/  FMUL.FTZ R123, R123, R136 ;  /* 0x000000887b7b7220 */ /* 0x000fe20000410000 */
[----:B------:R-:W-:Y:S01]  /*1c20*/  @P1 F2FP.BF16.PACK_AB R56, RZ, R125 ;  /* 0x0000007dff38123e */ /* 0x000fe200000010ff */
[----:B------:R-:W-:Y:S01]  /*1c30*/  @P0 FADD.FTZ R127, R127, R48 ;  /* 0x000000307f7f0221 */ /* 0x000fe20000010000 */
[--C-:B------:R-:W-:Y:S01]  /*1c40*/  @P0 PRMT R48, RZ, 0x5410, R43.reuse ;  /* 0x00005410ff300816 */ /* 0x100fe2000000002b */
[----:B------:R-:W-:Y:S01]  /*1c50*/  @P5 FMUL.FTZ R58, R140, R49 ;  /* 0x000000318c3a5220 */ /* 0x000fe20000410000 */
[----:B------:R-:W-:Y:S01]  /*1c60*/  @P1 F2FP.BF16.PACK_AB R49, RZ, R101 ;  /* 0x00000065ff31123e */ /* 0x000fe200000010ff */
        /* <DEDUP_REMOVED lines=9> */
[----:B------:R-:W-:Y:S01]  /*1d00*/  @P6 PRMT R48, RZ, 0x5410, R50 ;  /* 0x00005410ff306816 */ /* 0x000fe20000000032 */
[----:B------:R-:W-:Y:S01]  /*1d10*/  FMUL.FTZ R129, R129, R100 ;  /* 0x0000006481817220 */ /* 0x000fe20000410000 */
[--C-:B------:R-:W-:Y:S01]  /*1d20*/  @P4 PRMT R50, RZ, 0x5410, R51.reuse ;  /* 0x00005410ff324816 */ /* 0x100fe20000000033 */
[----:B------:R-:W-:Y:S01]  /*1d30*/  FMUL.FTZ R125, R125, c[0x0][0x1e8] ;  /* 0x00007a007d7d7a20 */ /* 0x000fe20000410000 */
[----:B------:R-:W-:Y:S01]  /*1d40*/  @P3 PRMT R51, RZ, 0x7610, R51 ;  /* 0x00007610ff333816 */ /* 0x000fe20000000033 */
[----:B------:R-:W-:Y:S01]  /*1d50*/  @P6 FMUL.FTZ R61, R137, R48 ;  /* 0x00000030893d6220 */ /* 0x000fe20000410000 */
[----:B------:R-:W-:Y:S01]  /*1d60*/  @P1 F2FP.BF16.PACK_AB R48, RZ, R57 ;  /* 0x00000039ff30123e */ /* 0x000fe200000010ff */
[----:B------:R-:W-:Y:S01]  /*1d70*/  @P4 FMUL.FTZ R63, R139, R50 ;  /* 0x000000328b3f4220 */ /* 0x000fe20000410000 */
[----:B------:R-:W-:Y:S01]  /*1d80*/  @P1 F2FP.BF16.PACK_AB R50, RZ, R103 ;  /* 0x00000067ff32123e */ /* 0x000fe200000010ff */
[----:B------:R-:W-:Y:S01]  /*1d90*/  @P3 FMUL.FTZ R60, R64, R51 ;  /* 0x00000033403c3220 */ /* 0x000fe20000410000 */
[----:B------:R-:W-:Y:S01]  /*1da0*/  @P1 PRMT R44, R48, 0x7610, R44 ;  /* 0x00007610302c1816 */ /* 0x000fe2000000002c */
[-C--:B------:R-:W-:Y:S01]  /*1db0*/  FMUL.FTZ R57, R57, R100.reuse ;  /* 0x0000006439397220 */ /* 0x080fe20000410000 */
[----:B------:R-:W-:Y:S01]  /*1dc0*/  @P1 F2FP.BF16.PACK_AB R51, RZ, R107 ;  /* 0x0000006bff33123e */ /* 0x000fe200000010ff */
[-C--:B------:R-:W-:Y:S01]  /*1dd0*/  FMUL.FTZ R103, R103, R100.reuse ;  /* 0x0000006467677220 */ /* 0x080fe20000410000 */
[----:B------:R-:W-:Y:S01]  /*1de0*/  @P1 F2FP.BF16.PACK_AB R64, RZ, R123 ;  /* 0x0000007bff40123e */ /* 0x000fe200000010ff */
[----:B------:R-:W-:Y:S01]  /*1df0*/  FMUL.FTZ R57, R57, c[0x0][0x1e8] ;  /* 0x00007a0039397a20 */ /* 0x000fe20000410000 */
[----:B------:R-:W-:Y:S01]  /*1e00*/  @P1 PRMT R45, R50, 0x7610, R45 ;  /* 0x00007610322d1816 */ /* 0x000fe2000000002d */
[----:B------:R-:W-:Y:S01]  /*1e10*/  FMUL.FTZ R107, R107, R100 ;  /* 0x000000646b6b7220 */ /* 0x000fe20000410000 */
[----:B------:R-:W-:Y:S01]  /*1e20*/  @P1 PRMT R47, R62, 0x7610, R47 ;  /* 0x000076103e2f1816 */ /* 0x000fe2000000002f */
[----:B------:R-:W-:Y:S01]  /*1e30*/  FMUL.FTZ R50, R8, R57 ;  /* 0x0000003908327220 */ /* 0x000fe20000410000 */
[----:B------:R-:W-:Y:S01]  /*1e40*/  @P1 PRMT R44, R44, 0x5410, R49 ;  /* 0x000054102c2c1816 */ /* 0x000fe20000000031 */
[----:B------:R-:W-:Y:S01]  /*1e50*/  @P1 IMAD.WIDE.U32 R48, R122, R135, c[0x0][0x258] ;  /* 0x000096007a301625 */ /* 0x000fe200078e0087 */
[----:B------:R-:W-:-:S02]  /*1e60*/  @P1 PRMT R45, R45, 0x5410, R51 ;  /* 0x000054102d2d1816 */ /* 0x000fc40000000033 */
[----:B------:R-:W-:Y:S01]  /*1e70*/  @P1 PRMT R46, R46, 0x5410, R59 ;  /* 0x000054102e2e1816 */ /* 0x000fe2000000003b */
[----:B------:R-:W-:Y:S01]  /*1e80*/  HFMA2.MMA R59, -RZ, RZ, 0, 0 ;  /* 0x00000000ff3b7435 */ /* 0x000fe200000001ff */
[----:B------:R-:W-:Y:S01]  /*1e90*/  @P1 PRMT R47, R47, 0x5410, R64 ;  /* 0x000054102f2f1816 */ /* 0x000fe20000000040 */
[----:B------:R-:W-:Y:S01]  /*1ea0*/  FMUL.FTZ R100, R123, R100 ;  /* 0x000000647b647220 */ /* 0x000fe20000410000 */
[C---:B------:R-:W-:Y:S01]  /*1eb0*/  LOP3.LUT P0, RZ, R2.reuse, 0xff00, RZ, 0xc0, !PT ;  /* 0x0000ff0002ff7812 */ /* 0x040fe2000780c0ff */
[----:B------:R-:W-:Y:S01]  /*1ec0*/  FMUL.FTZ R103, R103, c[0x0][0x1e8] ;  /* 0x00007a0067677a20 */ /* 0x000fe20000410000 */
[----:B------:R-:W-:Y:S01]  /*1ed0*/  LOP3.LUT P5, RZ, R2, 0xff0000, RZ, 0xc0, !PT ;  /* 0x00ff000002ff7812 */ /* 0x000fe200078ac0ff */
[----:B------:R0:W-:Y:S01]  /*1ee0*/  @P1 STG.E.128 [R48.64], R44 ;  /* 0x0000002c30001986 */ /* 0x0001e2000c101d04 */
[----:B------:R-:W-:Y:S01]  /*1ef0*/  LEA R56, P1, R122, c[0x0][0x248], 0x4 ;  /* 0x000092007a387a11 */ /* 0x000fe200078220ff */
[----:B------:R-:W-:Y:S01]  /*1f00*/  FMUL.FTZ R101, R101, c[0x0][0x1e8] ;  /* 0x00007a0065657a20 */ /* 0x000fe20000410000 */
[----:B------:R-:W-:Y:S01]  /*1f10*/  LOP3.LUT P4, RZ, R2, 0xff000000, RZ, 0xc0, !PT ;  /* 0xff00000002ff7812 */ /* 0x000fe2000788c0ff */
[----:B------:R-:W-:Y:S01]  /*1f20*/  FMUL.FTZ R102, R107, c[0x0][0x1e8] ;  /* 0x00007a006b667a20 */ /* 0x000fe20000410000 */
[----:B------:R-:W-:Y:S01]  /*1f30*/  MOV R2, c[0x0][0x160] ;  /* 0x0000580000027a02 */ /* 0x000fe20000000f00 */
[----:B------:R-:W-:Y:S01]  /*1f40*/  FMUL.FTZ R106, R127, c[0x0][0x1e8] ;  /* 0x00007a007f6a7a20 */ /* 0x000fe20000410000 */
[----:B------:R-:W-:Y:S01]  /*1f50*/  FSEL R62, R50, RZ, P2 ;  /* 0x000000ff323e7208 */ /* 0x000fe20001000000 */
[----:B------:R-:W-:Y:S01]  /*1f60*/  FMUL.FTZ R129, R129, c[0x0][0x1e8] ;  /* 0x00007a0081817a20 */ /* 0x000fe20000410000 */
[C---:B------:R-:W-:Y:S01]  /*1f70*/  LOP3.LUT P3, RZ, R3.reuse, 0xff, RZ, 0xc0, !PT ;  /* 0x000000ff03ff7812 */ /* 0x040fe2000786c0ff */
[----:B------:R-:W-:Y:S01]  /*1f80*/  FMUL.FTZ R100, R100, c[0x0][0x1e8] ;  /* 0x00007a0064647a20 */ /* 0x000fe20000410000 */
[----:B------:R-:W-:Y:S01]  /*1f90*/  LOP3.LUT P6, RZ, R3, 0xff00, RZ, 0xc0, !PT ;  /* 0x0000ff0003ff7812 */ /* 0x000fe200078cc0ff */
[----:B------:R-:W-:Y:S01]  /*1fa0*/  FADD.FTZ R77, R58, R77 ;  /* 0x0000004d3a4d7221 */ /* 0x000fe20000010000 */
[----:B------:R-:W-:Y:S01]  /*1fb0*/  LEA R121, R2, R121, 0x2 ;  /* 0x0000007902797211 */ /* 0x000fe200078e10ff */
[----:B------:R-:W-:-:S02]  /*1fc0*/  FMUL.FTZ R2, R9, R101 ;  /* 0x0000006509027220 */ /* 0x000fc40000410000 */
[----:B------:R-:W-:Y:S02]  /*1fd0*/  FMUL.FTZ R51, R6, R129 ;  /* 0x0000008106337220 */ /* 0x000fe40000410000 */
[----:B0-----:R-:W-:Y:S02]  /*1fe0*/  FMUL.FTZ R49, R4, R125 ;  /* 0x0000007d04317220 */ /* 0x001fe40000410000 */
[----:B------:R-:W-:Y:S02]  /*1ff0*/  FMUL.FTZ R58, R7, R100 ;  /* 0x00000064073a7220 */ /* 0x000fe40000410000 */
[----:B------:R-:W-:Y:S02]  /*2000*/  FMUL.FTZ R50, R5, R106 ;  /* 0x0000006a05327220 */ /* 0x000fe40000410000 */
[----:B------:R-:W-:Y:S01]  /*2010*/  FADD.FTZ R78, R61, R78 ;  /* 0x0000004e3d4e7221 */ /* 0x000fe20000010000 */
[----:B------:R-:W-:Y:S01]  /*2020*/  FSEL R61, R49, RZ, P3 ;  /* 0x000000ff313d7208 */ /* 0x000fe20001800000 */
[----:B------:R-:W-:Y:S01]  /*2030*/  FADD.FTZ R79, R60, R79 ;  /* 0x0000004f3c4f7221 */ /* 0x000fe20000010000 */
[----:B------:R-:W-:Y:S01]  /*2040*/  FSEL R50, R50, RZ, P6 ;  /* 0x000000ff32327208 */ /* 0x000fe20003000000 */
[----:B------:R-:W-:Y:S01]  /*2050*/  FADD.FTZ R80, R63, R80 ;  /* 0x000000503f507221 */ /* 0x000fe20000010000 */
[----:B------:R-:W-:Y:S01]  /*2060*/  MOV R63, RZ ;  /* 0x000000ff003f7202 */ /* 0x000fe20000000f00 */
[----:B------:R-:W-:Y:S01]  /*2070*/  FADD.FTZ R74, R143, R74 ;  /* 0x0000004a8f4a7221 */ /* 0x000fe20000010000 */
[----:B------:R-:W-:Y:S01]  /*2080*/  F2FP.BF16.PACK_AB R50, R50, R61 ;  /* 0x0000003d3232723e */ /* 0x000fe200000010ff */
[----:B------:R-:W-:-:S02]  /*2090*/  FADD.FTZ R73, R138, R73 ;  /* 0x000000498a497221 */ /* 0x000fc40000010000 */
[----:B------:R-:W-:Y:S02]  /*20a0*/  FADD.FTZ R76, R65, R76 ;  /* 0x0000004c414c7221 */ /* 0x000fe40000010000 */
[----:B------:R-:W-:Y:S01]  /*20b0*/  FADD.FTZ R75, R124, R75 ;  /* 0x0000004b7c4b7221 */ /* 0x000fe20000010000 */
[--C-:B--2---:R-:W-:Y:S02]  /*20c0*/  @P2 PRMT R48, RZ, 0x5410, R52.reuse ;  /* 0x00005410ff302816 */ /* 0x104fe40000000034 */
[----:B------:R-:W-:Y:S02]  /*20d0*/  @P0 PRMT R52, RZ, 0x7610, R52 ;  /* 0x00007610ff340816 */ /* 0x000fe40000000034 */
[----:B------:R-:W-:Y:S01]  /*20e0*/  @P6 PRMT R61, RZ, 0x7610, R54 ;  /* 0x00007610ff3d6816 */ /* 0x000fe20000000036 */
[----:B------:R-:W-:Y:S01]  /*20f0*/  @P2 FMUL.FTZ R59, R57, R48 ;  /* 0x00000030393b2220 */ /* 0x000fe20000410000 */
[----:B------:R-:W-:Y:S01]  /*2100*/  LEA.HI.X R57, R122, c[0x0][0x24c], RZ, 0x4, P1 ;  /* 0x000093007a397a11 */ /* 0x000fe200008f24ff */
[----:B------:R-:W-:Y:S01]  /*2110*/  FMUL.FTZ R48, R11, R102 ;  /* 0x000000660b307220 */ /* 0x000fe20000410000 */
[----:B------:R-:W-:Y:S01]  /*2120*/  LOP3.LUT P2, RZ, R3, 0xff0000, RZ, 0xc0, !PT ;  /* 0x00ff000003ff7812 */ /* 0x000fe2000784c0ff */
[----:B------:R-:W-:Y:S01]  /*2130*/  FADD.FTZ R82, R59, R82 ;  /* 0x000000523b527221 */ /* 0x000fe20000010000 */
[----:B------:R-:W-:Y:S01]  /*2140*/  LOP3.LUT P1, RZ, R3, 0xff000000, RZ, 0xc0, !PT ;  /* 0xff00000003ff7812 */ /* 0x000fe2000782c0ff */
[----:B------:R-:W-:Y:S01]  /*2150*/  FMUL.FTZ R3, R10, R103 ;  /* 0x000000670a037220 */ /* 0x000fe20000410000 */
[----:B------:R-:W-:-:S02]  /*2160*/  FSEL R51, R51, RZ, P2 ;  /* 0x000000ff33337208 */ /* 0x000fc40001000000 */
[----:B------:R-:W-:Y:S02]  /*2170*/  FSEL R58, R58, RZ, P1 ;  /* 0x000000ff3a3a7208 */ /* 0x000fe40000800000 */
[----:B------:R-:W-:Y:S02]  /*2180*/  FSEL R60, R3, RZ, P5 ;  /* 0x000000ff033c7208 */ /* 0x000fe40002800000 */
[----:B------:R-:W-:Y:S02]  /*2190*/  FSEL R49, R48, RZ, P4 ;  /* 0x000000ff30317208 */ /* 0x000fe40002000000 */
[----:B------:R-:W-:Y:S02]  /*21a0*/  FSEL R3, R2, RZ, P0 ;  /* 0x000000ff02037208 */ /* 0x000fe40000000000 */
[----:B------:R-:W-:Y:S02]  /*21b0*/  F2FP.BF16.PACK_AB R51, R58, R51 ;  /* 0x000000333a33723e */ /* 0x000fe400000010ff */
[----:B------:R-:W-:-:S02]  /*21c0*/  F2FP.BF16.PACK_AB R49, R49, R60 ;  /* 0x0000003c3131723e */ /* 0x000fc400000010ff */
[----:B------:R-:W-:Y:S02]  /*21d0*/  F2FP.BF16.PACK_AB R48, R3, R62 ;  /* 0x0000003e0330723e */ /* 0x000fe400000010ff */
[----:B------:R-:W-:Y:S01]  /*21e0*/  CS2R R2, SRZ ;  /* 0x0000000000027805 */ /* 0x000fe2000001ff00 */
[--C-:B------:R-:W-:Y:S01]  /*21f0*/  @P5 PRMT R58, RZ, 0x5410, R53.reuse ;  /* 0x00005410ff3a5816 */ /* 0x100fe20000000035 */
[----:B------:R-:W-:Y:S01]  /*2200*/  @P0 FMUL.FTZ R2, R101, R52 ;  /* 0x0000003465020220 */ /* 0x000fe20000410000 */
[----:B------:R0:W-:Y:S01]  /*2210*/  STG.E.128 [R56.64], R48 ;  /* 0x0000003038007986 */ /* 0x0001e2000c101d04 */
[----:B------:R-:W-:Y:S01]  /*2220*/  ISETP.GE.AND P0, PT, R121, c[0x0][0x164], PT ;  /* 0x0000590079007a0c */ /* 0x000fe20003f06270 */
[----:B------:R-:W-:Y:S01]  /*2230*/  HFMA2.MMA R52, -RZ, RZ, 0, 0 ;  /* 0x00000000ff347435 */ /* 0x000fe200000001ff */
[----:B------:R-:W-:Y:S01]  /*2240*/  @P5 FMUL.FTZ R3, R103, R58 ;  /* 0x0000003a67035220 */ /* 0x000fe20000410000 */
[----:B------:R-:W-:Y:S01]  /*2250*/  HFMA2.MMA R58, -RZ, RZ, 0, 0 ;  /* 0x00000000ff3a7435 */ /* 0x000fe200000001ff */
[----:B------:R-:W-:Y:S01]  /*2260*/  @P4 PRMT R53, RZ, 0x7610, R53 ;  /* 0x00007610ff354816 */ /* 0x000fe20000000035 */
[----:B------:R-:W-:Y:S01]  /*2270*/  FADD.FTZ R81, R2, R81 ;  /* 0x0000005102517221 */ /* 0x000fe20000010000 */
[----:B------:R-:W-:Y:S01]  /*2280*/  @P3 PRMT R60, RZ, 0x5410, R54 ;  /* 0x00005410ff3c3816 */ /* 0x000fe20000000036 */
[----:B------:R-:W-:Y:S01]  /*2290*/  FADD.FTZ R84, R3, R84 ;  /* 0x0000005403547221 */ /* 0x000fe20000010000 */
[--C-:B------:R-:W-:Y:S01]  /*22a0*/  @P2 PRMT R62, RZ, 0x5410, R55.reuse ;  /* 0x00005410ff3e2816 */ /* 0x100fe20000000037 */
[----:B------:R-:W-:Y:S01]  /*22b0*/  @P4 FMUL.FTZ R52, R102, R53 ;  /* 0x0000003566344220 */ /* 0x000fe20000410000 */
[----:B------:R-:W-:-:S02]  /*22c0*/  @P1 PRMT R64, RZ, 0x7610, R55 ;  /* 0x00007610ff401816 */ /* 0x000fc40000000037 */
[----:B------:R-:W-:Y:S01]  /*22d0*/  CS2R R54, SRZ ;  /* 0x0000000000367805 */ /* 0x000fe2000001ff00 */
[----:B------:R-:W-:Y:S02]  /*22e0*/  @P2 FMUL.FTZ R63, R129, R62 ;  /* 0x0000003e813f2220 */ /* 0x000fe40000410000 */
[----:B------:R-:W-:Y:S02]  /*22f0*/  @P3 FMUL.FTZ R55, R125, R60 ;  /* 0x0000003c7d373220 */ /* 0x000fe40000410000 */
[----:B------:R-:W-:Y:S02]  /*2300*/  @P6 FMUL.FTZ R54, R106, R61 ;  /* 0x0000003d6a366220 */ /* 0x000fe40000410000 */
[----:B------:R-:W-:Y:S02]  /*2310*/  @P1 FMUL.FTZ R58, R100, R64 ;  /* 0x00000040643a1220 */ /* 0x000fe40000410000 */
[----:B------:R-:W-:Y:S02]  /*2320*/  FADD.FTZ R83, R52, R83 ;  /* 0x0000005334537221 */ /* 0x000fe40000010000 */
[----:B------:R-:W-:-:S02]  /*2330*/  FADD.FTZ R86, R55, R86 ;  /* 0x0000005637567221 */ /* 0x000fc40000010000 */
[----:B------:R-:W-:Y:S02]  /*2340*/  FADD.FTZ R85, R54, R85 ;  /* 0x0000005536557221 */ /* 0x000fe40000010000 */
[----:B------:R-:W-:Y:S02]  /*2350*/  FADD.FTZ R88, R63, R88 ;  /* 0x000000583f587221 */ /* 0x000fe40000010000 */
[----:B------:R-:W-:Y:S01]  /*2360*/  FADD.FTZ R87, R58, R87 ;  /* 0x000000573a577221 */ /* 0x000fe20000010000 */
[----:B0-----:R-:W-:Y:S01]  /*2370*/  @P0 CALL.REL.NOINC `(.L_x_2109) ;  /* 0x0000001000000944 */ /* 0x001fe20003c00000 */
[----:B------:R-:W-:Y:S05]  /*2380*/  BRA `(.L_x_2110) ;  /* 0xffffe12000007947 */ /* 0x000fea000383ffff */
.L_x_2109:
[----:B------:R-:W-:Y:S05]  /*2390*/  BSYNC B1 ;  /* 0x0000000000017941 */ /* 0x000fea0003800000 */
.L_x_2106:
        /* <DEDUP_REMOVED lines=33> */
.L_x_2105:
[----:B------:R-:W-:Y:S05]  /*25b0*/  BSYNC B0 ;  /* 0x0000000000007941 */ /* 0x000fea0003800000 */
.L_x_2103:
        /* <DEDUP_REMOVED lines=39> */
[----:B------:R-:W-:-:S03]  /*2830*/  FADD.FTZ R2, R2, R17 ;  /* 0x0000001102027221 */ /* 0x000fc60000010000 */
[----:B------:R-:W-:Y:S01]  /*2840*/  IADD3.X R22, RZ, RZ, RZ, P0, !PT ;  /* 0x000000ffff167210 */ /* 0x000fe200007fe4ff */
[----:B------:R-:W-:-:S03]  /*2850*/  FADD.FTZ R3, R3, R14 ;  /* 0x0000000e03037221 */ /* 0x000fc60000010000 */
[----:B------:R-:W-:Y:S01]  /*2860*/  SHF.L.U64.HI R22, R15, 0x2, R22 ;  /* 0x000000020f167819 */ /* 0x000fe20000010216 */
        /* <DEDUP_REMOVED lines=101> */
.L_x_2107:
[----:B------:R-:W-:Y:S01]  /*2ec0*/  HFMA2.MMA R146, -RZ, RZ, 0, 5.9604644775390625e-08 ;  /* 0x00000001ff927435 */ /* 0x000fe200000001ff */
[----:B------:R-:W-:-:S02]  /*2ed0*/  MOV R51, R141 ;  /* 0x0000008d00337202 */ /* 0x000fc40000000f00 */
[----:B------:R-:W-:Y:S02]  /*2ee0*/  MOV R135, 0x1f ;  /* 0x0000001f00877802 */ /* 0x000fe40000000f00 */
[----:B------:R-:W-:Y:S02]  /*2ef0*/  MOV R142, 0xffffffff ;  /* 0xffffffff008e7802 */ /* 0x000fe40000000f00 */
[----:B------:R-:W-:Y:S02]  /*2f00*/  MOV R48, 0x2f20 ;  /* 0x00002f2000307802 */ /* 0x000fe40000000f00 */
[----:B-----5:R-:W-:Y:S05]  /*2f10*/  CALL.REL.NOINC `($__internal_55_$__cuda_sm70_shflsync_bfly_p) ;  /* 0x0000045000007944 */ /* 0x020fea0003c00000 */
[----:B-1----:R-:W-:Y:S01]  /*2f20*/  MOV R50, R146 ;  /* 0x0000009200327202 */ /* 0x002fe20000000f00 */
[----:B0-----:R-:W-:Y:S05]  /*2f30*/  BRA `(.L_x_2111) ;  /* 0xffffe12000007947 */ /* 0x001fea000383ffff */
.L_x_2108:
[----:B------:R-:W-:Y:S01]  /*2f40*/  HFMA2.MMA R146, -RZ, RZ, 0, 5.9604644775390625e-08 ;  /* 0x00000001ff927435 */ /* 0x000fe200000001ff */
[----:B------:R-:W-:Y:S02]  /*2f50*/  MOV R51, R143 ;  /* 0x0000008f00337202 */ /* 0x000fe40000000f00 */
[----:B------:R-:W-:Y:S02]  /*2f60*/  MOV R135, 0x1f ;  /* 0x0000001f00877802 */ /* 0x000fe40000000f00 */
[----:B------:R-:W-:-:S02]  /*2f70*/  MOV R142, 0xffffffff ;  /* 0xffffffff008e7802 */ /* 0x000fc40000000f00 */
[----:B------:R-:W-:Y:S02]  /*2f80*/  MOV R48, 0x2fa0 ;  /* 0x00002fa000307802 */ /* 0x000fe40000000f00 */
[----:B01---5:R-:W-:Y:S05]  /*2f90*/  CALL.REL.NOINC `($__internal_55_$__cuda_sm70_shflsync_bfly_p) ;  /* 0x000003d000007944 */ /* 0x023fea0003c00000 */
[----:B------:R-:W-:Y:S01]  /*2fa0*/  FADD.FTZ R141, R141, R50 ;  /* 0x000000328d8d7221 */ /* 0x000fe20000010000 */
[----:B0-----:R-:W-:Y:S01]  /*2fb0*/  MOV R135, 0x1f ;  /* 0x0000001f00877802 */ /* 0x001fe20000000f00 */
[----:B-1----:R-:W-:Y:S01]  /*2fc0*/  FADD.FTZ R143, R143, R146 ;  /* 0x000000928f8f7221 */ /* 0x002fe20000010000 */
[----:B------:R-:W-:Y:S01]  /*2fd0*/  HFMA2.MMA R146, -RZ, RZ, 0, 1.1920928955078125e-07 ;  /* 0x00000002ff927435 */ /* 0x000fe200000001ff */
[----:B------:R-:W-:Y:S02]  /*2fe0*/  MOV R142, 0xffffffff ;  /* 0xffffffff008e7802 */ /* 0x000fe40000000f00 */
[----:B------:R-:W-:Y:S02]  /*2ff0*/  MOV R51, R141 ;  /* 0x0000008d00337202 */ /* 0x000fe40000000f00 */
[----:B------:R-:W-:Y:S02]  /*3000*/  MOV R48, 0x3020 ;  /* 0x0000302000307802 */ /* 0x000fe40000000f00 */
[----:B------:R-:W-:Y:S05]  /*3010*/  CALL.REL.NOINC `($__internal_55_$__cuda_sm70_shflsync_bfly_p) ;  /* 0x0000035000007944 */ /* 0x000fea0003c00000 */
[----:B-1----:R-:W-:Y:S01]  /*3020*/  MOV R50, R146 ;  /* 0x0000009200327202 */ /* 0x002fe20000000f00 */
[----:B------:R-:W-:Y:S01]  /*3030*/  HFMA2.MMA R146, -RZ, RZ, 0, 1.1920928955078125e-07 ;  /* 0x00000002ff927435 */ /* 0x000fe200000001ff */
[----:B0-----:R-:W-:-:S02]  /*3040*/  MOV R51, R143 ;  /* 0x0000008f00337202 */ /* 0x001fc40000000f00 */
[----:B------:R-:W-:Y:S02]  /*3050*/  MOV R135, 0x1f ;  /* 0x0000001f00877802 */ /* 0x000fe40000000f00 */
[----:B------:R-:W-:Y:S02]  /*3060*/  MOV R142, 0xffffffff ;  /* 0xffffffff008e7802 */ /* 0x000fe40000000f00 */
[----:B------:R-:W-:Y:S02]  /*3070*/  MOV R48, 0x3090 ;  /* 0x0000309000307802 */ /* 0x000fe40000000f00 */
[----:B------:R-:W-:Y:S05]  /*3080*/  CALL.REL.NOINC `($__internal_55_$__cuda_sm70_shflsync_bfly_p) ;  /* 0x000002e000007944 */ /* 0x000fea0003c00000 */
[----:B------:R-:W-:Y:S01]  /*3090*/  FADD.FTZ R141, R50, R141 ;  /* 0x0000008d328d7221 */ /* 0x000fe20000010000 */
[----:B0-----:R-:W-:Y:S01]  /*30a0*/  MOV R135, 0x1f ;  /* 0x0000001f00877802 */ /* 0x001fe20000000f00 */
[----:B-1----:R-:W-:Y:S01]  /*30b0*/  FADD.FTZ R143, R143, R146 ;  /* 0x000000928f8f7221 */ /* 0x002fe20000010000 */
[----:B------:R-:W-:Y:S01]  /*30c0*/  HFMA2.MMA R146, -RZ, RZ, 0, 2.384185791015625e-07 ;  /* 0x00000004ff927435 */ /* 0x000fe200000001ff */
[----:B------:R-:W-:Y:S02]  /*30d0*/  MOV R142, 0xffffffff ;  /* 0xffffffff008e7802 */ /* 0x000fe40000000f00 */
[----:B------:R-:W-:-:S02]  /*30e0*/  MOV R51, R141 ;  /* 0x0000008d00337202 */ /* 0x000fc40000000f00 */
[----:B------:R-:W-:Y:S02]  /*30f0*/  MOV R48, 0x3110 ;  /* 0x0000311000307802 */ /* 0x000fe40000000f00 */
[----:B------:R-:W-:Y:S05]  /*3100*/  CALL.REL.NOINC `($__internal_55_$__cuda_sm70_shflsync_bfly_p) ;  /* 0x0000026000007944 */ /* 0x000fea0003c00000 */
[----:B-1----:R-:W-:Y:S01]  /*3110*/  MOV R50, R146 ;  /* 0x0000009200327202 */ /* 0x002fe20000000f00 */
[----:B------:R-:W-:Y:S01]  /*3120*/  HFMA2.MMA R146, -RZ, RZ, 0, 2.384185791015625e-07 ;  /* 0x00000004ff927435 */ /* 0x000fe200000001ff */
[----:B0-----:R-:W-:Y:S02]  /*3130*/  MOV R51, R143 ;  /* 0x0000008f00337202 */ /* 0x001fe40000000f00 */
[----:B------:R-:W-:Y:S02]  /*3140*/  MOV R135, 0x1f ;  /* 0x0000001f00877802 */ /* 0x000fe40000000f00 */
[----:B------:R-:W-:Y:S02]  /*3150*/  MOV R142, 0xffffffff ;  /* 0xffffffff008e7802 */ /* 0x000fe40000000f00 */
[----:B------:R-:W-:Y:S02]  /*3160*/  MOV R48, 0x3180 ;  /* 0x0000318000307802 */ /* 0x000fe40000000f00 */
[----:B------:R-:W-:Y:S05]  /*3170*/  CALL.REL.NOINC `($__internal_55_$__cuda_sm70_shflsync_bfly_p) ;  /* 0x000001f000007944 */ /* 0x000fea0003c00000 */
[----:B------:R-:W-:Y:S01]  /*3180*/  FADD.FTZ R141, R50, R141 ;  /* 0x0000008d328d7221 */ /* 0x000fe20000010000 */
[----:B0-----:R-:W-:Y:S01]  /*3190*/  MOV R135, 0x1f ;  /* 0x0000001f00877802 */ /* 0x001fe20000000f00 */
[----:B-1----:R-:W-:Y:S01]  /*31a0*/  FADD.FTZ R145, R143, R146 ;  /* 0x000000928f917221 */ /* 0x002fe20000010000 */
[----:B------:R-:W-:Y:S01]  /*31b0*/  HFMA2.MMA R146, -RZ, RZ, 0, 4.76837158203125e-07 ;  /* 0x00000008ff927435 */ /* 0x000fe200000001ff */
[----:B------:R-:W-:-:S02]  /*31c0*/  MOV R142, 0xffffffff ;  /* 0xffffffff008e7802 */ /* 0x000fc40000000f00 */
[----:B------:R-:W-:Y:S02]  /*31d0*/  MOV R51, R141 ;  /* 0x0000008d00337202 */ /* 0x000fe40000000f00 */
[----:B------:R-:W-:Y:S02]  /*31e0*/  MOV R48, 0x3200 ;  /* 0x0000320000307802 */ /* 0x000fe40000000f00 */
[----:B------:R-:W-:Y:S05]  /*31f0*/  CALL.REL.NOINC `($__internal_55_$__cuda_sm70_shflsync_bfly_p) ;  /* 0x0000017000007944 */ /* 0x000fea0003c00000 */
[----:B-1----:R-:W-:Y:S01]  /*3200*/  MOV R50, R146 ;  /* 0x0000009200327202 */ /* 0x002fe20000000f00 */
[----:B------:R-:W-:Y:S01]  /*3210*/  HFMA2.MMA R146, -RZ, RZ, 0, 4.76837158203125e-07 ;  /* 0x00000008ff927435 */ /* 0x000fe200000001ff */
[----:B0-----:R-:W-:Y:S02]  /*3220*/  MOV R51, R145 ;  /* 0x0000009100337202 */ /* 0x001fe40000000f00 */
[----:B------:R-:W-:Y:S02]  /*3230*/  MOV R135, 0x1f ;  /* 0x0000001f00877802 */ /* 0x000fe40000000f00 */
[----:B------:R-:W-:Y:S02]  /*3240*/  MOV R142, 0xffffffff ;  /* 0xffffffff008e7802 */ /* 0x000fe40000000f00 */
[----:B------:R-:W-:-:S02]  /*3250*/  MOV R48, 0x3270 ;  /* 0x0000327000307802 */ /* 0x000fc40000000f00 */
[----:B------:R-:W-:Y:S05]  /*3260*/  CALL.REL.NOINC `($__internal_55_$__cuda_sm70_shflsync_bfly_p) ;  /* 0x0000010000007944 */ /* 0x000fea0003c00000 */
[----:B------:R-:W-:Y:S01]  /*3270*/  FADD.FTZ R143, R50, R141 ;  /* 0x0000008d328f7221 */ /* 0x000fe20000010000 */
[----:B0-----:R-:W-:Y:S01]  /*3280*/  MOV R135, 0x1f ;  /* 0x0000001f00877802 */ /* 0x001fe20000000f00 */
[----:B-1----:R-:W-:Y:S01]  /*3290*/  FADD.FTZ R141, R145, R146 ;  /* 0x00000092918d7221 */ /* 0x002fe20000010000 */
[----:B------:R-:W-:Y:S01]  /*32a0*/  HFMA2.MMA R146, -RZ, RZ, 0, 9.5367431640625e-07 ;  /* 0x00000010ff927435 */ /* 0x000fe200000001ff */
[----:B------:R-:W-:-:S02]  /*32b0*/  MOV R142, 0xffffffff ;  /* 0xffffffff008e7802 */ /* 0x000fc40000000f00 */
[----:B------:R-:W-:Y:S02]  /*32c0*/  MOV R51, R143 ;  /* 0x0000008f00337202 */ /* 0x000fe40000000f00 */
[----:B------:R-:W-:Y:S02]  /*32d0*/  MOV R48, 0x32f0 ;  /* 0x000032f000307802 */ /* 0x000fe40000000f00 */
[----:B------:R-:W-:Y:S05]  /*32e0*/  CALL.REL.NOINC `($__internal_55_$__cuda_sm70_shflsync_bfly_p) ;  /* 0x0000008000007944 */ /* 0x000fea0003c00000 */
[----:B-1----:R-:W-:Y:S01]  /*32f0*/  MOV R144, R146 ;  /* 0x0000009200907202 */ /* 0x002fe20000000f00 */
[----:B------:R-:W-:Y:S01]  /*3300*/  HFMA2.MMA R146, -RZ, RZ, 0, 9.5367431640625e-07 ;  /* 0x00000010ff927435 */ /* 0x000fe200000001ff */
[----:B0-----:R-:W-:Y:S02]  /*3310*/  MOV R51, R141 ;  /* 0x0000008d00337202 */ /* 0x001fe40000000f00 */
[----:B------:R-:W-:Y:S02]  /*3320*/  MOV R135, 0x1f ;  /* 0x0000001f00877802 */ /* 0x000fe40000000f00 */
[----:B------:R-:W-:Y:S02]  /*3330*/  MOV R142, 0xffffffff ;  /* 0xffffffff008e7802 */ /* 0x000fe40000000f00 */
[----:B------:R-:W-:-:S02]  /*3340*/  MOV R48, 0x3360 ;  /* 0x0000336000307802 */ /* 0x000fc40000000f00 */
[----:B------:R-:W-:Y:S05]  /*3350*/  CALL.REL.NOINC `($__internal_55_$__cuda_sm70_shflsync_bfly_p) ;  /* 0x0000001000007944 */ /* 0x000fea0003c00000 */
[----:B01----:R-:W-:Y:S05]  /*3360*/  BRA `(.L_x_2112) ;  /* 0xffffde1000007947 */ /* 0x003fea000383ffff */
        .weak           $__internal_55_$__cuda_sm70_shflsync_bfly_p
        .type           $__internal_55_$__cuda_sm70_shflsync_bfly_p,@function
        .size           $__internal_55_$__cuda_sm70_shflsync_bfly_p,(.L_x_7233 - $__internal_55_$__cuda_sm70_shflsync_bfly_p)
$__internal_55_$__cuda_sm70_shflsync_bfly_p:
[----:B------:R-:W-:Y:S01]  /*3370*/  HFMA2.MMA R49, -RZ, RZ, 0, 0 ;  /* 0x00000000ff317435 */ /* 0x000fe200000001ff */
[----:B------:R-:W-:Y:S04]  /*3380*/  WARPSYNC R142 ;  /* 0x0000008e00007348 */ /* 0x000fe80003800000 */
[----:B------:R0:W1:Y:S01]  /*3390*/  SHFL.BFLY PT, R146, R51, R146, R135 ;  /* 0x0c00009233927389 */ /* 0x00006200000e0087 */
[----:B------:R-:W-:Y:S05]  /*33a0*/  RET.REL.NODEC R48 `(_ZN10layer_norm13ln_bwd_kernelINS_13Kernel_traitsIf13__nv_bfloat16S2_S2_fjLj512ELj1ELj4ELj1ELj16ENS_18Kernel_traits_baseILj512EfS2_S2_S2_fjLj128EEEEELb1ELb1ELb0ELb1EEEvNS_9BwdParamsE) ;  /* 0xffffcc5030007950 */ /* 0x000fea0003c3ffff */
.L_x_2113:
        /* <DEDUP_REMOVED lines=13> */
.L_x_7233:


//--------------------- .text._ZN10layer_norm22ln_bwd_finalize_kernelINS_22Kernel_traits_finalizeILj512Ef13__nv_bfloat16S2_S2_fjLb1ELj1024ELj4ENS_18Kernel_traits_baseILj512EfS2_S2_S2_fjLj1024EEEEELb1ELb0EEEvNS_9BwdParamsE --------------------------
	.section	.text._ZN10layer_norm22ln_bwd_finalize_kernelINS_22Kernel_traits_finalizeILj512Ef13__nv_bfloat16S2_S2_fjLb1ELj1024ELj4ENS_18Kernel_traits_baseILj512EfS2_S2_S2_fjLj1024EEEEELb1ELb0EEEvNS_9BwdParamsE,"ax",@progbits
	.sectioninfo	@"SHI_REGISTERS=32"
	.align	128
        .global         _ZN10layer_norm22ln_bwd_finalize_kernelINS_22Kernel_traits_finalizeILj512Ef13__nv_bfloat16S2_S2_fjLb1ELj1024ELj4ENS_18Kernel_traits_baseILj512EfS2_S2_S2_fjLj1024EEEEELb1ELb0EEEvNS_9BwdParamsE
        .type           _ZN10layer_norm22ln_bwd_finalize_kernelINS_22Kernel_traits_finalizeILj512Ef13__nv_bfloat16S2_S2_fjLb1ELj1024ELj4ENS_18Kernel_traits_baseILj512EfS2_S2_S2_fjLj1024EEEEELb1ELb0EEEvNS_9BwdParamsE,@function
        .size           _ZN10layer_norm22ln_bwd_finalize_kernelINS_22Kernel_traits_finalizeILj512Ef13__nv_bfloat16S2_S2_fjLb1ELj1024ELj4ENS_18Kernel_traits_baseILj512EfS2_S2_S2_fjLj1024EEEEELb1ELb0EEEvNS_9BwdParamsE,(.L_x_7234 - _ZN10layer_norm22ln_bwd_finalize_kernelINS_22Kernel_traits_finalizeILj512Ef13__nv_bfloat16S2_S2_fjLb1ELj1024ELj4ENS_18Kernel_traits_baseILj512EfS2_S2_S2_fjLj1024EEEEELb1ELb0EEEvNS_9BwdParamsE)
        .other          _ZN10layer_norm22ln_bwd_finalize_kernelINS_22Kernel_traits_finalizeILj512Ef13__nv_bfloat16S2_S2_fjLb1ELj1024ELj4ENS_18Kernel_traits_baseILj512EfS2_S2_S2_fjLj1024EEEEELb1ELb0EEEvNS_9BwdParamsE,@"STO_CUDA_ENTRY STV_DEFAULT"
_ZN10layer_norm22ln_bwd_finalize_kernelINS_22Kernel_traits_finalizeILj512Ef13__nv_bfloat16S2_S2_fjLb1ELj1024ELj4ENS_18Kernel_traits_baseILj512EfS2_S2_S2_fjLj1024EEEEELb1ELb0EEEvNS_9BwdParamsE:
.text._ZN10layer_norm22ln_bwd_finalize_kernelINS_22Kernel_traits_finalizeILj512Ef13__nv_bfloat16S2_S2_fjLb1ELj1024ELj4ENS_18Kernel_traits_baseILj512EfS2_S2_S2_fjLj1024EEEEELb1ELb0EEEvNS_9BwdParamsE:
        /* <DEDUP_REMOVED lines=19> */
.L_x_2127:
        /* <DEDUP_REMOVED lines=33> */
.L_x_2118:
        /* <DEDUP_REMOVED lines=47> */
.L_x_2117:
[----:B------:R-:W-:Y:S05]  /*0630*/  BSYNC B1 ;  /* 0x0000000000017941 */ /* 0x000fea0003800000 */
.L_x_2116:
        /* <DEDUP_REMOVED lines=29> */
.L_x_2120:
[----:B------:R-:W-:Y:S05]  /*0810*/  BSYNC B1 ;  /* 0x0000000000017941 */ /* 0x000fea0003800000 */
.L_x_2119:
        /* <DEDUP_REMOVED lines=14> */
.L_x_2121:
[----:B------:R-:W-:Y:S05]  /*0900*/  BSYNC B1 ;  /* 0x0000000000017941 */ /* 0x000fea0003800000 */
.L_x_2115:
[----:B------:R-:W-:Y:S05]  /*0910*/  BSYNC B0 ;  /* 0x0000000000007941 */ /* 0x000fea0003800000 */
.L_x_2114:
        /* <DEDUP_REMOVED lines=12> */
.L_x_2128:
        /* <DEDUP_REMOVED lines=27> */
.L_x_2129:
        /* <DEDUP_REMOVED lines=9> */
.L_x_2122:
        /* <DEDUP_REMOVED lines=8> */
[----:B-1----:R-:W-:Y:S01]  /*0ca0*/  LOP3.LUT R18, R8, 0xf8, RZ, 0xc0, !PT ;  /* 0x000000f808127812 */ /* 0x002fe200078ec0ff */
[----:B------:R-:W-:-:S04]  /*0cb0*/  IMAD.WIDE.U32 R12, R5, R16, c[0x0][0x268] ;  /* 0x00009a00050c7625 */ /* 0x000fc800078e0010 */
[----:B------:R-:W0:Y:S01]  /*0cc0*/  LDS.64 R10, [R18+0x3000] ;  /* 0x00300000120a7984 */ /* 0x000e220000000a00 */
[----:B------:R-:W-:-:S03]  /*0cd0*/  IMAD.WIDE.U32 R14, R5, R16, c[0x0][0x260] ;  /* 0x00009800050e7625 */ /* 0x000fc600078e0010 */
[----:B------:R-:W1:Y:S01]  /*0ce0*/  LDS.64 R8, [R18+0x3080] ;  /* 0x0030800012087984 */ /* 0x000e620000000a00 */
[----:B------:R-:W-:-:S03]  /*0cf0*/  IMAD.WIDE.U32 R16, R5, R16, c[0x0][0x280] ;  /* 0x0000a00005107625 */ /* 0x000fc600078e0010 */
[----:B------:R-:W2:Y:S04]  /*0d00*/  LDS.64 R20, [R18+0x3100] ;  /* 0x0031000012147984 */ /* 0x000ea80000000a00 */
[----:B0-----:R0:W-:Y:S04]  /*0d10*/  STG.E.64 [R12.64], R10 ;  /* 0x0000000a0c007986 */ /* 0x0011e8000c101b04 */
[----:B-1----:R0:W-:Y:S04]  /*0d20*/  STG.E.64 [R14.64], R8 ;  /* 0x000000080e007986 */ /* 0x0021e8000c101b04 */
[----:B--2---:R0:W-:Y:S02]  /*0d30*/  STG.E.64 [R16.64], R20 ;  /* 0x0000001410007986 */ /* 0x0041e4000c101b04 */
.L_x_2126:
[----:B------:R-:W-:Y:S05]  /*0d40*/  BSYNC B0 ;  /* 0x0000000000007941 */ /* 0x000fea0003800000 */
.L_x_2125:
[C---:B------:R-:W-:Y:S02]  /*0d50*/  ISETP.GT.U32.AND P1, PT, R4.reuse, -0x201, PT ;  /* 0xfffffdff0400780c */ /* 0x040fe40003f24070 */
[----:B------:R-:W-:-:S02]  /*0d60*/  IADD3 R4, R4, 0x200, RZ ;  /* 0x0000020004047810 */ /* 0x000fc40007ffe0ff */
[----:B------:R-:W-:-:S09]  /*0d70*/  IADD3 R5, R5, 0x100, RZ ;  /* 0x0000010005057810 */ /* 0x000fd20007ffe0ff */
[----:B01----:R-:W-:Y:S05]  /*0d80*/  @P1 BRA `(.L_x_2127) ;  /* 0xfffff3a000001947 */ /* 0x003fea000383ffff */
[----:B------:R-:W-:Y:S05]  /*0d90*/  EXIT ;  /* 0x000000000000794d */ /* 0x000fea0003800000 */
.L_x_2123:
[----:B------:R-:W-:Y:S01]  /*0da0*/  HFMA2.MMA R17, -RZ, RZ, 0, 5.9604644775390625e-08 ;  /* 0x00000001ff117435 */ /* 0x000fe200000001ff */
[----:B---3--:R-:W-:Y:S01]  /*0db0*/  MOV R18, R10 ;  /* 0x0000000a00127202 */ /* 0x008fe20000000f00 */
[----:B------:R-:W-:Y:S01]  /*0dc0*/  IMAD.MOV.U32 R14, RZ, RZ, 0x1f ;  /* 0x0000001fff0e7424 */ /* 0x000fe200078e00ff */
[----:B------:R-:W-:Y:S02]  /*0dd0*/  MOV R19, 0xffffffff ;  /* 0xffffffff00137802 */ /* 0x000fe40000000f00 */
[----:B------:R-:W-:Y:S02]  /*0de0*/  MOV R8, 0xe00 ;  /* 0x00000e0000087802 */ /* 0x000fe40000000f00 */
[----:B012---:R-:W-:Y:S05]  /*0df0*/  CALL.REL.NOINC `($__internal_56_$__cuda_sm70_shflsync_bfly_p) ;  /* 0x0000059000007944 */ /* 0x007fea0003c00000 */
[----:B01----:R-:W-:Y:S05]  /*0e00*/  BRA `(.L_x_2128) ;  /* 0xfffffbd000007947 */ /* 0x003fea000383ffff */
.L_x_2124:
[----:B------:R-:W-:Y:S01]  /*0e10*/  HFMA2.MMA R17, -RZ, RZ, 0, 1.1920928955078125e-07 ;  /* 0x00000002ff117435 */ /* 0x000fe200000001ff */
[----:B------:R-:W-:Y:S01]  /*0e20*/  IMAD.MOV.U32 R14, RZ, RZ, 0x1f ;  /* 0x0000001fff0e7424 */ /* 0x000fe200078e00ff */
[----:B------:R-:W-:Y:S02]  /*0e30*/  MOV R19, 0xffffffff ;  /* 0xffffffff00137802 */ /* 0x000fe40000000f00 */
[----:B------:R-:W-:Y:S02]  /*0e40*/  MOV R8, 0xe60 ;  /* 0x00000e6000087802 */ /* 0x000fe40000000f00 */
[----:B0123--:R-:W-:Y:S05]  /*0e50*/  CALL.REL.NOINC `($__internal_56_$__cuda_sm70_shflsync_bfly_p) ;  /* 0x0000053000007944 */ /* 0x00ffea0003c00000 */
[----:B0-----:R-:W-:Y:S01]  /*0e60*/  HFMA2.MMA R17, -RZ, RZ, 0, 2.384185791015625e-07 ;  /* 0x00000004ff117435 */ /* 0x001fe200000001ff */
[----:B-1----:R-:W-:Y:S01]  /*0e70*/  FADD.FTZ R18, R18, R14 ;  /* 0x0000000e12127221 */ /* 0x002fe20000010000 */
[----:B------:R-:W-:Y:S01]  /*0e80*/  MOV R19, 0xffffffff ;  /* 0xffffffff00137802 */ /* 0x000fe20000000f00 */
[----:B------:R-:W-:Y:S01]  /*0e90*/  IMAD.MOV.U32 R14, RZ, RZ, 0x1f ;  /* 0x0000001fff0e7424 */ /* 0x000fe200078e00ff */
[----:B------:R-:W-:-:S02]  /*0ea0*/  MOV R8, 0xec0 ;  /* 0x00000ec000087802 */ /* 0x000fc40000000f00 */
[----:B------:R-:W-:Y:S05]  /*0eb0*/  CALL.REL.NOINC `($__internal_56_$__cuda_sm70_shflsync_bfly_p) ;  /* 0x000004d000007944 */ /* 0x000fea0003c00000 */
[----:B0-----:R-:W-:Y:S01]  /*0ec0*/  HFMA2.MMA R17, -RZ, RZ, 0, 4.76837158203125e-07 ;  /* 0x00000008ff117435 */ /* 0x001fe200000001ff */
[----:B-1----:R-:W-:Y:S01]  /*0ed0*/  FADD.FTZ R18, R18, R14 ;  /* 0x0000000e12127221 */ /* 0x002fe20000010000 */
[----:B------:R-:W-:Y:S01]  /*0ee0*/  MOV R19, 0xffffffff ;  /* 0xffffffff00137802 */ /* 0x000fe20000000f00 */
[----:B------:R-:W-:Y:S01]  /*0ef0*/  IMAD.MOV.U32 R14, RZ, RZ, 0x1f ;  /* 0x0000001fff0e7424 */ /* 0x000fe200078e00ff */
[----:B------:R-:W-:-:S02]  /*0f00*/  MOV R8, 0xf20 ;  /* 0x00000f2000087802 */ /* 0x000fc40000000f00 */
[----:B------:R-:W-:Y:S05]  /*0f10*/  CALL.REL.NOINC `($__internal_56_$__cuda_sm70_shflsync_bfly_p) ;  /* 0x0000047000007944 */ /* 0x000fea0003c00000 */
[----:B-1----:R-:W-:Y:S01]  /*0f20*/  FADD.FTZ R10, R18, R14 ;  /* 0x0000000e120a7221 */ /* 0x002fe20000010000 */
[----:B0-----:R-:W-:Y:S01]  /*0f30*/  HFMA2.MMA R17, -RZ, RZ, 0, 9.5367431640625e-07 ;  /* 0x00000010ff117435 */ /* 0x001fe200000001ff */
[----:B------:R-:W-:Y:S01]  /*0f40*/  IMAD.MOV.U32 R14, RZ, RZ, 0x1f ;  /* 0x0000001fff0e7424 */ /* 0x000fe200078e00ff */
[----:B------:R-:W-:-:S02]  /*0f50*/  MOV R19, 0xffffffff ;  /* 0xffffffff00137802 */ /* 0x000fc40000000f00 */
[----:B------:R-:W-:Y:S02]  /*0f60*/  MOV R18, R10 ;  /* 0x0000000a00127202 */ /* 0x000fe40000000f00 */
[----:B------:R-:W-:Y:S02]  /*0f70*/  MOV R8, 0xf90 ;  /* 0x00000f9000087802 */ /* 0x000fe40000000f00 */
[----:B------:R-:W-:Y:S05]  /*0f80*/  CALL.REL.NOINC `($__internal_56_$__cuda_sm70_shflsync_bfly_p) ;  /* 0x0000040000007944 */ /* 0x000fea0003c00000 */
[----:B0-----:R-:W-:Y:S01]  /*0f90*/  HFMA2.MMA R17, -RZ, RZ, 0, 5.9604644775390625e-08 ;  /* 0x00000001ff117435 */ /* 0x001fe200000001ff */
[----:B-1----:R-:W-:Y:S01]  /*0fa0*/  IMAD.MOV.U32 R13, RZ, RZ, R14 ;  /* 0x000000ffff0d7224 */ /* 0x002fe200078e000e */
[----:B------:R-:W-:Y:S01]  /*0fb0*/  MOV R18, R15 ;  /* 0x0000000f00127202 */ /* 0x000fe20000000f00 */
[----:B------:R-:W-:Y:S01]  /*0fc0*/  IMAD.MOV.U32 R14, RZ, RZ, 0x1f ;  /* 0x0000001fff0e7424 */ /* 0x000fe200078e00ff */
[----:B------:R-:W-:Y:S02]  /*0fd0*/  MOV R19, 0xffffffff ;  /* 0xffffffff00137802 */ /* 0x000fe40000000f00 */
[----:B------:R-:W-:Y:S02]  /*0fe0*/  MOV R8, 0x1000 ;  /* 0x0000100000087802 */ /* 0x000fe40000000f00 */
[----:B------:R-:W-:Y:S05]  /*0ff0*/  CALL.REL.NOINC `($__internal_56_$__cuda_sm70_shflsync_bfly_p) ;  /* 0x0000039000007944 */ /* 0x000fea0003c00000 */
[----:B0-----:R-:W-:Y:S01]  /*1000*/  HFMA2.MMA R17, -RZ, RZ, 0, 1.1920928955078125e-07 ;  /* 0x00000002ff117435 */ /* 0x001fe200000001ff */
[----:B-1----:R-:W-:Y:S01]  /*1010*/  FADD.FTZ R18, R15, R14 ;  /* 0x0000000e0f127221 */ /* 0x002fe20000010000 */
[----:B------:R-:W-:Y:S01]  /*1020*/  MOV R19, 0xffffffff ;  /* 0xffffffff00137802 */ /* 0x000fe20000000f00 */
[----:B------:R-:W-:Y:S01]  /*1030*/  IMAD.MOV.U32 R14, RZ, RZ, 0x1f ;  /* 0x0000001fff0e7424 */ /* 0x000fe200078e00ff */
[----:B------:R-:W-:-:S02]  /*1040*/  MOV R8, 0x1060 ;  /* 0x0000106000087802 */ /* 0x000fc40000000f00 */
[----:B------:R-:W-:Y:S05]  /*1050*/  CALL.REL.NOINC `($__internal_56_$__cuda_sm70_shflsync_bfly_p) ;  /* 0x0000033000007944 */ /* 0x000fea0003c00000 */
        /* <DEDUP_REMOVED lines=14> */
[----:B------:R-:W-:Y:S01]  /*1140*/  MOV R14, 0x1f ;  /* 0x0000001f000e7802 */ /* 0x000fe20000000f00 */
[----:B------:R-:W-:Y:S01]  /*1150*/  IMAD.MOV.U32 R19, RZ, RZ, -0x1 ;  /* 0xffffffffff137424 */ /* 0x000fe200078e00ff */
[----:B------:R-:W-:-:S02]  /*1160*/  MOV R8, 0x1190 ;  /* 0x0000119000087802 */ /* 0x000fc40000000f00 */
[----:B------:R-:W-:Y:S02]  /*1170*/  MOV R18, R12 ;  /* 0x0000000c00127202 */ /* 0x000fe40000000f00 */
[----:B------:R-:W-:Y:S05]  /*1180*/  CALL.REL.NOINC `($__internal_56_$__cuda_sm70_shflsync_bfly_p) ;  /* 0x0000020000007944 */ /* 0x000fea0003c00000 */
[----:B-1----:R-:W-:Y:S01]  /*1190*/  MOV R15, R14 ;  /* 0x0000000e000f7202 */ /* 0x002fe20000000f00 */
[----:B------:R-:W-:Y:S01]  /*11a0*/  HFMA2.MMA R14, -RZ, RZ, 0, 1.847743988037109375e-06 ;  /* 0x0000001fff0e7435 */ /* 0x000fe200000001ff */
[----:B0-----:R-:W-:Y:S01]  /*11b0*/  MOV R18, R11 ;  /* 0x0000000b00127202 */ /* 0x001fe20000000f00 */
        /* <DEDUP_REMOVED lines=13> */
[----:B------:R-:W-:Y:S01]  /*1290*/  IMAD.MOV.U32 R19, RZ, RZ, -0x1 ;  /* 0xffffffffff137424 */ /* 0x000fe200078e00ff */
[----:B------:R-:W-:-:S02]  /*12a0*/  MOV R8, 0x12c0 ;  /* 0x000012c000087802 */ /* 0x000fc40000000f00 */
[----:B------:R-:W-:Y:S05]  /*12b0*/  CALL.REL.NOINC `($__internal_56_$__cuda_sm70_shflsync_bfly_p) ;  /* 0x000000d000007944 */ /* 0x000fea0003c00000 */
[----:B0-----:R-:W-:Y:S01]  /*12c0*/  HFMA2.MMA R17, -RZ, RZ, 0, 4.76837158203125e-07 ;  /* 0x00000008ff117435 */ /* 0x001fe200000001ff */
[----:B-1----:R-:W-:Y:S01]  /*12d0*/  FADD.FTZ R18, R18, R14 ;  /* 0x0000000e12127221 */ /* 0x002fe20000010000 */
[----:B------:R-:W-:-:S02]  /*12e0*/  MOV R14, 0x1f ;  /* 0x0000001f000e7802 */ /* 0x000fc40000000f00 */
[----:B------:R-:W-:Y:S02]  /*12f0*/  MOV R19, 0xffffffff ;  /* 0xffffffff00137802 */ /* 0x000fe40000000f00 */
[----:B------:R-:W-:Y:S02]  /*1300*/  MOV R8, 0x1320 ;  /* 0x0000132000087802 */ /* 0x000fe40000000f00 */
[----:B------:R-:W-:Y:S05]  /*1310*/  CALL.REL.NOINC `($__internal_56_$__cuda_sm70_shflsync_bfly_p) ;  /* 0x0000007000007944 */ /* 0x000fea0003c00000 */
[----:B01----:R-:W-:Y:S01]  /*1320*/  FADD.FTZ R18, R18, R14 ;  /* 0x0000000e12127221 */ /* 0x003fe20000010000 */
[----:B------:R-:W-:Y:S01]  /*1330*/  HFMA2.MMA R14, -RZ, RZ, 0, 1.847743988037109375e-06 ;  /* 0x0000001fff0e7435 */ /* 0x000fe200000001ff */
[----:B------:R-:W-:Y:S01]  /*1340*/  IMAD.MOV.U32 R17, RZ, RZ, 0x10 ;  /* 0x00000010ff117424 */ /* 0x000fe200078e00ff */
[----:B------:R-:W-:Y:S02]  /*1350*/  MOV R19, 0xffffffff ;  /* 0xffffffff00137802 */ /* 0x000fe40000000f00 */
[----:B------:R-:W-:Y:S02]  /*1360*/  MOV R8, 0x1380 ;  /* 0x0000138000087802 */ /* 0x000fe40000000f00 */
[----:B------:R-:W-:Y:S05]  /*1370*/  CALL.REL.NOINC `($__internal_56_$__cuda_sm70_shflsync_bfly_p) ;  /* 0x0000001000007944 */ /* 0x000fea0003c00000 */
[----:B01----:R-:W-:Y:S05]  /*1380*/  BRA `(.L_x_2129) ;  /* 0xfffff80000007947 */ /* 0x003fea000383ffff */
        .weak           $__internal_56_$__cuda_sm70_shflsync_bfly_p
        .type           $__internal_56_$__cuda_sm70_shflsync_bfly_p,@function
        .size           $__internal_56_$__cuda_sm70_shflsync_bfly_p,(.L_x_7234 - $__internal_56_$__cuda_sm70_shflsync_bfly_p)
$__internal_56_$__cuda_sm70_shflsync_bfly_p:
[----:B------:R-:W-:Y:S01]  /*1390*/  HFMA2.MMA R9, -RZ, RZ, 0, 0 ;  /* 0x00000000ff097435 */ /* 0x000fe200000001ff */
[----:B------:R-:W-:Y:S04]  /*13a0*/  WARPSYNC R19 ;  /* 0x0000001300007348 */ /* 0x000fe80003800000 */
[----:B------:R0:W1:Y:S01]  /*13b0*/  SHFL.BFLY PT, R14, R18, R17, R14 ;  /* 0x0c000011120e7389 */ /* 0x00006200000e000e */
[----:B------:R-:W-:Y:S05]  /*13c0*/  RET.REL.NODEC R8 `(_ZN10layer_norm22ln_bwd_finalize_kernelINS_22Kernel_traits_finalizeILj512Ef13__nv_bfloat16S2_S2_fjLb1ELj1024ELj4ENS_18Kernel_traits_baseILj512EfS2_S2_S2_fjLj1024EEEEELb1ELb0EEEvNS_9BwdParamsE) ;  /* 0xffffec3008007950 */ /* 0x000fea0003c3ffff */
.L_x_2130:
        /* <DEDUP_REMOVED lines=11> */
.L_x_7234:


//--------------------- .text._ZN10layer_norm13ln_bwd_kernelINS_13Kernel_traitsIf13__nv_bfloat16S2_S2_fjLj512ELj1ELj4ELj1ELj16ENS_18Kernel_traits_baseILj512EfS2_S2_S2_fjLj128EEEEELb1ELb1ELb1ELb0EEEvNS_9BwdParamsE --------------------------
	.section	.text._ZN10layer_norm13ln_bwd_kernelINS_13Kernel_traitsIf13__nv_bfloat16S2_S2_fjLj512ELj1ELj4ELj1ELj16ENS_18Kernel_traits_baseILj512EfS2_S2_S2_fjLj128EEEEELb1ELb1ELb1ELb0EEEvNS_9BwdParamsE,"ax",@progbits
	.sectioninfo	@"SHI_REGISTERS=162"
	.align	128
        .global         _ZN10layer_norm13ln_bwd_kernelINS_13Kernel_traitsIf13__nv_bfloat16S2_S2_fjLj512ELj1ELj4ELj1ELj16ENS_18Kernel_traits_baseILj512EfS2_S2_S2_fjLj128EEEEELb1ELb1ELb1ELb0EEEvNS_9BwdParamsE
        .type           _ZN10layer_norm13ln_bwd_kernelINS_13Kernel_traitsIf13__nv_bfloat16S2_S2_fjLj512ELj1ELj4ELj1ELj16ENS_18Kernel_traits_baseILj512EfS2_S2_S2_fjLj128EEEEELb1ELb1ELb1ELb0EEEvNS_9BwdParamsE,@function
        .size           _ZN10layer_norm13ln_bwd_kernelINS_13Kernel_traitsIf13__nv_bfloat16S2_S2_fjLj512ELj1ELj4ELj1ELj16ENS_18Kernel_traits_baseILj512EfS2_S2_S2_fjLj128EEEEELb1ELb1ELb1ELb0EEEvNS_9BwdParamsE,(.L_x_7235 - _ZN10layer_norm13ln_bwd_kernelINS_13Kernel_traitsIf13__nv_bfloat16S2_S2_fjLj512ELj1ELj4ELj1ELj16ENS_18Kernel_traits_baseILj512EfS2_S2_S2_fjLj128EEEEELb1ELb1ELb1ELb0EEEvNS_9BwdParamsE)
        .other          _ZN10layer_norm13ln_bwd_kernelINS_13Kernel_traitsIf13__nv_bfloat16S2_S2_fjLj512ELj1ELj4ELj1ELj16ENS_18Kernel_traits_baseILj512EfS2_S2_S2_fjLj128EEEEELb1ELb1ELb1ELb0EEEvNS_9BwdParamsE,@"STO_CUDA_ENTRY STV_DEFAULT"
_ZN10layer_norm13ln_bwd_kernelINS_13Kernel_traitsIf13__nv_bfloat16S2_S2_fjLj512ELj1ELj4ELj1ELj16ENS_18Kernel_traits_baseILj512EfS2_S2_S2_fjLj128EEEEELb1ELb1ELb1ELb0EEEvNS_9BwdParamsE:
.text._ZN10layer_norm13ln_bwd_kernelINS_13Kernel_traitsIf13__nv_bfloat16S2_S2_fjLj512ELj1ELj4ELj1ELj16ENS_18Kernel_traits_baseILj512EfS2_S2_S2_fjLj128EEEEELb1ELb1ELb1ELb0EEEvNS_9BwdParamsE:
        /* <DEDUP_REMOVED lines=58> */
.L_x_2230:
        /* <DEDUP_REMOVED lines=23> */
[----:B------:R-:W-:-:S03]  /*0510*/  IMAD.MOV.U32 R122, RZ, RZ, RZ ;  /* 0x000000ffff7a7224 */ /* 0x000fc600078e00ff */
        /* <DEDUP_REMOVED lines=11> */
.L_x_2136:
[----:B------:R-:W-:Y:S05]  /*05d0*/  BSYNC B2 ;  /* 0x0000000000027941 */ /* 0x000fea0003800000 */
.L_x_2135:
[----:B------:R-:W-:Y:S01]  /*05e0*/  IMAD.MOV.U32 R149, RZ, RZ, RZ ;  /* 0x000000ffff957224 */ /* 0x000fe200078e00ff */
[----:B------:R-:W-:Y:S01]  /*05f0*/  MOV R151, RZ ;  /* 0x000000ff00977202 */ /* 0x000fe20000000f00 */
[----:B------:R-:W-:Y:S05]  /*0600*/  @!P2 BRA `(.L_x_2137) ;  /* 0x00000c800000a947 */ /* 0x000fea0003800000 */
[----:B------:R-:W-:Y:S01]  /*0610*/  ISETP.NE.U32.AND P0, PT, RZ, c[0x0][0x218], PT ;  /* 0x00008600ff007a0c */ /* 0x000fe20003f05070 */
[----:B------:R-:W-:-:S03]  /*0620*/  HFMA2.MMA R135, -RZ, RZ, 0, 4.76837158203125e-07 ;  /* 0x00000008ff877435 */ /* 0x000fc600000001ff */
[----:B------:R-:W-:-:S07]  /*0630*/  ISETP.NE.AND.EX P0, PT, RZ, c[0x0][0x21c], PT, P0 ;  /* 0x00008700ff007a0c */ /* 0x000fce0003f05300 */
[----:B------:R-:W-:-:S06]  /*0640*/  IMAD.WIDE.U32 R134, R122, R135, c[0x0][0x190] ;  /* 0x000064007a867625 */ /* 0x000fcc00078e0087 */
[----:B-1----:R-:W-:Y:S01]  /*0650*/  @P0 IMAD.WIDE.U32 R118, R148, R7, c[0x0][0x218] ;  /* 0x0000860094760625 */ /* 0x002fe200078e0007 */
[----:B------:R-:W5:Y:S04]  /*0660*/  LDG.E.64 R134, [R134.64] ;  /* 0x0000000486867981 */ /* 0x000f68000c1e1b00 */
[----:B------:R1:W5:Y:S01]  /*0670*/  @P0 LDG.E.128 R16, [R118.64] ;  /* 0x0000000476100981 */ /* 0x000362000c1e1d00 */
[----:B------:R-:W-:Y:S01]  /*0680*/  IMAD.MOV.U32 R151, RZ, RZ, RZ ;  /* 0x000000ffff977224 */ /* 0x000fe200078e00ff */
[----:B------:R-:W-:Y:S05]  /*0690*/  BRA `(.L_x_2137) ;  /* 0x00000bf000007947 */ /* 0x000fea0003800000 */
.L_x_2134:
[----:B---3--:R-:W-:-:S06]  /*06a0*/  IMAD.WIDE R122, R4, R153, c[0x0][0x1a0] ;  /* 0x00006800047a7625 */ /* 0x008fcc00078e0299 */
[----:B------:R1:W2:Y:S01]  /*06b0*/  LDG.E R123, [R122.64] ;  /* 0x000000047a7b7981 */ /* 0x0002a2000c1e1900 */
[----:B-----5:R-:W-:Y:S01]  /*06c0*/  ISETP.GE.AND P0, PT, R0, 0x1, PT ;  /* 0x000000010000780c */ /* 0x020fe20003f06270 */
[----:B------:R-:W-:-:S12]  /*06d0*/  BSSY B2, `(.L_x_2138) ;  /* 0x0000067000027945 */ /* 0x000fd80003800000 */
[----:B------:R-:W-:-:S05]  /*06e0*/  @P0 IADD3 R148, R0, -0x1, RZ ;  /* 0xffffffff00940810 */ /* 0x000fca0007ffe0ff */
[----:B------:R-:W-:Y:S01]  /*06f0*/  @P0 IMAD R149, R148, c[0x0][0x168], RZ ;  /* 0x00005a0094950a24 */ /* 0x000fe200078e02ff */
[----:B------:R-:W-:-:S04]  /*0700*/  IADD3 R148, R150, -0x1, RZ ;  /* 0xffffffff96947810 */ /* 0x000fc80007ffe0ff */
[----:B------:R-:W-:Y:S01]  /*0710*/  @P0 SHF.R.S32.HI R150, RZ, 0x1f, R149 ;  /* 0x0000001fff960819 */ /* 0x000fe20000011495 */
[----:B------:R-:W-:-:S03]  /*0720*/  IMAD R148, R148, c[0x0][0x168], RZ ;  /* 0x00005a0094947a24 */ /* 0x000fc600078e02ff */
[----:B------:R-:W-:Y:S02]  /*0730*/  @P0 LEA.HI R152, R150, R149, RZ, 0x3 ;  /* 0x0000009596980211 */ /* 0x000fe400078f18ff */
[----:B------:R-:W-:Y:S02]  /*0740*/  SHF.R.S32.HI R149, RZ, 0x1f, R148 ;  /* 0x0000001fff957819 */ /* 0x000fe40000011494 */
[----:B------:R-:W-:Y:S02]  /*0750*/  MOV R150, RZ ;  /* 0x000000ff00967202 */ /* 0x000fe40000000f00 */
[----:B------:R-:W-:Y:S02]  /*0760*/  @P0 LEA.HI.SX32 R150, R152, R151, 0x1d ;  /* 0x0000009798960211 */ /* 0x000fe400078feaff */
[----:B-1----:R-:W-:Y:S02]  /*0770*/  LEA.HI R122, R149, R148, RZ, 0x3 ;  /* 0x00000094957a7211 */ /* 0x002fe400078f18ff */
[----:B0-----:R-:W-:-:S02]  /*0780*/  ISETP.NE.AND P0, PT, R3, RZ, PT ;  /* 0x000000ff0300720c */ /* 0x001fc40003f05270 */
[----:B------:R-:W-:Y:S01]  /*0790*/  LEA.HI.SX32 R122, R122, R151, 0x1d ;  /* 0x000000977a7a7211 */ /* 0x000fe200078feaff */
[----:B------:R-:W-:Y:S01]  /*07a0*/  IMAD.MOV.U32 R151, RZ, RZ, RZ ;  /* 0x000000ffff977224 */ /* 0x000fe200078e00ff */
[----:B------:R-:W-:Y:S02]  /*07b0*/  MOV R149, RZ ;  /* 0x000000ff00957202 */ /* 0x000fe40000000f00 */
[----:B------:R-:W-:Y:S02]  /*07c0*/  MOV R152, R6 ;  /* 0x0000000600987202 */ /* 0x000fe40000000f00 */
[----:B--2---:R-:W-:Y:S01]  /*07d0*/  FSEL R148, R123, RZ, !P0 ;  /* 0x000000ff7b947208 */ /* 0x004fe20004000000 */
        /* <DEDUP_REMOVED lines=14> */
[--C-:B------:R-:W-:Y:S02]  /*08c0*/  PRMT R129, RZ, 0x5410, R9.reuse ;  /* 0x00005410ff817816 */ /* 0x100fe40000000009 */
[----:B------:R-:W-:Y:S02]  /*08d0*/  PRMT R125, RZ, 0x7610, R8 ;  /* 0x00007610ff7d7816 */ /* 0x000fe40000000008 */
[----:B------:R-:W-:Y:S01]  /*08e0*/  PRMT R149, RZ, 0x7610, R9 ;  /* 0x00007610ff957816 */ /* 0x000fe20000000009 */
[----:B------:R-:W-:Y:S01]  /*08f0*/  FADD.FTZ R123, -R148, R123 ;  /* 0x0000007b947b7221 */ /* 0x000fe20000010100 */
[----:B------:R-:W-:Y:S02]  /*0900*/  PRMT R151, RZ, 0x5410, R10 ;  /* 0x00005410ff977816 */ /* 0x000fe4000000000a */
[----:B---3--:R-:W-:-:S02]  /*0910*/  PRMT R131, RZ, 0x5410, R13 ;  /* 0x00005410ff837816 */ /* 0x008fc4000000000d */
[----:B------:R-:W-:Y:S01]  /*0920*/  PRMT R124, RZ, 0x7610, R13 ;  /* 0x00007610ff7c7816 */ /* 0x000fe2000000000d */
[C---:B------:R-:W-:Y:S01]  /*0930*/  FADD.FTZ R13, -R148.reuse, R129 ;  /* 0x00000081940d7221 */ /* 0x040fe20000010100 */
[----:B------:R-:W-:Y:S01]  /*0940*/  PRMT R155, RZ, 0x5410, R11 ;  /* 0x00005410ff9b7816 */ /* 0x000fe2000000000b */
[C---:B------:R-:W-:Y:S01]  /*0950*/  FADD.FTZ R9, -R148.reuse, R125 ;  /* 0x0000007d94097221 */ /* 0x040fe20000010100 */
[----:B------:R-:W-:Y:S01]  /*0960*/  PRMT R157, RZ, 0x7610, R11 ;  /* 0x00007610ff9d7816 */ /* 0x000fe2000000000b */
[C---:B------:R-:W-:Y:S01]  /*0970*/  FADD.FTZ R149, -R148.reuse, R149 ;  /* 0x0000009594957221 */ /* 0x040fe20000010100 */
[----:B------:R-:W-:Y:S01]  /*0980*/  PRMT R11, RZ, 0x5410, R12 ;  /* 0x00005410ff0b7816 */ /* 0x000fe2000000000c */
[----:B------:R-:W-:Y:S01]  /*0990*/  FADD.FTZ R125, -R148, R151 ;  /* 0x00000097947d7221 */ /* 0x000fe20000010100 */
[----:B------:R-:W-:Y:S01]  /*09a0*/  PRMT R153, RZ, 0x7610, R10 ;  /* 0x00007610ff997816 */ /* 0x000fe2000000000a */
[C---:B------:R-:W-:Y:S01]  /*09b0*/  FMUL.FTZ R8, R2.reuse, R123 ;  /* 0x0000007b02087220 */ /* 0x040fe20000410000 */
[----:B------:R-:W-:Y:S01]  /*09c0*/  PRMT R12, RZ, 0x7610, R12 ;  /* 0x00007610ff0c7816 */ /* 0x000fe2000000000c */
[C---:B------:R-:W-:Y:S01]  /*09d0*/  FMUL.FTZ R10, R2.reuse, R13 ;  /* 0x0000000d020a7220 */ /* 0x040fe20000410000 */
[----:B------:R-:W-:Y:S01]  /*09e0*/  PRMT R127, RZ, 0x5410, R14 ;  /* 0x00005410ff7f7816 */ /* 0x000fe2000000000e */
[----:B------:R-:W-:-:S02]  /*09f0*/  FMUL.FTZ R13, R2, R149 ;  /* 0x00000095020d7220 */ /* 0x000fc40000410000 */
[----:B------:R-:W-:Y:S02]  /*0a00*/  FADD.FTZ R52, R52, R11 ;  /* 0x0000000b34347221 */ /* 0x000fe40000010000 */
[----:B------:R-:W-:Y:S02]  /*0a10*/  FMUL.FTZ R9, R2, R9 ;  /* 0x0000000902097220 */ /* 0x000fe40000410000 */
[----:B------:R-:W-:Y:S02]  /*0a20*/  FFMA.FTZ R68, R8, R11, R68 ;  /* 0x0000000b08447223 */ /* 0x000fe40000010044 */
[----:B------:R-:W-:Y:S01]  /*0a30*/  FMUL.FTZ R125, R2, R125 ;  /* 0x0000007d027d7220 */ /* 0x000fe20000410000 */
[----:B------:R-:W-:Y:S01]  /*0a40*/  PRMT R128, RZ, 0x7610, R14 ;  /* 0x00007610ff807816 */ /* 0x000fe2000000000e */
        /* <DEDUP_REMOVED lines=10> */
[----:B------:R-:W-:Y:S02]  /*0af0*/  FADD.FTZ R127, RZ, R11 ;  /* 0x0000000bff7f7221 */ /* 0x000fe40000010000 */
[----:B------:R-:W-:Y:S01]  /*0b00*/  FFMA.FTZ R130, R8, R11, RZ ;  /* 0x0000000b08827223 */ /* 0x000fe200000100ff */
[--C-:B0-----:R-:W-:Y:S01]  /*0b10*/  PRMT R119, RZ, 0x5410, R15.reuse ;  /* 0x00005410ff777816 */ /* 0x101fe2000000000f */
[----:B------:R-:W-:Y:S01]  /*0b20*/  FADD.FTZ R152, R127, R12 ;  /* 0x0000000c7f987221 */ /* 0x000fe20000010000 */
[----:B------:R-:W-:Y:S01]  /*0b30*/  PRMT R118, RZ, 0x7610, R15 ;  /* 0x00007610ff767816 */ /* 0x000fe2000000000f */
[----:B------:R-:W-:-:S02]  /*0b40*/  FMUL.FTZ R15, R102, R131 ;  /* 0x00000083660f7220 */ /* 0x000fc40000410000 */
[----:B------:R-:W-:Y:S02]  /*0b50*/  FFMA.FTZ R130, R9, R12, R130 ;  /* 0x0000000c09827223 */ /* 0x000fe40000010082 */
[C---:B------:R-:W-:Y:S02]  /*0b60*/  FADD.FTZ R153, -R148.reuse, R153 ;  /* 0x0000009994997221 */ /* 0x040fe40000010100 */
[----:B------:R-:W-:Y:S02]  /*0b70*/  FADD.FTZ R129, -R148, R155 ;  /* 0x0000009b94817221 */ /* 0x000fe40000010100 */
[----:B------:R-:W-:Y:S02]  /*0b80*/  FADD.FTZ R54, R54, R131 ;  /* 0x0000008336367221 */ /* 0x000fe40000010000 */
[----:B------:R-:W-:Y:S02]  /*0b90*/  FFMA.FTZ R70, R10, R131, R70 ;  /* 0x000000830a467223 */ /* 0x000fe40000010046 */
[----:B------:R-:W-:-:S02]  /*0ba0*/  FADD.FTZ R131, R152, R15 ;  /* 0x0000000f98837221 */ /* 0x000fc40000010000 */
[----:B------:R-:W-:Y:S02]  /*0bb0*/  FFMA.FTZ R130, R10, R15, R130 ;  /* 0x0000000f0a827223 */ /* 0x000fe40000010082 */
[C---:B------:R-:W-:Y:S02]  /*0bc0*/  FMUL.FTZ R126, R2.reuse, R153 ;  /* 0x00000099027e7220 */ /* 0x040fe40000410000 */
        /* <DEDUP_REMOVED lines=19> */
[----:B------:R-:W-:Y:S01]  /*0d00*/  FFMA.FTZ R119, R129, R128, R119 ;  /* 0x0000008081777223 */ /* 0x000fe20000010077 */
[----:B------:R-:W-:Y:S01]  /*0d10*/  IADD3 R152, R6, 0x20, RZ ;  /* 0x0000002006987810 */ /* 0x000fe20007ffe0ff */
[----:B------:R-:W-:Y:S02]  /*0d20*/  FADD.FTZ R149, R118, R131 ;  /* 0x0000008376957221 */ /* 0x000fe40000010000 */
[----:B------:R-:W-:-:S02]  /*0d30*/  FFMA.FTZ R151, R130, R131, R119 ;  /* 0x0000008382977223 */ /* 0x000fc40000010077 */
.L_x_2139:
[----:B------:R-:W-:Y:S05]  /*0d40*/  BSYNC B2 ;  /* 0x0000000000027941 */ /* 0x000fea0003800000 */
.L_x_2138:
        /* <DEDUP_REMOVED lines=10> */
[----:B------:R-:W-:-:S05]  /*0df0*/  @P0 IMAD.WIDE.U32 R136, R152, R7, c[0x0][0x218] ;  /* 0x0000860098880625 */ /* 0x000fca00078e0007 */
[----:B------:R2:W5:Y:S02]  /*0e00*/  @P0 LDG.E.128 R16, [R136.64] ;  /* 0x0000000488100981 */ /* 0x000564000c1e1d00 */
[--C-:B--2---:R-:W-:Y:S02]  /*0e10*/  PRMT R137, RZ, 0x7610, R116.reuse ;  /* 0x00007610ff897816 */ /* 0x104fe40000000074 */
[----:B------:R-:W-:Y:S02]  /*0e20*/  PRMT R7, RZ, 0x5410, R116 ;  /* 0x00005410ff077816 */ /* 0x000fe40000000074 */
[----:B------:R-:W-:Y:S01]  /*0e30*/  PRMT R141, RZ, 0x5410, R117 ;  /* 0x00005410ff8d7816 */ /* 0x000fe20000000075 */
[C---:B------:R-:W-:Y:S01]  /*0e40*/  FADD.FTZ R139, -R148.reuse, R137 ;  /* 0x00000089948b7221 */ /* 0x040fe20000010100 */
[----:B------:R-:W-:Y:S01]  /*0e50*/  PRMT R143, RZ, 0x7610, R117 ;  /* 0x00007610ff8f7816 */ /* 0x000fe20000000075 */
[----:B------:R-:W-:Y:S01]  /*0e60*/  FADD.FTZ R117, -R148, R7 ;  /* 0x0000000794757221 */ /* 0x000fe20000010100 */
[----:B---3--:R-:W-:-:S02]  /*0e70*/  PRMT R137, RZ, 0x5410, R120 ;  /* 0x00005410ff897816 */ /* 0x008fc40000000078 */
[----:B------:R-:W-:Y:S02]  /*0e80*/  PRMT R145, RZ, 0x5410, R118 ;  /* 0x00005410ff917816 */ /* 0x000fe40000000076 */
[----:B------:R-:W-:Y:S01]  /*0e90*/  PRMT R157, RZ, 0x5410, R119 ;  /* 0x00005410ff9d7816 */ /* 0x000fe20000000077 */
[----:B------:R-:W-:Y:S01]  /*0ea0*/  FMUL.FTZ R117, R2, R117 ;  /* 0x0000007502757220 */ /* 0x000fe20000410000 */
[----:B------:R-:W-:Y:S01]  /*0eb0*/  PRMT R136, RZ, 0x7610, R120 ;  /* 0x00007610ff887816 */ /* 0x000fe20000000078 */
[----:B------:R-:W-:Y:S02]  /*0ec0*/  FMUL.FTZ R120, R76, R137 ;  /* 0x000000894c787220 */ /* 0x000fe40000410000 */
[C---:B------:R-:W-:Y:S01]  /*0ed0*/  FADD.FTZ R155, -R148.reuse, R145 ;  /* 0x00000091949b7221 */ /* 0x040fe20000010100 */
[--C-:B------:R-:W-:Y:S01]  /*0ee0*/  PRMT R144, RZ, 0x7610, R122.reuse ;  /* 0x00007610ff907816 */ /* 0x100fe2000000007a */
[C---:B------:R-:W-:Y:S01]  /*0ef0*/  FADD.FTZ R153, -R148.reuse, R143 ;  /* 0x0000008f94997221 */ /* 0x040fe20000010100 */
[----:B------:R-:W-:Y:S01]  /*0f00*/  PRMT R143, RZ, 0x5410, R121 ;  /* 0x00005410ff8f7816 */ /* 0x000fe20000000079 */
[----:B------:R-:W-:Y:S01]  /*0f10*/  FADD.FTZ R145, -R148, R157 ;  /* 0x0000009d94917221 */ /* 0x000fe20000010100 */
[----:B------:R-:W-:Y:S01]  /*0f20*/  PRMT R157, RZ, 0x5410, R122 ;  /* 0x00005410ff9d7816 */ /* 0x000fe2000000007a */
[----:B------:R-:W-:-:S02]  /*0f30*/  FADD.FTZ R44, R44, R137 ;  /* 0x000000892c2c7221 */ /* 0x000fc40000010000 */
[----:B------:R-:W-:Y:S02]  /*0f40*/  FFMA.FTZ R60, R117, R137, R60 ;  /* 0x00000089753c7223 */ /* 0x000fe4000001003c */
[----:B------:R-:W-:Y:S02]  /*0f50*/  FADD.FTZ R141, -R148, R141 ;  /* 0x0000008d948d7221 */ /* 0x000fe40000010100 */
[----:B------:R-:W-:Y:S02]  /*0f60*/  FMUL.FTZ R116, R2, R139 ;  /* 0x0000008b02747220 */ /* 0x000fe40000410000 */
[----:B------:R-:W-:Y:S02]  /*0f70*/  FMUL.FTZ R137, R77, R136 ;  /* 0x000000884d897220 */ /* 0x000fe40000410000 */
[----:B------:R-:W-:Y:S02]  /*0f80*/  FADD.FTZ R122, R149, R120 ;  /* 0x00000078957a7221 */ /* 0x000fe40000010000 */
[----:B------:R-:W-:Y:S01]  /*0f90*/  FFMA.FTZ R151, R117, R120, R151 ;  /* 0x0000007875977223 */ /* 0x000fe20000010097 */
[----:B------:R-:W-:Y:S01]  /*0fa0*/  PRMT R147, RZ, 0x7610, R118 ;  /* 0x00007610ff937816 */ /* 0x000fe20000000076 */
[----:B------:R-:W-:Y:S01]  /*0fb0*/  FMUL.FTZ R138, R78, R143 ;  /* 0x0000008f4e8a7220 */ /* 0x000fe20000410000 */
[----:B------:R-:W-:Y:S01]  /*0fc0*/  PRMT R140, RZ, 0x7610, R121 ;  /* 0x00007610ff8c7816 */ /* 0x000fe20000000079 */
[----:B------:R-:W-:Y:S01]  /*0fd0*/  FMUL.FTZ R121, R2, R141 ;  /* 0x0000008d02797220 */ /* 0x000fe20000410000 */
[----:B------:R-:W-:Y:S01]  /*0fe0*/  PRMT R7, RZ, 0x5410, R123 ;  /* 0x00005410ff077816 */ /* 0x000fe2000000007b */
[----:B------:R-:W-:Y:S01]  /*0ff0*/  FFMA.FTZ R151, R116, R137, R151 ;  /* 0x0000008974977223 */ /* 0x000fe20000010097 */
[----:B------:R-:W-:Y:S01]  /*1000*/  PRMT R118, RZ, 0x7610, R123 ;  /* 0x00007610ff767816 */ /* 0x000fe2000000007b */
[----:B------:R-:W-:Y:S01]  /*1010*/  FADD.FTZ R123, R122, R137 ;  /* 0x000000897a7b7221 */ /* 0x000fe20000010000 */
[----:B------:R-:W-:Y:S01]  /*1020*/  PRMT R159, RZ, 0x7610, R119 ;  /* 0x00007610ff9f7816 */ /* 0x000fe20000000077 */
[----:B------:R-:W-:-:S02]  /*1030*/  FADD.FTZ R45, R45, R136 ;  /* 0x000000882d2d7221 */ /* 0x000fc40000010000 */
[----:B------:R-:W-:Y:S02]  /*1040*/  FFMA.FTZ R61, R116, R136, R61 ;  /* 0x00000088743d7223 */ /* 0x000fe4000001003d */
[----:B------:R-:W-:Y:S02]  /*1050*/  FADD.FTZ R119, -R148, R147 ;  /* 0x0000009394777221 */ /* 0x000fe40000010100 */
[----:B------:R-:W-:Y:S02]  /*1060*/  FMUL.FTZ R136, R2, R153 ;  /* 0x0000009902887220 */ /* 0x000fe40000410000 */
        /* <DEDUP_REMOVED lines=34> */
.L_x_2137:
[----:B------:R-:W-:Y:S05]  /*1290*/  BSYNC B1 ;  /* 0x0000000000017941 */ /* 0x000fea0003800000 */
.L_x_2133:
[----:B------:R-:W-:Y:S05]  /*12a0*/  BRA.DIV ~URZ, `(.L_x_2140) ;  /* 0x00002fb27f007947 */ /* 0x000fea000b800000 */
[----:B------:R2:W3:Y:S02]  /*12b0*/  SHFL.BFLY PT, R122, R149, 0x1, 0x1f ;  /* 0x0c201f00957a7f89 */ /* 0x0004e400000e0000 */
.L_x_2237:
        /* <DEDUP_REMOVED lines=15> */
[----:B------:R2:W3:Y:S01]  /*13b0*/  SHFL.BFLY PT, R150, R123, 0x10, 0x1f ;  /* 0x0e001f007b967f89 */ /* 0x0004e200000e0000 */
[----:B-1----:R-:W-:-:S05]  /*13c0*/  FADD.FTZ R149, R148, R149 ;  /* 0x0000009594957221 */ /* 0x002fca0000010000 */
[----:B------:R2:W1:Y:S02]  /*13d0*/  SHFL.BFLY PT, R118, R149, 0x10, 0x1f ;  /* 0x0e001f0095767f89 */ /* 0x00046400000e0000 */
.L_x_2238:
[----:B------:R-:W-:Y:S01]  /*13e0*/  ISETP.GE.AND P4, PT, R0, 0x1, PT ;  /* 0x000000010000780c */ /* 0x000fe20003f86270 */
[----:B-1----:R-:W-:Y:S01]  /*13f0*/  FADD.FTZ R118, R118, R149 ;  /* 0x0000009576767221 */ /* 0x002fe20000010000 */
[----:B------:R-:W-:Y:S03]  /*1400*/  BSSY B1, `(.L_x_2142) ;  /* 0x0000114000017945 */ /* 0x000fe60003800000 */
[----:B------:R-:W-:-:S08]  /*1410*/  FMUL.FTZ R148, R118, c[0x0][0x1e0] ;  /* 0x0000780076947a20 */ /* 0x000fd00000410000 */
[----:B------:R-:W-:Y:S02]  /*1420*/  @P4 IADD3 R0, R0, -0x1, RZ ;  /* 0xffffffff00004810 */ /* 0x000fe40007ffe0ff */
[----:B------:R-:W-:-:S03]  /*1430*/  @P4 LOP3.LUT R119, R5, 0x1f, RZ, 0xc0, !PT ;  /* 0x0000001f05774812 */ /* 0x000fc600078ec0ff */
[----:B------:R-:W-:Y:S02]  /*1440*/  @P4 IMAD R7, R0, c[0x0][0x168], RZ ;  /* 0x00005a0000074a24 */ /* 0x000fe400078e02ff */
[----:B---3--:R-:W-:-:S03]  /*1450*/  FADD.FTZ R0, R150, R123 ;  /* 0x0000007b96007221 */ /* 0x008fc60000010000 */
[----:B------:R-:W-:Y:S01]  /*1460*/  @P4 SHF.R.S32.HI R122, RZ, 0x1f, R7 ;  /* 0x0000001fff7a4819 */ /* 0x000fe20000011407 */
[----:B------:R-:W-:-:S03]  /*1470*/  FMUL.FTZ R0, R0, c[0x0][0x1e0] ;  /* 0x0000780000007a20 */ /* 0x000fc60000410000 */
[----:B------:R-:W-:Y:S01]  /*1480*/  @P4 LEA.HI R122, R122, R7, RZ, 0x3 ;  /* 0x000000077a7a4211 */ /* 0x000fe200078f18ff */
[----:B------:R-:W-:-:S06]  /*1490*/  HFMA2.MMA R7, -RZ, RZ, 0, 0 ;  /* 0x00000000ff077435 */ /* 0x000fcc00000001ff */
[----:B------:R-:W-:Y:S01]  /*14a0*/  @P4 LEA.HI.SX32 R7, R122, R119, 0x1d ;  /* 0x000000777a074211 */ /* 0x000fe200078feaff */
[----:B------:R-:W-:Y:S05]  /*14b0*/  @!P1 BRA `(.L_x_2143) ;  /* 0x0000108000009947 */ /* 0x000fea0003800000 */
[----:B------:R-:W-:Y:S01]  /*14c0*/  BSSY B2, `(.L_x_2144) ;  /* 0x0000005000027945 */ /* 0x000fe20003800000 */
[----:B------:R-:W-:Y:S05]  /*14d0*/  @!P4 BRA `(.L_x_2145) ;  /* 0x000000300000c947 */ /* 0x000fea0003800000 */
[----:B------:R-:W-:-:S05]  /*14e0*/  MOV R104, 0x10 ;  /* 0x0000001000687802 */ /* 0x000fca0000000f00 */
[----:B------:R-:W-:-:S06]  /*14f0*/  IMAD.WIDE.U32 R104, R7, R104, c[0x0][0x170] ;  /* 0x00005c0007687625 */ /* 0x000fcc00078e0068 */
[----:B------:R-:W5:Y:S02]  /*1500*/  LDG.E.128 R104, [R104.64] ;  /* 0x0000000468687981 */ /* 0x000f64000c1e1d00 */
.L_x_2145:
[----:B------:R-:W-:Y:S05]  /*1510*/  BSYNC B2 ;  /* 0x0000000000027941 */ /* 0x000fea0003800000 */
.L_x_2144:
        /* <DEDUP_REMOVED lines=10> */
.L_x_2147:
        /* <DEDUP_REMOVED lines=11> */
.L_x_2148:
[----:B------:R-:W-:Y:S05]  /*1670*/  BSYNC B2 ;  /* 0x0000000000027941 */ /* 0x000fea0003800000 */
.L_x_2146:
[----:B------:R-:W-:Y:S01]  /*1680*/  ISETP.NE.U32.AND P0, PT, RZ, c[0x0][0x258], PT ;  /* 0x00009600ff007a0c */ /* 0x000fe20003f05070 */
[----:B------:R-:W-:Y:S03]  /*1690*/  BSSY B2, `(.L_x_2149) ;  /* 0x000000f000027945 */ /* 0x000fe60003800000 */
[----:B------:R-:W-:-:S13]  /*16a0*/  ISETP.NE.AND.EX P0, PT, RZ, c[0x0][0x25c], PT, P0 ;  /* 0x00009700ff007a0c */ /* 0x000fda0003f05300 */
[----:B------:R-:W-:Y:S01]  /*16b0*/  @P0 F2FP.BF16.PACK_AB R118, RZ, R119 ;  /* 0x00000077ff76023e */ /* 0x000fe200000010ff */
[----:B------:R-:W-:Y:S05]  /*16c0*/  @!P4 BRA `(.L_x_2150) ;  /* 0x000000b00000c947 */ /* 0x000fea0003800000 */
[----:B-----5:R-:W-:Y:S01]  /*16d0*/  LOP3.LUT P6, RZ, R132, 0xff, RZ, 0xc0, !PT ;  /* 0x000000ff84ff7812 */ /* 0x020fe200078cc0ff */
[----:B------:R-:W-:-:S04]  /*16e0*/  FMUL.FTZ R119, R119, c[0x0][0x1ec] ;  /* 0x00007b0077777a20 */ /* 0x000fc80000410000 */
[----:B--2---:R-:W-:Y:S01]  /*16f0*/  FMUL.FTZ R149, R119, c[0x0][0x1e8] ;  /* 0x00007a0077957a20 */ /* 0x004fe20000410000 */
[----:B------:R-:W-:-:S03]  /*1700*/  HFMA2.MMA R119, -RZ, RZ, 0, 0 ;  /* 0x00000000ff777435 */ /* 0x000fc600000001ff */
[----:B------:R-:W-:-:S04]  /*1710*/  FMUL.FTZ R123, R88, R149 ;  /* 0x00000095587b7220 */ /* 0x000fc80000410000 */
[----:B------:R-:W-:Y:S02]  /*1720*/  @P6 PRMT R122, RZ, 0x5410, R104 ;  /* 0x00005410ff7a6816 */ /* 0x000fe40000000068 */
[----:B------:R-:W-:-:S03]  /*1730*/  FSEL R123, R123, RZ, P6 ;  /* 0x000000ff7b7b7208 */ /* 0x000fc60003000000 */
[----:B------:R-:W-:Y:S01]  /*1740*/  @P6 FMUL.FTZ R119, R149, R122 ;  /* 0x0000007a95776220 */ /* 0x000fe20000410000 */
[----:B------:R-:W-:-:S03]  /*1750*/  F2FP.BF16.PACK_AB R123, RZ, R123 ;  /* 0x0000007bff7b723e */ /* 0x000fc600000010ff */
[----:B------:R-:W-:Y:S01]  /*1760*/  FADD.FTZ R36, R36, R119 ;  /* 0x0000007724247221 */ /* 0x000fe20000010000 */
[----:B------:R-:W-:Y:S02]  /*1770*/  PRMT R108, R123, 0x7610, R108 ;  /* 0x000076107b6c7816 */ /* 0x000fe4000000006c */
.L_x_2150:
[----:B------:R-:W-:Y:S05]  /*1780*/  BSYNC B2 ;  /* 0x0000000000027941 */ /* 0x000fea0003800000 */
.L_x_2149:
[----:B------:R-:W-:Y:S01]  /*1790*/  BSSY B2, `(.L_x_2151) ;  /* 0x000000e000027945 */ /* 0x000fe20003800000 */
[----:B------:R-:W-:Y:S01]  /*17a0*/  @P0 PRMT R112, R118, 0x7610, R112 ;  /* 0x0000761076700816 */ /* 0x000fe20000000070 */
[----:B------:R-:W-:Y:S05]  /*17b0*/  @P3 BRA `(.L_x_2152) ;  /* 0x0000004000003947 */ /* 0x000fea0003800000 */
[----:B------:R-:W-:Y:S01]  /*17c0*/  MOV R119, RZ ;  /* 0x000000ff00777202 */ /* 0x000fe20000000f00 */
[----:B------:R-:W-:Y:S05]  /*17d0*/  @!P5 BRA `(.L_x_2153) ;  /* 0x000000900000d947 */ /* 0x000fea0003800000 */
[----:B-----5:R-:W-:Y:S01]  /*17e0*/  PRMT R119, RZ, 0x7610, R20 ;  /* 0x00007610ff777816 */ /* 0x020fe20000000014 */
[----:B------:R-:W-:Y:S05]  /*17f0*/  BRA `(.L_x_2153) ;  /* 0x0000007000007947 */ /* 0x000fea0003800000 */
.L_x_2152:
[----:B0-----:R-:W-:Y:S02]  /*1800*/  ISETP.NE.AND P6, PT, R3, RZ, PT ;  /* 0x000000ff0300720c */ /* 0x001fe40003fc5270 */
[----:B-----5:R-:W-:Y:S02]  /*1810*/  @P5 PRMT R118, RZ, 0x7610, R20 ;  /* 0x00007610ff765816 */ /* 0x020fe40000000014 */
[----:B------:R-:W-:-:S05]  /*1820*/  FSEL R119, R0, RZ, !P6 ;  /* 0x000000ff00777208 */ /* 0x000fca0007000000 */
[----:B------:R-:W-:-:S04]  /*1830*/  FFMA.FTZ R119, R9, R148, R119 ;  /* 0x0000009409777223 */ /* 0x000fc80000010077 */
[----:B------:R-:W-:-:S04]  /*1840*/  FADD.FTZ R119, R12, -R119 ;  /* 0x800000770c777221 */ /* 0x000fc80000010000 */
[----:B------:R-:W-:-:S04]  /*1850*/  FMUL.FTZ R119, R2, R119 ;  /* 0x0000007702777220 */ /* 0x000fc80000410000 */
[----:B------:R-:W-:Y:S02]  /*1860*/  @P5 FADD.FTZ R119, R119, R118 ;  /* 0x0000007677775221 */ /* 0x000fe40000010000 */
.L_x_2153:
[----:B------:R-:W-:Y:S05]  /*1870*/  BSYNC B2 ;  /* 0x0000000000027941 */ /* 0x000fea0003800000 */
.L_x_2151:
[----:B------:R-:W-:Y:S01]  /*1880*/  BSSY B2, `(.L_x_2154) ;  /* 0x000000e000027945 */ /* 0x000fe20003800000 */
[----:B------:R-:W-:Y:S01]  /*1890*/  @P0 F2FP.BF16.PACK_AB R118, RZ, R119 ;  /* 0x00000077ff76023e */ /* 0x000fe200000010ff */
[----:B------:R-:W-:Y:S05]  /*18a0*/  @!P4 BRA `(.L_x_2155) ;  /* 0x000000b00000c947 */ /* 0x000fea0003800000 */
[----:B-----5:R-:W-:Y:S01]  /*18b0*/  LOP3.LUT P6, RZ, R132, 0xff00, RZ, 0xc0, !PT ;  /* 0x0000ff0084ff7812 */ /* 0x020fe200078cc0ff */
[----:B------:R-:W-:Y:S02]  /*18c0*/  FMUL.FTZ R119, R119, c[0x0][0x1ec] ;  /* 0x00007b0077777a20 */ /* 0x000fe40000410000 */
[----:B------:R-:W-:Y:S02]  /*18d0*/  IMAD.MOV.U32 R122, RZ, RZ, RZ ;  /* 0x000000ffff7a7224 */ /* 0x000fe400078e00ff */
[----:B------:R-:W-:-:S04]  /*18e0*/  FMUL.FTZ R150, R119, c[0x0][0x1e8] ;  /* 0x00007a0077967a20 */ /* 0x000fc80000410000 */
[----:B--2---:R-:W-:-:S04]  /*18f0*/  FMUL.FTZ R123, R89, R150 ;  /* 0x00000096597b7220 */ /* 0x004fc80000410000 */
[----:B------:R-:W-:Y:S02]  /*1900*/  @P6 PRMT R119, RZ, 0x7610, R104 ;  /* 0x00007610ff776816 */ /* 0x000fe40000000068 */
[----:B------:R-:W-:-:S03]  /*1910*/  FSEL R123, R123, RZ, P6 ;  /* 0x000000ff7b7b7208 */ /* 0x000fc60003000000 */
[----:B------:R-:W-:Y:S01]  /*1920*/  @P6 FMUL.FTZ R122, R150, R119 ;  /* 0x00000077967a6220 */ /* 0x000fe20000410000 */
[----:B------:R-:W-:-:S03]  /*1930*/  F2FP.BF16.PACK_AB R123, RZ, R123 ;  /* 0x0000007bff7b723e */ /* 0x000fc600000010ff */
[----:B------:R-:W-:Y:S01]  /*1940*/  FADD.FTZ R37, R37, R122 ;  /* 0x0000007a25257221 */ /* 0x000fe20000010000 */
[----:B------:R-:W-:Y:S02]  /*1950*/  PRMT R108, R108, 0x5410, R123 ;  /* 0x000054106c6c7816 */ /* 0x000fe4000000007b */
.L_x_2155:
[----:B------:R-:W-:Y:S05]  /*1960*/  BSYNC B2 ;  /* 0x0000000000027941 */ /* 0x000fea0003800000 */
.L_x_2154:
[----:B------:R-:W-:Y:S01]  /*1970*/  BSSY B2, `(.L_x_2156) ;  /* 0x000000e000027945 */ /* 0x000fe20003800000 */
[----:B------:R-:W-:Y:S01]  /*1980*/  @P0 PRMT R112, R112, 0x5410, R118 ;  /* 0x0000541070700816 */ /* 0x000fe20000000076 */
[----:B------:R-:W-:Y:S05]  /*1990*/  @P3 BRA `(.L_x_2157) ;  /* 0x0000004000003947 */ /* 0x000fea0003800000 */
[----:B------:R-:W-:Y:S01]  /*19a0*/  HFMA2.MMA R119, -RZ, RZ, 0, 0 ;  /* 0x00000000ff777435 */ /* 0x000fe200000001ff */
[----:B------:R-:W-:Y:S05]  /*19b0*/  @!P5 BRA `(.L_x_2158) ;  /* 0x000000900000d947 */ /* 0x000fea0003800000 */
[----:B-----5:R-:W-:Y:S01]  /*19c0*/  PRMT R119, RZ, 0x5410, R21 ;  /* 0x00005410ff777816 */ /* 0x020fe20000000015 */
[----:B------:R-:W-:Y:S05]  /*19d0*/  BRA `(.L_x_2158) ;  /* 0x0000007000007947 */ /* 0x000fea0003800000 */
.L_x_2157:
[----:B0-----:R-:W-:-:S04]  /*19e0*/  ISETP.NE.AND P6, PT, R3, RZ, PT ;  /* 0x000000ff0300720c */ /* 0x001fc80003fc5270 */
[----:B------:R-:W-:-:S05]  /*19f0*/  FSEL R119, R0, RZ, !P6 ;  /* 0x000000ff00777208 */ /* 0x000fca0007000000 */
[----:B------:R-:W-:-:S04]  /*1a00*/  FFMA.FTZ R118, R10, R148, R119 ;  /* 0x000000940a767223 */ /* 0x000fc80000010077 */
[----:B------:R-:W-:Y:S01]  /*1a10*/  FADD.FTZ R119, R15, -R118 ;  /* 0x800000760f777221 */ /* 0x000fe20000010000 */
[----:B-----5:R-:W-:-:S03]  /*1a20*/  @P5 PRMT R118, RZ, 0x5410, R21 ;  /* 0x00005410ff765816 */ /* 0x020fc60000000015 */
[----:B------:R-:W-:-:S04]  /*1a30*/  FMUL.FTZ R119, R2, R119 ;  /* 0x0000007702777220 */ /* 0x000fc80000410000 */
[----:B------:R-:W-:Y:S02]  /*1a40*/  @P5 FADD.FTZ R119, R119, R118 ;  /* 0x0000007677775221 */ /* 0x000fe40000010000 */
.L_x_2158:
[----:B------:R-:W-:Y:S05]  /*1a50*/  BSYNC B2 ;  /* 0x0000000000027941 */ /* 0x000fea0003800000 */
.L_x_2156:
[----:B------:R-:W-:Y:S01]  /*1a60*/  BSSY B2, `(.L_x_2159) ;  /* 0x000000e000027945 */ /* 0x000fe20003800000 */
[----:B------:R-:W-:Y:S01]  /*1a70*/  @P0 F2FP.BF16.PACK_AB R118, RZ, R119 ;  /* 0x00000077ff76023e */ /* 0x000fe200000010ff */
[----:B------:R-:W-:Y:S05]  /*1a80*/  @!P4 BRA `(.L_x_2160) ;  /* 0x000000b00000c947 */ /* 0x000fea0003800000 */
[----:B-----5:R-:W-:Y:S01]  /*1a90*/  LOP3.LUT P6, RZ, R132, 0xff0000, RZ, 0xc0, !PT ;  /* 0x00ff000084ff7812 */ /* 0x020fe200078cc0ff */
[----:B------:R-:W-:-:S04]  /*1aa0*/  FMUL.FTZ R119, R119, c[0x0][0x1ec] ;  /* 0x00007b0077777a20 */ /* 0x000fc80000410000 */
[----:B--2---:R-:W-:Y:S01]  /*1ab0*/  FMUL.FTZ R149, R119, c[0x0][0x1e8] ;  /* 0x00007a0077957a20 */ /* 0x004fe20000410000 */
[----:B------:R-:W-:-:S03]  /*1ac0*/  MOV R119, RZ ;  /* 0x000000ff00777202 */ /* 0x000fc60000000f00 */
[----:B------:R-:W-:-:S04]  /*1ad0*/  FMUL.FTZ R123, R90, R149 ;  /* 0x000000955a7b7220 */ /* 0x000fc80000410000 */
[----:B------:R-:W-:Y:S02]  /*1ae0*/  @P6 PRMT R122, RZ, 0x5410, R105 ;  /* 0x00005410ff7a6816 */ /* 0x000fe40000000069 */
[----:B------:R-:W-:-:S03]  /*1af0*/  FSEL R123, R123, RZ, P6 ;  /* 0x000000ff7b7b7208 */ /* 0x000fc60003000000 */
[----:B------:R-:W-:Y:S01]  /*1b00*/  @P6 FMUL.FTZ R119, R149, R122 ;  /* 0x0000007a95776220 */ /* 0x000fe20000410000 */
[----:B------:R-:W-:-:S03]  /*1b10*/  F2FP.BF16.PACK_AB R123, RZ, R123 ;  /* 0x0000007bff7b723e */ /* 0x000fc600000010ff */
[----:B------:R-:W-:Y:S01]  /*1b20*/  FADD.FTZ R38, R38, R119 ;  /* 0x0000007726267221 */ /* 0x000fe20000010000 */
[----:B------:R-:W-:Y:S02]  /*1b30*/  PRMT R109, R123, 0x7610, R109 ;  /* 0x000076107b6d7816 */ /* 0x000fe4000000006d */
.L_x_2160:
[----:B------:R-:W-:Y:S05]  /*1b40*/  BSYNC B2 ;  /* 0x0000000000027941 */ /* 0x000fea0003800000 */
.L_x_2159:
[----:B------:R-:W-:Y:S01]  /*1b50*/  BSSY B2, `(.L_x_2161) ;  /* 0x000000e000027945 */ /* 0x000fe20003800000 */
[----:B------:R-:W-:Y:S01]  /*1b60*/  @P0 PRMT R113, R118, 0x7610, R113 ;  /* 0x0000761076710816 */ /* 0x000fe20000000071 */
[----:B------:R-:W-:Y:S05]  /*1b70*/  @P3 BRA `(.L_x_2162) ;  /* 0x0000004000003947 */ /* 0x000fea0003800000 */
[----:B------:R-:W-:Y:S01]  /*1b80*/  IMAD.MOV.U32 R119, RZ, RZ, RZ ;  /* 0x000000ffff777224 */ /* 0x000fe200078e00ff */
[----:B------:R-:W-:Y:S05]  /*1b90*/  @!P5 BRA `(.L_x_2163) ;  /* 0x000000900000d947 */ /* 0x000fea0003800000 */
[----:B-----5:R-:W-:Y:S01]  /*1ba0*/  PRMT R119, RZ, 0x7610, R21 ;  /* 0x00007610ff777816 */ /* 0x020fe20000000015 */
[----:B------:R-:W-:Y:S05]  /*1bb0*/  BRA `(.L_x_2163) ;  /* 0x0000007000007947 */ /* 0x000fea0003800000 */
.L_x_2162:
[----:B0-----:R-:W-:Y:S02]  /*1bc0*/  ISETP.NE.AND P6, PT, R3, RZ, PT ;  /* 0x000000ff0300720c */ /* 0x001fe40003fc5270 */
[----:B-----5:R-:W-:Y:S02]  /*1bd0*/  @P5 PRMT R118, RZ, 0x7610, R21 ;  /* 0x00007610ff765816 */ /* 0x020fe40000000015 */
[----:B------:R-:W-:-:S05]  /*1be0*/  FSEL R119, R0, RZ, !P6 ;  /* 0x000000ff00777208 */ /* 0x000fca0007000000 */
[----:B------:R-:W-:-:S04]  /*1bf0*/  FFMA.FTZ R119, R13, R148, R119 ;  /* 0x000000940d777223 */ /* 0x000fc80000010077 */
[----:B------:R-:W-:-:S04]  /*1c00*/  FADD.FTZ R119, R14, -R119 ;  /* 0x800000770e777221 */ /* 0x000fc80000010000 */
[----:B------:R-:W-:-:S04]  /*1c10*/  FMUL.FTZ R119, R2, R119 ;  /* 0x0000007702777220 */ /* 0x000fc80000410000 */
[----:B------:R-:W-:Y:S02]  /*1c20*/  @P5 FADD.FTZ R119, R119, R118 ;  /* 0x0000007677775221 */ /* 0x000fe40000010000 */
.L_x_2163:
[----:B------:R-:W-:Y:S05]  /*1c30*/  BSYNC B2 ;  /* 0x0000000000027941 */ /* 0x000fea0003800000 */
.L_x_2161:
[----:B------:R-:W-:Y:S01]  /*1c40*/  BSSY B2, `(.L_x_2164) ;  /* 0x000000e000027945 */ /* 0x000fe20003800000 */
[----:B------:R-:W-:Y:S01]  /*1c50*/  @P0 F2FP.BF16.PACK_AB R118, RZ, R119 ;  /* 0x00000077ff76023e */ /* 0x000fe200000010ff */
[----:B------:R-:W-:Y:S05]  /*1c60*/  @!P4 BRA `(.L_x_2165) ;  /* 0x000000b00000c947 */ /* 0x000fea0003800000 */
[----:B-----5:R-:W-:Y:S01]  /*1c70*/  LOP3.LUT P6, RZ, R132, 0xff000000, RZ, 0xc0, !PT ;  /* 0xff00000084ff7812 */ /* 0x020fe200078cc0ff */
[----:B------:R-:W-:Y:S01]  /*1c80*/  FMUL.FTZ R119, R119, c[0x0][0x1ec] ;  /* 0x00007b0077777a20 */ /* 0x000fe20000410000 */
[----:B------:R-:W-:-:S03]  /*1c90*/  HFMA2.MMA R122, -RZ, RZ, 0, 0 ;  /* 0x00000000ff7a7435 */ /* 0x000fc600000001ff */
        /* <DEDUP_REMOVED lines=8> */
.L_x_2165:
[----:B------:R-:W-:Y:S05]  /*1d20*/  BSYNC B2 ;  /* 0x0000000000027941 */ /* 0x000fea0003800000 */
.L_x_2164:
[----:B------:R-:W-:Y:S01]  /*1d30*/  BSSY B2, `(.L_x_2166) ;  /* 0x000000e000027945 */ /* 0x000fe20003800000 */
[----:B------:R-:W-:Y:S01]  /*1d40*/  @P0 PRMT R113, R113, 0x5410, R118 ;  /* 0x0000541071710816 */ /* 0x000fe20000000076 */
[----:B------:R-:W-:Y:S05]  /*1d50*/  @P3 BRA `(.L_x_2167) ;  /* 0x0000004000003947 */ /* 0x000fea0003800000 */
[----:B------:R-:W-:Y:S01]  /*1d60*/  MOV R119, RZ ;  /* 0x000000ff00777202 */ /* 0x000fe20000000f00 */
[----:B------:R-:W-:Y:S05]  /*1d70*/  @!P5 BRA `(.L_x_2168) ;  /* 0x000000900000d947 */ /* 0x000fea0003800000 */
[----:B-----5:R-:W-:Y:S01]  /*1d80*/  PRMT R119, RZ, 0x5410, R22 ;  /* 0x00005410ff777816 */ /* 0x020fe20000000016 */
[----:B------:R-:W-:Y:S05]  /*1d90*/  BRA `(.L_x_2168) ;  /* 0x0000007000007947 */ /* 0x000fea0003800000 */
.L_x_2167:
[----:B0-----:R-:W-:Y:S02]  /*1da0*/  ISETP.NE.AND P6, PT, R3, RZ, PT ;  /* 0x000000ff0300720c */ /* 0x001fe40003fc5270 */
[----:B-----5:R-:W-:Y:S02]  /*1db0*/  @P5 PRMT R118, RZ, 0x5410, R22 ;  /* 0x00005410ff765816 */ /* 0x020fe40000000016 */
[----:B------:R-:W-:-:S05]  /*1dc0*/  FSEL R119, R0, RZ, !P6 ;  /* 0x000000ff00777208 */ /* 0x000fca0007000000 */
[----:B------:R-:W-:-:S04]  /*1dd0*/  FFMA.FTZ R119, R125, R148, R119 ;  /* 0x000000947d777223 */ /* 0x000fc80000010077 */
[----:B------:R-:W-:-:S04]  /*1de0*/  FADD.FTZ R119, R124, -R119 ;  /* 0x800000777c777221 */ /* 0x000fc80000010000 */
[----:B------:R-:W-:-:S04]  /*1df0*/  FMUL.FTZ R119, R2, R119 ;  /* 0x0000007702777220 */ /* 0x000fc80000410000 */
[----:B------:R-:W-:Y:S02]  /*1e00*/  @P5 FADD.FTZ R119, R119, R118 ;  /* 0x0000007677775221 */ /* 0x000fe40000010000 */
.L_x_2168:
[----:B------:R-:W-:Y:S05]  /*1e10*/  BSYNC B2 ;  /* 0x0000000000027941 */ /* 0x000fea0003800000 */
.L_x_2166:
[----:B------:R-:W-:Y:S01]  /*1e20*/  BSSY B2, `(.L_x_2169) ;  /* 0x000000e000027945 */ /* 0x000fe20003800000 */
[----:B------:R-:W-:Y:S01]  /*1e30*/  @P0 F2FP.BF16.PACK_AB R118, RZ, R119 ;  /* 0x00000077ff76023e */ /* 0x000fe200000010ff */
[----:B------:R-:W-:Y:S05]  /*1e40*/  @!P4 BRA `(.L_x_2170) ;  /* 0x000000b00000c947 */ /* 0x000fea0003800000 */
[----:B-----5:R-:W-:Y:S01]  /*1e50*/  LOP3.LUT P6, RZ, R133, 0xff, RZ, 0xc0, !PT ;  /* 0x000000ff85ff7812 */ /* 0x020fe200078cc0ff */
[----:B------:R-:W-:-:S04]  /*1e60*/  FMUL.FTZ R119, R119, c[0x0][0x1ec] ;  /* 0x00007b0077777a20 */ /* 0x000fc80000410000 */
[----:B--2---:R-:W-:Y:S02]  /*1e70*/  FMUL.FTZ R149, R119, c[0x0][0x1e8] ;  /* 0x00007a0077957a20 */ /* 0x004fe40000410000 */
[----:B------:R-:W-:Y:S02]  /*1e80*/  IMAD.MOV.U32 R119, RZ, RZ, RZ ;  /* 0x000000ffff777224 */ /* 0x000fe400078e00ff */
[----:B------:R-:W-:-:S04]  /*1e90*/  FMUL.FTZ R123, R92, R149 ;  /* 0x000000955c7b7220 */ /* 0x000fc80000410000 */
[----:B------:R-:W-:Y:S02]  /*1ea0*/  @P6 PRMT R122, RZ, 0x5410, R106 ;  /* 0x00005410ff7a6816 */ /* 0x000fe4000000006a */
[----:B------:R-:W-:-:S03]  /*1eb0*/  FSEL R123, R123, RZ, P6 ;  /* 0x000000ff7b7b7208 */ /* 0x000fc60003000000 */
[----:B------:R-:W-:Y:S01]  /*1ec0*/  @P6 FMUL.FTZ R119, R149, R122 ;  /* 0x0000007a95776220 */ /* 0x000fe20000410000 */
[----:B------:R-:W-:-:S03]  /*1ed0*/  F2FP.BF16.PACK_AB R123, RZ, R123 ;  /* 0x0000007bff7b723e */ /* 0x000fc600000010ff */
[----:B------:R-:W-:Y:S01]  /*1ee0*/  FADD.FTZ R32, R32, R119 ;  /* 0x0000007720207221 */ /* 0x000fe20000010000 */
[----:B------:R-:W-:Y:S02]  /*1ef0*/  PRMT R110, R123, 0x7610, R110 ;  /* 0x000076107b6e7816 */ /* 0x000fe4000000006e */
.L_x_2170:
[----:B------:R-:W-:Y:S05]  /*1f00*/  BSYNC B2 ;  /* 0x0000000000027941 */ /* 0x000fea0003800000 */
.L_x_2169:
[----:B------:R-:W-:Y:S01]  /*1f10*/  BSSY B2, `(.L_x_2171) ;  /* 0x000000e000027945 */ /* 0x000fe20003800000 */
[----:B------:R-:W-:Y:S01]  /*1f20*/  @P0 PRMT R114, R118, 0x7610, R114 ;  /* 0x0000761076720816 */ /* 0x000fe20000000072 */
[----:B------:R-:W-:Y:S05]  /*1f30*/  @P3 BRA `(.L_x_2172) ;  /* 0x0000004000003947 */ /* 0x000fea0003800000 */
[----:B------:R-:W-:Y:S01]  /*1f40*/  HFMA2.MMA R119, -RZ, RZ, 0, 0 ;  /* 0x00000000ff777435 */ /* 0x000fe200000001ff */
[----:B------:R-:W-:Y:S05]  /*1f50*/  @!P5 BRA `(.L_x_2173) ;  /* 0x000000900000d947 */ /* 0x000fea0003800000 */
[----:B-----5:R-:W-:Y:S01]  /*1f60*/  PRMT R119, RZ, 0x7610, R22 ;  /* 0x00007610ff777816 */ /* 0x020fe20000000016 */
[----:B------:R-:W-:Y:S05]  /*1f70*/  BRA `(.L_x_2173) ;  /* 0x0000007000007947 */ /* 0x000fea0003800000 */
.L_x_2172:
[----:B0-----:R-:W-:-:S04]  /*1f80*/  ISETP.NE.AND P6, PT, R3, RZ, PT ;  /* 0x000000ff0300720c */ /* 0x001fc80003fc5270 */
[----:B------:R-:W-:-:S05]  /*1f90*/  FSEL R119, R0, RZ, !P6 ;  /* 0x000000ff00777208 */ /* 0x000fca0007000000 */
[----:B------:R-:W-:-:S04]  /*1fa0*/  FFMA.FTZ R118, R126, R148, R119 ;  /* 0x000000947e767223 */ /* 0x000fc80000010077 */
[----:B------:R-:W-:Y:S01]  /*1fb0*/  FADD.FTZ R119, R127, -R118 ;  /* 0x800000767f777221 */ /* 0x000fe20000010000 */
[----:B-----5:R-:W-:-:S03]  /*1fc0*/  @P5 PRMT R118, RZ, 0x7610, R22 ;  /* 0x00007610ff765816 */ /* 0x020fc60000000016 */
[----:B------:R-:W-:-:S04]  /*1fd0*/  FMUL.FTZ R119, R2, R119 ;  /* 0x0000007702777220 */ /* 0x000fc80000410000 */
[----:B------:R-:W-:Y:S02]  /*1fe0*/  @P5 FADD.FTZ R119, R119, R118 ;  /* 0x0000007677775221 */ /* 0x000fe40000010000 */
.L_x_2173:
[----:B------:R-:W-:Y:S05]  /*1ff0*/  BSYNC B2 ;  /* 0x0000000000027941 */ /* 0x000fea0003800000 */
.L_x_2171:
[----:B------:R-:W-:Y:S01]  /*2000*/  BSSY B2, `(.L_x_2174) ;  /* 0x000000e000027945 */ /* 0x000fe20003800000 */
[----:B------:R-:W-:Y:S01]  /*2010*/  @P0 F2FP.BF16.PACK_AB R118, RZ, R119 ;  /* 0x00000077ff76023e */ /* 0x000fe200000010ff */
[----:B------:R-:W-:Y:S05]  /*2020*/  @!P4 BRA `(.L_x_2175) ;  /* 0x000000b00000c947 */ /* 0x000fea0003800000 */
[----:B-----5:R-:W-:Y:S01]  /*2030*/  LOP3.LUT P6, RZ, R133, 0xff00, RZ, 0xc0, !PT ;  /* 0x0000ff0085ff7812 */ /* 0x020fe200078cc0ff */
[----:B------:R-:W-:Y:S01]  /*2040*/  FMUL.FTZ R119, R119, c[0x0][0x1ec] ;  /* 0x00007b0077777a20 */ /* 0x000fe20000410000 */
[----:B------:R-:W-:-:S03]  /*2050*/  MOV R122, RZ ;  /* 0x000000ff007a7202 */ /* 0x000fc60000000f00 */
        /* <DEDUP_REMOVED lines=8> */
.L_x_2175:
[----:B------:R-:W-:Y:S05]  /*20e0*/  BSYNC B2 ;  /* 0x0000000000027941 */ /* 0x000fea0003800000 */
.L_x_2174:
[----:B------:R-:W-:Y:S01]  /*20f0*/  BSSY B2, `(.L_x_2176) ;  /* 0x000000e000027945 */ /* 0x000fe20003800000 */
[----:B------:R-:W-:Y:S01]  /*2100*/  @P0 PRMT R114, R114, 0x5410, R118 ;  /* 0x0000541072720816 */ /* 0x000fe20000000076 */
[----:B------:R-:W-:Y:S05]  /*2110*/  @P3 BRA `(.L_x_2177) ;  /* 0x0000004000003947 */ /* 0x000fea0003800000 */
[----:B------:R-:W-:Y:S01]  /*2120*/  IMAD.MOV.U32 R119, RZ, RZ, RZ ;  /* 0x000000ffff777224 */ /* 0x000fe200078e00ff */
[----:B------:R-:W-:Y:S05]  /*2130*/  @!P5 BRA `(.L_x_2178) ;  /* 0x000000900000d947 */ /* 0x000fea0003800000 */
[----:B-----5:R-:W-:Y:S01]  /*2140*/  PRMT R119, RZ, 0x5410, R23 ;  /* 0x00005410ff777816 */ /* 0x020fe20000000017 */
[----:B------:R-:W-:Y:S05]  /*2150*/  BRA `(.L_x_2178) ;  /* 0x0000007000007947 */ /* 0x000fea0003800000 */
.L_x_2177:
[----:B0-----:R-:W-:Y:S02]  /*2160*/  ISETP.NE.AND P6, PT, R3, RZ, PT ;  /* 0x000000ff0300720c */ /* 0x001fe40003fc5270 */
[----:B-----5:R-:W-:Y:S02]  /*2170*/  @P5 PRMT R118, RZ, 0x5410, R23 ;  /* 0x00005410ff765816 */ /* 0x020fe40000000017 */
[----:B------:R-:W-:-:S05]  /*2180*/  FSEL R119, R0, RZ, !P6 ;  /* 0x000000ff00777208 */ /* 0x000fca0007000000 */
[----:B------:R-:W-:-:S04]  /*2190*/  FFMA.FTZ R119, R129, R148, R119 ;  /* 0x0000009481777223 */ /* 0x000fc80000010077 */
[----:B------:R-:W-:-:S04]  /*21a0*/  FADD.FTZ R119, R128, -R119 ;  /* 0x8000007780777221 */ /* 0x000fc80000010000 */
[----:B------:R-:W-:-:S04]  /*21b0*/  FMUL.FTZ R119, R2, R119 ;  /* 0x0000007702777220 */ /* 0x000fc80000410000 */
[----:B------:R-:W-:Y:S02]  /*21c0*/  @P5 FADD.FTZ R119, R119, R118 ;  /* 0x0000007677775221 */ /* 0x000fe40000010000 */
.L_x_2178:
[----:B------:R-:W-:Y:S05]  /*21d0*/  BSYNC B2 ;  /* 0x0000000000027941 */ /* 0x000fea0003800000 */
.L_x_2176:
[----:B------:R-:W-:Y:S01]  /*21e0*/  BSSY B2, `(.L_x_2179) ;  /* 0x000000e000027945 */ /* 0x000fe20003800000 */
        /* <DEDUP_REMOVED lines=13> */
.L_x_2180:
[----:B------:R-:W-:Y:S05]  /*22c0*/  BSYNC B2 ;  /* 0x0000000000027941 */ /* 0x000fea0003800000 */
.L_x_2179:
[----:B------:R-:W-:Y:S01]  /*22d0*/  BSSY B2, `(.L_x_2181) ;  /* 0x000000e000027945 */ /* 0x000fe20003800000 */
[----:B------:R-:W-:Y:S01]  /*22e0*/  @P0 PRMT R115, R118, 0x7610, R115 ;  /* 0x0000761076730816 */ /* 0x000fe20000000073 */
[----:B------:R-:W-:Y:S05]  /*22f0*/  @P3 BRA `(.L_x_2182) ;  /* 0x0000004000003947 */ /* 0x000fea0003800000 */
[----:B--2---:R-:W-:Y:S01]  /*2300*/  MOV R149, RZ ;  /* 0x000000ff00957202 */ /* 0x004fe20000000f00 */
[----:B------:R-:W-:Y:S05]  /*2310*/  @!P5 BRA `(.L_x_2183) ;  /* 0x000000900000d947 */ /* 0x000fea0003800000 */
[----:B-----5:R-:W-:Y:S01]  /*2320*/  PRMT R149, RZ, 0x7610, R23 ;  /* 0x00007610ff957816 */ /* 0x020fe20000000017 */
[----:B------:R-:W-:Y:S05]  /*2330*/  BRA `(.L_x_2183) ;  /* 0x0000007000007947 */ /* 0x000fea0003800000 */
.L_x_2182:
[----:B0-----:R-:W-:-:S04]  /*2340*/  ISETP.NE.AND P6, PT, R3, RZ, PT ;  /* 0x000000ff0300720c */ /* 0x001fc80003fc5270 */
[----:B------:R-:W-:-:S05]  /*2350*/  FSEL R119, R0, RZ, !P6 ;  /* 0x000000ff00777208 */ /* 0x000fca0007000000 */
[----:B------:R-:W-:-:S04]  /*2360*/  FFMA.FTZ R118, R130, R148, R119 ;  /* 0x0000009482767223 */ /* 0x000fc80000010077 */
[----:B------:R-:W-:Y:S01]  /*2370*/  FADD.FTZ R119, R131, -R118 ;  /* 0x8000007683777221 */ /* 0x000fe20000010000 */
[----:B-----5:R-:W-:-:S03]  /*2380*/  @P5 PRMT R118, RZ, 0x7610, R23 ;  /* 0x00007610ff765816 */ /* 0x020fc60000000017 */
[----:B--2---:R-:W-:-:S04]  /*2390*/  FMUL.FTZ R149, R2, R119 ;  /* 0x0000007702957220 */ /* 0x004fc80000410000 */
[----:B------:R-:W-:Y:S02]  /*23a0*/  @P5 FADD.FTZ R149, R149, R118 ;  /* 0x0000007695955221 */ /* 0x000fe40000010000 */
.L_x_2183:
[----:B------:R-:W-:Y:S05]  /*23b0*/  BSYNC B2 ;  /* 0x0000000000027941 */ /* 0x000fea0003800000 */
.L_x_2181:
[----:B------:R-:W-:Y:S01]  /*23c0*/  @P0 IMAD.MOV.U32 R123, RZ, RZ, 0x10 ;  /* 0x00000010ff7b0424 */ /* 0x000fe200078e00ff */
[----:B------:R-:W-:Y:S01]  /*23d0*/  @P0 F2FP.BF16.PACK_AB R118, RZ, R149 ;  /* 0x00000095ff76023e */ /* 0x000fe200000010ff */
[----:B------:R-:W-:Y:S02]  /*23e0*/  BSSY B2, `(.L_x_2184) ;  /* 0x0000012000027945 */ /* 0x000fe40003800000 */
[----:B------:R-:W-:Y:S01]  /*23f0*/  @P0 IMAD.WIDE.U32 R122, R6, R123, c[0x0][0x258] ;  /* 0x00009600067a0625 */ /* 0x000fe200078e007b */
[----:B------:R-:W-:Y:S02]  /*2400*/  @P0 PRMT R115, R115, 0x5410, R118 ;  /* 0x0000541073730816 */ /* 0x000fe40000000076 */
[----:B------:R-:W-:-:S03]  /*2410*/  @P4 MOV R118, 0x10 ;  /* 0x0000001000764802 */ /* 0x000fc60000000f00 */
[----:B------:R1:W-:Y:S02]  /*2420*/  @P0 STG.E.128 [R122.64], R112 ;  /* 0x000000707a000986 */ /* 0x0003e4000c101d04 */
[----:B------:R-:W-:Y:S01]  /*2430*/  @P4 IMAD.WIDE.U32 R118, R7, R118, c[0x0][0x248] ;  /* 0x0000920007764625 */ /* 0x000fe200078e0076 */
[----:B------:R-:W-:Y:S05]  /*2440*/  @!P4 BRA `(.L_x_2185) ;  /* 0x000000b00000c947 */ /* 0x000fea0003800000 */
[----:B-----5:R-:W-:Y:S01]  /*2450*/  LOP3.LUT P0, RZ, R133, 0xff000000, RZ, 0xc0, !PT ;  /* 0xff00000085ff7812 */ /* 0x020fe2000780c0ff */
[----:B------:R-:W-:Y:S01]  /*2460*/  FMUL.FTZ R149, R149, c[0x0][0x1ec] ;  /* 0x00007b0095957a20 */ /* 0x000fe20000410000 */
[----:B-1----:R-:W-:-:S03]  /*2470*/  HFMA2.MMA R122, -RZ, RZ, 0, 0 ;  /* 0x00000000ff7a7435 */ /* 0x002fc600000001ff */
[----:B------:R-:W-:-:S04]  /*2480*/  FMUL.FTZ R150, R149, c[0x0][0x1e8] ;  /* 0x00007a0095967a20 */ /* 0x000fc80000410000 */
[----:B------:R-:W-:-:S04]  /*2490*/  FMUL.FTZ R149, R95, R150 ;  /* 0x000000965f957220 */ /* 0x000fc80000410000 */
[----:B------:R-:W-:Y:S02]  /*24a0*/  @P0 PRMT R123, RZ, 0x7610, R107 ;  /* 0x00007610ff7b0816 */ /* 0x000fe4000000006b */
[----:B------:R-:W-:-:S03]  /*24b0*/  FSEL R149, R149, RZ, P0 ;  /* 0x000000ff95957208 */ /* 0x000fc60000000000 */
[----:B------:R-:W-:Y:S01]  /*24c0*/  @P0 FMUL.FTZ R122, R150, R123 ;  /* 0x0000007b967a0220 */ /* 0x000fe20000410000 */
[----:B------:R-:W-:-:S03]  /*24d0*/  F2FP.BF16.PACK_AB R149, RZ, R149 ;  /* 0x00000095ff95723e */ /* 0x000fc600000010ff */
[----:B------:R-:W-:Y:S01]  /*24e0*/  FADD.FTZ R35, R35, R122 ;  /* 0x0000007a23237221 */ /* 0x000fe20000010000 */
[----:B------:R-:W-:Y:S02]  /*24f0*/  PRMT R111, R111, 0x5410, R149 ;  /* 0x000054106f6f7816 */ /* 0x000fe40000000095 */
.L_x_2185:
[----:B------:R-:W-:Y:S05]  /*2500*/  BSYNC B2 ;  /* 0x0000000000027941 */ /* 0x000fea0003800000 */
.L_x_2184:
[----:B------:R2:W-:Y:S01]  /*2510*/  @P4 STG.E.128 [R118.64], R108 ;  /* 0x0000006c76004986 */ /* 0x0005e2000c101d04 */
[----:B------:R-:W-:Y:S02]  /*2520*/  IADD3 R6, R6, 0x20, RZ ;  /* 0x0000002006067810 */ /* 0x000fe40007ffe0ff */
[----:B------:R-:W-:Y:S02]  /*2530*/  IADD3 R7, R7, 0x20, RZ ;  /* 0x0000002007077810 */ /* 0x000fe40007ffe0ff */
.L_x_2143:
[----:B------:R-:W-:Y:S05]  /*2540*/  BSYNC B1 ;  /* 0x0000000000017941 */ /* 0x000fea0003800000 */
.L_x_2142:
[----:B------:R-:W-:Y:S01]  /*2550*/  BSSY B1, `(.L_x_2186) ;  /* 0x0000108000017945 */ /* 0x000fe20003800000 */
[----:B------:R-:W-:Y:S05]  /*2560*/  @!P2 BRA `(.L_x_2187) ;  /* 0x000010600000a947 */ /* 0x000fea0003800000 */
[----:B------:R-:W-:Y:S01]  /*2570*/  BSSY B2, `(.L_x_2188) ;  /* 0x0000005000027945 */ /* 0x000fe20003800000 */
[----:B------:R-:W-:Y:S05]  /*2580*/  @!P4 BRA `(.L_x_2189) ;  /* 0x000000300000c947 */ /* 0x000fea0003800000 */
[----:B-----5:R-:W-:-:S04]  /*2590*/  IMAD.MOV.U32 R104, RZ, RZ, 0x10 ;  /* 0x00000010ff687424 */ /* 0x020fc800078e00ff */
[----:B------:R-:W-:-:S06]  /*25a0*/  IMAD.WIDE.U32 R104, R7, R104, c[0x0][0x170] ;  /* 0x00005c0007687625 */ /* 0x000fcc00078e0068 */
[----:B------:R-:W5:Y:S02]  /*25b0*/  LDG.E.128 R104, [R104.64] ;  /* 0x0000000468687981 */ /* 0x000f64000c1e1d00 */
.L_x_2189:
[----:B------:R-:W-:Y:S05]  /*25c0*/  BSYNC B2 ;  /* 0x0000000000027941 */ /* 0x000fea0003800000 */
.L_x_2188:
[----:B------:R-:W-:Y:S01]  /*25d0*/  BSSY B2, `(.L_x_2190) ;  /* 0x0000015000027945 */ /* 0x000fe20003800000 */
[----:B------:R-:W-:Y:S05]  /*25e0*/  @P3 BRA `(.L_x_2191) ;  /* 0x0000008000003947 */ /* 0x000fea0003800000 */
[----:B------:R-:W-:Y:S01]  /*25f0*/  ULDC.64 UR6, c[0x0][0x218] ;  /* 0x0000860000067ab9 */ /* 0x000fe20000000a00 */
[----:B--2---:R-:W-:Y:S01]  /*2600*/  MOV R119, RZ ;  /* 0x000000ff00777202 */ /* 0x004fe20000000f00 */
[----:B------:R-:W-:-:S04]  /*2610*/  UISETP.NE.U32.AND UP0, UPT, URZ, UR6, UPT ;  /* 0x000000063f00728c */ /* 0x000fc8000bf05070 */
[----:B------:R-:W-:-:S06]  /*2620*/  UISETP.NE.AND.EX UP0, UPT, URZ, UR7, UPT, UP0 ;  /* 0x000000073f00728c */ /* 0x000fcc000bf05300 */
[----:B------:R-:W-:-:S13]  /*2630*/  PLOP3.LUT P5, PT, PT, PT, UP0, 0x80, 0x0 ;  /* 0x000000000000781c */ /* 0x000fda0003faf008 */
[----:B------:R-:W-:Y:S05]  /*2640*/  @!P5 BRA `(.L_x_2192) ;  /* 0x000000d00000d947 */ /* 0x000fea0003800000 */
[----:B-----5:R-:W-:Y:S01]  /*2650*/  PRMT R119, RZ, 0x5410, R16 ;  /* 0x00005410ff777816 */ /* 0x020fe20000000010 */
[----:B------:R-:W-:Y:S05]  /*2660*/  BRA `(.L_x_2192) ;  /* 0x000000b000007947 */ /* 0x000fea0003800000 */
.L_x_2191:
[----:B------:R-:W-:Y:S01]  /*2670*/  ULDC.64 UR6, c[0x0][0x218] ;  /* 0x0000860000067ab9 */ /* 0x000fe20000000a00 */
[----:B0-----:R-:W-:Y:S01]  /*2680*/  ISETP.NE.AND P0, PT, R3, RZ, PT ;  /* 0x000000ff0300720c */ /* 0x001fe20003f05270 */
[----:B------:R-:W-:-:S03]  /*2690*/  UISETP.NE.U32.AND UP0, UPT, URZ, UR6, UPT ;  /* 0x000000063f00728c */ /* 0x000fc6000bf05070 */
[----:B--2---:R-:W-:Y:S01]  /*26a0*/  FSEL R119, R0, RZ, !P0 ;  /* 0x000000ff00777208 */ /* 0x004fe20004000000 */
[----:B------:R-:W-:-:S04]  /*26b0*/  UISETP.NE.AND.EX UP0, UPT, URZ, UR7, UPT, UP0 ;  /* 0x000000073f00728c */ /* 0x000fc8000bf05300 */
[----:B------:R-:W-:Y:S02]  /*26c0*/  FFMA.FTZ R119, R117, R148, R119 ;  /* 0x0000009475777223 */ /* 0x000fe40000010077 */
[----:B------:R-:W-:Y:S02]  /*26d0*/  PLOP3.LUT P5, PT, PT, PT, UP0, 0x80, 0x0 ;  /* 0x000000000000781c */ /* 0x000fe40003faf008 */
[----:B------:R-:W-:-:S04]  /*26e0*/  FADD.FTZ R119, R120, -R119 ;  /* 0x8000007778777221 */ /* 0x000fc80000010000 */
[----:B------:R-:W-:-:S07]  /*26f0*/  FMUL.FTZ R119, R2, R119 ;  /* 0x0000007702777220 */ /* 0x000fce0000410000 */
[----:B-----5:R-:W-:-:S05]  /*2700*/  @P5 PRMT R118, RZ, 0x5410, R16 ;  /* 0x00005410ff765816 */ /* 0x020fca0000000010 */
[----:B------:R-:W-:Y:S02]  /*2710*/  @P5 FADD.FTZ R119, R119, R118 ;  /* 0x0000007677775221 */ /* 0x000fe40000010000 */
.L_x_2192:
[----:B------:R-:W-:Y:S05]  /*2720*/  BSYNC B2 ;  /* 0x0000000000027941 */ /* 0x000fea0003800000 */
.L_x_2190:
[----:B------:R-:W-:Y:S01]  /*2730*/  ISETP.NE.U32.AND P0, PT, RZ, c[0x0][0x258], PT ;  /* 0x00009600ff007a0c */ /* 0x000fe20003f05070 */
[----:B------:R-:W-:Y:S03]  /*2740*/  BSSY B2, `(.L_x_2193) ;  /* 0x000000f000027945 */ /* 0x000fe60003800000 */
[----:B------:R-:W-:-:S13]  /*2750*/  ISETP.NE.AND.EX P0, PT, RZ, c[0x0][0x25c], PT, P0 ;  /* 0x00009700ff007a0c */ /* 0x000fda0003f05300 */
[----:B------:R-:W-:Y:S01]  /*2760*/  @P0 F2FP.BF16.PACK_AB R118, RZ, R119 ;  /* 0x00000077ff76023e */ /* 0x000fe200000010ff */
[----:B------:R-:W-:Y:S05]  /*2770*/  @!P4 BRA `(.L_x_2194) ;  /* 0x000000b00000c947 */ /* 0x000fea0003800000 */
[----:B-----5:R-:W-:Y:S01]  /*2780*/  LOP3.LUT P6, RZ, R134, 0xff, RZ, 0xc0, !PT ;  /* 0x000000ff86ff7812 */ /* 0x020fe200078cc0ff */
[----:B------:R-:W-:-:S04]  /*2790*/  FMUL.FTZ R119, R119, c[0x0][0x1ec] ;  /* 0x00007b0077777a20 */ /* 0x000fc80000410000 */
[----:B-1----:R-:W-:Y:S01]  /*27a0*/  FMUL.FTZ R123, R119, c[0x0][0x1e8] ;  /* 0x00007a00777b7a20 */ /* 0x002fe20000410000 */
        /* <DEDUP_REMOVED lines=8> */
.L_x_2194:
[----:B------:R-:W-:Y:S05]  /*2830*/  BSYNC B2 ;  /* 0x0000000000027941 */ /* 0x000fea0003800000 */
.L_x_2193:
[----:B------:R-:W-:Y:S01]  /*2840*/  BSSY B2, `(.L_x_2195) ;  /* 0x000000e000027945 */ /* 0x000fe20003800000 */
[----:B-1----:R-:W-:Y:S01]  /*2850*/  @P0 PRMT R112, R118, 0x7610, R112 ;  /* 0x0000761076700816 */ /* 0x002fe20000000070 */
[----:B------:R-:W-:Y:S05]  /*2860*/  @P3 BRA `(.L_x_2196) ;  /* 0x0000004000003947 */ /* 0x000fea0003800000 */
[----:B------:R-:W-:Y:S01]  /*2870*/  IMAD.MOV.U32 R119, RZ, RZ, RZ ;  /* 0x000000ffff777224 */ /* 0x000fe200078e00ff */
[----:B------:R-:W-:Y:S05]  /*2880*/  @!P5 BRA `(.L_x_2197) ;  /* 0x000000900000d947 */ /* 0x000fea0003800000 */
[----:B-----5:R-:W-:Y:S01]  /*2890*/  PRMT R119, RZ, 0x7610, R16 ;  /* 0x00007610ff777816 */ /* 0x020fe20000000010 */
[----:B------:R-:W-:Y:S05]  /*28a0*/  BRA `(.L_x_2197) ;  /* 0x0000007000007947 */ /* 0x000fea0003800000 */
.L_x_2196:
[----:B0-----:R-:W-:-:S04]  /*28b0*/  ISETP.NE.AND P6, PT, R3, RZ, PT ;  /* 0x000000ff0300720c */ /* 0x001fc80003fc5270 */
[----:B------:R-:W-:-:S05]  /*28c0*/  FSEL R119, R0, RZ, !P6 ;  /* 0x000000ff00777208 */ /* 0x000fca0007000000 */
[----:B------:R-:W-:-:S04]  /*28d0*/  FFMA.FTZ R118, R116, R148, R119 ;  /* 0x0000009474767223 */ /* 0x000fc80000010077 */
[----:B------:R-:W-:Y:S01]  /*28e0*/  FADD.FTZ R119, R137, -R118 ;  /* 0x8000007689777221 */ /* 0x000fe20000010000 */
[----:B-----5:R-:W-:-:S03]  /*28f0*/  @P5 PRMT R118, RZ, 0x7610, R16 ;  /* 0x00007610ff765816 */ /* 0x020fc60000000010 */
[----:B------:R-:W-:-:S04]  /*2900*/  FMUL.FTZ R119, R2, R119 ;  /* 0x0000007702777220 */ /* 0x000fc80000410000 */
[----:B------:R-:W-:Y:S02]  /*2910*/  @P5 FADD.FTZ R119, R119, R118 ;  /* 0x0000007677775221 */ /* 0x000fe40000010000 */
.L_x_2197:
[----:B------:R-:W-:Y:S05]  /*2920*/  BSYNC B2 ;  /* 0x0000000000027941 */ /* 0x000fea0003800000 */
.L_x_2195:
[----:B------:R-:W-:Y:S01]  /*2930*/  BSSY B2, `(.L_x_2198) ;  /* 0x000000e000027945 */ /* 0x000fe20003800000 */
[----:B------:R-:W-:Y:S01]  /*2940*/  @P0 F2FP.BF16.PACK_AB R118, RZ, R119 ;  /* 0x00000077ff76023e */ /* 0x000fe200000010ff */
[----:B------:R-:W-:Y:S05]  /*2950*/  @!P4 BRA `(.L_x_2199) ;  /* 0x000000b00000c947 */ /* 0x000fea0003800000 */
[----:B-----5:R-:W-:Y:S01]  /*2960*/  LOP3.LUT P6, RZ, R134, 0xff00, RZ, 0xc0, !PT ;  /* 0x0000ff0086ff7812 */ /* 0x020fe200078cc0ff */
[----:B------:R-:W-:Y:S01]  /*2970*/  FMUL.FTZ R119, R119, c[0x0][0x1ec] ;  /* 0x00007b0077777a20 */ /* 0x000fe20000410000 */
[----:B------:R-:W-:-:S03]  /*2980*/  MOV R122, RZ ;  /* 0x000000ff007a7202 */ /* 0x000fc60000000f00 */
        /* <DEDUP_REMOVED lines=8> */
.L_x_2199:
[----:B------:R-:W-:Y:S05]  /*2a10*/  BSYNC B2 ;  /* 0x0000000000027941 */ /* 0x000fea0003800000 */
.L_x_2198:
[----:B------:R-:W-:Y:S01]  /*2a20*/  BSSY B2, `(.L_x_2200) ;  /* 0x000000e000027945 */ /* 0x000fe20003800000 */
[----:B------:R-:W-:Y:S01]  /*2a30*/  @P0 PRMT R112, R112, 0x5410, R118 ;  /* 0x0000541070700816 */ /* 0x000fe20000000076 */
[----:B------:R-:W-:Y:S05]  /*2a40*/  @P3 BRA `(.L_x_2201) ;  /* 0x0000004000003947 */ /* 0x000fea0003800000 */
[----:B------:R-:W-:Y:S01]  /*2a50*/  HFMA2.MMA R119, -RZ, RZ, 0, 0 ;  /* 0x00000000ff777435 */ /* 0x000fe200000001ff */
[----:B------:R-:W-:Y:S05]  /*2a60*/  @!P5 BRA `(.L_x_2202) ;  /* 0x000000900000d947 */ /* 0x000fea0003800000 */
[----:B-----5:R-:W-:Y:S01]  /*2a70*/  PRMT R119, RZ, 0x5410, R17 ;  /* 0x00005410ff777816 */ /* 0x020fe20000000011 */
[----:B------:R-:W-:Y:S05]  /*2a80*/  BRA `(.L_x_2202) ;  /* 0x0000007000007947 */ /* 0x000fea0003800000 */
.L_x_2201:
[----:B0-----:R-:W-:Y:S02]  /*2a90*/  ISETP.NE.AND P6, PT, R3, RZ, PT ;  /* 0x000000ff0300720c */ /* 0x001fe40003fc5270 */
[----:B-----5:R-:W-:Y:S02]  /*2aa0*/  @P5 PRMT R118, RZ, 0x5410, R17 ;  /* 0x00005410ff765816 */ /* 0x020fe40000000011 */
[----:B------:R-:W-:-:S05]  /*2ab0*/  FSEL R119, R0, RZ, !P6 ;  /* 0x000000ff00777208 */ /* 0x000fca0007000000 */
[----:B------:R-:W-:-:S04]  /*2ac0*/  FFMA.FTZ R119, R121, R148, R119 ;  /* 0x0000009479777223 */ /* 0x000fc80000010077 */
[----:B------:R-:W-:-:S04]  /*2ad0*/  FADD.FTZ R119, R138, -R119 ;  /* 0x800000778a777221 */ /* 0x000fc80000010000 */
[----:B------:R-:W-:-:S04]  /*2ae0*/  FMUL.FTZ R119, R2, R119 ;  /* 0x0000007702777220 */ /* 0x000fc80000410000 */
[----:B------:R-:W-:Y:S02]  /*2af0*/  @P5 FADD.FTZ R119, R119, R118 ;  /* 0x0000007677775221 */ /* 0x000fe40000010000 */
.L_x_2202:
[----:B------:R-:W-:Y:S05]  /*2b00*/  BSYNC B2 ;  /* 0x0000000000027941 */ /* 0x000fea0003800000 */
.L_x_2200:
[----:B------:R-:W-:Y:S01]  /*2b10*/  BSSY B2, `(.L_x_2203) ;  /* 0x000000e000027945 */ /* 0x000fe20003800000 */
[----:B------:R-:W-:Y:S01]  /*2b20*/  @P0 F2FP.BF16.PACK_AB R118, RZ, R119 ;  /* 0x00000077ff76023e */ /* 0x000fe200000010ff */
[----:B------:R-:W-:Y:S05]  /*2b30*/  @!P4 BRA `(.L_x_2204) ;  /* 0x000000b00000c947 */ /* 0x000fea0003800000 */
[----:B-----5:R-:W-:Y:S01]  /*2b40*/  LOP3.LUT P6, RZ, R134, 0xff0000, RZ, 0xc0, !PT ;  /* 0x00ff000086ff7812 */ /* 0x020fe200078cc0ff */
[----:B------:R-:W-:-:S04]  /*2b50*/  FMUL.FTZ R119, R119, c[0x0][0x1ec] ;  /* 0x00007b0077777a20 */ /* 0x000fc80000410000 */
[----:B------:R-:W-:Y:S02]  /*2b60*/  FMUL.FTZ R123, R119, c[0x0][0x1e8] ;  /* 0x00007a00777b7a20 */ /* 0x000fe40000410000 */
        /* <DEDUP_REMOVED lines=8> */
.L_x_2204:
[----:B------:R-:W-:Y:S05]  /*2bf0*/  BSYNC B2 ;  /* 0x0000000000027941 */ /* 0x000fea0003800000 */
.L_x_2203:
[----:B------:R-:W-:Y:S01]  /*2c00*/  BSSY B2, `(.L_x_2205) ;  /* 0x000000e000027945 */ /* 0x000fe20003800000 */
[----:B------:R-:W-:Y:S01]  /*2c10*/  @P0 PRMT R113, R118, 0x7610, R113 ;  /* 0x0000761076710816 */ /* 0x000fe20000000071 */
[----:B------:R-:W-:Y:S05]  /*2c20*/  @P3 BRA `(.L_x_2206) ;  /* 0x0000004000003947 */ /* 0x000fea0003800000 */
[----:B------:R-:W-:Y:S01]  /*2c30*/  MOV R119, RZ ;  /* 0x000000ff00777202 */ /* 0x000fe20000000f00 */
[----:B------:R-:W-:Y:S05]  /*2c40*/  @!P5 BRA `(.L_x_2207) ;  /* 0x000000900000d947 */ /* 0x000fea0003800000 */
[----:B-----5:R-:W-:Y:S01]  /*2c50*/  PRMT R119, RZ, 0x7610, R17 ;  /* 0x00007610ff777816 */ /* 0x020fe20000000011 */
[----:B------:R-:W-:Y:S05]  /*2c60*/  BRA `(.L_x_2207) ;  /* 0x0000007000007947 */ /* 0x000fea0003800000 */
.L_x_2206:
[----:B0-----:R-:W-:-:S04]  /*2c70*/  ISETP.NE.AND P6, PT, R3, RZ, PT ;  /* 0x000000ff0300720c */ /* 0x001fc80003fc5270 */
[----:B------:R-:W-:-:S05]  /*2c80*/  FSEL R119, R0, RZ, !P6 ;  /* 0x000000ff00777208 */ /* 0x000fca0007000000 */
[----:B------:R-:W-:-:S04]  /*2c90*/  FFMA.FTZ R118, R136, R148, R119 ;  /* 0x0000009488767223 */ /* 0x000fc80000010077 */
[----:B------:R-:W-:Y:S01]  /*2ca0*/  FADD.FTZ R119, R139, -R118 ;  /* 0x800000768b777221 */ /* 0x000fe20000010000 */
[----:B-----5:R-:W-:-:S03]  /*2cb0*/  @P5 PRMT R118, RZ, 0x7610, R17 ;  /* 0x00007610ff765816 */ /* 0x020fc60000000011 */
[----:B------:R-:W-:-:S04]  /*2cc0*/  FMUL.FTZ R119, R2, R119 ;  /* 0x0000007702777220 */ /* 0x000fc80000410000 */
[----:B------:R-:W-:Y:S02]  /*2cd0*/  @P5 FADD.FTZ R119, R119, R118 ;  /* 0x0000007677775221 */ /* 0x000fe40000010000 */
.L_x_2207:
[----:B------:R-:W-:Y:S05]  /*2ce0*/  BSYNC B2 ;  /* 0x0000000000027941 */ /* 0x000fea0003800000 */
.L_x_2205:
[----:B------:R-:W-:Y:S01]  /*2cf0*/  BSSY B2, `(.L_x_2208) ;  /* 0x000000e000027945 */ /* 0x000fe20003800000 */
[----:B------:R-:W-:Y:S01]  /*2d00*/  @P0 F2FP.BF16.PACK_AB R118, RZ, R119 ;  /* 0x00000077ff76023e */ /* 0x000fe200000010ff */
[----:B------:R-:W-:Y:S05]  /*2d10*/  @!P4 BRA `(.L_x_2209) ;  /* 0x000000b00000c947 */ /* 0x000fea0003800000 */
[----:B-----5:R-:W-:Y:S01]  /*2d20*/  LOP3.LUT P6, RZ, R134, 0xff000000, RZ, 0xc0, !PT ;  /* 0xff00000086ff7812 */ /* 0x020fe200078cc0ff */
[----:B------:R-:W-:Y:S01]  /*2d30*/  FMUL.FTZ R119, R119, c[0x0][0x1ec] ;  /* 0x00007b0077777a20 */ /* 0x000fe20000410000 */
[----:B------:R-:W-:-:S03]  /*2d40*/  HFMA2.MMA R122, -RZ, RZ, 0, 0 ;  /* 0x00000000ff7a7435 */ /* 0x000fc600000001ff */
        /* <DEDUP_REMOVED lines=8> */
.L_x_2209:
[----:B------:R-:W-:Y:S05]  /*2dd0*/  BSYNC B2 ;  /* 0x0000000000027941 */ /* 0x000fea0003800000 */
.L_x_2208:
[----:B------:R-:W-:Y:S01]  /*2de0*/  BSSY B2, `(.L_x_2210) ;  /* 0x000000e000027945 */ /* 0x000fe20003800000 */
[----:B------:R-:W-:Y:S01]  /*2df0*/  @P0 PRMT R113, R113, 0x5410, R118 ;  /* 0x0000541071710816 */ /* 0x000fe20000000076 */
[----:B------:R-:W-:Y:S05]  /*2e00*/  @P3 BRA `(.L_x_2211) ;  /* 0x0000004000003947 */ /* 0x000fea0003800000 */
[----:B------:R-:W-:Y:S01]  /*2e10*/  IMAD.MOV.U32 R119, RZ, RZ, RZ ;  /* 0x000000ffff777224 */ /* 0x000fe200078e00ff */
[----:B------:R-:W-:Y:S05]  /*2e20*/  @!P5 BRA `(.L_x_2212) ;  /* 0x000000900000d947 */ /* 0x000fea0003800000 */
[----:B-----5:R-:W-:Y:S01]  /*2e30*/  PRMT R119, RZ, 0x5410, R18 ;  /* 0x00005410ff777816 */ /* 0x020fe20000000012 */
[----:B------:R-:W-:Y:S05]  /*2e40*/  BRA `(.L_x_2212) ;  /* 0x0000007000007947 */ /* 0x000fea0003800000 */
.L_x_2211:
[----:B0-----:R-:W-:Y:S02]  /*2e50*/  ISETP.NE.AND P6, PT, R3, RZ, PT ;  /* 0x000000ff0300720c */ /* 0x001fe40003fc5270 */
[----:B-----5:R-:W-:Y:S02]  /*2e60*/  @P5 PRMT R118, RZ, 0x5410, R18 ;  /* 0x00005410ff765816 */ /* 0x020fe40000000012 */
[----:B------:R-:W-:-:S05]  /*2e70*/  FSEL R119, R0, RZ, !P6 ;  /* 0x000000ff00777208 */ /* 0x000fca0007000000 */
[----:B------:R-:W-:-:S04]  /*2e80*/  FFMA.FTZ R119, R141, R148, R119 ;  /* 0x000000948d777223 */ /* 0x000fc80000010077 */
[----:B------:R-:W-:-:S04]  /*2e90*/  FADD.FTZ R119, R140, -R119 ;  /* 0x800000778c777221 */ /* 0x000fc80000010000 */
[----:B------:R-:W-:-:S04]  /*2ea0*/  FMUL.FTZ R119, R2, R119 ;  /* 0x0000007702777220 */ /* 0x000fc80000410000 */
[----:B------:R-:W-:Y:S02]  /*2eb0*/  @P5 FADD.FTZ R119, R119, R118 ;  /* 0x0000007677775221 */ /* 0x000fe40000010000 */
.L_x_2212:
[----:B------:R-:W-:Y:S05]  /*2ec0*/  BSYNC B2 ;  /* 0x0000000000027941 */ /* 0x000fea0003800000 */
.L_x_2210:
[----:B------:R-:W-:Y:S01]  /*2ed0*/  BSSY B2, `(.L_x_2213) ;  /* 0x000000e000027945 */ /* 0x000fe20003800000 */
[----:B------:R-:W-:Y:S01]  /*2ee0*/  @P0 F2FP.BF16.PACK_AB R118, RZ, R119 ;  /* 0x00000077ff76023e */ /* 0x000fe200000010ff */
[----:B------:R-:W-:Y:S05]  /*2ef0*/  @!P4 BRA `(.L_x_2214) ;  /* 0x000000b00000c947 */ /* 0x000fea0003800000 */
[----:B-----5:R-:W-:Y:S01]  /*2f00*/  LOP3.LUT P6, RZ, R135, 0xff, RZ, 0xc0, !PT ;  /* 0x000000ff87ff7812 */ /* 0x020fe200078cc0ff */
[----:B------:R-:W-:-:S04]  /*2f10*/  FMUL.FTZ R119, R119, c[0x0][0x1ec] ;  /* 0x00007b0077777a20 */ /* 0x000fc80000410000 */
[----:B------:R-:W-:Y:S01]  /*2f20*/  FMUL.FTZ R123, R119, c[0x0][0x1e8] ;  /* 0x00007a00777b7a20 */ /* 0x000fe20000410000 */
        /* <DEDUP_REMOVED lines=8> */
.L_x_2214:
[----:B------:R-:W-:Y:S05]  /*2fb0*/  BSYNC B2 ;  /* 0x0000000000027941 */ /* 0x000fea0003800000 */
.L_x_2213:
[----:B------:R-:W-:Y:S01]  /*2fc0*/  BSSY B2, `(.L_x_2215) ;  /* 0x000000e000027945 */ /* 0x000fe20003800000 */
[----:B------:R-:W-:Y:S01]  /*2fd0*/  @P0 PRMT R114, R118, 0x7610, R114 ;  /* 0x0000761076720816 */ /* 0x000fe20000000072 */
[----:B------:R-:W-:Y:S05]  /*2fe0*/  @P3 BRA `(.L_x_2216) ;  /* 0x0000004000003947 */ /* 0x000fea0003800000 */
[----:B------:R-:W-:Y:S01]  /*2ff0*/  HFMA2.MMA R119, -RZ, RZ, 0, 0 ;  /* 0x00000000ff777435 */ /* 0x000fe200000001ff */
[----:B------:R-:W-:Y:S05]  /*3000*/  @!P5 BRA `(.L_x_2217) ;  /* 0x000000900000d947 */ /* 0x000fea0003800000 */
[----:B-----5:R-:W-:Y:S01]  /*3010*/  PRMT R119, RZ, 0x7610, R18 ;  /* 0x00007610ff777816 */ /* 0x020fe20000000012 */
[----:B------:R-:W-:Y:S05]  /*3020*/  BRA `(.L_x_2217) ;  /* 0x0000007000007947 */ /* 0x000fea0003800000 */
.L_x_2216:
[----:B0-----:R-:W-:-:S04]  /*3030*/  ISETP.NE.AND P6, PT, R3, RZ, PT ;  /* 0x000000ff0300720c */ /* 0x001fc80003fc5270 */
[----:B------:R-:W-:-:S05]  /*3040*/  FSEL R119, R0, RZ, !P6 ;  /* 0x000000ff00777208 */ /* 0x000fca0007000000 */
[----:B------:R-:W-:-:S04]  /*3050*/  FFMA.FTZ R118, R142, R148, R119 ;  /* 0x000000948e767223 */ /* 0x000fc80000010077 */
[----:B------:R-:W-:Y:S01]  /*3060*/  FADD.FTZ R119, R143, -R118 ;  /* 0x800000768f777221 */ /* 0x000fe20000010000 */
[----:B-----5:R-:W-:-:S03]  /*3070*/  @P5 PRMT R118, RZ, 0x7610, R18 ;  /* 0x00007610ff765816 */ /* 0x020fc60000000012 */
[----:B------:R-:W-:-:S04]  /*3080*/  FMUL.FTZ R119, R2, R119 ;  /* 0x0000007702777220 */ /* 0x000fc80000410000 */
[----:B------:R-:W-:Y:S02]  /*3090*/  @P5 FADD.FTZ R119, R119, R118 ;  /* 0x0000007677775221 */ /* 0x000fe40000010000 */
.L_x_2217:
[----:B------:R-:W-:Y:S05]  /*30a0*/  BSYNC B2 ;  /* 0x0000000000027941 */ /* 0x000fea0003800000 */
.L_x_2215:
[----:B------:R-:W-:Y:S01]  /*30b0*/  BSSY B2, `(.L_x_2218) ;  /* 0x000000e000027945 */ /* 0x000fe20003800000 */
[----:B------:R-:W-:Y:S01]  /*30c0*/  @P0 F2FP.BF16.PACK_AB R118, RZ, R119 ;  /* 0x00000077ff76023e */ /* 0x000fe200000010ff */
[----:B------:R-:W-:Y:S05]  /*30d0*/  @!P4 BRA `(.L_x_2219) ;  /* 0x000000b00000c947 */ /* 0x000fea0003800000 */
[----:B-----5:R-:W-:Y:S01]  /*30e0*/  LOP3.LUT P6, RZ, R135, 0xff00, RZ, 0xc0, !PT ;  /* 0x0000ff0087ff7812 */ /* 0x020fe200078cc0ff */
[----:B------:R-:W-:Y:S02]  /*30f0*/  FMUL.FTZ R119, R119, c[0x0][0x1ec] ;  /* 0x00007b0077777a20 */ /* 0x000fe40000410000 */
[----:B------:R-:W-:Y:S02]  /*3100*/  IMAD.MOV.U32 R122, RZ, RZ, RZ ;  /* 0x000000ffff7a7224 */ /* 0x000fe400078e00ff */
        /* <DEDUP_REMOVED lines=8> */
.L_x_2219:
[----:B------:R-:W-:Y:S05]  /*3190*/  BSYNC B2 ;  /* 0x0000000000027941 */ /* 0x000fea0003800000 */
.L_x_2218:
[----:B------:R-:W-:Y:S01]  /*31a0*/  BSSY B2, `(.L_x_2220) ;  /* 0x000000e000027945 */ /* 0x000fe20003800000 */
[----:B------:R-:W-:Y:S01]  /*31b0*/  @P0 PRMT R114, R114, 0x5410, R118 ;  /* 0x0000541072720816 */ /* 0x000fe20000000076 */
[----:B------:R-:W-:Y:S05]  /*31c0*/  @P3 BRA `(.L_x_2221) ;  /* 0x0000004000003947 */ /* 0x000fea0003800000 */
[----:B------:R-:W-:Y:S01]  /*31d0*/  MOV R119, RZ ;  /* 0x000000ff00777202 */ /* 0x000fe20000000f00 */
[----:B------:R-:W-:Y:S05]  /*31e0*/  @!P5 BRA `(.L_x_2222) ;  /* 0x000000900000d947 */ /* 0x000fea0003800000 */
[----:B-----5:R-:W-:Y:S01]  /*31f0*/  PRMT R119, RZ, 0x5410, R19 ;  /* 0x00005410ff777816 */ /* 0x020fe20000000013 */
[----:B------:R-:W-:Y:S05]  /*3200*/  BRA `(.L_x_2222) ;  /* 0x0000007000007947 */ /* 0x000fea0003800000 */
.L_x_2221:
[----:B0-----:R-:W-:Y:S02]  /*3210*/  ISETP.NE.AND P6, PT, R3, RZ, PT ;  /* 0x000000ff0300720c */ /* 0x001fe40003fc5270 */
[----:B-----5:R-:W-:Y:S02]  /*3220*/  @P5 PRMT R118, RZ, 0x5410, R19 ;  /* 0x00005410ff765816 */ /* 0x020fe40000000013 */
[----:B------:R-:W-:-:S05]  /*3230*/  FSEL R119, R0, RZ, !P6 ;  /* 0x000000ff00777208 */ /* 0x000fca0007000000 */
[----:B------:R-:W-:-:S04]  /*3240*/  FFMA.FTZ R119, R145, R148, R119 ;  /* 0x0000009491777223 */ /* 0x000fc80000010077 */
[----:B------:R-:W-:-:S04]  /*3250*/  FADD.FTZ R119, R144, -R119 ;  /* 0x8000007790777221 */ /* 0x000fc80000010000 */
[----:B------:R-:W-:-:S04]  /*3260*/  FMUL.FTZ R119, R2, R119 ;  /* 0x0000007702777220 */ /* 0x000fc80000410000 */
[----:B------:R-:W-:Y:S02]  /*3270*/  @P5 FADD.FTZ R119, R119, R118 ;  /* 0x0000007677775221 */ /* 0x000fe40000010000 */
.L_x_2222:
[----:B------:R-:W-:Y:S05]  /*3280*/  BSYNC B2 ;  /* 0x0000000000027941 */ /* 0x000fea0003800000 */
.L_x_2220:
[----:B------:R-:W-:Y:S01]  /*3290*/  BSSY B2, `(.L_x_2223) ;  /* 0x000000e000027945 */ /* 0x000fe20003800000 */
[----:B------:R-:W-:Y:S01]  /*32a0*/  @P0 F2FP.BF16.PACK_AB R118, RZ, R119 ;  /* 0x00000077ff76023e */ /* 0x000fe200000010ff */
[----:B------:R-:W-:Y:S05]  /*32b0*/  @!P4 BRA `(.L_x_2224) ;  /* 0x000000b00000c947 */ /* 0x000fea0003800000 */
[----:B-----5:R-:W-:Y:S01]  /*32c0*/  LOP3.LUT P6, RZ, R135, 0xff0000, RZ, 0xc0, !PT ;  /* 0x00ff000087ff7812 */ /* 0x020fe200078cc0ff */
[----:B------:R-:W-:-:S04]  /*32d0*/  FMUL.FTZ R119, R119, c[0x0][0x1ec] ;  /* 0x00007b0077777a20 */ /* 0x000fc80000410000 */
[----:B------:R-:W-:Y:S01]  /*32e0*/  FMUL.FTZ R123, R119, c[0x0][0x1e8] ;  /* 0x00007a00777b7a20 */ /* 0x000fe20000410000 */
        /* <DEDUP_REMOVED lines=8> */
.L_x_2224:
[----:B------:R-:W-:Y:S05]  /*3370*/  BSYNC B2 ;  /* 0x0000000000027941 */ /* 0x000fea0003800000 */
.L_x_2223:
[----:B------:R-:W-:Y:S01]  /*3380*/  BSSY B2, `(.L_x_2225) ;  /* 0x000000e000027945 */ /* 0x000fe20003800000 */
[----:B------:R-:W-:Y:S01]  /*3390*/  @P0 PRMT R115, R118, 0x7610, R115 ;  /* 0x0000761076730816 */ /* 0x000fe20000000073 */
[----:B------:R-:W-:Y:S05]  /*33a0*/  @P3 BRA `(.L_x_2226) ;  /* 0x0000004000003947 */ /* 0x000fea0003800000 */
[----:B------:R-:W-:Y:S01]  /*33b0*/  IMAD.MOV.U32 R2, RZ, RZ, RZ ;  /* 0x000000ffff027224 */ /* 0x000fe200078e00ff */
[----:B------:R-:W-:Y:S05]  /*33c0*/  @!P5 BRA `(.L_x_2227) ;  /* 0x000000900000d947 */ /* 0x000fea0003800000 */
[----:B-----5:R-:W-:Y:S01]  /*33d0*/  PRMT R2, RZ, 0x7610, R19 ;  /* 0x00007610ff027816 */ /* 0x020fe20000000013 */
[----:B------:R-:W-:Y:S05]  /*33e0*/  BRA `(.L_x_2227) ;  /* 0x0000007000007947 */ /* 0x000fea0003800000 */
.L_x_2226:
[----:B0-----:R-:W-:-:S04]  /*33f0*/  ISETP.NE.AND P3, PT, R3, RZ, PT ;  /* 0x000000ff0300720c */ /* 0x001fc80003f65270 */
[----:B------:R-:W-:-:S05]  /*3400*/  FSEL R119, R0, RZ, !P3 ;  /* 0x000000ff00777208 */ /* 0x000fca0005800000 */
[----:B------:R-:W-:-:S04]  /*3410*/  FFMA.FTZ R119, R147, R148, R119 ;  /* 0x0000009493777223 */ /* 0x000fc80000010077 */
[----:B------:R-:W-:-:S04]  /*3420*/  FADD.FTZ R119, R146, -R119 ;  /* 0x8000007792777221 */ /* 0x000fc80000010000 */
[----:B------:R-:W-:Y:S01]  /*3430*/  FMUL.FTZ R2, R2, R119 ;  /* 0x0000007702027220 */ /* 0x000fe20000410000 */
[----:B-----5:R-:W-:-:S05]  /*3440*/  @P5 PRMT R119, RZ, 0x7610, R19 ;  /* 0x00007610ff775816 */ /* 0x020fca0000000013 */
[----:B------:R-:W-:Y:S02]  /*3450*/  @P5 FADD.FTZ R2, R2, R119 ;  /* 0x0000007702025221 */ /* 0x000fe40000010000 */
.L_x_2227:
[----:B------:R-:W-:Y:S05]  /*3460*/  BSYNC B2 ;  /* 0x0000000000027941 */ /* 0x000fea0003800000 */
.L_x_2225:
[----:B------:R-:W-:Y:S01]  /*3470*/  @P0 MOV R119, 0x10 ;  /* 0x0000001000770802 */ /* 0x000fe20000000f00 */
[----:B------:R-:W-:Y:S01]  /*3480*/  BSSY B2, `(.L_x_2228) ;  /* 0x0000013000027945 */ /* 0x000fe20003800000 */
[----:B------:R-:W-:-:S03]  /*3490*/  @P0 F2FP.BF16.PACK_AB R0, RZ, R2 ;  /* 0x00000002ff00023e */ /* 0x000fc600000010ff */
[----:B------:R-:W-:Y:S01]  /*34a0*/  @P0 IMAD.WIDE.U32 R118, R6, R119, c[0x0][0x258] ;  /* 0x0000960006760625 */ /* 0x000fe200078e0077 */
[----:B------:R-:W-:Y:S02]  /*34b0*/  @P0 PRMT R115, R115, 0x5410, R0 ;  /* 0x0000541073730816 */ /* 0x000fe40000000000 */
[----:B------:R-:W-:-:S03]  /*34c0*/  @P4 MOV R6, 0x10 ;  /* 0x0000001000064802 */ /* 0x000fc60000000f00 */
[----:B------:R1:W-:Y:S02]  /*34d0*/  @P0 STG.E.128 [R118.64], R112 ;  /* 0x0000007076000986 */ /* 0x0003e4000c101d04 */
[----:B------:R-:W-:Y:S01]  /*34e0*/  @P4 IMAD.WIDE.U32 R6, R7, R6, c[0x0][0x248] ;  /* 0x0000920007064625 */ /* 0x000fe200078e0006 */
[----:B------:R-:W-:Y:S05]  /*34f0*/  @!P4 BRA `(.L_x_2229) ;  /* 0x000000b00000c947 */ /* 0x000fea0003800000 */
[----:B-----5:R-:W-:Y:S01]  /*3500*/  LOP3.LUT P0, RZ, R135, 0xff000000, RZ, 0xc0, !PT ;  /* 0xff00000087ff7812 */ /* 0x020fe2000780c0ff */
[----:B------:R-:W-:Y:S02]  /*3510*/  FMUL.FTZ R2, R2, c[0x0][0x1ec] ;  /* 0x00007b0002027a20 */ /* 0x000fe40000410000 */
[----:B------:R-:W-:Y:S02]  /*3520*/  IMAD.MOV.U32 R0, RZ, RZ, RZ ;  /* 0x000000ffff007224 */ /* 0x000fe400078e00ff */
[----:B-1----:R-:W-:-:S04]  /*3530*/  FMUL.FTZ R118, R2, c[0x0][0x1e8] ;  /* 0x00007a0002767a20 */ /* 0x002fc80000410000 */
[----:B------:R-:W-:-:S04]  /*3540*/  FMUL.FTZ R2, R87, R118 ;  /* 0x0000007657027220 */ /* 0x000fc80000410000 */
[----:B------:R-:W-:Y:S02]  /*3550*/  @P0 PRMT R119, RZ, 0x7610, R107 ;  /* 0x00007610ff770816 */ /* 0x000fe4000000006b */
[----:B------:R-:W-:-:S03]  /*3560*/  FSEL R2, R2, RZ, P0 ;  /* 0x000000ff02027208 */ /* 0x000fc60000000000 */
[----:B------:R-:W-:Y:S01]  /*3570*/  @P0 FMUL.FTZ R0, R119, R118 ;  /* 0x0000007677000220 */ /* 0x000fe20000410000 */
[----:B------:R-:W-:-:S03]  /*3580*/  F2FP.BF16.PACK_AB R2, RZ, R2 ;  /* 0x00000002ff02723e */ /* 0x000fc600000010ff */
[----:B------:R-:W-:Y:S01]  /*3590*/  FADD.FTZ R27, R27, R0 ;  /* 0x000000001b1b7221 */ /* 0x000fe20000010000 */
[----:B------:R-:W-:Y:S02]  /*35a0*/  PRMT R111, R111, 0x5410, R2 ;  /* 0x000054106f6f7816 */ /* 0x000fe40000000002 */
.L_x_2229:
[----:B------:R-:W-:Y:S05]  /*35b0*/  BSYNC B2 ;  /* 0x0000000000027941 */ /* 0x000fea0003800000 */
.L_x_2228:
[----:B------:R2:W-:Y:S02]  /*35c0*/  @P4 STG.E.128 [R6.64], R108 ;  /* 0x0000006c06004986 */ /* 0x0005e4000c101d04 */
.L_x_2187:
[----:B------:R-:W-:Y:S05]  /*35d0*/  BSYNC B1 ;  /* 0x0000000000017941 */ /* 0x000fea0003800000 */
.L_x_2186:
[----:B--2---:R-:W-:-:S04]  /*35e0*/  MOV R7, c[0x0][0x160] ;  /* 0x0000580000077a02 */ /* 0x004fc80000000f00 */
[----:B------:R-:W-:-:S04]  /*35f0*/  LEA R4, R7, R4, 0x2 ;  /* 0x0000000407047211 */ /* 0x000fc800078e10ff */
[----:B------:R-:W-:-:S13]  /*3600*/  ISETP.GE.AND P0, PT, R4, c[0x0][0x164], PT ;  /* 0x0000590004007a0c */ /* 0x000fda0003f06270 */
[----:B01---5:R-:W-:Y:S01]  /*3610*/  @P0 CALL.REL.NOINC `(.L_x_2132) ;  /* 0x0000001000000944 */ /* 0x023fe20003c00000 */
[----:B------:R-:W-:Y:S05]  /*3620*/  BRA `(.L_x_2230) ;  /* 0xffffcd7000007947 */ /* 0x000fea000383ffff */
.L_x_2132:
[----:B0-----:R-:W-:Y:S05]  /*3630*/  BSYNC B0 ;  /* 0x0000000000007941 */ /* 0x001fea0003800000 */
.L_x_2131:
[----:B------:R-:W-:Y:S01]  /*3640*/  SHF.R.U32.HI R0, RZ, 0x5, R5 ;  /* 0x00000005ff007819 */ /* 0x000fe20000011605 */
[----:B------:R-:W-:Y:S01]  /*3650*/  WARPSYNC 0xffffffff ;  /* 0xffffffff00007948 */ /* 0x000fe20003800000 */
[C---:B------:R-:W-:Y:S01]  /*3660*/  LOP3.LUT R2, R5.reuse, 0x1f, RZ, 0xc0, !PT ;  /* 0x0000001f05027812 */ /* 0x040fe200078ec0ff */
[----:B------:R-:W-:Y:S01]  /*3670*/  BSSY B0, `(.L_x_2231) ;  /* 0x0000092000007945 */ /* 0x000fe20003800000 */
        /* <DEDUP_REMOVED lines=18> */
[----:B------:R-:W4:Y:S01]  /*37a0*/  LDS R6, [R5.X4+0x600] ;  /* 0x0006000005067984 */ /* 0x000f220000004800 */
[----:B0-----:R-:W-:-:S03]  /*37b0*/  IMAD R40, R40, c[0x0][0x168], RZ ;  /* 0x00005a0028287a24 */ /* 0x001fc600078e02ff */
        /* <DEDUP_REMOVED lines=49> */
[----:B------:R-:W-:Y:S02]  /*3ad0*/  IADD3.X R19, RZ, RZ, RZ, P4, !PT ;  /* 0x000000ffff137210 */ /* 0x000fe400027fe4ff */
[----:B------:R-:W1:Y:S01]  /*3ae0*/  LDS R51, [R5.X4+0x1800] ;  /* 0x0018000005337984 */ /* 0x000e620000004800 */
[----:B--2---:R-:W-:Y:S01]  /*3af0*/  FADD.FTZ R14, RZ, R14 ;  /* 0x0000000eff0e7221 */ /* 0x004fe20000010000 */
[C---:B------:R-:W-:Y:S01]  /*3b00*/  SHF.L.U64.HI R19, R10.reuse, 0x2, R19 ;  /* 0x000000020a137819 */ /* 0x040fe20000010213 */
[----:B------:R-:W-:Y:S01]  /*3b10*/  IMAD.SHL.U32 R10, R10, 0x4, RZ ;  /* 0x000000040a0a7824 */ /* 0x000fe200078e00ff */
[----:B------:R-:W2:Y:S01]  /*3b20*/  LDS R53, [R5.X4+0x1a00] ;  /* 0x001a000005357984 */ /* 0x000ea20000004800 */
[----:B---3--:R-:W-:-:S03]  /*3b30*/  FADD.FTZ R14, R14, R21 ;  /* 0x000000150e0e7221 */ /* 0x008fc60000010000 */
[----:B------:R-:W3:Y:S01]  /*3b40*/  LDS R55, [R5.X4+0x1c00] ;  /* 0x001c000005377984 */ /* 0x000ee20000004800 */
[----:B----4-:R-:W-:Y:S01]  /*3b50*/  FADD.FTZ R16, RZ, R16 ;  /* 0x00000010ff107221 */ /* 0x010fe20000010000 */
[----:B------:R-:W-:Y:S02]  /*3b60*/  IADD3 R2, P4, R10, c[0x0][0x228], RZ ;  /* 0x00008a000a027a10 */ /* 0x000fe40007f9e0ff */
        /* <DEDUP_REMOVED lines=46> */
[----:B------:R-:W-:Y:S02]  /*3e50*/  FADD.FTZ R8, R8, R11 ;  /* 0x0000000b08087221 */ /* 0x000fe40000010000 */
[----:B------:R-:W-:Y:S01]  /*3e60*/  FADD.FTZ R11, R20, R3 ;  /* 0x00000003140b7221 */ /* 0x000fe20000010000 */
[----:B------:R-:W-:-:S02]  /*3e70*/  IADD3.X R3, R19, c[0x0][0x22c], RZ, P4, !PT ;  /* 0x00008b0013037a10 */ /* 0x000fc400027fe4ff */
[----:B------:R-:W-:Y:S01]  /*3e80*/  IADD3.X R19, R19, c[0x0][0x244], RZ, P6, !PT ;  /* 0x0000910013137a10 */ /* 0x000fe200037fe4ff */
[----:B0-----:R-:W-:Y:S02]  /*3e90*/  FADD.FTZ R0, R7, R0 ;  /* 0x0000000007007221 */ /* 0x001fe40000010000 */
[----:B-1----:R-:W-:Y:S01]  /*3ea0*/  FADD.FTZ R22, R22, R31 ;  /* 0x0000001f16167221 */ /* 0x002fe20000010000 */
[----:B------:R-:W-:Y:S05]  /*3eb0*/  @!P3 BRA `(.L_x_2232) ;  /* 0x000000d00000b947 */ /* 0x000fea0003800000 */
[----:B---3--:R-:W-:Y:S01]  /*3ec0*/  MOV R4, R12 ;  /* 0x0000000c00047202 */ /* 0x008fe20000000f00 */
[----:B------:R-:W-:Y:S01]  /*3ed0*/  IMAD.MOV.U32 R6, RZ, RZ, R10 ;  /* 0x000000ffff067224 */ /* 0x000fe200078e000a */
[----:B--2---:R-:W-:Y:S01]  /*3ee0*/  MOV R5, R21 ;  /* 0x0000001500057202 */ /* 0x004fe20000000f00 */
        /* <DEDUP_REMOVED lines=10> */
.L_x_2232:
[----:B---3--:R-:W-:Y:S05]  /*3f90*/  BSYNC B0 ;  /* 0x0000000000007941 */ /* 0x008fea0003800000 */
.L_x_2231:
        /* <DEDUP_REMOVED lines=16> */
.L_x_2234:
[----:B------:R-:W-:Y:S05]  /*40a0*/  BSYNC B0 ;  /* 0x0000000000007941 */ /* 0x000fea0003800000 */
.L_x_2233:
[----:B------:R-:W-:Y:S01]  /*40b0*/  BSSY B0, `(.L_x_2235) ;  /* 0x0000010000007945 */ /* 0x000fe20003800000 */
[----:B------:R-:W-:Y:S01]  /*40c0*/  FADD.FTZ R35, R8, R35 ;  /* 0x0000002308237221 */ /* 0x000fe20000010000 */
[----:B------:R-:W-:Y:S05]  /*40d0*/  @!P1 BRA `(.L_x_2236) ;  /* 0x000000d000009947 */ /* 0x000fea0003800000 */
[----:B-1----:R-:W-:Y:S01]  /*40e0*/  IMAD.MOV.U32 R4, RZ, RZ, R12 ;  /* 0x000000ffff047224 */ /* 0x002fe200078e000c */
[-C--:B------:R-:W-:Y:S01]  /*40f0*/  MOV R5, R21.reuse ;  /* 0x0000001500057202 */ /* 0x080fe20000000f00 */
[--C-:B------:R-:W-:Y:S01]  /*4100*/  IMAD.MOV.U32 R7, RZ, RZ, R19.reuse ;  /* 0x000000ffff077224 */ /* 0x100fe200078e0013 */
[----:B------:R-:W-:Y:S01]  /*4110*/  MOV R6, R10 ;  /* 0x0000000a00067202 */ /* 0x000fe20000000f00 */
[----:B------:R0:W-:Y:S01]  /*4120*/  STG.E [R2.64], R55 ;  /* 0x0000003702007986 */ /* 0x0001e2000c101904 */
[----:B------:R-:W-:Y:S02]  /*4130*/  IADD3 R10, P3, R10, 0x200, RZ ;  /* 0x000002000a0a7810 */ /* 0x000fe40007f7e0ff */
[----:B------:R-:W-:Y:S01]  /*4140*/  IADD3 R12, P1, R12, 0x200, RZ ;  /* 0x000002000c0c7810 */ /* 0x000fe20007f3e0ff */
[----:B------:R1:W-:Y:S02]  /*4150*/  STG.E [R4.64], R15 ;  /* 0x0000000f04007986 */ /* 0x0003e4000c101904 */
[----:B------:R-:W-:Y:S01]  /*4160*/  IMAD.X R19, RZ, RZ, R19, P3 ;  /* 0x000000ffff137224 */ /* 0x000fe200018e0613 */
[----:B------:R-:W-:Y:S01]  /*4170*/  IADD3.X R21, RZ, R21, RZ, P1, !PT ;  /* 0x00000015ff157210 */ /* 0x000fe20000ffe4ff */
[----:B------:R1:W-:Y:S01]  /*4180*/  STG.E [R6.64], R35 ;  /* 0x0000002306007986 */ /* 0x0003e2000c101904 */
[----:B0-----:R-:W-:-:S04]  /*4190*/  IADD3 R2, P0, R2, 0x200, RZ ;  /* 0x0000020002027810 */ /* 0x001fc80007f1e0ff */
[----:B------:R-:W-:-:S04]  /*41a0*/  IADD3.X R3, RZ, R3, RZ, P0, !PT ;  /* 0x00000003ff037210 */ /* 0x000fc800007fe4ff */
.L_x_2236:
[----:B------:R-:W-:Y:S05]  /*41b0*/  BSYNC B0 ;  /* 0x0000000000007941 */ /* 0x000fea0003800000 */
.L_x_2235:
[----:B----4-:R-:W-:Y:S01]  /*41c0*/  FADD.FTZ R37, R22, R37 ;  /* 0x0000002516257221 */ /* 0x010fe20000010000 */
[----:B------:R-:W-:Y:S06]  /*41d0*/  @!P2 EXIT ;  /* 0x000000000000a94d */ /* 0x000fec0003800000 */
[----:B------:R0:W-:Y:S01]  /*41e0*/  STG.E [R2.64], R57 ;  /* 0x0000003902007986 */ /* 0x0001e2000c101904 */
[----:B-1----:R-:W-:Y:S01]  /*41f0*/  IMAD.MOV.U32 R4, RZ, RZ, R10 ;  /* 0x000000ffff047224 */ /* 0x002fe200078e000a */
[----:B------:R-:W-:Y:S02]  /*4200*/  MOV R5, R19 ;  /* 0x0000001300057202 */ /* 0x000fe40000000f00 */
[----:B0-----:R-:W-:Y:S02]  /*4210*/  MOV R2, R12 ;  /* 0x0000000c00027202 */ /* 0x001fe40000000f00 */
[----:B------:R-:W-:-:S05]  /*4220*/  MOV R3, R21 ;  /* 0x0000001500037202 */ /* 0x000fca0000000f00 */
[----:B------:R-:W-:Y:S04]  /*4230*/  STG.E [R2.64], R17 ;  /* 0x0000001102007986 */ /* 0x000fe8000c101904 */
[----:B------:R-:W-:Y:S01]  /*4240*/  STG.E [R4.64], R37 ;  /* 0x0000002504007986 */ /* 0x000fe2000c101904 */
[----:B------:R-:W-:Y:S05]  /*4250*/  EXIT ;  /* 0x000000000000794d */ /* 0x000fea0003800000 */
.L_x_2140:
[----:B------:R-:W-:Y:S01]  /*4260*/  HFMA2.MMA R152, -RZ, RZ, 0, 1.847743988037109375e-06 ;  /* 0x0000001fff987435 */ /* 0x000fe200000001ff */
[----:B------:R-:W-:Y:S01]  /*4270*/  MOV R148, R149 ;  /* 0x0000009500947202 */ /* 0x000fe20000000f00 */
[----:B------:R-:W-:Y:S01]  /*4280*/  IMAD.MOV.U32 R153, RZ, RZ, 0x1 ;  /* 0x00000001ff997424 */ /* 0x000fe200078e00ff */
[----:B------:R-:W-:Y:S02]  /*4290*/  MOV R155, 0xffffffff ;  /* 0xffffffff009b7802 */ /* 0x000fe40000000f00 */
[----:B-1----:R-:W-:-:S02]  /*42a0*/  MOV R118, 0x42c0 ;  /* 0x000042c000767802 */ /* 0x002fc40000000f00 */
[----:B0----5:R-:W-:Y:S05]  /*42b0*/  CALL.REL.NOINC `($__internal_57_$__cuda_sm70_shflsync_bfly_p) ;  /* 0x0000046000007944 */ /* 0x021fea0003c00000 */
[----:B-1----:R-:W-:Y:S01]  /*42c0*/  IMAD.MOV.U32 R122, RZ, RZ, R148 ;  /* 0x000000ffff7a7224 */ /* 0x002fe200078e0094 */
[----:B0-----:R-:W-:Y:S05]  /*42d0*/  BRA `(.L_x_2237) ;  /* 0xffffcfe000007947 */ /* 0x001fea000383ffff */
.L_x_2141:
[----:B------:R-:W-:Y:S01]  /*42e0*/  HFMA2.MMA R153, -RZ, RZ, 0, 5.9604644775390625e-08 ;  /* 0x00000001ff997435 */ /* 0x000fe200000001ff */
[----:B------:R-:W-:Y:S01]  /*42f0*/  MOV R148, R151 ;  /* 0x0000009700947202 */ /* 0x000fe20000000f00 */
[----:B------:R-:W-:Y:S01]  /*4300*/  IMAD.MOV.U32 R152, RZ, RZ, 0x1f ;  /* 0x0000001fff987424 */ /* 0x000fe200078e00ff */
[----:B------:R-:W-:-:S02]  /*4310*/  MOV R155, 0xffffffff ;  /* 0xffffffff009b7802 */ /* 0x000fc40000000f00 */
[----:B-1----:R-:W-:Y:S02]  /*4320*/  MOV R118, 0x4340 ;  /* 0x0000434000767802 */ /* 0x002fe40000000f00 */
[----:B0-23-5:R-:W-:Y:S05]  /*4330*/  CALL.REL.NOINC `($__internal_57_$__cuda_sm70_shflsync_bfly_p) ;  /* 0x000003e000007944 */ /* 0x02dfea0003c00000 */
[----:B------:R-:W-:Y:S01]  /*4340*/  FADD.FTZ R122, R122, R149 ;  /* 0x000000957a7a7221 */ /* 0x000fe20000010000 */
[----:B0-----:R-:W-:Y:S01]  /*4350*/  HFMA2.MMA R153, -RZ, RZ, 0, 1.1920928955078125e-07 ;  /* 0x00000002ff997435 */ /* 0x001fe200000001ff */
[----:B-1----:R-:W-:Y:S01]  /*4360*/  FADD.FTZ R151, R151, R148 ;  /* 0x0000009497977221 */ /* 0x002fe20000010000 */
[----:B------:R-:W-:Y:S01]  /*4370*/  MOV R155, 0xffffffff ;  /* 0xffffffff009b7802 */ /* 0x000fe20000000f00 */
[----:B------:R-:W-:Y:S01]  /*4380*/  IMAD.MOV.U32 R152, RZ, RZ, 0x1f ;  /* 0x0000001fff987424 */ /* 0x000fe200078e00ff */
[----:B------:R-:W-:Y:S02]  /*4390*/  MOV R148, R122 ;  /* 0x0000007a00947202 */ /* 0x000fe40000000f00 */
[----:B------:R-:W-:Y:S02]  /*43a0*/  MOV R118, 0x43c0 ;  /* 0x000043c000767802 */ /* 0x000fe40000000f00 */
[----:B------:R-:W-:Y:S05]  /*43b0*/  CALL.REL.NOINC `($__internal_57_$__cuda_sm70_shflsync_bfly_p) ;  /* 0x0000036000007944 */ /* 0x000fea0003c00000 */
[----:B0-----:R-:W-:Y:S01]  /*43c0*/  HFMA2.MMA R153, -RZ, RZ, 0, 1.1920928955078125e-07 ;  /* 0x00000002ff997435 */ /* 0x001fe200000001ff */
[----:B-1----:R-:W-:Y:S01]  /*43d0*/  IMAD.MOV.U32 R7, RZ, RZ, R148 ;  /* 0x000000ffff077224 */ /* 0x002fe200078e0094 */
[----:B------:R-:W-:Y:S01]  /*43e0*/  MOV R148, R151 ;  /* 0x0000009700947202 */ /* 0x000fe20000000f00 */
[----:B------:R-:W-:Y:S01]  /*43f0*/  IMAD.MOV.U32 R152, RZ, RZ, 0x1f ;  /* 0x0000001fff987424 */ /* 0x000fe200078e00ff */
[----:B------:R-:W-:-:S02]  /*4400*/  MOV R155, 0xffffffff ;  /* 0xffffffff009b7802 */ /* 0x000fc40000000f00 */
[----:B------:R-:W-:Y:S02]  /*4410*/  MOV R118, 0x4430 ;  /* 0x0000443000767802 */ /* 0x000fe40000000f00 */
[----:B------:R-:W-:Y:S05]  /*4420*/  CALL.REL.NOINC `($__internal_57_$__cuda_sm70_shflsync_bfly_p) ;  /* 0x000002f000007944 */ /* 0x000fea0003c00000 */
[----:B------:R-:W-:Y:S01]  /*4430*/  FADD.FTZ R122, R7, R122 ;  /* 0x0000007a077a7221 */ /* 0x000fe20000010000 */
[----:B0-----:R-:W-:Y:S01]  /*4440*/  HFMA2.MMA R153, -RZ, RZ, 0, 2.384185791015625e-07 ;  /* 0x00000004ff997435 */ /* 0x001fe200000001ff */
[----:B-1----:R-:W-:Y:S01]  /*4450*/  FADD.FTZ R151, R151, R148 ;  /* 0x0000009497977221 */ /* 0x002fe20000010000 */
[----:B------:R-:W-:Y:S01]  /*4460*/  MOV R155, 0xffffffff ;  /* 0xffffffff009b7802 */ /* 0x000fe20000000f00 */
[----:B------:R-:W-:Y:S01]  /*4470*/  IMAD.MOV.U32 R152, RZ, RZ, 0x1f ;  /* 0x0000001fff987424 */ /* 0x000fe200078e00ff */
[----:B------:R-:W-:Y:S02]  /*4480*/  MOV R148, R122 ;  /* 0x0000007a00947202 */ /* 0x000fe40000000f00 */
[----:B------:R-:W-:Y:S02]  /*4490*/  MOV R118, 0x44b0 ;  /* 0x000044b000767802 */ /* 0x000fe40000000f00 */
[----:B------:R-:W-:Y:S05]  /*44a0*/  CALL.REL.NOINC `($__internal_57_$__cuda_sm70_shflsync_bfly_p) ;  /* 0x0000027000007944 */ /* 0x000fea0003c00000 */
[----:B0-----:R-:W-:Y:S01]  /*44b0*/  HFMA2.MMA R153, -RZ, RZ, 0, 2.384185791015625e-07 ;  /* 0x00000004ff997435 */ /* 0x001fe200000001ff */
[----:B-1----:R-:W-:Y:S01]  /*44c0*/  IMAD.MOV.U32 R7, RZ, RZ, R148 ;  /* 0x000000ffff077224 */ /* 0x002fe200078e0094 */
[----:B------:R-:W-:Y:S01]  /*44d0*/  MOV R148, R151 ;  /* 0x0000009700947202 */ /* 0x000fe20000000f00 */
[----:B------:R-:W-:Y:S01]  /*44e0*/  IMAD.MOV.U32 R152, RZ, RZ, 0x1f ;  /* 0x0000001fff987424 */ /* 0x000fe200078e00ff */
[----:B------:R-:W-:-:S02]  /*44f0*/  MOV R155, 0xffffffff ;  /* 0xffffffff009b7802 */ /* 0x000fc40000000f00 */
[----:B------:R-:W-:Y:S02]  /*4500*/  MOV R118, 0x4520 ;  /* 0x0000452000767802 */ /* 0x000fe40000000f00 */
[----:B------:R-:W-:Y:S05]  /*4510*/  CALL.REL.NOINC `($__internal_57_$__cuda_sm70_shflsync_bfly_p) ;  /* 0x0000020000007944 */ /* 0x000fea0003c00000 */
[----:B------:R-:W-:Y:S01]  /*4520*/  FADD.FTZ R122, R7, R122 ;  /* 0x0000007a077a7221 */ /* 0x000fe20000010000 */
[----:B0-----:R-:W-:Y:S01]  /*4530*/  HFMA2.MMA R153, -RZ, RZ, 0, 4.76837158203125e-07 ;  /* 0x00000008ff997435 */ /* 0x001fe200000001ff */
[----:B-1----:R-:W-:Y:S01]  /*4540*/  FADD.FTZ R149, R151, R148 ;  /* 0x0000009497957221 */ /* 0x002fe20000010000 */
[----:B------:R-:W-:Y:S01]  /*4550*/  MOV R155, 0xffffffff ;  /* 0xffffffff009b7802 */ /* 0x000fe20000000f00 */
[----:B------:R-:W-:Y:S01]  /*4560*/  IMAD.MOV.U32 R152, RZ, RZ, 0x1f ;  /* 0x0000001fff987424 */ /* 0x000fe200078e00ff */
[----:B------:R-:W-:Y:S02]  /*4570*/  MOV R148, R122 ;  /* 0x0000007a00947202 */ /* 0x000fe40000000f00 */
[----:B------:R-:W-:Y:S02]  /*4580*/  MOV R118, 0x45a0 ;  /* 0x000045a000767802 */ /* 0x000fe40000000f00 */
[----:B------:R-:W-:Y:S05]  /*4590*/  CALL.REL.NOINC `($__internal_57_$__cuda_sm70_shflsync_bfly_p) ;  /* 0x0000018000007944 */ /* 0x000fea0003c00000 */
[----:B0-----:R-:W-:Y:S01]  /*45a0*/  HFMA2.MMA R153, -RZ, RZ, 0, 4.76837158203125e-07 ;  /* 0x00000008ff997435 */ /* 0x001fe200000001ff */
[----:B-1----:R-:W-:Y:S01]  /*45b0*/  IMAD.MOV.U32 R7, RZ, RZ, R148 ;  /* 0x000000ffff077224 */ /* 0x002fe200078e0094 */
[----:B------:R-:W-:Y:S01]  /*45c0*/  MOV R148, R149 ;  /* 0x0000009500947202 */ /* 0x000fe20000000f00 */
[----:B------:R-:W-:Y:S01]  /*45d0*/  IMAD.MOV.U32 R155, RZ, RZ, -0x1 ;  /* 0xffffffffff9b7424 */ /* 0x000fe200078e00ff */
[----:B------:R-:W-:-:S02]  /*45e0*/  MOV R152, 0x1f ;  /* 0x0000001f00987802 */ /* 0x000fc40000000f00 */
[----:B------:R-:W-:Y:S02]  /*45f0*/  MOV R118, 0x4610 ;  /* 0x0000461000767802 */ /* 0x000fe40000000f00 */
[----:B------:R-:W-:Y:S05]  /*4600*/  CALL.REL.NOINC `($__internal_57_$__cuda_sm70_shflsync_bfly_p) ;  /* 0x0000011000007944 */ /* 0x000fea0003c00000 */
[----:B------:R-:W-:Y:S01]  /*4610*/  FADD.FTZ R123, R7, R122 ;  /* 0x0000007a077b7221 */ /* 0x000fe20000010000 */
[----:B0-----:R-:W-:Y:S01]  /*4620*/  HFMA2.MMA R153, -RZ, RZ, 0, 9.5367431640625e-07 ;  /* 0x00000010ff997435 */ /* 0x001fe200000001ff */
[----:B-1----:R-:W-:Y:S01]  /*4630*/  FADD.FTZ R149, R149, R148 ;  /* 0x0000009495957221 */ /* 0x002fe20000010000 */
[----:B------:R-:W-:Y:S01]  /*4640*/  MOV R152, 0x1f ;  /* 0x0000001f00987802 */ /* 0x000fe20000000f00 */
[----:B------:R-:W-:Y:S01]  /*4650*/  IMAD.MOV.U32 R148, RZ, RZ, R123 ;  /* 0x000000ffff947224 */ /* 0x000fe200078e007b */
[----:B------:R-:W-:Y:S02]  /*4660*/  MOV R155, 0xffffffff ;  /* 0xffffffff009b7802 */ /* 0x000fe40000000f00 */
[----:B------:R-:W-:Y:S02]  /*4670*/  MOV R118, 0x4690 ;  /* 0x0000469000767802 */ /* 0x000fe40000000f00 */
[----:B------:R-:W-:Y:S05]  /*4680*/  CALL.REL.NOINC `($__internal_57_$__cuda_sm70_shflsync_bfly_p) ;  /* 0x0000009000007944 */ /* 0x000fea0003c00000 */
[----:B0-----:R-:W-:Y:S01]  /*4690*/  HFMA2.MMA R153, -RZ, RZ, 0, 9.5367431640625e-07 ;  /* 0x00000010ff997435 */ /* 0x001fe200000001ff */
[----:B-1----:R-:W-:Y:S01]  /*46a0*/  MOV R150, R148 ;  /* 0x0000009400967202 */ /* 0x002fe20000000f00 */
[----:B------:R-:W-:Y:S01]  /*46b0*/  IMAD.MOV.U32 R152, RZ, RZ, 0x1f ;  /* 0x0000001fff987424 */ /* 0x000fe200078e00ff */
[----:B------:R-:W-:-:S02]  /*46c0*/  MOV R148, R149 ;  /* 0x0000009500947202 */ /* 0x000fc40000000f00 */
[----:B------:R-:W-:Y:S02]  /*46d0*/  MOV R155, 0xffffffff ;  /* 0xffffffff009b7802 */ /* 0x000fe40000000f00 */
[----:B------:R-:W-:Y:S02]  /*46e0*/  MOV R118, 0x4700 ;  /* 0x0000470000767802 */ /* 0x000fe40000000f00 */
[----:B------:R-:W-:Y:S05]  /*46f0*/  CALL.REL.NOINC `($__internal_57_$__cuda_sm70_shflsync_bfly_p) ;  /* 0x0000002000007944 */ /* 0x000fea0003c00000 */
[----:B-1----:R-:W-:Y:S01]  /*4700*/  MOV R118, R148 ;  /* 0x0000009400767202 */ /* 0x002fe20000000f00 */
[----:B0-----:R-:W-:Y:S05]  /*4710*/  BRA `(.L_x_2238) ;  /* 0xffffccc000007947 */ /* 0x001fea000383ffff */
        .weak           $__internal_57_$__cuda_sm70_shflsync_bfly_p
        .type           $__internal_57_$__cuda_sm70_shflsync_bfly_p,@function
        .size           $__internal_57_$__cuda_sm70_shflsync_bfly_p,(.L_x_7235 - $__internal_57_$__cuda_sm70_shflsync_bfly_p)
$__internal_57_$__cuda_sm70_shflsync_bfly_p:
[----:B------:R-:W-:Y:S01]  /*4720*/  HFMA2.MMA R119, -RZ, RZ, 0, 0 ;  /* 0x00000000ff777435 */ /* 0x000fe200000001ff */
[----:B------:R-:W-:Y:S04]  /*4730*/  WARPSYNC R155 ;  /* 0x0000009b00007348 */ /* 0x000fe80003800000 */
[----:B------:R0:W1:Y:S01]  /*4740*/  SHFL.BFLY PT, R148, R148, R153, R152 ;  /* 0x0c00009994947389 */ /* 0x00006200000e0098 */
[----:B------:R-:W-:Y:S05]  /*4750*/  RET.REL.NODEC R118 `(_ZN10layer_norm13ln_bwd_kernelINS_13Kernel_traitsIf13__nv_bfloat16S2_S2_fjLj512ELj1ELj4ELj1ELj16ENS_18Kernel_traits_baseILj512EfS2_S2_S2_fjLj128EEEEELb1ELb1ELb1ELb0EEEvNS_9BwdParamsE) ;  /* 0xffffb8a076007950 */ /* 0x000fea0003c3ffff */
.L_x_2239:
        /* <DEDUP_REMOVED lines=10> */
.L_x_7235:


//--------------------- .text._ZN10layer_norm22ln_bwd_finalize_kernelINS_22Kernel_traits_finalizeILj512Ef13__nv_bfloat16S2_S2_fjLb1ELj1024ELj4ENS_18Kernel_traits_baseILj512EfS2_S2_S2_fjLj1024EEEEELb1ELb1EEEvNS_9BwdParamsE --------------------------
	.section	.text._ZN10layer_norm22ln_bwd_finalize_kernelINS_22Kernel_traits_finalizeILj512Ef13__nv_bfloat16S2_S2_fjLb1ELj1024ELj4ENS_18Kernel_traits_baseILj512EfS2_S2_S2_fjLj1024EEEEELb1ELb1EEEvNS_9BwdParamsE,"ax",@progbits
	.sectioninfo	@"SHI_REGISTERS=32"
	.align	128
        .global         _ZN10layer_norm22ln_bwd_finalize_kernelINS_22Kernel_traits_finalizeILj512Ef13__nv_bfloat16S2_S2_fjLb1ELj1024ELj4ENS_18Kernel_traits_baseILj512EfS2_S2_S2_fjLj1024EEEEELb1ELb1EEEvNS_9BwdParamsE
        .type           _ZN10layer_norm22ln_bwd_finalize_kernelINS_22Kernel_traits_finalizeILj512Ef13__nv_bfloat16S2_S2_fjLb1ELj1024ELj4ENS_18Kernel_traits_baseILj512EfS2_S2_S2_fjLj1024EEEEELb1ELb1EEEvNS_9BwdParamsE,@function
        .size           _ZN10layer_norm22ln_bwd_finalize_kernelINS_22Kernel_traits_finalizeILj512Ef13__nv_bfloat16S2_S2_fjLb1ELj1024ELj4ENS_18Kernel_traits_baseILj512EfS2_S2_S2_fjLj1024EEEEELb1ELb1EEEvNS_9BwdParamsE,(.L_x_7236 - _ZN10layer_norm22ln_bwd_finalize_kernelINS_22Kernel_traits_finalizeILj512Ef13__nv_bfloat16S2_S2_fjLb1ELj1024ELj4ENS_18Kernel_traits_baseILj512EfS2_S2_S2_fjLj1024EEEEELb1ELb1EEEvNS_9BwdParamsE)
        .other          _ZN10layer_norm22ln_bwd_finalize_kernelINS_22Kernel_traits_finalizeILj512Ef13__nv_bfloat16S2_S2_fjLb1ELj1024ELj4ENS_18Kernel_traits_baseILj512EfS2_S2_S2_fjLj1024EEEEELb1ELb1EEEvNS_9BwdParamsE,@"STO_CUDA_ENTRY STV_DEFAULT"
_ZN10layer_norm22ln_bwd_finalize_kernelINS_22Kernel_traits_finalizeILj512Ef13__nv_bfloat16S2_S2_fjLb1ELj1024ELj4ENS_18Kernel_traits_baseILj512EfS2_S2_S2_fjLj1024EEEEELb1ELb1EEEvNS_9BwdParamsE:
.text._ZN10layer_norm22ln_bwd_finalize_kernelINS_22Kernel_traits_finalizeILj512Ef13__nv_bfloat16S2_S2_fjLb1ELj1024ELj4ENS_18Kernel_traits_baseILj512EfS2_S2_S2_fjLj1024EEEEELb1ELb1EEEvNS_9BwdParamsE:
        /* <DEDUP_REMOVED lines=19> */
.L_x_2252:
        /* <DEDUP_REMOVED lines=32> */
.L_x_2244:
        /* <DEDUP_REMOVED lines=47> */
.L_x_2243:
[----:B------:R-:W-:Y:S05]  /*0620*/  BSYNC B1 ;  /* 0x0000000000017941 */ /* 0x000fea0003800000 */
.L_x_2242:
        /* <DEDUP_REMOVED lines=29> */
.L_x_2246:
[----:B------:R-:W-:Y:S05]  /*0800*/  BSYNC B1 ;  /* 0x0000000000017941 */ /* 0x000fea0003800000 */
.L_x_2245:
        /* <DEDUP_REMOVED lines=13> */
.L_x_2241:
[----:B------:R-:W-:Y:S05]  /*08e0*/  BSYNC B0 ;  /* 0x0000000000007941 */ /* 0x000fea0003800000 */
.L_x_2240:
        /* <DEDUP_REMOVED lines=12> */
.L_x_2253:
        /* <DEDUP_REMOVED lines=27> */
.L_x_2254:
        /* <DEDUP_REMOVED lines=9> */
.L_x_2247:
[----:B0-----:R-:W-:Y:S01]  /*0bf0*/  WARPSYNC 0xffffffff ;  /* 0xffffffff00007948 */ /* 0x001fe20003800000 */
[----:B------:R-:W-:Y:S06]  /*0c00*/  BAR.SYNC.DEFER_BLOCKING 0x0 ;  /* 0x0000000000007b1d */ /* 0x000fec0000010000 */
[----:B------:R-:W-:Y:S01]  /*0c10*/  BSSY B0, `(.L_x_2250) ;  /* 0x000000e000007945 */ /* 0x000fe20003800000 */
[----:B------:R-:W-:Y:S05]  /*0c20*/  @!P0 BRA `(.L_x_2251) ;  /* 0x000000c000008947 */ /* 0x000fea0003800000 */
[----:B--2---:R-:W-:Y:S01]  /*0c30*/  SHF.L.U32 R8, R0, 0x3, RZ ;  /* 0x0000000300087819 */ /* 0x004fe200000006ff */
[----:B------:R-:W-:-:S03]  /*0c40*/  HFMA2.MMA R16, -RZ, RZ, 0, 4.76837158203125e-07 ;  /* 0x00000008ff107435 */ /* 0x000fc600000001ff */
[----:B-1----:R-:W-:-:S05]  /*0c50*/  LOP3.LUT R18, R8, 0xf8, RZ, 0xc0, !PT ;  /* 0x000000f808127812 */ /* 0x002fca00078ec0ff */
[----:B------:R-:W0:Y:S02]  /*0c60*/  LDS.64 R10, [R18+0x3000] ;  /* 0x00300000120a7984 */ /* 0x000e240000000a00 */
[CC--:B------:R-:W-:Y:S02]  /*0c70*/  IMAD.WIDE.U32 R12, R5.reuse, R16.reuse, c[0x0][0x268] ;  /* 0x00009a00050c7625 */ /* 0x0c0fe400078e0010 */
[----:B------:R-:W1:Y:S02]  /*0c80*/  LDS.64 R8, [R18+0x3080] ;  /* 0x0030800012087984 */ /* 0x000e640000000a00 */
[CC--:B------:R-:W-:Y:S02]  /*0c90*/  IMAD.WIDE.U32 R14, R5.reuse, R16.reuse, c[0x0][0x260] ;  /* 0x00009800050e7625 */ /* 0x0c0fe400078e0010 */
[----:B------:R-:W2:Y:S02]  /*0ca0*/  LDS.64 R20, [R18+0x3100] ;  /* 0x0031000012147984 */ /* 0x000ea40000000a00 */
[----:B------:R-:W-:-:S02]  /*0cb0*/  IMAD.WIDE.U32 R16, R5, R16, c[0x0][0x280] ;  /* 0x0000a00005107625 */ /* 0x000fc400078e0010 */
[----:B0-----:R0:W-:Y:S04]  /*0cc0*/  STG.E.64 [R12.64], R10 ;  /* 0x0000000a0c007986 */ /* 0x0011e8000c101b04 */
[----:B-1----:R0:W-:Y:S04]  /*0cd0*/  STG.E.64 [R14.64], R8 ;  /* 0x000000080e007986 */ /* 0x0021e8000c101b04 */
[----:B--2---:R0:W-:Y:S02]  /*0ce0*/  STG.E.64 [R16.64], R20 ;  /* 0x0000001410007986 */ /* 0x0041e4000c101b04 */
.L_x_2251:
[----:B------:R-:W-:Y:S05]  /*0cf0*/  BSYNC B0 ;  /* 0x0000000000007941 */ /* 0x000fea0003800000 */
.L_x_2250:
[C---:B------:R-:W-:Y:S02]  /*0d00*/  ISETP.GT.U32.AND P1, PT, R4.reuse, -0x201, PT ;  /* 0xfffffdff0400780c */ /* 0x040fe40003f24070 */
[----:B------:R-:W-:-:S02]  /*0d10*/  IADD3 R4, R4, 0x200, RZ ;  /* 0x0000020004047810 */ /* 0x000fc40007ffe0ff */
[----:B------:R-:W-:-:S09]  /*0d20*/  IADD3 R5, R5, 0x100, RZ ;  /* 0x0000010005057810 */ /* 0x000fd20007ffe0ff */
[----:B012---:R-:W-:Y:S05]  /*0d30*/  @P1 BRA `(.L_x_2252) ;  /* 0xfffff3f000001947 */ /* 0x007fea000383ffff */
[----:B------:R-:W-:Y:S05]  /*0d40*/  EXIT ;  /* 0x000000000000794d */ /* 0x000fea0003800000 */
.L_x_2248:
[----:B------:R-:W-:Y:S01]  /*0d50*/  HFMA2.MMA R14, -RZ, RZ, 0, 1.847743988037109375e-06 ;  /* 0x0000001fff0e7435 */ /* 0x000fe200000001ff */
[----:B---3--:R-:W-:Y:S01]  /*0d60*/  IMAD.MOV.U32 R18, RZ, RZ, R10 ;  /* 0x000000ffff127224 */ /* 0x008fe200078e000a */
[----:B------:R-:W-:Y:S01]  /*0d70*/  MOV R17, 0x1 ;  /* 0x0000000100117802 */ /* 0x000fe20000000f00 */
[----:B------:R-:W-:Y:S01]  /*0d80*/  IMAD.MOV.U32 R19, RZ, RZ, -0x1 ;  /* 0xffffffffff137424 */ /* 0x000fe200078e00ff */
[----:B------:R-:W-:Y:S02]  /*0d90*/  MOV R8, 0xdb0 ;  /* 0x00000db000087802 */ /* 0x000fe40000000f00 */
[----:B012---:R-:W-:Y:S05]  /*0da0*/  CALL.REL.NOINC `($__internal_58_$__cuda_sm70_shflsync_bfly_p) ;  /* 0x0000059000007944 */ /* 0x007fea0003c00000 */
[----:B01----:R-:W-:Y:S05]  /*0db0*/  BRA `(.L_x_2253) ;  /* 0xfffffbf000007947 */ /* 0x003fea000383ffff */
.L_x_2249:
[----:B------:R-:W-:Y:S01]  /*0dc0*/  HFMA2.MMA R14, -RZ, RZ, 0, 1.847743988037109375e-06 ;  /* 0x0000001fff0e7435 */ /* 0x000fe200000001ff */
[----:B------:R-:W-:Y:S01]  /*0dd0*/  MOV R17, 0x2 ;  /* 0x0000000200117802 */ /* 0x000fe20000000f00 */
[----:B------:R-:W-:Y:S01]  /*0de0*/  IMAD.MOV.U32 R19, RZ, RZ, -0x1 ;  /* 0xffffffffff137424 */ /* 0x000fe200078e00ff */
[----:B------:R-:W-:-:S03]  /*0df0*/  MOV R8, 0xe10 ;  /* 0x00000e1000087802 */ /* 0x000fc60000000f00 */
[----:B0123--:R-:W-:Y:S05]  /*0e00*/  CALL.REL.NOINC `($__internal_58_$__cuda_sm70_shflsync_bfly_p) ;  /* 0x0000053000007944 */ /* 0x00ffea0003c00000 */
[----:B01----:R-:W-:Y:S01]  /*0e10*/  FADD.FTZ R18, R18, R14 ;  /* 0x0000000e12127221 */ /* 0x003fe20000010000 */
[----:B------:R-:W-:Y:S01]  /*0e20*/  HFMA2.MMA R14, -RZ, RZ, 0, 1.847743988037109375e-06 ;  /* 0x0000001fff0e7435 */ /* 0x000fe200000001ff */
[----:B------:R-:W-:Y:S01]  /*0e30*/  MOV R17, 0x4 ;  /* 0x0000000400117802 */ /* 0x000fe20000000f00 */
[----:B------:R-:W-:Y:S01]  /*0e40*/  IMAD.MOV.U32 R19, RZ, RZ, -0x1 ;  /* 0xffffffffff137424 */ /* 0x000fe200078e00ff */
[----:B------:R-:W-:-:S03]  /*0e50*/  MOV R8, 0xe70 ;  /* 0x00000e7000087802 */ /* 0x000fc60000000f00 */
[----:B------:R-:W-:Y:S05]  /*0e60*/  CALL.REL.NOINC `($__internal_58_$__cuda_sm70_shflsync_bfly_p) ;  /* 0x000004d000007944 */ /* 0x000fea0003c00000 */
[----:B01----:R-:W-:Y:S01]  /*0e70*/  FADD.FTZ R18, R18, R14 ;  /* 0x0000000e12127221 */ /* 0x003fe20000010000 */
[----:B------:R-:W-:Y:S01]  /*0e80*/  HFMA2.MMA R14, -RZ, RZ, 0, 1.847743988037109375e-06 ;  /* 0x0000001fff0e7435 */ /* 0x000fe200000001ff */
[----:B------:R-:W-:-:S02]  /*0e90*/  MOV R17, 0x8 ;  /* 0x0000000800117802 */ /* 0x000fc40000000f00 */
[----:B------:R-:W-:Y:S02]  /*0ea0*/  MOV R19, 0xffffffff ;  /* 0xffffffff00137802 */ /* 0x000fe40000000f00 */
[----:B------:R-:W-:Y:S02]  /*0eb0*/  MOV R8, 0xed0 ;  /* 0x00000ed000087802 */ /* 0x000fe40000000f00 */
[----:B------:R-:W-:Y:S05]  /*0ec0*/  CALL.REL.NOINC `($__internal_58_$__cuda_sm70_shflsync_bfly_p) ;  /* 0x0000047000007944 */ /* 0x000fea0003c00000 */
[----:B-1----:R-:W-:Y:S01]  /*0ed0*/  FADD.FTZ R10, R18, R14 ;  /* 0x0000000e120a7221 */ /* 0x002fe20000010000 */
[----:B------:R-:W-:Y:S01]  /*0ee0*/  HFMA2.MMA R14, -RZ, RZ, 0, 1.847743988037109375e-06 ;  /* 0x0000001fff0e7435 */ /* 0x000fe200000001ff */
[----:B0-----:R-:W-:Y:S01]  /*0ef0*/  IMAD.MOV.U32 R17, RZ, RZ, 0x10 ;  /* 0x00000010ff117424 */ /* 0x001fe200078e00ff */
[----:B------:R-:W-:Y:S02]  /*0f00*/  MOV R19, 0xffffffff ;  /* 0xffffffff00137802 */ /* 0x000fe40000000f00 */
[----:B------:R-:W-:Y:S02]  /*0f10*/  MOV R18, R10 ;  /* 0x0000000a00127202 */ /* 0x000fe40000000f00 */
[----:B------:R-:W-:Y:S02]  /*0f20*/  MOV R8, 0xf40 ;  /* 0x00000f4000087802 */ /* 0x000fe40000000f00 */
[----:B------:R-:W-:Y:S05]  /*0f30*/  CALL.REL.NOINC `($__internal_58_$__cuda_sm70_shflsync_bfly_p) ;  /* 0x0000040000007944 */ /* 0x000fea0003c00000 */
[----:B0-----:R-:W-:Y:S01]  /*0f40*/  HFMA2.MMA R17, -RZ, RZ, 0, 5.9604644775390625e-08 ;  /* 0x00000001ff117435 */ /* 0x001fe200000001ff */
[----:B-1----:R-:W-:Y:S01]  /*0f50*/  IMAD.MOV.U32 R13, RZ, RZ, R14 ;  /* 0x000000ffff0d7224 */ /* 0x002fe200078e000e */
[----:B------:R-:W-:Y:S01]  /*0f60*/  MOV R18, R15 ;  /* 0x0000000f00127202 */ /* 0x000fe20000000f00 */
[----:B------:R-:W-:Y:S01]  /*0f70*/  IMAD.MOV.U32 R19, RZ, RZ, -0x1 ;  /* 0xffffffffff137424 */ /* 0x000fe200078e00ff */
[----:B------:R-:W-:-:S02]  /*0f80*/  MOV R14, 0x1f ;  /* 0x0000001f000e7802 */ /* 0x000fc40000000f00 */
[----:B------:R-:W-:Y:S02]  /*0f90*/  MOV R8, 0xfb0 ;  /* 0x00000fb000087802 */ /* 0x000fe40000000f00 */
[----:B------:R-:W-:Y:S05]  /*0fa0*/  CALL.REL.NOINC `($__internal_58_$__cuda_sm70_shflsync_bfly_p) ;  /* 0x0000039000007944 */ /* 0x000fea0003c00000 */
[----:B0-----:R-:W-:Y:S01]  /*0fb0*/  HFMA2.MMA R17, -RZ, RZ, 0, 1.1920928955078125e-07 ;  /* 0x00000002ff117435 */ /* 0x001fe200000001ff */
[----:B-1----:R-:W-:Y:S01]  /*0fc0*/  FADD.FTZ R18, R15, R14 ;  /* 0x0000000e0f127221 */ /* 0x002fe20000010000 */
[----:B------:R-:W-:Y:S02]  /*0fd0*/  MOV R14, 0x1f ;  /* 0x0000001f000e7802 */ /* 0x000fe40000000f00 */
[----:B------:R-:W-:Y:S02]  /*0fe0*/  MOV R19, 0xffffffff ;  /* 0xffffffff00137802 */ /* 0x000fe40000000f00 */
[----:B------:R-:W-:Y:S02]  /*0ff0*/  MOV R8, 0x1010 ;  /* 0x0000101000087802 */ /* 0x000fe40000000f00 */
[----:B------:R-:W-:Y:S05]  /*1000*/  CALL.REL.NOINC `($__internal_58_$__cuda_sm70_shflsync_bfly_p) ;  /* 0x0000033000007944 */ /* 0x000fea0003c00000 */
[----:B01----:R-:W-:Y:S01]  /*1010*/  FADD.FTZ R18, R18, R14 ;  /* 0x0000000e12127221 */ /* 0x003fe20000010000 */
[----:B------:R-:W-:Y:S01]  /*1020*/  HFMA2.MMA R14, -RZ, RZ, 0, 1.847743988037109375e-06 ;  /* 0x0000001fff0e7435 */ /* 0x000fe200000001ff */
[----:B------:R-:W-:Y:S01]  /*1030*/  IMAD.MOV.U32 R17, RZ, RZ, 0x4 ;  /* 0x00000004ff117424 */ /* 0x000fe200078e00ff */
[----:B------:R-:W-:Y:S02]  /*1040*/  MOV R19, 0xffffffff ;  /* 0xffffffff00137802 */ /* 0x000fe40000000f00 */
[----:B------:R-:W-:-:S02]  /*1050*/  MOV R8, 0x1070 ;  /* 0x0000107000087802 */ /* 0x000fc40000000f00 */
[----:B------:R-:W-:Y:S05]  /*1060*/  CALL.REL.NOINC `($__internal_58_$__cuda_sm70_shflsync_bfly_p) ;  /* 0x000002d000007944 */ /* 0x000fea0003c00000 */
[----:B0-----:R-:W-:Y:S01]  /*1070*/  HFMA2.MMA R17, -RZ, RZ, 0, 4.76837158203125e-07 ;  /* 0x00000008ff117435 */ /* 0x001fe200000001ff */
[----:B-1----:R-:W-:Y:S01]  /*1080*/  FADD.FTZ R18, R18, R14 ;  /* 0x0000000e12127221 */ /* 0x002fe20000010000 */
[----:B------:R-:W-:Y:S01]  /*1090*/  MOV R19, 0xffffffff ;  /* 0xffffffff00137802 */ /* 0x000fe20000000f00 */
[----:B------:R-:W-:Y:S01]  /*10a0*/  IMAD.MOV.U32 R14, RZ, RZ, 0x1f ;  /* 0x0000001fff0e7424 */ /* 0x000fe200078e00ff */
[----:B------:R-:W-:-:S02]  /*10b0*/  MOV R8, 0x10d0 ;  /* 0x000010d000087802 */ /* 0x000fc40000000f00 */
[----:B------:R-:W-:Y:S05]  /*10c0*/  CALL.REL.NOINC `($__internal_58_$__cuda_sm70_shflsync_bfly_p) ;  /* 0x0000027000007944 */ /* 0x000fea0003c00000 */
[----:B-1----:R-:W-:Y:S01]  /*10d0*/  FADD.FTZ R12, R18, R14 ;  /* 0x0000000e120c7221 */ /* 0x002fe20000010000 */
[----:B0-----:R-:W-:Y:S01]  /*10e0*/  HFMA2.MMA R17, -RZ, RZ, 0, 9.5367431640625e-07 ;  /* 0x00000010ff117435 */ /* 0x001fe200000001ff */
[----:B------:R-:W-:Y:S01]  /*10f0*/  MOV R14, 0x1f ;  /* 0x0000001f000e7802 */ /* 0x000fe20000000f00 */
[----:B------:R-:W-:Y:S01]  /*1100*/  IMAD.MOV.U32 R19, RZ, RZ, -0x1 ;  /* 0xffffffffff137424 */ /* 0x000fe200078e00ff */
[----:B------:R-:W-:-:S02]  /*1110*/  MOV R8, 0x1140 ;  /* 0x0000114000087802 */ /* 0x000fc40000000f00 */
[----:B------:R-:W-:Y:S02]  /*1120*/  MOV R18, R12 ;  /* 0x0000000c00127202 */ /* 0x000fe40000000f00 */
[----:B------:R-:W-:Y:S05]  /*1130*/  CALL.REL.NOINC `($__internal_58_$__cuda_sm70_shflsync_bfly_p) ;  /* 0x0000020000007944 */ /* 0x000fea0003c00000 */
[----:B-1----:R-:W-:Y:S01]  /*1140*/  MOV R15, R14 ;  /* 0x0000000e000f7202 */ /* 0x002fe20000000f00 */
[----:B------:R-:W-:Y:S01]  /*1150*/  HFMA2.MMA R14, -RZ, RZ, 0, 1.847743988037109375e-06 ;  /* 0x0000001fff0e7435 */ /* 0x000fe200000001ff */
[----:B0-----:R-:W-:Y:S01]  /*1160*/  MOV R18, R11 ;  /* 0x0000000b00127202 */ /* 0x001fe20000000f00 */
[----:B------:R-:W-:Y:S01]  /*1170*/  IMAD.MOV.U32 R17, RZ, RZ, 0x1 ;  /* 0x00000001ff117424 */ /* 0x000fe200078e00ff */
[----:B------:R-:W-:Y:S02]  /*1180*/  MOV R19, 0xffffffff ;  /* 0xffffffff00137802 */ /* 0x000fe40000000f00 */
[----:B------:R-:W-:Y:S02]  /*1190*/  MOV R8, 0x11b0 ;  /* 0x000011b000087802 */ /* 0x000fe40000000f00 */
[----:B------:R-:W-:Y:S05]  /*11a0*/  CALL.REL.NOINC `($__internal_58_$__cuda_sm70_shflsync_bfly_p) ;  /* 0x0000019000007944 */ /* 0x000fea0003c00000 */
[----:B0-----:R-:W-:Y:S01]  /*11b0*/  HFMA2.MMA R17, -RZ, RZ, 0, 1.1920928955078125e-07 ;  /* 0x00000002ff117435 */ /* 0x001fe200000001ff */
[----:B-1----:R-:W-:Y:S01]  /*11c0*/  FADD.FTZ R18, R11, R14 ;  /* 0x0000000e0b127221 */ /* 0x002fe20000010000 */
[----:B------:R-:W-:Y:S01]  /*11d0*/  MOV R19, 0xffffffff ;  /* 0xffffffff00137802 */ /* 0x000fe20000000f00 */
[----:B------:R-:W-:Y:S01]  /*11e0*/  IMAD.MOV.U32 R14, RZ, RZ, 0x1f ;  /* 0x0000001fff0e7424 */ /* 0x000fe200078e00ff */
[----:B------:R-:W-:-:S02]  /*11f0*/  MOV R8, 0x1210 ;  /* 0x0000121000087802 */ /* 0x000fc40000000f00 */
[----:B------:R-:W-:Y:S05]  /*1200*/  CALL.REL.NOINC `($__internal_58_$__cuda_sm70_shflsync_bfly_p) ;  /* 0x0000013000007944 */ /* 0x000fea0003c00000 */
[----:B0-----:R-:W-:Y:S01]  /*1210*/  HFMA2.MMA R17, -RZ, RZ, 0, 2.384185791015625e-07 ;  /* 0x00000004ff117435 */ /* 0x001fe200000001ff */
[----:B-1----:R-:W-:Y:S01]  /*1220*/  FADD.FTZ R18, R18, R14 ;  /* 0x0000000e12127221 */ /* 0x002fe20000010000 */
[----:B------:R-:W-:Y:S01]  /*1230*/  MOV R14, 0x1f ;  /* 0x0000001f000e7802 */ /* 0x000fe20000000f00 */
[----:B------:R-:W-:Y:S01]  /*1240*/  IMAD.MOV.U32 R19, RZ, RZ, -0x1 ;  /* 0xffffffffff137424 */ /* 0x000fe200078e00ff */
[----:B------:R-:W-:-:S02]  /*1250*/  MOV R8, 0x1270 ;  /* 0x0000127000087802 */ /* 0x000fc40000000f00 */
[----:B------:R-:W-:Y:S05]  /*1260*/  CALL.REL.NOINC `($__internal_58_$__cuda_sm70_shflsync_bfly_p) ;  /* 0x000000d000007944 */ /* 0x000fea0003c00000 */
[----:B0-----:R-:W-:Y:S01]  /*1270*/  HFMA2.MMA R17, -RZ, RZ, 0, 4.76837158203125e-07 ;  /* 0x00000008ff117435 */ /* 0x001fe200000001ff */
[----:B-1----:R-:W-:Y:S01]  /*1280*/  FADD.FTZ R18, R18, R14 ;  /* 0x0000000e12127221 */ /* 0x002fe20000010000 */
[----:B------:R-:W-:-:S02]  /*1290*/  MOV R14, 0x1f ;  /* 0x0000001f000e7802 */ /* 0x000fc40000000f00 */
[----:B------:R-:W-:Y:S02]  /*12a0*/  MOV R19, 0xffffffff ;  /* 0xffffffff00137802 */ /* 0x000fe40000000f00 */
[----:B------:R-:W-:Y:S02]  /*12b0*/  MOV R8, 0x12d0 ;  /* 0x000012d000087802 */ /* 0x000fe40000000f00 */
[----:B------:R-:W-:Y:S05]  /*12c0*/  CALL.REL.NOINC `($__internal_58_$__cuda_sm70_shflsync_bfly_p) ;  /* 0x0000007000007944 */ /* 0x000fea0003c00000 */
[----:B01----:R-:W-:Y:S01]  /*12d0*/  FADD.FTZ R18, R18, R14 ;  /* 0x0000000e12127221 */ /* 0x003fe20000010000 */
[----:B------:R-:W-:Y:S01]  /*12e0*/  HFMA2.MMA R14, -RZ, RZ, 0, 1.847743988037109375e-06 ;  /* 0x0000001fff0e7435 */ /* 0x000fe200000001ff */
[----:B------:R-:W-:Y:S01]  /*12f0*/  IMAD.MOV.U32 R17, RZ, RZ, 0x10 ;  /* 0x00000010ff117424 */ /* 0x000fe200078e00ff */
[----:B------:R-:W-:Y:S02]  /*1300*/  MOV R19, 0xffffffff ;  /* 0xffffffff00137802 */ /* 0x000fe40000000f00 */
[----:B------:R-:W-:Y:S02]  /*1310*/  MOV R8, 0x1330 ;  /* 0x0000133000087802 */ /* 0x000fe40000000f00 */
[----:B------:R-:W-:Y:S05]  /*1320*/  CALL.REL.NOINC `($__internal_58_$__cuda_sm70_shflsync_bfly_p) ;  /* 0x0000001000007944 */ /* 0x000fea0003c00000 */
[----:B01----:R-:W-:Y:S05]  /*1330*/  BRA `(.L_x_2254) ;  /* 0xfffff82000007947 */ /* 0x003fea000383ffff */
        .weak           $__internal_58_$__cuda_sm70_shflsync_bfly_p
        .type           $__internal_58_$__cuda_sm70_shflsync_bfly_p,@function
        .size           $__internal_58_$__cuda_sm70_shflsync_bfly_p,(.L_x_7236 - $__internal_58_$__cuda_sm70_shflsync_bfly_p)
$__internal_58_$__cuda_sm70_shflsync_bfly_p:
[----:B------:R-:W-:Y:S01]  /*1340*/  HFMA2.MMA R9, -RZ, RZ, 0, 0 ;  /* 0x00000000ff097435 */ /* 0x000fe200000001ff */
[----:B------:R-:W-:Y:S04]  /*1350*/  WARPSYNC R19 ;  /* 0x0000001300007348 */ /* 0x000fe80003800000 */
[----:B------:R0:W1:Y:S01]  /*1360*/  SHFL.BFLY PT, R14, R18, R17, R14 ;  /* 0x0c000011120e7389 */ /* 0x00006200000e000e */
[----:B------:R-:W-:Y:S05]  /*1370*/  RET.REL.NODEC R8 `(_ZN10layer_norm22ln_bwd_finalize_kernelINS_22Kernel_traits_finalizeILj512Ef13__nv_bfloat16S2_S2_fjLb1ELj1024ELj4ENS_18Kernel_traits_baseILj512EfS2_S2_S2_fjLj1024EEEEELb1ELb1EEEvNS_9BwdParamsE) ;  /* 0xffffec8008007950 */ /* 0x000fea0003c3ffff */
.L_x_2255:
        /* <DEDUP_REMOVED lines=16> */
.L_x_7236:


//--------------------- .text._ZN10layer_norm13ln_bwd_kernelINS_13Kernel_traitsIf13__nv_bfloat16S2_S2_fjLj512ELj1ELj4ELj1ELj16ENS_18Kernel_traits_baseILj512EfS2_S2_S2_fjLj128EEEEELb1ELb1ELb1ELb1EEEvNS_9BwdParamsE --------------------------
	.section	.text._ZN10layer_norm13ln_bwd_kernelINS_13Kernel_traitsIf13__nv_bfloat16S2_S2_fjLj512ELj1ELj4ELj1ELj16ENS_18Kernel_traits_baseILj512EfS2_S2_S2_fjLj128EEEEELb1ELb1ELb1ELb1EEEvNS_9BwdParamsE,"ax",@progbits
	.sectioninfo	@"SHI_REGISTERS=168"
	.align	128
        .global         _ZN10layer_norm13ln_bwd_kernelINS_13Kernel_traitsIf13__nv_bfloat16S2_S2_fjLj512ELj1ELj4ELj1ELj16ENS_18Kernel_traits_baseILj512EfS2_S2_S2_fjLj128EEEEELb1ELb1ELb1ELb1EEEvNS_9BwdParamsE
        .type           _ZN10layer_norm13ln_bwd_kernelINS_13Kernel_traitsIf13__nv_bfloat16S2_S2_fjLj512ELj1ELj4ELj1ELj16ENS_18Kernel_traits_baseILj512EfS2_S2_S2_fjLj128EEEEELb1ELb1ELb1ELb1EEEvNS_9BwdParamsE,@function
        .size           _ZN10layer_norm13ln_bwd_kernelINS_13Kernel_traitsIf13__nv_bfloat16S2_S2_fjLj512ELj1ELj4ELj1ELj16ENS_18Kernel_traits_baseILj512EfS2_S2_S2_fjLj128EEEEELb1ELb1ELb1ELb1EEEvNS_9BwdParamsE,(.L_x_7237 - _ZN10layer_norm13ln_bwd_kernelINS_13Kernel_traitsIf13__nv_bfloat16S2_S2_fjLj512ELj1ELj4ELj1ELj16ENS_18Kernel_traits_baseILj512EfS2_S2_S2_fjLj128EEEEELb1ELb1ELb1ELb1EEEvNS_9BwdParamsE)
        .other          _ZN10layer_norm13ln_bwd_kernelINS_13Kernel_traitsIf13__nv_bfloat16S2_S2_fjLj512ELj1ELj4ELj1ELj16ENS_18Kernel_traits_baseILj512EfS2_S2_S2_fjLj128EEEEELb1ELb1ELb1ELb1EEEvNS_9BwdParamsE,@"STO_CUDA_ENTRY STV_DEFAULT"
_ZN10layer_norm13ln_bwd_kernelINS_13Kernel_traitsIf13__nv_bfloat16S2_S2_fjLj512ELj1ELj4ELj1ELj16ENS_18Kernel_traits_baseILj512EfS2_S2_S2_fjLj128EEEEELb1ELb1ELb1ELb1EEEvNS_9BwdParamsE:
.text._ZN10layer_norm13ln_bwd_kernelINS_13Kernel_traitsIf13__nv_bfloat16S2_S2_fjLj512ELj1ELj4ELj1ELj16ENS_18Kernel_traits_baseILj512EfS2_S2_S2_fjLj128EEEEELb1ELb1ELb1ELb1EEEvNS_9BwdParamsE:
        /* <DEDUP_REMOVED lines=34> */
.L_x_2257:
        /* <DEDUP_REMOVED lines=39> */
.L_x_2346:
[----:B------:R-:W-:-:S04]  /*0490*/  IMAD.MOV.U32 R149, RZ, RZ, 0x4 ;  /* 0x00000004ff957424 */ /* 0x000fc800078e00ff */
[----:B------:R-:W-:-:S05]  /*04a0*/  IMAD.WIDE R134, R2, R149, c[0x0][0x1d8] ;  /* 0x0000760002867625 */ /* 0x000fca00078e0295 */
[----:B------:R0:W2:Y:S01]  /*04b0*/  LDG.E R148, [R134.64] ;  /* 0x0000000486947981 */ /* 0x0000a2000c1e1900 */
[C---:B------:R-:W-:Y:S02]  /*04c0*/  IMAD R136, R2.reuse, c[0x0][0x168], RZ ;  /* 0x00005a0002887a24 */ /* 0x040fe400078e02ff */
[----:B------:R-:W-:-:S03]  /*04d0*/  IMAD.WIDE R132, R2, R149, c[0x0][0x1a8] ;  /* 0x00006a0002847625 */ /* 0x000fc600078e0295 */
[----:B------:R-:W-:Y:S01]  /*04e0*/  SHF.R.S32.HI R137, RZ, 0x1f, R136 ;  /* 0x0000001fff897819 */ /* 0x000fe20000011488 */
[-C--:B------:R-:W-:Y:S01]  /*04f0*/  IMAD.WIDE R130, R2, R149.reuse, c[0x0][0x1d0] ;  /* 0x0000740002827625 */ /* 0x080fe200078e0295 */
[----:B------:R-:W-:Y:S01]  /*0500*/  BSSY B1, `(.L_x_2259) ;  /* 0x00000d2000017945 */ /* 0x000fe20003800000 */
[----:B-----5:R1:W5:Y:S01]  /*0510*/  LDG.E R144, [R132.64] ;  /* 0x0000000484907981 */ /* 0x020362000c1e1900 */
[----:B------:R-:W-:Y:S02]  /*0520*/  LEA.HI R137, R137, R136, RZ, 0x3 ;  /* 0x0000008889897211 */ /* 0x000fe400078f18ff */
[----:B------:R-:W-:Y:S01]  /*0530*/  LOP3.LUT R136, R0, 0x1f, RZ, 0xc0, !PT ;  /* 0x0000001f00887812 */ /* 0x000fe200078ec0ff */
[----:B------:R3:W5:Y:S01]  /*0540*/  LDG.E R147, [R130.64] ;  /* 0x0000000482937981 */ /* 0x000762000c1e1900 */
[----:B0-----:R-:W-:Y:S02]  /*0550*/  IMAD.WIDE R134, R2, R149, c[0x0][0x1a0] ;  /* 0x0000680002867625 */ /* 0x001fe400078e0295 */
[----:B------:R-:W-:Y:S01]  /*0560*/  LEA.HI.SX32 R146, R137, R136, 0x1d ;  /* 0x0000008889927211 */ /* 0x000fe200078feaff */
[----:B------:R-:W-:-:S03]  /*0570*/  HFMA2.MMA R137, -RZ, RZ, 0, 9.5367431640625e-07 ;  /* 0x00000010ff897435 */ /* 0x000fc600000001ff */
[----:B------:R-:W-:-:S07]  /*0580*/  IADD3 R145, R146, 0x20, RZ ;  /* 0x0000002092917810 */ /* 0x000fce0007ffe0ff */
[----:B-1----:R-:W-:-:S04]  /*0590*/  IMAD.WIDE.U32 R132, R146, R137, c[0x0][0x218] ;  /* 0x0000860092847625 */ /* 0x002fc800078e0089 */
[----:B---3--:R-:W-:Y:S01]  /*05a0*/  IMAD.WIDE.U32 R130, R145, R137, c[0x0][0x218] ;  /* 0x0000860091827625 */ /* 0x008fe200078e0089 */
[----:B--2---:R-:W-:-:S13]  /*05b0*/  ISETP.GT.AND P1, PT, R148, RZ, PT ;  /* 0x000000ff9400720c */ /* 0x004fda0003f24270 */
[----:B------:R-:W-:Y:S05]  /*05c0*/  @P1 BRA `(.L_x_2260) ;  /* 0x0000013000001947 */ /* 0x000fea0003800000 */
[----:B-----5:R-:W-:Y:S02]  /*05d0*/  ISETP.GE.AND P2, PT, R147, 0x1, PT ;  /* 0x000000019300780c */ /* 0x020fe40003f46270 */
        /* <DEDUP_REMOVED lines=16> */
[----:B------:R-:W-:Y:S01]  /*06e0*/  CS2R R148, SRZ ;  /* 0x0000000000947805 */ /* 0x000fe2000001ff00 */
[----:B------:R-:W-:Y:S05]  /*06f0*/  BRA `(.L_x_2261) ;  /* 0x00000b2000007947 */ /* 0x000fea0003800000 */
.L_x_2260:
[----:B------:R-:W-:Y:S01]  /*0700*/  IADD3 R4, R148, -0x1, RZ ;  /* 0xffffffff94047810 */ /* 0x000fe20007ffe0ff */
[----:B------:R-:W-:Y:S01]  /*0710*/  IMAD.WIDE.U32 R8, R146, R137, c[0x0][0x188] ;  /* 0x0000620092087625 */ /* 0x000fe200078e0089 */
[----:B------:R0:W2:Y:S03]  /*0720*/  LDG.E R126, [R134.64] ;  /* 0x00000004867e7981 */ /* 0x0000a6000c1e1900 */
[----:B------:R-:W-:-:S02]  /*0730*/  IMAD R4, R4, c[0x0][0x168], RZ ;  /* 0x00005a0004047a24 */ /* 0x000fc400078e02ff */
[----:B------:R-:W-:Y:S01]  /*0740*/  IMAD.WIDE.U32 R12, R145, R137, c[0x0][0x188] ;  /* 0x00006200910c7625 */ /* 0x000fe200078e0089 */
[----:B------:R-:W3:Y:S02]  /*0750*/  LDG.E.128 R8, [R8.64] ;  /* 0x0000000408087981 */ /* 0x000ee4000c1e1d00 */
[----:B------:R-:W-:-:S03]  /*0760*/  SHF.R.S32.HI R5, RZ, 0x1f, R4 ;  /* 0x0000001fff057819 */ /* 0x000fc60000011404 */
[----:B------:R-:W4:Y:S01]  /*0770*/  LDG.E.128 R12, [R12.64] ;  /* 0x000000040c0c7981 */ /* 0x000f22000c1e1d00 */
[----:B------:R-:W-:-:S04]  /*0780*/  LEA.HI R5, R5, R4, RZ, 0x3 ;  /* 0x0000000405057211 */ /* 0x000fc800078f18ff */
[----:B------:R-:W-:-:S05]  /*0790*/  LEA.HI.SX32 R116, R5, R136, 0x1d ;  /* 0x0000008805747211 */ /* 0x000fca00078feaff */
        /* <DEDUP_REMOVED lines=26> */
[----:B------:R-:W-:Y:S02]  /*0940*/  PRMT R129, RZ, 0x5410, R9 ;  /* 0x00005410ff817816 */ /* 0x000fe40000000009 */
[----:B0-----:R-:W-:Y:S02]  /*0950*/  PRMT R132, RZ, 0x5410, R11 ;  /* 0x00005410ff847816 */ /* 0x001fe4000000000b */
[----:B-1----:R-:W-:-:S02]  /*0960*/  PRMT R131, RZ, 0x5410, R10 ;  /* 0x00005410ff837816 */ /* 0x002fc4000000000a */
[----:B------:R-:W-:Y:S02]  /*0970*/  PRMT R10, RZ, 0x7610, R10 ;  /* 0x00007610ff0a7816 */ /* 0x000fe4000000000a */
[----:B----4-:R-:W-:Y:S02]  /*0980*/  PRMT R141, RZ, 0x7610, R15 ;  /* 0x00007610ff8d7816 */ /* 0x010fe4000000000f */
[--C-:B------:R-:W-:Y:S02]  /*0990*/  PRMT R121, RZ, 0x5410, R4.reuse ;  /* 0x00005410ff797816 */ /* 0x100fe40000000004 */
[----:B------:R-:W-:Y:S02]  /*09a0*/  PRMT R138, RZ, 0x7610, R4 ;  /* 0x00007610ff8a7816 */ /* 0x000fe40000000004 */
[----:B------:R-:W-:Y:S02]  /*09b0*/  PRMT R4, RZ, 0x5410, R12 ;  /* 0x00005410ff047816 */ /* 0x000fe4000000000c */
[----:B------:R-:W-:-:S02]  /*09c0*/  PRMT R123, RZ, 0x5410, R5 ;  /* 0x00005410ff7b7816 */ /* 0x000fc40000000005 */
[----:B------:R-:W-:Y:S01]  /*09d0*/  PRMT R120, RZ, 0x7610, R5 ;  /* 0x00007610ff787816 */ /* 0x000fe20000000005 */
[C---:B------:R-:W-:Y:S01]  /*09e0*/  FADD.FTZ R5, -R165.reuse, R128 ;  /* 0x00000080a5057221 */ /* 0x040fe20000010100 */
[--C-:B------:R-:W-:Y:S01]  /*09f0*/  PRMT R127, RZ, 0x5410, R7.reuse ;  /* 0x00005410ff7f7816 */ /* 0x100fe20000000007 */
[C---:B------:R-:W-:Y:S01]  /*0a00*/  FADD.FTZ R151, -R165.reuse, R4 ;  /* 0x00000004a5977221 */ /* 0x040fe20000010100 */
[----:B------:R-:W-:Y:S01]  /*0a10*/  PRMT R124, RZ, 0x7610, R7 ;  /* 0x00007610ff7c7816 */ /* 0x000fe20000000007 */
[----:B------:R-:W-:Y:S01]  /*0a20*/  FMUL.FTZ R4, R144, R5 ;  /* 0x0000000590047220 */ /* 0x000fe20000410000 */
[----:B------:R-:W-:Y:S01]  /*0a30*/  PRMT R125, RZ, 0x5410, R6 ;  /* 0x00005410ff7d7816 */ /* 0x000fe20000000006 */
[C---:B------:R-:W-:Y:S01]  /*0a40*/  FADD.FTZ R7, -R165.reuse, R8 ;  /* 0x00000008a5077221 */ /* 0x040fe20000010100 */
[----:B------:R-:W-:Y:S02]  /*0a50*/  PRMT R122, RZ, 0x7610, R6 ;  /* 0x00007610ff7a7816 */ /* 0x000fe40000000006 */
[----:B------:R-:W-:Y:S01]  /*0a60*/  PRMT R6, RZ, 0x5410, R13 ;  /* 0x00005410ff067816 */ /* 0x000fe2000000000d */
[C---:B------:R-:W-:Y:S01]  /*0a70*/  FADD.FTZ R143, -R165.reuse, R132 ;  /* 0x00000084a58f7221 */ /* 0x040fe20000010100 */
[----:B------:R-:W-:Y:S01]  /*0a80*/  PRMT R130, RZ, 0x7610, R9 ;  /* 0x00007610ff827816 */ /* 0x000fe20000000009 */
[----:B------:R-:W-:Y:S01]  /*0a90*/  FADD.FTZ R9, -R165, R129 ;  /* 0x00000081a5097221 */ /* 0x000fe20000010100 */
[----:B------:R-:W-:Y:S01]  /*0aa0*/  PRMT R126, RZ, 0x7610, R13 ;  /* 0x00007610ff7e7816 */ /* 0x000fe2000000000d */
[----:B------:R-:W-:-:S02]  /*0ab0*/  FFMA.FTZ R56, R4, R121, R56 ;  /* 0x0000007904387223 */ /* 0x000fc40000010038 */
[----:B------:R-:W-:Y:S01]  /*0ac0*/  FADD.FTZ R72, R72, R121 ;  /* 0x0000007948487221 */ /* 0x000fe20000010000 */
[----:B------:R-:W-:Y:S01]  /*0ad0*/  PRMT R140, RZ, 0x5410, R15 ;  /* 0x00005410ff8c7816 */ /* 0x000fe2000000000f */
[----:B------:R-:W-:Y:S02]  /*0ae0*/  FMUL.FTZ R5, R144, R7 ;  /* 0x0000000790057220 */ /* 0x000fe40000410000 */
[----:B------:R-:W-:Y:S01]  /*0af0*/  FMUL.FTZ R121, R52, R121 ;  /* 0x0000007934797220 */ /* 0x000fe20000410000 */
[----:B------:R-:W-:Y:S01]  /*0b00*/  PRMT R133, RZ, 0x7610, R11 ;  /* 0x00007610ff857816 */ /* 0x000fe2000000000b */
[C---:B------:R-:W-:Y:S01]  /*0b10*/  FADD.FTZ R13, -R165.reuse, R131 ;  /* 0x00000083a50d7221 */ /* 0x040fe20000010100 */
[----:B------:R-:W-:Y:S01]  /*0b20*/  PRMT R132, RZ, 0x7610, R118 ;  /* 0x00007610ff847816 */ /* 0x000fe20000000076 */
[C---:B------:R-:W-:Y:S02]  /*0b30*/  FADD.FTZ R15, -R165.reuse, R10 ;  /* 0x0000000aa50f7221 */ /* 0x040fe40000010100 */
[----:B------:R-:W-:-:S02]  /*0b40*/  FADD.FTZ R155, -R165, R6 ;  /* 0x00000006a59b7221 */ /* 0x000fc40000010100 */
[C---:B------:R-:W-:Y:S01]  /*0b50*/  FADD.FTZ R131, -R165.reuse, R141 ;  /* 0x0000008da5837221 */ /* 0x040fe20000010100 */
[----:B------:R-:W-:Y:S01]  /*0b60*/  PRMT R141, RZ, 0x5410, R118 ;  /* 0x00005410ff8d7816 */ /* 0x000fe20000000076 */
[----:B------:R-:W-:Y:S02]  /*0b70*/  FADD.FTZ R11, -R165, R130 ;  /* 0x00000082a50b7221 */ /* 0x000fe40000010100 */
[C---:B------:R-:W-:Y:S02]  /*0b80*/  FMUL.FTZ R6, R144.reuse, R9 ;  /* 0x0000000990067220 */ /* 0x040fe40000410000 */
[----:B------:R-:W-:Y:S02]  /*0b90*/  FMUL.FTZ R10, R144, R143 ;  /* 0x0000008f900a7220 */ /* 0x000fe40000410000 */
[----:B------:R-:W-:Y:S02]  /*0ba0*/  FFMA.FTZ R57, R5, R138, R57 ;  /* 0x0000008a05397223 */ /* 0x000fe40000010039 */
[----:B------:R-:W-:-:S02]  /*0bb0*/  FADD.FTZ R73, R73, R138 ;  /* 0x0000008a49497221 */ /* 0x000fc40000010000 */
[----:B------:R-:W-:Y:S02]  /*0bc0*/  FMUL.FTZ R118, R53, R138 ;  /* 0x0000008a35767220 */ /* 0x000fe40000410000 */
[----:B------:R-:W-:Y:S02]  /*0bd0*/  FADD.FTZ R143, RZ, R121 ;  /* 0x00000079ff8f7221 */ /* 0x000fe40000010000 */
[----:B------:R-:W-:Y:S02]  /*0be0*/  FFMA.FTZ R138, R4, R121, RZ ;  /* 0x00000079048a7223 */ /* 0x000fe400000100ff */
[----:B------:R-:W-:Y:S02]  /*0bf0*/  FADD.FTZ R163, -R165, R140 ;  /* 0x0000008ca5a37221 */ /* 0x000fe40000010100 */
[----:B------:R-:W-:Y:S02]  /*0c00*/  FMUL.FTZ R7, R144, R11 ;  /* 0x0000000b90077220 */ /* 0x000fe40000410000 */
[----:B------:R-:W-:-:S02]  /*0c10*/  FFMA.FTZ R58, R6, R123, R58 ;  /* 0x0000007b063a7223 */ /* 0x000fc4000001003a */
[----:B------:R-:W-:Y:S02]  /*0c20*/  FADD.FTZ R74, R74, R123 ;  /* 0x0000007b4a4a7221 */ /* 0x000fe40000010000 */
[----:B------:R-:W-:Y:S02]  /*0c30*/  FMUL.FTZ R123, R54, R123 ;  /* 0x0000007b367b7220 */ /* 0x000fe40000410000 */
[----:B------:R-:W-:Y:S02]  /*0c40*/  FADD.FTZ R140, R143, R118 ;  /* 0x000000768f8c7221 */ /* 0x000fe40000010000 */
[----:B------:R-:W-:Y:S02]  /*0c50*/  FFMA.FTZ R138, R5, R118, R138 ;  /* 0x00000076058a7223 */ /* 0x000fe4000001008a */
        /* <DEDUP_REMOVED lines=12> */
[----:B------:R-:W-:Y:S02]  /*0d20*/  FADD.FTZ R149, -R165, R133 ;  /* 0x00000085a5957221 */ /* 0x000fe40000010100 */
[----:B------:R-:W-:-:S02]  /*0d30*/  FFMA.FTZ R61, R9, R122, R61 ;  /* 0x0000007a093d7223 */ /* 0x000fc4000001003d */
[----:B------:R-:W-:Y:S01]  /*0d40*/  FADD.FTZ R77, R77, R122 ;  /* 0x0000007a4d4d7221 */ /* 0x000fe20000010000 */
[----:B------:R-:W-:Y:S01]  /*0d50*/  PRMT R12, RZ, 0x7610, R12 ;  /* 0x00007610ff0c7816 */ /* 0x000fe2000000000c */
[----:B------:R-:W-:Y:S02]  /*0d60*/  FMUL.FTZ R122, R49, R122 ;  /* 0x0000007a317a7220 */ /* 0x000fe40000410000 */
[----:B------:R-:W-:Y:S02]  /*0d70*/  FADD.FTZ R143, R140, R125 ;  /* 0x0000007d8c8f7221 */ /* 0x000fe40000010000 */
[----:B------:R-:W-:Y:S02]  /*0d80*/  FFMA.FTZ R138, R8, R125, R138 ;  /* 0x0000007d088a7223 */ /* 0x000fe4000001008a */
[----:B------:R-:W-:Y:S02]  /*0d90*/  FMUL.FTZ R11, R144, R149 ;  /* 0x00000095900b7220 */ /* 0x000fe40000410000 */
[----:B------:R-:W-:-:S02]  /*0da0*/  FFMA.FTZ R62, R10, R127, R62 ;  /* 0x0000007f0a3e7223 */ /* 0x000fc4000001003e */
[----:B------:R-:W-:Y:S02]  /*0db0*/  FADD.FTZ R78, R78, R127 ;  /* 0x0000007f4e4e7221 */ /* 0x000fe40000010000 */
[----:B------:R-:W-:Y:S02]  /*0dc0*/  FMUL.FTZ R127, R50, R127 ;  /* 0x0000007f327f7220 */ /* 0x000fe40000410000 */
[----:B------:R-:W-:Y:S01]  /*0dd0*/  FADD.FTZ R140, R143, R122 ;  /* 0x0000007a8f8c7221 */ /* 0x000fe20000010000 */
[----:B------:R-:W-:Y:S01]  /*0de0*/  PRMT R129, RZ, 0x5410, R116 ;  /* 0x00005410ff817816 */ /* 0x000fe20000000074 */
[----:B------:R-:W-:Y:S02]  /*0df0*/  FFMA.FTZ R138, R9, R122, R138 ;  /* 0x0000007a098a7223 */ /* 0x000fe4000001008a */
[----:B------:R-:W-:Y:S01]  /*0e00*/  FADD.FTZ R153, -R165, R12 ;  /* 0x0000000ca5997221 */ /* 0x000fe20000010100 */
[----:B------:R-:W-:Y:S01]  /*0e10*/  PRMT R139, RZ, 0x5410, R14 ;  /* 0x00005410ff8b7816 */ /* 0x000fe2000000000e */
[----:B------:R-:W-:-:S02]  /*0e20*/  FMUL.FTZ R12, R144, R151 ;  /* 0x00000097900c7220 */ /* 0x000fc40000410000 */
[-C--:B------:R-:W-:Y:S02]  /*0e30*/  FFMA.FTZ R63, R11, R124.reuse, R63 ;  /* 0x0000007c0b3f7223 */ /* 0x080fe4000001003f */
[----:B------:R-:W-:Y:S01]  /*0e40*/  FADD.FTZ R79, R79, R124 ;  /* 0x0000007c4f4f7221 */ /* 0x000fe20000010000 */
[----:B------:R-:W-:Y:S01]  /*0e50*/  PRMT R14, RZ, 0x7610, R14 ;  /* 0x00007610ff0e7816 */ /* 0x000fe2000000000e */
[----:B------:R-:W-:Y:S02]  /*0e60*/  FMUL.FTZ R124, R51, R124 ;  /* 0x0000007c337c7220 */ /* 0x000fe40000410000 */
[----:B------:R-:W-:Y:S02]  /*0e70*/  FADD.FTZ R143, R140, R127 ;  /* 0x0000007f8c8f7221 */ /* 0x000fe40000010000 */
[----:B------:R-:W-:Y:S01]  /*0e80*/  FADD.FTZ R157, -R165, R126 ;  /* 0x0000007ea59d7221 */ /* 0x000fe20000010100 */
[----:B------:R-:W-:Y:S01]  /*0e90*/  PRMT R126, RZ, 0x7610, R116 ;  /* 0x00007610ff7e7816 */ /* 0x000fe20000000074 */
[----:B------:R-:W-:-:S02]  /*0ea0*/  FFMA.FTZ R138, R10, R127, R138 ;  /* 0x0000007f0a8a7223 */ /* 0x000fc4000001008a */
[----:B------:R-:W-:Y:S02]  /*0eb0*/  FMUL.FTZ R13, R144, R153 ;  /* 0x00000099900d7220 */ /* 0x000fe40000410000 */
[-C--:B------:R-:W-:Y:S02]  /*0ec0*/  FFMA.FTZ R64, R12, R129.reuse, R64 ;  /* 0x000000810c407223 */ /* 0x080fe40000010040 */
[----:B------:R-:W-:Y:S02]  /*0ed0*/  FADD.FTZ R80, R80, R129 ;  /* 0x0000008150507221 */ /* 0x000fe40000010000 */
[----:B------:R-:W-:Y:S02]  /*0ee0*/  FMUL.FTZ R129, R44, R129 ;  /* 0x000000812c817220 */ /* 0x000fe40000410000 */
[----:B------:R-:W-:Y:S02]  /*0ef0*/  FADD.FTZ R140, R143, R124 ;  /* 0x0000007c8f8c7221 */ /* 0x000fe40000010000 */
[----:B------:R-:W-:Y:S01]  /*0f00*/  FADD.FTZ R159, -R165, R139 ;  /* 0x0000008ba59f7221 */ /* 0x000fe20000010100 */
[----:B------:R-:W-:Y:S01]  /*0f10*/  PRMT R139, RZ, 0x5410, R117 ;  /* 0x00005410ff8b7816 */ /* 0x000fe20000000075 */
[----:B------:R-:W-:-:S02]  /*0f20*/  FFMA.FTZ R138, R11, R124, R138 ;  /* 0x0000007c0b8a7223 */ /* 0x000fc4000001008a */
[----:B------:R-:W-:Y:S02]  /*0f30*/  FADD.FTZ R161, -R165, R14 ;  /* 0x0000000ea5a17221 */ /* 0x000fe40000010100 */
[----:B------:R-:W-:Y:S02]  /*0f40*/  FMUL.FTZ R14, R144, R155 ;  /* 0x0000009b900e7220 */ /* 0x000fe40000410000 */
[-C--:B------:R-:W-:Y:S02]  /*0f50*/  FFMA.FTZ R65, R13, R126.reuse, R65 ;  /* 0x0000007e0d417223 */ /* 0x080fe40000010041 */
[----:B------:R-:W-:Y:S02]  /*0f60*/  FADD.FTZ R81, R81, R126 ;  /* 0x0000007e51517221 */ /* 0x000fe40000010000 */
[----:B------:R-:W-:Y:S02]  /*0f70*/  FMUL.FTZ R126, R45, R126 ;  /* 0x0000007e2d7e7220 */ /* 0x000fe40000410000 */
[----:B------:R-:W-:Y:S01]  /*0f80*/  FADD.FTZ R143, R140, R129 ;  /* 0x000000818c8f7221 */ /* 0x000fe20000010000 */
[----:B------:R-:W-:Y:S01]  /*0f90*/  PRMT R128, RZ, 0x7610, R117 ;  /* 0x00007610ff807816 */ /* 0x000fe20000000075 */
[----:B------:R-:W-:-:S02]  /*0fa0*/  FFMA.FTZ R138, R12, R129, R138 ;  /* 0x000000810c8a7223 */ /* 0x000fc4000001008a */
[C---:B------:R-:W-:Y:S02]  /*0fb0*/  FMUL.FTZ R15, R144.reuse, R157 ;  /* 0x0000009d900f7220 */ /* 0x040fe40000410000 */
[----:B------:R-:W-:Y:S02]  /*0fc0*/  FMUL.FTZ R117, R144, R159 ;  /* 0x0000009f90757220 */ /* 0x000fe40000410000 */
[-C--:B------:R-:W-:Y:S02]  /*0fd0*/  FFMA.FTZ R66, R14, R139.reuse, R66 ;  /* 0x0000008b0e427223 */ /* 0x080fe40000010042 */
[----:B------:R-:W-:Y:S02]  /*0fe0*/  FADD.FTZ R82, R82, R139 ;  /* 0x0000008b52527221 */ /* 0x000fe40000010000 */
[----:B------:R-:W-:Y:S02]  /*0ff0*/  FMUL.FTZ R139, R46, R139 ;  /* 0x0000008b2e8b7220 */ /* 0x000fe40000410000 */
[----:B------:R-:W-:-:S02]  /*1000*/  FADD.FTZ R140, R143, R126 ;  /* 0x0000007e8f8c7221 */ /* 0x000fc40000010000 */
[----:B------:R-:W-:Y:S02]  /*1010*/  FFMA.FTZ R142, R13, R126, R138 ;  /* 0x0000007e0d8e7223 */ /* 0x000fe4000001008a */
        /* <DEDUP_REMOVED lines=8> */
[C---:B------:R-:W-:Y:S02]  /*10a0*/  FMUL.FTZ R116, R144.reuse, R161 ;  /* 0x000000a190747220 */ /* 0x040fe40000410000 */
[----:B------:R-:W-:Y:S01]  /*10b0*/  FADD.FTZ R143, R141, R128 ;  /* 0x000000808d8f7221 */ /* 0x000fe20000010000 */
[--C-:B------:R-:W-:Y:S01]  /*10c0*/  PRMT R133, RZ, 0x5410, R119.reuse ;  /* 0x00005410ff857816 */ /* 0x100fe20000000077 */
        /* <DEDUP_REMOVED lines=21> */
.L_x_2261:
[----:B0-----:R-:W-:Y:S05]  /*1220*/  BSYNC B1 ;  /* 0x0000000000017941 */ /* 0x001fea0003800000 */
.L_x_2259:
[----:B-----5:R-:W-:Y:S01]  /*1230*/  IMAD.MOV.U32 R130, RZ, RZ, R134 ;  /* 0x000000ffff827224 */ /* 0x020fe200078e0086 */
[----:B------:R-:W-:-:S04]  /*1240*/  MOV R131, R136 ;  /* 0x0000008800837202 */ /* 0x000fc80000000f00 */
[----:B------:R-:W-:Y:S02]  /*1250*/  PRMT R152, R130, 0x7610, R152 ;  /* 0x0000761082987816 */ /* 0x000fe40000000098 */
[----:B------:R-:W-:Y:S01]  /*1260*/  PRMT R151, R131, 0x7610, R151 ;  /* 0x0000761083977816 */ /* 0x000fe20000000097 */
[----:B------:R-:W-:Y:S05]  /*1270*/  BRA.DIV ~URZ, `(.L_x_2262) ;  /* 0x00002b527f007947 */ /* 0x000fea000b800000 */
[----:B------:R0:W1:Y:S02]  /*1280*/  SHFL.BFLY PT, R133, R148, 0x1, 0x1f ;  /* 0x0c201f0094857f89 */ /* 0x00006400000e0000 */
.L_x_2347:
[----:B------:R-:W-:Y:S05]  /*1290*/  BRA.DIV ~URZ, `(.L_x_2263) ;  /* 0x00002bb27f007947 */ /* 0x000fea000b800000 */
        /* <DEDUP_REMOVED lines=17> */
.L_x_2348:
[----:B------:R-:W-:-:S13]  /*13b0*/  ISETP.GE.AND P2, PT, R147, 0x1, PT ;  /* 0x000000019300780c */ /* 0x000fda0003f46270 */
[----:B------:R-:W-:-:S05]  /*13c0*/  @P2 IADD3 R147, R147, -0x1, RZ ;  /* 0xffffffff93932810 */ /* 0x000fca0007ffe0ff */
[----:B------:R-:W-:-:S05]  /*13d0*/  @P2 IMAD R147, R147, c[0x0][0x168], RZ ;  /* 0x00005a0093932a24 */ /* 0x000fca00078e02ff */
[----:B------:R-:W-:-:S04]  /*13e0*/  @P2 SHF.R.S32.HI R130, RZ, 0x1f, R147 ;  /* 0x0000001fff822819 */ /* 0x000fc80000011493 */
[----:B------:R-:W-:Y:S01]  /*13f0*/  @P2 LEA.HI R131, R130, R147, RZ, 0x3 ;  /* 0x0000009382832211 */ /* 0x000fe200078f18ff */
[----:B------:R-:W-:Y:S01]  /*1400*/  HFMA2.MMA R147, -RZ, RZ, 0, 0 ;  /* 0x00000000ff937435 */ /* 0x000fe200000001ff */
[----:B------:R-:W-:-:S05]  /*1410*/  @P2 LOP3.LUT R130, R0, 0x1f, RZ, 0xc0, !PT ;  /* 0x0000001f00822812 */ /* 0x000fca00078ec0ff */
[----:B------:R-:W-:Y:S02]  /*1420*/  @P2 LEA.HI.SX32 R147, R131, R130, 0x1d ;  /* 0x0000008283932211 */ /* 0x000fe400078feaff */
[----:B------:R-:W-:-:S05]  /*1430*/  @P2 MOV R130, 0x10 ;  /* 0x0000001000822802 */ /* 0x000fca0000000f00 */
[----:B------:R-:W-:-:S05]  /*1440*/  @P2 IMAD.WIDE.U32 R130, R147, R130, c[0x0][0x170] ;  /* 0x00005c0093822625 */ /* 0x000fca00078e0082 */
[----:B------:R3:W5:Y:S01]  /*1450*/  @P2 LDG.E.128 R104, [R130.64] ;  /* 0x0000000482682981 */ /* 0x000762000c1e1d00 */
[----:B--2---:R-:W-:Y:S01]  /*1460*/  FADD.FTZ R150, R150, R133 ;  /* 0x0000008596967221 */ /* 0x004fe20000010000 */
[----:B------:R-:W-:Y:S01]  /*1470*/  BSSY B1, `(.L_x_2264) ;  /* 0x0000018000017945 */ /* 0x000fe20003800000 */
[----:B-1----:R-:W-:Y:S02]  /*1480*/  FADD.FTZ R149, R149, R148 ;  /* 0x0000009495957221 */ /* 0x002fe40000010000 */
[----:B0-----:R-:W-:Y:S02]  /*1490*/  FMUL.FTZ R148, R150, c[0x0][0x1e0] ;  /* 0x0000780096947a20 */ /* 0x001fe40000410000 */
        /* <DEDUP_REMOVED lines=10> */
.L_x_2265:
        /* <DEDUP_REMOVED lines=11> */
.L_x_2266:
[----:B------:R-:W-:Y:S05]  /*15f0*/  BSYNC B1 ;  /* 0x0000000000017941 */ /* 0x000fea0003800000 */
.L_x_2264:
[----:B------:R-:W-:Y:S01]  /*1600*/  ISETP.NE.U32.AND P0, PT, RZ, c[0x0][0x258], PT ;  /* 0x00009600ff007a0c */ /* 0x000fe20003f05070 */
[----:B------:R-:W-:Y:S03]  /*1610*/  BSSY B1, `(.L_x_2267) ;  /* 0x000000f000017945 */ /* 0x000fe60003800000 */
[----:B------:R-:W-:-:S13]  /*1620*/  ISETP.NE.AND.EX P0, PT, RZ, c[0x0][0x25c], PT, P0 ;  /* 0x00009700ff007a0c */ /* 0x000fda0003f05300 */
[----:B------:R-:W-:Y:S01]  /*1630*/  @P0 F2FP.BF16.PACK_AB R130, RZ, R131 ;  /* 0x00000083ff82023e */ /* 0x000fe200000010ff */
[----:B------:R-:W-:Y:S05]  /*1640*/  @!P2 BRA `(.L_x_2268) ;  /* 0x000000b00000a947 */ /* 0x000fea0003800000 */
[----:B------:R-:W-:Y:S01]  /*1650*/  LOP3.LUT P4, RZ, R152, 0xff, RZ, 0xc0, !PT ;  /* 0x000000ff98ff7812 */ /* 0x000fe2000788c0ff */
[----:B------:R-:W-:-:S04]  /*1660*/  FMUL.FTZ R131, R131, c[0x0][0x1ec] ;  /* 0x00007b0083837a20 */ /* 0x000fc80000410000 */
[----:B------:R-:W-:Y:S01]  /*1670*/  FMUL.FTZ R153, R131, c[0x0][0x1e8] ;  /* 0x00007a0083997a20 */ /* 0x000fe20000410000 */
[----:B------:R-:W-:-:S03]  /*1680*/  HFMA2.MMA R131, -RZ, RZ, 0, 0 ;  /* 0x00000000ff837435 */ /* 0x000fc600000001ff */
[----:B------:R-:W-:-:S04]  /*1690*/  FMUL.FTZ R133, R36, R153 ;  /* 0x0000009924857220 */ /* 0x000fc80000410000 */
[----:B-----5:R-:W-:Y:S02]  /*16a0*/  @P4 PRMT R132, RZ, 0x5410, R104 ;  /* 0x00005410ff844816 */ /* 0x020fe40000000068 */
[----:B------:R-:W-:-:S03]  /*16b0*/  FSEL R133, R133, RZ, P4 ;  /* 0x000000ff85857208 */ /* 0x000fc60002000000 */
[----:B------:R-:W-:Y:S01]  /*16c0*/  @P4 FMUL.FTZ R131, R153, R132 ;  /* 0x0000008499834220 */ /* 0x000fe20000410000 */
[----:B------:R-:W-:-:S03]  /*16d0*/  F2FP.BF16.PACK_AB R133, RZ, R133 ;  /* 0x00000085ff85723e */ /* 0x000fc600000010ff */
[----:B------:R-:W-:Y:S01]  /*16e0*/  FADD.FTZ R88, R88, R131 ;  /* 0x0000008358587221 */ /* 0x000fe20000010000 */
[----:B------:R-:W-:Y:S02]  /*16f0*/  PRMT R108, R133, 0x7610, R108 ;  /* 0x00007610856c7816 */ /* 0x000fe4000000006c */
.L_x_2268:
[----:B------:R-:W-:Y:S05]  /*1700*/  BSYNC B1 ;  /* 0x0000000000017941 */ /* 0x000fea0003800000 */
.L_x_2267:
[----:B------:R-:W-:Y:S01]  /*1710*/  BSSY B1, `(.L_x_2269) ;  /* 0x000000e000017945 */ /* 0x000fe20003800000 */
[----:B------:R-:W-:Y:S01]  /*1720*/  @P0 PRMT R112, R130, 0x7610, R112 ;  /* 0x0000761082700816 */ /* 0x000fe20000000070 */
[----:B------:R-:W-:Y:S05]  /*1730*/  @P1 BRA `(.L_x_2270) ;  /* 0x0000004000001947 */ /* 0x000fea0003800000 */
[----:B------:R-:W-:Y:S01]  /*1740*/  IMAD.MOV.U32 R131, RZ, RZ, RZ ;  /* 0x000000ffff837224 */ /* 0x000fe200078e00ff */
[----:B------:R-:W-:Y:S05]  /*1750*/  @!P3 BRA `(.L_x_2271) ;  /* 0x000000900000b947 */ /* 0x000fea0003800000 */
[----:B------:R-:W-:Y:S01]  /*1760*/  PRMT R131, RZ, 0x7610, R20 ;  /* 0x00007610ff837816 */ /* 0x000fe20000000014 */
[----:B------:R-:W-:Y:S05]  /*1770*/  BRA `(.L_x_2271) ;  /* 0x0000007000007947 */ /* 0x000fea0003800000 */
.L_x_2270:
[----:B------:R-:W-:-:S04]  /*1780*/  ISETP.NE.AND P4, PT, R3, RZ, PT ;  /* 0x000000ff0300720c */ /* 0x000fc80003f85270 */
[----:B------:R-:W-:-:S05]  /*1790*/  FSEL R130, R148, RZ, !P4 ;  /* 0x000000ff94827208 */ /* 0x000fca0006000000 */
[----:B------:R-:W-:Y:S01]  /*17a0*/  FFMA.FTZ R131, R5, R149, R130 ;  /* 0x0000009505837223 */ /* 0x000fe20000010082 */
[----:B------:R-:W-:-:S03]  /*17b0*/  @P3 PRMT R130, RZ, 0x7610, R20 ;  /* 0x00007610ff823816 */ /* 0x000fc60000000014 */
[----:B------:R-:W-:-:S04]  /*17c0*/  FADD.FTZ R131, R118, -R131 ;  /* 0x8000008376837221 */ /* 0x000fc80000010000 */
[----:B------:R-:W-:-:S04]  /*17d0*/  FMUL.FTZ R131, R144, R131 ;  /* 0x0000008390837220 */ /* 0x000fc80000410000 */
[----:B------:R-:W-:Y:S02]  /*17e0*/  @P3 FADD.FTZ R131, R131, R130 ;  /* 0x0000008283833221 */ /* 0x000fe40000010000 */
.L_x_2271:
[----:B------:R-:W-:Y:S05]  /*17f0*/  BSYNC B1 ;  /* 0x0000000000017941 */ /* 0x000fea0003800000 */
.L_x_2269:
[----:B------:R-:W-:Y:S01]  /*1800*/  BSSY B1, `(.L_x_2272) ;  /* 0x000000e000017945 */ /* 0x000fe20003800000 */
[----:B------:R-:W-:Y:S01]  /*1810*/  @P0 F2FP.BF16.PACK_AB R130, RZ, R131 ;  /* 0x00000083ff82023e */ /* 0x000fe200000010ff */
[----:B------:R-:W-:Y:S05]  /*1820*/  @!P2 BRA `(.L_x_2273) ;  /* 0x000000b00000a947 */ /* 0x000fea0003800000 */
[----:B------:R-:W-:Y:S01]  /*1830*/  LOP3.LUT P4, RZ, R134, 0xff00, RZ, 0xc0, !PT ;  /* 0x0000ff0086ff7812 */ /* 0x000fe2000788c0ff */
[----:B------:R-:W-:Y:S01]  /*1840*/  FMUL.FTZ R131, R131, c[0x0][0x1ec] ;  /* 0x00007b0083837a20 */ /* 0x000fe20000410000 */
[----:B------:R-:W-:-:S03]  /*1850*/  MOV R132, RZ ;  /* 0x000000ff00847202 */ /* 0x000fc60000000f00 */
[----:B------:R-:W-:-:S04]  /*1860*/  FMUL.FTZ R150, R131, c[0x0][0x1e8] ;  /* 0x00007a0083967a20 */ /* 0x000fc80000410000 */
[----:B------:R-:W-:-:S04]  /*1870*/  FMUL.FTZ R133, R37, R150 ;  /* 0x0000009625857220 */ /* 0x000fc80000410000 */
[----:B-----5:R-:W-:Y:S02]  /*1880*/  @P4 PRMT R131, RZ, 0x7610, R104 ;  /* 0x00007610ff834816 */ /* 0x020fe40000000068 */
[----:B------:R-:W-:-:S03]  /*1890*/  FSEL R133, R133, RZ, P4 ;  /* 0x000000ff85857208 */ /* 0x000fc60002000000 */
[----:B------:R-:W-:Y:S01]  /*18a0*/  @P4 FMUL.FTZ R132, R150, R131 ;  /* 0x0000008396844220 */ /* 0x000fe20000410000 */
[----:B------:R-:W-:-:S03]  /*18b0*/  F2FP.BF16.PACK_AB R133, RZ, R133 ;  /* 0x00000085ff85723e */ /* 0x000fc600000010ff */
[----:B------:R-:W-:Y:S01]  /*18c0*/  FADD.FTZ R89, R89, R132 ;  /* 0x0000008459597221 */ /* 0x000fe20000010000 */
[----:B------:R-:W-:Y:S02]  /*18d0*/  PRMT R108, R108, 0x5410, R133 ;  /* 0x000054106c6c7816 */ /* 0x000fe40000000085 */
.L_x_2273:
[----:B------:R-:W-:Y:S05]  /*18e0*/  BSYNC B1 ;  /* 0x0000000000017941 */ /* 0x000fea0003800000 */
.L_x_2272:
[----:B------:R-:W-:Y:S01]  /*18f0*/  BSSY B1, `(.L_x_2274) ;  /* 0x000000e000017945 */ /* 0x000fe20003800000 */
[----:B------:R-:W-:Y:S01]  /*1900*/  @P0 PRMT R112, R112, 0x5410, R130 ;  /* 0x0000541070700816 */ /* 0x000fe20000000082 */
[----:B------:R-:W-:Y:S05]  /*1910*/  @P1 BRA `(.L_x_2275) ;  /* 0x0000004000001947 */ /* 0x000fea0003800000 */
[----:B------:R-:W-:Y:S01]  /*1920*/  HFMA2.MMA R131, -RZ, RZ, 0, 0 ;  /* 0x00000000ff837435 */ /* 0x000fe200000001ff */
[----:B------:R-:W-:Y:S05]  /*1930*/  @!P3 BRA `(.L_x_2276) ;  /* 0x000000900000b947 */ /* 0x000fea0003800000 */
[----:B------:R-:W-:Y:S01]  /*1940*/  PRMT R131, RZ, 0x5410, R21 ;  /* 0x00005410ff837816 */ /* 0x000fe20000000015 */
[----:B------:R-:W-:Y:S05]  /*1950*/  BRA `(.L_x_2276) ;  /* 0x0000007000007947 */ /* 0x000fea0003800000 */
.L_x_2275:
[----:B------:R-:W-:-:S04]  /*1960*/  ISETP.NE.AND P4, PT, R3, RZ, PT ;  /* 0x000000ff0300720c */ /* 0x000fc80003f85270 */
[----:B------:R-:W-:-:S05]  /*1970*/  FSEL R130, R148, RZ, !P4 ;  /* 0x000000ff94827208 */ /* 0x000fca0006000000 */
[----:B------:R-:W-:-:S04]  /*1980*/  FFMA.FTZ R130, R6, R149, R130 ;  /* 0x0000009506827223 */ /* 0x000fc80000010082 */
[----:B------:R-:W-:Y:S01]  /*1990*/  FADD.FTZ R131, R123, -R130 ;  /* 0x800000827b837221 */ /* 0x000fe20000010000 */
[----:B------:R-:W-:-:S03]  /*19a0*/  @P3 PRMT R130, RZ, 0x5410, R21 ;  /* 0x00005410ff823816 */ /* 0x000fc60000000015 */
[----:B------:R-:W-:-:S04]  /*19b0*/  FMUL.FTZ R131, R144, R131 ;  /* 0x0000008390837220 */ /* 0x000fc80000410000 */
[----:B------:R-:W-:Y:S02]  /*19c0*/  @P3 FADD.FTZ R131, R131, R130 ;  /* 0x0000008283833221 */ /* 0x000fe40000010000 */
.L_x_2276:
[----:B------:R-:W-:Y:S05]  /*19d0*/  BSYNC B1 ;  /* 0x0000000000017941 */ /* 0x000fea0003800000 */
.L_x_2274:
[----:B------:R-:W-:Y:S01]  /*19e0*/  BSSY B1, `(.L_x_2277) ;  /* 0x000000e000017945 */ /* 0x000fe20003800000 */
[----:B------:R-:W-:Y:S01]  /*19f0*/  @P0 F2FP.BF16.PACK_AB R130, RZ, R131 ;  /* 0x00000083ff82023e */ /* 0x000fe200000010ff */
[----:B------:R-:W-:Y:S05]  /*1a00*/  @!P2 BRA `(.L_x_2278) ;  /* 0x000000b00000a947 */ /* 0x000fea0003800000 */
[----:B------:R-:W-:Y:S01]  /*1a10*/  LOP3.LUT P4, RZ, R134, 0xff0000, RZ, 0xc0, !PT ;  /* 0x00ff000086ff7812 */ /* 0x000fe2000788c0ff */
[----:B------:R-:W-:-:S04]  /*1a20*/  FMUL.FTZ R131, R131, c[0x0][0x1ec] ;  /* 0x00007b0083837a20 */ /* 0x000fc80000410000 */
[----:B------:R-:W-:Y:S01]  /*1a30*/  FMUL.FTZ R153, R131, c[0x0][0x1e8] ;  /* 0x00007a0083997a20 */ /* 0x000fe20000410000 */
[----:B------:R-:W-:-:S03]  /*1a40*/  MOV R131, RZ ;  /* 0x000000ff00837202 */ /* 0x000fc60000000f00 */
[----:B------:R-:W-:-:S04]  /*1a50*/  FMUL.FTZ R133, R38, R153 ;  /* 0x0000009926857220 */ /* 0x000fc80000410000 */
[----:B-----5:R-:W-:Y:S02]  /*1a60*/  @P4 PRMT R132, RZ, 0x5410, R105 ;  /* 0x00005410ff844816 */ /* 0x020fe40000000069 */
[----:B------:R-:W-:-:S03]  /*1a70*/  FSEL R133, R133, RZ, P4 ;  /* 0x000000ff85857208 */ /* 0x000fc60002000000 */
[----:B------:R-:W-:Y:S01]  /*1a80*/  @P4 FMUL.FTZ R131, R153, R132 ;  /* 0x0000008499834220 */ /* 0x000fe20000410000 */
[----:B------:R-:W-:-:S03]  /*1a90*/  F2FP.BF16.PACK_AB R133, RZ, R133 ;  /* 0x00000085ff85723e */ /* 0x000fc600000010ff */
[----:B------:R-:W-:Y:S01]  /*1aa0*/  FADD.FTZ R90, R90, R131 ;  /* 0x000000835a5a7221 */ /* 0x000fe20000010000 */
[----:B------:R-:W-:Y:S02]  /*1ab0*/  PRMT R109, R133, 0x7610, R109 ;  /* 0x00007610856d7816 */ /* 0x000fe4000000006d */
.L_x_2278:
[----:B------:R-:W-:Y:S05]  /*1ac0*/  BSYNC B1 ;  /* 0x0000000000017941 */ /* 0x000fea0003800000 */
.L_x_2277:
[----:B------:R-:W-:Y:S01]  /*1ad0*/  BSSY B1, `(.L_x_2279) ;  /* 0x000000e000017945 */ /* 0x000fe20003800000 */
[----:B------:R-:W-:Y:S01]  /*1ae0*/  @P0 PRMT R113, R130, 0x7610, R113 ;  /* 0x0000761082710816 */ /* 0x000fe20000000071 */
[----:B------:R-:W-:Y:S05]  /*1af0*/  @P1 BRA `(.L_x_2280) ;  /* 0x0000004000001947 */ /* 0x000fea0003800000 */
[----:B------:R-:W-:Y:S01]  /*1b00*/  HFMA2.MMA R131, -RZ, RZ, 0, 0 ;  /* 0x00000000ff837435 */ /* 0x000fe200000001ff */
[----:B------:R-:W-:Y:S05]  /*1b10*/  @!P3 BRA `(.L_x_2281) ;  /* 0x000000900000b947 */ /* 0x000fea0003800000 */
[----:B------:R-:W-:Y:S01]  /*1b20*/  PRMT R131, RZ, 0x7610, R21 ;  /* 0x00007610ff837816 */ /* 0x000fe20000000015 */
[----:B------:R-:W-:Y:S05]  /*1b30*/  BRA `(.L_x_2281) ;  /* 0x0000007000007947 */ /* 0x000fea0003800000 */
.L_x_2280:
[----:B------:R-:W-:-:S04]  /*1b40*/  ISETP.NE.AND P4, PT, R3, RZ, PT ;  /* 0x000000ff0300720c */ /* 0x000fc80003f85270 */
[----:B------:R-:W-:-:S05]  /*1b50*/  FSEL R130, R148, RZ, !P4 ;  /* 0x000000ff94827208 */ /* 0x000fca0006000000 */
[----:B------:R-:W-:Y:S01]  /*1b60*/  FFMA.FTZ R131, R7, R149, R130 ;  /* 0x0000009507837223 */ /* 0x000fe20000010082 */
[----:B------:R-:W-:-:S03]  /*1b70*/  @P3 PRMT R130, RZ, 0x7610, R21 ;  /* 0x00007610ff823816 */ /* 0x000fc60000000015 */
[----:B------:R-:W-:-:S04]  /*1b80*/  FADD.FTZ R131, R120, -R131 ;  /* 0x8000008378837221 */ /* 0x000fc80000010000 */
[----:B------:R-:W-:-:S04]  /*1b90*/  FMUL.FTZ R131, R144, R131 ;  /* 0x0000008390837220 */ /* 0x000fc80000410000 */
[----:B------:R-:W-:Y:S02]  /*1ba0*/  @P3 FADD.FTZ R131, R131, R130 ;  /* 0x0000008283833221 */ /* 0x000fe40000010000 */
.L_x_2281:
[----:B------:R-:W-:Y:S05]  /*1bb0*/  BSYNC B1 ;  /* 0x0000000000017941 */ /* 0x000fea0003800000 */
.L_x_2279:
        /* <DEDUP_REMOVED lines=14> */
.L_x_2283:
[----:B------:R-:W-:Y:S05]  /*1ca0*/  BSYNC B1 ;  /* 0x0000000000017941 */ /* 0x000fea0003800000 */
.L_x_2282:
[----:B------:R-:W-:Y:S01]  /*1cb0*/  BSSY B1, `(.L_x_2284) ;  /* 0x000000e000017945 */ /* 0x000fe20003800000 */
[----:B------:R-:W-:Y:S01]  /*1cc0*/  @P0 PRMT R113, R113, 0x5410, R130 ;  /* 0x0000541071710816 */ /* 0x000fe20000000082 */
[----:B------:R-:W-:Y:S05]  /*1cd0*/  @P1 BRA `(.L_x_2285) ;  /* 0x0000004000001947 */ /* 0x000fea0003800000 */
[----:B------:R-:W-:Y:S01]  /*1ce0*/  IMAD.MOV.U32 R131, RZ, RZ, RZ ;  /* 0x000000ffff837224 */ /* 0x000fe200078e00ff */
[----:B------:R-:W-:Y:S05]  /*1cf0*/  @!P3 BRA `(.L_x_2286) ;  /* 0x000000900000b947 */ /* 0x000fea0003800000 */
[----:B------:R-:W-:Y:S01]  /*1d00*/  PRMT R131, RZ, 0x5410, R22 ;  /* 0x00005410ff837816 */ /* 0x000fe20000000016 */
[----:B------:R-:W-:Y:S05]  /*1d10*/  BRA `(.L_x_2286) ;  /* 0x0000007000007947 */ /* 0x000fea0003800000 */
.L_x_2285:
[----:B------:R-:W-:-:S04]  /*1d20*/  ISETP.NE.AND P4, PT, R3, RZ, PT ;  /* 0x000000ff0300720c */ /* 0x000fc80003f85270 */
[----:B------:R-:W-:-:S05]  /*1d30*/  FSEL R130, R148, RZ, !P4 ;  /* 0x000000ff94827208 */ /* 0x000fca0006000000 */
[----:B------:R-:W-:-:S04]  /*1d40*/  FFMA.FTZ R130, R8, R149, R130 ;  /* 0x0000009508827223 */ /* 0x000fc80000010082 */
[----:B------:R-:W-:Y:S01]  /*1d50*/  FADD.FTZ R131, R125, -R130 ;  /* 0x800000827d837221 */ /* 0x000fe20000010000 */
[----:B------:R-:W-:-:S03]  /*1d60*/  @P3 PRMT R130, RZ, 0x5410, R22 ;  /* 0x00005410ff823816 */ /* 0x000fc60000000016 */
[----:B------:R-:W-:-:S04]  /*1d70*/  FMUL.FTZ R131, R144, R131 ;  /* 0x0000008390837220 */ /* 0x000fc80000410000 */
[----:B------:R-:W-:Y:S02]  /*1d80*/  @P3 FADD.FTZ R131, R131, R130 ;  /* 0x0000008283833221 */ /* 0x000fe40000010000 */
.L_x_2286:
[----:B------:R-:W-:Y:S05]  /*1d90*/  BSYNC B1 ;  /* 0x0000000000017941 */ /* 0x000fea0003800000 */
.L_x_2284:
[----:B------:R-:W-:Y:S01]  /*1da0*/  BSSY B1, `(.L_x_2287) ;  /* 0x000000e000017945 */ /* 0x000fe20003800000 */
        /* <DEDUP_REMOVED lines=13> */
.L_x_2288:
[----:B------:R-:W-:Y:S05]  /*1e80*/  BSYNC B1 ;  /* 0x0000000000017941 */ /* 0x000fea0003800000 */
.L_x_2287:
[----:B------:R-:W-:Y:S01]  /*1e90*/  BSSY B1, `(.L_x_2289) ;  /* 0x000000e000017945 */ /* 0x000fe20003800000 */
[----:B------:R-:W-:Y:S01]  /*1ea0*/  @P0 PRMT R114, R130, 0x7610, R114 ;  /* 0x0000761082720816 */ /* 0x000fe20000000072 */
[----:B------:R-:W-:Y:S05]  /*1eb0*/  @P1 BRA `(.L_x_2290) ;  /* 0x0000004000001947 */ /* 0x000fea0003800000 */
[----:B------:R-:W-:Y:S01]  /*1ec0*/  MOV R131, RZ ;  /* 0x000000ff00837202 */ /* 0x000fe20000000f00 */
[----:B------:R-:W-:Y:S05]  /*1ed0*/  @!P3 BRA `(.L_x_2291) ;  /* 0x000000900000b947 */ /* 0x000fea0003800000 */
[----:B------:R-:W-:Y:S01]  /*1ee0*/  PRMT R131, RZ, 0x7610, R22 ;  /* 0x00007610ff837816 */ /* 0x000fe20000000016 */
[----:B------:R-:W-:Y:S05]  /*1ef0*/  BRA `(.L_x_2291) ;  /* 0x0000007000007947 */ /* 0x000fea0003800000 */
.L_x_2290:
[----:B------:R-:W-:-:S04]  /*1f00*/  ISETP.NE.AND P4, PT, R3, RZ, PT ;  /* 0x000000ff0300720c */ /* 0x000fc80003f85270 */
[----:B------:R-:W-:-:S05]  /*1f10*/  FSEL R130, R148, RZ, !P4 ;  /* 0x000000ff94827208 */ /* 0x000fca0006000000 */
[----:B------:R-:W-:Y:S01]  /*1f20*/  FFMA.FTZ R131, R9, R149, R130 ;  /* 0x0000009509837223 */ /* 0x000fe20000010082 */
[----:B------:R-:W-:-:S03]  /*1f30*/  @P3 PRMT R130, RZ, 0x7610, R22 ;  /* 0x00007610ff823816 */ /* 0x000fc60000000016 */
[----:B------:R-:W-:-:S04]  /*1f40*/  FADD.FTZ R131, R122, -R131 ;  /* 0x800000837a837221 */ /* 0x000fc80000010000 */
[----:B------:R-:W-:-:S04]  /*1f50*/  FMUL.FTZ R131, R144, R131 ;  /* 0x0000008390837220 */ /* 0x000fc80000410000 */
[----:B------:R-:W-:Y:S02]  /*1f60*/  @P3 FADD.FTZ R131, R131, R130 ;  /* 0x0000008283833221 */ /* 0x000fe40000010000 */
.L_x_2291:
[----:B------:R-:W-:Y:S05]  /*1f70*/  BSYNC B1 ;  /* 0x0000000000017941 */ /* 0x000fea0003800000 */
.L_x_2289:
[----:B------:R-:W-:Y:S01]  /*1f80*/  BSSY B1, `(.L_x_2292) ;  /* 0x000000e000017945 */ /* 0x000fe20003800000 */
[----:B------:R-:W-:Y:S01]  /*1f90*/  @P0 F2FP.BF16.PACK_AB R130, RZ, R131 ;  /* 0x00000083ff82023e */ /* 0x000fe200000010ff */
[----:B------:R-:W-:Y:S05]  /*1fa0*/  @!P2 BRA `(.L_x_2293) ;  /* 0x000000b00000a947 */ /* 0x000fea0003800000 */
[----:B------:R-:W-:Y:S01]  /*1fb0*/  LOP3.LUT P4, RZ, R135, 0xff00, RZ, 0xc0, !PT ;  /* 0x0000ff0087ff7812 */ /* 0x000fe2000788c0ff */
[----:B------:R-:W-:Y:S01]  /*1fc0*/  FMUL.FTZ R131, R131, c[0x0][0x1ec] ;  /* 0x00007b0083837a20 */ /* 0x000fe20000410000 */
[----:B------:R-:W-:-:S03]  /*1fd0*/  HFMA2.MMA R132, -RZ, RZ, 0, 0 ;  /* 0x00000000ff847435 */ /* 0x000fc600000001ff */
        /* <DEDUP_REMOVED lines=8> */
.L_x_2293:
[----:B------:R-:W-:Y:S05]  /*2060*/  BSYNC B1 ;  /* 0x0000000000017941 */ /* 0x000fea0003800000 */
.L_x_2292:
[----:B------:R-:W-:Y:S01]  /*2070*/  BSSY B1, `(.L_x_2294) ;  /* 0x000000e000017945 */ /* 0x000fe20003800000 */
[----:B------:R-:W-:Y:S01]  /*2080*/  @P0 PRMT R114, R114, 0x5410, R130 ;  /* 0x0000541072720816 */ /* 0x000fe20000000082 */
[----:B------:R-:W-:Y:S05]  /*2090*/  @P1 BRA `(.L_x_2295) ;  /* 0x0000004000001947 */ /* 0x000fea0003800000 */
[----:B------:R-:W-:Y:S01]  /*20a0*/  MOV R131, RZ ;  /* 0x000000ff00837202 */ /* 0x000fe20000000f00 */
[----:B------:R-:W-:Y:S05]  /*20b0*/  @!P3 BRA `(.L_x_2296) ;  /* 0x000000900000b947 */ /* 0x000fea0003800000 */
[----:B------:R-:W-:Y:S01]  /*20c0*/  PRMT R131, RZ, 0x5410, R23 ;  /* 0x00005410ff837816 */ /* 0x000fe20000000017 */
[----:B------:R-:W-:Y:S05]  /*20d0*/  BRA `(.L_x_2296) ;  /* 0x0000007000007947 */ /* 0x000fea0003800000 */
.L_x_2295:
[----:B------:R-:W-:-:S04]  /*20e0*/  ISETP.NE.AND P4, PT, R3, RZ, PT ;  /* 0x000000ff0300720c */ /* 0x000fc80003f85270 */
[----:B------:R-:W-:-:S05]  /*20f0*/  FSEL R130, R148, RZ, !P4 ;  /* 0x000000ff94827208 */ /* 0x000fca0006000000 */
[----:B------:R-:W-:-:S04]  /*2100*/  FFMA.FTZ R130, R10, R149, R130 ;  /* 0x000000950a827223 */ /* 0x000fc80000010082 */
[----:B------:R-:W-:Y:S01]  /*2110*/  FADD.FTZ R131, R127, -R130 ;  /* 0x800000827f837221 */ /* 0x000fe20000010000 */
[----:B------:R-:W-:-:S03]  /*2120*/  @P3 PRMT R130, RZ, 0x5410, R23 ;  /* 0x00005410ff823816 */ /* 0x000fc60000000017 */
[----:B------:R-:W-:-:S04]  /*2130*/  FMUL.FTZ R131, R144, R131 ;  /* 0x0000008390837220 */ /* 0x000fc80000410000 */
[----:B------:R-:W-:Y:S02]  /*2140*/  @P3 FADD.FTZ R131, R131, R130 ;  /* 0x0000008283833221 */ /* 0x000fe40000010000 */
.L_x_2296:
[----:B------:R-:W-:Y:S05]  /*2150*/  BSYNC B1 ;  /* 0x0000000000017941 */ /* 0x000fea0003800000 */
.L_x_2294:
        /* <DEDUP_REMOVED lines=14> */
.L_x_2298:
[----:B------:R-:W-:Y:S05]  /*2240*/  BSYNC B1 ;  /* 0x0000000000017941 */ /* 0x000fea0003800000 */
.L_x_2297:
[----:B------:R-:W-:Y:S01]  /*2250*/  BSSY B1, `(.L_x_2299) ;  /* 0x000000e000017945 */ /* 0x000fe20003800000 */
[----:B------:R-:W-:Y:S01]  /*2260*/  @P0 PRMT R115, R130, 0x7610, R115 ;  /* 0x0000761082730816 */ /* 0x000fe20000000073 */
[----:B------:R-:W-:Y:S05]  /*2270*/  @P1 BRA `(.L_x_2300) ;  /* 0x0000004000001947 */ /* 0x000fea0003800000 */
[----:B------:R-:W-:Y:S01]  /*2280*/  IMAD.MOV.U32 R131, RZ, RZ, RZ ;  /* 0x000000ffff837224 */ /* 0x000fe200078e00ff */
[----:B------:R-:W-:Y:S05]  /*2290*/  @!P3 BRA `(.L_x_2301) ;  /* 0x000000900000b947 */ /* 0x000fea0003800000 */
[----:B------:R-:W-:Y:S01]  /*22a0*/  PRMT R131, RZ, 0x7610, R23 ;  /* 0x00007610ff837816 */ /* 0x000fe20000000017 */
[----:B------:R-:W-:Y:S05]  /*22b0*/  BRA `(.L_x_2301) ;  /* 0x0000007000007947 */ /* 0x000fea0003800000 */
.L_x_2300:
[----:B------:R-:W-:-:S04]  /*22c0*/  ISETP.NE.AND P4, PT, R3, RZ, PT ;  /* 0x000000ff0300720c */ /* 0x000fc80003f85270 */
[----:B------:R-:W-:-:S05]  /*22d0*/  FSEL R130, R148, RZ, !P4 ;  /* 0x000000ff94827208 */ /* 0x000fca0006000000 */
[----:B------:R-:W-:Y:S01]  /*22e0*/  FFMA.FTZ R131, R11, R149, R130 ;  /* 0x000000950b837223 */ /* 0x000fe20000010082 */
[----:B------:R-:W-:-:S03]  /*22f0*/  @P3 PRMT R130, RZ, 0x7610, R23 ;  /* 0x00007610ff823816 */ /* 0x000fc60000000017 */
[----:B------:R-:W-:-:S04]  /*2300*/  FADD.FTZ R131, R124, -R131 ;  /* 0x800000837c837221 */ /* 0x000fc80000010000 */
[----:B------:R-:W-:-:S04]  /*2310*/  FMUL.FTZ R131, R144, R131 ;  /* 0x0000008390837220 */ /* 0x000fc80000410000 */
[----:B------:R-:W-:Y:S02]  /*2320*/  @P3 FADD.FTZ R131, R131, R130 ;  /* 0x0000008283833221 */ /* 0x000fe40000010000 */
.L_x_2301:
[----:B------:R-:W-:Y:S05]  /*2330*/  BSYNC B1 ;  /* 0x0000000000017941 */ /* 0x000fea0003800000 */
.L_x_2299:
[----:B------:R-:W-:Y:S01]  /*2340*/  BSSY B1, `(.L_x_2302) ;  /* 0x000000f000017945 */ /* 0x000fe20003800000 */
[----:B------:R-:W-:Y:S02]  /*2350*/  @P0 MOV R153, 0x10 ;  /* 0x0000001000990802 */ /* 0x000fe40000000f00 */
[----:B------:R-:W-:Y:S01]  /*2360*/  @P2 MOV R150, 0x10 ;  /* 0x0000001000962802 */ /* 0x000fe20000000f00 */
        /* <DEDUP_REMOVED lines=12> */
.L_x_2303:
[----:B------:R-:W-:Y:S05]  /*2430*/  BSYNC B1 ;  /* 0x0000000000017941 */ /* 0x000fea0003800000 */
.L_x_2302:
[----:B------:R-:W-:Y:S01]  /*2440*/  @P0 F2FP.BF16.PACK_AB R134, RZ, R131 ;  /* 0x00000083ff86023e */ /* 0x000fe200000010ff */
[----:B------:R-:W-:Y:S01]  /*2450*/  @P0 IMAD.WIDE.U32 R130, R146, R153, c[0x0][0x258] ;  /* 0x0000960092820625 */ /* 0x000fe200078e0099 */
[----:B------:R-:W-:Y:S02]  /*2460*/  BSSY B1, `(.L_x_2304) ;  /* 0x000000a000017945 */ /* 0x000fe40003800000 */
[----:B------:R-:W-:Y:S01]  /*2470*/  @P0 PRMT R115, R115, 0x5410, R134 ;  /* 0x0000541073730816 */ /* 0x000fe20000000086 */
[C---:B------:R-:W-:Y:S01]  /*2480*/  @P2 IMAD.WIDE.U32 R132, R147.reuse, R150, c[0x0][0x248] ;  /* 0x0000920093842625 */ /* 0x040fe200078e0096 */
[----:B------:R-:W-:-:S03]  /*2490*/  IADD3 R147, R147, 0x20, RZ ;  /* 0x0000002093937810 */ /* 0x000fc60007ffe0ff */
[----:B------:R0:W-:Y:S04]  /*24a0*/  @P0 STG.E.128 [R130.64], R112 ;  /* 0x0000007082000986 */ /* 0x0001e8000c101d04 */
[----:B------:R0:W-:Y:S01]  /*24b0*/  @P2 STG.E.128 [R132.64], R108 ;  /* 0x0000006c84002986 */ /* 0x0001e2000c101d04 */
[----:B------:R-:W-:Y:S05]  /*24c0*/  @!P2 BRA `(.L_x_2305) ;  /* 0x000000300000a947 */ /* 0x000fea0003800000 */
[----:B-----5:R-:W-:-:S05]  /*24d0*/  MOV R104, 0x10 ;  /* 0x0000001000687802 */ /* 0x020fca0000000f00 */
[----:B------:R-:W-:-:S06]  /*24e0*/  IMAD.WIDE.U32 R104, R147, R104, c[0x0][0x170] ;  /* 0x00005c0093687625 */ /* 0x000fcc00078e0068 */
[----:B------:R-:W5:Y:S02]  /*24f0*/  LDG.E.128 R104, [R104.64] ;  /* 0x0000000468687981 */ /* 0x000f64000c1e1d00 */
.L_x_2305:
[----:B------:R-:W-:Y:S05]  /*2500*/  BSYNC B1 ;  /* 0x0000000000017941 */ /* 0x000fea0003800000 */
.L_x_2304:
[----:B------:R-:W-:Y:S01]  /*2510*/  BSSY B1, `(.L_x_2306) ;  /* 0x000000d000017945 */ /* 0x000fe20003800000 */
[----:B------:R-:W-:Y:S05]  /*2520*/  @P1 BRA `(.L_x_2307) ;  /* 0x0000004000001947 */ /* 0x000fea0003800000 */
[----:B0-----:R-:W-:Y:S01]  /*2530*/  HFMA2.MMA R131, -RZ, RZ, 0, 0 ;  /* 0x00000000ff837435 */ /* 0x001fe200000001ff */
[----:B------:R-:W-:Y:S05]  /*2540*/  @!P3 BRA `(.L_x_2308) ;  /* 0x000000900000b947 */ /* 0x000fea0003800000 */
[----:B------:R-:W-:Y:S01]  /*2550*/  PRMT R131, RZ, 0x5410, R16 ;  /* 0x00005410ff837816 */ /* 0x000fe20000000010 */
[----:B------:R-:W-:Y:S05]  /*2560*/  BRA `(.L_x_2308) ;  /* 0x0000007000007947 */ /* 0x000fea0003800000 */
.L_x_2307:
[----:B------:R-:W-:-:S04]  /*2570*/  ISETP.NE.AND P4, PT, R3, RZ, PT ;  /* 0x000000ff0300720c */ /* 0x000fc80003f85270 */
[----:B0-----:R-:W-:-:S05]  /*2580*/  FSEL R130, R148, RZ, !P4 ;  /* 0x000000ff94827208 */ /* 0x001fca0006000000 */
[----:B------:R-:W-:-:S04]  /*2590*/  FFMA.FTZ R130, R12, R149, R130 ;  /* 0x000000950c827223 */ /* 0x000fc80000010082 */
[----:B------:R-:W-:Y:S01]  /*25a0*/  FADD.FTZ R131, R129, -R130 ;  /* 0x8000008281837221 */ /* 0x000fe20000010000 */
[----:B------:R-:W-:-:S03]  /*25b0*/  @P3 PRMT R130, RZ, 0x5410, R16 ;  /* 0x00005410ff823816 */ /* 0x000fc60000000010 */
[----:B------:R-:W-:-:S04]  /*25c0*/  FMUL.FTZ R131, R144, R131 ;  /* 0x0000008390837220 */ /* 0x000fc80000410000 */
[----:B------:R-:W-:Y:S02]  /*25d0*/  @P3 FADD.FTZ R131, R131, R130 ;  /* 0x0000008283833221 */ /* 0x000fe40000010000 */
.L_x_2308:
[----:B------:R-:W-:Y:S05]  /*25e0*/  BSYNC B1 ;  /* 0x0000000000017941 */ /* 0x000fea0003800000 */
.L_x_2306:
[----:B------:R-:W-:Y:S01]  /*25f0*/  BSSY B1, `(.L_x_2309) ;  /* 0x000000e000017945 */ /* 0x000fe20003800000 */
[----:B------:R-:W-:Y:S01]  /*2600*/  @P0 F2FP.BF16.PACK_AB R130, RZ, R131 ;  /* 0x00000083ff82023e */ /* 0x000fe200000010ff */
[----:B------:R-:W-:Y:S05]  /*2610*/  @!P2 BRA `(.L_x_2310) ;  /* 0x000000b00000a947 */ /* 0x000fea0003800000 */
[----:B------:R-:W-:Y:S01]  /*2620*/  LOP3.LUT P4, RZ, R151, 0xff, RZ, 0xc0, !PT ;  /* 0x000000ff97ff7812 */ /* 0x000fe2000788c0ff */
[----:B------:R-:W-:-:S04]  /*2630*/  FMUL.FTZ R131, R131, c[0x0][0x1ec] ;  /* 0x00007b0083837a20 */ /* 0x000fc80000410000 */
[----:B------:R-:W-:Y:S02]  /*2640*/  FMUL.FTZ R133, R131, c[0x0][0x1e8] ;  /* 0x00007a0083857a20 */ /* 0x000fe40000410000 */
[----:B------:R-:W-:Y:S02]  /*2650*/  IMAD.MOV.U32 R131, RZ, RZ, RZ ;  /* 0x000000ffff837224 */ /* 0x000fe400078e00ff */
[----:B------:R-:W-:-:S04]  /*2660*/  FMUL.FTZ R132, R28, R133 ;  /* 0x000000851c847220 */ /* 0x000fc80000410000 */
[----:B-----5:R-:W-:Y:S02]  /*2670*/  @P4 PRMT R134, RZ, 0x5410, R104 ;  /* 0x00005410ff864816 */ /* 0x020fe40000000068 */
[----:B------:R-:W-:-:S03]  /*2680*/  FSEL R132, R132, RZ, P4 ;  /* 0x000000ff84847208 */ /* 0x000fc60002000000 */
[----:B------:R-:W-:Y:S01]  /*2690*/  @P4 FMUL.FTZ R131, R134, R133 ;  /* 0x0000008586834220 */ /* 0x000fe20000410000 */
[----:B------:R-:W-:-:S03]  /*26a0*/  F2FP.BF16.PACK_AB R132, RZ, R132 ;  /* 0x00000084ff84723e */ /* 0x000fc600000010ff */
[----:B------:R-:W-:Y:S01]  /*26b0*/  FADD.FTZ R96, R96, R131 ;  /* 0x0000008360607221 */ /* 0x000fe20000010000 */
[----:B------:R-:W-:Y:S02]  /*26c0*/  PRMT R108, R132, 0x7610, R108 ;  /* 0x00007610846c7816 */ /* 0x000fe4000000006c */
.L_x_2310:
[----:B------:R-:W-:Y:S05]  /*26d0*/  BSYNC B1 ;  /* 0x0000000000017941 */ /* 0x000fea0003800000 */
.L_x_2309:
[----:B------:R-:W-:Y:S01]  /*26e0*/  BSSY B1, `(.L_x_2311) ;  /* 0x000000e000017945 */ /* 0x000fe20003800000 */
[----:B------:R-:W-:Y:S01]  /*26f0*/  @P0 PRMT R112, R130, 0x7610, R112 ;  /* 0x0000761082700816 */ /* 0x000fe20000000070 */
[----:B------:R-:W-:Y:S05]  /*2700*/  @P1 BRA `(.L_x_2312) ;  /* 0x0000004000001947 */ /* 0x000fea0003800000 */
[----:B------:R-:W-:Y:S01]  /*2710*/  MOV R131, RZ ;  /* 0x000000ff00837202 */ /* 0x000fe20000000f00 */
[----:B------:R-:W-:Y:S05]  /*2720*/  @!P3 BRA `(.L_x_2313) ;  /* 0x000000900000b947 */ /* 0x000fea0003800000 */
[----:B------:R-:W-:Y:S01]  /*2730*/  PRMT R131, RZ, 0x7610, R16 ;  /* 0x00007610ff837816 */ /* 0x000fe20000000010 */
[----:B------:R-:W-:Y:S05]  /*2740*/  BRA `(.L_x_2313) ;  /* 0x0000007000007947 */ /* 0x000fea0003800000 */
.L_x_2312:
[----:B------:R-:W-:-:S04]  /*2750*/  ISETP.NE.AND P4, PT, R3, RZ, PT ;  /* 0x000000ff0300720c */ /* 0x000fc80003f85270 */
[----:B------:R-:W-:-:S05]  /*2760*/  FSEL R130, R148, RZ, !P4 ;  /* 0x000000ff94827208 */ /* 0x000fca0006000000 */
[----:B------:R-:W-:Y:S01]  /*2770*/  FFMA.FTZ R131, R13, R149, R130 ;  /* 0x000000950d837223 */ /* 0x000fe20000010082 */
[----:B------:R-:W-:-:S03]  /*2780*/  @P3 PRMT R130, RZ, 0x7610, R16 ;  /* 0x00007610ff823816 */ /* 0x000fc60000000010 */
[----:B------:R-:W-:-:S04]  /*2790*/  FADD.FTZ R131, R126, -R131 ;  /* 0x800000837e837221 */ /* 0x000fc80000010000 */
[----:B------:R-:W-:-:S04]  /*27a0*/  FMUL.FTZ R131, R144, R131 ;  /* 0x0000008390837220 */ /* 0x000fc80000410000 */
[----:B------:R-:W-:Y:S02]  /*27b0*/  @P3 FADD.FTZ R131, R131, R130 ;  /* 0x0000008283833221 */ /* 0x000fe40000010000 */
.L_x_2313:
[----:B------:R-:W-:Y:S05]  /*27c0*/  BSYNC B1 ;  /* 0x0000000000017941 */ /* 0x000fea0003800000 */
.L_x_2311:
        /* <DEDUP_REMOVED lines=14> */
.L_x_2315:
[----:B------:R-:W-:Y:S05]  /*28b0*/  BSYNC B1 ;  /* 0x0000000000017941 */ /* 0x000fea0003800000 */
.L_x_2314:
[----:B------:R-:W-:Y:S01]  /*28c0*/  BSSY B1, `(.L_x_2316) ;  /* 0x000000e000017945 */ /* 0x000fe20003800000 */
[----:B------:R-:W-:Y:S01]  /*28d0*/  @P0 PRMT R112, R112, 0x5410, R130 ;  /* 0x0000541070700816 */ /* 0x000fe20000000082 */
[----:B------:R-:W-:Y:S05]  /*28e0*/  @P1 BRA `(.L_x_2317) ;  /* 0x0000004000001947 */ /* 0x000fea0003800000 */
[----:B------:R-:W-:Y:S01]  /*28f0*/  MOV R131, RZ ;  /* 0x000000ff00837202 */ /* 0x000fe20000000f00 */
[----:B------:R-:W-:Y:S05]  /*2900*/  @!P3 BRA `(.L_x_2318) ;  /* 0x000000900000b947 */ /* 0x000fea0003800000 */
[----:B------:R-:W-:Y:S01]  /*2910*/  PRMT R131, RZ, 0x5410, R17 ;  /* 0x00005410ff837816 */ /* 0x000fe20000000011 */
[----:B------:R-:W-:Y:S05]  /*2920*/  BRA `(.L_x_2318) ;  /* 0x0000007000007947 */ /* 0x000fea0003800000 */
.L_x_2317:
[----:B------:R-:W-:-:S04]  /*2930*/  ISETP.NE.AND P4, PT, R3, RZ, PT ;  /* 0x000000ff0300720c */ /* 0x000fc80003f85270 */
[----:B------:R-:W-:-:S05]  /*2940*/  FSEL R130, R148, RZ, !P4 ;  /* 0x000000ff94827208 */ /* 0x000fca0006000000 */
[----:B------:R-:W-:-:S04]  /*2950*/  FFMA.FTZ R130, R14, R149, R130 ;  /* 0x000000950e827223 */ /* 0x000fc80000010082 */
[----:B------:R-:W-:Y:S01]  /*2960*/  FADD.FTZ R131, R139, -R130 ;  /* 0x800000828b837221 */ /* 0x000fe20000010000 */
[----:B------:R-:W-:-:S03]  /*2970*/  @P3 PRMT R130, RZ, 0x5410, R17 ;  /* 0x00005410ff823816 */ /* 0x000fc60000000011 */
[----:B------:R-:W-:-:S04]  /*2980*/  FMUL.FTZ R131, R144, R131 ;  /* 0x0000008390837220 */ /* 0x000fc80000410000 */
[----:B------:R-:W-:Y:S02]  /*2990*/  @P3 FADD.FTZ R131, R131, R130 ;  /* 0x0000008283833221 */ /* 0x000fe40000010000 */
.L_x_2318:
[----:B------:R-:W-:Y:S05]  /*29a0*/  BSYNC B1 ;  /* 0x0000000000017941 */ /* 0x000fea0003800000 */
.L_x_2316:
        /* <DEDUP_REMOVED lines=14> */
.L_x_2320:
[----:B------:R-:W-:Y:S05]  /*2a90*/  BSYNC B1 ;  /* 0x0000000000017941 */ /* 0x000fea0003800000 */
.L_x_2319:
[----:B------:R-:W-:Y:S01]  /*2aa0*/  BSSY B1, `(.L_x_2321) ;  /* 0x000000e000017945 */ /* 0x000fe20003800000 */
[----:B------:R-:W-:Y:S01]  /*2ab0*/  @P0 PRMT R113, R130, 0x7610, R113 ;  /* 0x0000761082710816 */ /* 0x000fe20000000071 */
[----:B------:R-:W-:Y:S05]  /*2ac0*/  @P1 BRA `(.L_x_2322) ;  /* 0x0000004000001947 */ /* 0x000fea0003800000 */
[----:B------:R-:W-:Y:S01]  /*2ad0*/  MOV R131, RZ ;  /* 0x000000ff00837202 */ /* 0x000fe20000000f00 */
[----:B------:R-:W-:Y:S05]  /*2ae0*/  @!P3 BRA `(.L_x_2323) ;  /* 0x000000900000b947 */ /* 0x000fea0003800000 */
[----:B------:R-:W-:Y:S01]  /*2af0*/  PRMT R131, RZ, 0x7610, R17 ;  /* 0x00007610ff837816 */ /* 0x000fe20000000011 */
[----:B------:R-:W-:Y:S05]  /*2b00*/  BRA `(.L_x_2323) ;  /* 0x0000007000007947 */ /* 0x000fea0003800000 */
.L_x_2322:
[----:B------:R-:W-:-:S04]  /*2b10*/  ISETP.NE.AND P4, PT, R3, RZ, PT ;  /* 0x000000ff0300720c */ /* 0x000fc80003f85270 */
[----:B------:R-:W-:-:S05]  /*2b20*/  FSEL R130, R148, RZ, !P4 ;  /* 0x000000ff94827208 */ /* 0x000fca0006000000 */
[----:B------:R-:W-:Y:S01]  /*2b30*/  FFMA.FTZ R131, R15, R149, R130 ;  /* 0x000000950f837223 */ /* 0x000fe20000010082 */
[----:B------:R-:W-:-:S03]  /*2b40*/  @P3 PRMT R130, RZ, 0x7610, R17 ;  /* 0x00007610ff823816 */ /* 0x000fc60000000011 */
[----:B------:R-:W-:-:S04]  /*2b50*/  FADD.FTZ R131, R128, -R131 ;  /* 0x8000008380837221 */ /* 0x000fc80000010000 */
[----:B------:R-:W-:-:S04]  /*2b60*/  FMUL.FTZ R131, R144, R131 ;  /* 0x0000008390837220 */ /* 0x000fc80000410000 */
[----:B------:R-:W-:Y:S02]  /*2b70*/  @P3 FADD.FTZ R131, R131, R130 ;  /* 0x0000008283833221 */ /* 0x000fe40000010000 */
.L_x_2323:
[----:B------:R-:W-:Y:S05]  /*2b80*/  BSYNC B1 ;  /* 0x0000000000017941 */ /* 0x000fea0003800000 */
.L_x_2321:
[----:B------:R-:W-:Y:S01]  /*2b90*/  BSSY B1, `(.L_x_2324) ;  /* 0x000000e000017945 */ /* 0x000fe20003800000 */
[----:B------:R-:W-:Y:S01]  /*2ba0*/  @P0 F2FP.BF16.PACK_AB R130, RZ, R131 ;  /* 0x00000083ff82023e */ /* 0x000fe200000010ff */
[----:B------:R-:W-:Y:S05]  /*2bb0*/  @!P2 BRA `(.L_x_2325) ;  /* 0x000000b00000a947 */ /* 0x000fea0003800000 */
[----:B------:R-:W-:Y:S01]  /*2bc0*/  LOP3.LUT P4, RZ, R136, 0xff000000, RZ, 0xc0, !PT ;  /* 0xff00000088ff7812 */ /* 0x000fe2000788c0ff */
[----:B------:R-:W-:Y:S02]  /*2bd0*/  FMUL.FTZ R131, R131, c[0x0][0x1ec] ;  /* 0x00007b0083837a20 */ /* 0x000fe40000410000 */
[----:B------:R-:W-:Y:S02]  /*2be0*/  IMAD.MOV.U32 R132, RZ, RZ, RZ ;  /* 0x000000ffff847224 */ /* 0x000fe400078e00ff */
        /* <DEDUP_REMOVED lines=8> */
.L_x_2325:
[----:B------:R-:W-:Y:S05]  /*2c70*/  BSYNC B1 ;  /* 0x0000000000017941 */ /* 0x000fea0003800000 */
.L_x_2324:
[----:B------:R-:W-:Y:S01]  /*2c80*/  BSSY B1, `(.L_x_2326) ;  /* 0x000000e000017945 */ /* 0x000fe20003800000 */
[----:B------:R-:W-:Y:S01]  /*2c90*/  @P0 PRMT R113, R113, 0x5410, R130 ;  /* 0x0000541071710816 */ /* 0x000fe20000000082 */
[----:B------:R-:W-:Y:S05]  /*2ca0*/  @P1 BRA `(.L_x_2327) ;  /* 0x0000004000001947 */ /* 0x000fea0003800000 */
[----:B------:R-:W-:Y:S01]  /*2cb0*/  HFMA2.MMA R131, -RZ, RZ, 0, 0 ;  /* 0x00000000ff837435 */ /* 0x000fe200000001ff */
[----:B------:R-:W-:Y:S05]  /*2cc0*/  @!P3 BRA `(.L_x_2328) ;  /* 0x000000900000b947 */ /* 0x000fea0003800000 */
[----:B------:R-:W-:Y:S01]  /*2cd0*/  PRMT R131, RZ, 0x5410, R18 ;  /* 0x00005410ff837816 */ /* 0x000fe20000000012 */
[----:B------:R-:W-:Y:S05]  /*2ce0*/  BRA `(.L_x_2328) ;  /* 0x0000007000007947 */ /* 0x000fea0003800000 */
.L_x_2327:
[----:B------:R-:W-:-:S04]  /*2cf0*/  ISETP.NE.AND P4, PT, R3, RZ, PT ;  /* 0x000000ff0300720c */ /* 0x000fc80003f85270 */
[----:B------:R-:W-:-:S05]  /*2d00*/  FSEL R130, R148, RZ, !P4 ;  /* 0x000000ff94827208 */ /* 0x000fca0006000000 */
[----:B------:R-:W-:Y:S01]  /*2d10*/  FFMA.FTZ R131, R117, R149, R130 ;  /* 0x0000009575837223 */ /* 0x000fe20000010082 */
[----:B------:R-:W-:-:S03]  /*2d20*/  @P3 PRMT R130, RZ, 0x5410, R18 ;  /* 0x00005410ff823816 */ /* 0x000fc60000000012 */
[----:B------:R-:W-:-:S04]  /*2d30*/  FADD.FTZ R131, R138, -R131 ;  /* 0x800000838a837221 */ /* 0x000fc80000010000 */
[----:B------:R-:W-:-:S04]  /*2d40*/  FMUL.FTZ R131, R144, R131 ;  /* 0x0000008390837220 */ /* 0x000fc80000410000 */
[----:B------:R-:W-:Y:S02]  /*2d50*/  @P3 FADD.FTZ R131, R131, R130 ;  /* 0x0000008283833221 */ /* 0x000fe40000010000 */
.L_x_2328:
[----:B------:R-:W-:Y:S05]  /*2d60*/  BSYNC B1 ;  /* 0x0000000000017941 */ /* 0x000fea0003800000 */
.L_x_2326:
        /* <DEDUP_REMOVED lines=14> */
.L_x_2330:
[----:B------:R-:W-:Y:S05]  /*2e50*/  BSYNC B1 ;  /* 0x0000000000017941 */ /* 0x000fea0003800000 */
.L_x_2329:
[----:B------:R-:W-:Y:S01]  /*2e60*/  BSSY B1, `(.L_x_2331) ;  /* 0x000000e000017945 */ /* 0x000fe20003800000 */
[----:B------:R-:W-:Y:S01]  /*2e70*/  @P0 PRMT R114, R130, 0x7610, R114 ;  /* 0x0000761082720816 */ /* 0x000fe20000000072 */
[----:B------:R-:W-:Y:S05]  /*2e80*/  @P1 BRA `(.L_x_2332) ;  /* 0x0000004000001947 */ /* 0x000fea0003800000 */
[----:B------:R-:W-:Y:S01]  /*2e90*/  HFMA2.MMA R131, -RZ, RZ, 0, 0 ;  /* 0x00000000ff837435 */ /* 0x000fe200000001ff */
[----:B------:R-:W-:Y:S05]  /*2ea0*/  @!P3 BRA `(.L_x_2333) ;  /* 0x000000900000b947 */ /* 0x000fea0003800000 */
[----:B------:R-:W-:Y:S01]  /*2eb0*/  PRMT R131, RZ, 0x7610, R18 ;  /* 0x00007610ff837816 */ /* 0x000fe20000000012 */
[----:B------:R-:W-:Y:S05]  /*2ec0*/  BRA `(.L_x_2333) ;  /* 0x0000007000007947 */ /* 0x000fea0003800000 */
.L_x_2332:
[----:B------:R-:W-:-:S04]  /*2ed0*/  ISETP.NE.AND P4, PT, R3, RZ, PT ;  /* 0x000000ff0300720c */ /* 0x000fc80003f85270 */
[----:B------:R-:W-:-:S05]  /*2ee0*/  FSEL R130, R148, RZ, !P4 ;  /* 0x000000ff94827208 */ /* 0x000fca0006000000 */
[----:B------:R-:W-:-:S04]  /*2ef0*/  FFMA.FTZ R130, R116, R149, R130 ;  /* 0x0000009574827223 */ /* 0x000fc80000010082 */
[----:B------:R-:W-:Y:S01]  /*2f00*/  FADD.FTZ R131, R141, -R130 ;  /* 0x800000828d837221 */ /* 0x000fe20000010000 */
[----:B------:R-:W-:-:S03]  /*2f10*/  @P3 PRMT R130, RZ, 0x7610, R18 ;  /* 0x00007610ff823816 */ /* 0x000fc60000000012 */
[----:B------:R-:W-:-:S04]  /*2f20*/  FMUL.FTZ R131, R144, R131 ;  /* 0x0000008390837220 */ /* 0x000fc80000410000 */
[----:B------:R-:W-:Y:S02]  /*2f30*/  @P3 FADD.FTZ R131, R131, R130 ;  /* 0x0000008283833221 */ /* 0x000fe40000010000 */
.L_x_2333:
[----:B------:R-:W-:Y:S05]  /*2f40*/  BSYNC B1 ;  /* 0x0000000000017941 */ /* 0x000fea0003800000 */
.L_x_2331:
        /* <DEDUP_REMOVED lines=14> */
.L_x_2335:
[----:B------:R-:W-:Y:S05]  /*3030*/  BSYNC B1 ;  /* 0x0000000000017941 */ /* 0x000fea0003800000 */
.L_x_2334:
[----:B------:R-:W-:Y:S01]  /*3040*/  BSSY B1, `(.L_x_2336) ;  /* 0x000000e000017945 */ /* 0x000fe20003800000 */
[----:B------:R-:W-:Y:S01]  /*3050*/  @P0 PRMT R114, R114, 0x5410, R130 ;  /* 0x0000541072720816 */ /* 0x000fe20000000082 */
[----:B------:R-:W-:Y:S05]  /*3060*/  @P1 BRA `(.L_x_2337) ;  /* 0x0000004000001947 */ /* 0x000fea0003800000 */
[----:B------:R-:W-:Y:S01]  /*3070*/  HFMA2.MMA R131, -RZ, RZ, 0, 0 ;  /* 0x00000000ff837435 */ /* 0x000fe200000001ff */
[----:B------:R-:W-:Y:S05]  /*3080*/  @!P3 BRA `(.L_x_2338) ;  /* 0x000000900000b947 */ /* 0x000fea0003800000 */
[----:B------:R-:W-:Y:S01]  /*3090*/  PRMT R131, RZ, 0x5410, R19 ;  /* 0x00005410ff837816 */ /* 0x000fe20000000013 */
[----:B------:R-:W-:Y:S05]  /*30a0*/  BRA `(.L_x_2338) ;  /* 0x0000007000007947 */ /* 0x000fea0003800000 */
.L_x_2337:
[----:B------:R-:W-:-:S04]  /*30b0*/  ISETP.NE.AND P4, PT, R3, RZ, PT ;  /* 0x000000ff0300720c */ /* 0x000fc80003f85270 */
[----:B------:R-:W-:-:S05]  /*30c0*/  FSEL R130, R148, RZ, !P4 ;  /* 0x000000ff94827208 */ /* 0x000fca0006000000 */
[----:B------:R-:W-:Y:S01]  /*30d0*/  FFMA.FTZ R131, R119, R149, R130 ;  /* 0x0000009577837223 */ /* 0x000fe20000010082 */
[----:B------:R-:W-:-:S03]  /*30e0*/  @P3 PRMT R130, RZ, 0x5410, R19 ;  /* 0x00005410ff823816 */ /* 0x000fc60000000013 */
[----:B------:R-:W-:-:S04]  /*30f0*/  FADD.FTZ R131, R140, -R131 ;  /* 0x800000838c837221 */ /* 0x000fc80000010000 */
[----:B------:R-:W-:-:S04]  /*3100*/  FMUL.FTZ R131, R144, R131 ;  /* 0x0000008390837220 */ /* 0x000fc80000410000 */
[----:B------:R-:W-:Y:S02]  /*3110*/  @P3 FADD.FTZ R131, R131, R130 ;  /* 0x0000008283833221 */ /* 0x000fe40000010000 */
.L_x_2338:
[----:B------:R-:W-:Y:S05]  /*3120*/  BSYNC B1 ;  /* 0x0000000000017941 */ /* 0x000fea0003800000 */
.L_x_2336:
        /* <DEDUP_REMOVED lines=14> */
.L_x_2340:
[----:B------:R-:W-:Y:S05]  /*3210*/  BSYNC B1 ;  /* 0x0000000000017941 */ /* 0x000fea0003800000 */
.L_x_2339:
[----:B------:R-:W-:Y:S01]  /*3220*/  BSSY B1, `(.L_x_2341) ;  /* 0x000000e000017945 */ /* 0x000fe20003800000 */
[----:B------:R-:W-:Y:S01]  /*3230*/  @P0 PRMT R115, R130, 0x7610, R115 ;  /* 0x0000761082730816 */ /* 0x000fe20000000073 */
[----:B------:R-:W-:Y:S05]  /*3240*/  @P1 BRA `(.L_x_2342) ;  /* 0x0000004000001947 */ /* 0x000fea0003800000 */
[----:B------:R-:W-:Y:S01]  /*3250*/  MOV R131, RZ ;  /* 0x000000ff00837202 */ /* 0x000fe20000000f00 */
[----:B------:R-:W-:Y:S05]  /*3260*/  @!P3 BRA `(.L_x_2343) ;  /* 0x000000900000b947 */ /* 0x000fea0003800000 */
[----:B------:R-:W-:Y:S01]  /*3270*/  PRMT R131, RZ, 0x7610, R19 ;  /* 0x00007610ff837816 */ /* 0x000fe20000000013 */
[----:B------:R-:W-:Y:S05]  /*3280*/  BRA `(.L_x_2343) ;  /* 0x0000007000007947 */ /* 0x000fea0003800000 */
.L_x_2342:
[----:B------:R-:W-:-:S04]  /*3290*/  ISETP.NE.AND P1, PT, R3, RZ, PT ;  /* 0x000000ff0300720c */ /* 0x000fc80003f25270 */
[----:B------:R-:W-:-:S05]  /*32a0*/  FSEL R130, R148, RZ, !P1 ;  /* 0x000000ff94827208 */ /* 0x000fca0004800000 */
[----:B------:R-:W-:-:S04]  /*32b0*/  FFMA.FTZ R130, R142, R149, R130 ;  /* 0x000000958e827223 */ /* 0x000fc80000010082 */
[----:B------:R-:W-:Y:S01]  /*32c0*/  FADD.FTZ R131, R143, -R130 ;  /* 0x800000828f837221 */ /* 0x000fe20000010000 */
[----:B------:R-:W-:-:S03]  /*32d0*/  @P3 PRMT R130, RZ, 0x7610, R19 ;  /* 0x00007610ff823816 */ /* 0x000fc60000000013 */
[----:B------:R-:W-:-:S04]  /*32e0*/  FMUL.FTZ R131, R144, R131 ;  /* 0x0000008390837220 */ /* 0x000fc80000410000 */
[----:B------:R-:W-:Y:S02]  /*32f0*/  @P3 FADD.FTZ R131, R131, R130 ;  /* 0x0000008283833221 */ /* 0x000fe40000010000 */
.L_x_2343:
[----:B------:R-:W-:Y:S05]  /*3300*/  BSYNC B1 ;  /* 0x0000000000017941 */ /* 0x000fea0003800000 */
.L_x_2341:
[----:B------:R-:W-:Y:S01]  /*3310*/  @P0 F2FP.BF16.PACK_AB R130, RZ, R131 ;  /* 0x00000083ff82023e */ /* 0x000fe200000010ff */
[----:B------:R-:W-:Y:S03]  /*3320*/  BSSY B1, `(.L_x_2344) ;  /* 0x000000e000017945 */ /* 0x000fe60003800000 */
[----:B------:R-:W-:Y:S01]  /*3330*/  @P0 PRMT R115, R115, 0x5410, R130 ;  /* 0x0000541073730816 */ /* 0x000fe20000000082 */
        /* <DEDUP_REMOVED lines=12> */
.L_x_2345:
[----:B------:R-:W-:Y:S05]  /*3400*/  BSYNC B1 ;  /* 0x0000000000017941 */ /* 0x000fea0003800000 */
.L_x_2344:
[----:B------:R-:W-:Y:S02]  /*3410*/  @P0 MOV R130, 0x10 ;  /* 0x0000001000820802 */ /* 0x000fe40000000f00 */
[----:B------:R-:W-:Y:S02]  /*3420*/  @P2 MOV R132, 0x10 ;  /* 0x0000001000842802 */ /* 0x000fe40000000f00 */
[----:B------:R-:W-:Y:S01]  /*3430*/  MOV R135, c[0x0][0x160] ;  /* 0x0000580000877a02 */ /* 0x000fe20000000f00 */
[----:B------:R-:W-:-:S04]  /*3440*/  @P0 IMAD.WIDE.U32 R130, R145, R130, c[0x0][0x258] ;  /* 0x0000960091820625 */ /* 0x000fc800078e0082 */
[----:B------:R-:W-:Y:S01]  /*3450*/  @P2 IMAD.WIDE.U32 R132, R147, R132, c[0x0][0x248] ;  /* 0x0000920093842625 */ /* 0x000fe200078e0084 */
[----:B------:R0:W-:Y:S03]  /*3460*/  @P0 STG.E.128 [R130.64], R112 ;  /* 0x0000007082000986 */ /* 0x0001e6000c101d04 */
[----:B------:R-:W-:Y:S01]  /*3470*/  IMAD R2, R135, 0x4, R2 ;  /* 0x0000000487027824 */ /* 0x000fe200078e0202 */
[----:B------:R0:W-:Y:S04]  /*3480*/  @P2 STG.E.128 [R132.64], R108 ;  /* 0x0000006c84002986 */ /* 0x0001e8000c101d04 */
[----:B------:R-:W-:-:S13]  /*3490*/  ISETP.GE.AND P0, PT, R2, c[0x0][0x164], PT ;  /* 0x0000590002007a0c */ /* 0x000fda0003f06270 */
[----:B0----5:R-:W-:Y:S01]  /*34a0*/  @P0 CALL.REL.NOINC `(.L_x_2258) ;  /* 0x0000001000000944 */ /* 0x021fe20003c00000 */
[----:B------:R-:W-:Y:S05]  /*34b0*/  BRA `(.L_x_2346) ;  /* 0xffffcfd000007947 */ /* 0x000fea000383ffff */
.L_x_2258:
[----:B------:R-:W-:Y:S05]  /*34c0*/  BSYNC B0 ;  /* 0x0000000000007941 */ /* 0x000fea0003800000 */
.L_x_2256:
        /* <DEDUP_REMOVED lines=13> */
[----:B------:R-:W-:-:S04]  /*35a0*/  IADD3 R26, P0, R29, R0, RZ ;  /* 0x000000001d1a7210 */ /* 0x000fc80007f1e0ff */
        /* <DEDUP_REMOVED lines=130> */
.L_x_2262:
[----:B------:R-:W-:Y:S01]  /*3dd0*/  HFMA2.MMA R154, -RZ, RZ, 0, 1.847743988037109375e-06 ;  /* 0x0000001fff9a7435 */ /* 0x000fe200000001ff */
[----:B------:R-:W-:Y:S01]  /*3de0*/  MOV R132, R148 ;  /* 0x0000009400847202 */ /* 0x000fe20000000f00 */
[----:B------:R-:W-:Y:S01]  /*3df0*/  IMAD.MOV.U32 R153, RZ, RZ, 0x1 ;  /* 0x00000001ff997424 */ /* 0x000fe200078e00ff */
[----:B------:R-:W-:-:S02]  /*3e00*/  MOV R155, 0xffffffff ;  /* 0xffffffff009b7802 */ /* 0x000fc40000000f00 */
[----:B------:R-:W-:Y:S02]  /*3e10*/  MOV R130, 0x3e30 ;  /* 0x00003e3000827802 */ /* 0x000fe40000000f00 */
[----:B------:R-:W-:Y:S05]  /*3e20*/  CALL.REL.NOINC `($__internal_59_$__cuda_sm70_shflsync_bfly_p) ;  /* 0x0000046000007944 */ /* 0x000fea0003c00000 */
[----:B-1----:R-:W-:Y:S01]  /*3e30*/  MOV R133, R132 ;  /* 0x0000008400857202 */ /* 0x002fe20000000f00 */
[----:B0-----:R-:W-:Y:S05]  /*3e40*/  BRA `(.L_x_2347) ;  /* 0xffffd44000007947 */ /* 0x001fea000383ffff */
.L_x_2263:
[----:B------:R-:W-:Y:S01]  /*3e50*/  HFMA2.MMA R153, -RZ, RZ, 0, 5.9604644775390625e-08 ;  /* 0x00000001ff997435 */ /* 0x000fe200000001ff */
[----:B------:R-:W-:Y:S01]  /*3e60*/  MOV R132, R149 ;  /* 0x0000009500847202 */ /* 0x000fe20000000f00 */
[----:B------:R-:W-:Y:S01]  /*3e70*/  IMAD.MOV.U32 R154, RZ, RZ, 0x1f ;  /* 0x0000001fff9a7424 */ /* 0x000fe200078e00ff */
[----:B------:R-:W-:Y:S02]  /*3e80*/  MOV R155, 0xffffffff ;  /* 0xffffffff009b7802 */ /* 0x000fe40000000f00 */
[----:B------:R-:W-:Y:S02]  /*3e90*/  MOV R130, 0x3eb0 ;  /* 0x00003eb000827802 */ /* 0x000fe40000000f00 */
[----:B01----:R-:W-:Y:S05]  /*3ea0*/  CALL.REL.NOINC `($__internal_59_$__cuda_sm70_shflsync_bfly_p) ;  /* 0x000003e000007944 */ /* 0x003fea0003c00000 */
[----:B------:R-:W-:Y:S01]  /*3eb0*/  FADD.FTZ R148, R133, R148 ;  /* 0x0000009485947221 */ /* 0x000fe20000010000 */
[----:B0-----:R-:W-:Y:S01]  /*3ec0*/  HFMA2.MMA R153, -RZ, RZ, 0, 1.1920928955078125e-07 ;  /* 0x00000002ff997435 */ /* 0x001fe200000001ff */
[----:B-1----:R-:W-:Y:S01]  /*3ed0*/  FADD.FTZ R149, R149, R132 ;  /* 0x0000008495957221 */ /* 0x002fe20000010000 */
[----:B------:R-:W-:Y:S02]  /*3ee0*/  MOV R154, 0x1f ;  /* 0x0000001f009a7802 */ /* 0x000fe40000000f00 */
[----:B------:R-:W-:-:S02]  /*3ef0*/  MOV R155, 0xffffffff ;  /* 0xffffffff009b7802 */ /* 0x000fc40000000f00 */
[----:B------:R-:W-:Y:S02]  /*3f00*/  MOV R132, R148 ;  /* 0x0000009400847202 */ /* 0x000fe40000000f00 */
[----:B------:R-:W-:Y:S02]  /*3f10*/  MOV R130, 0x3f30 ;  /* 0x00003f3000827802 */ /* 0x000fe40000000f00 */
[----:B------:R-:W-:Y:S05]  /*3f20*/  CALL.REL.NOINC `($__internal_59_$__cuda_sm70_shflsync_bfly_p) ;  /* 0x0000036000007944 */ /* 0x000fea0003c00000 */
[----:B0-----:R-:W-:Y:S01]  /*3f30*/  HFMA2.MMA R153, -RZ, RZ, 0, 1.1920928955078125e-07 ;  /* 0x00000002ff997435 */ /* 0x001fe200000001ff */
[----:B-1----:R-:W-:Y:S01]  /*3f40*/  IMAD.MOV.U32 R133, RZ, RZ, R132 ;  /* 0x000000ffff857224 */ /* 0x002fe200078e0084 */
[----:B------:R-:W-:Y:S02]  /*3f50*/  MOV R132, R149 ;  /* 0x0000009500847202 */ /* 0x000fe40000000f00 */
[----:B------:R-:W-:Y:S02]  /*3f60*/  MOV R154, 0x1f ;  /* 0x0000001f009a7802 */ /* 0x000fe40000000f00 */
[----:B------:R-:W-:Y:S02]  /*3f70*/  MOV R155, 0xffffffff ;  /* 0xffffffff009b7802 */ /* 0x000fe40000000f00 */
[----:B------:R-:W-:-:S02]  /*3f80*/  MOV R130, 0x3fa0 ;  /* 0x00003fa000827802 */ /* 0x000fc40000000f00 */
[----:B------:R-:W-:Y:S05]  /*3f90*/  CALL.REL.NOINC `($__internal_59_$__cuda_sm70_shflsync_bfly_p) ;  /* 0x000002f000007944 */ /* 0x000fea0003c00000 */
[----:B------:R-:W-:Y:S01]  /*3fa0*/  FADD.FTZ R148, R133, R148 ;  /* 0x0000009485947221 */ /* 0x000fe20000010000 */
[----:B0-----:R-:W-:Y:S01]  /*3fb0*/  HFMA2.MMA R153, -RZ, RZ, 0, 2.384185791015625e-07 ;  /* 0x00000004ff997435 */ /* 0x001fe200000001ff */
[----:B-1----:R-:W-:Y:S01]  /*3fc0*/  FADD.FTZ R149, R149, R132 ;  /* 0x0000008495957221 */ /* 0x002fe20000010000 */
[----:B------:R-:W-:Y:S01]  /*3fd0*/  MOV R155, 0xffffffff ;  /* 0xffffffff009b7802 */ /* 0x000fe20000000f00 */
[----:B------:R-:W-:Y:S01]  /*3fe0*/  IMAD.MOV.U32 R154, RZ, RZ, 0x1f ;  /* 0x0000001fff9a7424 */ /* 0x000fe200078e00ff */
[----:B------:R-:W-:-:S02]  /*3ff0*/  MOV R132, R148 ;  /* 0x0000009400847202 */ /* 0x000fc40000000f00 */
[----:B------:R-:W-:Y:S02]  /*4000*/  MOV R130, 0x4020 ;  /* 0x0000402000827802 */ /* 0x000fe40000000f00 */
[----:B------:R-:W-:Y:S05]  /*4010*/  CALL.REL.NOINC `($__internal_59_$__cuda_sm70_shflsync_bfly_p) ;  /* 0x0000027000007944 */ /* 0x000fea0003c00000 */
[----:B0-----:R-:W-:Y:S01]  /*4020*/  HFMA2.MMA R153, -RZ, RZ, 0, 2.384185791015625e-07 ;  /* 0x00000004ff997435 */ /* 0x001fe200000001ff */
[----:B-1----:R-:W-:Y:S01]  /*4030*/  MOV R133, R132 ;  /* 0x0000008400857202 */ /* 0x002fe20000000f00 */
[----:B------:R-:W-:Y:S01]  /*4040*/  IMAD.MOV.U32 R155, RZ, RZ, -0x1 ;  /* 0xffffffffff9b7424 */ /* 0x000fe200078e00ff */
[----:B------:R-:W-:Y:S02]  /*4050*/  MOV R132, R149 ;  /* 0x0000009500847202 */ /* 0x000fe40000000f00 */
[----:B------:R-:W-:Y:S02]  /*4060*/  MOV R154, 0x1f ;  /* 0x0000001f009a7802 */ /* 0x000fe40000000f00 */
[----:B------:R-:W-:Y:S02]  /*4070*/  MOV R130, 0x4090 ;  /* 0x0000409000827802 */ /* 0x000fe40000000f00 */
[----:B------:R-:W-:Y:S05]  /*4080*/  CALL.REL.NOINC `($__internal_59_$__cuda_sm70_shflsync_bfly_p) ;  /* 0x0000020000007944 */ /* 0x000fea0003c00000 */
[----:B------:R-:W-:Y:S01]  /*4090*/  FADD.FTZ R148, R133, R148 ;  /* 0x0000009485947221 */ /* 0x000fe20000010000 */
[----:B0-----:R-:W-:Y:S01]  /*40a0*/  HFMA2.MMA R153, -RZ, RZ, 0, 4.76837158203125e-07 ;  /* 0x00000008ff997435 */ /* 0x001fe200000001ff */
[----:B-1----:R-:W-:Y:S01]  /*40b0*/  FADD.FTZ R149, R149, R132 ;  /* 0x0000008495957221 */ /* 0x002fe20000010000 */
[----:B------:R-:W-:-:S02]  /*40c0*/  MOV R154, 0x1f ;  /* 0x0000001f009a7802 */ /* 0x000fc40000000f00 */
[----:B------:R-:W-:Y:S02]  /*40d0*/  MOV R155, 0xffffffff ;  /* 0xffffffff009b7802 */ /* 0x000fe40000000f00 */
[----:B------:R-:W-:Y:S02]  /*40e0*/  MOV R132, R148 ;  /* 0x0000009400847202 */ /* 0x000fe40000000f00 */
[----:B------:R-:W-:Y:S02]  /*40f0*/  MOV R130, 0x4110 ;  /* 0x0000411000827802 */ /* 0x000fe40000000f00 */
[----:B------:R-:W-:Y:S05]  /*4100*/  CALL.REL.NOINC `($__internal_59_$__cuda_sm70_shflsync_bfly_p) ;  /* 0x0000018000007944 */ /* 0x000fea0003c00000 */
[----:B0-----:R-:W-:Y:S01]  /*4110*/  HFMA2.MMA R154, -RZ, RZ, 0, 1.847743988037109375e-06 ;  /* 0x0000001fff9a7435 */ /* 0x001fe200000001ff */
[----:B-1----:R-:W-:Y:S01]  /*4120*/  MOV R133, R132 ;  /* 0x0000008400857202 */ /* 0x002fe20000000f00 */
[----:B------:R-:W-:Y:S01]  /*4130*/  IMAD.MOV.U32 R153, RZ, RZ, 0x8 ;  /* 0x00000008ff997424 */ /* 0x000fe200078e00ff */
[----:B------:R-:W-:Y:S02]  /*4140*/  MOV R132, R149 ;  /* 0x0000009500847202 */ /* 0x000fe40000000f00 */
[----:B------:R-:W-:Y:S02]  /*4150*/  MOV R155, 0xffffffff ;  /* 0xffffffff009b7802 */ /* 0x000fe40000000f00 */
[----:B------:R-:W-:-:S02]  /*4160*/  MOV R130, 0x4180 ;  /* 0x0000418000827802 */ /* 0x000fc40000000f00 */
[----:B------:R-:W-:Y:S05]  /*4170*/  CALL.REL.NOINC `($__internal_59_$__cuda_sm70_shflsync_bfly_p) ;  /* 0x0000011000007944 */ /* 0x000fea0003c00000 */
[----:B------:R-:W-:Y:S01]  /*4180*/  FADD.FTZ R133, R133, R148 ;  /* 0x0000009485857221 */ /* 0x000fe20000010000 */
[----:B0-----:R-:W-:Y:S01]  /*4190*/  HFMA2.MMA R153, -RZ, RZ, 0, 9.5367431640625e-07 ;  /* 0x00000010ff997435 */ /* 0x001fe200000001ff */
[----:B-1----:R-:W-:Y:S01]  /*41a0*/  FADD.FTZ R148, R149, R132 ;  /* 0x0000008495947221 */ /* 0x002fe20000010000 */
[----:B------:R-:W-:-:S02]  /*41b0*/  MOV R154, 0x1f ;  /* 0x0000001f009a7802 */ /* 0x000fc40000000f00 */
[----:B------:R-:W-:Y:S02]  /*41c0*/  MOV R155, 0xffffffff ;  /* 0xffffffff009b7802 */ /* 0x000fe40000000f00 */
[----:B------:R-:W-:Y:S02]  /*41d0*/  MOV R132, R133 ;  /* 0x0000008500847202 */ /* 0x000fe40000000f00 */
[----:B------:R-:W-:Y:S02]  /*41e0*/  MOV R130, 0x4200 ;  /* 0x0000420000827802 */ /* 0x000fe40000000f00 */
[----:B------:R-:W-:Y:S05]  /*41f0*/  CALL.REL.NOINC `($__internal_59_$__cuda_sm70_shflsync_bfly_p) ;  /* 0x0000009000007944 */ /* 0x000fea0003c00000 */
[----:B0-----:R-:W-:Y:S01]  /*4200*/  HFMA2.MMA R153, -RZ, RZ, 0, 9.5367431640625e-07 ;  /* 0x00000010ff997435 */ /* 0x001fe200000001ff */
[----:B-1----:R-:W-:Y:S01]  /*4210*/  IMAD.MOV.U32 R150, RZ, RZ, R132 ;  /* 0x000000ffff967224 */ /* 0x002fe200078e0084 */
[----:B------:R-:W-:Y:S02]  /*4220*/  MOV R132, R148 ;  /* 0x0000009400847202 */ /* 0x000fe40000000f00 */
[----:B------:R-:W-:Y:S02]  /*4230*/  MOV R154, 0x1f ;  /* 0x0000001f009a7802 */ /* 0x000fe40000000f00 */
[----:B------:R-:W-:-:S02]  /*4240*/  MOV R155, 0xffffffff ;  /* 0xffffffff009b7802 */ /* 0x000fc40000000f00 */
[----:B------:R-:W-:Y:S02]  /*4250*/  MOV R130, 0x4270 ;  /* 0x0000427000827802 */ /* 0x000fe40000000f00 */
[----:B------:R-:W-:Y:S05]  /*4260*/  CALL.REL.NOINC `($__internal_59_$__cuda_sm70_shflsync_bfly_p) ;  /* 0x0000002000007944 */ /* 0x000fea0003c00000 */
[----:B-1----:R-:W-:Y:S01]  /*4270*/  MOV R149, R132 ;  /* 0x0000008400957202 */ /* 0x002fe20000000f00 */
[----:B0-----:R-:W-:Y:S05]  /*4280*/  BRA `(.L_x_2348) ;  /* 0xffffd12000007947 */ /* 0x001fea000383ffff */
        .weak           $__internal_59_$__cuda_sm70_shflsync_bfly_p
        .type           $__internal_59_$__cuda_sm70_shflsync_bfly_p,@function
        .size           $__internal_59_$__cuda_sm70_shflsync_bfly_p,(.L_x_7237 - $__internal_59_$__cuda_sm70_shflsync_bfly_p)
$__internal_59_$__cuda_sm70_shflsync_bfly_p:
[----:B------:R-:W-:Y:S01]  /*4290*/  HFMA2.MMA R131, -RZ, RZ, 0, 0 ;  /* 0x00000000ff837435 */ /* 0x000fe200000001ff */
[----:B------:R-:W-:Y:S04]  /*42a0*/  WARPSYNC R155 ;  /* 0x0000009b00007348 */ /* 0x000fe80003800000 */
[----:B------:R0:W1:Y:S01]  /*42b0*/  SHFL.BFLY PT, R132, R132, R153, R154 ;  /* 0x0c00009984847389 */ /* 0x00006200000e009a */
[----:B------:R-:W-:Y:S05]  /*42c0*/  RET.REL.NODEC R130 `(_ZN10layer_norm13ln_bwd_kernelINS_13Kernel_traitsIf13__nv_bfloat16S2_S2_fjLj512ELj1ELj4ELj1ELj16ENS_18Kernel_traits_baseILj512EfS2_S2_S2_fjLj128EEEEELb1ELb1ELb1ELb1EEEvNS_9BwdParamsE) ;  /* 0xffffbd3082007950 */ /* 0x000fea0003c3ffff */
.L_x_2349:
        /* <DEDUP_REMOVED lines=11> */
.L_x_7237:


//--------------------- .text._ZN10layer_norm13ln_bwd_kernelINS_13Kernel_traitsI13__nv_bfloat16S2_fS2_fjLj512ELj1ELj4ELj1ELj16ENS_18Kernel_traits_baseILj512ES2_S2_fS2_fjLj128EEEEELb0ELb0ELb0ELb0EEEvNS_9BwdParamsE --------------------------
	.section	.text._ZN10layer_norm13ln_bwd_kernelINS_13Kernel_traitsI13__nv_bfloat16S2_fS2_fjLj512ELj1ELj4ELj1ELj16ENS_18Kernel_traits_baseILj512ES2_S2_fS2_fjLj128EEEEELb0ELb0ELb0ELb0EEEvNS_9BwdParamsE,"ax",@progbits
	.sectioninfo	@"SHI_REGISTERS=128"
	.align	128
        .global         _ZN10layer_norm13ln_bwd_kernelINS_13Kernel_traitsI13__nv_bfloat16S2_fS2_fjLj512ELj1ELj4ELj1ELj16ENS_18Kernel_traits_baseILj512ES2_S2_fS2_fjLj128EEEEELb0ELb0ELb0ELb0EEEvNS_9BwdParamsE
        .type           _ZN10layer_norm13ln_bwd_kernelINS_13Kernel_traitsI13__nv_bfloat16S2_fS2_fjLj512ELj1ELj4ELj1ELj16ENS_18Kernel_traits_baseILj512ES2_S2_fS2_fjLj128EEEEELb0ELb0ELb0ELb0EEEvNS_9BwdParamsE,@function
        .size           _ZN10layer_norm13ln_bwd_kernelINS_13Kernel_traitsI13__nv_bfloat16S2_fS2_fjLj512ELj1ELj4ELj1ELj16ENS_18Kernel_traits_baseILj512ES2_S2_fS2_fjLj128EEEEELb0ELb0ELb0ELb0EEEvNS_9BwdParamsE,(.L_x_7238 - _ZN10layer_norm13ln_bwd_kernelINS_13Kernel_traitsI13__nv_bfloat16S2_fS2_fjLj512ELj1ELj4ELj1ELj16ENS_18Kernel_traits_baseILj512ES2_S2_fS2_fjLj128EEEEELb0ELb0ELb0ELb0EEEvNS_9BwdParamsE)
        .other          _ZN10layer_norm13ln_bwd_kernelINS_13Kernel_traitsI13__nv_bfloat16S2_fS2_fjLj512ELj1ELj4ELj1ELj16ENS_18Kernel_traits_baseILj512ES2_S2_fS2_fjLj128EEEEELb0ELb0ELb0ELb0EEEvNS_9BwdParamsE,@"STO_CUDA_ENTRY STV_DEFAULT"
_ZN10layer_norm13ln_bwd_kernelINS_13Kernel_traitsI13__nv_bfloat16S2_fS2_fjLj512ELj1ELj4ELj1ELj16ENS_18Kernel_traits_baseILj512ES2_S2_fS2_fjLj128EEEEELb0ELb0ELb0ELb0EEEvNS_9BwdParamsE:
.text._ZN10layer_norm13ln_bwd_kernelINS_13Kernel_traitsI13__nv_bfloat16S2_fS2_fjLj512ELj1ELj4ELj1ELj16ENS_18Kernel_traits_baseILj512ES2_S2_fS2_fjLj128EEEEELb0ELb0ELb0ELb0EEEvNS_9BwdParamsE:
        /* <DEDUP_REMOVED lines=10> */
[----:B------:R-:W-:Y:S02]  /*00a0*/  ISETP.GE.U32.AND P3, PT, R0, 0x40, PT ;  /* 0x000000400000780c */ /* 0x000fe40003f66070 */
[----:B------:R-:W-:-:S09]  /*00b0*/  MOV R0, R117 ;  /* 0x0000007500007202 */ /* 0x000fd20000000f00 */
[----:B------:R-:W-:Y:S02]  /*00c0*/  @P2 LOP3.LUT R0, R117, 0x20, RZ, 0xfc, !PT ;  /* 0x0000002075002812 */ /* 0x000fe400078efcff */
[----:B------:R-:W-:Y:S02]  /*00d0*/  @P3 MOV R7, 0x10 ;  /* 0x0000001000073802 */ /* 0x000fe40000000f00 */
[----:B------:R-:W-:-:S03]  /*00e0*/  @P2 MOV R4, 0x10 ;  /* 0x0000001000042802 */ /* 0x000fc60000000f00 */
[----:B------:R-:W-:-:S04]  /*00f0*/  @P3 IMAD.WIDE.U32 R6, R0, R7, c[0x0][0x1b0] ;  /* 0x00006c0000063625 */ /* 0x000fc800078e0007 */
[----:B------:R-:W-:Y:S01]  /*0100*/  @P2 IMAD.WIDE.U32 R4, R117, R4, c[0x0][0x1b0] ;  /* 0x00006c0075042625 */ /* 0x000fe200078e0004 */
[----:B------:R0:W5:Y:S04]  /*0110*/  @P3 LDG.E.128 R96, [R6.64] ;  /* 0x0000000406603981 */ /* 0x000168000c1e1d00 */
[----:B------:R0:W5:Y:S01]  /*0120*/  @P2 LDG.E.128 R108, [R4.64] ;  /* 0x00000004046c2981 */ /* 0x000162000c1e1d00 */
        /* <DEDUP_REMOVED lines=23> */
[----:B------:R-:W-:Y:S01]  /*02a0*/  HFMA2.MMA R61, -RZ, RZ, 0, 0 ;  /* 0x00000000ff3d7435 */ /* 0x000fe200000001ff */
[--C-:B-----5:R-:W-:Y:S02]  /*02b0*/  PRMT R116, RZ, 0x5410, R108.reuse ;  /* 0x00005410ff747816 */ /* 0x120fe4000000006c */
        /* <DEDUP_REMOVED lines=14> */
[----:B0-----:R-:W-:Y:S02]  /*03a0*/  PRMT R99, RZ, 0x7610, R99 ;  /* 0x00007610ff637816 */ /* 0x001fe40000000063 */
.L_x_2362:
[----:B------:R-:W-:Y:S02]  /*03b0*/  ISETP.NE.U32.AND P0, PT, RZ, c[0x0][0x1c0], PT ;  /* 0x00007000ff007a0c */ /* 0x000fe40003f05070 */
[----:B------:R-:W-:-:S02]  /*03c0*/  SHF.R.S32.HI R73, RZ, 0x1f, R2 ;  /* 0x0000001fff497819 */ /* 0x000fc40000011402 */
[----:B------:R-:W-:Y:S02]  /*03d0*/  ISETP.NE.AND.EX P0, PT, RZ, c[0x0][0x1c4], PT, P0 ;  /* 0x00007100ff007a0c */ /* 0x000fe40003f05300 */
[----:B------:R-:W-:-:S05]  /*03e0*/  MOV R85, 0x4 ;  /* 0x0000000400557802 */ /* 0x000fca0000000f00 */
[----:B------:R-:W-:-:S06]  /*03f0*/  IMAD.WIDE R74, R2, R85, c[0x0][0x1a0] ;  /* 0x00006800024a7625 */ /* 0x000fcc00078e0255 */
[C---:B------:R-:W-:Y:S01]  /*0400*/  @P0 LEA R72, P1, R2.reuse, c[0x0][0x1c0], 0x1 ;  /* 0x0000700002480a11 */ /* 0x040fe200078208ff */
[----:B------:R-:W2:Y:S03]  /*0410*/  LDG.E R74, [R74.64] ;  /* 0x000000044a4a7981 */ /* 0x000ea6000c1e1900 */
[----:B------:R-:W-:-:S05]  /*0420*/  @P0 LEA.HI.X R73, R2, c[0x0][0x1c4], R73, 0x1, P1 ;  /* 0x0000710002490a11 */ /* 0x000fca00008f0c49 */
[----:B------:R0:W3:Y:S02]  /*0430*/  @P0 LDG.E.U16 R0, [R72.64] ;  /* 0x0000000448000981 */ /* 0x0000e4000c1e1500 */
[----:B0-----:R-:W-:-:S05]  /*0440*/  IMAD.WIDE R72, R2, R85, c[0x0][0x1a8] ;  /* 0x00006a0002487625 */ /* 0x001fca00078e0255 */
[----:B------:R0:W5:Y:S01]  /*0450*/  LDG.E R86, [R72.64] ;  /* 0x0000000448567981 */ /* 0x000162000c1e1900 */
[----:B------:R-:W-:-:S05]  /*0460*/  IMAD R96, R2, c[0x0][0x168], RZ ;  /* 0x00005a0002607a24 */ /* 0x000fca00078e02ff */
[----:B------:R-:W-:Y:S02]  /*0470*/  SHF.R.S32.HI R97, RZ, 0x1f, R96 ;  /* 0x0000001fff617819 */ /* 0x000fe40000011460 */
[----:B------:R-:W-:Y:S02]  /*0480*/  MOV R85, 0x3f800000 ;  /* 0x3f80000000557802 */ /* 0x000fe40000000f00 */
[----:B------:R-:W-:Y:S01]  /*0490*/  LEA.HI R96, R97, R96, RZ, 0x3 ;  /* 0x0000006061607211 */ /* 0x000fe200078f18ff */
[----:B------:R-:W-:Y:S01]  /*04a0*/  BSSY B1, `(.L_x_2352) ;  /* 0x0000057000017945 */ /* 0x000fe20003800000 */
[----:B------:R-:W-:Y:S02]  /*04b0*/  ISETP.NE.AND P1, PT, R118, RZ, PT ;  /* 0x000000ff7600720c */ /* 0x000fe40003f25270 */
[----:B------:R-:W-:Y:S02]  /*04c0*/  MOV R97, RZ ;  /* 0x000000ff00617202 */ /* 0x000fe40000000f00 */
[----:B------:R-:W-:-:S02]  /*04d0*/  MOV R107, RZ ;  /* 0x000000ff006b7202 */ /* 0x000fc40000000f00 */
[----:B---3--:R-:W-:Y:S02]  /*04e0*/  @P0 PRMT R85, RZ, 0x5410, R0 ;  /* 0x00005410ff550816 */ /* 0x008fe40000000000 */
[----:B------:R-:W-:Y:S02]  /*04f0*/  LEA.HI.SX32 R0, R96, R117, 0x1d ;  /* 0x0000007560007211 */ /* 0x000fe400078feaff */
[----:B--2---:R-:W-:Y:S02]  /*0500*/  FSEL R96, R74, RZ, !P1 ;  /* 0x000000ff4a607208 */ /* 0x004fe40004800000 */
[----:B------:R-:W-:Y:S01]  /*0510*/  MOV R111, R0 ;  /* 0x00000000006f7202 */ /* 0x000fe20000000f00 */
[----:B------:R-:W-:Y:S05]  /*0520*/  @!P2 BRA `(.L_x_2353) ;  /* 0x000004e00000a947 */ /* 0x000fea0003800000 */
[----:B0-----:R-:W-:Y:S02]  /*0530*/  MOV R77, 0x10 ;  /* 0x00000010004d7802 */ /* 0x001fe40000000f00 */
[----:B------:R-:W-:-:S03]  /*0540*/  LEA R80, P0, R0, c[0x0][0x188], 0x5 ;  /* 0x0000620000507a11 */ /* 0x000fc600078028ff */
[C---:B------:R-:W-:Y:S01]  /*0550*/  IMAD.WIDE.U32 R76, R0.reuse, R77, c[0x0][0x208] ;  /* 0x00008200004c7625 */ /* 0x040fe200078e004d */
[----:B------:R-:W-:-:S05]  /*0560*/  LEA.HI.X R81, R0, c[0x0][0x18c], RZ, 0x5, P0 ;  /* 0x0000630000517a11 */ /* 0x000fca00000f2cff */
[----:B------:R0:W2:Y:S04]  /*0570*/  LDG.E.128 R72, [R80.64] ;  /* 0x0000000450487981 */ /* 0x0000a8000c1e1d00 */
[----:B------:R-:W3:Y:S04]  /*0580*/  LDG.E.128 R76, [R76.64] ;  /* 0x000000044c4c7981 */ /* 0x000ee8000c1e1d00 */
[----:B0-----:R-:W4:Y:S01]  /*0590*/  LDG.E.128 R80, [R80.64+0x10] ;  /* 0x0000100450507981 */ /* 0x001f22000c1e1d00 */
[----:B------:R-:W-:-:S04]  /*05a0*/  ISETP.NE.U32.AND P0, PT, RZ, c[0x0][0x218], PT ;  /* 0x00008600ff007a0c */ /* 0x000fc80003f05070 */
[----:B------:R-:W-:-:S13]  /*05b0*/  ISETP.NE.AND.EX P0, PT, RZ, c[0x0][0x21c], PT, P0 ;  /* 0x00008700ff007a0c */ /* 0x000fda0003f05300 */
[----:B------:R-:W-:-:S04]  /*05c0*/  @P0 LEA R88, P4, R0, c[0x0][0x218], 0x5 ;  /* 0x0000860000580a11 */ /* 0x000fc800078828ff */
[----:B------:R-:W-:-:S05]  /*05d0*/  @P0 LEA.HI.X R89, R0, c[0x0][0x21c], RZ, 0x5, P4 ;  /* 0x0000870000590a11 */ /* 0x000fca00020f2cff */
[----:B------:R0:W5:Y:S04]  /*05e0*/  @P0 LDG.E.128 R28, [R88.64] ;  /* 0x00000004581c0981 */ /* 0x000168000c1e1d00 */
[----:B------:R0:W5:Y:S01]  /*05f0*/  @P0 LDG.E.128 R24, [R88.64+0x10] ;  /* 0x0000100458180981 */ /* 0x000162000c1e1d00 */
[C---:B--2---:R-:W-:Y:S02]  /*0600*/  FADD.FTZ R121, -R96.reuse, R75 ;  /* 0x0000004b60797221 */ /* 0x044fe40000010100 */
[C---:B------:R-:W-:Y:S01]  /*0610*/  FADD.FTZ R87, -R96.reuse, R72 ;  /* 0x0000004860577221 */ /* 0x040fe20000010100 */
[----:B---3--:R-:W-:Y:S01]  /*0620*/  PRMT R75, RZ, 0x5410, R76 ;  /* 0x00005410ff4b7816 */ /* 0x008fe2000000004c */
[C---:B------:R-:W-:Y:S01]  /*0630*/  FADD.FTZ R97, -R96.reuse, R73 ;  /* 0x0000004960617221 */ /* 0x040fe20000010100 */
[----:B------:R-:W-:Y:S01]  /*0640*/  PRMT R72, RZ, 0x7610, R77 ;  /* 0x00007610ff487816 */ /* 0x000fe2000000004d */
[----:B------:R-:W-:Y:S01]  /*0650*/  FADD.FTZ R107, -R96, R74 ;  /* 0x0000004a606b7221 */ /* 0x000fe20000010100 */
[----:B------:R-:W-:Y:S01]  /*0660*/  PRMT R73, RZ, 0x5410, R78 ;  /* 0x00005410ff497816 */ /* 0x000fe2000000004e */
[----:B------:R-:W-:Y:S01]  /*0670*/  FADD.FTZ R44, R44, R75 ;  /* 0x0000004b2c2c7221 */ /* 0x000fe20000010000 */
[----:B------:R-:W-:Y:S01]  /*0680*/  PRMT R74, RZ, 0x7610, R76 ;  /* 0x00007610ff4a7816 */ /* 0x000fe2000000004c */
[C---:B----4-:R-:W-:Y:S01]  /*0690*/  FADD.FTZ R123, -R96.reuse, R80 ;  /* 0x00000050607b7221 */ /* 0x050fe20000010100 */
[----:B------:R-:W-:Y:S01]  /*06a0*/  PRMT R90, RZ, 0x7610, R78 ;  /* 0x00007610ff5a7816 */ /* 0x000fe2000000004e */
[C---:B0-----:R-:W-:Y:S01]  /*06b0*/  FADD.FTZ R89, -R96.reuse, R81 ;  /* 0x0000005160597221 */ /* 0x041fe20000010100 */
[----:B------:R-:W-:Y:S01]  /*06c0*/  PRMT R111, RZ, 0x5410, R77 ;  /* 0x00005410ff6f7816 */ /* 0x000fe2000000004d */
[----:B------:R-:W-:Y:S01]  /*06d0*/  FADD.FTZ R93, -R96, R83 ;  /* 0x00000053605d7221 */ /* 0x000fe20000010100 */
[--C-:B------:R-:W-:Y:S01]  /*06e0*/  PRMT R92, RZ, 0x5410, R79.reuse ;  /* 0x00005410ff5c7816 */ /* 0x100fe2000000004f */
[C---:B-----5:R-:W-:Y:S01]  /*06f0*/  FMUL.FTZ R81, R86.reuse, R121 ;  /* 0x0000007956517220 */ /* 0x060fe20000410000 */
[----:B------:R-:W-:Y:S01]  /*0700*/  PRMT R94, RZ, 0x7610, R79 ;  /* 0x00007610ff5e7816 */ /* 0x000fe2000000004f */
[----:B------:R-:W-:-:S02]  /*0710*/  FMUL.FTZ R83, R86, R123 ;  /* 0x0000007b56537220 */ /* 0x000fc40000410000 */
[----:B------:R-:W-:Y:S02]  /*0720*/  FMUL.FTZ R76, R86, R87 ;  /* 0x00000057564c7220 */ /* 0x000fe40000410000 */
[----:B------:R-:W-:Y:S02]  /*0730*/  FMUL.FTZ R78, R116, R75 ;  /* 0x0000004b744e7220 */ /* 0x000fe40000410000 */
        /* <DEDUP_REMOVED lines=8> */
[----:B------:R-:W-:Y:S02]  /*07c0*/  FADD.FTZ R73, RZ, R78 ;  /* 0x0000004eff497221 */ /* 0x000fe40000010000 */
[----:B------:R-:W-:-:S02]  /*07d0*/  FFMA.FTZ R72, R76, R78, RZ ;  /* 0x0000004e4c487223 */ /* 0x000fc400000100ff */
[----:B------:R-:W-:Y:S02]  /*07e0*/  FADD.FTZ R91, -R96, R82 ;  /* 0x00000052605b7221 */ /* 0x000fe40000010100 */
        /* <DEDUP_REMOVED lines=29> */
[----:B------:R-:W-:Y:S01]  /*09c0*/  FFMA.FTZ R62, R79, R111, R62 ;  /* 0x0000006f4f3e7223 */ /* 0x000fe2000001003e */
[----:B------:R-:W-:Y:S01]  /*09d0*/  IADD3 R111, R0, 0x20, RZ ;  /* 0x00000020006f7810 */ /* 0x000fe20007ffe0ff */
[----:B------:R-:W-:Y:S02]  /*09e0*/  FFMA.FTZ R60, R76, R75, R60 ;  /* 0x0000004b4c3c7223 */ /* 0x000fe4000001003c */
[----:B------:R-:W-:Y:S02]  /*09f0*/  FADD.FTZ R97, R73, R94 ;  /* 0x0000005e49617221 */ /* 0x000fe40000010000 */
[----:B------:R-:W-:Y:S02]  /*0a00*/  FFMA.FTZ R107, R93, R94, R72 ;  /* 0x0000005e5d6b7223 */ /* 0x000fe40000010048 */
.L_x_2353:
[----:B0-----:R-:W-:Y:S05]  /*0a10*/  BSYNC B1 ;  /* 0x0000000000017941 */ /* 0x001fea0003800000 */
.L_x_2352:
[----:B------:R-:W-:Y:S01]  /*0a20*/  BSSY B1, `(.L_x_2354) ;  /* 0x000004f000017945 */ /* 0x000fe20003800000 */
[----:B------:R-:W-:Y:S05]  /*0a30*/  @!P3 BRA `(.L_x_2355) ;  /* 0x000004d00000b947 */ /* 0x000fea0003800000 */
[----:B------:R-:W-:Y:S01]  /*0a40*/  HFMA2.MMA R72, -RZ, RZ, 0, 9.5367431640625e-07 ;  /* 0x00000010ff487435 */ /* 0x000fe200000001ff */
[----:B------:R-:W-:-:S04]  /*0a50*/  LEA R8, P0, R111, c[0x0][0x188], 0x5 ;  /* 0x000062006f087a11 */ /* 0x000fc800078028ff */
[----:B------:R-:W-:-:S05]  /*0a60*/  LEA.HI.X R9, R111, c[0x0][0x18c], RZ, 0x5, P0 ;  /* 0x000063006f097a11 */ /* 0x000fca00000f2cff */
[----:B------:R-:W-:Y:S01]  /*0a70*/  IMAD.WIDE.U32 R72, R111, R72, c[0x0][0x208] ;  /* 0x000082006f487625 */ /* 0x000fe200078e0048 */
[----:B------:R0:W2:Y:S05]  /*0a80*/  LDG.E.128 R4, [R8.64] ;  /* 0x0000000408047981 */ /* 0x0000aa000c1e1d00 */
        /* <DEDUP_REMOVED lines=9> */
[----:B------:R-:W-:Y:S02]  /*0b20*/  FADD.FTZ R125, -R96, R5 ;  /* 0x00000005607d7221 */ /* 0x000fe40000010100 */
[----:B-----5:R-:W-:Y:S01]  /*0b30*/  FMUL.FTZ R3, R86, R3 ;  /* 0x0000000356037220 */ /* 0x020fe20000410000 */
[----:B---3--:R-:W-:Y:S01]  /*0b40*/  PRMT R5, RZ, 0x5410, R72 ;  /* 0x00005410ff057816 */ /* 0x008fe20000000048 */
[----:B------:R-:W-:Y:S01]  /*0b50*/  FADD.FTZ R6, -R96, R6 ;  /* 0x0000000660067221 */ /* 0x000fe20000010100 */
[----:B------:R-:W-:Y:S01]  /*0b60*/  PRMT R72, RZ, 0x7610, R72 ;  /* 0x00007610ff487816 */ /* 0x000fe20000000048 */
[----:B------:R-:W-:-:S02]  /*0b70*/  FMUL.FTZ R4, R86, R125 ;  /* 0x0000007d56047220 */ /* 0x000fc40000410000 */
[----:B------:R-:W-:Y:S02]  /*0b80*/  FADD.FTZ R36, R36, R5 ;  /* 0x0000000524247221 */ /* 0x000fe40000010000 */
[-C--:B------:R-:W-:Y:S02]  /*0b90*/  FFMA.FTZ R52, R3, R5.reuse, R52 ;  /* 0x0000000503347223 */ /* 0x080fe40000010034 */
[----:B------:R-:W-:Y:S02]  /*0ba0*/  FMUL.FTZ R5, R106, R5 ;  /* 0x000000056a057220 */ /* 0x000fe40000410000 */
[C---:B----4-:R-:W-:Y:S01]  /*0bb0*/  FADD.FTZ R111, -R96.reuse, R9 ;  /* 0x00000009606f7221 */ /* 0x050fe20000010100 */
[----:B------:R-:W-:Y:S01]  /*0bc0*/  PRMT R9, RZ, 0x5410, R73 ;  /* 0x00005410ff097816 */ /* 0x000fe20000000049 */
[----:B------:R-:W-:Y:S02]  /*0bd0*/  FADD.FTZ R123, -R96, R7 ;  /* 0x00000007607b7221 */ /* 0x000fe40000010100 */
[----:B------:R-:W-:-:S02]  /*0be0*/  FADD.FTZ R37, R37, R72 ;  /* 0x0000004825257221 */ /* 0x000fc40000010000 */
[----:B------:R-:W-:Y:S02]  /*0bf0*/  FMUL.FTZ R6, R86, R6 ;  /* 0x0000000656067220 */ /* 0x000fe40000410000 */
[-C--:B------:R-:W-:Y:S02]  /*0c00*/  FFMA.FTZ R53, R4, R72.reuse, R53 ;  /* 0x0000004804357223 */ /* 0x080fe40000010035 */
[----:B------:R-:W-:Y:S02]  /*0c10*/  FMUL.FTZ R7, R105, R72 ;  /* 0x0000004869077220 */ /* 0x000fe40000410000 */
[----:B------:R-:W-:Y:S02]  /*0c20*/  FADD.FTZ R72, R97, R5 ;  /* 0x0000000561487221 */ /* 0x000fe40000010000 */
[----:B------:R-:W-:Y:S02]  /*0c30*/  FFMA.FTZ R107, R3, R5, R107 ;  /* 0x00000005036b7223 */ /* 0x000fe4000001006b */
[C---:B------:R-:W-:Y:S01]  /*0c40*/  FADD.FTZ R15, -R96.reuse, R10 ;  /* 0x0000000a600f7221 */ /* 0x040fe20000010100 */
[----:B------:R-:W-:Y:S01]  /*0c50*/  PRMT R10, RZ, 0x7610, R73 ;  /* 0x00007610ff0a7816 */ /* 0x000fe20000000049 */
[----:B------:R-:W-:-:S02]  /*0c60*/  FADD.FTZ R121, -R96, R8 ;  /* 0x0000000860797221 */ /* 0x000fc40000010100 */
[----:B------:R-:W-:Y:S02]  /*0c70*/  FADD.FTZ R38, R38, R9 ;  /* 0x0000000926267221 */ /* 0x000fe40000010000 */
[----:B------:R-:W-:Y:S02]  /*0c80*/  FMUL.FTZ R8, R86, R123 ;  /* 0x0000007b56087220 */ /* 0x000fe40000410000 */
[-C--:B------:R-:W-:Y:S01]  /*0c90*/  FFMA.FTZ R54, R6, R9.reuse, R54 ;  /* 0x0000000906367223 */ /* 0x080fe20000010036 */
[----:B0-----:R-:W-:Y:S01]  /*0ca0*/  PRMT R13, RZ, 0x5410, R74 ;  /* 0x00005410ff0d7816 */ /* 0x001fe2000000004a */
[----:B------:R-:W-:Y:S02]  /*0cb0*/  FMUL.FTZ R9, R104, R9 ;  /* 0x0000000968097220 */ /* 0x000fe40000410000 */
[----:B------:R-:W-:Y:S02]  /*0cc0*/  FADD.FTZ R72, R72, R7 ;  /* 0x0000000748487221 */ /* 0x000fe40000010000 */
[----:B------:R-:W-:-:S02]  /*0cd0*/  FFMA.FTZ R107, R4, R7, R107 ;  /* 0x00000007046b7223 */ /* 0x000fc4000001006b */
[----:B------:R-:W-:Y:S02]  /*0ce0*/  FADD.FTZ R95, -R96, R11 ;  /* 0x0000000b605f7221 */ /* 0x000fe40000010100 */
[----:B------:R-:W-:Y:S02]  /*0cf0*/  FMUL.FTZ R11, R86, R121 ;  /* 0x00000079560b7220 */ /* 0x000fe40000410000 */
[----:B------:R-:W-:Y:S02]  /*0d00*/  FADD.FTZ R39, R39, R10 ;  /* 0x0000000a27277221 */ /* 0x000fe40000010000 */
[-C--:B------:R-:W-:Y:S02]  /*0d10*/  FFMA.FTZ R55, R8, R10.reuse, R55 ;  /* 0x0000000a08377223 */ /* 0x080fe40000010037 */
[----:B------:R-:W-:Y:S02]  /*0d20*/  FMUL.FTZ R10, R103, R10 ;  /* 0x0000000a670a7220 */ /* 0x000fe40000410000 */
[----:B------:R-:W-:-:S02]  /*0d30*/  FADD.FTZ R97, R72, R9 ;  /* 0x0000000948617221 */ /* 0x000fc40000010000 */
[----:B------:R-:W-:Y:S01]  /*0d40*/  FFMA.FTZ R107, R6, R9, R107 ;  /* 0x00000009066b7223 */ /* 0x000fe2000001006b */
[----:B------:R-:W-:Y:S01]  /*0d50*/  PRMT R14, RZ, 0x7610, R74 ;  /* 0x00007610ff0e7816 */ /* 0x000fe2000000004a */
[----:B------:R-:W-:Y:S02]  /*0d60*/  FADD.FTZ R32, R32, R13 ;  /* 0x0000000d20207221 */ /* 0x000fe40000010000 */
[-C--:B------:R-:W-:Y:S02]  /*0d70*/  FFMA.FTZ R48, R11, R13.reuse, R48 ;  /* 0x0000000d0b307223 */ /* 0x080fe40000010030 */
        /* <DEDUP_REMOVED lines=9> */
[----:B------:R-:W-:Y:S01]  /*0e10*/  FFMA.FTZ R107, R11, R12, R107 ;  /* 0x0000000c0b6b7223 */ /* 0x000fe2000001006b */
[----:B------:R-:W-:Y:S01]  /*0e20*/  PRMT R72, RZ, 0x7610, R75 ;  /* 0x00007610ff487816 */ /* 0x000fe2000000004b */
[----:B------:R-:W-:-:S02]  /*0e30*/  FMUL.FTZ R15, R86, R15 ;  /* 0x0000000f560f7220 */ /* 0x000fc40000410000 */
[----:B------:R-:W-:Y:S02]  /*0e40*/  FMUL.FTZ R84, R100, R73 ;  /* 0x0000004964547220 */ /* 0x000fe40000410000 */
[----:B------:R-:W-:Y:S02]  /*0e50*/  FADD.FTZ R97, R97, R14 ;  /* 0x0000000e61617221 */ /* 0x000fe40000010000 */
[----:B------:R-:W-:Y:S02]  /*0e60*/  FFMA.FTZ R107, R13, R14, R107 ;  /* 0x0000000e0d6b7223 */ /* 0x000fe4000001006b */
[----:B------:R-:W-:Y:S02]  /*0e70*/  FMUL.FTZ R95, R86, R95 ;  /* 0x0000005f565f7220 */ /* 0x000fe40000410000 */
[----:B------:R-:W-:Y:S02]  /*0e80*/  FADD.FTZ R97, R97, R84 ;  /* 0x0000005461617221 */ /* 0x000fe40000010000 */
[----:B------:R-:W-:-:S02]  /*0e90*/  FMUL.FTZ R98, R99, R72 ;  /* 0x0000004863627220 */ /* 0x000fc40000410000 */
[C---:B------:R-:W-:Y:S02]  /*0ea0*/  FFMA.FTZ R107, R15.reuse, R84, R107 ;  /* 0x000000540f6b7223 */ /* 0x040fe4000001006b */
[----:B------:R-:W-:Y:S02]  /*0eb0*/  FADD.FTZ R34, R34, R73 ;  /* 0x0000004922227221 */ /* 0x000fe40000010000 */
[----:B------:R-:W-:Y:S02]  /*0ec0*/  FFMA.FTZ R50, R15, R73, R50 ;  /* 0x000000490f327223 */ /* 0x000fe40000010032 */
[----:B------:R-:W-:Y:S02]  /*0ed0*/  FADD.FTZ R35, R35, R72 ;  /* 0x0000004823237221 */ /* 0x000fe40000010000 */
[----:B------:R-:W-:Y:S02]  /*0ee0*/  FFMA.FTZ R51, R95, R72, R51 ;  /* 0x000000485f337223 */ /* 0x000fe40000010033 */
[----:B------:R-:W-:-:S02]  /*0ef0*/  FADD.FTZ R97, R97, R98 ;  /* 0x0000006261617221 */ /* 0x000fc40000010000 */
[----:B------:R-:W-:Y:S02]  /*0f00*/  FFMA.FTZ R107, R95, R98, R107 ;  /* 0x000000625f6b7223 */ /* 0x000fe4000001006b */
.L_x_2355:
[----:B------:R-:W-:Y:S05]  /*0f10*/  BSYNC B1 ;  /* 0x0000000000017941 */ /* 0x000fea0003800000 */
.L_x_2354:
[----:B------:R-:W-:Y:S05]  /*0f20*/  BRA.DIV ~URZ, `(.L_x_2356) ;  /* 0x000012a27f007947 */ /* 0x000fea000b800000 */
[----:B------:R0:W1:Y:S02]  /*0f30*/  SHFL.BFLY PT, R74, R97, 0x1, 0x1f ;  /* 0x0c201f00614a7f89 */ /* 0x00006400000e0000 */
.L_x_2363:
        /* <DEDUP_REMOVED lines=10> */
[----:B01----:R-:W-:-:S05]  /*0fe0*/  FADD.FTZ R97, R73, R74 ;  /* 0x0000004a49617221 */ /* 0x003fca0000010000 */
[----:B------:R-:W0:Y:S01]  /*0ff0*/  SHFL.BFLY PT, R74, R97, 0x8, 0x1f ;  /* 0x0d001f00614a7f89 */ /* 0x000e2200000e0000 */
[----:B--2---:R-:W-:-:S05]  /*1000*/  FADD.FTZ R111, R96, R75 ;  /* 0x0000004b606f7221 */ /* 0x004fca0000010000 */
[----:B------:R-:W1:Y:S01]  /*1010*/  SHFL.BFLY PT, R120, R111, 0x8, 0x1f ;  /* 0x0d001f006f787f89 */ /* 0x000e6200000e0000 */
[----:B0-----:R-:W-:-:S05]  /*1020*/  FADD.FTZ R74, R97, R74 ;  /* 0x0000004a614a7221 */ /* 0x001fca0000010000 */
[----:B------:R0:W2:Y:S01]  /*1030*/  SHFL.BFLY PT, R107, R74, 0x10, 0x1f ;  /* 0x0e001f004a6b7f89 */ /* 0x0000a200000e0000 */
[----:B-1----:R-:W-:-:S05]  /*1040*/  FADD.FTZ R75, R111, R120 ;  /* 0x000000786f4b7221 */ /* 0x002fca0000010000 */
[----:B------:R0:W1:Y:S02]  /*1050*/  SHFL.BFLY PT, R72, R75, 0x10, 0x1f ;  /* 0x0e001f004b487f89 */ /* 0x00006400000e0000 */
.L_x_2364:
[----:B--2---:R-:W-:Y:S01]  /*1060*/  FADD.FTZ R107, R107, R74 ;  /* 0x0000004a6b6b7221 */ /* 0x004fe20000010000 */
[----:B------:R-:W-:Y:S01]  /*1070*/  BSSY B1, `(.L_x_2358) ;  /* 0x0000046000017945 */ /* 0x000fe20003800000 */
[----:B-1----:R-:W-:Y:S02]  /*1080*/  FADD.FTZ R72, R72, R75 ;  /* 0x0000004b48487221 */ /* 0x002fe40000010000 */
[----:B------:R-:W-:Y:S02]  /*1090*/  FMUL.FTZ R107, R107, c[0x0][0x1e0] ;  /* 0x000078006b6b7a20 */ /* 0x000fe40000410000 */
[----:B------:R-:W-:-:S03]  /*10a0*/  FMUL.FTZ R120, R72, c[0x0][0x1e0] ;  /* 0x0000780048787a20 */ /* 0x000fc60000410000 */
[----:B------:R-:W-:Y:S01]  /*10b0*/  FSEL R107, R107, RZ, !P1 ;  /* 0x000000ff6b6b7208 */ /* 0x000fe20004800000 */
[----:B------:R-:W-:Y:S05]  /*10c0*/  @!P2 BRA `(.L_x_2359) ;  /* 0x000004000000a947 */ /* 0x000fea0003800000 */
[-CC-:B------:R-:W-:Y:S01]  /*10d0*/  FFMA.FTZ R72, R81, R120.reuse, R107.reuse ;  /* 0x0000007851487223 */ /* 0x180fe2000001006b */
[----:B------:R-:W-:Y:S01]  /*10e0*/  ISETP.NE.U32.AND P0, PT, RZ, c[0x0][0x218], PT ;  /* 0x00008600ff007a0c */ /* 0x000fe20003f05070 */
[-CC-:B------:R-:W-:Y:S01]  /*10f0*/  FFMA.FTZ R73, R83, R120.reuse, R107.reuse ;  /* 0x0000007853497223 */ /* 0x180fe2000001006b */
[----:B------:R-:W-:Y:S01]  /*1100*/  ISETP.NE.U32.AND P1, PT, RZ, c[0x0][0x258], PT ;  /* 0x00009600ff007a0c */ /* 0x000fe20003f25070 */
[----:B------:R-:W-:Y:S01]  /*1110*/  FADD.FTZ R97, R87, -R72 ;  /* 0x8000004857617221 */ /* 0x000fe20000010000 */
[----:B------:R-:W-:Y:S01]  /*1120*/  ISETP.NE.AND.EX P0, PT, RZ, c[0x0][0x21c], PT, P0 ;  /* 0x00008700ff007a0c */ /* 0x000fe20003f05300 */
[-C--:B0-----:R-:W-:Y:S01]  /*1130*/  FFMA.FTZ R75, R77, R120.reuse, R107 ;  /* 0x000000784d4b7223 */ /* 0x081fe2000001006b */
[----:B------:R-:W-:Y:S01]  /*1140*/  ISETP.NE.AND.EX P1, PT, RZ, c[0x0][0x25c], PT, P1 ;  /* 0x00009700ff007a0c */ /* 0x000fe20003f25310 */
[----:B------:R-:W-:Y:S02]  /*1150*/  FADD.FTZ R72, R88, -R73 ;  /* 0x8000004958487221 */ /* 0x000fe40000010000 */
[----:B------:R-:W-:-:S02]  /*1160*/  FFMA.FTZ R111, R76, R120, R107 ;  /* 0x000000784c6f7223 */ /* 0x000fc4000001006b */
[-CC-:B------:R-:W-:Y:S02]  /*1170*/  FFMA.FTZ R125, R79, R120.reuse, R107.reuse ;  /* 0x000000784f7d7223 */ /* 0x180fe4000001006b */
[-CC-:B------:R-:W-:Y:S02]  /*1180*/  FFMA.FTZ R123, R89, R120.reuse, R107.reuse ;  /* 0x00000078597b7223 */ /* 0x180fe4000001006b */
[-CC-:B------:R-:W-:Y:S02]  /*1190*/  FFMA.FTZ R121, R91, R120.reuse, R107.reuse ;  /* 0x000000785b797223 */ /* 0x180fe4000001006b */
[----:B------:R-:W-:Y:S02]  /*11a0*/  FFMA.FTZ R73, R93, R120, R107 ;  /* 0x000000785d497223 */ /* 0x000fe4000001006b */
[----:B------:R-:W-:Y:S02]  /*11b0*/  FADD.FTZ R75, R80, -R75 ;  /* 0x8000004b504b7221 */ /* 0x000fe40000010000 */
[----:B------:R-:W-:-:S02]  /*11c0*/  FADD.FTZ R111, R78, -R111 ;  /* 0x8000006f4e6f7221 */ /* 0x000fc40000010000 */
[----:B------:R-:W-:Y:S02]  /*11d0*/  FADD.FTZ R125, R82, -R125 ;  /* 0x8000007d527d7221 */ /* 0x000fe40000010000 */
[----:B------:R-:W-:Y:S02]  /*11e0*/  FADD.FTZ R123, R90, -R123 ;  /* 0x8000007b5a7b7221 */ /* 0x000fe40000010000 */
[----:B------:R-:W-:Y:S02]  /*11f0*/  FADD.FTZ R121, R92, -R121 ;  /* 0x800000795c797221 */ /* 0x000fe40000010000 */
[----:B------:R-:W-:Y:S02]  /*1200*/  FADD.FTZ R73, R94, -R73 ;  /* 0x800000495e497221 */ /* 0x000fe40000010000 */
[C---:B-----5:R-:W-:Y:S02]  /*1210*/  FMUL.FTZ R122, R86.reuse, R75 ;  /* 0x0000004b567a7220 */ /* 0x060fe40000410000 */
[----:B------:R-:W-:-:S02]  /*1220*/  FMUL.FTZ R74, R86, R97 ;  /* 0x00000061564a7220 */ /* 0x000fc40000410000 */
[C---:B------:R-:W-:Y:S02]  /*1230*/  FMUL.FTZ R111, R86.reuse, R111 ;  /* 0x0000006f566f7220 */ /* 0x040fe40000410000 */
[C---:B------:R-:W-:Y:S02]  /*1240*/  FMUL.FTZ R75, R86.reuse, R125 ;  /* 0x0000007d564b7220 */ /* 0x040fe40000410000 */
[C---:B------:R-:W-:Y:S02]  /*1250*/  FMUL.FTZ R97, R86.reuse, R72 ;  /* 0x0000004856617220 */ /* 0x040fe40000410000 */
[C---:B------:R-:W-:Y:S02]  /*1260*/  FMUL.FTZ R96, R86.reuse, R123 ;  /* 0x0000007b56607220 */ /* 0x040fe40000410000 */
[C---:B------:R-:W-:Y:S02]  /*1270*/  FMUL.FTZ R121, R86.reuse, R121 ;  /* 0x0000007956797220 */ /* 0x040fe40000410000 */
[----:B------:R-:W-:Y:S01]  /*1280*/  FMUL.FTZ R124, R86, R73 ;  /* 0x00000049567c7220 */ /* 0x000fe20000410000 */
[----:B------:R-:W-:Y:S01]  /*1290*/  @P1 MOV R73, 0x20 ;  /* 0x0000002000491802 */ /* 0x000fe20000000f00 */
[----:B------:R-:W-:-:S02]  /*12a0*/  @P0 FADD.FTZ R111, R28, R111 ;  /* 0x0000006f1c6f0221 */ /* 0x000fc40000010000 */
[----:B------:R-:W-:Y:S02]  /*12b0*/  @P0 FADD.FTZ R122, R29, R122 ;  /* 0x0000007a1d7a0221 */ /* 0x000fe40000010000 */
[----:B------:R-:W-:Y:S01]  /*12c0*/  @P0 FADD.FTZ R75, R30, R75 ;  /* 0x0000004b1e4b0221 */ /* 0x000fe20000010000 */
[----:B------:R-:W-:Y:S01]  /*12d0*/  SEL R64, R111, R64, P1 ;  /* 0x000000406f407207 */ /* 0x000fe20000800000 */
        /* <DEDUP_REMOVED lines=10> */
[----:B------:R-:W-:Y:S01]  /*1380*/  @P1 IMAD.WIDE.U32 R72, R0, R73, c[0x0][0x258] ;  /* 0x0000960000481625 */ /* 0x000fe200078e0049 */
[----:B------:R-:W-:-:S02]  /*1390*/  SEL R70, R121, R70, P1 ;  /* 0x0000004679467207 */ /* 0x000fc40000800000 */
[----:B------:R-:W-:Y:S01]  /*13a0*/  SEL R71, R124, R71, P1 ;  /* 0x000000477c477207 */ /* 0x000fe20000800000 */
[-C--:B------:R-:W-:Y:S01]  /*13b0*/  FMUL.FTZ R75, R75, R85.reuse ;  /* 0x000000554b4b7220 */ /* 0x080fe20000410000 */
[----:B------:R-:W-:Y:S01]  /*13c0*/  @P1 STG.E.128 [R72.64], R64 ;  /* 0x0000004048001986 */ /* 0x000fe2000c101d04 */
[-C--:B------:R-:W-:Y:S02]  /*13d0*/  FMUL.FTZ R74, R74, R85.reuse ;  /* 0x000000554a4a7220 */ /* 0x080fe40000410000 */
[-C--:B------:R-:W-:Y:S01]  /*13e0*/  FMUL.FTZ R97, R97, R85.reuse ;  /* 0x0000005561617220 */ /* 0x080fe20000410000 */
[----:B------:R0:W-:Y:S01]  /*13f0*/  @P1 STG.E.128 [R72.64+0x10], R68 ;  /* 0x0000104448001986 */ /* 0x0001e2000c101d04 */
[-C--:B------:R-:W-:Y:S02]  /*1400*/  FMUL.FTZ R96, R96, R85.reuse ;  /* 0x0000005560607220 */ /* 0x080fe40000410000 */
[-C--:B------:R-:W-:Y:S02]  /*1410*/  FMUL.FTZ R111, R111, R85.reuse ;  /* 0x000000556f6f7220 */ /* 0x080fe40000410000 */
[----:B------:R-:W-:-:S02]  /*1420*/  FMUL.FTZ R122, R122, R85 ;  /* 0x000000557a7a7220 */ /* 0x000fc40000410000 */
[-C--:B------:R-:W-:Y:S02]  /*1430*/  FMUL.FTZ R121, R121, R85.reuse ;  /* 0x0000005579797220 */ /* 0x080fe40000410000 */
[----:B------:R-:W-:Y:S01]  /*1440*/  FMUL.FTZ R124, R124, R85 ;  /* 0x000000557c7c7220 */ /* 0x000fe20000410000 */
[----:B0-----:R-:W-:Y:S02]  /*1450*/  F2FP.BF16.PACK_AB R73, R74, R75 ;  /* 0x0000004b4a49723e */ /* 0x001fe400000010ff */
[----:B------:R-:W-:Y:S01]  /*1460*/  F2FP.BF16.PACK_AB R74, R96, R97 ;  /* 0x00000061604a723e */ /* 0x000fe200000010ff */
[----:B------:R-:W-:Y:S01]  /*1470*/  HFMA2.MMA R97, -RZ, RZ, 0, 9.5367431640625e-07 ;  /* 0x00000010ff617435 */ /* 0x000fe200000001ff */
[----:B------:R-:W-:Y:S02]  /*1480*/  F2FP.BF16.PACK_AB R72, R122, R111 ;  /* 0x0000006f7a48723e */ /* 0x000fe400000010ff */
[----:B------:R-:W-:-:S07]  /*1490*/  F2FP.BF16.PACK_AB R75, R124, R121 ;  /* 0x000000797c4b723e */ /* 0x000fce00000010ff */
[C---:B------:R-:W-:Y:S01]  /*14a0*/  IMAD.WIDE.U32 R96, R0.reuse, R97, c[0x0][0x248] ;  /* 0x0000920000607625 */ /* 0x040fe200078e0061 */
[----:B------:R-:W-:-:S04]  /*14b0*/  IADD3 R0, R0, 0x20, RZ ;  /* 0x0000002000007810 */ /* 0x000fc80007ffe0ff */
[----:B------:R0:W-:Y:S03]  /*14c0*/  STG.E.128 [R96.64], R72 ;  /* 0x0000004860007986 */ /* 0x0001e6000c101d04 */
.L_x_2359:
[----:B------:R-:W-:Y:S05]  /*14d0*/  BSYNC B1 ;  /* 0x0000000000017941 */ /* 0x000fea0003800000 */
.L_x_2358:
        /* <DEDUP_REMOVED lines=11> */
[-CC-:B------:R-:W-:Y:S02]  /*1590*/  FFMA.FTZ R97, R13, R120.reuse, R107.reuse ;  /* 0x000000780d617223 */ /* 0x180fe4000001006b */
[-CC-:B------:R-:W-:Y:S02]  /*15a0*/  FFMA.FTZ R75, R15, R120.reuse, R107.reuse ;  /* 0x000000780f4b7223 */ /* 0x180fe4000001006b */
[----:B------:R-:W-:Y:S02]  /*15b0*/  FFMA.FTZ R111, R95, R120, R107 ;  /* 0x000000785f6f7223 */ /* 0x000fe4000001006b */
[----:B------:R-:W-:Y:S02]  /*15c0*/  FADD.FTZ R125, R9, -R96 ;  /* 0x80000060097d7221 */ /* 0x000fe40000010000 */
[----:B------:R-:W-:Y:S02]  /*15d0*/  FADD.FTZ R121, R5, -R72 ;  /* 0x8000004805797221 */ /* 0x000fe40000010000 */
[----:B------:R-:W-:-:S02]  /*15e0*/  FADD.FTZ R123, R7, -R74 ;  /* 0x8000004a077b7221 */ /* 0x000fc40000010000 */
[----:B------:R-:W-:Y:S02]  /*15f0*/  FADD.FTZ R96, R10, -R73 ;  /* 0x800000490a607221 */ /* 0x000fe40000010000 */
[----:B------:R-:W-:Y:S02]  /*1600*/  FADD.FTZ R73, R12, -R122 ;  /* 0x8000007a0c497221 */ /* 0x000fe40000010000 */
[----:B------:R-:W-:Y:S02]  /*1610*/  FADD.FTZ R97, R14, -R97 ;  /* 0x800000610e617221 */ /* 0x000fe40000010000 */
[----:B------:R-:W-:Y:S02]  /*1620*/  FADD.FTZ R107, R84, -R75 ;  /* 0x8000004b546b7221 */ /* 0x000fe40000010000 */
[----:B------:R-:W-:Y:S02]  /*1630*/  FADD.FTZ R111, R98, -R111 ;  /* 0x8000006f626f7221 */ /* 0x000fe40000010000 */
[----:B-----5:R-:W-:-:S02]  /*1640*/  FMUL.FTZ R75, R86, R121 ;  /* 0x00000079564b7220 */ /* 0x020fc40000410000 */
[C---:B------:R-:W-:Y:S02]  /*1650*/  FMUL.FTZ R74, R86.reuse, R123 ;  /* 0x0000007b564a7220 */ /* 0x040fe40000410000 */
[C---:B------:R-:W-:Y:S02]  /*1660*/  FMUL.FTZ R121, R86.reuse, R125 ;  /* 0x0000007d56797220 */ /* 0x040fe40000410000 */
[C---:B------:R-:W-:Y:S02]  /*1670*/  FMUL.FTZ R96, R86.reuse, R96 ;  /* 0x0000006056607220 */ /* 0x040fe40000410000 */
[C---:B------:R-:W-:Y:S01]  /*1680*/  FMUL.FTZ R123, R86.reuse, R73 ;  /* 0x00000049567b7220 */ /* 0x040fe20000410000 */
[----:B------:R-:W-:Y:S01]  /*1690*/  @P1 MOV R73, 0x20 ;  /* 0x0000002000491802 */ /* 0x000fe20000000f00 */
[C---:B------:R-:W-:Y:S01]  /*16a0*/  FMUL.FTZ R120, R86.reuse, R97 ;  /* 0x0000006156787220 */ /* 0x040fe20000410000 */
[----:B------:R-:W-:Y:S01]  /*16b0*/  HFMA2.MMA R97, -RZ, RZ, 0, 9.5367431640625e-07 ;  /* 0x00000010ff617435 */ /* 0x000fe200000001ff */
[----:B------:R-:W-:-:S02]  /*16c0*/  FMUL.FTZ R107, R86, R107 ;  /* 0x0000006b566b7220 */ /* 0x000fc40000410000 */
[----:B------:R-:W-:Y:S02]  /*16d0*/  FMUL.FTZ R86, R86, R111 ;  /* 0x0000006f56567220 */ /* 0x000fe40000410000 */
[----:B------:R-:W-:Y:S02]  /*16e0*/  @P0 FADD.FTZ R75, R20, R75 ;  /* 0x0000004b144b0221 */ /* 0x000fe40000010000 */
        /* <DEDUP_REMOVED lines=28> */
[----:B------:R-:W-:Y:S01]  /*18b0*/  IMAD.WIDE.U32 R96, R0, R97, c[0x0][0x248] ;  /* 0x0000920000607625 */ /* 0x000fe200078e0061 */
[----:B------:R-:W-:Y:S02]  /*18c0*/  F2FP.BF16.PACK_AB R74, R120, R123 ;  /* 0x0000007b784a723e */ /* 0x000fe400000010ff */
[----:B------:R-:W-:-:S05]  /*18d0*/  F2FP.BF16.PACK_AB R75, R86, R107 ;  /* 0x0000006b564b723e */ /* 0x000fca00000010ff */
[----:B------:R0:W-:Y:S02]  /*18e0*/  STG.E.128 [R96.64], R72 ;  /* 0x0000004860007986 */ /* 0x0001e4000c101d04 */
.L_x_2361:
[----:B------:R-:W-:Y:S05]  /*18f0*/  BSYNC B1 ;  /* 0x0000000000017941 */ /* 0x000fea0003800000 */
.L_x_2360:
[----:B0-----:R-:W-:-:S04]  /*1900*/  MOV R73, c[0x0][0x160] ;  /* 0x0000580000497a02 */ /* 0x001fc80000000f00 */
[----:B------:R-:W-:-:S04]  /*1910*/  LEA R2, R73, R2, 0x2 ;  /* 0x0000000249027211 */ /* 0x000fc800078e10ff */
[----:B------:R-:W-:-:S13]  /*1920*/  ISETP.GE.AND P0, PT, R2, c[0x0][0x164], PT ;  /* 0x0000590002007a0c */ /* 0x000fda0003f06270 */
[----:B-----5:R-:W-:Y:S01]  /*1930*/  @P0 CALL.REL.NOINC `(.L_x_2351) ;  /* 0x0000001000000944 */ /* 0x020fe20003c00000 */
[----:B------:R-:W-:Y:S05]  /*1940*/  BRA `(.L_x_2362) ;  /* 0xffffea6000007947 */ /* 0x000fea000383ffff */
.L_x_2351:
[----:B0-----:R-:W-:Y:S05]  /*1950*/  BSYNC B0 ;  /* 0x0000000000007941 */ /* 0x001fea0003800000 */
.L_x_2350:
[----:B------:R-:W0:Y:S01]  /*1960*/  S2R R28, SR_TID.X ;  /* 0x00000000001c7919 */ /* 0x000e220000002100 */
[----:B------:R-:W-:Y:S03]  /*1970*/  WARPSYNC 0xffffffff ;  /* 0xffffffff00007948 */ /* 0x000fe60003800000 */
[----:B------:R-:W1:Y:S01]  /*1980*/  S2R R19, SR_CTAID.X ;  /* 0x0000000000137919 */ /* 0x000e620000002500 */
[C---:B0-----:R-:W-:Y:S02]  /*1990*/  SHF.L.U32 R0, R28.reuse, 0x1, RZ ;  /* 0x000000011c007819 */ /* 0x041fe400000006ff */
[----:B------:R-:W-:Y:S02]  /*19a0*/  IADD3 R18, -R28, 0x7f, RZ ;  /* 0x0000007f1c127810 */ /* 0x000fe40007ffe1ff */
[----:B------:R-:W-:Y:S01]  /*19b0*/  LOP3.LUT R0, R0, 0x7ffffc0, RZ, 0xc0, !PT ;  /* 0x07ffffc000007812 */ /* 0x000fe200078ec0ff */
[----:B-1----:R-:W-:Y:S01]  /*19c0*/  IMAD R25, R19, c[0x0][0x168], RZ ;  /* 0x00005a0013197a24 */ /* 0x002fe200078e02ff */
[----:B------:R-:W-:-:S02]  /*19d0*/  IADD3 R24, R18, c[0x0][0x168], RZ ;  /* 0x00005a0012187a10 */ /* 0x000fc40007ffe0ff */
[----:B------:R-:W-:Y:S02]  /*19e0*/  LOP3.LUT R0, R0, 0x1f, R119, 0xf8, !PT ;  /* 0x0000001f00007812 */ /* 0x000fe400078ef877 */
[----:B------:R-:W-:Y:S02]  /*19f0*/  IADD3 R26, P4, R25, R28, RZ ;  /* 0x0000001c191a7210 */ /* 0x000fe40007f9e0ff */
[----:B------:R-:W-:Y:S02]  /*1a00*/  SHF.L.U32 R0, R0, 0x5, RZ ;  /* 0x0000000500007819 */ /* 0x000fe400000006ff */
[C---:B------:R-:W-:Y:S02]  /*1a10*/  LOP3.LUT P3, RZ, R24.reuse, 0xffffff80, RZ, 0xc0, !PT ;  /* 0xffffff8018ff7812 */ /* 0x040fe4000786c0ff */
[C---:B------:R-:W-:Y:S01]  /*1a20*/  ISETP.GE.U32.AND P2, PT, R24.reuse, 0x100, PT ;  /* 0x000001001800780c */ /* 0x040fe20003f46070 */
[----:B------:R-:W-:Y:S01]  /*1a30*/  STS.128 [R0], R44 ;  /* 0x0000002c00007388 */ /* 0x000fe20000000c00 */
[----:B------:R-:W-:-:S02]  /*1a40*/  ISETP.GE.U32.AND P1, PT, R24, 0x180, PT ;  /* 0x000001801800780c */ /* 0x000fc40003f26070 */
[----:B------:R-:W-:Y:S01]  /*1a50*/  ISETP.GE.U32.AND P0, PT, R24, 0x200, PT ;  /* 0x000002001800780c */ /* 0x000fe20003f06070 */
        /* <DEDUP_REMOVED lines=26> */
[----:B------:R-:W-:Y:S02]  /*1c00*/  SHF.L.U32 R6, R26, 0x2, RZ ;  /* 0x000000021a067819 */ /* 0x000fe400000006ff */
[----:B------:R-:W-:Y:S01]  /*1c10*/  BAR.SYNC.DEFER_BLOCKING 0x0 ;  /* 0x0000000000007b1d */ /* 0x000fe20000010000 */
[----:B------:R-:W-:Y:S01]  /*1c20*/  FADD.FTZ R4, R4, R9 ;  /* 0x0000000904047221 */ /* 0x000fe20000010000 */
[----:B------:R-:W-:Y:S01]  /*1c30*/  IADD3.X R9, RZ, RZ, RZ, P4, !PT ;  /* 0x000000ffff097210 */ /* 0x000fe200027fe4ff */
[----:B------:R-:W-:-:S03]  /*1c40*/  FADD.FTZ R5, R5, R8 ;  /* 0x0000000805057221 */ /* 0x000fc60000010000 */
[----:B------:R-:W-:Y:S01]  /*1c50*/  SHF.L.U64.HI R8, R26, 0x2, R9 ;  /* 0x000000021a087819 */ /* 0x000fe20000010209 */
[----:B------:R-:W-:Y:S02]  /*1c60*/  FADD.FTZ R2, R2, R11 ;  /* 0x0000000b02027221 */ /* 0x000fe40000010000 */
[----:B------:R-:W-:Y:S02]  /*1c70*/  FADD.FTZ R3, R3, R10 ;  /* 0x0000000a03037221 */ /* 0x000fe40000010000 */
[----:B------:R-:W-:Y:S02]  /*1c80*/  FADD.FTZ R4, R4, R13 ;  /* 0x0000000d04047221 */ /* 0x000fe40000010000 */
[----:B0-----:R-:W-:Y:S01]  /*1c90*/  FADD.FTZ R5, R5, R12 ;  /* 0x0000000c05057221 */ /* 0x001fe20000010000 */
[----:B------:R-:W-:Y:S01]  /*1ca0*/  IADD3 R12, P5, R6, c[0x0][0x220], RZ ;  /* 0x00008800060c7a10 */ /* 0x000fe20007fbe0ff */
[----:B------:R-:W-:Y:S01]  /*1cb0*/  STS.128 [R0], R60 ;  /* 0x0000003c00007388 */ /* 0x000fe20000000c00 */
[----:B-1----:R-:W-:-:S03]  /*1cc0*/  FADD.FTZ R15, R2, R15 ;  /* 0x0000000f020f7221 */ /* 0x002fc60000010000 */
[----:B------:R-:W-:Y:S01]  /*1cd0*/  STS.128 [R0+0x10], R56 ;  /* 0x0000103800007388 */ /* 0x000fe20000000c00 */
[----:B--2---:R-:W-:Y:S01]  /*1ce0*/  FADD.FTZ R11, R3, R14 ;  /* 0x0000000e030b7221 */ /* 0x004fe20000010000 */
[----:B------:R-:W-:Y:S02]  /*1cf0*/  IADD3 R14, P4, R6, c[0x0][0x228], RZ ;  /* 0x00008a00060e7a10 */ /* 0x000fe40007f9e0ff */
[----:B------:R-:W-:Y:S01]  /*1d00*/  STS.128 [R0+0x400], R52 ;  /* 0x0004003400007388 */ /* 0x000fe20000000c00 */
[----:B---3--:R-:W-:Y:S01]  /*1d10*/  FADD.FTZ R17, R4, R17 ;  /* 0x0000001104117221 */ /* 0x008fe20000010000 */
[----:B------:R-:W-:Y:S02]  /*1d20*/  IADD3.X R37, R8, c[0x0][0x22c], RZ, P4, !PT ;  /* 0x00008b0008257a10 */ /* 0x000fe400027fe4ff */
[----:B------:R-:W-:Y:S01]  /*1d30*/  STS.128 [R0+0x410], R48 ;  /* 0x0004103000007388 */ /* 0x000fe20000000c00 */
[----:B------:R-:W-:Y:S01]  /*1d40*/  @P3 MOV R2, R14 ;  /* 0x0000000e00023202 */ /* 0x000fe20000000f00 */
[----:B----4-:R-:W-:Y:S01]  /*1d50*/  FADD.FTZ R13, R5, R16 ;  /* 0x00000010050d7221 */ /* 0x010fe20000010000 */
[----:B------:R-:W-:Y:S01]  /*1d60*/  @P3 MOV R4, R12 ;  /* 0x0000000c00043202 */ /* 0x000fe20000000f00 */
[----:B------:R-:W-:Y:S01]  /*1d70*/  BAR.SYNC.DEFER_BLOCKING 0x0 ;  /* 0x0000000000007b1d */ /* 0x000fe20000010000 */
[----:B------:R-:W-:-:S02]  /*1d80*/  @P3 IADD3 R14, P4, R14, 0x200, RZ ;  /* 0x000002000e0e3810 */ /* 0x000fc40007f9e0ff */
[-C--:B------:R-:W-:Y:S02]  /*1d90*/  @P3 MOV R3, R37.reuse ;  /* 0x0000002500033202 */ /* 0x080fe40000000f00 */
        /* <DEDUP_REMOVED lines=67> */
.L_x_2356:
[----:B------:R-:W-:Y:S01]  /*21d0*/  HFMA2.MMA R120, -RZ, RZ, 0, 5.9604644775390625e-08 ;  /* 0x00000001ff787435 */ /* 0x000fe200000001ff */
[----:B------:R-:W-:-:S02]  /*21e0*/  MOV R121, R97 ;  /* 0x0000006100797202 */ /* 0x000fc40000000f00 */
[----:B------:R-:W-:Y:S02]  /*21f0*/  MOV R111, 0x1f ;  /* 0x0000001f006f7802 */ /* 0x000fe40000000f00 */
[----:B------:R-:W-:Y:S02]  /*2200*/  MOV R96, 0xffffffff ;  /* 0xffffffff00607802 */ /* 0x000fe40000000f00 */
[----:B------:R-:W-:Y:S02]  /*2210*/  MOV R72, 0x2230 ;  /* 0x0000223000487802 */ /* 0x000fe40000000f00 */
[----:B-----5:R-:W-:Y:S05]  /*2220*/  CALL.REL.NOINC `($__internal_60_$__cuda_sm70_shflsync_bfly_p) ;  /* 0x0000046000007944 */ /* 0x020fea0003c00000 */
[----:B-1----:R-:W-:Y:S01]  /*2230*/  MOV R74, R96 ;  /* 0x00000060004a7202 */ /* 0x002fe20000000f00 */
[----:B0-----:R-:W-:Y:S05]  /*2240*/  BRA `(.L_x_2363) ;  /* 0xffffecf000007947 */ /* 0x001fea000383ffff */
.L_x_2357:
[----:B------:R-:W-:Y:S01]  /*2250*/  HFMA2.MMA R120, -RZ, RZ, 0, 5.9604644775390625e-08 ;  /* 0x00000001ff787435 */ /* 0x000fe200000001ff */
[----:B------:R-:W-:Y:S02]  /*2260*/  MOV R121, R107 ;  /* 0x0000006b00797202 */ /* 0x000fe40000000f00 */
[----:B------:R-:W-:Y:S02]  /*2270*/  MOV R111, 0x1f ;  /* 0x0000001f006f7802 */ /* 0x000fe40000000f00 */
[----:B------:R-:W-:-:S02]  /*2280*/  MOV R96, 0xffffffff ;  /* 0xffffffff00607802 */ /* 0x000fc40000000f00 */
[----:B------:R-:W-:Y:S02]  /*2290*/  MOV R72, 0x22b0 ;  /* 0x000022b000487802 */ /* 0x000fe40000000f00 */
[----:B01---5:R-:W-:Y:S05]  /*22a0*/  CALL.REL.NOINC `($__internal_60_$__cuda_sm70_shflsync_bfly_p) ;  /* 0x000003e000007944 */ /* 0x023fea0003c00000 */
[----:B------:R-:W-:Y:S01]  /*22b0*/  FADD.FTZ R97, R74, R97 ;  /* 0x000000614a617221 */ /* 0x000fe20000010000 */
[----:B0-----:R-:W-:Y:S01]  /*22c0*/  HFMA2.MMA R120, -RZ, RZ, 0, 1.1920928955078125e-07 ;  /* 0x00000002ff787435 */ /* 0x001fe200000001ff */
[----:B-1----:R-:W-:Y:S01]  /*22d0*/  FADD.FTZ R107, R107, R96 ;  /* 0x000000606b6b7221 */ /* 0x002fe20000010000 */
[----:B------:R-:W-:Y:S02]  /*22e0*/  MOV R111, 0x1f ;  /* 0x0000001f006f7802 */ /* 0x000fe40000000f00 */
[----:B------:R-:W-:Y:S02]  /*22f0*/  MOV R96, 0xffffffff ;  /* 0xffffffff00607802 */ /* 0x000fe40000000f00 */
[----:B------:R-:W-:Y:S02]  /*2300*/  MOV R121, R97 ;  /* 0x0000006100797202 */ /* 0x000fe40000000f00 */
[----:B------:R-:W-:Y:S02]  /*2310*/  MOV R72, 0x2330 ;  /* 0x0000233000487802 */ /* 0x000fe40000000f00 */
[----:B------:R-:W-:Y:S05]  /*2320*/  CALL.REL.NOINC `($__internal_60_$__cuda_sm70_shflsync_bfly_p) ;  /* 0x0000036000007944 */ /* 0x000fea0003c00000 */
[----:B0-----:R-:W-:Y:S01]  /*2330*/  HFMA2.MMA R120, -RZ, RZ, 0, 1.1920928955078125e-07 ;  /* 0x00000002ff787435 */ /* 0x001fe200000001ff */
[----:B-1----:R-:W-:-:S02]  /*2340*/  MOV R74, R96 ;  /* 0x00000060004a7202 */ /* 0x002fc40000000f00 */
[----:B------:R-:W-:Y:S02]  /*2350*/  MOV R121, R107 ;  /* 0x0000006b00797202 */ /* 0x000fe40000000f00 */
[----:B------:R-:W-:Y:S02]  /*2360*/  MOV R111, 0x1f ;  /* 0x0000001f006f7802 */ /* 0x000fe40000000f00 */
[----:B------:R-:W-:Y:S02]  /*2370*/  MOV R96, 0xffffffff ;  /* 0xffffffff00607802 */ /* 0x000fe40000000f00 */
[----:B------:R-:W-:Y:S02]  /*2380*/  MOV R72, 0x23a0 ;  /* 0x000023a000487802 */ /* 0x000fe40000000f00 */
[----:B------:R-:W-:Y:S05]  /*2390*/  CALL.REL.NOINC `($__internal_60_$__cuda_sm70_shflsync_bfly_p) ;  /* 0x000002f000007944 */ /* 0x000fea0003c00000 */
[----:B------:R-:W-:Y:S01]  /*23a0*/  FADD.FTZ R97, R74, R97 ;  /* 0x000000614a617221 */ /* 0x000fe20000010000 */
[----:B0-----:R-:W-:Y:S01]  /*23b0*/  HFMA2.MMA R120, -RZ, RZ, 0, 2.384185791015625e-07 ;  /* 0x00000004ff787435 */ /* 0x001fe200000001ff */
[----:B-1----:R-:W-:Y:S01]  /*23c0*/  FADD.FTZ R107, R107, R96 ;  /* 0x000000606b6b7221 */ /* 0x002fe20000010000 */
[----:B------:R-:W-:Y:S02]  /*23d0*/  MOV R111, 0x1f ;  /* 0x0000001f006f7802 */ /* 0x000fe40000000f00 */
[----:B------:R-:W-:-:S02]  /*23e0*/  MOV R96, 0xffffffff ;  /* 0xffffffff00607802 */ /* 0x000fc40000000f00 */
[----:B------:R-:W-:Y:S02]  /*23f0*/  MOV R121, R97 ;  /* 0x0000006100797202 */ /* 0x000fe40000000f00 */
[----:B------:R-:W-:Y:S02]  /*2400*/  MOV R72, 0x2420 ;  /* 0x0000242000487802 */ /* 0x000fe40000000f00 */
[----:B------:R-:W-:Y:S05]  /*2410*/  CALL.REL.NOINC `($__internal_60_$__cuda_sm70_shflsync_bfly_p) ;  /* 0x0000027000007944 */ /* 0x000fea0003c00000 */
[----:B0-----:R-:W-:Y:S01]  /*2420*/  HFMA2.MMA R120, -RZ, RZ, 0, 2.384185791015625e-07 ;  /* 0x00000004ff787435 */ /* 0x001fe200000001ff */
[----:B-1----:R-:W-:Y:S02]  /*2430*/  MOV R74, R96 ;  /* 0x00000060004a7202 */ /* 0x002fe40000000f00 */
[----:B------:R-:W-:Y:S02]  /*2440*/  MOV R121, R107 ;  /* 0x0000006b00797202 */ /* 0x000fe40000000f00 */
[----:B------:R-:W-:Y:S02]  /*2450*/  MOV R111, 0x1f ;  /* 0x0000001f006f7802 */ /* 0x000fe40000000f00 */
[----:B------:R-:W-:Y:S02]  /*2460*/  MOV R96, 0xffffffff ;  /* 0xffffffff00607802 */ /* 0x000fe40000000f00 */
[----:B------:R-:W-:-:S02]  /*2470*/  MOV R72, 0x2490 ;  /* 0x0000249000487802 */ /* 0x000fc40000000f00 */
[----:B------:R-:W-:Y:S05]  /*2480*/  CALL.REL.NOINC `($__internal_60_$__cuda_sm70_shflsync_bfly_p) ;  /* 0x0000020000007944 */ /* 0x000fea0003c00000 */
[----:B------:R-:W-:Y:S01]  /*2490*/  FADD.FTZ R97, R74, R97 ;  /* 0x000000614a617221 */ /* 0x000fe20000010000 */
[----:B0-----:R-:W-:Y:S01]  /*24a0*/  HFMA2.MMA R120, -RZ, RZ, 0, 4.76837158203125e-07 ;  /* 0x00000008ff787435 */ /* 0x001fe200000001ff */
[----:B-1----:R-:W-:Y:S01]  /*24b0*/  FADD.FTZ R75, R107, R96 ;  /* 0x000000606b4b7221 */ /* 0x002fe20000010000 */
[----:B------:R-:W-:-:S02]  /*24c0*/  MOV R111, 0x1f ;  /* 0x0000001f006f7802 */ /* 0x000fc40000000f00 */
[----:B------:R-:W-:Y:S02]  /*24d0*/  MOV R96, 0xffffffff ;  /* 0xffffffff00607802 */ /* 0x000fe40000000f00 */
[----:B------:R-:W-:Y:S02]  /*24e0*/  MOV R121, R97 ;  /* 0x0000006100797202 */ /* 0x000fe40000000f00 */
[----:B------:R-:W-:Y:S02]  /*24f0*/  MOV R72, 0x2510 ;  /* 0x0000251000487802 */ /* 0x000fe40000000f00 */
[----:B------:R-:W-:Y:S05]  /*2500*/  CALL.REL.NOINC `($__internal_60_$__cuda_sm70_shflsync_bfly_p) ;  /* 0x0000018000007944 */ /* 0x000fea0003c00000 */
[----:B0-----:R-:W-:Y:S01]  /*2510*/  HFMA2.MMA R120, -RZ, RZ, 0, 4.76837158203125e-07 ;  /* 0x00000008ff787435 */ /* 0x001fe200000001ff */
[----:B-1----:R-:W-:Y:S02]  /*2520*/  MOV R74, R96 ;  /* 0x00000060004a7202 */ /* 0x002fe40000000f00 */
[----:B------:R-:W-:Y:S02]  /*2530*/  MOV R121, R75 ;  /* 0x0000004b00797202 */ /* 0x000fe40000000f00 */
[----:B------:R-:W-:Y:S02]  /*2540*/  MOV R111, 0x1f ;  /* 0x0000001f006f7802 */ /* 0x000fe40000000f00 */
[----:B------:R-:W-:-:S02]  /*2550*/  MOV R96, 0xffffffff ;  /* 0xffffffff00607802 */ /* 0x000fc40000000f00 */
[----:B------:R-:W-:Y:S02]  /*2560*/  MOV R72, 0x2580 ;  /* 0x0000258000487802 */ /* 0x000fe40000000f00 */
[----:B------:R-:W-:Y:S05]  /*2570*/  CALL.REL.NOINC `($__internal_60_$__cuda_sm70_shflsync_bfly_p) ;  /* 0x0000011000007944 */ /* 0x000fea0003c00000 */
[----:B------:R-:W-:Y:S01]  /*2580*/  FADD.FTZ R74, R74, R97 ;  /* 0x000000614a4a7221 */ /* 0x000fe20000010000 */
[----:B0-----:R-:W-:Y:S01]  /*2590*/  HFMA2.MMA R120, -RZ, RZ, 0, 9.5367431640625e-07 ;  /* 0x00000010ff787435 */ /* 0x001fe200000001ff */
[----:B-1----:R-:W-:Y:S01]  /*25a0*/  FADD.FTZ R75, R75, R96 ;  /* 0x000000604b4b7221 */ /* 0x002fe20000010000 */
[----:B------:R-:W-:Y:S02]  /*25b0*/  MOV R111, 0x1f ;  /* 0x0000001f006f7802 */ /* 0x000fe40000000f00 */
[----:B------:R-:W-:Y:S02]  /*25c0*/  MOV R96, 0xffffffff ;  /* 0xffffffff00607802 */ /* 0x000fe40000000f00 */
[----:B------:R-:W-:Y:S02]  /*25d0*/  MOV R121, R74 ;  /* 0x0000004a00797202 */ /* 0x000fe40000000f00 */
[----:B------:R-:W-:Y:S02]  /*25e0*/  MOV R72, 0x2600 ;  /* 0x0000260000487802 */ /* 0x000fe40000000f00 */
[----:B------:R-:W-:Y:S05]  /*25f0*/  CALL.REL.NOINC `($__internal_60_$__cuda_sm70_shflsync_bfly_p) ;  /* 0x0000009000007944 */ /* 0x000fea0003c00000 */
[----:B0-----:R-:W-:Y:S01]  /*2600*/  HFMA2.MMA R120, -RZ, RZ, 0, 9.5367431640625e-07 ;  /* 0x00000010ff787435 */ /* 0x001fe200000001ff */
[----:B-1----:R-:W-:-:S02]  /*2610*/  MOV R107, R96 ;  /* 0x00000060006b7202 */ /* 0x002fc40000000f00 */
[----:B------:R-:W-:Y:S02]  /*2620*/  MOV R121, R75 ;  /* 0x0000004b00797202 */ /* 0x000fe40000000f00 */
[----:B------:R-:W-:Y:S02]  /*2630*/  MOV R111, 0x1f ;  /* 0x0000001f006f7802 */ /* 0x000fe40000000f00 */
[----:B------:R-:W-:Y:S02]  /*2640*/  MOV R96, 0xffffffff ;  /* 0xffffffff00607802 */ /* 0x000fe40000000f00 */
[----:B------:R-:W-:Y:S02]  /*2650*/  MOV R72, 0x2670 ;  /* 0x0000267000487802 */ /* 0x000fe40000000f00 */
[----:B------:R-:W-:Y:S05]  /*2660*/  CALL.REL.NOINC `($__internal_60_$__cuda_sm70_shflsync_bfly_p) ;  /* 0x0000002000007944 */ /* 0x000fea0003c00000 */
[----:B-1----:R-:W-:Y:S01]  /*2670*/  MOV R72, R96 ;  /* 0x0000006000487202 */ /* 0x002fe20000000f00 */
[----:B0-----:R-:W-:Y:S05]  /*2680*/  BRA `(.L_x_2364) ;  /* 0xffffe9d000007947 */ /* 0x001fea000383ffff */
        .weak           $__internal_60_$__cuda_sm70_shflsync_bfly_p
        .type           $__internal_60_$__cuda_sm70_shflsync_bfly_p,@function
        .size           $__internal_60_$__cuda_sm70_shflsync_bfly_p,(.L_x_7238 - $__internal_60_$__cuda_sm70_shflsync_bfly_p)
$__internal_60_$__cuda_sm70_shflsync_bfly_p:
[----:B------:R-:W-:Y:S01]  /*2690*/  HFMA2.MMA R73, -RZ, RZ, 0, 0 ;  /* 0x00000000ff497435 */ /* 0x000fe200000001ff */
[----:B------:R-:W-:Y:S04]  /*26a0*/  WARPSYNC R96 ;  /* 0x0000006000007348 */ /* 0x000fe80003800000 */
[----:B------:R0:W1:Y:S01]  /*26b0*/  SHFL.BFLY PT, R96, R121, R120, R111 ;  /* 0x0c00007879607389 */ /* 0x00006200000e006f */
[----:B------:R-:W-:Y:S05]  /*26c0*/  RET.REL.NODEC R72 `(_ZN10layer_norm13ln_bwd_kernelINS_13Kernel_traitsI13__nv_bfloat16S2_fS2_fjLj512ELj1ELj4ELj1ELj16ENS_18Kernel_traits_baseILj512ES2_S2_fS2_fjLj128EEEEELb0ELb0ELb0ELb0EEEvNS_9BwdParamsE) ;  /* 0xffffd93048007950 */ /* 0x000fea0003c3ffff */
.L_x_2365:
        /* <DEDUP_REMOVED lines=11> */
.L_x_7238:


//--------------------- .text._ZN10layer_norm13ln_bwd_kernelINS_13Kernel_traitsI13__nv_bfloat16S2_fS2_fjLj512ELj1ELj4ELj1ELj16ENS_18Kernel_traits_baseILj512ES2_S2_fS2_fjLj128EEEEELb0ELb0ELb0ELb1EEEvNS_9BwdParamsE --------------------------
	.section	.text._ZN10layer_norm13ln_bwd_kernelINS_13Kernel_traitsI13__nv_bfloat16S2_fS2_fjLj512ELj1ELj4ELj1ELj16ENS_18Kernel_traits_baseILj512ES2_S2_fS2_fjLj128EEEEELb0ELb0ELb0ELb1EEEvNS_9BwdParamsE,"ax",@progbits
	.sectioninfo	@"SHI_REGISTERS=128"
	.align	128
        .global         _ZN10layer_norm13ln_bwd_kernelINS_13Kernel_traitsI13__nv_bfloat16S2_fS2_fjLj512ELj1ELj4ELj1ELj16ENS_18Kernel_traits_baseILj512ES2_S2_fS2_fjLj128EEEEELb0ELb0ELb0ELb1EEEvNS_9BwdParamsE
        .type           _ZN10layer_norm13ln_bwd_kernelINS_13Kernel_traitsI13__nv_bfloat16S2_fS2_fjLj512ELj1ELj4ELj1ELj16ENS_18Kernel_traits_baseILj512ES2_S2_fS2_fjLj128EEEEELb0ELb0ELb0ELb1EEEvNS_9BwdParamsE,@function
        .size           _ZN10layer_norm13ln_bwd_kernelINS_13Kernel_traitsI13__nv_bfloat16S2_fS2_fjLj512ELj1ELj4ELj1ELj16ENS_18Kernel_traits_baseILj512ES2_S2_fS2_fjLj128EEEEELb0ELb0ELb0ELb1EEEvNS_9BwdParamsE,(.L_x_7239 - _ZN10layer_norm13ln_bwd_kernelINS_13Kernel_traitsI13__nv_bfloat16S2_fS2_fjLj512ELj1ELj4ELj1ELj16ENS_18Kernel_traits_baseILj512ES2_S2_fS2_fjLj128EEEEELb0ELb0ELb0ELb1EEEvNS_9BwdParamsE)
        .other          _ZN10layer_norm13ln_bwd_kernelINS_13Kernel_traitsI13__nv_bfloat16S2_fS2_fjLj512ELj1ELj4ELj1ELj16ENS_18Kernel_traits_baseILj512ES2_S2_fS2_fjLj128EEEEELb0ELb0ELb0ELb1EEEvNS_9BwdParamsE,@"STO_CUDA_ENTRY STV_DEFAULT"
_ZN10layer_norm13ln_bwd_kernelINS_13Kernel_traitsI13__nv_bfloat16S2_fS2_fjLj512ELj1ELj4ELj1ELj16ENS_18Kernel_traits_baseILj512ES2_S2_fS2_fjLj128EEEEELb0ELb0ELb0ELb1EEEvNS_9BwdParamsE:
.text._ZN10layer_norm13ln_bwd_kernelINS_13Kernel_traitsI13__nv_bfloat16S2_fS2_fjLj512ELj1ELj4ELj1ELj16ENS_18Kernel_traits_baseILj512ES2_S2_fS2_fjLj128EEEEELb0ELb0ELb0ELb1EEEvNS_9BwdParamsE:
        /* <DEDUP_REMOVED lines=26> */
.L_x_2367:
[----:B------:R-:W-:-:S04]  /*01a0*/  SHF.L.U32 R2, R0, 0x4, RZ ;  /* 0x0000000400027819 */ /* 0x000fc800000006ff */
[----:B------:R-:W-:-:S04]  /*01b0*/  LOP3.LUT R2, R2, 0x1f0, RZ, 0xc0, !PT ;  /* 0x000001f002027812 */ /* 0x000fc800078ec0ff */
[----:B------:R-:W-:-:S04]  /*01c0*/  IADD3 R4, P0, R2, c[0x0][0x1b0], RZ ;  /* 0x00006c0002047a10 */ /* 0x000fc80007f1e0ff */
[----:B------:R-:W-:-:S05]  /*01d0*/  IADD3.X R5, RZ, c[0x0][0x1b4], RZ, P0, !PT ;  /* 0x00006d00ff057a10 */ /* 0x000fca00007fe4ff */
[----:B------:R0:W2:Y:S04]  /*01e0*/  LDG.E.128 R8, [R4.64] ;  /* 0x0000000404087981 */ /* 0x0000a8000c1e1d00 */
[----:B------:R0:W3:Y:S01]  /*01f0*/  LDG.E.128 R20, [R4.64+0x200] ;  /* 0x0002000404147981 */ /* 0x0000e2000c1e1d00 */
        /* <DEDUP_REMOVED lines=9> */
[----:B0-----:R-:W-:Y:S01]  /*0290*/  CS2R R4, SRZ ;  /* 0x0000000000047805 */ /* 0x001fe2000001ff00 */
        /* <DEDUP_REMOVED lines=11> */
[--C-:B------:R-:W-:Y:S01]  /*0350*/  PRMT R95, RZ, 0x5410, R10.reuse ;  /* 0x00005410ff5f7816 */ /* 0x100fe2000000000a */
[----:B------:R-:W-:Y:S01]  /*0360*/  CS2R R8, SRZ ;  /* 0x0000000000087805 */ /* 0x000fe2000001ff00 */
[----:B------:R-:W-:-:S02]  /*0370*/  PRMT R94, RZ, 0x7610, R10 ;  /* 0x00007610ff5e7816 */ /* 0x000fc4000000000a */
[--C-:B------:R-:W-:Y:S02]  /*0380*/  PRMT R91, RZ, 0x5410, R11.reuse ;  /* 0x00005410ff5b7816 */ /* 0x100fe4000000000b */
[----:B------:R-:W-:Y:S02]  /*0390*/  PRMT R90, RZ, 0x7610, R11 ;  /* 0x00007610ff5a7816 */ /* 0x000fe4000000000b */
[----:B------:R-:W-:Y:S01]  /*03a0*/  CS2R R10, SRZ ;  /* 0x00000000000a7805 */ /* 0x000fe2000001ff00 */
[--C-:B---3--:R-:W-:Y:S02]  /*03b0*/  PRMT R81, RZ, 0x5410, R20.reuse ;  /* 0x00005410ff517816 */ /* 0x108fe40000000014 */
[----:B------:R-:W-:Y:S02]  /*03c0*/  PRMT R102, RZ, 0x7610, R20 ;  /* 0x00007610ff667816 */ /* 0x000fe40000000014 */
[--C-:B------:R-:W-:Y:S02]  /*03d0*/  PRMT R101, RZ, 0x5410, R21.reuse ;  /* 0x00005410ff657816 */ /* 0x100fe40000000015 */
[----:B------:R-:W-:-:S02]  /*03e0*/  PRMT R104, RZ, 0x7610, R21 ;  /* 0x00007610ff687816 */ /* 0x000fc40000000015 */
[--C-:B------:R-:W-:Y:S02]  /*03f0*/  PRMT R103, RZ, 0x5410, R22.reuse ;  /* 0x00005410ff677816 */ /* 0x100fe40000000016 */
[----:B------:R-:W-:Y:S02]  /*0400*/  PRMT R106, RZ, 0x7610, R22 ;  /* 0x00007610ff6a7816 */ /* 0x000fe40000000016 */
[--C-:B------:R-:W-:Y:S02]  /*0410*/  PRMT R105, RZ, 0x5410, R23.reuse ;  /* 0x00005410ff697816 */ /* 0x100fe40000000017 */
[----:B-1----:R-:W-:Y:S02]  /*0420*/  PRMT R107, RZ, 0x7610, R23 ;  /* 0x00007610ff6b7816 */ /* 0x002fe40000000017 */
.L_x_2373:
[----:B------:R-:W-:Y:S01]  /*0430*/  IMAD R44, R100, c[0x0][0x168], RZ ;  /* 0x00005a00642c7a24 */ /* 0x000fe200078e02ff */
[----:B------:R-:W-:Y:S02]  /*0440*/  MOV R93, 0x4 ;  /* 0x00000004005d7802 */ /* 0x000fe40000000f00 */
[----:B------:R-:W-:Y:S02]  /*0450*/  LOP3.LUT R46, R0, 0x1f, RZ, 0xc0, !PT ;  /* 0x0000001f002e7812 */ /* 0x000fe400078ec0ff */
[----:B------:R-:W-:Y:S01]  /*0460*/  SHF.R.S32.HI R45, RZ, 0x1f, R44 ;  /* 0x0000001fff2d7819 */ /* 0x000fe2000001142c */
[----:B------:R-:W-:Y:S01]  /*0470*/  IMAD.WIDE R62, R100, R93, c[0x0][0x1a0] ;  /* 0x00006800643e7625 */ /* 0x000fe200078e025d */
[----:B------:R-:W-:-:S02]  /*0480*/  MOV R88, 0x20 ;  /* 0x0000002000587802 */ /* 0x000fc40000000f00 */
[----:B------:R-:W-:Y:S02]  /*0490*/  LEA.HI R45, R45, R44, RZ, 0x3 ;  /* 0x0000002c2d2d7211 */ /* 0x000fe400078f18ff */
[----:B------:R-:W-:Y:S01]  /*04a0*/  MOV R60, 0x10 ;  /* 0x00000010003c7802 */ /* 0x000fe20000000f00 */
[----:B------:R0:W2:Y:S01]  /*04b0*/  LDG.E R112, [R62.64] ;  /* 0x000000043e707981 */ /* 0x0000a2000c1e1900 */
[----:B------:R-:W-:-:S04]  /*04c0*/  LEA.HI.SX32 R109, R45, R46, 0x1d ;  /* 0x0000002e2d6d7211 */ /* 0x000fc800078feaff */
[C---:B------:R-:W-:Y:S01]  /*04d0*/  IADD3 R108, R109.reuse, 0x20, RZ ;  /* 0x000000206d6c7810 */ /* 0x040fe20007ffe0ff */
[----:B------:R-:W-:-:S04]  /*04e0*/  IMAD.WIDE.U32 R84, R109, R88, c[0x0][0x188] ;  /* 0x000062006d547625 */ /* 0x000fc800078e0058 */
[-C--:B------:R-:W-:Y:S01]  /*04f0*/  IMAD.WIDE.U32 R48, R109, R60.reuse, c[0x0][0x208] ;  /* 0x000082006d307625 */ /* 0x080fe200078e003c */
[----:B------:R1:W3:Y:S03]  /*0500*/  LDG.E.128 R44, [R84.64] ;  /* 0x00000004542c7981 */ /* 0x0002e6000c1e1d00 */
[C---:B------:R-:W-:Y:S01]  /*0510*/  IMAD.WIDE.U32 R60, R108.reuse, R60, c[0x0][0x208] ;  /* 0x000082006c3c7625 */ /* 0x040fe200078e003c */
[----:B------:R1:W4:Y:S03]  /*0520*/  LDG.E.128 R52, [R84.64+0x10] ;  /* 0x0000100454347981 */ /* 0x000326000c1e1d00 */
[----:B------:R-:W-:Y:S01]  /*0530*/  IMAD.WIDE.U32 R110, R108, R88, c[0x0][0x188] ;  /* 0x000062006c6e7625 */ /* 0x000fe200078e0058 */
[----:B------:R-:W4:Y:S03]  /*0540*/  LDG.E.128 R48, [R48.64] ;  /* 0x0000000430307981 */ /* 0x000f26000c1e1d00 */
[----:B------:R-:W-:Y:S01]  /*0550*/  IMAD.WIDE R92, R100, R93, c[0x0][0x1a8] ;  /* 0x00006a00645c7625 */ /* 0x000fe200078e025d */
[----:B------:R1:W4:Y:S04]  /*0560*/  LDG.E.128 R56, [R110.64] ;  /* 0x000000046e387981 */ /* 0x000328000c1e1d00 */
[----:B0-----:R-:W4:Y:S04]  /*0570*/  LDG.E.128 R60, [R60.64] ;  /* 0x000000043c3c7981 */ /* 0x001f28000c1e1d00 */
[----:B------:R0:W4:Y:S04]  /*0580*/  LDG.E.128 R64, [R110.64+0x10] ;  /* 0x000010046e407981 */ /* 0x000128000c1e1d00 */
[----:B------:R2:W4:Y:S01]  /*0590*/  LDG.E R92, [R92.64] ;  /* 0x000000045c5c7981 */ /* 0x000522000c1e1900 */
[----:B------:R-:W-:-:S04]  /*05a0*/  ISETP.NE.U32.AND P0, PT, RZ, c[0x0][0x1c0], PT ;  /* 0x00007000ff007a0c */ /* 0x000fc80003f05070 */
[----:B------:R-:W-:Y:S02]  /*05b0*/  ISETP.NE.AND.EX P0, PT, RZ, c[0x0][0x1c4], PT, P0 ;  /* 0x00007100ff007a0c */ /* 0x000fe40003f05300 */
[----:B-1----:R-:W-:-:S11]  /*05c0*/  SHF.R.S32.HI R85, RZ, 0x1f, R100 ;  /* 0x0000001fff557819 */ /* 0x002fd60000011464 */
[----:B------:R-:W-:-:S04]  /*05d0*/  @P0 LEA R84, P2, R100, c[0x0][0x1c0], 0x1 ;  /* 0x0000700064540a11 */ /* 0x000fc800078408ff */
[----:B------:R-:W-:-:S05]  /*05e0*/  @P0 LEA.HI.X R85, R100, c[0x0][0x1c4], R85, 0x1, P2 ;  /* 0x0000710064550a11 */ /* 0x000fca00010f0c55 */
[----:B------:R1:W4:Y:S01]  /*05f0*/  @P0 LDG.E.U16 R84, [R84.64] ;  /* 0x0000000454540981 */ /* 0x000322000c1e1500 */
[----:B------:R-:W-:-:S04]  /*0600*/  ISETP.NE.U32.AND P1, PT, RZ, c[0x0][0x218], PT ;  /* 0x00008600ff007a0c */ /* 0x000fc80003f25070 */
[----:B------:R-:W-:-:S13]  /*0610*/  ISETP.NE.AND.EX P1, PT, RZ, c[0x0][0x21c], PT, P1 ;  /* 0x00008700ff007a0c */ /* 0x000fda0003f25310 */
[----:B------:R-:W-:-:S04]  /*0620*/  @P1 IMAD.WIDE.U32 R86, R109, R88, c[0x0][0x218] ;  /* 0x000086006d561625 */ /* 0x000fc800078e0058 */
[----:B------:R-:W-:Y:S01]  /*0630*/  @P1 IMAD.WIDE.U32 R88, R88, R108, c[0x0][0x218] ;  /* 0x0000860058581625 */ /* 0x000fe200078e006c */
[----:B------:R0:W5:Y:S04]  /*0640*/  @P1 LDG.E.128 R20, [R86.64] ;  /* 0x0000000456141981 */ /* 0x000168000c1e1d00 */
[----:B------:R0:W5:Y:S04]  /*0650*/  @P1 LDG.E.128 R24, [R86.64+0x10] ;  /* 0x0000100456181981 */ /* 0x000168000c1e1d00 */
[----:B------:R0:W5:Y:S04]  /*0660*/  @P1 LDG.E.128 R28, [R88.64] ;  /* 0x00000004581c1981 */ /* 0x000168000c1e1d00 */
[----:B------:R0:W5:Y:S01]  /*0670*/  @P1 LDG.E.128 R32, [R88.64+0x10] ;  /* 0x0000100458201981 */ /* 0x000162000c1e1d00 */
[----:B------:R-:W-:-:S04]  /*0680*/  ISETP.NE.AND P1, PT, R83, RZ, PT ;  /* 0x000000ff5300720c */ /* 0x000fc80003f25270 */
[----:B--2---:R-:W-:-:S05]  /*0690*/  FSEL R93, R112, RZ, !P1 ;  /* 0x000000ff705d7208 */ /* 0x004fca0004800000 */
[C---:B---3--:R-:W-:Y:S02]  /*06a0*/  FADD.FTZ R115, -R93.reuse, R47 ;  /* 0x0000002f5d737221 */ /* 0x048fe40000010100 */
[C---:B------:R-:W-:Y:S02]  /*06b0*/  FADD.FTZ R45, -R93.reuse, R45 ;  /* 0x0000002d5d2d7221 */ /* 0x040fe40000010100 */
[C---:B------:R-:W-:Y:S02]  /*06c0*/  FADD.FTZ R113, -R93.reuse, R46 ;  /* 0x0000002e5d717221 */ /* 0x040fe40000010100 */
[C---:B0-----:R-:W-:Y:S01]  /*06d0*/  FADD.FTZ R111, -R93.reuse, R44 ;  /* 0x0000002c5d6f7221 */ /* 0x041fe20000010100 */
[----:B----4-:R-:W-:Y:S01]  /*06e0*/  PRMT R47, RZ, 0x5410, R48 ;  /* 0x00005410ff2f7816 */ /* 0x010fe20000000030 */
[C---:B------:R-:W-:Y:S01]  /*06f0*/  FADD.FTZ R117, -R93.reuse, R54 ;  /* 0x000000365d757221 */ /* 0x040fe20000010100 */
[--C-:B------:R-:W-:Y:S02]  /*0700*/  PRMT R89, RZ, 0x5410, R51.reuse ;  /* 0x00005410ff597816 */ /* 0x100fe40000000033 */
[----:B------:R-:W-:Y:S01]  /*0710*/  PRMT R46, RZ, 0x7610, R51 ;  /* 0x00007610ff2e7816 */ /* 0x000fe20000000033 */
[C---:B------:R-:W-:Y:S01]  /*0720*/  FADD.FTZ R51, -R93.reuse, R52 ;  /* 0x000000345d337221 */ /* 0x040fe20000010100 */
[----:B-1----:R-:W-:Y:S01]  /*0730*/  PRMT R85, RZ, 0x7610, R48 ;  /* 0x00007610ff557816 */ /* 0x002fe20000000030 */
[----:B------:R-:W-:Y:S01]  /*0740*/  FADD.FTZ R119, -R93, R56 ;  /* 0x000000385d777221 */ /* 0x000fe20000010100 */
[----:B------:R-:W-:-:S02]  /*0750*/  PRMT R44, RZ, 0x5410, R49 ;  /* 0x00005410ff2c7816 */ /* 0x000fc40000000031 */
[--C-:B------:R-:W-:Y:S02]  /*0760*/  PRMT R52, RZ, 0x5410, R63.reuse ;  /* 0x00005410ff347816 */ /* 0x100fe4000000003f */
[----:B------:R-:W-:Y:S01]  /*0770*/  PRMT R54, RZ, 0x7610, R63 ;  /* 0x00007610ff367816 */ /* 0x000fe2000000003f */
[----:B------:R-:W-:Y:S01]  /*0780*/  FADD.FTZ R63, -R93, R64 ;  /* 0x000000405d3f7221 */ /* 0x000fe20000010100 */
[----:B------:R-:W-:Y:S01]  /*0790*/  PRMT R87, RZ, 0x7610, R49 ;  /* 0x00007610ff577816 */ /* 0x000fe20000000031 */
[----:B------:R-:W-:Y:S02]  /*07a0*/  FMUL.FTZ R64, R99, R47 ;  /* 0x0000002f63407220 */ /* 0x000fe40000410000 */
[C---:B------:R-:W-:Y:S02]  /*07b0*/  FMUL.FTZ R56, R92.reuse, R45 ;  /* 0x0000002d5c387220 */ /* 0x040fe40000410000 */
[C---:B------:R-:W-:Y:S02]  /*07c0*/  FMUL.FTZ R113, R92.reuse, R113 ;  /* 0x000000715c717220 */ /* 0x040fe40000410000 */
[----:B------:R-:W-:Y:S01]  /*07d0*/  FMUL.FTZ R111, R92, R111 ;  /* 0x0000006f5c6f7220 */ /* 0x000fe20000410000 */
[----:B------:R-:W-:Y:S01]  /*07e0*/  PRMT R49, RZ, 0x5410, R50 ;  /* 0x00005410ff317816 */ /* 0x000fe20000000032 */
[----:B------:R-:W-:-:S02]  /*07f0*/  FADD.FTZ R78, R85, R78 ;  /* 0x0000004e554e7221 */ /* 0x000fc40000010000 */
[----:B------:R-:W-:Y:S02]  /*0800*/  FFMA.FTZ R79, R56, R85, R79 ;  /* 0x00000055384f7223 */ /* 0x000fe4000001004f */
[----:B------:R-:W-:Y:S02]  /*0810*/  FADD.FTZ R76, R44, R76 ;  /* 0x0000004c2c4c7221 */ /* 0x000fe40000010000 */
[-C--:B------:R-:W-:Y:S02]  /*0820*/  FFMA.FTZ R77, R113, R44.reuse, R77 ;  /* 0x0000002c714d7223 */ /* 0x080fe4000001004d */
[----:B------:R-:W-:Y:S02]  /*0830*/  FMUL.FTZ R86, R97, R44 ;  /* 0x0000002c61567220 */ /* 0x000fe40000410000 */
[----:B------:R-:W-:Y:S02]  /*0840*/  FMUL.FTZ R51, R92, R51 ;  /* 0x000000335c337220 */ /* 0x000fe40000410000 */
[----:B------:R-:W-:-:S02]  /*0850*/  FMUL.FTZ R85, R98, R85 ;  /* 0x0000005562557220 */ /* 0x000fc40000410000 */
[----:B------:R-:W-:Y:S02]  /*0860*/  FADD.FTZ R44, RZ, R64 ;  /* 0x00000040ff2c7221 */ /* 0x000fe40000010000 */
[----:B------:R-:W-:Y:S02]  /*0870*/  FFMA.FTZ R45, R111, R64, RZ ;  /* 0x000000406f2d7223 */ /* 0x000fe400000100ff */
[----:B------:R-:W-:Y:S02]  /*0880*/  FADD.FTZ R121, -R93, R58 ;  /* 0x0000003a5d797221 */ /* 0x000fe40000010100 */
[----:B------:R-:W-:Y:S02]  /*0890*/  FMUL.FTZ R58, R92, R115 ;  /* 0x000000735c3a7220 */ /* 0x000fe40000410000 */
        /* <DEDUP_REMOVED lines=27> */
[----:B------:R-:W-:-:S02]  /*0a50*/  FADD.FTZ R57, -R93, R57 ;  /* 0x000000395d397221 */ /* 0x000fc40000010100 */
        /* <DEDUP_REMOVED lines=8> */
[----:B------:R-:W-:Y:S02]  /*0ae0*/  FMUL.FTZ R112, R81, R123 ;  /* 0x0000007b51707220 */ /* 0x000fe40000410000 */
[----:B------:R-:W-:Y:S02]  /*0af0*/  FADD.FTZ R49, R49, R46 ;  /* 0x0000002e31317221 */ /* 0x000fe40000010000 */
[----:B------:R-:W-:Y:S01]  /*0b00*/  FFMA.FTZ R44, R55, R46, R45 ;  /* 0x0000002e372c7223 */ /* 0x000fe2000001002d */
[----:B------:R-:W-:Y:S01]  /*0b10*/  PRMT R125, RZ, 0x5410, R61 ;  /* 0x00005410ff7d7816 */ /* 0x000fe2000000003d */
[----:B------:R-:W-:Y:S02]  /*0b20*/  FADD.FTZ R59, -R93, R59 ;  /* 0x0000003b5d3b7221 */ /* 0x000fe40000010100 */
[----:B------:R-:W-:-:S02]  /*0b30*/  FADD.FTZ R9, R60, R9 ;  /* 0x000000093c097221 */ /* 0x000fc40000010000 */
[-C--:B------:R-:W-:Y:S02]  /*0b40*/  FFMA.FTZ R69, R57, R60.reuse, R69 ;  /* 0x0000003c39457223 */ /* 0x080fe40000010045 */
[----:B------:R-:W-:Y:S02]  /*0b50*/  FMUL.FTZ R60, R102, R60 ;  /* 0x0000003c663c7220 */ /* 0x000fe40000410000 */
[----:B------:R-:W-:Y:S02]  /*0b60*/  FADD.FTZ R45, R49, R112 ;  /* 0x00000070312d7221 */ /* 0x000fe40000010000 */
[----:B------:R-:W-:Y:S01]  /*0b70*/  FFMA.FTZ R44, R119, R112, R44 ;  /* 0x00000070772c7223 */ /* 0x000fe2000001002c */
[----:B------:R-:W-:Y:S01]  /*0b80*/  PRMT R48, RZ, 0x7610, R61 ;  /* 0x00007610ff307816 */ /* 0x000fe2000000003d */
        /* <DEDUP_REMOVED lines=50> */
[----:B------:R-:W-:Y:S01]  /*0eb0*/  FFMA.FTZ R66, R67, R54, R44 ;  /* 0x0000003643427223 */ /* 0x000fe2000001002c */
[----:B------:R-:W-:Y:S05]  /*0ec0*/  BRA.DIV ~URZ, `(.L_x_2370) ;  /* 0x000011427f007947 */ /* 0x000fea000b800000 */
[----:B------:R0:W1:Y:S02]  /*0ed0*/  SHFL.BFLY PT, R120, R61, 0x1, 0x1f ;  /* 0x0c201f003d787f89 */ /* 0x00006400000e0000 */
.L_x_2374:
        /* <DEDUP_REMOVED lines=18> */
.L_x_2375:
[----:B--2---:R-:W-:Y:S01]  /*1000*/  FADD.FTZ R120, R120, R61 ;  /* 0x0000003d78787221 */ /* 0x004fe20000010000 */
[----:B------:R-:W-:Y:S01]  /*1010*/  ISETP.NE.U32.AND P0, PT, RZ, c[0x0][0x258], PT ;  /* 0x00009600ff007a0c */ /* 0x000fe20003f05070 */
[----:B-1----:R-:W-:Y:S01]  /*1020*/  FADD.FTZ R45, R45, R66 ;  /* 0x000000422d2d7221 */ /* 0x002fe20000010000 */
[----:B------:R-:W-:Y:S01]  /*1030*/  ISETP.NE.U32.AND P2, PT, RZ, c[0x0][0x258], PT ;  /* 0x00009600ff007a0c */ /* 0x000fe20003f45070 */
[----:B------:R-:W-:Y:S01]  /*1040*/  FMUL.FTZ R44, R120, c[0x0][0x1e0] ;  /* 0x00007800782c7a20 */ /* 0x000fe20000410000 */
[----:B------:R-:W-:Y:S01]  /*1050*/  ISETP.NE.AND.EX P0, PT, RZ, c[0x0][0x25c], PT, P0 ;  /* 0x00009700ff007a0c */ /* 0x000fe20003f05300 */
[----:B------:R-:W-:Y:S01]  /*1060*/  FMUL.FTZ R45, R45, c[0x0][0x1e0] ;  /* 0x000078002d2d7a20 */ /* 0x000fe20000410000 */
[----:B------:R-:W-:Y:S02]  /*1070*/  ISETP.NE.AND.EX P2, PT, RZ, c[0x0][0x25c], PT, P2 ;  /* 0x00009700ff007a0c */ /* 0x000fe40003f45320 */
[----:B------:R-:W-:Y:S02]  /*1080*/  FSEL R44, R44, RZ, !P1 ;  /* 0x000000ff2c2c7208 */ /* 0x000fe40004800000 */
[----:B------:R-:W-:-:S03]  /*1090*/  ISETP.NE.U32.AND P1, PT, RZ, c[0x0][0x218], PT ;  /* 0x00008600ff007a0c */ /* 0x000fc60003f25070 */
[-CC-:B------:R-:W-:Y:S01]  /*10a0*/  FFMA.FTZ R111, R111, R45.reuse, R44.reuse ;  /* 0x0000002d6f6f7223 */ /* 0x180fe2000001002c */
[----:B------:R-:W-:Y:S01]  /*10b0*/  ISETP.NE.AND.EX P1, PT, RZ, c[0x0][0x21c], PT, P1 ;  /* 0x00008700ff007a0c */ /* 0x000fe20003f25310 */
[-CC-:B------:R-:W-:Y:S02]  /*10c0*/  FFMA.FTZ R56, R56, R45.reuse, R44.reuse ;  /* 0x0000002d38387223 */ /* 0x180fe4000001002c */
[-CC-:B------:R-:W-:Y:S02]  /*10d0*/  FFMA.FTZ R55, R55, R45.reuse, R44.reuse ;  /* 0x0000002d37377223 */ /* 0x180fe4000001002c */
[-C--:B------:R-:W-:Y:S02]  /*10e0*/  FFMA.FTZ R58, R58, R45.reuse, R44 ;  /* 0x0000002d3a3a7223 */ /* 0x080fe4000001002c */
[----:B------:R-:W-:Y:S02]  /*10f0*/  FADD.FTZ R111, R64, -R111 ;  /* 0x8000006f406f7221 */ /* 0x000fe40000010000 */
[----:B------:R-:W-:Y:S01]  /*1100*/  FADD.FTZ R85, R85, -R56 ;  /* 0x8000003855557221 */ /* 0x000fe20000010000 */
[----:B------:R-:W-:Y:S01]  /*1110*/  @P0 MOV R56, 0x20 ;  /* 0x0000002000380802 */ /* 0x000fe20000000f00 */
        /* <DEDUP_REMOVED lines=10> */
[-CC-:B------:R-:W-:Y:S02]  /*11c0*/  FFMA.FTZ R49, R49, R45.reuse, R44.reuse ;  /* 0x0000002d31317223 */ /* 0x180fe4000001002c */
[----:B------:R-:W-:Y:S02]  /*11d0*/  FFMA.FTZ R45, R67, R45, R44 ;  /* 0x0000002d432d7223 */ /* 0x000fe4000001002c */
[----:B------:R-:W-:-:S02]  /*11e0*/  FADD.FTZ R67, R46, -R55 ;  /* 0x800000372e437221 */ /* 0x000fc40000010000 */
[----:B------:R-:W-:Y:S02]  /*11f0*/  FADD.FTZ R87, R87, -R58 ;  /* 0x8000003a57577221 */ /* 0x000fe40000010000 */
[C---:B------:R-:W-:Y:S02]  /*1200*/  FMUL.FTZ R111, R92.reuse, R111 ;  /* 0x0000006f5c6f7220 */ /* 0x040fe40000410000 */
[----:B------:R-:W-:Y:S02]  /*1210*/  FMUL.FTZ R46, R92, R85 ;  /* 0x000000555c2e7220 */ /* 0x000fe40000410000 */
[----:B------:R-:W-:Y:S02]  /*1220*/  FADD.FTZ R113, R86, -R113 ;  /* 0x8000007156717221 */ /* 0x000fe40000010000 */
[----:B------:R-:W-:Y:S02]  /*1230*/  FADD.FTZ R115, R52, -R49 ;  /* 0x8000003134737221 */ /* 0x000fe40000010000 */
[----:B------:R-:W-:-:S02]  /*1240*/  FMUL.FTZ R52, R92, R87 ;  /* 0x000000575c347220 */ /* 0x000fc40000410000 */
[----:B-----5:R-:W-:Y:S02]  /*1250*/  @P1 FADD.FTZ R111, R20, R111 ;  /* 0x0000006f146f1221 */ /* 0x020fe40000010000 */
[----:B------:R-:W-:Y:S02]  /*1260*/  @P1 FADD.FTZ R46, R21, R46 ;  /* 0x0000002e152e1221 */ /* 0x000fe40000010000 */
[----:B------:R-:W-:Y:S02]  /*1270*/  FMUL.FTZ R113, R92, R113 ;  /* 0x000000715c717220 */ /* 0x000fe40000410000 */
[----:B------:R-:W-:Y:S01]  /*1280*/  FADD.FTZ R51, R88, -R51 ;  /* 0x8000003358337221 */ /* 0x000fe20000010000 */
[----:B------:R-:W-:Y:S01]  /*1290*/  SEL R49, R46, R37, P2 ;  /* 0x000000252e317207 */ /* 0x000fe20001000000 */
[----:B------:R-:W-:Y:S02]  /*12a0*/  FADD.FTZ R53, R50, -R53 ;  /* 0x8000003532357221 */ /* 0x000fe40000010000 */
[----:B------:R-:W-:-:S02]  /*12b0*/  FADD.FTZ R123, R54, -R45 ;  /* 0x8000002d367b7221 */ /* 0x000fc40000010000 */
[----:B------:R-:W-:Y:S02]  /*12c0*/  FADD.FTZ R117, R110, -R117 ;  /* 0x800000756e757221 */ /* 0x000fe40000010000 */
[----:B------:R-:W-:Y:S02]  /*12d0*/  FADD.FTZ R119, R112, -R119 ;  /* 0x8000007770777221 */ /* 0x000fe40000010000 */
[----:B------:R-:W-:Y:S02]  /*12e0*/  FADD.FTZ R89, R60, -R57 ;  /* 0x800000393c597221 */ /* 0x000fe40000010000 */
[----:B------:R-:W-:Y:S02]  /*12f0*/  @P1 FADD.FTZ R52, R23, R52 ;  /* 0x0000003417341221 */ /* 0x000fe40000010000 */
[-C--:B------:R-:W-:Y:S02]  /*1300*/  FMUL.FTZ R44, R111, R59.reuse ;  /* 0x0000003b6f2c7220 */ /* 0x080fe40000410000 */
[----:B------:R-:W-:-:S02]  /*1310*/  FMUL.FTZ R45, R46, R59 ;  /* 0x0000003b2e2d7220 */ /* 0x000fc40000410000 */
[----:B------:R-:W-:Y:S02]  /*1320*/  @P1 FADD.FTZ R113, R22, R113 ;  /* 0x0000007116711221 */ /* 0x000fe40000010000 */
[----:B0-----:R-:W-:Y:S01]  /*1330*/  FMUL.FTZ R61, R92, R51 ;  /* 0x000000335c3d7220 */ /* 0x001fe20000410000 */
[----:B------:R-:W-:Y:S01]  /*1340*/  SEL R51, R52, R39, P2 ;  /* 0x0000002734337207 */ /* 0x000fe20001000000 */
[C---:B------:R-:W-:Y:S01]  /*1350*/  FMUL.FTZ R54, R92.reuse, R53 ;  /* 0x000000355c367220 */ /* 0x040fe20000410000 */
[----:B------:R-:W-:Y:S01]  /*1360*/  F2FP.BF16.PACK_AB R44, R45, R44 ;  /* 0x0000002c2d2c723e */ /* 0x000fe200000010ff */
[C---:B------:R-:W-:Y:S01]  /*1370*/  FMUL.FTZ R55, R92.reuse, R117 ;  /* 0x000000755c377220 */ /* 0x040fe20000410000 */
[----:B------:R-:W-:Y:S01]  /*1380*/  SEL R50, R113, R38, P2 ;  /* 0x0000002671327207 */ /* 0x000fe20001000000 */
[C---:B------:R-:W-:Y:S02]  /*1390*/  FMUL.FTZ R58, R92.reuse, R67 ;  /* 0x000000435c3a7220 */ /* 0x040fe40000410000 */
[----:B------:R-:W-:-:S02]  /*13a0*/  FMUL.FTZ R119, R92, R119 ;  /* 0x000000775c777220 */ /* 0x000fc40000410000 */
[----:B------:R-:W-:Y:S02]  /*13b0*/  FMUL.FTZ R60, R92, R89 ;  /* 0x000000595c3c7220 */ /* 0x000fe40000410000 */
[----:B------:R-:W-:Y:S01]  /*13c0*/  FADD.FTZ R47, R48, -R47 ;  /* 0x8000002f302f7221 */ /* 0x000fe20000010000 */
[----:B------:R-:W-:Y:S01]  /*13d0*/  SEL R48, R111, R36, P2 ;  /* 0x000000246f307207 */ /* 0x000fe20001000000 */
[----:B------:R-:W-:Y:S02]  /*13e0*/  FADD.FTZ R121, R114, -R121 ;  /* 0x8000007972797221 */ /* 0x000fe40000010000 */
[----:B------:R-:W-:Y:S02]  /*13f0*/  FADD.FTZ R93, R62, -R65 ;  /* 0x800000413e5d7221 */ /* 0x000fe40000010000 */
[----:B------:R-:W-:-:S04]  /*1400*/  @P0 IMAD.WIDE.U32 R56, R109, R56, c[0x0][0x258] ;  /* 0x000096006d380625 */ /* 0x000fc800078e0038 */
[-C--:B------:R-:W-:Y:S01]  /*1410*/  FMUL.FTZ R45, R113, R59.reuse ;  /* 0x0000003b712d7220 */ /* 0x080fe20000410000 */
[----:B------:R0:W-:Y:S01]  /*1420*/  @P0 STG.E.128 [R56.64], R48 ;  /* 0x0000003038000986 */ /* 0x0001e2000c101d04 */
[----:B------:R-:W-:Y:S02]  /*1430*/  FMUL.FTZ R52, R52, R59 ;  /* 0x0000003b34347220 */ /* 0x000fe40000410000 */
[----:B------:R-:W-:Y:S02]  /*1440*/  @P1 FADD.FTZ R61, R24, R61 ;  /* 0x0000003d183d1221 */ /* 0x000fe40000010000 */
[----:B------:R-:W-:Y:S01]  /*1450*/  @P1 FADD.FTZ R54, R25, R54 ;  /* 0x0000003619361221 */ /* 0x000fe20000010000 */
[----:B------:R-:W-:Y:S01]  /*1460*/  F2FP.BF16.PACK_AB R45, R52, R45 ;  /* 0x0000002d342d723e */ /* 0x000fe200000010ff */
[----:B------:R-:W-:Y:S02]  /*1470*/  FADD.FTZ R63, R116, -R63 ;  /* 0x8000003f743f7221 */ /* 0x000fe40000010000 */
[----:B------:R-:W-:-:S02]  /*1480*/  @P1 FADD.FTZ R55, R26, R55 ;  /* 0x000000371a371221 */ /* 0x000fc40000010000 */
[----:B------:R-:W-:Y:S02]  /*1490*/  @P1 FADD.FTZ R58, R27, R58 ;  /* 0x0000003a1b3a1221 */ /* 0x000fe40000010000 */
[----:B------:R-:W-:Y:S02]  /*14a0*/  @P1 FADD.FTZ R119, R28, R119 ;  /* 0x000000771c771221 */ /* 0x000fe40000010000 */
[----:B------:R-:W-:Y:S02]  /*14b0*/  @P1 FADD.FTZ R60, R29, R60 ;  /* 0x0000003c1d3c1221 */ /* 0x000fe40000010000 */
[C---:B------:R-:W-:Y:S01]  /*14c0*/  FMUL.FTZ R121, R92.reuse, R121 ;  /* 0x000000795c797220 */ /* 0x040fe20000410000 */
[----:B------:R-:W-:Y:S01]  /*14d0*/  SEL R36, R119, R36, P2 ;  /* 0x0000002477247207 */ /* 0x000fe20001000000 */
[----:B------:R-:W-:Y:S01]  /*14e0*/  FMUL.FTZ R62, R92, R47 ;  /* 0x0000002f5c3e7220 */ /* 0x000fe20000410000 */
[----:B------:R-:W-:Y:S01]  /*14f0*/  SEL R37, R60, R37, P2 ;  /* 0x000000253c257207 */ /* 0x000fe20001000000 */
[----:B------:R-:W-:-:S02]  /*1500*/  FMUL.FTZ R64, R92, R93 ;  /* 0x0000005d5c407220 */ /* 0x000fc40000410000 */
[-C--:B------:R-:W-:Y:S02]  /*1510*/  FMUL.FTZ R46, R61, R59.reuse ;  /* 0x0000003b3d2e7220 */ /* 0x080fe40000410000 */
[----:B------:R-:W-:Y:S02]  /*1520*/  FMUL.FTZ R47, R54, R59 ;  /* 0x0000003b362f7220 */ /* 0x000fe40000410000 */
[----:B------:R-:W-:Y:S02]  /*1530*/  FMUL.FTZ R65, R92, R63 ;  /* 0x0000003f5c417220 */ /* 0x000fe40000410000 */
[-C--:B------:R-:W-:Y:S01]  /*1540*/  FMUL.FTZ R53, R55, R59.reuse ;  /* 0x0000003b37357220 */ /* 0x080fe20000410000 */
[----:B------:R-:W-:Y:S01]  /*1550*/  F2FP.BF16.PACK_AB R46, R47, R46 ;  /* 0x0000002e2f2e723e */ /* 0x000fe200000010ff */
[-C--:B0-----:R-:W-:Y:S02]  /*1560*/  FMUL.FTZ R48, R58, R59.reuse ;  /* 0x0000003b3a307220 */ /* 0x081fe40000410000 */
[----:B------:R-:W-:-:S02]  /*1570*/  FMUL.FTZ R52, R119, R59 ;  /* 0x0000003b77347220 */ /* 0x000fc40000410000 */
[----:B------:R-:W-:Y:S01]  /*1580*/  FMUL.FTZ R49, R60, R59 ;  /* 0x0000003b3c317220 */ /* 0x000fe20000410000 */
[----:B------:R-:W-:Y:S01]  /*1590*/  F2FP.BF16.PACK_AB R47, R48, R53 ;  /* 0x00000035302f723e */ /* 0x000fe200000010ff */
[----:B------:R-:W-:Y:S02]  /*15a0*/  @P1 FADD.FTZ R121, R30, R121 ;  /* 0x000000791e791221 */ /* 0x000fe40000010000 */
[----:B------:R-:W-:Y:S01]  /*15b0*/  @P1 FADD.FTZ R62, R31, R62 ;  /* 0x0000003e1f3e1221 */ /* 0x000fe20000010000 */
[----:B------:R-:W-:Y:S01]  /*15c0*/  F2FP.BF16.PACK_AB R52, R49, R52 ;  /* 0x000000343134723e */ /* 0x000fe200000010ff */
[----:B------:R-:W-:Y:S01]  /*15d0*/  @P1 FADD.FTZ R64, R33, R64 ;  /* 0x0000004021401221 */ /* 0x000fe20000010000 */
[----:B------:R-:W-:Y:S01]  /*15e0*/  SEL R49, R54, R41, P2 ;  /* 0x0000002936317207 */ /* 0x000fe20001000000 */
[----:B------:R-:W-:Y:S01]  /*15f0*/  @P1 FADD.FTZ R65, R32, R65 ;  /* 0x0000004120411221 */ /* 0x000fe20000010000 */
[----:B------:R-:W-:Y:S01]  /*1600*/  SEL R39, R62, R39, P2 ;  /* 0x000000273e277207 */ /* 0x000fe20001000000 */
[----:B------:R-:W-:Y:S01]  /*1610*/  FMUL.FTZ R63, R92, R115 ;  /* 0x000000735c3f7220 */ /* 0x000fe20000410000 */
[----:B------:R-:W-:Y:S01]  /*1620*/  SEL R41, R64, R41, P2 ;  /* 0x0000002940297207 */ /* 0x000fe20001000000 */
[CC--:B------:R-:W-:Y:S01]  /*1630*/  FMUL.FTZ R53, R121.reuse, R59.reuse ;  /* 0x0000003b79357220 */ /* 0x0c0fe20000410000 */
[----:B------:R-:W-:Y:S01]  /*1640*/  SEL R38, R121, R38, P2 ;  /* 0x0000002679267207 */ /* 0x000fe20001000000 */
[----:B------:R-:W-:-:S02]  /*1650*/  FMUL.FTZ R48, R62, R59 ;  /* 0x0000003b3e307220 */ /* 0x000fc40000410000 */
[----:B------:R-:W-:Y:S02]  /*1660*/  FMUL.FTZ R92, R92, R123 ;  /* 0x0000007b5c5c7220 */ /* 0x000fe40000410000 */
[-C--:B------:R-:W-:Y:S01]  /*1670*/  FMUL.FTZ R51, R64, R59.reuse ;  /* 0x0000003b40337220 */ /* 0x080fe20000410000 */
[----:B------:R-:W-:Y:S01]  /*1680*/  HFMA2.MMA R64, -RZ, RZ, 0, 9.5367431640625e-07 ;  /* 0x00000010ff407435 */ /* 0x000fe200000001ff */
[----:B------:R-:W-:Y:S01]  /*1690*/  FMUL.FTZ R50, R65, R59 ;  /* 0x0000003b41327220 */ /* 0x000fe20000410000 */
[----:B------:R-:W-:Y:S01]  /*16a0*/  F2FP.BF16.PACK_AB R53, R48, R53 ;  /* 0x000000353035723e */ /* 0x000fe200000010ff */
[----:B------:R-:W-:Y:S01]  /*16b0*/  @P1 FADD.FTZ R63, R34, R63 ;  /* 0x0000003f223f1221 */ /* 0x000fe20000010000 */
[-C--:B------:R-:W-:Y:S01]  /*16c0*/  SEL R48, R61, R40.reuse, P2 ;  /* 0x000000283d307207 */ /* 0x080fe20001000000 */
[----:B------:R-:W-:Y:S01]  /*16d0*/  @P1 FADD.FTZ R92, R35, R92 ;  /* 0x0000005c235c1221 */ /* 0x000fe20000010000 */
[----:B------:R-:W-:Y:S02]  /*16e0*/  SEL R40, R65, R40, P2 ;  /* 0x0000002841287207 */ /* 0x000fe40001000000 */
[----:B------:R-:W-:Y:S01]  /*16f0*/  F2FP.BF16.PACK_AB R54, R51, R50 ;  /* 0x000000323336723e */ /* 0x000fe200000010ff */
[----:B------:R-:W-:Y:S01]  /*1700*/  FMUL.FTZ R62, R92, R59 ;  /* 0x0000003b5c3e7220 */ /* 0x000fe20000410000 */
[----:B------:R-:W-:Y:S01]  /*1710*/  @P0 MOV R65, 0x20 ;  /* 0x0000002000410802 */ /* 0x000fe20000000f00 */
[----:B------:R-:W-:Y:S01]  /*1720*/  IMAD.WIDE.U32 R60, R109, R64, c[0x0][0x248] ;  /* 0x000092006d3c7625 */ /* 0x000fe200078e0040 */
[----:B------:R-:W-:-:S02]  /*1730*/  SEL R50, R55, R42, P2 ;  /* 0x0000002a37327207 */ /* 0x000fc40001000000 */
[----:B------:R-:W-:Y:S01]  /*1740*/  SEL R51, R58, R43, P2 ;  /* 0x0000002b3a337207 */ /* 0x000fe20001000000 */
[C---:B------:R-:W-:Y:S01]  /*1750*/  FMUL.FTZ R55, R63.reuse, R59 ;  /* 0x0000003b3f377220 */ /* 0x040fe20000410000 */
[----:B------:R-:W-:Y:S01]  /*1760*/  SEL R42, R63, R42, P2 ;  /* 0x0000002a3f2a7207 */ /* 0x000fe20001000000 */
[----:B------:R-:W-:Y:S01]  /*1770*/  @P0 IMAD.WIDE.U32 R58, R108, R65, c[0x0][0x258] ;  /* 0x000096006c3a0625 */ /* 0x000fe200078e0041 */
[----:B------:R-:W-:Y:S01]  /*1780*/  SEL R43, R92, R43, P2 ;  /* 0x0000002b5c2b7207 */ /* 0x000fe20001000000 */
[----:B------:R0:W-:Y:S01]  /*1790*/  @P0 STG.E.128 [R56.64+0x10], R48 ;  /* 0x0000103038000986 */ /* 0x0001e2000c101d04 */
[----:B------:R-:W-:Y:S01]  /*17a0*/  F2FP.BF16.PACK_AB R55, R62, R55 ;  /* 0x000000373e37723e */ /* 0x000fe200000010ff */
[----:B------:R-:W-:Y:S01]  /*17b0*/  IMAD.WIDE.U32 R108, R108, R64, c[0x0][0x248] ;  /* 0x000092006c6c7625 */ /* 0x000fe200078e0040 */
[----:B------:R-:W-:Y:S01]  /*17c0*/  MOV R63, c[0x0][0x160] ;  /* 0x00005800003f7a02 */ /* 0x000fe20000000f00 */
[----:B------:R0:W-:Y:S03]  /*17d0*/  STG.E.128 [R60.64], R44 ;  /* 0x0000002c3c007986 */ /* 0x0001e6000c101d04 */
[----:B------:R-:W-:Y:S01]  /*17e0*/  LEA R100, R63, R100, 0x2 ;  /* 0x000000643f647211 */ /* 0x000fe200078e10ff */
[----:B------:R0:W-:Y:S04]  /*17f0*/  @P0 STG.E.128 [R58.64], R36 ;  /* 0x000000243a000986 */ /* 0x0001e8000c101d04 */
[----:B------:R0:W-:Y:S01]  /*1800*/  @P0 STG.E.128 [R58.64+0x10], R40 ;  /* 0x000010283a000986 */ /* 0x0001e2000c101d04 */
[----:B------:R-:W-:-:S03]  /*1810*/  ISETP.GE.AND P0, PT, R100, c[0x0][0x164], PT ;  /* 0x0000590064007a0c */ /* 0x000fc60003f06270 */
[----:B------:R0:W-:Y:S10]  /*1820*/  STG.E.128 [R108.64], R52 ;  /* 0x000000346c007986 */ /* 0x0001f4000c101d04 */
[----:B0-----:R-:W-:Y:S01]  /*1830*/  @P0 CALL.REL.NOINC `(.L_x_2372) ;  /* 0x0000001000000944 */ /* 0x001fe20003c00000 */
[----:B------:R-:W-:Y:S05]  /*1840*/  BRA `(.L_x_2373) ;  /* 0xffffebe000007947 */ /* 0x000fea000383ffff */
.L_x_2372:
[----:B------:R-:W-:Y:S05]  /*1850*/  BSYNC B1 ;  /* 0x0000000000017941 */ /* 0x000fea0003800000 */
.L_x_2369:
        /* <DEDUP_REMOVED lines=22> */
.L_x_2368:
[----:B------:R-:W-:Y:S05]  /*19c0*/  BSYNC B0 ;  /* 0x0000000000007941 */ /* 0x000fea0003800000 */
.L_x_2366:
        /* <DEDUP_REMOVED lines=48> */
[----:B------:R0:W-:Y:S04]  /*1cd0*/  STS.128 [R2+0x410], R12 ;  /* 0x0004100c02007388 */ /* 0x0001e80000000c00 */
[----:B------:R-:W-:Y:S01]  /*1ce0*/  BAR.SYNC.DEFER_BLOCKING 0x0 ;  /* 0x0000000000007b1d */ /* 0x000fe20000010000 */
[----:B0-----:R-:W-:Y:S01]  /*1cf0*/  IADD3 R2, P0, R33, R0, RZ ;  /* 0x0000000021027210 */ /* 0x001fe20007f1e0ff */
[----:B----4-:R-:W-:-:S03]  /*1d00*/  FADD.FTZ R13, R5, R30 ;  /* 0x0000001e050d7221 */ /* 0x010fc60000010000 */
        /* <DEDUP_REMOVED lines=30> */
[C---:B------:R-:W-:Y:S01]  /*1ef0*/  IADD3.X R3, R0.reuse, c[0x0][0x22c], RZ, P0, !PT ;  /* 0x00008b0000037a10 */ /* 0x040fe200007fe4ff */
        /* <DEDUP_REMOVED lines=17> */
.L_x_2370:
[----:B------:R-:W-:Y:S01]  /*2010*/  HFMA2.MMA R93, -RZ, RZ, 0, 5.9604644775390625e-08 ;  /* 0x00000001ff5d7435 */ /* 0x000fe200000001ff */
[----:B------:R-:W-:-:S02]  /*2020*/  MOV R118, R61 ;  /* 0x0000003d00767202 */ /* 0x000fc40000000f00 */
[----:B------:R-:W-:Y:S02]  /*2030*/  MOV R84, 0x1f ;  /* 0x0000001f00547802 */ /* 0x000fe40000000f00 */
[----:B------:R-:W-:Y:S02]  /*2040*/  MOV R89, 0xffffffff ;  /* 0xffffffff00597802 */ /* 0x000fe40000000f00 */
[----:B------:R-:W-:Y:S02]  /*2050*/  MOV R44, 0x2070 ;  /* 0x00002070002c7802 */ /* 0x000fe40000000f00 */
[----:B-----5:R-:W-:Y:S05]  /*2060*/  CALL.REL.NOINC `($__internal_61_$__cuda_sm70_shflsync_bfly_p) ;  /* 0x0000046000007944 */ /* 0x020fea0003c00000 */
[----:B-1----:R-:W-:Y:S01]  /*2070*/  MOV R120, R89 ;  /* 0x0000005900787202 */ /* 0x002fe20000000f00 */
[----:B0-----:R-:W-:Y:S05]  /*2080*/  BRA `(.L_x_2374) ;  /* 0xffffee5000007947 */ /* 0x001fea000383ffff */
.L_x_2371:
[----:B------:R-:W-:Y:S01]  /*2090*/  HFMA2.MMA R93, -RZ, RZ, 0, 5.9604644775390625e-08 ;  /* 0x00000001ff5d7435 */ /* 0x000fe200000001ff */
[----:B------:R-:W-:Y:S02]  /*20a0*/  MOV R118, R66 ;  /* 0x0000004200767202 */ /* 0x000fe40000000f00 */
[----:B------:R-:W-:Y:S02]  /*20b0*/  MOV R84, 0x1f ;  /* 0x0000001f00547802 */ /* 0x000fe40000000f00 */
[----:B------:R-:W-:-:S02]  /*20c0*/  MOV R89, 0xffffffff ;  /* 0xffffffff00597802 */ /* 0x000fc40000000f00 */
[----:B------:R-:W-:Y:S02]  /*20d0*/  MOV R44, 0x20f0 ;  /* 0x000020f0002c7802 */ /* 0x000fe40000000f00 */
[----:B01---5:R-:W-:Y:S05]  /*20e0*/  CALL.REL.NOINC `($__internal_61_$__cuda_sm70_shflsync_bfly_p) ;  /* 0x000003e000007944 */ /* 0x023fea0003c00000 */
[----:B------:R-:W-:Y:S01]  /*20f0*/  FADD.FTZ R120, R61, R120 ;  /* 0x000000783d787221 */ /* 0x000fe20000010000 */
[----:B0-----:R-:W-:Y:S01]  /*2100*/  HFMA2.MMA R93, -RZ, RZ, 0, 1.1920928955078125e-07 ;  /* 0x00000002ff5d7435 */ /* 0x001fe200000001ff */
[----:B-1----:R-:W-:Y:S01]  /*2110*/  FADD.FTZ R66, R66, R89 ;  /* 0x0000005942427221 */ /* 0x002fe20000010000 */
[----:B------:R-:W-:Y:S02]  /*2120*/  MOV R84, 0x1f ;  /* 0x0000001f00547802 */ /* 0x000fe40000000f00 */
[----:B------:R-:W-:Y:S02]  /*2130*/  MOV R89, 0xffffffff ;  /* 0xffffffff00597802 */ /* 0x000fe40000000f00 */
[----:B------:R-:W-:Y:S02]  /*2140*/  MOV R118, R120 ;  /* 0x0000007800767202 */ /* 0x000fe40000000f00 */
[----:B------:R-:W-:Y:S02]  /*2150*/  MOV R44, 0x2170 ;  /* 0x00002170002c7802 */ /* 0x000fe40000000f00 */
[----:B------:R-:W-:Y:S05]  /*2160*/  CALL.REL.NOINC `($__internal_61_$__cuda_sm70_shflsync_bfly_p) ;  /* 0x0000036000007944 */ /* 0x000fea0003c00000 */
[----:B0-----:R-:W-:Y:S01]  /*2170*/  HFMA2.MMA R93, -RZ, RZ, 0, 1.1920928955078125e-07 ;  /* 0x00000002ff5d7435 */ /* 0x001fe200000001ff */
[----:B-1----:R-:W-:-:S02]  /*2180*/  MOV R61, R89 ;  /* 0x00000059003d7202 */ /* 0x002fc40000000f00 */
[----:B------:R-:W-:Y:S02]  /*2190*/  MOV R118, R66 ;  /* 0x0000004200767202 */ /* 0x000fe40000000f00 */
[----:B------:R-:W-:Y:S02]  /*21a0*/  MOV R84, 0x1f ;  /* 0x0000001f00547802 */ /* 0x000fe40000000f00 */
[----:B------:R-:W-:Y:S02]  /*21b0*/  MOV R89, 0xffffffff ;  /* 0xffffffff00597802 */ /* 0x000fe40000000f00 */
[----:B------:R-:W-:Y:S02]  /*21c0*/  MOV R44, 0x21e0 ;  /* 0x000021e0002c7802 */ /* 0x000fe40000000f00 */
[----:B------:R-:W-:Y:S05]  /*21d0*/  CALL.REL.NOINC `($__internal_61_$__cuda_sm70_shflsync_bfly_p) ;  /* 0x000002f000007944 */ /* 0x000fea0003c00000 */
[----:B------:R-:W-:Y:S01]  /*21e0*/  FADD.FTZ R120, R61, R120 ;  /* 0x000000783d787221 */ /* 0x000fe20000010000 */
[----:B0-----:R-:W-:Y:S01]  /*21f0*/  HFMA2.MMA R93, -RZ, RZ, 0, 2.384185791015625e-07 ;  /* 0x00000004ff5d7435 */ /* 0x001fe200000001ff */
[----:B-1----:R-:W-:Y:S01]  /*2200*/  FADD.FTZ R66, R66, R89 ;  /* 0x0000005942427221 */ /* 0x002fe20000010000 */
[----:B------:R-:W-:Y:S02]  /*2210*/  MOV R84, 0x1f ;  /* 0x0000001f00547802 */ /* 0x000fe40000000f00 */
[----:B------:R-:W-:-:S02]  /*2220*/  MOV R89, 0xffffffff ;  /* 0xffffffff00597802 */ /* 0x000fc40000000f00 */
[----:B------:R-:W-:Y:S02]  /*2230*/  MOV R118, R120 ;  /* 0x0000007800767202 */ /* 0x000fe40000000f00 */
[----:B------:R-:W-:Y:S02]  /*2240*/  MOV R44, 0x2260 ;  /* 0x00002260002c7802 */ /* 0x000fe40000000f00 */
[----:B------:R-:W-:Y:S05]  /*2250*/  CALL.REL.NOINC `($__internal_61_$__cuda_sm70_shflsync_bfly_p) ;  /* 0x0000027000007944 */ /* 0x000fea0003c00000 */
[----:B0-----:R-:W-:Y:S01]  /*2260*/  HFMA2.MMA R93, -RZ, RZ, 0, 2.384185791015625e-07 ;  /* 0x00000004ff5d7435 */ /* 0x001fe200000001ff */
[----:B-1----:R-:W-:Y:S02]  /*2270*/  MOV R61, R89 ;  /* 0x00000059003d7202 */ /* 0x002fe40000000f00 */
[----:B------:R-:W-:Y:S02]  /*2280*/  MOV R118, R66 ;  /* 0x0000004200767202 */ /* 0x000fe40000000f00 */
[----:B------:R-:W-:Y:S02]  /*2290*/  MOV R84, 0x1f ;  /* 0x0000001f00547802 */ /* 0x000fe40000000f00 */
[----:B------:R-:W-:Y:S02]  /*22a0*/  MOV R89, 0xffffffff ;  /* 0xffffffff00597802 */ /* 0x000fe40000000f00 */
[----:B------:R-:W-:-:S02]  /*22b0*/  MOV R44, 0x22d0 ;  /* 0x000022d0002c7802 */ /* 0x000fc40000000f00 */
[----:B------:R-:W-:Y:S05]  /*22c0*/  CALL.REL.NOINC `($__internal_61_$__cuda_sm70_shflsync_bfly_p) ;  /* 0x0000020000007944 */ /* 0x000fea0003c00000 */
[----:B------:R-:W-:Y:S01]  /*22d0*/  FADD.FTZ R120, R61, R120 ;  /* 0x000000783d787221 */ /* 0x000fe20000010000 */
[----:B0-----:R-:W-:Y:S01]  /*22e0*/  HFMA2.MMA R93, -RZ, RZ, 0, 4.76837158203125e-07 ;  /* 0x00000008ff5d7435 */ /* 0x001fe200000001ff */
[----:B-1----:R-:W-:Y:S01]  /*22f0*/  FADD.FTZ R66, R66, R89 ;  /* 0x0000005942427221 */ /* 0x002fe20000010000 */
[----:B------:R-:W-:-:S02]  /*2300*/  MOV R84, 0x1f ;  /* 0x0000001f00547802 */ /* 0x000fc40000000f00 */
[----:B------:R-:W-:Y:S02]  /*2310*/  MOV R89, 0xffffffff ;  /* 0xffffffff00597802 */ /* 0x000fe40000000f00 */
[----:B------:R-:W-:Y:S02]  /*2320*/  MOV R118, R120 ;  /* 0x0000007800767202 */ /* 0x000fe40000000f00 */
[----:B------:R-:W-:Y:S02]  /*2330*/  MOV R44, 0x2350 ;  /* 0x00002350002c7802 */ /* 0x000fe40000000f00 */
[----:B------:R-:W-:Y:S05]  /*2340*/  CALL.REL.NOINC `($__internal_61_$__cuda_sm70_shflsync_bfly_p) ;  /* 0x0000018000007944 */ /* 0x000fea0003c00000 */
[----:B0-----:R-:W-:Y:S01]  /*2350*/  HFMA2.MMA R93, -RZ, RZ, 0, 4.76837158203125e-07 ;  /* 0x00000008ff5d7435 */ /* 0x001fe200000001ff */
[----:B-1----:R-:W-:Y:S02]  /*2360*/  MOV R61, R89 ;  /* 0x00000059003d7202 */ /* 0x002fe40000000f00 */
[----:B------:R-:W-:Y:S02]  /*2370*/  MOV R118, R66 ;  /* 0x0000004200767202 */ /* 0x000fe40000000f00 */
[----:B------:R-:W-:Y:S02]  /*2380*/  MOV R84, 0x1f ;  /* 0x0000001f00547802 */ /* 0x000fe40000000f00 */
[----:B------:R-:W-:-:S02]  /*2390*/  MOV R89, 0xffffffff ;  /* 0xffffffff00597802 */ /* 0x000fc40000000f00 */
[----:B------:R-:W-:Y:S02]  /*23a0*/  MOV R44, 0x23c0 ;  /* 0x000023c0002c7802 */ /* 0x000fe40000000f00 */
[----:B------:R-:W-:Y:S05]  /*23b0*/  CALL.REL.NOINC `($__internal_61_$__cuda_sm70_shflsync_bfly_p) ;  /* 0x0000011000007944 */ /* 0x000fea0003c00000 */
[----:B------:R-:W-:Y:S01]  /*23c0*/  FADD.FTZ R61, R61, R120 ;  /* 0x000000783d3d7221 */ /* 0x000fe20000010000 */
[----:B0-----:R-:W-:Y:S01]  /*23d0*/  HFMA2.MMA R93, -RZ, RZ, 0, 9.5367431640625e-07 ;  /* 0x00000010ff5d7435 */ /* 0x001fe200000001ff */
[----:B-1----:R-:W-:Y:S01]  /*23e0*/  FADD.FTZ R66, R66, R89 ;  /* 0x0000005942427221 */ /* 0x002fe20000010000 */
[----:B------:R-:W-:Y:S02]  /*23f0*/  MOV R84, 0x1f ;  /* 0x0000001f00547802 */ /* 0x000fe40000000f00 */
[----:B------:R-:W-:Y:S02]  /*2400*/  MOV R89, 0xffffffff ;  /* 0xffffffff00597802 */ /* 0x000fe40000000f00 */
[----:B------:R-:W-:Y:S02]  /*2410*/  MOV R118, R61 ;  /* 0x0000003d00767202 */ /* 0x000fe40000000f00 */
[----:B------:R-:W-:Y:S02]  /*2420*/  MOV R44, 0x2440 ;  /* 0x00002440002c7802 */ /* 0x000fe40000000f00 */
[----:B------:R-:W-:Y:S05]  /*2430*/  CALL.REL.NOINC `($__internal_61_$__cuda_sm70_shflsync_bfly_p) ;  /* 0x0000009000007944 */ /* 0x000fea0003c00000 */
[----:B0-----:R-:W-:Y:S01]  /*2440*/  HFMA2.MMA R93, -RZ, RZ, 0, 9.5367431640625e-07 ;  /* 0x00000010ff5d7435 */ /* 0x001fe200000001ff */
[----:B-1----:R-:W-:-:S02]  /*2450*/  MOV R120, R89 ;  /* 0x0000005900787202 */ /* 0x002fc40000000f00 */
[----:B------:R-:W-:Y:S02]  /*2460*/  MOV R118, R66 ;  /* 0x0000004200767202 */ /* 0x000fe40000000f00 */
[----:B------:R-:W-:Y:S02]  /*2470*/  MOV R84, 0x1f ;  /* 0x0000001f00547802 */ /* 0x000fe40000000f00 */
[----:B------:R-:W-:Y:S02]  /*2480*/  MOV R89, 0xffffffff ;  /* 0xffffffff00597802 */ /* 0x000fe40000000f00 */
[----:B------:R-:W-:Y:S02]  /*2490*/  MOV R44, 0x24b0 ;  /* 0x000024b0002c7802 */ /* 0x000fe40000000f00 */
[----:B------:R-:W-:Y:S05]  /*24a0*/  CALL.REL.NOINC `($__internal_61_$__cuda_sm70_shflsync_bfly_p) ;  /* 0x0000002000007944 */ /* 0x000fea0003c00000 */
[----:B-1----:R-:W-:Y:S01]  /*24b0*/  MOV R45, R89 ;  /* 0x00000059002d7202 */ /* 0x002fe20000000f00 */
[----:B0-----:R-:W-:Y:S05]  /*24c0*/  BRA `(.L_x_2375) ;  /* 0xffffeb3000007947 */ /* 0x001fea000383ffff */
        .weak           $__internal_61_$__cuda_sm70_shflsync_bfly_p
        .type           $__internal_61_$__cuda_sm70_shflsync_bfly_p,@function
        .size           $__internal_61_$__cuda_sm70_shflsync_bfly_p,(.L_x_7239 - $__internal_61_$__cuda_sm70_shflsync_bfly_p)
$__internal_61_$__cuda_sm70_shflsync_bfly_p:
[----:B------:R-:W-:Y:S01]  /*24d0*/  HFMA2.MMA R45, -RZ, RZ, 0, 0 ;  /* 0x00000000ff2d7435 */ /* 0x000fe200000001ff */
[----:B------:R-:W-:Y:S04]  /*24e0*/  WARPSYNC R89 ;  /* 0x0000005900007348 */ /* 0x000fe80003800000 */
[----:B------:R0:W1:Y:S01]  /*24f0*/  SHFL.BFLY PT, R89, R118, R93, R84 ;  /* 0x0c00005d76597389 */ /* 0x00006200000e0054 */
[----:B------:R-:W-:Y:S05]  /*2500*/  RET.REL.NODEC R44 `(_ZN10layer_norm13ln_bwd_kernelINS_13Kernel_traitsI13__nv_bfloat16S2_fS2_fjLj512ELj1ELj4ELj1ELj16ENS_18Kernel_traits_baseILj512ES2_S2_fS2_fjLj128EEEEELb0ELb0ELb0ELb1EEEvNS_9BwdParamsE) ;  /* 0xffffdaf02c007950 */ /* 0x000fea0003c3ffff */
.L_x_2376:
        /* <DEDUP_REMOVED lines=15> */
.L_x_7239:


//--------------------- .text._ZN10layer_norm13ln_bwd_kernelINS_13Kernel_traitsI13__nv_bfloat16S2_fS2_fjLj512ELj1ELj4ELj1ELj16ENS_18Kernel_traits_baseILj512ES2_S2_fS2_fjLj128EEEEELb0ELb0ELb1ELb0EEEvNS_9BwdParamsE --------------------------
	.section	.text._ZN10layer_norm13ln_bwd_kernelINS_13Kernel_traitsI13__nv_bfloat16S2_fS2_fjLj512ELj1ELj4ELj1ELj16ENS_18Kernel_traits_baseILj512ES2_S2_fS2_fjLj128EEEEELb0ELb0ELb1ELb0EEEvNS_9BwdParamsE,"ax",@progbits
	.sectioninfo	@"SHI_REGISTERS=128"
	.align	128
        .global         _ZN10layer_norm13ln_bwd_kernelINS_13Kernel_traitsI13__nv_bfloat16S2_fS2_fjLj512ELj1ELj4ELj1ELj16ENS_18Kernel_traits_baseILj512ES2_S2_fS2_fjLj128EEEEELb0ELb0ELb1ELb0EEEvNS_9BwdParamsE
        .type           _ZN10layer_norm13ln_bwd_kernelINS_13Kernel_traitsI13__nv_bfloat16S2_fS2_fjLj512ELj1ELj4ELj1ELj16ENS_18Kernel_traits_baseILj512ES2_S2_fS2_fjLj128EEEEELb0ELb0ELb1ELb0EEEvNS_9BwdParamsE,@function
        .size           _ZN10layer_norm13ln_bwd_kernelINS_13Kernel_traitsI13__nv_bfloat16S2_fS2_fjLj512ELj1ELj4ELj1ELj16ENS_18Kernel_traits_baseILj512ES2_S2_fS2_fjLj128EEEEELb0ELb0ELb1ELb0EEEvNS_9BwdParamsE,(.L_x_7240 - _ZN10layer_norm13ln_bwd_kernelINS_13Kernel_traitsI13__nv_bfloat16S2_fS2_fjLj512ELj1ELj4ELj1ELj16ENS_18Kernel_traits_baseILj512ES2_S2_fS2_fjLj128EEEEELb0ELb0ELb1ELb0EEEvNS_9BwdParamsE)
        .other          _ZN10layer_norm13ln_bwd_kernelINS_13Kernel_traitsI13__nv_bfloat16S2_fS2_fjLj512ELj1ELj4ELj1ELj16ENS_18Kernel_traits_baseILj512ES2_S2_fS2_fjLj128EEEEELb0ELb0ELb1ELb0EEEvNS_9BwdParamsE,@"STO_CUDA_ENTRY STV_DEFAULT"
_ZN10layer_norm13ln_bwd_kernelINS_13Kernel_traitsI13__nv_bfloat16S2_fS2_fjLj512ELj1ELj4ELj1ELj16ENS_18Kernel_traits_baseILj512ES2_S2_fS2_fjLj128EEEEELb0ELb0ELb1ELb0EEEvNS_9BwdParamsE:
.text._ZN10layer_norm13ln_bwd_kernelINS_13Kernel_traitsI13__nv_bfloat16S2_fS2_fjLj512ELj1ELj4ELj1ELj16ENS_18Kernel_traits_baseILj512ES2_S2_fS2_fjLj128EEEEELb0ELb0ELb1ELb0EEEvNS_9BwdParamsE:
        /* <DEDUP_REMOVED lines=58> */
.L_x_2425:
[----:B------:R-:W-:-:S10]  /*03a0*/  HFMA2.MMA R98, -RZ, RZ, 0, 2.384185791015625e-07 ;  /* 0x00000004ff627435 */ /* 0x000fd400000001ff */
[----:B------:R-:W-:-:S05]  /*03b0*/  IMAD.WIDE R2, R0, R98, c[0x0][0x1d8] ;  /* 0x0000760000027625 */ /* 0x000fca00078e0262 */
[----:B------:R0:W2:Y:S01]  /*03c0*/  LDG.E R99, [R2.64] ;  /* 0x0000000402637981 */ /* 0x0000a2000c1e1900 */
[----:B------:R-:W-:-:S05]  /*03d0*/  IMAD R104, R0, c[0x0][0x168], RZ ;  /* 0x00005a0000687a24 */ /* 0x000fca00078e02ff */
[----:B------:R-:W-:Y:S01]  /*03e0*/  SHF.R.S32.HI R105, RZ, 0x1f, R104 ;  /* 0x0000001fff697819 */ /* 0x000fe20000011468 */
[----:B0-----:R-:W-:-:S03]  /*03f0*/  IMAD.WIDE R2, R0, R98, c[0x0][0x1a8] ;  /* 0x00006a0000027625 */ /* 0x001fc600078e0262 */
[----:B------:R-:W-:Y:S02]  /*0400*/  LEA.HI R104, R105, R104, RZ, 0x3 ;  /* 0x0000006869687211 */ /* 0x000fe400078f18ff */
[----:B------:R-:W-:Y:S01]  /*0410*/  LOP3.LUT R105, R121, 0x1f, RZ, 0xc0, !PT ;  /* 0x0000001f79697812 */ /* 0x000fe200078ec0ff */
[----:B------:R-:W-:Y:S01]  /*0420*/  IMAD.WIDE R84, R0, R98, c[0x0][0x1d0] ;  /* 0x0000740000547625 */ /* 0x000fe200078e0262 */
[----:B------:R0:W5:Y:S01]  /*0430*/  LDG.E R2, [R2.64] ;  /* 0x0000000402027981 */ /* 0x000162000c1e1900 */
[----:B------:R-:W-:Y:S02]  /*0440*/  BSSY B1, `(.L_x_2379) ;  /* 0x00000c2000017945 */ /* 0x000fe40003800000 */
[----:B------:R-:W-:Y:S01]  /*0450*/  IMAD.MOV.U32 R122, RZ, RZ, 0x20 ;  /* 0x00000020ff7a7424 */ /* 0x000fe200078e00ff */
[----:B------:R1:W5:Y:S01]  /*0460*/  LDG.E R100, [R84.64] ;  /* 0x0000000454647981 */ /* 0x000362000c1e1900 */
[----:B0-----:R-:W-:-:S05]  /*0470*/  LEA.HI.SX32 R3, R104, R105, 0x1d ;  /* 0x0000006968037211 */ /* 0x001fca00078feaff */
[----:B-1----:R-:W-:Y:S01]  /*0480*/  IMAD.WIDE.U32 R84, R3, R122, c[0x0][0x218] ;  /* 0x0000860003547625 */ /* 0x002fe200078e007a */
[----:B--2---:R-:W-:-:S13]  /*0490*/  ISETP.GT.AND P4, PT, R99, RZ, PT ;  /* 0x000000ff6300720c */ /* 0x004fda0003f84270 */
[----:B------:R-:W-:Y:S05]  /*04a0*/  @P4 BRA `(.L_x_2380) ;  /* 0x0000014000004947 */ /* 0x000fea0003800000 */
[----:B------:R-:W-:Y:S01]  /*04b0*/  BSSY B2, `(.L_x_2381) ;  /* 0x0000009000027945 */ /* 0x000fe20003800000 */
[----:B------:R-:W-:Y:S01]  /*04c0*/  MOV R105, R3 ;  /* 0x0000000300697202 */ /* 0x000fe20000000f00 */
[----:B------:R-:W-:Y:S05]  /*04d0*/  @!P6 BRA `(.L_x_2382) ;  /* 0x000000600000e947 */ /* 0x000fea0003800000 */
[----:B------:R-:W-:-:S04]  /*04e0*/  ISETP.NE.U32.AND P0, PT, RZ, c[0x0][0x218], PT ;  /* 0x00008600ff007a0c */ /* 0x000fc80003f05070 */
[----:B------:R-:W-:-:S13]  /*04f0*/  ISETP.NE.AND.EX P0, PT, RZ, c[0x0][0x21c], PT, P0 ;  /* 0x00008700ff007a0c */ /* 0x000fda0003f05300 */
[----:B------:R-:W-:Y:S05]  /*0500*/  @!P0 BRA `(.L_x_2383) ;  /* 0x0000002000008947 */ /* 0x000fea0003800000 */
[----:B------:R0:W5:Y:S04]  /*0510*/  LDG.E.128 R28, [R84.64] ;  /* 0x00000004541c7981 */ /* 0x000168000c1e1d00 */
[----:B------:R0:W5:Y:S02]  /*0520*/  LDG.E.128 R24, [R84.64+0x10] ;  /* 0x0000100454187981 */ /* 0x000164000c1e1d00 */
.L_x_2383:
[----:B------:R-:W-:Y:S02]  /*0530*/  IADD3 R105, R3, 0x20, RZ ;  /* 0x0000002003697810 */ /* 0x000fe40007ffe0ff */
.L_x_2382:
[----:B------:R-:W-:Y:S05]  /*0540*/  BSYNC B2 ;  /* 0x0000000000027941 */ /* 0x000fea0003800000 */
.L_x_2381:
[----:B------:R-:W-:Y:S01]  /*0550*/  ISETP.NE.U32.AND P0, PT, RZ, c[0x0][0x218], PT ;  /* 0x00008600ff007a0c */ /* 0x000fe20003f05070 */
[----:B------:R-:W-:Y:S01]  /*0560*/  IMAD.MOV.U32 R104, RZ, RZ, RZ ;  /* 0x000000ffff687224 */ /* 0x000fe200078e00ff */
[----:B------:R-:W-:Y:S02]  /*0570*/  MOV R99, RZ ;  /* 0x000000ff00637202 */ /* 0x000fe40000000f00 */
[----:B------:R-:W-:-:S04]  /*0580*/  ISETP.NE.AND.EX P0, PT, RZ, c[0x0][0x21c], PT, P0 ;  /* 0x00008700ff007a0c */ /* 0x000fc80003f05300 */
[----:B------:R-:W-:-:S13]  /*0590*/  ISETP.LT.U32.OR P0, PT, R101, 0x40, !P0 ;  /* 0x000000406500780c */ /* 0x000fda0004701470 */
[----:B------:R-:W-:Y:S05]  /*05a0*/  @P0 BRA `(.L_x_2384) ;  /* 0x00000ab000000947 */ /* 0x000fea0003800000 */
[----:B------:R-:W-:-:S05]  /*05b0*/  IMAD.WIDE.U32 R16, R105, R122, c[0x0][0x218] ;  /* 0x0000860069107625 */ /* 0x000fca00078e007a */
[----:B------:R1:W5:Y:S04]  /*05c0*/  LDG.E.128 R20, [R16.64] ;  /* 0x0000000410147981 */ /* 0x000368000c1e1d00 */
[----:B-1----:R-:W5:Y:S01]  /*05d0*/  LDG.E.128 R16, [R16.64+0x10] ;  /* 0x0000100410107981 */ /* 0x002f62000c1e1d00 */
[----:B------:R-:W-:Y:S05]  /*05e0*/  BRA `(.L_x_2384) ;  /* 0x00000a7000007947 */ /* 0x000fea0003800000 */
.L_x_2380:
[----:B------:R-:W-:-:S05]  /*05f0*/  IADD3 R99, R99, -0x1, RZ ;  /* 0xffffffff63637810 */ /* 0x000fca0007ffe0ff */
[----:B------:R-:W-:-:S05]  /*0600*/  IMAD R99, R99, c[0x0][0x168], RZ ;  /* 0x00005a0063637a24 */ /* 0x000fca00078e02ff */
[----:B------:R-:W-:-:S04]  /*0610*/  SHF.R.S32.HI R104, RZ, 0x1f, R99 ;  /* 0x0000001fff687819 */ /* 0x000fc80000011463 */
[----:B------:R-:W-:Y:S01]  /*0620*/  LEA.HI R104, R104, R99, RZ, 0x3 ;  /* 0x0000006368687211 */ /* 0x000fe200078f18ff */
[----:B------:R-:W-:Y:S01]  /*0630*/  IMAD.WIDE R98, R0, R98, c[0x0][0x1a0] ;  /* 0x0000680000627625 */ /* 0x000fe200078e0262 */
[----:B------:R-:W-:Y:S01]  /*0640*/  ISETP.NE.AND P0, PT, R123, RZ, PT ;  /* 0x000000ff7b00720c */ /* 0x000fe20003f05270 */
[----:B------:R-:W-:Y:S01]  /*0650*/  BSSY B2, `(.L_x_2385) ;  /* 0x0000054000027945 */ /* 0x000fe20003800000 */
[----:B------:R-:W-:-:S03]  /*0660*/  LEA.HI.SX32 R105, R104, R105, 0x1d ;  /* 0x0000006968697211 */ /* 0x000fc600078feaff */
[----:B------:R0:W2:Y:S01]  /*0670*/  LDG.E R98, [R98.64] ;  /* 0x0000000462627981 */ /* 0x0000a2000c1e1900 */
[----:B------:R-:W-:Y:S02]  /*0680*/  IMAD.MOV.U32 R104, RZ, RZ, RZ ;  /* 0x000000ffff687224 */ /* 0x000fe400078e00ff */
[----:B------:R-:W-:Y:S01]  /*0690*/  IMAD.MOV.U32 R108, RZ, RZ, R3 ;  /* 0x000000ffff6c7224 */ /* 0x000fe200078e0003 */
[----:B0-----:R-:W-:Y:S02]  /*06a0*/  MOV R99, RZ ;  /* 0x000000ff00637202 */ /* 0x001fe40000000f00 */
[----:B--2---:R-:W-:Y:S01]  /*06b0*/  FSEL R98, R98, RZ, !P0 ;  /* 0x000000ff62627208 */ /* 0x004fe20004000000 */
[----:B------:R-:W-:Y:S05]  /*06c0*/  @!P6 BRA `(.L_x_2386) ;  /* 0x000004c00000e947 */ /* 0x000fea0003800000 */
[----:B------:R-:W-:Y:S01]  /*06d0*/  HFMA2.MMA R8, -RZ, RZ, 0, 9.5367431640625e-07 ;  /* 0x00000010ff087435 */ /* 0x000fe200000001ff */
[----:B------:R-:W-:-:S05]  /*06e0*/  IMAD.WIDE.U32 R12, R3, R122, c[0x0][0x188] ;  /* 0x00006200030c7625 */ /* 0x000fca00078e007a */
[----:B------:R0:W2:Y:S04]  /*06f0*/  LDG.E.128 R4, [R12.64] ;  /* 0x000000040c047981 */ /* 0x0000a8000c1e1d00 */
[----:B------:R-:W-:-:S06]  /*0700*/  IMAD.WIDE.U32 R8, R105, R8, c[0x0][0x208] ;  /* 0x0000820069087625 */ /* 0x000fcc00078e0008 */
[----:B------:R-:W3:Y:S04]  /*0710*/  LDG.E.128 R8, [R8.64] ;  /* 0x0000000408087981 */ /* 0x000ee8000c1e1d00 */
[----:B0-----:R-:W4:Y:S01]  /*0720*/  LDG.E.128 R12, [R12.64+0x10] ;  /* 0x000010040c0c7981 */ /* 0x001f22000c1e1d00 */
[----:B------:R-:W-:-:S04]  /*0730*/  ISETP.NE.U32.AND P0, PT, RZ, c[0x0][0x218], PT ;  /* 0x00008600ff007a0c */ /* 0x000fc80003f05070 */
[----:B------:R-:W-:-:S13]  /*0740*/  ISETP.NE.AND.EX P0, PT, RZ, c[0x0][0x21c], PT, P0 ;  /* 0x00008700ff007a0c */ /* 0x000fda0003f05300 */
[----:B------:R0:W5:Y:S04]  /*0750*/  @P0 LDG.E.128 R28, [R84.64] ;  /* 0x00000004541c0981 */ /* 0x000168000c1e1d00 */
[----:B------:R0:W5:Y:S01]  /*0760*/  @P0 LDG.E.128 R24, [R84.64+0x10] ;  /* 0x0000100454180981 */ /* 0x000162000c1e1d00 */
[----:B------:R-:W-:Y:S02]  /*0770*/  IADD3 R105, R105, 0x20, RZ ;  /* 0x0000002069697810 */ /* 0x000fe40007ffe0ff */
[----:B------:R-:W-:Y:S01]  /*0780*/  IADD3 R108, R3, 0x20, RZ ;  /* 0x00000020036c7810 */ /* 0x000fe20007ffe0ff */
[C---:B--2---:R-:W-:Y:S02]  /*0790*/  FADD.FTZ R5, -R98.reuse, R5 ;  /* 0x0000000562057221 */ /* 0x044fe40000010100 */
[----:B------:R-:W-:-:S02]  /*07a0*/  FADD.FTZ R6, -R98, R6 ;  /* 0x0000000662067221 */ /* 0x000fc40000010100 */
[C---:B------:R-:W-:Y:S02]  /*07b0*/  FADD.FTZ R4, -R98.reuse, R4 ;  /* 0x0000000462047221 */ /* 0x040fe40000010100 */
[----:B------:R-:W-:Y:S01]  /*07c0*/  FADD.FTZ R7, -R98, R7 ;  /* 0x0000000762077221 */ /* 0x000fe20000010100 */
[--C-:B---3--:R-:W-:Y:S01]  /*07d0*/  PRMT R99, RZ, 0x5410, R8.reuse ;  /* 0x00005410ff637816 */ /* 0x108fe20000000008 */
[C---:B-----5:R-:W-:Y:S01]  /*07e0*/  FMUL.FTZ R5, R2.reuse, R5 ;  /* 0x0000000502057220 */ /* 0x060fe20000410000 */
[----:B------:R-:W-:Y:S01]  /*07f0*/  PRMT R104, RZ, 0x7610, R8 ;  /* 0x00007610ff687816 */ /* 0x000fe20000000008 */
[----:B------:R-:W-:Y:S01]  /*0800*/  FMUL.FTZ R6, R2, R6 ;  /* 0x0000000602067220 */ /* 0x000fe20000410000 */
[--C-:B0-----:R-:W-:Y:S01]  /*0810*/  PRMT R84, RZ, 0x5410, R9.reuse ;  /* 0x00005410ff547816 */ /* 0x101fe20000000009 */
[----:B----4-:R-:W-:Y:S01]  /*0820*/  FADD.FTZ R8, -R98, R12 ;  /* 0x0000000c62087221 */ /* 0x010fe20000010100 */
[----:B------:R-:W-:Y:S01]  /*0830*/  PRMT R85, RZ, 0x7610, R9 ;  /* 0x00007610ff557816 */ /* 0x000fe20000000009 */
[----:B------:R-:W-:Y:S01]  /*0840*/  FMUL.FTZ R4, R2, R4 ;  /* 0x0000000402047220 */ /* 0x000fe20000410000 */
[--C-:B------:R-:W-:Y:S01]  /*0850*/  PRMT R88, RZ, 0x5410, R10.reuse ;  /* 0x00005410ff587816 */ /* 0x100fe2000000000a */
[----:B------:R-:W-:Y:S01]  /*0860*/  FMUL.FTZ R12, R120, R99 ;  /* 0x00000063780c7220 */ /* 0x000fe20000410000 */
[----:B------:R-:W-:Y:S01]  /*0870*/  PRMT R89, RZ, 0x7610, R10 ;  /* 0x00007610ff597816 */ /* 0x000fe2000000000a */
[----:B------:R-:W-:-:S02]  /*0880*/  FADD.FTZ R9, -R98, R13 ;  /* 0x0000000d62097221 */ /* 0x000fc40000010100 */
[----:B------:R-:W-:Y:S02]  /*0890*/  FADD.FTZ R10, -R98, R14 ;  /* 0x0000000e620a7221 */ /* 0x000fe40000010100 */
[----:B------:R-:W-:Y:S02]  /*08a0*/  FMUL.FTZ R7, R2, R7 ;  /* 0x0000000702077220 */ /* 0x000fe40000410000 */
[-C--:B------:R-:W-:Y:S02]  /*08b0*/  FFMA.FTZ R61, R5, R104.reuse, R61 ;  /* 0x00000068053d7223 */ /* 0x080fe4000001003d */
[----:B------:R-:W-:Y:S02]  /*08c0*/  FADD.FTZ R45, R45, R104 ;  /* 0x000000682d2d7221 */ /* 0x000fe40000010000 */
[----:B------:R-:W-:Y:S02]  /*08d0*/  FMUL.FTZ R13, R119, R104 ;  /* 0x00000068770d7220 */ /* 0x000fe40000410000 */
[----:B------:R-:W-:-:S02]  /*08e0*/  FFMA.FTZ R62, R6, R84, R62 ;  /* 0x00000054063e7223 */ /* 0x000fc4000001003e */
[----:B------:R-:W-:Y:S02]  /*08f0*/  FADD.FTZ R46, R46, R84 ;  /* 0x000000542e2e7221 */ /* 0x000fe40000010000 */
[----:B------:R-:W-:Y:S01]  /*0900*/  FMUL.FTZ R14, R118, R84 ;  /* 0x00000054760e7220 */ /* 0x000fe20000410000 */
[--C-:B------:R-:W-:Y:S01]  /*0910*/  PRMT R90, RZ, 0x5410, R11.reuse ;  /* 0x00005410ff5a7816 */ /* 0x100fe2000000000b */
[----:B------:R-:W-:Y:S01]  /*0920*/  FADD.FTZ R84, RZ, R12 ;  /* 0x0000000cff547221 */ /* 0x000fe20000010000 */
[----:B------:R-:W-:Y:S01]  /*0930*/  PRMT R91, RZ, 0x7610, R11 ;  /* 0x00007610ff5b7816 */ /* 0x000fe2000000000b */
[----:B------:R-:W-:Y:S02]  /*0940*/  FFMA.FTZ R104, R4, R12, RZ ;  /* 0x0000000c04687223 */ /* 0x000fe400000100ff */
[----:B------:R-:W-:Y:S02]  /*0950*/  FADD.FTZ R11, -R98, R15 ;  /* 0x0000000f620b7221 */ /* 0x000fe40000010100 */
[----:B------:R-:W-:-:S02]  /*0960*/  FFMA.FTZ R60, R4, R99, R60 ;  /* 0x00000063043c7223 */ /* 0x000fc4000001003c */
[----:B------:R-:W-:Y:S02]  /*0970*/  FADD.FTZ R44, R44, R99 ;  /* 0x000000632c2c7221 */ /* 0x000fe40000010000 */
[-C--:B------:R-:W-:Y:S02]  /*0980*/  FFMA.FTZ R63, R7, R85.reuse, R63 ;  /* 0x00000055073f7223 */ /* 0x080fe4000001003f */
[----:B------:R-:W-:Y:S02]  /*0990*/  FADD.FTZ R47, R47, R85 ;  /* 0x000000552f2f7221 */ /* 0x000fe40000010000 */
[----:B------:R-:W-:Y:S02]  /*09a0*/  FMUL.FTZ R15, R117, R85 ;  /* 0x00000055750f7220 */ /* 0x000fe40000410000 */
        /* <DEDUP_REMOVED lines=30> */
.L_x_2386:
[----:B------:R-:W-:Y:S05]  /*0b90*/  BSYNC B2 ;  /* 0x0000000000027941 */ /* 0x000fea0003800000 */
.L_x_2385:
[----:B------:R-:W-:Y:S05]  /*0ba0*/  @!P5 BRA `(.L_x_2384) ;  /* 0x000004b00000d947 */ /* 0x000fea0003800000 */
[----:B------:R-:W-:Y:S02]  /*0bb0*/  IMAD.MOV.U32 R84, RZ, RZ, 0x10 ;  /* 0x00000010ff547424 */ /* 0x000fe400078e00ff */
[----:B------:R-:W-:-:S04]  /*0bc0*/  IMAD.WIDE.U32 R80, R108, R122, c[0x0][0x188] ;  /* 0x000062006c507625 */ /* 0x000fc800078e007a */
[----:B------:R-:W-:Y:S01]  /*0bd0*/  IMAD.WIDE.U32 R84, R105, R84, c[0x0][0x208] ;  /* 0x0000820069547625 */ /* 0x000fe200078e0054 */
[----:B------:R0:W2:Y:S05]  /*0be0*/  LDG.E.128 R76, [R80.64] ;  /* 0x00000004504c7981 */ /* 0x0000aa000c1e1d00 */
[----:B------:R-:W3:Y:S04]  /*0bf0*/  LDG.E.128 R84, [R84.64] ;  /* 0x0000000454547981 */ /* 0x000ee8000c1e1d00 */
[----:B0-----:R-:W4:Y:S01]  /*0c00*/  LDG.E.128 R80, [R80.64+0x10] ;  /* 0x0000100450507981 */ /* 0x001f22000c1e1d00 */
[----:B------:R-:W-:-:S04]  /*0c10*/  ISETP.NE.U32.AND P0, PT, RZ, c[0x0][0x218], PT ;  /* 0x00008600ff007a0c */ /* 0x000fc80003f05070 */
[----:B------:R-:W-:-:S13]  /*0c20*/  ISETP.NE.AND.EX P0, PT, RZ, c[0x0][0x21c], PT, P0 ;  /* 0x00008700ff007a0c */ /* 0x000fda0003f05300 */
[----:B------:R-:W-:-:S05]  /*0c30*/  @P0 IMAD.WIDE.U32 R92, R108, R122, c[0x0][0x218] ;  /* 0x000086006c5c0625 */ /* 0x000fca00078e007a */
        /* <DEDUP_REMOVED lines=15> */
[C---:B------:R-:W-:Y:S01]  /*0d30*/  FMUL.FTZ R78, R2.reuse, R78 ;  /* 0x0000004e024e7220 */ /* 0x040fe20000410000 */
[--C-:B------:R-:W-:Y:S01]  /*0d40*/  PRMT R96, RZ, 0x5410, R87.reuse ;  /* 0x00005410ff607816 */ /* 0x100fe20000000057 */
[----:B------:R-:W-:Y:S01]  /*0d50*/  FMUL.FTZ R79, R2, R79 ;  /* 0x0000004f024f7220 */ /* 0x000fe20000410000 */
[----:B------:R-:W-:Y:S01]  /*0d60*/  PRMT R97, RZ, 0x7610, R87 ;  /* 0x00007610ff617816 */ /* 0x000fe20000000057 */
[----:B------:R-:W-:-:S02]  /*0d70*/  FFMA.FTZ R53, R77, R84, R53 ;  /* 0x000000544d357223 */ /* 0x000fc40000010035 */
[----:B------:R-:W-:Y:S02]  /*0d80*/  FADD.FTZ R37, R37, R84 ;  /* 0x0000005425257221 */ /* 0x000fe40000010000 */
[----:B------:R-:W-:Y:S02]  /*0d90*/  FMUL.FTZ R87, R111, R84 ;  /* 0x000000546f577220 */ /* 0x000fe40000410000 */
[----:B------:R-:W-:Y:S02]  /*0da0*/  FADD.FTZ R104, R104, R86 ;  /* 0x0000005668687221 */ /* 0x000fe40000010000 */
[C---:B------:R-:W-:Y:S02]  /*0db0*/  FFMA.FTZ R84, R76.reuse, R86, R99 ;  /* 0x000000564c547223 */ /* 0x040fe40000010063 */
[----:B------:R-:W-:Y:S02]  /*0dc0*/  FFMA.FTZ R52, R76, R93, R52 ;  /* 0x0000005d4c347223 */ /* 0x000fe40000010034 */
[----:B------:R-:W-:-:S02]  /*0dd0*/  FADD.FTZ R36, R36, R93 ;  /* 0x0000005d24247221 */ /* 0x000fc40000010000 */
[----:B----4-:R-:W-:Y:S02]  /*0de0*/  FADD.FTZ R80, -R98, R80 ;  /* 0x0000005062507221 */ /* 0x010fe40000010100 */
        /* <DEDUP_REMOVED lines=8> */
[C---:B------:R-:W-:Y:S02]  /*0e70*/  FADD.FTZ R81, -R98.reuse, R81 ;  /* 0x0000005162517221 */ /* 0x040fe40000010100 */
[C---:B------:R-:W-:Y:S02]  /*0e80*/  FADD.FTZ R82, -R98.reuse, R82 ;  /* 0x0000005262527221 */ /* 0x040fe40000010100 */
[----:B------:R-:W-:-:S02]  /*0e90*/  FADD.FTZ R83, -R98, R83 ;  /* 0x0000005362537221 */ /* 0x000fc40000010100 */
        /* <DEDUP_REMOVED lines=28> */
.L_x_2384:
[----:B------:R-:W-:Y:S05]  /*1060*/  BSYNC B1 ;  /* 0x0000000000017941 */ /* 0x000fea0003800000 */
.L_x_2379:
[----:B------:R-:W-:Y:S05]  /*1070*/  BRA.DIV ~URZ, `(.L_x_2387) ;  /* 0x00001cc27f007947 */ /* 0x000fea000b800000 */
[----:B------:R1:W2:Y:S02]  /*1080*/  SHFL.BFLY PT, R105, R104, 0x1, 0x1f ;  /* 0x0c201f0068697f89 */ /* 0x0002a400000e0000 */
.L_x_2426:
        /* <DEDUP_REMOVED lines=14> */
[----:B-1----:R-:W-:Y:S02]  /*1170*/  FADD.FTZ R104, R108, R99 ;  /* 0x000000636c687221 */ /* 0x002fe40000010000 */
[----:B0-----:R-:W-:-:S03]  /*1180*/  FADD.FTZ R99, R122, R105 ;  /* 0x000000697a637221 */ /* 0x001fc60000010000 */
[----:B------:R0:W1:Y:S04]  /*1190*/  SHFL.BFLY PT, R105, R104, 0x10, 0x1f ;  /* 0x0e001f0068697f89 */ /* 0x00006800000e0000 */
[----:B------:R0:W2:Y:S02]  /*11a0*/  SHFL.BFLY PT, R84, R99, 0x10, 0x1f ;  /* 0x0e001f0063547f89 */ /* 0x0000a400000e0000 */
.L_x_2427:
[----:B-----5:R-:W-:Y:S01]  /*11b0*/  ISETP.GE.AND P3, PT, R100, 0x1, PT ;  /* 0x000000016400780c */ /* 0x020fe20003f66270 */
[----:B-1----:R-:W-:Y:S01]  /*11c0*/  FADD.FTZ R105, R105, R104 ;  /* 0x0000006869697221 */ /* 0x002fe20000010000 */
[----:B------:R-:W-:Y:S01]  /*11d0*/  ISETP.NE.AND P0, PT, R123, RZ, PT ;  /* 0x000000ff7b00720c */ /* 0x000fe20003f05270 */
[----:B--2---:R-:W-:Y:S01]  /*11e0*/  FADD.FTZ R84, R84, R99 ;  /* 0x0000006354547221 */ /* 0x004fe20000010000 */
[----:B------:R-:W-:Y:S01]  /*11f0*/  BSSY B1, `(.L_x_2389) ;  /* 0x0000099000017945 */ /* 0x000fe20003800000 */
[----:B0-----:R-:W-:Y:S01]  /*1200*/  FMUL.FTZ R99, R105, c[0x0][0x1e0] ;  /* 0x0000780069637a20 */ /* 0x001fe20000410000 */
[----:B------:R-:W-:-:S04]  /*1210*/  MOV R98, RZ ;  /* 0x000000ff00627202 */ /* 0x000fc80000000f00 */
[----:B------:R-:W-:-:S03]  /*1220*/  FSEL R99, R99, RZ, !P0 ;  /* 0x000000ff63637208 */ /* 0x000fc60004000000 */
[----:B------:R-:W-:-:S05]  /*1230*/  @P3 IADD3 R100, R100, -0x1, RZ ;  /* 0xffffffff64643810 */ /* 0x000fca0007ffe0ff */
[----:B------:R-:W-:-:S05]  /*1240*/  @P3 IMAD R100, R100, c[0x0][0x168], RZ ;  /* 0x00005a0064643a24 */ /* 0x000fca00078e02ff */
[----:B------:R-:W-:-:S04]  /*1250*/  @P3 SHF.R.S32.HI R85, RZ, 0x1f, R100 ;  /* 0x0000001fff553819 */ /* 0x000fc80000011464 */
[----:B------:R-:W-:Y:S02]  /*1260*/  @P3 LEA.HI R85, R85, R100, RZ, 0x3 ;  /* 0x0000006455553211 */ /* 0x000fe400078f18ff */
[----:B------:R-:W-:-:S04]  /*1270*/  @P3 LOP3.LUT R100, R121, 0x1f, RZ, 0xc0, !PT ;  /* 0x0000001f79643812 */ /* 0x000fc800078ec0ff */
[----:B------:R-:W-:Y:S01]  /*1280*/  @P3 LEA.HI.SX32 R98, R85, R100, 0x1d ;  /* 0x0000006455623211 */ /* 0x000fe200078feaff */
[----:B------:R-:W-:Y:S01]  /*1290*/  FMUL.FTZ R100, R84, c[0x0][0x1e0] ;  /* 0x0000780054647a20 */ /* 0x000fe20000410000 */
[----:B------:R-:W-:Y:S05]  /*12a0*/  @!P6 BRA `(.L_x_2390) ;  /* 0x000008d00000e947 */ /* 0x000fea0003800000 */
[----:B------:R-:W-:Y:S01]  /*12b0*/  @!P4 ISETP.NE.U32.AND P1, PT, RZ, c[0x0][0x218], PT ;  /* 0x00008600ff00ca0c */ /* 0x000fe20003f25070 */
[----:B------:R-:W-:Y:S01]  /*12c0*/  BSSY B2, `(.L_x_2391) ;  /* 0x000000c000027945 */ /* 0x000fe20003800000 */
[----:B------:R-:W-:Y:S02]  /*12d0*/  ISETP.NE.U32.AND P0, PT, RZ, c[0x0][0x258], PT ;  /* 0x00009600ff007a0c */ /* 0x000fe40003f05070 */
[----:B------:R-:W-:Y:S02]  /*12e0*/  @!P4 ISETP.NE.AND.EX P1, PT, RZ, c[0x0][0x21c], PT, P1 ;  /* 0x00008700ff00ca0c */ /* 0x000fe40003f25310 */
[----:B------:R-:W-:Y:S02]  /*12f0*/  @!P4 ISETP.NE.U32.AND P2, PT, RZ, c[0x0][0x218], PT ;  /* 0x00008600ff00ca0c */ /* 0x000fe40003f45070 */
[----:B------:R-:W-:Y:S01]  /*1300*/  @!P4 FSEL R85, R28, RZ, P1 ;  /* 0x000000ff1c55c208 */ /* 0x000fe20000800000 */
[----:B------:R-:W-:Y:S05]  /*1310*/  @!P4 BRA `(.L_x_2392) ;  /* 0x000000600000c947 */ /* 0x000fea0003800000 */
[----:B------:R-:W-:Y:S01]  /*1320*/  ISETP.NE.U32.AND P1, PT, RZ, c[0x0][0x218], PT ;  /* 0x00008600ff007a0c */ /* 0x000fe20003f25070 */
[----:B------:R-:W-:-:S03]  /*1330*/  FFMA.FTZ R85, R4, R100, R99 ;  /* 0x0000006404557223 */ /* 0x000fc60000010063 */
[----:B------:R-:W-:Y:S01]  /*1340*/  ISETP.NE.AND.EX P1, PT, RZ, c[0x0][0x21c], PT, P1 ;  /* 0x00008700ff007a0c */ /* 0x000fe20003f25310 */
[----:B------:R-:W-:-:S04]  /*1350*/  FADD.FTZ R85, R12, -R85 ;  /* 0x800000550c557221 */ /* 0x000fc80000010000 */
[----:B------:R-:W-:-:S08]  /*1360*/  FMUL.FTZ R85, R2, R85 ;  /* 0x0000005502557220 */ /* 0x000fd00000410000 */
[----:B------:R-:W-:Y:S02]  /*1370*/  @P1 FADD.FTZ R85, R28, R85 ;  /* 0x000000551c551221 */ /* 0x000fe40000010000 */
.L_x_2392:
[----:B------:R-:W-:Y:S05]  /*1380*/  BSYNC B2 ;  /* 0x0000000000027941 */ /* 0x000fea0003800000 */
.L_x_2391:
[----:B------:R-:W-:Y:S01]  /*1390*/  @!P4 ISETP.NE.AND.EX P2, PT, RZ, c[0x0][0x21c], PT, P2 ;  /* 0x00008700ff00ca0c */ /* 0x000fe20003f45320 */
[----:B------:R-:W-:Y:S01]  /*13a0*/  BSSY B2, `(.L_x_2393) ;  /* 0x000000b000027945 */ /* 0x000fe20003800000 */
[----:B------:R-:W-:Y:S02]  /*13b0*/  @!P4 ISETP.NE.U32.AND P1, PT, RZ, c[0x0][0x218], PT ;  /* 0x00008600ff00ca0c */ /* 0x000fe40003f25070 */
[----:B------:R-:W-:Y:S02]  /*13c0*/  ISETP.NE.AND.EX P0, PT, RZ, c[0x0][0x25c], PT, P0 ;  /* 0x00009700ff007a0c */ /* 0x000fe40003f05300 */
        /* <DEDUP_REMOVED lines=8> */
.L_x_2394:
[----:B------:R-:W-:Y:S05]  /*1450*/  BSYNC B2 ;  /* 0x0000000000027941 */ /* 0x000fea0003800000 */
.L_x_2393:
[C---:B------:R-:W-:Y:S01]  /*1460*/  SEL R64, R85.reuse, R64, P0 ;  /* 0x0000004055407207 */ /* 0x040fe20000000000 */
[----:B------:R-:W-:Y:S01]  /*1470*/  @P3 FMUL.FTZ R85, R85, c[0x0][0x1ec] ;  /* 0x00007b0055553a20 */ /* 0x000fe20000410000 */
[----:B------:R-:W-:Y:S01]  /*1480*/  @!P4 ISETP.NE.AND.EX P1, PT, RZ, c[0x0][0x21c], PT, P1 ;  /* 0x00008700ff00ca0c */ /* 0x000fe20003f25310 */
[C---:B------:R-:W-:Y:S01]  /*1490*/  @P3 FMUL.FTZ R104, R84.reuse, c[0x0][0x1ec] ;  /* 0x00007b0054683a20 */ /* 0x040fe20000410000 */
[----:B------:R-:W-:Y:S01]  /*14a0*/  BSSY B2, `(.L_x_2395) ;  /* 0x000000d000027945 */ /* 0x000fe20003800000 */
[----:B------:R-:W-:Y:S02]  /*14b0*/  @!P4 ISETP.NE.U32.AND P2, PT, RZ, c[0x0][0x218], PT ;  /* 0x00008600ff00ca0c */ /* 0x000fe40003f45070 */
[----:B------:R-:W-:Y:S02]  /*14c0*/  @P3 F2FP.BF16.PACK_AB R85, RZ, R85 ;  /* 0x00000055ff55323e */ /* 0x000fe400000010ff */
[----:B------:R-:W-:Y:S02]  /*14d0*/  @P3 F2FP.BF16.PACK_AB R104, RZ, R104 ;  /* 0x00000068ff68323e */ /* 0x000fe400000010ff */
[----:B------:R-:W-:-:S02]  /*14e0*/  SEL R65, R84, R65, P0 ;  /* 0x0000004154417207 */ /* 0x000fc40000000000 */
        /* <DEDUP_REMOVED lines=8> */
.L_x_2396:
[----:B------:R-:W-:Y:S05]  /*1570*/  BSYNC B2 ;  /* 0x0000000000027941 */ /* 0x000fea0003800000 */
.L_x_2395:
[----:B------:R-:W-:Y:S01]  /*1580*/  @!P4 ISETP.NE.AND.EX P2, PT, RZ, c[0x0][0x21c], PT, P2 ;  /* 0x00008700ff00ca0c */ /* 0x000fe20003f45320 */
[----:B------:R-:W-:Y:S01]  /*1590*/  BSSY B2, `(.L_x_2397) ;  /* 0x000000c000027945 */ /* 0x000fe20003800000 */
[----:B------:R-:W-:Y:S02]  /*15a0*/  @P3 PRMT R72, R85, 0x7610, R72 ;  /* 0x0000761055483816 */ /* 0x000fe40000000048 */
[----:B------:R-:W-:Y:S02]  /*15b0*/  @!P4 ISETP.NE.U32.AND P1, PT, RZ, c[0x0][0x218], PT ;  /* 0x00008600ff00ca0c */ /* 0x000fe40003f25070 */
[----:B------:R-:W-:Y:S02]  /*15c0*/  @P3 PRMT R72, R72, 0x5410, R104 ;  /* 0x0000541048483816 */ /* 0x000fe40000000068 */
        /* <DEDUP_REMOVED lines=8> */
.L_x_2398:
[----:B------:R-:W-:Y:S05]  /*1650*/  BSYNC B2 ;  /* 0x0000000000027941 */ /* 0x000fea0003800000 */
.L_x_2397:
        /* <DEDUP_REMOVED lines=17> */
.L_x_2400:
[----:B------:R-:W-:Y:S05]  /*1770*/  BSYNC B2 ;  /* 0x0000000000027941 */ /* 0x000fea0003800000 */
.L_x_2399:
        /* <DEDUP_REMOVED lines=13> */
.L_x_2402:
[----:B------:R-:W-:Y:S05]  /*1850*/  BSYNC B2 ;  /* 0x0000000000027941 */ /* 0x000fea0003800000 */
.L_x_2401:
[C---:B------:R-:W-:Y:S01]  /*1860*/  @P3 FMUL.FTZ R104, R125.reuse, c[0x0][0x1ec] ;  /* 0x00007b007d683a20 */ /* 0x040fe20000410000 */
[----:B------:R-:W-:Y:S01]  /*1870*/  @!P4 ISETP.NE.AND.EX P1, PT, RZ, c[0x0][0x21c], PT, P1 ;  /* 0x00008700ff00ca0c */ /* 0x000fe20003f25310 */
[----:B------:R-:W-:Y:S01]  /*1880*/  @P3 FMUL.FTZ R105, R84, c[0x0][0x1ec] ;  /* 0x00007b0054693a20 */ /* 0x000fe20000410000 */
[----:B------:R-:W-:Y:S01]  /*1890*/  BSSY B2, `(.L_x_2403) ;  /* 0x000000e000027945 */ /* 0x000fe20003800000 */
[----:B------:R-:W-:Y:S02]  /*18a0*/  ISETP.NE.U32.AND P2, PT, RZ, c[0x0][0x258], PT ;  /* 0x00009600ff007a0c */ /* 0x000fe40003f45070 */
[----:B------:R-:W-:Y:S02]  /*18b0*/  SEL R68, R125, R68, P0 ;  /* 0x000000447d447207 */ /* 0x000fe40000000000 */
[----:B------:R-:W-:Y:S02]  /*18c0*/  @P3 F2FP.BF16.PACK_AB R104, RZ, R104 ;  /* 0x00000068ff68323e */ /* 0x000fe400000010ff */
[----:B------:R-:W-:-:S02]  /*18d0*/  @P3 F2FP.BF16.PACK_AB R105, RZ, R105 ;  /* 0x00000069ff69323e */ /* 0x000fc400000010ff */
[----:B------:R-:W-:Y:S02]  /*18e0*/  SEL R69, R84, R69, P0 ;  /* 0x0000004554457207 */ /* 0x000fe40000000000 */
        /* <DEDUP_REMOVED lines=8> */
.L_x_2404:
[----:B------:R-:W-:Y:S05]  /*1970*/  BSYNC B2 ;  /* 0x0000000000027941 */ /* 0x000fea0003800000 */
.L_x_2403:
[----:B------:R-:W-:Y:S01]  /*1980*/  @!P4 ISETP.NE.U32.AND P1, PT, RZ, c[0x0][0x218], PT ;  /* 0x00008600ff00ca0c */ /* 0x000fe20003f25070 */
[----:B------:R-:W-:Y:S01]  /*1990*/  BSSY B2, `(.L_x_2405) ;  /* 0x000000d000027945 */ /* 0x000fe20003800000 */
[----:B------:R-:W-:Y:S01]  /*19a0*/  ISETP.NE.AND.EX P2, PT, RZ, c[0x0][0x25c], PT, P2 ;  /* 0x00009700ff007a0c */ /* 0x000fe20003f45320 */
[C---:B------:R-:W-:Y:S01]  /*19b0*/  @P3 FMUL.FTZ R108, R85.reuse, c[0x0][0x1ec] ;  /* 0x00007b00556c3a20 */ /* 0x040fe20000410000 */
[----:B------:R-:W-:Y:S02]  /*19c0*/  @!P4 ISETP.NE.AND.EX P1, PT, RZ, c[0x0][0x21c], PT, P1 ;  /* 0x00008700ff00ca0c */ /* 0x000fe40003f25310 */
        /* <DEDUP_REMOVED lines=9> */
.L_x_2406:
[----:B------:R-:W-:Y:S05]  /*1a60*/  BSYNC B2 ;  /* 0x0000000000027941 */ /* 0x000fea0003800000 */
.L_x_2405:
[C---:B------:R-:W-:Y:S01]  /*1a70*/  SEL R71, R84.reuse, R71, P0 ;  /* 0x0000004754477207 */ /* 0x040fe20000000000 */
[----:B------:R-:W-:Y:S01]  /*1a80*/  @P3 FMUL.FTZ R84, R84, c[0x0][0x1ec] ;  /* 0x00007b0054543a20 */ /* 0x000fe20000410000 */
[----:B------:R-:W-:Y:S02]  /*1a90*/  @P3 PRMT R74, R104, 0x7610, R74 ;  /* 0x00007610684a3816 */ /* 0x000fe4000000004a */
[----:B------:R-:W-:Y:S02]  /*1aa0*/  @P3 F2FP.BF16.PACK_AB R108, RZ, R108 ;  /* 0x0000006cff6c323e */ /* 0x000fe400000010ff */
[----:B------:R-:W-:Y:S01]  /*1ab0*/  @P3 F2FP.BF16.PACK_AB R122, RZ, R84 ;  /* 0x00000054ff7a323e */ /* 0x000fe200000010ff */
[----:B------:R-:W-:Y:S01]  /*1ac0*/  @P2 IMAD.MOV.U32 R84, RZ, RZ, 0x20 ;  /* 0x00000020ff542424 */ /* 0x000fe200078e00ff */
[----:B------:R-:W-:Y:S02]  /*1ad0*/  @P3 PRMT R74, R74, 0x5410, R105 ;  /* 0x000054104a4a3816 */ /* 0x000fe40000000069 */
[----:B------:R-:W-:Y:S01]  /*1ae0*/  @P3 MOV R105, 0x10 ;  /* 0x0000001000693802 */ /* 0x000fe20000000f00 */
[----:B------:R-:W-:Y:S01]  /*1af0*/  @P2 IMAD.WIDE.U32 R84, R3, R84, c[0x0][0x258] ;  /* 0x0000960003542625 */ /* 0x000fe200078e0054 */
[----:B------:R-:W-:-:S02]  /*1b00*/  @P3 PRMT R75, R108, 0x7610, R75 ;  /* 0x000076106c4b3816 */ /* 0x000fc4000000004b */
[----:B------:R-:W-:Y:S02]  /*1b10*/  IADD3 R3, R3, 0x20, RZ ;  /* 0x0000002003037810 */ /* 0x000fe40007ffe0ff */
[----:B------:R-:W-:Y:S01]  /*1b20*/  @P2 STG.E.128 [R84.64], R64 ;  /* 0x0000004054002986 */ /* 0x000fe2000c101d04 */
[----:B------:R-:W-:-:S03]  /*1b30*/  @P3 PRMT R75, R75, 0x5410, R122 ;  /* 0x000054104b4b3816 */ /* 0x000fc6000000007a */
[----:B------:R0:W-:Y:S02]  /*1b40*/  @P2 STG.E.128 [R84.64+0x10], R68 ;  /* 0x0000104454002986 */ /* 0x0001e4000c101d04 */
[C---:B0-----:R-:W-:Y:S01]  /*1b50*/  @P3 IMAD.WIDE.U32 R84, R98.reuse, R105, c[0x0][0x248] ;  /* 0x0000920062543625 */ /* 0x041fe200078e0069 */
[----:B------:R-:W-:-:S04]  /*1b60*/  IADD3 R98, R98, 0x20, RZ ;  /* 0x0000002062627810 */ /* 0x000fc80007ffe0ff */
[----:B------:R0:W-:Y:S03]  /*1b70*/  @P3 STG.E.128 [R84.64], R72 ;  /* 0x0000004854003986 */ /* 0x0001e6000c101d04 */
.L_x_2390:
[----:B------:R-:W-:Y:S05]  /*1b80*/  BSYNC B1 ;  /* 0x0000000000017941 */ /* 0x000fea0003800000 */
.L_x_2389:
[----:B------:R-:W-:Y:S01]  /*1b90*/  BSSY B1, `(.L_x_2407) ;  /* 0x000008d000017945 */ /* 0x000fe20003800000 */
[----:B------:R-:W-:Y:S05]  /*1ba0*/  @!P5 BRA `(.L_x_2408) ;  /* 0x000008b00000d947 */ /* 0x000fea0003800000 */
[----:B------:R-:W-:Y:S01]  /*1bb0*/  @!P4 ISETP.NE.U32.AND P1, PT, RZ, c[0x0][0x218], PT ;  /* 0x00008600ff00ca0c */ /* 0x000fe20003f25070 */
[----:B------:R-:W-:Y:S01]  /*1bc0*/  BSSY B2, `(.L_x_2409) ;  /* 0x000000c000027945 */ /* 0x000fe20003800000 */
[----:B------:R-:W-:Y:S02]  /*1bd0*/  ISETP.NE.U32.AND P0, PT, RZ, c[0x0][0x258], PT ;  /* 0x00009600ff007a0c */ /* 0x000fe40003f05070 */
[----:B------:R-:W-:Y:S02]  /*1be0*/  @!P4 ISETP.NE.AND.EX P1, PT, RZ, c[0x0][0x21c], PT, P1 ;  /* 0x00008700ff00ca0c */ /* 0x000fe40003f25310 */
[----:B------:R-:W-:Y:S02]  /*1bf0*/  @!P4 ISETP.NE.U32.AND P2, PT, RZ, c[0x0][0x218], PT ;  /* 0x00008600ff00ca0c */ /* 0x000fe40003f45070 */
[----:B0-----:R-:W-:Y:S01]  /*1c00*/  @!P4 FSEL R85, R20, RZ, P1 ;  /* 0x000000ff1455c208 */ /* 0x001fe20000800000 */
[----:B------:R-:W-:Y:S05]  /*1c10*/  @!P4 BRA `(.L_x_2410) ;  /* 0x000000600000c947 */ /* 0x000fea0003800000 */
[----:B------:R-:W-:Y:S01]  /*1c20*/  ISETP.NE.U32.AND P1, PT, RZ, c[0x0][0x218], PT ;  /* 0x00008600ff007a0c */ /* 0x000fe20003f25070 */
[----:B------:R-:W-:-:S03]  /*1c30*/  FFMA.FTZ R85, R76, R100, R99 ;  /* 0x000000644c557223 */ /* 0x000fc60000010063 */
[----:B------:R-:W-:Y:S01]  /*1c40*/  ISETP.NE.AND.EX P1, PT, RZ, c[0x0][0x21c], PT, P1 ;  /* 0x00008700ff007a0c */ /* 0x000fe20003f25310 */
[----:B------:R-:W-:-:S04]  /*1c50*/  FADD.FTZ R85, R86, -R85 ;  /* 0x8000005556557221 */ /* 0x000fc80000010000 */
[----:B------:R-:W-:-:S08]  /*1c60*/  FMUL.FTZ R85, R2, R85 ;  /* 0x0000005502557220 */ /* 0x000fd00000410000 */
[----:B------:R-:W-:Y:S02]  /*1c70*/  @P1 FADD.FTZ R85, R20, R85 ;  /* 0x0000005514551221 */ /* 0x000fe40000010000 */
.L_x_2410:
[----:B------:R-:W-:Y:S05]  /*1c80*/  BSYNC B2 ;  /* 0x0000000000027941 */ /* 0x000fea0003800000 */
.L_x_2409:
[----:B------:R-:W-:Y:S01]  /*1c90*/  @!P4 ISETP.NE.AND.EX P2, PT, RZ, c[0x0][0x21c], PT, P2 ;  /* 0x00008700ff00ca0c */ /* 0x000fe20003f45320 */
[----:B------:R-:W-:Y:S01]  /*1ca0*/  BSSY B2, `(.L_x_2411) ;  /* 0x000000a000027945 */ /* 0x000fe20003800000 */
        /* <DEDUP_REMOVED lines=9> */
.L_x_2412:
[----:B------:R-:W-:Y:S05]  /*1d40*/  BSYNC B2 ;  /* 0x0000000000027941 */ /* 0x000fea0003800000 */
.L_x_2411:
        /* <DEDUP_REMOVED lines=12> */
.L_x_2414:
[----:B------:R-:W-:Y:S05]  /*1e10*/  BSYNC B2 ;  /* 0x0000000000027941 */ /* 0x000fea0003800000 */
.L_x_2413:
[C---:B------:R-:W-:Y:S01]  /*1e20*/  SEL R64, R85.reuse, R64, P0 ;  /* 0x0000004055407207 */ /* 0x040fe20000000000 */
[C---:B------:R-:W-:Y:S01]  /*1e30*/  @P3 FMUL.FTZ R104, R84.reuse, c[0x0][0x1ec] ;  /* 0x00007b0054683a20 */ /* 0x040fe20000410000 */
[----:B------:R-:W-:Y:S01]  /*1e40*/  @!P4 ISETP.NE.AND.EX P2, PT, RZ, c[0x0][0x21c], PT, P2 ;  /* 0x00008700ff00ca0c */ /* 0x000fe20003f45320 */
[----:B------:R-:W-:Y:S01]  /*1e50*/  @P3 FMUL.FTZ R85, R85, c[0x0][0x1ec] ;  /* 0x00007b0055553a20 */ /* 0x000fe20000410000 */
        /* <DEDUP_REMOVED lines=13> */
.L_x_2416:
[----:B------:R-:W-:Y:S05]  /*1f30*/  BSYNC B2 ;  /* 0x0000000000027941 */ /* 0x000fea0003800000 */
.L_x_2415:
        /* <DEDUP_REMOVED lines=13> */
.L_x_2418:
[----:B------:R-:W-:Y:S05]  /*2010*/  BSYNC B2 ;  /* 0x0000000000027941 */ /* 0x000fea0003800000 */
.L_x_2417:
[C---:B------:R-:W-:Y:S01]  /*2020*/  @P3 FMUL.FTZ R108, R105.reuse, c[0x0][0x1ec] ;  /* 0x00007b00696c3a20 */ /* 0x040fe20000410000 */
[----:B------:R-:W-:Y:S01]  /*2030*/  @!P4 ISETP.NE.AND.EX P2, PT, RZ, c[0x0][0x21c], PT, P2 ;  /* 0x00008700ff00ca0c */ /* 0x000fe20003f45320 */
[----:B------:R-:W-:Y:S01]  /*2040*/  @P3 FMUL.FTZ R122, R104, c[0x0][0x1ec] ;  /* 0x00007b00687a3a20 */ /* 0x000fe20000410000 */
[----:B------:R-:W-:Y:S01]  /*2050*/  BSSY B2, `(.L_x_2419) ;  /* 0x000000d000027945 */ /* 0x000fe20003800000 */
[----:B------:R-:W-:Y:S02]  /*2060*/  @!P4 ISETP.NE.U32.AND P1, PT, RZ, c[0x0][0x218], PT ;  /* 0x00008600ff00ca0c */ /* 0x000fe40003f25070 */
[----:B------:R-:W-:Y:S02]  /*2070*/  SEL R66, R105, R66, P0 ;  /* 0x0000004269427207 */ /* 0x000fe40000000000 */
[----:B------:R-:W-:Y:S02]  /*2080*/  @P3 F2FP.BF16.PACK_AB R108, RZ, R108 ;  /* 0x0000006cff6c323e */ /* 0x000fe400000010ff */
[----:B------:R-:W-:-:S02]  /*2090*/  @P3 F2FP.BF16.PACK_AB R122, RZ, R122 ;  /* 0x0000007aff7a323e */ /* 0x000fc400000010ff */
        /* <DEDUP_REMOVED lines=8> */
.L_x_2420:
[----:B------:R-:W-:Y:S05]  /*2120*/  BSYNC B2 ;  /* 0x0000000000027941 */ /* 0x000fea0003800000 */
.L_x_2419:
[----:B------:R-:W-:Y:S01]  /*2130*/  @!P4 ISETP.NE.AND.EX P1, PT, RZ, c[0x0][0x21c], PT, P1 ;  /* 0x00008700ff00ca0c */ /* 0x000fe20003f25310 */
[----:B------:R-:W-:Y:S01]  /*2140*/  BSSY B2, `(.L_x_2421) ;  /* 0x000000b000027945 */ /* 0x000fe20003800000 */
[----:B------:R-:W-:Y:S02]  /*2150*/  ISETP.NE.U32.AND P2, PT, RZ, c[0x0][0x258], PT ;  /* 0x00009600ff007a0c */ /* 0x000fe40003f45070 */
        /* <DEDUP_REMOVED lines=9> */
.L_x_2422:
[----:B------:R-:W-:Y:S05]  /*21f0*/  BSYNC B2 ;  /* 0x0000000000027941 */ /* 0x000fea0003800000 */
.L_x_2421:
[----:B------:R-:W-:Y:S01]  /*2200*/  @!P4 ISETP.NE.U32.AND P1, PT, RZ, c[0x0][0x218], PT ;  /* 0x00008600ff00ca0c */ /* 0x000fe20003f25070 */
[----:B------:R-:W-:Y:S01]  /*2210*/  BSSY B2, `(.L_x_2423) ;  /* 0x000000d000027945 */ /* 0x000fe20003800000 */
[----:B------:R-:W-:Y:S02]  /*2220*/  @P3 PRMT R73, R108, 0x7610, R73 ;  /* 0x000076106c493816 */ /* 0x000fe40000000049 */
[----:B------:R-:W-:Y:S02]  /*2230*/  @!P4 ISETP.NE.AND.EX P1, PT, RZ, c[0x0][0x21c], PT, P1 ;  /* 0x00008700ff00ca0c */ /* 0x000fe40003f25310 */
[----:B------:R-:W-:Y:S02]  /*2240*/  ISETP.NE.AND.EX P2, PT, RZ, c[0x0][0x25c], PT, P2 ;  /* 0x00009700ff007a0c */ /* 0x000fe40003f45320 */
        /* <DEDUP_REMOVED lines=9> */
.L_x_2424:
[----:B------:R-:W-:Y:S05]  /*22e0*/  BSYNC B2 ;  /* 0x0000000000027941 */ /* 0x000fea0003800000 */
.L_x_2423:
[----:B------:R-:W-:Y:S01]  /*22f0*/  @P2 IMAD.MOV.U32 R2, RZ, RZ, 0x20 ;  /* 0x00000020ff022424 */ /* 0x000fe200078e00ff */
[C---:B------:R-:W-:Y:S01]  /*2300*/  SEL R68, R85.reuse, R68, P0 ;  /* 0x0000004455447207 */ /* 0x040fe20000000000 */
[----:B------:R-:W-:Y:S01]  /*2310*/  @P3 FMUL.FTZ R85, R85, c[0x0][0x1ec] ;  /* 0x00007b0055553a20 */ /* 0x000fe20000410000 */
[C---:B------:R-:W-:Y:S01]  /*2320*/  SEL R70, R105.reuse, R70, P0 ;  /* 0x0000004669467207 */ /* 0x040fe20000000000 */
[----:B------:R-:W-:Y:S01]  /*2330*/  @P3 FMUL.FTZ R105, R105, c[0x0][0x1ec] ;  /* 0x00007b0069693a20 */ /* 0x000fe20000410000 */
[----:B------:R-:W-:Y:S01]  /*2340*/  SEL R69, R84, R69, P0 ;  /* 0x0000004554457207 */ /* 0x000fe20000000000 */
[----:B------:R-:W-:Y:S01]  /*2350*/  @P2 IMAD.WIDE.U32 R2, R3, R2, c[0x0][0x258] ;  /* 0x0000960003022625 */ /* 0x000fe200078e0002 */
[----:B------:R-:W-:Y:S02]  /*2360*/  SEL R71, R104, R71, P0 ;  /* 0x0000004768477207 */ /* 0x000fe40000000000 */
[----:B------:R-:W-:Y:S01]  /*2370*/  @P3 F2FP.BF16.PACK_AB R85, RZ, R85 ;  /* 0x00000055ff55323e */ /* 0x000fe200000010ff */
[----:B------:R-:W-:Y:S01]  /*2380*/  @P3 FMUL.FTZ R84, R84, c[0x0][0x1ec] ;  /* 0x00007b0054543a20 */ /* 0x000fe20000410000 */
[----:B------:R-:W-:Y:S01]  /*2390*/  @P3 F2FP.BF16.PACK_AB R105, RZ, R105 ;  /* 0x00000069ff69323e */ /* 0x000fe200000010ff */
[----:B------:R-:W-:Y:S01]  /*23a0*/  @P3 FMUL.FTZ R104, R104, c[0x0][0x1ec] ;  /* 0x00007b0068683a20 */ /* 0x000fe20000410000 */
[----:B------:R-:W-:Y:S01]  /*23b0*/  @P2 STG.E.128 [R2.64], R64 ;  /* 0x0000004002002986 */ /* 0x000fe2000c101d04 */
[----:B------:R-:W-:-:S02]  /*23c0*/  @P3 PRMT R74, R85, 0x7610, R74 ;  /* 0x00007610554a3816 */ /* 0x000fc4000000004a */
[----:B------:R-:W-:Y:S01]  /*23d0*/  @P3 F2FP.BF16.PACK_AB R84, RZ, R84 ;  /* 0x00000054ff54323e */ /* 0x000fe200000010ff */
[----:B------:R0:W-:Y:S01]  /*23e0*/  @P2 STG.E.128 [R2.64+0x10], R68 ;  /* 0x0000104402002986 */ /* 0x0001e2000c101d04 */
[----:B------:R-:W-:Y:S02]  /*23f0*/  @P3 F2FP.BF16.PACK_AB R104, RZ, R104 ;  /* 0x00000068ff68323e */ /* 0x000fe400000010ff */
[----:B------:R-:W-:Y:S02]  /*2400*/  @P3 PRMT R75, R105, 0x7610, R75 ;  /* 0x00007610694b3816 */ /* 0x000fe4000000004b */
[----:B------:R-:W-:Y:S02]  /*2410*/  @P3 PRMT R74, R74, 0x5410, R84 ;  /* 0x000054104a4a3816 */ /* 0x000fe40000000054 */
[----:B------:R-:W-:Y:S02]  /*2420*/  @P3 PRMT R75, R75, 0x5410, R104 ;  /* 0x000054104b4b3816 */ /* 0x000fe40000000068 */
[----:B0-----:R-:W-:-:S05]  /*2430*/  @P3 MOV R3, 0x10 ;  /* 0x0000001000033802 */ /* 0x001fca0000000f00 */
[----:B------:R-:W-:-:S05]  /*2440*/  @P3 IMAD.WIDE.U32 R2, R98, R3, c[0x0][0x248] ;  /* 0x0000920062023625 */ /* 0x000fca00078e0003 */
[----:B------:R0:W-:Y:S02]  /*2450*/  @P3 STG.E.128 [R2.64], R72 ;  /* 0x0000004802003986 */ /* 0x0001e4000c101d04 */
.L_x_2408:
[----:B------:R-:W-:Y:S05]  /*2460*/  BSYNC B1 ;  /* 0x0000000000017941 */ /* 0x000fea0003800000 */
.L_x_2407:
[----:B0-----:R-:W-:-:S05]  /*2470*/  IMAD.MOV.U32 R3, RZ, RZ, c[0x0][0x160] ;  /* 0x00005800ff037624 */ /* 0x001fca00078e00ff */
[----:B------:R-:W-:-:S04]  /*2480*/  LEA R0, R3, R0, 0x2 ;  /* 0x0000000003007211 */ /* 0x000fc800078e10ff */
[----:B------:R-:W-:-:S13]  /*2490*/  ISETP.GE.AND P0, PT, R0, c[0x0][0x164], PT ;  /* 0x0000590000007a0c */ /* 0x000fda0003f06270 */
[----:B------:R-:W-:Y:S01]  /*24a0*/  @P0 CALL.REL.NOINC `(.L_x_2378) ;  /* 0x0000001000000944 */ /* 0x000fe20003c00000 */
[----:B------:R-:W-:Y:S05]  /*24b0*/  BRA `(.L_x_2425) ;  /* 0xffffdee000007947 */ /* 0x000fea000383ffff */
.L_x_2378:
[----:B0-----:R-:W-:Y:S05]  /*24c0*/  BSYNC B0 ;  /* 0x0000000000007941 */ /* 0x001fea0003800000 */
.L_x_2377:
        /* <DEDUP_REMOVED lines=18> */
[----:B------:R-:W-:Y:S01]  /*25f0*/  BAR.SYNC.DEFER_BLOCKING 0x0 ;  /* 0x0000000000007b1d */ /* 0x000fe20000010000 */
[----:B------:R-:W-:-:S05]  /*2600*/  IADD3 R26, P4, R26, R121, RZ ;  /* 0x000000791a1a7210 */ /* 0x000fca0007f9e0ff */
        /* <DEDUP_REMOVED lines=24> */
[----:B------:R-:W-:Y:S02]  /*2790*/  FADD.FTZ R4, R4, R9 ;  /* 0x0000000904047221 */ /* 0x000fe40000010000 */
[----:B------:R-:W-:Y:S02]  /*27a0*/  IMAD.X R9, RZ, RZ, RZ, P4 ;  /* 0x000000ffff097224 */ /* 0x000fe400020e06ff */
[----:B------:R-:W-:Y:S02]  /*27b0*/  FADD.FTZ R5, R5, R8 ;  /* 0x0000000805057221 */ /* 0x000fe40000010000 */
[----:B------:R-:W-:Y:S01]  /*27c0*/  FADD.FTZ R2, R2, R11 ;  /* 0x0000000b02027221 */ /* 0x000fe20000010000 */
[----:B------:R-:W-:Y:S01]  /*27d0*/  SHF.L.U64.HI R8, R26, 0x2, R9 ;  /* 0x000000021a087819 */ /* 0x000fe20000010209 */
[----:B------:R-:W-:-:S02]  /*27e0*/  FADD.FTZ R3, R3, R10 ;  /* 0x0000000a03037221 */ /* 0x000fc40000010000 */
        /* <DEDUP_REMOVED lines=10> */
[----:B------:R-:W-:Y:S01]  /*2890*/  IADD3.X R35, R8, c[0x0][0x22c], RZ, P4, !PT ;  /* 0x00008b0008237a10 */ /* 0x000fe200027fe4ff */
[----:B------:R-:W-:Y:S01]  /*28a0*/  @P3 IMAD.MOV.U32 R2, RZ, RZ, R14 ;  /* 0x000000ffff023224 */ /* 0x000fe200078e000e */
[----:B------:R-:W-:Y:S01]  /*28b0*/  STS.128 [R0+0x410], R48 ;  /* 0x0004103000007388 */ /* 0x000fe20000000c00 */
[----:B------:R-:W-:-:S03]  /*28c0*/  @P3 IMAD.MOV.U32 R4, RZ, RZ, R12 ;  /* 0x000000ffff043224 */ /* 0x000fc600078e000c */
[----:B------:R-:W-:Y:S01]  /*28d0*/  BAR.SYNC.DEFER_BLOCKING 0x0 ;  /* 0x0000000000007b1d */ /* 0x000fe20000010000 */
[----:B------:R-:W-:Y:S01]  /*28e0*/  @P3 IADD3 R14, P4, R14, 0x200, RZ ;  /* 0x000002000e0e3810 */ /* 0x000fe20007f9e0ff */
[----:B----4-:R-:W-:Y:S01]  /*28f0*/  FADD.FTZ R13, R5, R16 ;  /* 0x00000010050d7221 */ /* 0x010fe20000010000 */
[----:B------:R-:W-:-:S03]  /*2900*/  @P3 MOV R3, R35 ;  /* 0x0000002300033202 */ /* 0x000fc60000000f00 */
[----:B------:R-:W-:Y:S02]  /*2910*/  @P3 IMAD.X R35, RZ, RZ, R35, P4 ;  /* 0x000000ffff233224 */ /* 0x000fe400020e0623 */
[----:B------:R-:W-:Y:S01]  /*2920*/  @P2 IMAD.MOV.U32 R6, RZ, RZ, R14 ;  /* 0x000000ffff062224 */ /* 0x000fe200078e000e */
        /* <DEDUP_REMOVED lines=41> */
[----:B-1----:R-:W-:-:S02]  /*2bc0*/  FADD.FTZ R19, R19, R10 ;  /* 0x0000000a13137221 */ /* 0x002fc40000010000 */
[----:B------:R-:W-:Y:S01]  /*2bd0*/  @P1 IMAD.MOV.U32 R2, RZ, RZ, R14 ;  /* 0x000000ffff021224 */ /* 0x000fe200078e000e */
[-C--:B------:R-:W-:Y:S01]  /*2be0*/  @P1 MOV R3, R35.reuse ;  /* 0x0000002300031202 */ /* 0x080fe20000000f00 */
[----:B--2---:R-:W-:Y:S01]  /*2bf0*/  FADD.FTZ R33, R20, R33 ;  /* 0x0000002114217221 */ /* 0x004fe20000010000 */
[----:B------:R-:W-:Y:S01]  /*2c00*/  @P1 IADD3 R14, P3, R14, 0x200, RZ ;  /* 0x000002000e0e1810 */ /* 0x000fe20007f7e0ff */
[----:B------:R-:W-:Y:S01]  /*2c10*/  @P1 IMAD.MOV.U32 R5, RZ, RZ, R21 ;  /* 0x000000ffff051224 */ /* 0x000fe200078e0015 */
[----:B------:R-:W-:Y:S01]  /*2c20*/  @P1 MOV R4, R12 ;  /* 0x0000000c00041202 */ /* 0x000fe20000000f00 */
[----:B------:R-:W-:Y:S01]  /*2c30*/  @P2 STG.E [R6.64], R19 ;  /* 0x0000001306002986 */ /* 0x000fe2000c101904 */
[----:B------:R-:W-:Y:S01]  /*2c40*/  @P1 IADD3 R12, P4, R12, 0x200, RZ ;  /* 0x000002000c0c1810 */ /* 0x000fe20007f9e0ff */
[----:B---3--:R-:W-:Y:S01]  /*2c50*/  FADD.FTZ R0, R0, R29 ;  /* 0x0000001d00007221 */ /* 0x008fe20000010000 */
[----:B------:R-:W-:Y:S01]  /*2c60*/  @P1 IADD3.X R35, RZ, R35, RZ, P3, !PT ;  /* 0x00000023ff231210 */ /* 0x000fe20001ffe4ff */
[----:B------:R-:W-:Y:S01]  /*2c70*/  @P2 STG.E [R8.64], R11 ;  /* 0x0000000b08002986 */ /* 0x000fe2000c101904 */
[----:B------:R-:W-:Y:S01]  /*2c80*/  @P1 IADD3.X R21, RZ, R21, RZ, P4, !PT ;  /* 0x00000015ff151210 */ /* 0x000fe200027fe4ff */
[----:B----4-:R-:W-:-:S02]  /*2c90*/  FADD.FTZ R121, R0, R121 ;  /* 0x0000007900797221 */ /* 0x010fc40000010000 */
[----:B------:R0:W-:Y:S04]  /*2ca0*/  @P1 STG.E [R2.64], R33 ;  /* 0x0000002102001986 */ /* 0x0001e8000c101904 */
[----:B------:R1:W-:Y:S01]  /*2cb0*/  @P1 STG.E [R4.64], R17 ;  /* 0x0000001104001986 */ /* 0x0003e2000c101904 */
[----:B0-----:R-:W-:Y:S01]  /*2cc0*/  IMAD.MOV.U32 R2, RZ, RZ, R14 ;  /* 0x000000ffff027224 */ /* 0x001fe200078e000e */
[----:B------:R-:W-:Y:S02]  /*2cd0*/  MOV R3, R35 ;  /* 0x0000002300037202 */ /* 0x000fe40000000f00 */
[----:B-1----:R-:W-:Y:S01]  /*2ce0*/  MOV R4, R12 ;  /* 0x0000000c00047202 */ /* 0x002fe20000000f00 */
[----:B------:R-:W-:Y:S01]  /*2cf0*/  IMAD.MOV.U32 R5, RZ, RZ, R21 ;  /* 0x000000ffff057224 */ /* 0x000fe200078e0015 */
[----:B------:R-:W-:Y:S06]  /*2d00*/  @!P0 EXIT ;  /* 0x000000000000894d */ /* 0x000fec0003800000 */
[----:B------:R-:W-:Y:S04]  /*2d10*/  STG.E [R2.64], R121 ;  /* 0x0000007902007986 */ /* 0x000fe8000c101904 */
[----:B------:R-:W-:Y:S01]  /*2d20*/  STG.E [R4.64], R13 ;  /* 0x0000000d04007986 */ /* 0x000fe2000c101904 */
[----:B------:R-:W-:Y:S05]  /*2d30*/  EXIT ;  /* 0x000000000000794d */ /* 0x000fea0003800000 */
.L_x_2387:
[----:B------:R-:W-:Y:S01]  /*2d40*/  HFMA2.MMA R98, -RZ, RZ, 0, 5.9604644775390625e-08 ;  /* 0x00000001ff627435 */ /* 0x000fe200000001ff */
[----:B0-----:R-:W-:Y:S01]  /*2d50*/  MOV R85, R104 ;  /* 0x0000006800557202 */ /* 0x001fe20000000f00 */
[----:B------:R-:W-:Y:S01]  /*2d60*/  IMAD.MOV.U32 R125, RZ, RZ, 0x1f ;  /* 0x0000001fff7d7424 */ /* 0x000fe200078e00ff */
[----:B------:R-:W-:-:S02]  /*2d70*/  MOV R108, 0xffffffff ;  /* 0xffffffff006c7802 */ /* 0x000fc40000000f00 */
[----:B------:R-:W-:Y:S02]  /*2d80*/  MOV R84, 0x2da0 ;  /* 0x00002da000547802 */ /* 0x000fe40000000f00 */
[----:B-----5:R-:W-:Y:S05]  /*2d90*/  CALL.REL.NOINC `($__internal_62_$__cuda_sm70_shflsync_bfly_p) ;  /* 0x0000046000007944 */ /* 0x020fea0003c00000 */
[----:B-1----:R-:W-:Y:S01]  /*2da0*/  MOV R105, R98 ;  /* 0x0000006200697202 */ /* 0x002fe20000000f00 */
[----:B------:R-:W-:Y:S05]  /*2db0*/  BRA `(.L_x_2426) ;  /* 0xffffe2d000007947 */ /* 0x000fea000383ffff */
.L_x_2388:
[----:B------:R-:W-:Y:S01]  /*2dc0*/  HFMA2.MMA R98, -RZ, RZ, 0, 5.9604644775390625e-08 ;  /* 0x00000001ff627435 */ /* 0x000fe200000001ff */
[----:B0-----:R-:W-:Y:S01]  /*2dd0*/  IMAD.MOV.U32 R85, RZ, RZ, R99 ;  /* 0x000000ffff557224 */ /* 0x001fe200078e0063 */
[----:B------:R-:W-:Y:S01]  /*2de0*/  MOV R125, 0x1f ;  /* 0x0000001f007d7802 */ /* 0x000fe20000000f00 */
[----:B------:R-:W-:Y:S01]  /*2df0*/  IMAD.MOV.U32 R108, RZ, RZ, -0x1 ;  /* 0xffffffffff6c7424 */ /* 0x000fe200078e00ff */
[----:B------:R-:W-:Y:S02]  /*2e00*/  MOV R84, 0x2e20 ;  /* 0x00002e2000547802 */ /* 0x000fe40000000f00 */
[----:B-12--5:R-:W-:Y:S05]  /*2e10*/  CALL.REL.NOINC `($__internal_62_$__cuda_sm70_shflsync_bfly_p) ;  /* 0x000003e000007944 */ /* 0x026fea0003c00000 */
[----:B------:R-:W-:Y:S01]  /*2e20*/  FADD.FTZ R104, R105, R104 ;  /* 0x0000006869687221 */ /* 0x000fe20000010000 */
[----:B------:R-:W-:Y:S01]  /*2e30*/  MOV R125, 0x1f ;  /* 0x0000001f007d7802 */ /* 0x000fe20000000f00 */
[----:B-1----:R-:W-:Y:S01]  /*2e40*/  FADD.FTZ R99, R99, R98 ;  /* 0x0000006263637221 */ /* 0x002fe20000010000 */
[----:B------:R-:W-:Y:S01]  /*2e50*/  HFMA2.MMA R98, -RZ, RZ, 0, 1.1920928955078125e-07 ;  /* 0x00000002ff627435 */ /* 0x000fe200000001ff */
[----:B------:R-:W-:Y:S01]  /*2e60*/  IMAD.MOV.U32 R108, RZ, RZ, -0x1 ;  /* 0xffffffffff6c7424 */ /* 0x000fe200078e00ff */
[----:B------:R-:W-:-:S02]  /*2e70*/  MOV R85, R104 ;  /* 0x0000006800557202 */ /* 0x000fc40000000f00 */
[----:B------:R-:W-:Y:S02]  /*2e80*/  MOV R84, 0x2ea0 ;  /* 0x00002ea000547802 */ /* 0x000fe40000000f00 */
[----:B------:R-:W-:Y:S05]  /*2e90*/  CALL.REL.NOINC `($__internal_62_$__cuda_sm70_shflsync_bfly_p) ;  /* 0x0000036000007944 */ /* 0x000fea0003c00000 */
[----:B-1----:R-:W-:Y:S01]  /*2ea0*/  MOV R105, R98 ;  /* 0x0000006200697202 */ /* 0x002fe20000000f00 */
[----:B------:R-:W-:Y:S01]  /*2eb0*/  HFMA2.MMA R98, -RZ, RZ, 0, 1.1920928955078125e-07 ;  /* 0x00000002ff627435 */ /* 0x000fe200000001ff */
[----:B------:R-:W-:Y:S01]  /*2ec0*/  IMAD.MOV.U32 R85, RZ, RZ, R99 ;  /* 0x000000ffff557224 */ /* 0x000fe200078e0063 */
[----:B------:R-:W-:Y:S01]  /*2ed0*/  MOV R125, 0x1f ;  /* 0x0000001f007d7802 */ /* 0x000fe20000000f00 */
[----:B------:R-:W-:Y:S01]  /*2ee0*/  IMAD.MOV.U32 R108, RZ, RZ, -0x1 ;  /* 0xffffffffff6c7424 */ /* 0x000fe200078e00ff */
[----:B------:R-:W-:Y:S02]  /*2ef0*/  MOV R84, 0x2f10 ;  /* 0x00002f1000547802 */ /* 0x000fe40000000f00 */
[----:B------:R-:W-:Y:S05]  /*2f00*/  CALL.REL.NOINC `($__internal_62_$__cuda_sm70_shflsync_bfly_p) ;  /* 0x000002f000007944 */ /* 0x000fea0003c00000 */
[----:B------:R-:W-:Y:S01]  /*2f10*/  FADD.FTZ R104, R105, R104 ;  /* 0x0000006869687221 */ /* 0x000fe20000010000 */
[----:B------:R-:W-:Y:S01]  /*2f20*/  MOV R125, 0x1f ;  /* 0x0000001f007d7802 */ /* 0x000fe20000000f00 */
[----:B-1----:R-:W-:Y:S01]  /*2f30*/  FADD.FTZ R99, R99, R98 ;  /* 0x0000006263637221 */ /* 0x002fe20000010000 */
[----:B------:R-:W-:Y:S01]  /*2f40*/  HFMA2.MMA R98, -RZ, RZ, 0, 2.384185791015625e-07 ;  /* 0x00000004ff627435 */ /* 0x000fe200000001ff */
[----:B------:R-:W-:Y:S01]  /*2f50*/  IMAD.MOV.U32 R108, RZ, RZ, -0x1 ;  /* 0xffffffffff6c7424 */ /* 0x000fe200078e00ff */
[----:B------:R-:W-:-:S02]  /*2f60*/  MOV R85, R104 ;  /* 0x0000006800557202 */ /* 0x000fc40000000f00 */
[----:B------:R-:W-:Y:S02]  /*2f70*/  MOV R84, 0x2f90 ;  /* 0x00002f9000547802 */ /* 0x000fe40000000f00 */
[----:B------:R-:W-:Y:S05]  /*2f80*/  CALL.REL.NOINC `($__internal_62_$__cuda_sm70_shflsync_bfly_p) ;  /* 0x0000027000007944 */ /* 0x000fea0003c00000 */
[----:B-1----:R-:W-:Y:S01]  /*2f90*/  MOV R105, R98 ;  /* 0x0000006200697202 */ /* 0x002fe20000000f00 */
[----:B------:R-:W-:Y:S01]  /*2fa0*/  HFMA2.MMA R98, -RZ, RZ, 0, 2.384185791015625e-07 ;  /* 0x00000004ff627435 */ /* 0x000fe200000001ff */
        /* <DEDUP_REMOVED lines=8> */
[----:B------:R-:W-:Y:S01]  /*3030*/  HFMA2.MMA R98, -RZ, RZ, 0, 4.76837158203125e-07 ;  /* 0x00000008ff627435 */ /* 0x000fe200000001ff */
[----:B------:R-:W-:Y:S01]  /*3040*/  IMAD.MOV.U32 R108, RZ, RZ, -0x1 ;  /* 0xffffffffff6c7424 */ /* 0x000fe200078e00ff */
[----:B------:R-:W-:-:S02]  /*3050*/  MOV R85, R104 ;  /* 0x0000006800557202 */ /* 0x000fc40000000f00 */
[----:B------:R-:W-:Y:S02]  /*3060*/  MOV R84, 0x3080 ;  /* 0x0000308000547802 */ /* 0x000fe40000000f00 */
[----:B------:R-:W-:Y:S05]  /*3070*/  CALL.REL.NOINC `($__internal_62_$__cuda_sm70_shflsync_bfly_p) ;  /* 0x0000018000007944 */ /* 0x000fea0003c00000 */
[----:B-1----:R-:W-:Y:S01]  /*3080*/  MOV R105, R98 ;  /* 0x0000006200697202 */ /* 0x002fe20000000f00 */
[----:B------:R-:W-:Y:S01]  /*3090*/  HFMA2.MMA R98, -RZ, RZ, 0, 4.76837158203125e-07 ;  /* 0x00000008ff627435 */ /* 0x000fe200000001ff */
        /* <DEDUP_REMOVED lines=8> */
[----:B------:R-:W-:Y:S01]  /*3120*/  HFMA2.MMA R98, -RZ, RZ, 0, 9.5367431640625e-07 ;  /* 0x00000010ff627435 */ /* 0x000fe200000001ff */
[----:B------:R-:W-:Y:S01]  /*3130*/  IMAD.MOV.U32 R108, RZ, RZ, -0x1 ;  /* 0xffffffffff6c7424 */ /* 0x000fe200078e00ff */
[----:B------:R-:W-:-:S02]  /*3140*/  MOV R85, R104 ;  /* 0x0000006800557202 */ /* 0x000fc40000000f00 */
[----:B------:R-:W-:Y:S02]  /*3150*/  MOV R84, 0x3170 ;  /* 0x0000317000547802 */ /* 0x000fe40000000f00 */
[----:B------:R-:W-:Y:S05]  /*3160*/  CALL.REL.NOINC `($__internal_62_$__cuda_sm70_shflsync_bfly_p) ;  /* 0x0000009000007944 */ /* 0x000fea0003c00000 */
[----:B-1----:R-:W-:Y:S01]  /*3170*/  MOV R105, R98 ;  /* 0x0000006200697202 */ /* 0x002fe20000000f00 */
[----:B------:R-:W-:Y:S01]  /*3180*/  HFMA2.MMA R98, -RZ, RZ, 0, 9.5367431640625e-07 ;  /* 0x00000010ff627435 */ /* 0x000fe200000001ff */
[----:B------:R-:W-:Y:S01]  /*3190*/  IMAD.MOV.U32 R85, RZ, RZ, R99 ;  /* 0x000000ffff557224 */ /* 0x000fe200078e0063 */
[----:B------:R-:W-:Y:S01]  /*31a0*/  MOV R125, 0x1f ;  /* 0x0000001f007d7802 */ /* 0x000fe20000000f00 */
[----:B------:R-:W-:Y:S01]  /*31b0*/  IMAD.MOV.U32 R108, RZ, RZ, -0x1 ;  /* 0xffffffffff6c7424 */ /* 0x000fe200078e00ff */
[----:B------:R-:W-:Y:S02]  /*31c0*/  MOV R84, 0x31e0 ;  /* 0x000031e000547802 */ /* 0x000fe40000000f00 */
[----:B------:R-:W-:Y:S05]  /*31d0*/  CALL.REL.NOINC `($__internal_62_$__cuda_sm70_shflsync_bfly_p) ;  /* 0x0000002000007944 */ /* 0x000fea0003c00000 */
[----:B-1----:R-:W-:Y:S01]  /*31e0*/  MOV R84, R98 ;  /* 0x0000006200547202 */ /* 0x002fe20000000f00 */
[----:B------:R-:W-:Y:S05]  /*31f0*/  BRA `(.L_x_2427) ;  /* 0xffffdfb000007947 */ /* 0x000fea000383ffff */
        .weak           $__internal_62_$__cuda_sm70_shflsync_bfly_p
        .type           $__internal_62_$__cuda_sm70_shflsync_bfly_p,@function
        .size           $__internal_62_$__cuda_sm70_shflsync_bfly_p,(.L_x_7240 - $__internal_62_$__cuda_sm70_shflsync_bfly_p)
$__internal_62_$__cuda_sm70_shflsync_bfly_p:
[----:B------:R-:W-:Y:S04]  /*3200*/  WARPSYNC R108 ;  /* 0x0000006c00007348 */ /* 0x000fe80003800000 */
[----:B------:R0:W1:Y:S02]  /*3210*/  SHFL.BFLY PT, R98, R85, R98, R125 ;  /* 0x0c00006255627389 */ /* 0x00006400000e007d */
[----:B0-----:R-:W-:-:S06]  /*3220*/  HFMA2.MMA R85, -RZ, RZ, 0, 0 ;  /* 0x00000000ff557435 */ /* 0x001fcc00000001ff */
[----:B------:R-:W-:Y:S05]  /*3230*/  RET.REL.NODEC R84 `(_ZN10layer_norm13ln_bwd_kernelINS_13Kernel_traitsI13__nv_bfloat16S2_fS2_fjLj512ELj1ELj4ELj1ELj16ENS_18Kernel_traits_baseILj512ES2_S2_fS2_fjLj128EEEEELb0ELb0ELb1ELb0EEEvNS_9BwdParamsE) ;  /* 0xffffcdc054007950 */ /* 0x000fea0003c3ffff */
.L_x_2428:
        /* <DEDUP_REMOVED lines=12> */
.L_x_7240:


//--------------------- .text._ZN10layer_norm13ln_bwd_kernelINS_13Kernel_traitsI13__nv_bfloat16S2_fS2_fjLj512ELj1ELj4ELj1ELj16ENS_18Kernel_traits_baseILj512ES2_S2_fS2_fjLj128EEEEELb0ELb0ELb1ELb1EEEvNS_9BwdParamsE --------------------------
	.section	.text._ZN10layer_norm13ln_bwd_kernelINS_13Kernel_traitsI13__nv_bfloat16S2_fS2_fjLj512ELj1ELj4ELj1ELj16ENS_18Kernel_traits_baseILj512ES2_S2_fS2_fjLj128EEEEELb0ELb0ELb1ELb1EEEvNS_9BwdParamsE,"ax",@progbits
	.sectioninfo	@"SHI_REGISTERS=142"
	.align	128
        .global         _ZN10layer_norm13ln_bwd_kernelINS_13Kernel_traitsI13__nv_bfloat16S2_fS2_fjLj512ELj1ELj4ELj1ELj16ENS_18Kernel_traits_baseILj512ES2_S2_fS2_fjLj128EEEEELb0ELb0ELb1ELb1EEEvNS_9BwdParamsE
        .type           _ZN10layer_norm13ln_bwd_kernelINS_13Kernel_traitsI13__nv_bfloat16S2_fS2_fjLj512ELj1ELj4ELj1ELj16ENS_18Kernel_traits_baseILj512ES2_S2_fS2_fjLj128EEEEELb0ELb0ELb1ELb1EEEvNS_9BwdParamsE,@function
        .size           _ZN10layer_norm13ln_bwd_kernelINS_13Kernel_traitsI13__nv_bfloat16S2_fS2_fjLj512ELj1ELj4ELj1ELj16ENS_18Kernel_traits_baseILj512ES2_S2_fS2_fjLj128EEEEELb0ELb0ELb1ELb1EEEvNS_9BwdParamsE,(.L_x_7241 - _ZN10layer_norm13ln_bwd_kernelINS_13Kernel_traitsI13__nv_bfloat16S2_fS2_fjLj512ELj1ELj4ELj1ELj16ENS_18Kernel_traits_baseILj512ES2_S2_fS2_fjLj128EEEEELb0ELb0ELb1ELb1EEEvNS_9BwdParamsE)
        .other          _ZN10layer_norm13ln_bwd_kernelINS_13Kernel_traitsI13__nv_bfloat16S2_fS2_fjLj512ELj1ELj4ELj1ELj16ENS_18Kernel_traits_baseILj512ES2_S2_fS2_fjLj128EEEEELb0ELb0ELb1ELb1EEEvNS_9BwdParamsE,@"STO_CUDA_ENTRY STV_DEFAULT"
_ZN10layer_norm13ln_bwd_kernelINS_13Kernel_traitsI13__nv_bfloat16S2_fS2_fjLj512ELj1ELj4ELj1ELj16ENS_18Kernel_traits_baseILj512ES2_S2_fS2_fjLj128EEEEELb0ELb0ELb1ELb1EEEvNS_9BwdParamsE:
.text._ZN10layer_norm13ln_bwd_kernelINS_13Kernel_traitsI13__nv_bfloat16S2_fS2_fjLj512ELj1ELj4ELj1ELj16ENS_18Kernel_traits_baseILj512ES2_S2_fS2_fjLj128EEEEELb0ELb0ELb1ELb1EEEvNS_9BwdParamsE:
        /* <DEDUP_REMOVED lines=26> */
.L_x_2430:
[----:B------:R-:W-:-:S04]  /*01a0*/  SHF.L.U32 R2, R0, 0x4, RZ ;  /* 0x0000000400027819 */ /* 0x000fc800000006ff */
[----:B------:R-:W-:-:S04]  /*01b0*/  LOP3.LUT R2, R2, 0x1f0, RZ, 0xc0, !PT ;  /* 0x000001f002027812 */ /* 0x000fc800078ec0ff */
[----:B------:R-:W-:-:S04]  /*01c0*/  IADD3 R2, P0, R2, c[0x0][0x1b0], RZ ;  /* 0x00006c0002027a10 */ /* 0x000fc80007f1e0ff */
[----:B------:R-:W-:-:S05]  /*01d0*/  IADD3.X R3, RZ, c[0x0][0x1b4], RZ, P0, !PT ;  /* 0x00006d00ff037a10 */ /* 0x000fca00007fe4ff */
[----:B------:R-:W2:Y:S04]  /*01e0*/  LDG.E.128 R104, [R2.64+0x200] ;  /* 0x0002000402687981 */ /* 0x000ea8000c1e1d00 */
[----:B------:R-:W3:Y:S01]  /*01f0*/  LDG.E.128 R4, [R2.64] ;  /* 0x0000000402047981 */ /* 0x000ee2000c1e1d00 */
        /* <DEDUP_REMOVED lines=21> */
[----:B---3--:R-:W-:-:S02]  /*0350*/  PRMT R91, RZ, 0x5410, R4 ;  /* 0x00005410ff5b7816 */ /* 0x008fc40000000004 */
        /* <DEDUP_REMOVED lines=8> */
[--C-:B------:R-:W-:Y:S01]  /*03e0*/  PRMT R106, RZ, 0x5410, R107.reuse ;  /* 0x00005410ff6a7816 */ /* 0x100fe2000000006b */
[----:B------:R-:W-:Y:S01]  /*03f0*/  CS2R R6, SRZ ;  /* 0x0000000000067805 */ /* 0x000fe2000001ff00 */
[----:B0-----:R-:W-:Y:S02]  /*0400*/  PRMT R107, RZ, 0x7610, R107 ;  /* 0x00007610ff6b7816 */ /* 0x001fe4000000006b */
.L_x_2469:
[----:B------:R-:W-:-:S10]  /*0410*/  HFMA2.MMA R69, -RZ, RZ, 0, 2.384185791015625e-07 ;  /* 0x00000004ff457435 */ /* 0x000fd400000001ff */
[----:B------:R-:W-:-:S05]  /*0420*/  IMAD.WIDE R2, R90, R69, c[0x0][0x1d8] ;  /* 0x000076005a027625 */ /* 0x000fca00078e0245 */
[----:B------:R0:W2:Y:S01]  /*0430*/  LDG.E R68, [R2.64] ;  /* 0x0000000402447981 */ /* 0x0000a2000c1e1900 */
[----:B------:R-:W-:-:S04]  /*0440*/  IMAD.WIDE R108, R90, R69, c[0x0][0x1a8] ;  /* 0x00006a005a6c7625 */ /* 0x000fc800078e0245 */
[C---:B------:R-:W-:Y:S02]  /*0450*/  IMAD.WIDE R64, R90.reuse, R69, c[0x0][0x1d0] ;  /* 0x000074005a407625 */ /* 0x040fe400078e0245 */
        /* <DEDUP_REMOVED lines=20> */
[----:B------:R0:W5:Y:S04]  /*05a0*/  LDG.E.128 R40, [R88.64+0x10] ;  /* 0x0000100458287981 */ /* 0x000168000c1e1d00 */
[----:B------:R0:W5:Y:S04]  /*05b0*/  LDG.E.128 R44, [R2.64] ;  /* 0x00000004022c7981 */ /* 0x000168000c1e1d00 */
[----:B------:R0:W5:Y:S01]  /*05c0*/  LDG.E.128 R48, [R2.64+0x10] ;  /* 0x0000100402307981 */ /* 0x000162000c1e1d00 */
[----:B------:R-:W-:Y:S01]  /*05d0*/  HFMA2.MMA R64, -RZ, RZ, 0, 0 ;  /* 0x00000000ff407435 */ /* 0x000fe200000001ff */
[----:B------:R-:W-:Y:S01]  /*05e0*/  MOV R69, RZ ;  /* 0x000000ff00457202 */ /* 0x000fe20000000f00 */
[----:B------:R-:W-:Y:S05]  /*05f0*/  BRA `(.L_x_2434) ;  /* 0x000009b000007947 */ /* 0x000fea0003800000 */
.L_x_2433:
[----:B-1----:R-:W-:Y:S01]  /*0600*/  IADD3 R64, R68, -0x1, RZ ;  /* 0xffffffff44407810 */ /* 0x002fe20007ffe0ff */
[----:B------:R-:W-:Y:S01]  /*0610*/  IMAD.WIDE R80, R90, R69, c[0x0][0x1a0] ;  /* 0x000068005a507625 */ /* 0x000fe200078e0245 */
[----:B------:R-:W-:-:S03]  /*0620*/  MOV R83, 0x10 ;  /* 0x0000001000537802 */ /* 0x000fc60000000f00 */
[----:B------:R-:W-:Y:S01]  /*0630*/  IMAD R64, R64, c[0x0][0x168], RZ ;  /* 0x00005a0040407a24 */ /* 0x000fe200078e02ff */
[----:B------:R0:W2:Y:S04]  /*0640*/  LDG.E R109, [R80.64] ;  /* 0x00000004506d7981 */ /* 0x0000a8000c1e1900 */
[----:B------:R-:W-:-:S04]  /*0650*/  SHF.R.S32.HI R65, RZ, 0x1f, R64 ;  /* 0x0000001fff417819 */ /* 0x000fc80000011440 */
[----:B------:R-:W-:-:S04]  /*0660*/  LEA.HI R65, R65, R64, RZ, 0x3 ;  /* 0x0000004041417211 */ /* 0x000fc800078f18ff */
[----:B------:R-:W-:Y:S01]  /*0670*/  LEA.HI.SX32 R82, R65, R66, 0x1d ;  /* 0x0000004241527211 */ /* 0x000fe200078feaff */
[----:B------:R-:W-:-:S04]  /*0680*/  IMAD.WIDE.U32 R114, R112, R127, c[0x0][0x188] ;  /* 0x0000620070727625 */ /* 0x000fc800078e007f */
[C---:B------:R-:W-:Y:S01]  /*0690*/  IMAD.WIDE.U32 R68, R82.reuse, R83, c[0x0][0x208] ;  /* 0x0000820052447625 */ /* 0x040fe200078e0053 */
[----:B------:R-:W-:Y:S01]  /*06a0*/  IADD3 R82, R82, 0x20, RZ ;  /* 0x0000002052527810 */ /* 0x000fe20007ffe0ff */
[----:B------:R-:W3:Y:S02]  /*06b0*/  LDG.E.128 R64, [R114.64] ;  /* 0x0000000472407981 */ /* 0x000ee4000c1e1d00 */
[----:B------:R-:W-:Y:S02]  /*06c0*/  IMAD.WIDE.U32 R116, R110, R127, c[0x0][0x188] ;  /* 0x000062006e747625 */ /* 0x000fe400078e007f */
[----:B------:R-:W4:Y:S02]  /*06d0*/  LDG.E.128 R68, [R68.64] ;  /* 0x0000000444447981 */ /* 0x000f24000c1e1d00 */
[----:B------:R-:W-:Y:S02]  /*06e0*/  IMAD.WIDE.U32 R82, R82, R83, c[0x0][0x208] ;  /* 0x0000820052527625 */ /* 0x000fe400078e0053 */
[----:B------:R1:W4:Y:S04]  /*06f0*/  LDG.E.128 R72, [R114.64+0x10] ;  /* 0x0000100472487981 */ /* 0x000328000c1e1d00 */
[----:B0-----:R-:W4:Y:S04]  /*0700*/  LDG.E.128 R80, [R82.64] ;  /* 0x0000000452507981 */ /* 0x001f28000c1e1d00 */
[----:B------:R0:W4:Y:S04]  /*0710*/  LDG.E.128 R84, [R116.64+0x10] ;  /* 0x0000100474547981 */ /* 0x000128000c1e1d00 */
[----:B------:R0:W4:Y:S01]  /*0720*/  LDG.E.128 R76, [R116.64] ;  /* 0x00000004744c7981 */ /* 0x000122000c1e1d00 */
[----:B------:R-:W-:-:S04]  /*0730*/  ISETP.NE.U32.AND P0, PT, RZ, c[0x0][0x218], PT ;  /* 0x00008600ff007a0c */ /* 0x000fc80003f05070 */
[----:B------:R-:W-:-:S13]  /*0740*/  ISETP.NE.AND.EX P0, PT, RZ, c[0x0][0x21c], PT, P0 ;  /* 0x00008700ff007a0c */ /* 0x000fda0003f05300 */
[----:B------:R4:W5:Y:S04]  /*0750*/  @P0 LDG.E.128 R36, [R88.64] ;  /* 0x0000000458240981 */ /* 0x000968000c1e1d00 */
[----:B------:R4:W5:Y:S04]  /*0760*/  @P0 LDG.E.128 R40, [R88.64+0x10] ;  /* 0x0000100458280981 */ /* 0x000968000c1e1d00 */
[----:B------:R0:W5:Y:S04]  /*0770*/  @P0 LDG.E.128 R44, [R2.64] ;  /* 0x00000004022c0981 */ /* 0x000168000c1e1d00 */
[----:B------:R0:W5:Y:S01]  /*0780*/  @P0 LDG.E.128 R48, [R2.64+0x10] ;  /* 0x0000100402300981 */ /* 0x000162000c1e1d00 */
[----:B------:R-:W-:-:S04]  /*0790*/  ISETP.NE.AND P0, PT, R99, RZ, PT ;  /* 0x000000ff6300720c */ /* 0x000fc80003f05270 */
[----:B--2---:R-:W-:-:S05]  /*07a0*/  FSEL R124, R109, RZ, !P0 ;  /* 0x000000ff6d7c7208 */ /* 0x004fca0004000000 */
[C---:B---3--:R-:W-:Y:S02]  /*07b0*/  FADD.FTZ R113, -R124.reuse, R65 ;  /* 0x000000417c717221 */ /* 0x048fe40000010100 */
[C---:B0-----:R-:W-:Y:S01]  /*07c0*/  FADD.FTZ R117, -R124.reuse, R67 ;  /* 0x000000437c757221 */ /* 0x041fe20000010100 */
[----:B----4-:R-:W-:Y:S01]  /*07d0*/  PRMT R88, RZ, 0x5410, R68 ;  /* 0x00005410ff587816 */ /* 0x010fe20000000044 */
[C---:B------:R-:W-:Y:S01]  /*07e0*/  FADD.FTZ R109, -R124.reuse, R64 ;  /* 0x000000407c6d7221 */ /* 0x040fe20000010100 */
[--C-:B------:R-:W-:Y:S01]  /*07f0*/  PRMT R89, RZ, 0x5410, R69.reuse ;  /* 0x00005410ff597816 */ /* 0x100fe20000000045 */
[C---:B-1----:R-:W-:Y:S01]  /*0800*/  FADD.FTZ R115, -R124.reuse, R66 ;  /* 0x000000427c737221 */ /* 0x042fe20000010100 */
[----:B------:R-:W-:Y:S01]  /*0810*/  PRMT R68, RZ, 0x7610, R68 ;  /* 0x00007610ff447816 */ /* 0x000fe20000000044 */
[----:B------:R-:W-:Y:S01]  /*0820*/  FADD.FTZ R119, -R124, R72 ;  /* 0x000000487c777221 */ /* 0x000fe20000010100 */
[----:B------:R-:W-:Y:S01]  /*0830*/  PRMT R69, RZ, 0x7610, R69 ;  /* 0x00007610ff457816 */ /* 0x000fe20000000045 */
[----:B-----5:R-:W-:Y:S01]  /*0840*/  FMUL.FTZ R72, R108, R117 ;  /* 0x000000756c487220 */ /* 0x020fe20000410000 */
[----:B------:R-:W-:-:S02]  /*0850*/  PRMT R114, RZ, 0x5410, R70 ;  /* 0x00005410ff727816 */ /* 0x000fc40000000046 */
[----:B------:R-:W-:Y:S01]  /*0860*/  PRMT R116, RZ, 0x7610, R70 ;  /* 0x00007610ff747816 */ /* 0x000fe20000000046 */
[----:B------:R-:W-:Y:S01]  /*0870*/  FMUL.FTZ R70, R108, R113 ;  /* 0x000000716c467220 */ /* 0x000fe20000410000 */
[--C-:B------:R-:W-:Y:S02]  /*0880*/  PRMT R3, RZ, 0x5410, R83.reuse ;  /* 0x00005410ff037816 */ /* 0x100fe40000000053 */
[----:B------:R-:W-:Y:S01]  /*0890*/  PRMT R2, RZ, 0x7610, R83 ;  /* 0x00007610ff027816 */ /* 0x000fe20000000053 */
[----:B------:R-:W-:Y:S01]  /*08a0*/  FADD.FTZ R83, -R124, R84 ;  /* 0x000000547c537221 */ /* 0x000fe20000010100 */
[--C-:B------:R-:W-:Y:S01]  /*08b0*/  PRMT R118, RZ, 0x5410, R71.reuse ;  /* 0x00005410ff767816 */ /* 0x100fe20000000047 */
[----:B------:R-:W-:Y:S01]  /*08c0*/  FMUL.FTZ R84, R91, R88 ;  /* 0x000000585b547220 */ /* 0x000fe20000410000 */
[----:B------:R-:W-:Y:S01]  /*08d0*/  PRMT R120, RZ, 0x7610, R71 ;  /* 0x00007610ff787816 */ /* 0x000fe20000000047 */
[----:B------:R-:W-:Y:S02]  /*08e0*/  FMUL.FTZ R71, R108, R109 ;  /* 0x0000006d6c477220 */ /* 0x000fe40000410000 */
        /* <DEDUP_REMOVED lines=8> */
[----:B------:R-:W-:Y:S02]  /*0970*/  FMUL.FTZ R113, R94, R69 ;  /* 0x000000455e717220 */ /* 0x000fe40000410000 */
[----:B------:R-:W-:Y:S02]  /*0980*/  FADD.FTZ R68, RZ, R84 ;  /* 0x00000054ff447221 */ /* 0x000fe40000010000 */
[----:B------:R-:W-:Y:S02]  /*0990*/  FFMA.FTZ R69, R71, R84, RZ ;  /* 0x0000005447457223 */ /* 0x000fe400000100ff */
[----:B------:R-:W-:Y:S02]  /*09a0*/  FADD.FTZ R139, -R124, R86 ;  /* 0x000000567c8b7221 */ /* 0x000fe40000010100 */
[----:B------:R-:W-:-:S02]  /*09b0*/  FFMA.FTZ R6, R73, R89, R6 ;  /* 0x0000005949067223 */ /* 0x000fc40000010006 */
[----:B------:R-:W-:Y:S02]  /*09c0*/  FADD.FTZ R34, R34, R89 ;  /* 0x0000005922227221 */ /* 0x000fe40000010000 */
[----:B------:R-:W-:Y:S02]  /*09d0*/  FMUL.FTZ R86, R93, R89 ;  /* 0x000000595d567220 */ /* 0x000fe40000410000 */
[----:B------:R-:W-:Y:S02]  /*09e0*/  FADD.FTZ R89, R68, R87 ;  /* 0x0000005744597221 */ /* 0x000fe40000010000 */
[----:B------:R-:W-:Y:S02]  /*09f0*/  FFMA.FTZ R69, R70, R87, R69 ;  /* 0x0000005746457223 */ /* 0x000fe40000010045 */
[----:B------:R-:W-:Y:S02]  /*0a00*/  FADD.FTZ R125, -R124, R75 ;  /* 0x0000004b7c7d7221 */ /* 0x000fe40000010100 */
        /* <DEDUP_REMOVED lines=14> */
[----:B------:R-:W-:Y:S02]  /*0af0*/  FADD.FTZ R29, R29, R116 ;  /* 0x000000741d1d7221 */ /* 0x000fe40000010000 */
[----:B------:R-:W-:Y:S02]  /*0b00*/  FFMA.FTZ R9, R74, R116, R9 ;  /* 0x000000744a097223 */ /* 0x000fe40000010009 */
[----:B------:R-:W-:Y:S02]  /*0b10*/  FMUL.FTZ R77, R108, R123 ;  /* 0x0000007b6c4d7220 */ /* 0x000fe40000410000 */
[----:B------:R-:W-:Y:S02]  /*0b20*/  FMUL.FTZ R116, R97, R118 ;  /* 0x0000007661747220 */ /* 0x000fe40000410000 */
[----:B------:R-:W-:-:S02]  /*0b30*/  FADD.FTZ R89, R68, R115 ;  /* 0x0000007344597221 */ /* 0x000fc40000010000 */
[----:B------:R-:W-:Y:S01]  /*0b40*/  FFMA.FTZ R69, R74, R115, R69 ;  /* 0x000000734a457223 */ /* 0x000fe20000010045 */
[----:B------:R-:W-:Y:S01]  /*0b50*/  PRMT R129, RZ, 0x5410, R80 ;  /* 0x00005410ff817816 */ /* 0x000fe20000000050 */
[----:B------:R-:W-:Y:S02]  /*0b60*/  FADD.FTZ R127, -R124, R76 ;  /* 0x0000004c7c7f7221 */ /* 0x000fe40000010100 */
[----:B------:R-:W-:Y:S02]  /*0b70*/  FMUL.FTZ R76, R108, R125 ;  /* 0x0000007d6c4c7220 */ /* 0x000fe40000410000 */
[----:B------:R-:W-:Y:S02]  /*0b80*/  FMUL.FTZ R117, R98, R120 ;  /* 0x0000007862757220 */ /* 0x000fe40000410000 */
[----:B------:R-:W-:Y:S02]  /*0b90*/  FADD.FTZ R68, R89, R116 ;  /* 0x0000007459447221 */ /* 0x000fe40000010000 */
[----:B------:R-:W-:Y:S01]  /*0ba0*/  FFMA.FTZ R69, R77, R116, R69 ;  /* 0x000000744d457223 */ /* 0x000fe20000010045 */
[----:B------:R-:W-:Y:S01]  /*0bb0*/  PRMT R122, RZ, 0x7610, R80 ;  /* 0x00007610ff7a7816 */ /* 0x000fe20000000050 */
[----:B------:R-:W-:-:S02]  /*0bc0*/  FADD.FTZ R137, -R124, R79 ;  /* 0x0000004f7c897221 */ /* 0x000fc40000010100 */
[----:B------:R-:W-:Y:S02]  /*0bd0*/  FADD.FTZ R30, R30, R118 ;  /* 0x000000761e1e7221 */ /* 0x000fe40000010000 */
[----:B------:R-:W-:Y:S02]  /*0be0*/  FFMA.FTZ R10, R77, R118, R10 ;  /* 0x000000764d0a7223 */ /* 0x000fe4000001000a */
[----:B------:R-:W-:Y:S02]  /*0bf0*/  FMUL.FTZ R79, R108, R127 ;  /* 0x0000007f6c4f7220 */ /* 0x000fe40000410000 */
[----:B------:R-:W-:Y:S02]  /*0c00*/  FMUL.FTZ R118, R100, R129 ;  /* 0x0000008164767220 */ /* 0x000fe40000410000 */
[----:B------:R-:W-:Y:S02]  /*0c10*/  FADD.FTZ R89, R68, R117 ;  /* 0x0000007544597221 */ /* 0x000fe40000010000 */
[----:B------:R-:W-:Y:S01]  /*0c20*/  FFMA.FTZ R69, R76, R117, R69 ;  /* 0x000000754c457223 */ /* 0x000fe20000010045 */
[----:B------:R-:W-:Y:S01]  /*0c30*/  PRMT R135, RZ, 0x5410, R81 ;  /* 0x00005410ff877816 */ /* 0x000fe20000000051 */
[----:B------:R-:W-:-:S02]  /*0c40*/  FADD.FTZ R133, -R124, R78 ;  /* 0x0000004e7c857221 */ /* 0x000fc40000010100 */
[C---:B------:R-:W-:Y:S02]  /*0c50*/  FMUL.FTZ R78, R108.reuse, R131 ;  /* 0x000000836c4e7220 */ /* 0x040fe40000410000 */
[----:B------:R-:W-:Y:S02]  /*0c60*/  FMUL.FTZ R119, R101, R122 ;  /* 0x0000007a65777220 */ /* 0x000fe40000410000 */
[----:B------:R-:W-:Y:S02]  /*0c70*/  FADD.FTZ R68, R89, R118 ;  /* 0x0000007659447221 */ /* 0x000fe40000010000 */
[----:B------:R-:W-:Y:S01]  /*0c80*/  FFMA.FTZ R69, R79, R118, R69 ;  /* 0x000000764f457223 */ /* 0x000fe20000010045 */
[----:B------:R-:W-:Y:S01]  /*0c90*/  PRMT R66, RZ, 0x7610, R81 ;  /* 0x00007610ff427816 */ /* 0x000fe20000000051 */
[----:B------:R-:W-:Y:S02]  /*0ca0*/  FMUL.FTZ R80, R108, R137 ;  /* 0x000000896c507220 */ /* 0x000fe40000410000 */
[----:B------:R-:W-:-:S02]  /*0cb0*/  FADD.FTZ R31, R31, R120 ;  /* 0x000000781f1f7221 */ /* 0x000fc40000010000 */
[----:B------:R-:W-:Y:S02]  /*0cc0*/  FFMA.FTZ R11, R76, R120, R11 ;  /* 0x000000784c0b7223 */ /* 0x000fe4000001000b */
[----:B------:R-:W-:Y:S02]  /*0cd0*/  FMUL.FTZ R81, R108, R133 ;  /* 0x000000856c517220 */ /* 0x000fe40000410000 */
[----:B------:R-:W-:Y:S02]  /*0ce0*/  FMUL.FTZ R120, R102, R135 ;  /* 0x0000008766787220 */ /* 0x000fe40000410000 */
[----:B------:R-:W-:Y:S02]  /*0cf0*/  FADD.FTZ R89, R68, R119 ;  /* 0x0000007744597221 */ /* 0x000fe40000010000 */
[----:B------:R-:W-:Y:S01]  /*0d00*/  FFMA.FTZ R69, R78, R119, R69 ;  /* 0x000000774e457223 */ /* 0x000fe20000010045 */
[----:B------:R-:W-:Y:S01]  /*0d10*/  PRMT R67, RZ, 0x5410, R82 ;  /* 0x00005410ff437816 */ /* 0x000fe20000000052 */
[----:B------:R-:W-:-:S02]  /*0d20*/  FADD.FTZ R85, -R124, R85 ;  /* 0x000000557c557221 */ /* 0x000fc40000010100 */
[----:B------:R-:W-:Y:S02]  /*0d30*/  FMUL.FTZ R83, R108, R83 ;  /* 0x000000536c537220 */ /* 0x000fe40000410000 */
[-C--:B------:R-:W-:Y:S02]  /*0d40*/  FFMA.FTZ R15, R80, R66.reuse, R15 ;  /* 0x00000042500f7223 */ /* 0x080fe4000001000f */
[----:B------:R-:W-:Y:S02]  /*0d50*/  FADD.FTZ R27, R27, R66 ;  /* 0x000000421b1b7221 */ /* 0x000fe40000010000 */
        /* <DEDUP_REMOVED lines=8> */
[-C--:B------:R-:W-:Y:S02]  /*0de0*/  FFMA.FTZ R16, R83, R67.reuse, R16 ;  /* 0x0000004353107223 */ /* 0x080fe40000010010 */
[----:B------:R-:W-:Y:S02]  /*0df0*/  FMUL.FTZ R122, R104, R67 ;  /* 0x00000043687a7220 */ /* 0x000fe40000410000 */
[----:B------:R-:W-:-:S02]  /*0e00*/  FADD.FTZ R67, R66, R121 ;  /* 0x0000007942437221 */ /* 0x000fc40000010000 */
[----:B------:R-:W-:Y:S02]  /*0e10*/  FFMA.FTZ R69, R80, R121, R69 ;  /* 0x0000007950457223 */ /* 0x000fe40000010045 */
        /* <DEDUP_REMOVED lines=19> */
[----:B------:R-:W-:Y:S02]  /*0f50*/  FFMA.FTZ R14, R81, R135, R14 ;  /* 0x00000087510e7223 */ /* 0x000fe4000001000e */
[----:B------:R-:W-:Y:S02]  /*0f60*/  FADD.FTZ R26, R26, R135 ;  /* 0x000000871a1a7221 */ /* 0x000fe40000010000 */
[----:B------:R-:W-:Y:S02]  /*0f70*/  FADD.FTZ R23, R23, R2 ;  /* 0x0000000217177221 */ /* 0x000fe40000010000 */
[----:B------:R-:W-:-:S02]  /*0f80*/  FFMA.FTZ R19, R125, R2, R19 ;  /* 0x000000027d137223 */ /* 0x000fc40000010013 */
[----:B------:R-:W-:Y:S02]  /*0f90*/  FADD.FTZ R64, R3, R126 ;  /* 0x0000007e03407221 */ /* 0x000fe40000010000 */
[----:B------:R-:W-:Y:S02]  /*0fa0*/  FFMA.FTZ R69, R125, R126, R69 ;  /* 0x0000007e7d457223 */ /* 0x000fe40000010045 */
.L_x_2434:
[----:B------:R-:W-:Y:S05]  /*0fb0*/  BSYNC B1 ;  /* 0x0000000000017941 */ /* 0x000fea0003800000 */
.L_x_2432:
[----:B------:R-:W-:Y:S05]  /*0fc0*/  BRA.DIV ~URZ, `(.L_x_2435) ;  /* 0x000019e27f007947 */ /* 0x000fea000b800000 */
[----:B------:R1:W2:Y:S02]  /*0fd0*/  SHFL.BFLY PT, R65, R64, 0x1, 0x1f ;  /* 0x0c201f0040417f89 */ /* 0x0002a400000e0000 */
.L_x_2470:
        /* <DEDUP_REMOVED lines=18> */
.L_x_2471:
[----:B--2---:R-:W-:Y:S01]  /*1100*/  FADD.FTZ R68, R68, R67 ;  /* 0x0000004344447221 */ /* 0x004fe20000010000 */
[----:B------:R-:W-:Y:S01]  /*1110*/  @!P5 ISETP.NE.U32.AND P4, PT, RZ, c[0x0][0x218], PT ;  /* 0x00008600ff00da0c */ /* 0x000fe20003f85070 */
[----:B0-----:R-:W-:Y:S01]  /*1120*/  FADD.FTZ R2, R2, R69 ;  /* 0x0000004502027221 */ /* 0x001fe20000010000 */
[----:B------:R-:W-:Y:S01]  /*1130*/  ISETP.NE.AND P3, PT, R99, RZ, PT ;  /* 0x000000ff6300720c */ /* 0x000fe20003f65270 */
[----:B------:R-:W-:Y:S01]  /*1140*/  FMUL.FTZ R68, R68, c[0x0][0x1e0] ;  /* 0x0000780044447a20 */ /* 0x000fe20000410000 */
[----:B------:R-:W-:Y:S01]  /*1150*/  ISETP.NE.U32.AND P0, PT, RZ, c[0x0][0x258], PT ;  /* 0x00009600ff007a0c */ /* 0x000fe20003f05070 */
[----:B------:R-:W-:Y:S01]  /*1160*/  BSSY B1, `(.L_x_2437) ;  /* 0x0000011000017945 */ /* 0x000fe20003800000 */
[----:B------:R-:W-:Y:S01]  /*1170*/  @!P5 ISETP.NE.AND.EX P4, PT, RZ, c[0x0][0x21c], PT, P4 ;  /* 0x00008700ff00da0c */ /* 0x000fe20003f85340 */
[----:B------:R-:W-:Y:S01]  /*1180*/  FMUL.FTZ R89, R2, c[0x0][0x1e0] ;  /* 0x0000780002597a20 */ /* 0x000fe20000410000 */
[----:B------:R-:W-:Y:S02]  /*1190*/  FSEL R88, R68, RZ, !P3 ;  /* 0x000000ff44587208 */ /* 0x000fe40005800000 */
[----:B-----5:R-:W-:-:S02]  /*11a0*/  ISETP.GE.AND P6, PT, R111, 0x1, PT ;  /* 0x000000016f00780c */ /* 0x020fc40003fc6270 */
[----:B------:R-:W-:Y:S02]  /*11b0*/  ISETP.NE.U32.AND P1, PT, RZ, c[0x0][0x258], PT ;  /* 0x00009600ff007a0c */ /* 0x000fe40003f25070 */
[----:B------:R-:W-:Y:S02]  /*11c0*/  @!P5 ISETP.NE.U32.AND P2, PT, RZ, c[0x0][0x218], PT ;  /* 0x00008600ff00da0c */ /* 0x000fe40003f45070 */
[----:B------:R-:W-:Y:S02]  /*11d0*/  @!P5 ISETP.NE.U32.AND P3, PT, RZ, c[0x0][0x218], PT ;  /* 0x00008600ff00da0c */ /* 0x000fe40003f65070 */
[----:B------:R-:W-:Y:S02]  /*11e0*/  ISETP.NE.AND.EX P0, PT, RZ, c[0x0][0x25c], PT, P0 ;  /* 0x00009700ff007a0c */ /* 0x000fe40003f05300 */
[----:B-1----:R-:W-:Y:S01]  /*11f0*/  @!P5 FSEL R69, R36, RZ, P4 ;  /* 0x000000ff2445d208 */ /* 0x002fe20002000000 */
[----:B------:R-:W-:Y:S05]  /*1200*/  @!P5 BRA `(.L_x_2438) ;  /* 0x000000600000d947 */ /* 0x000fea0003800000 */
[----:B------:R-:W-:Y:S01]  /*1210*/  ISETP.NE.U32.AND P4, PT, RZ, c[0x0][0x218], PT ;  /* 0x00008600ff007a0c */ /* 0x000fe20003f85070 */
[----:B------:R-:W-:-:S03]  /*1220*/  FFMA.FTZ R3, R71, R89, R88 ;  /* 0x0000005947037223 */ /* 0x000fc60000010058 */
[----:B------:R-:W-:Y:S01]  /*1230*/  ISETP.NE.AND.EX P4, PT, RZ, c[0x0][0x21c], PT, P4 ;  /* 0x00008700ff007a0c */ /* 0x000fe20003f85340 */
[----:B------:R-:W-:-:S04]  /*1240*/  FADD.FTZ R3, R84, -R3 ;  /* 0x8000000354037221 */ /* 0x000fc80000010000 */
[----:B------:R-:W-:-:S08]  /*1250*/  FMUL.FTZ R69, R108, R3 ;  /* 0x000000036c457220 */ /* 0x000fd00000410000 */
[----:B------:R-:W-:Y:S02]  /*1260*/  @P4 FADD.FTZ R69, R36, R69 ;  /* 0x0000004524454221 */ /* 0x000fe40000010000 */
.L_x_2438:
[----:B------:R-:W-:Y:S05]  /*1270*/  BSYNC B1 ;  /* 0x0000000000017941 */ /* 0x000fea0003800000 */
.L_x_2437:
[----:B------:R-:W-:Y:S01]  /*1280*/  @!P5 ISETP.NE.U32.AND P4, PT, RZ, c[0x0][0x218], PT ;  /* 0x00008600ff00da0c */ /* 0x000fe20003f85070 */
[----:B------:R-:W-:Y:S01]  /*1290*/  @P0 IMAD.MOV.U32 R3, RZ, RZ, 0x20 ;  /* 0x00000020ff030424 */ /* 0x000fe200078e00ff */
[----:B------:R-:W-:Y:S01]  /*12a0*/  @P6 IADD3 R111, R111, -0x1, RZ ;  /* 0xffffffff6f6f6810 */ /* 0x000fe20007ffe0ff */
[----:B------:R-:W-:Y:S01]  /*12b0*/  BSSY B1, `(.L_x_2439) ;  /* 0x0000010000017945 */ /* 0x000fe20003800000 */
[----:B------:R-:W-:Y:S01]  /*12c0*/  ISETP.NE.AND.EX P1, PT, RZ, c[0x0][0x25c], PT, P1 ;  /* 0x00009700ff007a0c */ /* 0x000fe20003f25310 */
[----:B------:R-:W-:Y:S01]  /*12d0*/  @P0 IMAD.WIDE.U32 R2, R112, R3, c[0x0][0x258] ;  /* 0x0000960070020625 */ /* 0x000fe200078e0003 */
[----:B------:R-:W-:Y:S02]  /*12e0*/  @!P5 ISETP.NE.AND.EX P4, PT, RZ, c[0x0][0x21c], PT, P4 ;  /* 0x00008700ff00da0c */ /* 0x000fe40003f85340 */
[----:B------:R-:W-:Y:S01]  /*12f0*/  @!P5 ISETP.NE.AND.EX P2, PT, RZ, c[0x0][0x21c], PT, P2 ;  /* 0x00008700ff00da0c */ /* 0x000fe20003f45320 */
[----:B------:R-:W-:Y:S01]  /*1300*/  @P6 IMAD R111, R111, c[0x0][0x168], RZ ;  /* 0x00005a006f6f6a24 */ /* 0x000fe200078e02ff */
[----:B------:R-:W-:-:S02]  /*1310*/  @!P5 ISETP.NE.AND.EX P3, PT, RZ, c[0x0][0x21c], PT, P3 ;  /* 0x00008700ff00da0c */ /* 0x000fc40003f65330 */
        /* <DEDUP_REMOVED lines=9> */
.L_x_2440:
[----:B------:R-:W-:Y:S05]  /*13b0*/  BSYNC B1 ;  /* 0x0000000000017941 */ /* 0x000fea0003800000 */
.L_x_2439:
[----:B------:R-:W-:Y:S01]  /*13c0*/  BSSY B1, `(.L_x_2441) ;  /* 0x000000a000017945 */ /* 0x000fe20003800000 */
        /* <DEDUP_REMOVED lines=9> */
.L_x_2442:
[----:B------:R-:W-:Y:S05]  /*1460*/  BSYNC B1 ;  /* 0x0000000000017941 */ /* 0x000fea0003800000 */
.L_x_2441:
        /* <DEDUP_REMOVED lines=10> */
.L_x_2444:
[----:B------:R-:W-:Y:S05]  /*1510*/  BSYNC B1 ;  /* 0x0000000000017941 */ /* 0x000fea0003800000 */
.L_x_2443:
[----:B------:R-:W-:Y:S01]  /*1520*/  @P6 SHF.R.S32.HI R68, RZ, 0x1f, R111 ;  /* 0x0000001fff446819 */ /* 0x000fe2000001146f */
[----:B------:R-:W-:Y:S01]  /*1530*/  @P6 FMUL.FTZ R69, R69, c[0x0][0x1ec] ;  /* 0x00007b0045456a20 */ /* 0x000fe20000410000 */
[----:B------:R-:W-:Y:S01]  /*1540*/  @!P5 ISETP.NE.U32.AND P2, PT, RZ, c[0x0][0x218], PT ;  /* 0x00008600ff00da0c */ /* 0x000fe20003f45070 */
[----:B------:R-:W-:Y:S01]  /*1550*/  @P6 FMUL.FTZ R112, R112, c[0x0][0x1ec] ;  /* 0x00007b0070706a20 */ /* 0x000fe20000410000 */
[----:B------:R-:W-:Y:S01]  /*1560*/  SEL R67, R128, R55, P1 ;  /* 0x0000003780437207 */ /* 0x000fe20000800000 */
[----:B------:R-:W-:Y:S01]  /*1570*/  @P6 FMUL.FTZ R127, R127, c[0x0][0x1ec] ;  /* 0x00007b007f7f6a20 */ /* 0x000fe20000410000 */
[----:B------:R-:W-:Y:S01]  /*1580*/  @P6 LEA.HI R68, R68, R111, RZ, 0x3 ;  /* 0x0000006f44446211 */ /* 0x000fe200078f18ff */
[----:B------:R-:W-:Y:S01]  /*1590*/  BSSY B1, `(.L_x_2445) ;  /* 0x0000014000017945 */ /* 0x000fe20003800000 */
[----:B------:R-:W-:Y:S01]  /*15a0*/  @P6 F2FP.BF16.PACK_AB R69, RZ, R69 ;  /* 0x00000045ff45623e */ /* 0x000fe200000010ff */
[----:B------:R0:W-:Y:S01]  /*15b0*/  @P0 STG.E.128 [R2.64], R64 ;  /* 0x0000004002000986 */ /* 0x0001e2000c101d04 */
[----:B------:R-:W-:-:S02]  /*15c0*/  @P6 LOP3.LUT R111, R0, 0x1f, RZ, 0xc0, !PT ;  /* 0x0000001f006f6812 */ /* 0x000fc400078ec0ff */
[----:B------:R-:W-:Y:S02]  /*15d0*/  @!P5 ISETP.NE.AND.EX P2, PT, RZ, c[0x0][0x21c], PT, P2 ;  /* 0x00008700ff00da0c */ /* 0x000fe40003f45320 */
[----:B------:R-:W-:Y:S02]  /*15e0*/  MOV R109, RZ ;  /* 0x000000ff006d7202 */ /* 0x000fe40000000f00 */
[----:B------:R-:W-:Y:S02]  /*15f0*/  @!P5 ISETP.NE.U32.AND P3, PT, RZ, c[0x0][0x218], PT ;  /* 0x00008600ff00da0c */ /* 0x000fe40003f65070 */
[----:B------:R-:W-:Y:S02]  /*1600*/  @!P5 ISETP.NE.U32.AND P4, PT, RZ, c[0x0][0x218], PT ;  /* 0x00008600ff00da0c */ /* 0x000fe40003f85070 */
[----:B------:R-:W-:Y:S02]  /*1610*/  @P6 LEA.HI.SX32 R109, R68, R111, 0x1d ;  /* 0x0000006f446d6211 */ /* 0x000fe400078feaff */
[----:B------:R-:W-:-:S02]  /*1620*/  @P6 PRMT R60, R69, 0x7610, R60 ;  /* 0x00007610453c6816 */ /* 0x000fc4000000003c */
[----:B------:R-:W-:Y:S02]  /*1630*/  @P6 F2FP.BF16.PACK_AB R112, RZ, R112 ;  /* 0x00000070ff70623e */ /* 0x000fe400000010ff */
[----:B------:R-:W-:Y:S02]  /*1640*/  @P6 F2FP.BF16.PACK_AB R127, RZ, R127 ;  /* 0x0000007fff7f623e */ /* 0x000fe400000010ff */
        /* <DEDUP_REMOVED lines=8> */
.L_x_2446:
[----:B------:R-:W-:Y:S05]  /*16d0*/  BSYNC B1 ;  /* 0x0000000000017941 */ /* 0x000fea0003800000 */
.L_x_2445:
[----:B------:R-:W-:Y:S01]  /*16e0*/  @P6 FMUL.FTZ R128, R128, c[0x0][0x1ec] ;  /* 0x00007b0080806a20 */ /* 0x000fe20000410000 */
[----:B------:R-:W-:Y:S01]  /*16f0*/  @!P5 ISETP.NE.AND.EX P3, PT, RZ, c[0x0][0x21c], PT, P3 ;  /* 0x00008700ff00da0c */ /* 0x000fe20003f65330 */
[----:B------:R-:W-:Y:S01]  /*1700*/  @P6 FMUL.FTZ R64, R65, c[0x0][0x1ec] ;  /* 0x00007b0041406a20 */ /* 0x000fe20000410000 */
[----:B------:R-:W-:Y:S01]  /*1710*/  BSSY B1, `(.L_x_2447) ;  /* 0x000000f000017945 */ /* 0x000fe20003800000 */
[----:B------:R-:W-:Y:S02]  /*1720*/  @!P5 ISETP.NE.U32.AND P2, PT, RZ, c[0x0][0x218], PT ;  /* 0x00008600ff00da0c */ /* 0x000fe40003f45070 */
[----:B------:R-:W-:Y:S02]  /*1730*/  @!P5 ISETP.NE.AND.EX P4, PT, RZ, c[0x0][0x21c], PT, P4 ;  /* 0x00008700ff00da0c */ /* 0x000fe40003f85340 */
[----:B------:R-:W-:Y:S02]  /*1740*/  @P6 PRMT R60, R60, 0x5410, R112 ;  /* 0x000054103c3c6816 */ /* 0x000fe40000000070 */
[----:B------:R-:W-:-:S02]  /*1750*/  @P6 PRMT R61, R127, 0x7610, R61 ;  /* 0x000076107f3d6816 */ /* 0x000fc4000000003d */
[----:B------:R-:W-:Y:S02]  /*1760*/  @P6 F2FP.BF16.PACK_AB R128, RZ, R128 ;  /* 0x00000080ff80623e */ /* 0x000fe400000010ff */
[----:B------:R-:W-:Y:S02]  /*1770*/  @P6 F2FP.BF16.PACK_AB R64, RZ, R64 ;  /* 0x00000040ff40623e */ /* 0x000fe400000010ff */
        /* <DEDUP_REMOVED lines=8> */
.L_x_2448:
[----:B------:R-:W-:Y:S05]  /*1800*/  BSYNC B1 ;  /* 0x0000000000017941 */ /* 0x000fea0003800000 */
.L_x_2447:
[----:B------:R-:W-:Y:S01]  /*1810*/  BSSY B1, `(.L_x_2449) ;  /* 0x000000a000017945 */ /* 0x000fe20003800000 */
[----:B------:R-:W-:Y:S01]  /*1820*/  @P6 FMUL.FTZ R67, R66, c[0x0][0x1ec] ;  /* 0x00007b0042436a20 */ /* 0x000fe20000410000 */
        /* <DEDUP_REMOVED lines=8> */
.L_x_2450:
[----:B------:R-:W-:Y:S05]  /*18b0*/  BSYNC B1 ;  /* 0x0000000000017941 */ /* 0x000fea0003800000 */
.L_x_2449:
[----:B------:R-:W-:Y:S01]  /*18c0*/  @P6 FMUL.FTZ R111, R69, c[0x0][0x1ec] ;  /* 0x00007b00456f6a20 */ /* 0x000fe20000410000 */
[----:B------:R-:W-:Y:S01]  /*18d0*/  @!P5 ISETP.NE.AND.EX P2, PT, RZ, c[0x0][0x21c], PT, P2 ;  /* 0x00008700ff00da0c */ /* 0x000fe20003f45320 */
[----:B------:R-:W-:Y:S01]  /*18e0*/  BSSY B1, `(.L_x_2451) ;  /* 0x000000e000017945 */ /* 0x000fe20003800000 */
[----:B------:R-:W-:Y:S02]  /*18f0*/  @P6 PRMT R61, R61, 0x5410, R128 ;  /* 0x000054103d3d6816 */ /* 0x000fe40000000080 */
[----:B------:R-:W-:Y:S02]  /*1900*/  @P6 PRMT R62, R64, 0x7610, R62 ;  /* 0x00007610403e6816 */ /* 0x000fe4000000003e */
[----:B------:R-:W-:Y:S02]  /*1910*/  @P6 F2FP.BF16.PACK_AB R68, RZ, R67 ;  /* 0x00000043ff44623e */ /* 0x000fe400000010ff */
[----:B------:R-:W-:Y:S02]  /*1920*/  @P6 F2FP.BF16.PACK_AB R111, RZ, R111 ;  /* 0x0000006fff6f623e */ /* 0x000fe400000010ff */
[----:B------:R-:W-:-:S02]  /*1930*/  @P6 MOV R128, 0x10 ;  /* 0x0000001000806802 */ /* 0x000fc40000000f00 */
        /* <DEDUP_REMOVED lines=8> */
.L_x_2452:
[----:B------:R-:W-:Y:S05]  /*19c0*/  BSYNC B1 ;  /* 0x0000000000017941 */ /* 0x000fea0003800000 */
.L_x_2451:
[----:B------:R-:W-:Y:S01]  /*19d0*/  @!P5 ISETP.NE.U32.AND P3, PT, RZ, c[0x0][0x218], PT ;  /* 0x00008600ff00da0c */ /* 0x000fe20003f65070 */
[----:B------:R-:W-:Y:S01]  /*19e0*/  @P6 FMUL.FTZ R127, R112, c[0x0][0x1ec] ;  /* 0x00007b00707f6a20 */ /* 0x000fe20000410000 */
[----:B------:R-:W-:Y:S01]  /*19f0*/  @P6 PRMT R63, R111, 0x7610, R63 ;  /* 0x000076106f3f6816 */ /* 0x000fe2000000003f */
[----:B------:R-:W-:Y:S01]  /*1a00*/  BSSY B1, `(.L_x_2453) ;  /* 0x000001f000017945 */ /* 0x000fe20003800000 */
[----:B------:R-:W-:Y:S02]  /*1a10*/  @!P5 ISETP.NE.AND.EX P3, PT, RZ, c[0x0][0x21c], PT, P3 ;  /* 0x00008700ff00da0c */ /* 0x000fe40003f65330 */
[----:B------:R-:W-:Y:S02]  /*1a20*/  @P6 F2FP.BF16.PACK_AB R127, RZ, R127 ;  /* 0x0000007fff7f623e */ /* 0x000fe400000010ff */
[----:B------:R-:W-:Y:S02]  /*1a30*/  SEL R64, R65, R56, P1 ;  /* 0x0000003841407207 */ /* 0x000fe40000800000 */
[----:B------:R-:W-:-:S02]  /*1a40*/  @!P5 ISETP.NE.U32.AND P4, PT, RZ, c[0x0][0x218], PT ;  /* 0x00008600ff00da0c */ /* 0x000fc40003f85070 */
[----:B------:R-:W-:Y:S02]  /*1a50*/  @!P5 ISETP.NE.U32.AND P2, PT, RZ, c[0x0][0x218], PT ;  /* 0x00008600ff00da0c */ /* 0x000fe40003f45070 */
[----:B------:R-:W-:Y:S02]  /*1a60*/  @!P5 FSEL R111, R44, RZ, P3 ;  /* 0x000000ff2c6fd208 */ /* 0x000fe40001800000 */
[----:B------:R-:W-:Y:S02]  /*1a70*/  SEL R65, R66, R57, P1 ;  /* 0x0000003942417207 */ /* 0x000fe40000800000 */
[----:B------:R-:W-:Y:S02]  /*1a80*/  @!P5 ISETP.NE.U32.AND P3, PT, RZ, c[0x0][0x218], PT ;  /* 0x00008600ff00da0c */ /* 0x000fe40003f65070 */
[----:B------:R-:W-:Y:S02]  /*1a90*/  SEL R66, R69, R58, P1 ;  /* 0x0000003a45427207 */ /* 0x000fe40000800000 */
[----:B------:R-:W-:-:S02]  /*1aa0*/  SEL R67, R112, R59, P1 ;  /* 0x0000003b70437207 */ /* 0x000fc40000800000 */
[----:B------:R-:W-:Y:S01]  /*1ab0*/  @P6 PRMT R62, R62, 0x5410, R68 ;  /* 0x000054103e3e6816 */ /* 0x000fe20000000044 */
[----:B------:R-:W-:Y:S01]  /*1ac0*/  @P6 IMAD.WIDE.U32 R68, R109, R128, c[0x0][0x248] ;  /* 0x000092006d446625 */ /* 0x000fe200078e0080 */
[----:B------:R-:W-:Y:S01]  /*1ad0*/  @P6 PRMT R63, R63, 0x5410, R127 ;  /* 0x000054103f3f6816 */ /* 0x000fe2000000007f */
[----:B------:R0:W-:Y:S01]  /*1ae0*/  @P0 STG.E.128 [R2.64+0x10], R64 ;  /* 0x0000104002000986 */ /* 0x0001e2000c101d04 */
[----:B------:R-:W-:Y:S02]  /*1af0*/  @!P5 ISETP.NE.AND.EX P4, PT, RZ, c[0x0][0x21c], PT, P4 ;  /* 0x00008700ff00da0c */ /* 0x000fe40003f85340 */
[----:B------:R-:W-:Y:S01]  /*1b00*/  @!P5 ISETP.NE.AND.EX P2, PT, RZ, c[0x0][0x21c], PT, P2 ;  /* 0x00008700ff00da0c */ /* 0x000fe20003f45320 */
[----:B------:R1:W-:Y:S01]  /*1b10*/  @P6 STG.E.128 [R68.64], R60 ;  /* 0x0000003c44006986 */ /* 0x0003e2000c101d04 */
[----:B------:R-:W-:Y:S02]  /*1b20*/  @!P5 ISETP.NE.AND.EX P3, PT, RZ, c[0x0][0x21c], PT, P3 ;  /* 0x00008700ff00da0c */ /* 0x000fe40003f65330 */
[----:B0-----:R-:W-:-:S02]  /*1b30*/  @!P5 FSEL R64, R45, RZ, P4 ;  /* 0x000000ff2d40d208 */ /* 0x001fc40002000000 */
[----:B------:R-:W-:Y:S02]  /*1b40*/  @!P5 FSEL R65, R46, RZ, P2 ;  /* 0x000000ff2e41d208 */ /* 0x000fe40001000000 */
[----:B------:R-:W-:Y:S02]  /*1b50*/  @!P5 ISETP.NE.U32.AND P4, PT, RZ, c[0x0][0x218], PT ;  /* 0x00008600ff00da0c */ /* 0x000fe40003f85070 */
[----:B------:R-:W-:Y:S02]  /*1b60*/  @!P5 ISETP.NE.U32.AND P2, PT, RZ, c[0x0][0x218], PT ;  /* 0x00008600ff00da0c */ /* 0x000fe40003f45070 */
        /* <DEDUP_REMOVED lines=8> */
.L_x_2454:
[----:B------:R-:W-:Y:S05]  /*1bf0*/  BSYNC B1 ;  /* 0x0000000000017941 */ /* 0x000fea0003800000 */
.L_x_2453:
[----:B------:R-:W-:Y:S01]  /*1c00*/  BSSY B1, `(.L_x_2455) ;  /* 0x0000008000017945 */ /* 0x000fe20003800000 */
[----:B------:R-:W-:Y:S05]  /*1c10*/  @!P5 BRA `(.L_x_2456) ;  /* 0x000000600000d947 */ /* 0x000fea0003800000 */
[----:B------:R-:W-:Y:S01]  /*1c20*/  ISETP.NE.U32.AND P3, PT, RZ, c[0x0][0x218], PT ;  /* 0x00008600ff007a0c */ /* 0x000fe20003f65070 */
[----:B------:R-:W-:-:S03]  /*1c30*/  FFMA.FTZ R2, R78, R89, R88 ;  /* 0x000000594e027223 */ /* 0x000fc60000010058 */
[----:B------:R-:W-:Y:S01]  /*1c40*/  ISETP.NE.AND.EX P3, PT, RZ, c[0x0][0x21c], PT, P3 ;  /* 0x00008700ff007a0c */ /* 0x000fe20003f65330 */
[----:B------:R-:W-:-:S04]  /*1c50*/  FADD.FTZ R3, R119, -R2 ;  /* 0x8000000277037221 */ /* 0x000fc80000010000 */
[----:B------:R-:W-:-:S08]  /*1c60*/  FMUL.FTZ R64, R108, R3 ;  /* 0x000000036c407220 */ /* 0x000fd00000410000 */
[----:B------:R-:W-:Y:S02]  /*1c70*/  @P3 FADD.FTZ R64, R45, R64 ;  /* 0x000000402d403221 */ /* 0x000fe40000010000 */
.L_x_2456:
[----:B------:R-:W-:Y:S05]  /*1c80*/  BSYNC B1 ;  /* 0x0000000000017941 */ /* 0x000fea0003800000 */
.L_x_2455:
        /* <DEDUP_REMOVED lines=8> */
.L_x_2458:
[----:B------:R-:W-:Y:S05]  /*1d10*/  BSYNC B1 ;  /* 0x0000000000017941 */ /* 0x000fea0003800000 */
.L_x_2457:
        /* <DEDUP_REMOVED lines=8> */
.L_x_2460:
[----:B------:R-:W-:Y:S05]  /*1da0*/  BSYNC B1 ;  /* 0x0000000000017941 */ /* 0x000fea0003800000 */
.L_x_2459:
[----:B------:R-:W-:Y:S01]  /*1db0*/  @P6 FMUL.FTZ R2, R111, c[0x0][0x1ec] ;  /* 0x00007b006f026a20 */ /* 0x000fe20000410000 */
[----:B------:R-:W-:Y:S01]  /*1dc0*/  @!P5 ISETP.NE.U32.AND P3, PT, RZ, c[0x0][0x218], PT ;  /* 0x00008600ff00da0c */ /* 0x000fe20003f65070 */
[----:B------:R-:W-:Y:S01]  /*1dd0*/  @P6 FMUL.FTZ R3, R64, c[0x0][0x1ec] ;  /* 0x00007b0040036a20 */ /* 0x000fe20000410000 */
[----:B------:R-:W-:Y:S01]  /*1de0*/  @!P5 ISETP.NE.AND.EX P4, PT, RZ, c[0x0][0x21c], PT, P4 ;  /* 0x00008700ff00da0c */ /* 0x000fe20003f85340 */
[----:B------:R-:W-:Y:S01]  /*1df0*/  BSSY B1, `(.L_x_2461) ;  /* 0x000000f000017945 */ /* 0x000fe20003800000 */
[----:B------:R-:W-:Y:S01]  /*1e00*/  @!P5 ISETP.NE.AND.EX P2, PT, RZ, c[0x0][0x21c], PT, P2 ;  /* 0x00008700ff00da0c */ /* 0x000fe20003f45320 */
[----:B------:R-:W-:Y:S01]  /*1e10*/  @P6 FMUL.FTZ R66, R65, c[0x0][0x1ec] ;  /* 0x00007b0041426a20 */ /* 0x000fe20000410000 */
[----:B------:R-:W-:Y:S01]  /*1e20*/  @!P5 ISETP.NE.AND.EX P3, PT, RZ, c[0x0][0x21c], PT, P3 ;  /* 0x00008700ff00da0c */ /* 0x000fe20003f65330 */
[----:B------:R-:W-:Y:S01]  /*1e30*/  @P6 FMUL.FTZ R67, R68, c[0x0][0x1ec] ;  /* 0x00007b0044436a20 */ /* 0x000fe20000410000 */
        /* <DEDUP_REMOVED lines=10> */
.L_x_2462:
[----:B------:R-:W-:Y:S05]  /*1ee0*/  BSYNC B1 ;  /* 0x0000000000017941 */ /* 0x000fea0003800000 */
.L_x_2461:
        /* <DEDUP_REMOVED lines=10> */
.L_x_2464:
[----:B------:R-:W-:Y:S05]  /*1f90*/  BSYNC B1 ;  /* 0x0000000000017941 */ /* 0x000fea0003800000 */
.L_x_2463:
        /* <DEDUP_REMOVED lines=10> */
.L_x_2466:
[----:B------:R-:W-:Y:S05]  /*2040*/  BSYNC B1 ;  /* 0x0000000000017941 */ /* 0x000fea0003800000 */
.L_x_2465:
[----:B------:R-:W-:Y:S01]  /*2050*/  @P6 FMUL.FTZ R130, R129, c[0x0][0x1ec] ;  /* 0x00007b0081826a20 */ /* 0x000fe20000410000 */
[----:B------:R-:W-:Y:S01]  /*2060*/  @P6 F2FP.BF16.PACK_AB R66, RZ, R66 ;  /* 0x00000042ff42623e */ /* 0x000fe200000010ff */
[----:B------:R-:W-:Y:S01]  /*2070*/  BSSY B1, `(.L_x_2467) ;  /* 0x000001d000017945 */ /* 0x000fe20003800000 */
[----:B------:R-:W-:Y:S02]  /*2080*/  @P6 F2FP.BF16.PACK_AB R112, RZ, R112 ;  /* 0x00000070ff70623e */ /* 0x000fe400000010ff */
[----:B------:R-:W-:Y:S02]  /*2090*/  @!P5 ISETP.NE.U32.AND P2, PT, RZ, c[0x0][0x218], PT ;  /* 0x00008600ff00da0c */ /* 0x000fe40003f45070 */
[----:B------:R-:W-:Y:S02]  /*20a0*/  @P6 F2FP.BF16.PACK_AB R67, RZ, R67 ;  /* 0x00000043ff43623e */ /* 0x000fe400000010ff */
[----:B------:R-:W-:Y:S02]  /*20b0*/  @P6 F2FP.BF16.PACK_AB R127, RZ, R127 ;  /* 0x0000007fff7f623e */ /* 0x000fe400000010ff */
[----:B------:R-:W-:-:S02]  /*20c0*/  @P6 F2FP.BF16.PACK_AB R130, RZ, R130 ;  /* 0x00000082ff82623e */ /* 0x000fc400000010ff */
[----:B------:R-:W-:Y:S02]  /*20d0*/  @P6 PRMT R60, R2, 0x7610, R60 ;  /* 0x00007610023c6816 */ /* 0x000fe4000000003c */
[----:B------:R-:W-:Y:S02]  /*20e0*/  @P6 PRMT R61, R66, 0x7610, R61 ;  /* 0x00007610423d6816 */ /* 0x000fe4000000003d */
[----:B------:R-:W-:Y:S02]  /*20f0*/  @!P5 ISETP.NE.AND.EX P2, PT, RZ, c[0x0][0x21c], PT, P2 ;  /* 0x00008700ff00da0c */ /* 0x000fe40003f45320 */
[----:B------:R-:W-:Y:S02]  /*2100*/  @P6 PRMT R62, R112, 0x7610, R62 ;  /* 0x00007610703e6816 */ /* 0x000fe4000000003e */
[----:B------:R-:W-:Y:S02]  /*2110*/  SEL R53, R64, R53, P1 ;  /* 0x0000003540357207 */ /* 0x000fe40000800000 */
[----:B------:R-:W-:-:S02]  /*2120*/  SEL R52, R111, R52, P1 ;  /* 0x000000346f347207 */ /* 0x000fc40000800000 */
[----:B------:R-:W-:Y:S02]  /*2130*/  SEL R54, R65, R54, P1 ;  /* 0x0000003641367207 */ /* 0x000fe40000800000 */
[----:B------:R-:W-:Y:S02]  /*2140*/  @P6 PRMT R60, R60, 0x5410, R3 ;  /* 0x000054103c3c6816 */ /* 0x000fe40000000003 */
[----:B------:R-:W-:Y:S02]  /*2150*/  SEL R55, R68, R55, P1 ;  /* 0x0000003744377207 */ /* 0x000fe40000800000 */
[----:B------:R-:W-:Y:S02]  /*2160*/  SEL R56, R69, R56, P1 ;  /* 0x0000003845387207 */ /* 0x000fe40000800000 */
[----:B------:R-:W-:Y:S02]  /*2170*/  @P6 PRMT R61, R61, 0x5410, R67 ;  /* 0x000054103d3d6816 */ /* 0x000fe40000000043 */
[----:B------:R-:W-:-:S02]  /*2180*/  SEL R57, R128, R57, P1 ;  /* 0x0000003980397207 */ /* 0x000fc40000800000 */
[----:B------:R-:W-:Y:S02]  /*2190*/  SEL R58, R129, R58, P1 ;  /* 0x0000003a813a7207 */ /* 0x000fe40000800000 */
[----:B------:R-:W-:Y:S02]  /*21a0*/  @!P5 FSEL R64, R51, RZ, P2 ;  /* 0x000000ff3340d208 */ /* 0x000fe40001000000 */
[----:B------:R-:W-:Y:S02]  /*21b0*/  @P6 PRMT R62, R62, 0x5410, R127 ;  /* 0x000054103e3e6816 */ /* 0x000fe4000000007f */
[----:B------:R-:W-:Y:S01]  /*21c0*/  @P6 PRMT R63, R130, 0x7610, R63 ;  /* 0x00007610823f6816 */ /* 0x000fe2000000003f */
[----:B------:R-:W-:Y:S05]  /*21d0*/  @!P5 BRA `(.L_x_2468) ;  /* 0x000000600000d947 */ /* 0x000fea0003800000 */
[----:B------:R-:W-:Y:S01]  /*21e0*/  ISETP.NE.U32.AND P2, PT, RZ, c[0x0][0x218], PT ;  /* 0x00008600ff007a0c */ /* 0x000fe20003f45070 */
[----:B------:R-:W-:-:S03]  /*21f0*/  FFMA.FTZ R89, R125, R89, R88 ;  /* 0x000000597d597223 */ /* 0x000fc60000010058 */
[----:B------:R-:W-:Y:S01]  /*2200*/  ISETP.NE.AND.EX P2, PT, RZ, c[0x0][0x21c], PT, P2 ;  /* 0x00008700ff007a0c */ /* 0x000fe20003f45320 */
[----:B------:R-:W-:-:S04]  /*2210*/  FADD.FTZ R89, R126, -R89 ;  /* 0x800000597e597221 */ /* 0x000fc80000010000 */
[----:B------:R-:W-:-:S08]  /*2220*/  FMUL.FTZ R64, R108, R89 ;  /* 0x000000596c407220 */ /* 0x000fd00000410000 */
[----:B------:R-:W-:Y:S02]  /*2230*/  @P2 FADD.FTZ R64, R51, R64 ;  /* 0x0000004033402221 */ /* 0x000fe40000010000 */
.L_x_2468:
[----:B------:R-:W-:Y:S05]  /*2240*/  BSYNC B1 ;  /* 0x0000000000017941 */ /* 0x000fea0003800000 */
.L_x_2467:
[----:B------:R-:W-:Y:S01]  /*2250*/  @P6 FMUL.FTZ R65, R64, c[0x0][0x1ec] ;  /* 0x00007b0040416a20 */ /* 0x000fe20000410000 */
[----:B------:R-:W-:Y:S02]  /*2260*/  @P0 MOV R3, 0x20 ;  /* 0x0000002000030802 */ /* 0x000fe40000000f00 */
[----:B------:R-:W-:Y:S02]  /*2270*/  @P6 IADD3 R109, R109, 0x20, RZ ;  /* 0x000000206d6d6810 */ /* 0x000fe40007ffe0ff */
[----:B------:R-:W-:Y:S01]  /*2280*/  @P6 MOV R68, 0x10 ;  /* 0x0000001000446802 */ /* 0x000fe20000000f00 */
[----:B------:R-:W-:Y:S01]  /*2290*/  @P0 IMAD.WIDE.U32 R2, R110, R3, c[0x0][0x258] ;  /* 0x000096006e020625 */ /* 0x000fe200078e0003 */
[----:B------:R-:W-:Y:S02]  /*22a0*/  @P6 F2FP.BF16.PACK_AB R66, RZ, R65 ;  /* 0x00000041ff42623e */ /* 0x000fe400000010ff */
[----:B------:R-:W-:Y:S01]  /*22b0*/  SEL R59, R64, R59, P1 ;  /* 0x0000003b403b7207 */ /* 0x000fe20000800000 */
[----:B------:R-:W-:Y:S01]  /*22c0*/  @P6 IMAD.WIDE.U32 R64, R109, R68, c[0x0][0x248] ;  /* 0x000092006d406625 */ /* 0x000fe200078e0044 */
[----:B------:R-:W-:Y:S01]  /*22d0*/  @P6 PRMT R63, R63, 0x5410, R66 ;  /* 0x000054103f3f6816 */ /* 0x000fe20000000042 */
[----:B------:R0:W-:Y:S01]  /*22e0*/  @P0 STG.E.128 [R2.64], R52 ;  /* 0x0000003402000986 */ /* 0x0001e2000c101d04 */
[----:B------:R-:W-:-:S03]  /*22f0*/  MOV R67, c[0x0][0x160] ;  /* 0x0000580000437a02 */ /* 0x000fc60000000f00 */
[----:B------:R0:W-:Y:S02]  /*2300*/  @P0 STG.E.128 [R2.64+0x10], R56 ;  /* 0x0000103802000986 */ /* 0x0001e4000c101d04 */
[----:B------:R-:W-:Y:S02]  /*2310*/  IMAD R90, R67, 0x4, R90 ;  /* 0x00000004435a7824 */ /* 0x000fe400078e025a */
[----:B------:R0:W-:Y:S03]  /*2320*/  @P6 STG.E.128 [R64.64], R60 ;  /* 0x0000003c40006986 */ /* 0x0001e6000c101d04 */
[----:B------:R-:W-:-:S13]  /*2330*/  ISETP.GE.AND P0, PT, R90, c[0x0][0x164], PT ;  /* 0x000059005a007a0c */ /* 0x000fda0003f06270 */
[----:B0-----:R-:W-:Y:S01]  /*2340*/  @P0 CALL.REL.NOINC `(.L_x_2431) ;  /* 0x0000001000000944 */ /* 0x001fe20003c00000 */
[----:B------:R-:W-:Y:S05]  /*2350*/  BRA `(.L_x_2469) ;  /* 0xffffe0b000007947 */ /* 0x000fea000383ffff */
.L_x_2431:
[----:B------:R-:W-:Y:S05]  /*2360*/  BSYNC B0 ;  /* 0x0000000000007941 */ /* 0x000fea0003800000 */
.L_x_2429:
        /* <DEDUP_REMOVED lines=100> */
.L_x_2435:
[----:B0-----:R-:W-:Y:S01]  /*29b0*/  HFMA2.MMA R88, -RZ, RZ, 0, 1.847743988037109375e-06 ;  /* 0x0000001fff587435 */ /* 0x001fe200000001ff */
[----:B------:R-:W-:Y:S01]  /*29c0*/  MOV R66, R64 ;  /* 0x0000004000427202 */ /* 0x000fe20000000f00 */
[----:B------:R-:W-:Y:S01]  /*29d0*/  IMAD.MOV.U32 R89, RZ, RZ, 0x1 ;  /* 0x00000001ff597424 */ /* 0x000fe200078e00ff */
[----:B------:R-:W-:-:S02]  /*29e0*/  MOV R109, 0xffffffff ;  /* 0xffffffff006d7802 */ /* 0x000fc40000000f00 */
[----:B------:R-:W-:Y:S02]  /*29f0*/  MOV R2, 0x2a10 ;  /* 0x00002a1000027802 */ /* 0x000fe40000000f00 */
[----:B-----5:R-:W-:Y:S05]  /*2a00*/  CALL.REL.NOINC `($__internal_63_$__cuda_sm70_shflsync_bfly_p) ;  /* 0x0000046000007944 */ /* 0x020fea0003c00000 */
[----:B-1----:R-:W-:Y:S01]  /*2a10*/  MOV R65, R66 ;  /* 0x0000004200417202 */ /* 0x002fe20000000f00 */
[----:B0-----:R-:W-:Y:S05]  /*2a20*/  BRA `(.L_x_2470) ;  /* 0xffffe5b000007947 */ /* 0x001fea000383ffff */
.L_x_2436:
[----:B0-----:R-:W-:Y:S01]  /*2a30*/  HFMA2.MMA R89, -RZ, RZ, 0, 5.9604644775390625e-08 ;  /* 0x00000001ff597435 */ /* 0x001fe200000001ff */
[----:B------:R-:W-:Y:S01]  /*2a40*/  MOV R66, R69 ;  /* 0x0000004500427202 */ /* 0x000fe20000000f00 */
[----:B------:R-:W-:Y:S01]  /*2a50*/  IMAD.MOV.U32 R88, RZ, RZ, 0x1f ;  /* 0x0000001fff587424 */ /* 0x000fe200078e00ff */
[----:B------:R-:W-:Y:S02]  /*2a60*/  MOV R109, 0xffffffff ;  /* 0xffffffff006d7802 */ /* 0x000fe40000000f00 */
[----:B------:R-:W-:Y:S02]  /*2a70*/  MOV R2, 0x2a90 ;  /* 0x00002a9000027802 */ /* 0x000fe40000000f00 */
[----:B-12--5:R-:W-:Y:S05]  /*2a80*/  CALL.REL.NOINC `($__internal_63_$__cuda_sm70_shflsync_bfly_p) ;  /* 0x000003e000007944 */ /* 0x026fea0003c00000 */
[----:B------:R-:W-:Y:S01]  /*2a90*/  FADD.FTZ R65, R65, R64 ;  /* 0x0000004041417221 */ /* 0x000fe20000010000 */
[----:B0-----:R-:W-:Y:S01]  /*2aa0*/  HFMA2.MMA R89, -RZ, RZ, 0, 1.1920928955078125e-07 ;  /* 0x00000002ff597435 */ /* 0x001fe200000001ff */
[----:B-1----:R-:W-:Y:S01]  /*2ab0*/  FADD.FTZ R69, R69, R66 ;  /* 0x0000004245457221 */ /* 0x002fe20000010000 */
[----:B------:R-:W-:Y:S02]  /*2ac0*/  MOV R88, 0x1f ;  /* 0x0000001f00587802 */ /* 0x000fe40000000f00 */
[----:B------:R-:W-:-:S02]  /*2ad0*/  MOV R109, 0xffffffff ;  /* 0xffffffff006d7802 */ /* 0x000fc40000000f00 */
[----:B------:R-:W-:Y:S02]  /*2ae0*/  MOV R66, R65 ;  /* 0x0000004100427202 */ /* 0x000fe40000000f00 */
[----:B------:R-:W-:Y:S02]  /*2af0*/  MOV R2, 0x2b10 ;  /* 0x00002b1000027802 */ /* 0x000fe40000000f00 */
[----:B------:R-:W-:Y:S05]  /*2b00*/  CALL.REL.NOINC `($__internal_63_$__cuda_sm70_shflsync_bfly_p) ;  /* 0x0000036000007944 */ /* 0x000fea0003c00000 */
[----:B0-----:R-:W-:Y:S01]  /*2b10*/  HFMA2.MMA R89, -RZ, RZ, 0, 1.1920928955078125e-07 ;  /* 0x00000002ff597435 */ /* 0x001fe200000001ff */
[----:B-1----:R-:W-:Y:S01]  /*2b20*/  IMAD.MOV.U32 R64, RZ, RZ, R66 ;  /* 0x000000ffff407224 */ /* 0x002fe200078e0042 */
[----:B------:R-:W-:Y:S02]  /*2b30*/  MOV R66, R69 ;  /* 0x0000004500427202 */ /* 0x000fe40000000f00 */
[----:B------:R-:W-:Y:S02]  /*2b40*/  MOV R88, 0x1f ;  /* 0x0000001f00587802 */ /* 0x000fe40000000f00 */
[----:B------:R-:W-:Y:S02]  /*2b50*/  MOV R109, 0xffffffff ;  /* 0xffffffff006d7802 */ /* 0x000fe40000000f00 */
[----:B------:R-:W-:-:S02]  /*2b60*/  MOV R2, 0x2b80 ;  /* 0x00002b8000027802 */ /* 0x000fc40000000f00 */
[----:B------:R-:W-:Y:S05]  /*2b70*/  CALL.REL.NOINC `($__internal_63_$__cuda_sm70_shflsync_bfly_p) ;  /* 0x000002f000007944 */ /* 0x000fea0003c00000 */
[----:B------:R-:W-:Y:S01]  /*2b80*/  FADD.FTZ R65, R64, R65 ;  /* 0x0000004140417221 */ /* 0x000fe20000010000 */
[----:B0-----:R-:W-:Y:S01]  /*2b90*/  HFMA2.MMA R89, -RZ, RZ, 0, 2.384185791015625e-07 ;  /* 0x00000004ff597435 */ /* 0x001fe200000001ff */
[----:B-1----:R-:W-:Y:S01]  /*2ba0*/  FADD.FTZ R69, R69, R66 ;  /* 0x0000004245457221 */ /* 0x002fe20000010000 */
[----:B------:R-:W-:Y:S01]  /*2bb0*/  MOV R109, 0xffffffff ;  /* 0xffffffff006d7802 */ /* 0x000fe20000000f00 */
[----:B------:R-:W-:Y:S01]  /*2bc0*/  IMAD.MOV.U32 R88, RZ, RZ, 0x1f ;  /* 0x0000001fff587424 */ /* 0x000fe200078e00ff */
[----:B------:R-:W-:-:S02]  /*2bd0*/  MOV R66, R65 ;  /* 0x0000004100427202 */ /* 0x000fc40000000f00 */
[----:B------:R-:W-:Y:S02]  /*2be0*/  MOV R2, 0x2c00 ;  /* 0x00002c0000027802 */ /* 0x000fe40000000f00 */
[----:B------:R-:W-:Y:S05]  /*2bf0*/  CALL.REL.NOINC `($__internal_63_$__cuda_sm70_shflsync_bfly_p) ;  /* 0x0000027000007944 */ /* 0x000fea0003c00000 */
[----:B0-----:R-:W-:Y:S01]  /*2c00*/  HFMA2.MMA R89, -RZ, RZ, 0, 2.384185791015625e-07 ;  /* 0x00000004ff597435 */ /* 0x001fe200000001ff */
[----:B-1----:R-:W-:Y:S01]  /*2c10*/  MOV R64, R66 ;  /* 0x0000004200407202 */ /* 0x002fe20000000f00 */
[----:B------:R-:W-:Y:S01]  /*2c20*/  IMAD.MOV.U32 R109, RZ, RZ, -0x1 ;  /* 0xffffffffff6d7424 */ /* 0x000fe200078e00ff */
[----:B------:R-:W-:Y:S02]  /*2c30*/  MOV R66, R69 ;  /* 0x0000004500427202 */ /* 0x000fe40000000f00 */
[----:B------:R-:W-:Y:S02]  /*2c40*/  MOV R88, 0x1f ;  /* 0x0000001f00587802 */ /* 0x000fe40000000f00 */
[----:B------:R-:W-:Y:S02]  /*2c50*/  MOV R2, 0x2c70 ;  /* 0x00002c7000027802 */ /* 0x000fe40000000f00 */
[----:B------:R-:W-:Y:S05]  /*2c60*/  CALL.REL.NOINC `($__internal_63_$__cuda_sm70_shflsync_bfly_p) ;  /* 0x0000020000007944 */ /* 0x000fea0003c00000 */
[----:B------:R-:W-:Y:S01]  /*2c70*/  FADD.FTZ R65, R64, R65 ;  /* 0x0000004140417221 */ /* 0x000fe20000010000 */
[----:B0-----:R-:W-:Y:S01]  /*2c80*/  HFMA2.MMA R89, -RZ, RZ, 0, 4.76837158203125e-07 ;  /* 0x00000008ff597435 */ /* 0x001fe200000001ff */
[----:B-1----:R-:W-:Y:S01]  /*2c90*/  FADD.FTZ R69, R69, R66 ;  /* 0x0000004245457221 */ /* 0x002fe20000010000 */
[----:B------:R-:W-:-:S02]  /*2ca0*/  MOV R88, 0x1f ;  /* 0x0000001f00587802 */ /* 0x000fc40000000f00 */
[----:B------:R-:W-:Y:S02]  /*2cb0*/  MOV R109, 0xffffffff ;  /* 0xffffffff006d7802 */ /* 0x000fe40000000f00 */
[----:B------:R-:W-:Y:S02]  /*2cc0*/  MOV R66, R65 ;  /* 0x0000004100427202 */ /* 0x000fe40000000f00 */
[----:B------:R-:W-:Y:S02]  /*2cd0*/  MOV R2, 0x2cf0 ;  /* 0x00002cf000027802 */ /* 0x000fe40000000f00 */
[----:B------:R-:W-:Y:S05]  /*2ce0*/  CALL.REL.NOINC `($__internal_63_$__cuda_sm70_shflsync_bfly_p) ;  /* 0x0000018000007944 */ /* 0x000fea0003c00000 */
[----:B0-----:R-:W-:Y:S01]  /*2cf0*/  HFMA2.MMA R88, -RZ, RZ, 0, 1.847743988037109375e-06 ;  /* 0x0000001fff587435 */ /* 0x001fe200000001ff */
[----:B-1----:R-:W-:Y:S01]  /*2d00*/  MOV R64, R66 ;  /* 0x0000004200407202 */ /* 0x002fe20000000f00 */
[----:B------:R-:W-:Y:S01]  /*2d10*/  IMAD.MOV.U32 R89, RZ, RZ, 0x8 ;  /* 0x00000008ff597424 */ /* 0x000fe200078e00ff */
[----:B------:R-:W-:Y:S02]  /*2d20*/  MOV R66, R69 ;  /* 0x0000004500427202 */ /* 0x000fe40000000f00 */
[----:B------:R-:W-:Y:S02]  /*2d30*/  MOV R109, 0xffffffff ;  /* 0xffffffff006d7802 */ /* 0x000fe40000000f00 */
[----:B------:R-:W-:-:S02]  /*2d40*/  MOV R2, 0x2d60 ;  /* 0x00002d6000027802 */ /* 0x000fc40000000f00 */
[----:B------:R-:W-:Y:S05]  /*2d50*/  CALL.REL.NOINC `($__internal_63_$__cuda_sm70_shflsync_bfly_p) ;  /* 0x0000011000007944 */ /* 0x000fea0003c00000 */
[----:B------:R-:W-:Y:S01]  /*2d60*/  FADD.FTZ R67, R64, R65 ;  /* 0x0000004140437221 */ /* 0x000fe20000010000 */
[----:B0-----:R-:W-:Y:S01]  /*2d70*/  HFMA2.MMA R89, -RZ, RZ, 0, 9.5367431640625e-07 ;  /* 0x00000010ff597435 */ /* 0x001fe200000001ff */
[----:B-1----:R-:W-:Y:S01]  /*2d80*/  FADD.FTZ R69, R69, R66 ;  /* 0x0000004245457221 */ /* 0x002fe20000010000 */
[----:B------:R-:W-:-:S02]  /*2d90*/  MOV R88, 0x1f ;  /* 0x0000001f00587802 */ /* 0x000fc40000000f00 */
[----:B------:R-:W-:Y:S02]  /*2da0*/  MOV R109, 0xffffffff ;  /* 0xffffffff006d7802 */ /* 0x000fe40000000f00 */
[----:B------:R-:W-:Y:S02]  /*2db0*/  MOV R66, R67 ;  /* 0x0000004300427202 */ /* 0x000fe40000000f00 */
[----:B------:R-:W-:Y:S02]  /*2dc0*/  MOV R2, 0x2de0 ;  /* 0x00002de000027802 */ /* 0x000fe40000000f00 */
[----:B------:R-:W-:Y:S05]  /*2dd0*/  CALL.REL.NOINC `($__internal_63_$__cuda_sm70_shflsync_bfly_p) ;  /* 0x0000009000007944 */ /* 0x000fea0003c00000 */
[----:B0-----:R-:W-:Y:S01]  /*2de0*/  HFMA2.MMA R89, -RZ, RZ, 0, 9.5367431640625e-07 ;  /* 0x00000010ff597435 */ /* 0x001fe200000001ff */
[----:B-1----:R-:W-:Y:S01]  /*2df0*/  IMAD.MOV.U32 R68, RZ, RZ, R66 ;  /* 0x000000ffff447224 */ /* 0x002fe200078e0042 */
[----:B------:R-:W-:Y:S02]  /*2e00*/  MOV R66, R69 ;  /* 0x0000004500427202 */ /* 0x000fe40000000f00 */
[----:B------:R-:W-:Y:S02]  /*2e10*/  MOV R88, 0x1f ;  /* 0x0000001f00587802 */ /* 0x000fe40000000f00 */
[----:B------:R-:W-:-:S02]  /*2e20*/  MOV R109, 0xffffffff ;  /* 0xffffffff006d7802 */ /* 0x000fc40000000f00 */
[----:B------:R-:W-:Y:S02]  /*2e30*/  MOV R2, 0x2e50 ;  /* 0x00002e5000027802 */ /* 0x000fe40000000f00 */
[----:B------:R-:W-:Y:S05]  /*2e40*/  CALL.REL.NOINC `($__internal_63_$__cuda_sm70_shflsync_bfly_p) ;  /* 0x0000002000007944 */ /* 0x000fea0003c00000 */
[----:B-1----:R-:W-:Y:S01]  /*2e50*/  MOV R2, R66 ;  /* 0x0000004200027202 */ /* 0x002fe20000000f00 */
[----:B0-----:R-:W-:Y:S05]  /*2e60*/  BRA `(.L_x_2471) ;  /* 0xffffe29000007947 */ /* 0x001fea000383ffff */
        .weak           $__internal_63_$__cuda_sm70_shflsync_bfly_p
        .type           $__internal_63_$__cuda_sm70_shflsync_bfly_p,@function
        .size           $__internal_63_$__cuda_sm70_shflsync_bfly_p,(.L_x_7241 - $__internal_63_$__cuda_sm70_shflsync_bfly_p)
$__internal_63_$__cuda_sm70_shflsync_bfly_p:
[----:B------:R-:W-:Y:S01]  /*2e70*/  HFMA2.MMA R3, -RZ, RZ, 0, 0 ;  /* 0x00000000ff037435 */ /* 0x000fe200000001ff */
[----:B------:R-:W-:Y:S04]  /*2e80*/  WARPSYNC R109 ;  /* 0x0000006d00007348 */ /* 0x000fe80003800000 */
[----:B------:R0:W1:Y:S01]  /*2e90*/  SHFL.BFLY PT, R66, R66, R89, R88 ;  /* 0x0c00005942427389 */ /* 0x00006200000e0058 */
[----:B------:R-:W-:Y:S05]  /*2ea0*/  RET.REL.NODEC R2 `(_ZN10layer_norm13ln_bwd_kernelINS_13Kernel_traitsI13__nv_bfloat16S2_fS2_fjLj512ELj1ELj4ELj1ELj16ENS_18Kernel_traits_baseILj512ES2_S2_fS2_fjLj128EEEEELb0ELb0ELb1ELb1EEEvNS_9BwdParamsE) ;  /* 0xffffd15002007950 */ /* 0x000fea0003c3ffff */
.L_x_2472:
        /* <DEDUP_REMOVED lines=13> */
.L_x_7241:


//--------------------- .text._ZN10layer_norm13ln_bwd_kernelINS_13Kernel_traitsI13__nv_bfloat16S2_fS2_fjLj512ELj1ELj4ELj1ELj16ENS_18Kernel_traits_baseILj512ES2_S2_fS2_fjLj128EEEEELb0ELb1ELb0ELb0EEEvNS_9BwdParamsE --------------------------
	.section	.text._ZN10layer_norm13ln_bwd_kernelINS_13Kernel_traitsI13__nv_bfloat16S2_fS2_fjLj512ELj1ELj4ELj1ELj16ENS_18Kernel_traits_baseILj512ES2_S2_fS2_fjLj128EEEEELb0ELb1ELb0ELb0EEEvNS_9BwdParamsE,"ax",@progbits
	.sectioninfo	@"SHI_REGISTERS=168"
	.align	128
        .global         _ZN10layer_norm13ln_bwd_kernelINS_13Kernel_traitsI13__nv_bfloat16S2_fS2_fjLj512ELj1ELj4ELj1ELj16ENS_18Kernel_traits_baseILj512ES2_S2_fS2_fjLj128EEEEELb0ELb1ELb0ELb0EEEvNS_9BwdParamsE
        .type           _ZN10layer_norm13ln_bwd_kernelINS_13Kernel_traitsI13__nv_bfloat16S2_fS2_fjLj512ELj1ELj4ELj1ELj16ENS_18Kernel_traits_baseILj512ES2_S2_fS2_fjLj128EEEEELb0ELb1ELb0ELb0EEEvNS_9BwdParamsE,@function
        .size           _ZN10layer_norm13ln_bwd_kernelINS_13Kernel_traitsI13__nv_bfloat16S2_fS2_fjLj512ELj1ELj4ELj1ELj16ENS_18Kernel_traits_baseILj512ES2_S2_fS2_fjLj128EEEEELb0ELb1ELb0ELb0EEEvNS_9BwdParamsE,(.L_x_7242 - _ZN10layer_norm13ln_bwd_kernelINS_13Kernel_traitsI13__nv_bfloat16S2_fS2_fjLj512ELj1ELj4ELj1ELj16ENS_18Kernel_traits_baseILj512ES2_S2_fS2_fjLj128EEEEELb0ELb1ELb0ELb0EEEvNS_9BwdParamsE)
        .other          _ZN10layer_norm13ln_bwd_kernelINS_13Kernel_traitsI13__nv_bfloat16S2_fS2_fjLj512ELj1ELj4ELj1ELj16ENS_18Kernel_traits_baseILj512ES2_S2_fS2_fjLj128EEEEELb0ELb1ELb0ELb0EEEvNS_9BwdParamsE,@"STO_CUDA_ENTRY STV_DEFAULT"
_ZN10layer_norm13ln_bwd_kernelINS_13Kernel_traitsI13__nv_bfloat16S2_fS2_fjLj512ELj1ELj4ELj1ELj16ENS_18Kernel_traits_baseILj512ES2_S2_fS2_fjLj128EEEEELb0ELb1ELb0ELb0EEEvNS_9BwdParamsE:
.text._ZN10layer_norm13ln_bwd_kernelINS_13Kernel_traitsI13__nv_bfloat16S2_fS2_fjLj512ELj1ELj4ELj1ELj16ENS_18Kernel_traits_baseILj512ES2_S2_fS2_fjLj128EEEEELb0ELb1ELb0ELb0EEEvNS_9BwdParamsE:
        /* <DEDUP_REMOVED lines=86> */
.L_x_2485:
[----:B------:R-:W-:Y:S02]  /*0560*/  ISETP.NE.U32.AND P0, PT, RZ, c[0x0][0x1c0], PT ;  /* 0x00007000ff007a0c */ /* 0x000fe40003f05070 */
[----:B------:R-:W-:-:S02]  /*0570*/  SHF.R.S32.HI R94, RZ, 0x1f, R111 ;  /* 0x0000001fff5e7819 */ /* 0x000fc4000001146f */
[----:B------:R-:W-:Y:S02]  /*0580*/  ISETP.NE.AND.EX P0, PT, RZ, c[0x0][0x1c4], PT, P0 ;  /* 0x00007100ff007a0c */ /* 0x000fe40003f05300 */
[----:B------:R-:W-:-:S11]  /*0590*/  MOV R96, 0x4 ;  /* 0x0000000400607802 */ /* 0x000fd60000000f00 */
[----:B------:R-:W-:-:S04]  /*05a0*/  @P0 LEA R92, P1, R111, c[0x0][0x1c0], 0x1 ;  /* 0x000070006f5c0a11 */ /* 0x000fc800078208ff */
[C---:B------:R-:W-:Y:S01]  /*05b0*/  @P0 LEA.HI.X R93, R111.reuse, c[0x0][0x1c4], R94, 0x1, P1 ;  /* 0x000071006f5d0a11 */ /* 0x040fe200008f0c5e */
[----:B------:R-:W-:-:S04]  /*05c0*/  IMAD.WIDE R94, R111, R96, c[0x0][0x1a0] ;  /* 0x000068006f5e7625 */ /* 0x000fc800078e0260 */
[C---:B------:R-:W-:Y:S01]  /*05d0*/  IMAD.WIDE R96, R111.reuse, R96, c[0x0][0x1a8] ;  /* 0x00006a006f607625 */ /* 0x040fe200078e0260 */
[----:B------:R-:W2:Y:S04]  /*05e0*/  @P0 LDG.E.U16 R92, [R92.64] ;  /* 0x000000045c5c0981 */ /* 0x000ea8000c1e1500 */
[----:B------:R-:W3:Y:S04]  /*05f0*/  LDG.E R94, [R94.64] ;  /* 0x000000045e5e7981 */ /* 0x000ee8000c1e1900 */
[----:B------:R0:W5:Y:S01]  /*0600*/  LDG.E R122, [R96.64] ;  /* 0x00000004607a7981 */ /* 0x000162000c1e1900 */
[----:B------:R-:W-:Y:S01]  /*0610*/  IMAD R98, R111, c[0x0][0x168], RZ ;  /* 0x00005a006f627a24 */ /* 0x000fe200078e02ff */
[----:B------:R-:W-:Y:S01]  /*0620*/  ISETP.NE.AND P1, PT, R17, RZ, PT ;  /* 0x000000ff1100720c */ /* 0x000fe20003f25270 */
[----:B------:R-:W-:Y:S01]  /*0630*/  BSSY B1, `(.L_x_2475) ;  /* 0x0000059000017945 */ /* 0x000fe20003800000 */
[----:B------:R-:W-:Y:S01]  /*0640*/  MOV R121, 0x3f800000 ;  /* 0x3f80000000797802 */ /* 0x000fe20000000f00 */
[----:B------:R-:W-:Y:S01]  /*0650*/  CS2R R156, SRZ ;  /* 0x00000000009c7805 */ /* 0x000fe2000001ff00 */
[----:B------:R-:W-:-:S04]  /*0660*/  SHF.R.S32.HI R99, RZ, 0x1f, R98 ;  /* 0x0000001fff637819 */ /* 0x000fc80000011462 */
[----:B------:R-:W-:Y:S02]  /*0670*/  LEA.HI R99, R99, R98, RZ, 0x3 ;  /* 0x0000006263637211 */ /* 0x000fe400078f18ff */
[----:B------:R-:W-:-:S04]  /*0680*/  LOP3.LUT R98, R112, 0x1f, RZ, 0xc0, !PT ;  /* 0x0000001f70627812 */ /* 0x000fc800078ec0ff */
[----:B------:R-:W-:-:S04]  /*0690*/  LEA.HI.SX32 R119, R99, R98, 0x1d ;  /* 0x0000006263777211 */ /* 0x000fc800078feaff */
[----:B------:R-:W-:Y:S02]  /*06a0*/  MOV R158, R119 ;  /* 0x00000077009e7202 */ /* 0x000fe40000000f00 */
[----:B--2---:R-:W-:Y:S02]  /*06b0*/  @P0 PRMT R121, RZ, 0x5410, R92 ;  /* 0x00005410ff790816 */ /* 0x004fe4000000005c */
[----:B---3--:R-:W-:Y:S01]  /*06c0*/  FSEL R155, R94, RZ, !P1 ;  /* 0x000000ff5e9b7208 */ /* 0x008fe20004800000 */
[----:B------:R-:W-:Y:S05]  /*06d0*/  @!P3 BRA `(.L_x_2476) ;  /* 0x000004e00000b947 */ /* 0x000fea0003800000 */
[----:B0-----:R-:W-:Y:S02]  /*06e0*/  MOV R96, 0x10 ;  /* 0x0000001000607802 */ /* 0x001fe40000000f00 */
[----:B------:R-:W-:-:S03]  /*06f0*/  LEA R126, P0, R119, c[0x0][0x188], 0x5 ;  /* 0x00006200777e7a11 */ /* 0x000fc600078028ff */
[C---:B------:R-:W-:Y:S01]  /*0700*/  IMAD.WIDE.U32 R96, R119.reuse, R96, c[0x0][0x208] ;  /* 0x0000820077607625 */ /* 0x040fe200078e0060 */
[----:B------:R-:W-:-:S05]  /*0710*/  LEA.HI.X R127, R119, c[0x0][0x18c], RZ, 0x5, P0 ;  /* 0x00006300777f7a11 */ /* 0x000fca00000f2cff */
[----:B------:R-:W2:Y:S04]  /*0720*/  LDG.E.128 R92, [R126.64] ;  /* 0x000000047e5c7981 */ /* 0x000ea8000c1e1d00 */
[----:B------:R-:W3:Y:S04]  /*0730*/  LDG.E.128 R96, [R96.64] ;  /* 0x0000000460607981 */ /* 0x000ee8000c1e1d00 */
[----:B------:R0:W4:Y:S01]  /*0740*/  LDG.E.128 R100, [R126.64+0x10] ;  /* 0x000010047e647981 */ /* 0x000122000c1e1d00 */
[----:B------:R-:W-:-:S04]  /*0750*/  ISETP.NE.U32.AND P0, PT, RZ, c[0x0][0x218], PT ;  /* 0x00008600ff007a0c */ /* 0x000fc80003f05070 */
[----:B------:R-:W-:-:S13]  /*0760*/  ISETP.NE.AND.EX P0, PT, RZ, c[0x0][0x21c], PT, P0 ;  /* 0x00008700ff007a0c */ /* 0x000fda0003f05300 */
[----:B------:R-:W-:-:S04]  /*0770*/  @P0 LEA R124, P2, R119, c[0x0][0x218], 0x5 ;  /* 0x00008600777c0a11 */ /* 0x000fc800078428ff */
[----:B------:R-:W-:-:S05]  /*0780*/  @P0 LEA.HI.X R125, R119, c[0x0][0x21c], RZ, 0x5, P2 ;  /* 0x00008700777d0a11 */ /* 0x000fca00010f2cff */
[----:B------:R1:W5:Y:S04]  /*0790*/  @P0 LDG.E.128 R72, [R124.64] ;  /* 0x000000047c480981 */ /* 0x000368000c1e1d00 */
[----:B------:R1:W5:Y:S01]  /*07a0*/  @P0 LDG.E.128 R76, [R124.64+0x10] ;  /* 0x000010047c4c0981 */ /* 0x000362000c1e1d00 */
[----:B------:R-:W-:Y:S01]  /*07b0*/  IADD3 R158, R119, 0x20, RZ ;  /* 0x00000020779e7810 */ /* 0x000fe20007ffe0ff */
[C---:B--2---:R-:W-:Y:S02]  /*07c0*/  FADD.FTZ R131, -R155.reuse, R95 ;  /* 0x0000005f9b837221 */ /* 0x044fe40000010100 */
[C---:B------:R-:W-:Y:S01]  /*07d0*/  FADD.FTZ R129, -R155.reuse, R92 ;  /* 0x0000005c9b817221 */ /* 0x040fe20000010100 */
[----:B---3--:R-:W-:Y:S01]  /*07e0*/  PRMT R95, RZ, 0x5410, R96 ;  /* 0x00005410ff5f7816 */ /* 0x008fe20000000060 */
[C---:B------:R-:W-:Y:S01]  /*07f0*/  FADD.FTZ R151, -R155.reuse, R94 ;  /* 0x0000005e9b977221 */ /* 0x040fe20000010100 */
[----:B------:R-:W-:Y:S01]  /*0800*/  PRMT R94, RZ, 0x7610, R97 ;  /* 0x00007610ff5e7816 */ /* 0x000fe20000000061 */
[----:B------:R-:W-:Y:S01]  /*0810*/  FADD.FTZ R153, -R155, R93 ;  /* 0x0000005d9b997221 */ /* 0x000fe20000010100 */
[----:B------:R-:W-:Y:S01]  /*0820*/  PRMT R96, RZ, 0x7610, R96 ;  /* 0x00007610ff607816 */ /* 0x000fe20000000060 */
[C---:B-1---5:R-:W-:Y:S01]  /*0830*/  FMUL.FTZ R125, R122.reuse, R129 ;  /* 0x000000817a7d7220 */ /* 0x062fe20000410000 */
[----:B------:R-:W-:Y:S01]  /*0840*/  PRMT R149, RZ, 0x5410, R97 ;  /* 0x00005410ff957816 */ /* 0x000fe20000000061 */
[----:B------:R-:W-:Y:S01]  /*0850*/  FMUL.FTZ R124, R122, R131 ;  /* 0x000000837a7c7220 */ /* 0x000fe20000410000 */
[--C-:B------:R-:W-:Y:S01]  /*0860*/  PRMT R133, RZ, 0x5410, R98.reuse ;  /* 0x00005410ff857816 */ /* 0x100fe20000000062 */
[----:B------:R-:W-:Y:S01]  /*0870*/  FMUL.FTZ R154, R110, R95 ;  /* 0x0000005f6e9a7220 */ /* 0x000fe20000410000 */
[----:B------:R-:W-:Y:S01]  /*0880*/  PRMT R93, RZ, 0x5410, R99 ;  /* 0x00005410ff5d7816 */ /* 0x000fe20000000063 */
[----:B------:R-:W-:Y:S01]  /*0890*/  FADD.FTZ R40, R40, R95 ;  /* 0x0000005f28287221 */ /* 0x000fe20000010000 */
[----:B------:R-:W-:Y:S01]  /*08a0*/  PRMT R92, RZ, 0x7610, R99 ;  /* 0x00007610ff5c7816 */ /* 0x000fe20000000063 */
[----:B------:R-:W-:Y:S01]  /*08b0*/  FMUL.FTZ R153, R122, R153 ;  /* 0x000000997a997220 */ /* 0x000fe20000410000 */
[----:B------:R-:W-:Y:S01]  /*08c0*/  PRMT R98, RZ, 0x7610, R98 ;  /* 0x00007610ff627816 */ /* 0x000fe20000000062 */
[----:B------:R-:W-:-:S02]  /*08d0*/  FFMA.FTZ R28, R125, R95, R28 ;  /* 0x0000005f7d1c7223 */ /* 0x000fc4000001001c */
[----:B------:R-:W-:Y:S02]  /*08e0*/  FMUL.FTZ R151, R122, R151 ;  /* 0x000000977a977220 */ /* 0x000fe40000410000 */
[----:B------:R-:W-:Y:S02]  /*08f0*/  FADD.FTZ R43, R43, R94 ;  /* 0x0000005e2b2b7221 */ /* 0x000fe40000010000 */
[-C--:B------:R-:W-:Y:S02]  /*0900*/  FFMA.FTZ R31, R124, R94.reuse, R31 ;  /* 0x0000005e7c1f7223 */ /* 0x080fe4000001001f */
[----:B0-----:R-:W-:Y:S02]  /*0910*/  FMUL.FTZ R127, R107, R94 ;  /* 0x0000005e6b7f7220 */ /* 0x001fe40000410000 */
[----:B------:R-:W-:Y:S02]  /*0920*/  FMUL.FTZ R152, R109, R96 ;  /* 0x000000606d987220 */ /* 0x000fe40000410000 */
[----:B------:R-:W-:-:S02]  /*0930*/  FADD.FTZ R95, RZ, R154 ;  /* 0x0000009aff5f7221 */ /* 0x000fc40000010000 */
[----:B------:R-:W-:Y:S02]  /*0940*/  FFMA.FTZ R94, R125, R154, RZ ;  /* 0x0000009a7d5e7223 */ /* 0x000fe400000100ff */
[----:B------:R-:W-:Y:S02]  /*0950*/  FADD.FTZ R41, R41, R96 ;  /* 0x0000006029297221 */ /* 0x000fe40000010000 */
[----:B------:R-:W-:Y:S02]  /*0960*/  FFMA.FTZ R29, R153, R96, R29 ;  /* 0x00000060991d7223 */ /* 0x000fe4000001001d */
[----:B------:R-:W-:Y:S02]  /*0970*/  FADD.FTZ R42, R42, R149 ;  /* 0x000000952a2a7221 */ /* 0x000fe40000010000 */
[-C--:B------:R-:W-:Y:S02]  /*0980*/  FFMA.FTZ R30, R151, R149.reuse, R30 ;  /* 0x00000095971e7223 */ /* 0x080fe4000001001e */
[----:B------:R-:W-:-:S02]  /*0990*/  FMUL.FTZ R149, R108, R149 ;  /* 0x000000956c957220 */ /* 0x000fc40000410000 */
[----:B------:R-:W-:Y:S02]  /*09a0*/  FADD.FTZ R96, R95, R152 ;  /* 0x000000985f607221 */ /* 0x000fe40000010000 */
[----:B------:R-:W-:Y:S02]  /*09b0*/  FFMA.FTZ R94, R153, R152, R94 ;  /* 0x00000098995e7223 */ /* 0x000fe4000001005e */
[----:B----4-:R-:W-:Y:S02]  /*09c0*/  FADD.FTZ R97, -R155, R100 ;  /* 0x000000649b617221 */ /* 0x010fe40000010100 */
[----:B------:R-:W-:Y:S02]  /*09d0*/  FADD.FTZ R96, R96, R149 ;  /* 0x0000009560607221 */ /* 0x000fe40000010000 */
[----:B------:R-:W-:Y:S02]  /*09e0*/  FFMA.FTZ R94, R151, R149, R94 ;  /* 0x00000095975e7223 */ /* 0x000fe4000001005e */
[----:B------:R-:W-:-:S02]  /*09f0*/  FMUL.FTZ R129, R122, R97 ;  /* 0x000000617a817220 */ /* 0x000fc40000410000 */
[C---:B------:R-:W-:Y:S02]  /*0a00*/  FADD.FTZ R99, -R155.reuse, R102 ;  /* 0x000000669b637221 */ /* 0x040fe40000010100 */
[----:B------:R-:W-:Y:S02]  /*0a10*/  FADD.FTZ R101, -R155, R101 ;  /* 0x000000659b657221 */ /* 0x000fe40000010100 */
        /* <DEDUP_REMOVED lines=23> */
[C---:B------:R-:W-:Y:S02]  /*0b90*/  FFMA.FTZ R35, R134.reuse, R92, R35 ;  /* 0x0000005c86237223 */ /* 0x040fe40000010023 */
[----:B------:R-:W-:Y:S02]  /*0ba0*/  FADD.FTZ R157, R93, R132 ;  /* 0x000000845d9d7221 */ /* 0x000fe40000010000 */
[----:B------:R-:W-:Y:S02]  /*0bb0*/  FFMA.FTZ R156, R134, R132, R95 ;  /* 0x00000084869c7223 */ /* 0x000fe4000001005f */
.L_x_2476:
[----:B0-----:R-:W-:Y:S05]  /*0bc0*/  BSYNC B1 ;  /* 0x0000000000017941 */ /* 0x001fea0003800000 */
.L_x_2475:
[----:B------:R-:W-:Y:S01]  /*0bd0*/  BSSY B1, `(.L_x_2477) ;  /* 0x000004f000017945 */ /* 0x000fe20003800000 */
[----:B------:R-:W-:Y:S05]  /*0be0*/  @!P4 BRA `(.L_x_2478) ;  /* 0x000004d00000c947 */ /* 0x000fea0003800000 */
[----:B------:R-:W-:Y:S01]  /*0bf0*/  HFMA2.MMA R97, -RZ, RZ, 0, 9.5367431640625e-07 ;  /* 0x00000010ff617435 */ /* 0x000fe200000001ff */
[----:B------:R-:W-:-:S04]  /*0c00*/  LEA R138, P0, R158, c[0x0][0x188], 0x5 ;  /* 0x000062009e8a7a11 */ /* 0x000fc800078028ff */
[----:B------:R-:W-:-:S05]  /*0c10*/  LEA.HI.X R139, R158, c[0x0][0x18c], RZ, 0x5, P0 ;  /* 0x000063009e8b7a11 */ /* 0x000fca00000f2cff */
[----:B------:R-:W-:Y:S01]  /*0c20*/  IMAD.WIDE.U32 R96, R158, R97, c[0x0][0x208] ;  /* 0x000082009e607625 */ /* 0x000fe200078e0061 */
[----:B------:R-:W2:Y:S04]  /*0c30*/  LDG.E.128 R92, [R138.64] ;  /* 0x000000048a5c7981 */ /* 0x000ea8000c1e1d00 */
[----:B------:R0:W3:Y:S04]  /*0c40*/  LDG.E.128 R100, [R138.64+0x10] ;  /* 0x000010048a647981 */ /* 0x0000e8000c1e1d00 */
[----:B------:R-:W4:Y:S01]  /*0c50*/  LDG.E.128 R96, [R96.64] ;  /* 0x0000000460607981 */ /* 0x000f22000c1e1d00 */
[----:B------:R-:W-:-:S04]  /*0c60*/  ISETP.NE.U32.AND P0, PT, RZ, c[0x0][0x218], PT ;  /* 0x00008600ff007a0c */ /* 0x000fc80003f05070 */
[----:B------:R-:W-:-:S13]  /*0c70*/  ISETP.NE.AND.EX P0, PT, RZ, c[0x0][0x21c], PT, P0 ;  /* 0x00008700ff007a0c */ /* 0x000fda0003f05300 */
[----:B------:R-:W-:-:S04]  /*0c80*/  @P0 LEA R136, P2, R158, c[0x0][0x218], 0x5 ;  /* 0x000086009e880a11 */ /* 0x000fc800078428ff */
[----:B------:R-:W-:-:S05]  /*0c90*/  @P0 LEA.HI.X R137, R158, c[0x0][0x21c], RZ, 0x5, P2 ;  /* 0x000087009e890a11 */ /* 0x000fca00010f2cff */
[----:B------:R1:W5:Y:S04]  /*0ca0*/  @P0 LDG.E.128 R24, [R136.64] ;  /* 0x0000000488180981 */ /* 0x000368000c1e1d00 */
[----:B------:R1:W5:Y:S01]  /*0cb0*/  @P0 LDG.E.128 R20, [R136.64+0x10] ;  /* 0x0000100488140981 */ /* 0x000362000c1e1d00 */
[C---:B--2---:R-:W-:Y:S02]  /*0cc0*/  FADD.FTZ R135, -R155.reuse, R93 ;  /* 0x0000005d9b877221 */ /* 0x044fe40000010100 */
[C---:B------:R-:W-:Y:S02]  /*0cd0*/  FADD.FTZ R123, -R155.reuse, R92 ;  /* 0x0000005c9b7b7221 */ /* 0x040fe40000010100 */
[----:B------:R-:W-:Y:S01]  /*0ce0*/  FADD.FTZ R141, -R155, R94 ;  /* 0x0000005e9b8d7221 */ /* 0x000fe20000010100 */
[--C-:B----4-:R-:W-:Y:S01]  /*0cf0*/  PRMT R93, RZ, 0x5410, R96.reuse ;  /* 0x00005410ff5d7816 */ /* 0x110fe20000000060 */
[C---:B-----5:R-:W-:Y:S01]  /*0d00*/  FMUL.FTZ R123, R122.reuse, R123 ;  /* 0x0000007b7a7b7220 */ /* 0x060fe20000410000 */
[----:B------:R-:W-:Y:S01]  /*0d10*/  PRMT R96, RZ, 0x7610, R96 ;  /* 0x00007610ff607816 */ /* 0x000fe20000000060 */
[----:B-1----:R-:W-:-:S02]  /*0d20*/  FMUL.FTZ R136, R122, R135 ;  /* 0x000000877a887220 */ /* 0x002fc40000410000 */
[----:B0-----:R-:W-:Y:S01]  /*0d30*/  FMUL.FTZ R138, R18, R93 ;  /* 0x0000005d128a7220 */ /* 0x001fe20000410000 */
[--C-:B------:R-:W-:Y:S01]  /*0d40*/  PRMT R142, RZ, 0x5410, R97.reuse ;  /* 0x00005410ff8e7816 */ /* 0x100fe20000000061 */
[----:B------:R-:W-:Y:S02]  /*0d50*/  FMUL.FTZ R135, R122, R141 ;  /* 0x0000008d7a877220 */ /* 0x000fe40000410000 */
[----:B------:R-:W-:Y:S02]  /*0d60*/  FMUL.FTZ R137, R16, R96 ;  /* 0x0000006010897220 */ /* 0x000fe40000410000 */
[----:B------:R-:W-:Y:S02]  /*0d70*/  FADD.FTZ R92, R157, R138 ;  /* 0x0000008a9d5c7221 */ /* 0x000fe40000010000 */
[----:B------:R-:W-:Y:S01]  /*0d80*/  FFMA.FTZ R156, R123, R138, R156 ;  /* 0x0000008a7b9c7223 */ /* 0x000fe2000001009c */
[----:B------:R-:W-:Y:S01]  /*0d90*/  PRMT R97, RZ, 0x7610, R97 ;  /* 0x00007610ff617816 */ /* 0x000fe20000000061 */
[----:B---3--:R-:W-:-:S02]  /*0da0*/  FADD.FTZ R143, -R155, R100 ;  /* 0x000000649b8f7221 */ /* 0x008fc40000010100 */
[----:B------:R-:W-:Y:S02]  /*0db0*/  FADD.FTZ R88, R88, R93 ;  /* 0x0000005d58587221 */ /* 0x000fe40000010000 */
[----:B------:R-:W-:Y:S02]  /*0dc0*/  FFMA.FTZ R80, R123, R93, R80 ;  /* 0x0000005d7b507223 */ /* 0x000fe40000010050 */
[----:B------:R-:W-:Y:S02]  /*0dd0*/  FADD.FTZ R90, R90, R142 ;  /* 0x0000008e5a5a7221 */ /* 0x000fe40000010000 */
[-C--:B------:R-:W-:Y:S02]  /*0de0*/  FFMA.FTZ R82, R135, R142.reuse, R82 ;  /* 0x0000008e87527223 */ /* 0x080fe40000010052 */
[----:B------:R-:W-:Y:S02]  /*0df0*/  FADD.FTZ R95, -R155, R95 ;  /* 0x0000005f9b5f7221 */ /* 0x000fe40000010100 */
        /* <DEDUP_REMOVED lines=10> */
[----:B------:R-:W-:Y:S02]  /*0ea0*/  FADD.FTZ R145, -R155, R102 ;  /* 0x000000669b917221 */ /* 0x000fe40000010100 */
        /* <DEDUP_REMOVED lines=33> */
.L_x_2478:
[----:B------:R-:W-:Y:S05]  /*10c0*/  BSYNC B1 ;  /* 0x0000000000017941 */ /* 0x000fea0003800000 */
.L_x_2477:
[----:B------:R-:W-:Y:S05]  /*10d0*/  BRA.DIV ~URZ, `(.L_x_2479) ;  /* 0x000019e27f007947 */ /* 0x000fea000b800000 */
[----:B------:R0:W1:Y:S02]  /*10e0*/  SHFL.BFLY PT, R94, R157, 0x1, 0x1f ;  /* 0x0c201f009d5e7f89 */ /* 0x00006400000e0000 */
.L_x_2492:
        /* <DEDUP_REMOVED lines=18> */
.L_x_2493:
        /* <DEDUP_REMOVED lines=11> */
[-CC-:B0-----:R-:W-:Y:S01]  /*12c0*/  FFMA.FTZ R96, R151, R102.reuse, R103.reuse ;  /* 0x0000006697607223 */ /* 0x181fe20000010067 */
[----:B------:R-:W-:Y:S01]  /*12d0*/  ISETP.NE.U32.AND P1, PT, RZ, c[0x0][0x258], PT ;  /* 0x00009600ff007a0c */ /* 0x000fe20003f25070 */
[-CC-:B------:R-:W-:Y:S01]  /*12e0*/  FFMA.FTZ R99, R153, R102.reuse, R103.reuse ;  /* 0x0000006699637223 */ /* 0x180fe20000010067 */
[----:B------:R-:W-:Y:S01]  /*12f0*/  ISETP.NE.AND.EX P0, PT, RZ, c[0x0][0x21c], PT, P0 ;  /* 0x00008700ff007a0c */ /* 0x000fe20003f05300 */
[----:B------:R-:W-:Y:S01]  /*1300*/  FADD.FTZ R101, R149, -R96 ;  /* 0x8000006095657221 */ /* 0x000fe20000010000 */
[----:B------:R-:W-:Y:S01]  /*1310*/  ISETP.NE.U32.AND P2, PT, RZ, c[0x0][0x258], PT ;  /* 0x00009600ff007a0c */ /* 0x000fe20003f45070 */
[-C--:B------:R-:W-:Y:S01]  /*1320*/  FFMA.FTZ R96, R128, R102.reuse, R103 ;  /* 0x0000006680607223 */ /* 0x080fe20000010067 */
[----:B------:R-:W-:Y:S01]  /*1330*/  ISETP.NE.AND.EX P1, PT, RZ, c[0x0][0x25c], PT, P1 ;  /* 0x00009700ff007a0c */ /* 0x000fe20003f25310 */
[----:B------:R-:W-:Y:S01]  /*1340*/  FADD.FTZ R99, R152, -R99 ;  /* 0x8000006398637221 */ /* 0x000fe20000010000 */
[----:B------:R-:W-:Y:S01]  /*1350*/  ISETP.NE.AND.EX P2, PT, RZ, c[0x0][0x25c], PT, P2 ;  /* 0x00009700ff007a0c */ /* 0x000fe20003f45320 */
[----:B------:R-:W-:-:S02]  /*1360*/  FFMA.FTZ R157, R129, R102, R103 ;  /* 0x00000066819d7223 */ /* 0x000fc40000010067 */
[-CC-:B------:R-:W-:Y:S02]  /*1370*/  FFMA.FTZ R97, R125, R102.reuse, R103.reuse ;  /* 0x000000667d617223 */ /* 0x180fe40000010067 */
[-C--:B------:R-:W-:Y:S02]  /*1380*/  FFMA.FTZ R98, R124, R102.reuse, R103 ;  /* 0x000000667c627223 */ /* 0x080fe40000010067 */
[----:B------:R-:W-:Y:S02]  /*1390*/  FADD.FTZ R161, R131, -R96 ;  /* 0x8000006083a17221 */ /* 0x000fe40000010000 */
[----:B-----5:R-:W-:Y:S02]  /*13a0*/  FMUL.FTZ R96, R122, R99 ;  /* 0x000000637a607220 */ /* 0x020fe40000410000 */
[----:B------:R-:W-:Y:S02]  /*13b0*/  FADD.FTZ R159, R126, -R157 ;  /* 0x8000009d7e9f7221 */ /* 0x000fe40000010000 */
[----:B------:R-:W-:-:S02]  /*13c0*/  FFMA.FTZ R157, R133, R102, R103 ;  /* 0x00000066859d7223 */ /* 0x000fc40000010067 */
[----:B------:R-:W-:Y:S02]  /*13d0*/  FADD.FTZ R97, R154, -R97 ;  /* 0x800000619a617221 */ /* 0x000fe40000010000 */
[----:B------:R-:W-:Y:S01]  /*13e0*/  FADD.FTZ R155, R127, -R98 ;  /* 0x800000627f9b7221 */ /* 0x000fe20000010000 */
[----:B------:R-:W-:Y:S01]  /*13f0*/  @P2 MOV R98, 0x20 ;  /* 0x0000002000622802 */ /* 0x000fe20000000f00 */
[----:B------:R-:W-:Y:S02]  /*1400*/  @P0 FADD.FTZ R96, R73, R96 ;  /* 0x0000006049600221 */ /* 0x000fe40000010000 */
[----:B------:R-:W-:Y:S02]  /*1410*/  FADD.FTZ R163, R130, -R157 ;  /* 0x8000009d82a37221 */ /* 0x000fe40000010000 */
[----:B------:R-:W-:Y:S01]  /*1420*/  FMUL.FTZ R157, R122, R97 ;  /* 0x000000617a9d7220 */ /* 0x000fe20000410000 */
[----:B------:R-:W-:Y:S01]  /*1430*/  SEL R37, R96, R37, P1 ;  /* 0x0000002560257207 */ /* 0x000fe20000800000 */
[----:B------:R-:W-:-:S02]  /*1440*/  FMUL.FTZ R160, R122, R155 ;  /* 0x0000009b7aa07220 */ /* 0x000fc40000410000 */
[C---:B------:R-:W-:Y:S02]  /*1450*/  FMUL.FTZ R97, R122.reuse, R101 ;  /* 0x000000657a617220 */ /* 0x040fe40000410000 */
[----:B------:R-:W-:Y:S02]  /*1460*/  FMUL.FTZ R155, R122, R159 ;  /* 0x0000009f7a9b7220 */ /* 0x000fe40000410000 */
[----:B------:R-:W-:Y:S02]  /*1470*/  FFMA.FTZ R165, R134, R102, R103 ;  /* 0x0000006686a57223 */ /* 0x000fe40000010067 */
[----:B------:R-:W-:Y:S02]  /*1480*/  FMUL.FTZ R159, R96, R121 ;  /* 0x00000079609f7220 */ /* 0x000fe40000410000 */
[----:B------:R-:W-:Y:S02]  /*1490*/  @P0 FADD.FTZ R97, R74, R97 ;  /* 0x000000614a610221 */ /* 0x000fe40000010000 */
[----:B------:R-:W-:-:S02]  /*14a0*/  FADD.FTZ R165, R132, -R165 ;  /* 0x800000a584a57221 */ /* 0x000fc40000010000 */
[----:B------:R-:W-:Y:S01]  /*14b0*/  @P0 FADD.FTZ R160, R75, R160 ;  /* 0x000000a04ba00221 */ /* 0x000fe20000010000 */
[C---:B------:R-:W-:Y:S01]  /*14c0*/  SEL R38, R97.reuse, R38, P1 ;  /* 0x0000002661267207 */ /* 0x040fe20000800000 */
[C---:B------:R-:W-:Y:S02]  /*14d0*/  FMUL.FTZ R158, R122.reuse, R161 ;  /* 0x000000a17a9e7220 */ /* 0x040fe40000410000 */
[----:B------:R-:W-:Y:S01]  /*14e0*/  FMUL.FTZ R101, R122, R163 ;  /* 0x000000a37a657220 */ /* 0x000fe20000410000 */
[----:B------:R-:W-:Y:S01]  /*14f0*/  SEL R39, R160, R39, P1 ;  /* 0x00000027a0277207 */ /* 0x000fe20000800000 */
[----:B------:R-:W-:Y:S02]  /*1500*/  FMUL.FTZ R156, R122, R165 ;  /* 0x000000a57a9c7220 */ /* 0x000fe40000410000 */
[-C--:B------:R-:W-:Y:S02]  /*1510*/  FMUL.FTZ R97, R97, R121.reuse ;  /* 0x0000007961617220 */ /* 0x080fe40000410000 */
[----:B------:R-:W-:-:S02]  /*1520*/  FMUL.FTZ R160, R160, R121 ;  /* 0x00000079a0a07220 */ /* 0x000fc40000410000 */
        /* <DEDUP_REMOVED lines=16> */
[----:B------:R-:W-:-:S04]  /*1630*/  FMUL.FTZ R156, R156, R121 ;  /* 0x000000799c9c7220 */ /* 0x000fc80000410000 */
[----:B------:R-:W-:Y:S02]  /*1640*/  FMUL.FTZ R162, R2, R156 ;  /* 0x0000009c02a27220 */ /* 0x000fe40000410000 */
[----:B0-----:R-:W-:Y:S02]  /*1650*/  FMUL.FTZ R98, R5, R155 ;  /* 0x0000009b05627220 */ /* 0x001fe40000410000 */
[----:B------:R-:W-:-:S05]  /*1660*/  FMUL.FTZ R99, R4, R158 ;  /* 0x0000009e04637220 */ /* 0x000fca0000410000 */
[----:B------:R-:W-:Y:S02]  /*1670*/  F2FP.BF16.PACK_AB R98, R99, R98 ;  /* 0x000000626362723e */ /* 0x000fe400000010ff */
[--C-:B--2---:R-:W-:Y:S02]  /*1680*/  PRMT R96, RZ, 0x5410, R92.reuse ;  /* 0x00005410ff607816 */ /* 0x104fe4000000005c */
[----:B------:R-:W-:-:S03]  /*1690*/  PRMT R92, RZ, 0x7610, R92 ;  /* 0x00007610ff5c7816 */ /* 0x000fc6000000005c */
[----:B------:R-:W-:Y:S02]  /*16a0*/  FFMA.FTZ R56, R157, R96, R56 ;  /* 0x000000609d387223 */ /* 0x000fe40000010038 */
[----:B------:R-:W-:Y:S01]  /*16b0*/  FFMA.FTZ R57, R159, R92, R57 ;  /* 0x0000005c9f397223 */ /* 0x000fe20000010039 */
[--C-:B------:R-:W-:Y:S01]  /*16c0*/  PRMT R92, RZ, 0x5410, R93.reuse ;  /* 0x00005410ff5c7816 */ /* 0x100fe2000000005d */
[----:B------:R-:W-:Y:S01]  /*16d0*/  FMUL.FTZ R96, R9, R157 ;  /* 0x0000009d09607220 */ /* 0x000fe20000410000 */
[----:B------:R-:W-:Y:S01]  /*16e0*/  PRMT R93, RZ, 0x7610, R93 ;  /* 0x00007610ff5d7816 */ /* 0x000fe2000000005d */
[----:B------:R-:W-:Y:S02]  /*16f0*/  FMUL.FTZ R159, R8, R159 ;  /* 0x0000009f089f7220 */ /* 0x000fe40000410000 */
[----:B------:R-:W-:Y:S02]  /*1700*/  FFMA.FTZ R58, R97, R92, R58 ;  /* 0x0000005c613a7223 */ /* 0x000fe4000001003a */
[----:B------:R-:W-:Y:S01]  /*1710*/  FMUL.FTZ R97, R7, R97 ;  /* 0x0000006107617220 */ /* 0x000fe20000410000 */
[----:B------:R-:W-:Y:S01]  /*1720*/  F2FP.BF16.PACK_AB R96, R159, R96 ;  /* 0x000000609f60723e */ /* 0x000fe200000010ff */
[----:B------:R-:W-:-:S02]  /*1730*/  FMUL.FTZ R92, R6, R160 ;  /* 0x000000a0065c7220 */ /* 0x000fc40000410000 */
[----:B------:R-:W-:Y:S01]  /*1740*/  FFMA.FTZ R59, R160, R93, R59 ;  /* 0x0000005da03b7223 */ /* 0x000fe2000001003b */
[--C-:B------:R-:W-:Y:S02]  /*1750*/  PRMT R93, RZ, 0x5410, R94.reuse ;  /* 0x00005410ff5d7816 */ /* 0x100fe4000000005e */
[----:B------:R-:W-:Y:S01]  /*1760*/  F2FP.BF16.PACK_AB R97, R92, R97 ;  /* 0x000000615c61723e */ /* 0x000fe200000010ff */
[----:B------:R-:W-:Y:S01]  /*1770*/  FMUL.FTZ R92, R101, R121 ;  /* 0x00000079655c7220 */ /* 0x000fe20000410000 */
[----:B------:R-:W-:Y:S01]  /*1780*/  PRMT R94, RZ, 0x7610, R94 ;  /* 0x00007610ff5e7816 */ /* 0x000fe2000000005e */
[----:B------:R-:W-:Y:S01]  /*1790*/  FFMA.FTZ R60, R155, R93, R60 ;  /* 0x0000005d9b3c7223 */ /* 0x000fe2000001003c */
[--C-:B------:R-:W-:Y:S01]  /*17a0*/  PRMT R93, RZ, 0x5410, R95.reuse ;  /* 0x00005410ff5d7816 */ /* 0x100fe2000000005f */
[----:B------:R-:W-:Y:S01]  /*17b0*/  FMUL.FTZ R101, R3, R92 ;  /* 0x0000005c03657220 */ /* 0x000fe20000410000 */
[----:B------:R-:W-:Y:S01]  /*17c0*/  PRMT R95, RZ, 0x7610, R95 ;  /* 0x00007610ff5f7816 */ /* 0x000fe2000000005f */
[----:B------:R-:W-:-:S02]  /*17d0*/  FFMA.FTZ R61, R158, R94, R61 ;  /* 0x0000005e9e3d7223 */ /* 0x000fc4000001003d */
[----:B------:R-:W-:Y:S01]  /*17e0*/  FFMA.FTZ R62, R92, R93, R62 ;  /* 0x0000005d5c3e7223 */ /* 0x000fe2000001003e */
[----:B------:R-:W-:Y:S01]  /*17f0*/  F2FP.BF16.PACK_AB R99, R162, R101 ;  /* 0x00000065a263723e */ /* 0x000fe200000010ff */
[C---:B------:R-:W-:Y:S01]  /*1800*/  IMAD.WIDE.U32 R100, R119.reuse, R100, c[0x0][0x248] ;  /* 0x0000920077647625 */ /* 0x040fe200078e0064 */
[----:B------:R-:W-:-:S03]  /*1810*/  IADD3 R119, R119, 0x20, RZ ;  /* 0x0000002077777810 */ /* 0x000fc60007ffe0ff */
[----:B------:R-:W-:Y:S01]  /*1820*/  FFMA.FTZ R63, R156, R95, R63 ;  /* 0x0000005f9c3f7223 */ /* 0x000fe2000001003f */
[----:B------:R0:W-:Y:S04]  /*1830*/  STG.E.128 [R100.64], R96 ;  /* 0x0000006064007986 */ /* 0x0001e8000c101d04 */
.L_x_2482:
[----:B------:R-:W-:Y:S05]  /*1840*/  BSYNC B1 ;  /* 0x0000000000017941 */ /* 0x000fea0003800000 */
.L_x_2481:
[----:B------:R-:W-:Y:S01]  /*1850*/  BSSY B1, `(.L_x_2483) ;  /* 0x000005e000017945 */ /* 0x000fe20003800000 */
[----:B------:R-:W-:Y:S05]  /*1860*/  @!P4 BRA `(.L_x_2484) ;  /* 0x000005c00000c947 */ /* 0x000fea0003800000 */
[----:B------:R-:W-:-:S10]  /*1870*/  HFMA2.MMA R92, -RZ, RZ, 0, 9.5367431640625e-07 ;  /* 0x00000010ff5c7435 */ /* 0x000fd400000001ff */
[----:B------:R-:W-:-:S06]  /*1880*/  IMAD.WIDE.U32 R92, R119, R92, c[0x0][0x170] ;  /* 0x00005c00775c7625 */ /* 0x000fcc00078e005c */
[----:B------:R-:W2:Y:S01]  /*1890*/  LDG.E.128 R92, [R92.64] ;  /* 0x000000045c5c7981 */ /* 0x000ea2000c1e1d00 */
[----:B------:R-:W-:Y:S01]  /*18a0*/  ISETP.NE.U32.AND P0, PT, RZ, c[0x0][0x218], PT ;  /* 0x00008600ff007a0c */ /* 0x000fe20003f05070 */
[-CC-:B0-----:R-:W-:Y:S01]  /*18b0*/  FFMA.FTZ R97, R123, R102.reuse, R103.reuse ;  /* 0x000000667b617223 */ /* 0x181fe20000010067 */
[----:B------:R-:W-:Y:S01]  /*18c0*/  ISETP.NE.U32.AND P1, PT, RZ, c[0x0][0x258], PT ;  /* 0x00009600ff007a0c */ /* 0x000fe20003f25070 */
[-CC-:B------:R-:W-:Y:S01]  /*18d0*/  FFMA.FTZ R96, R136, R102.reuse, R103.reuse ;  /* 0x0000006688607223 */ /* 0x180fe20000010067 */
[----:B------:R-:W-:Y:S01]  /*18e0*/  ISETP.NE.AND.EX P0, PT, RZ, c[0x0][0x21c], PT, P0 ;  /* 0x00008700ff007a0c */ /* 0x000fe20003f05300 */
[-CC-:B------:R-:W-:Y:S01]  /*18f0*/  FFMA.FTZ R101, R135, R102.reuse, R103.reuse ;  /* 0x0000006687657223 */ /* 0x180fe20000010067 */
[----:B------:R-:W-:Y:S01]  /*1900*/  ISETP.NE.AND.EX P1, PT, RZ, c[0x0][0x25c], PT, P1 ;  /* 0x00009700ff007a0c */ /* 0x000fe20003f25310 */
[-CC-:B------:R-:W-:Y:S01]  /*1910*/  FFMA.FTZ R98, R140, R102.reuse, R103.reuse ;  /* 0x000000668c627223 */ /* 0x180fe20000010067 */
[----:B------:R-:W-:Y:S01]  /*1920*/  ISETP.NE.U32.AND P2, PT, RZ, c[0x0][0x258], PT ;  /* 0x00009600ff007a0c */ /* 0x000fe20003f45070 */
[----:B------:R-:W-:-:S02]  /*1930*/  FFMA.FTZ R157, R141, R102, R103 ;  /* 0x000000668d9d7223 */ /* 0x000fc40000010067 */
[-CC-:B------:R-:W-:Y:S01]  /*1940*/  FFMA.FTZ R100, R146, R102.reuse, R103.reuse ;  /* 0x0000006692647223 */ /* 0x180fe20000010067 */
[----:B------:R-:W-:Y:S01]  /*1950*/  ISETP.NE.AND.EX P2, PT, RZ, c[0x0][0x25c], PT, P2 ;  /* 0x00009700ff007a0c */ /* 0x000fe20003f45320 */
        /* <DEDUP_REMOVED lines=14> */
[C---:B------:R-:W-:Y:S02]  /*1a40*/  FMUL.FTZ R157, R122.reuse, R157 ;  /* 0x0000009d7a9d7220 */ /* 0x040fe40000410000 */
[C---:B------:R-:W-:Y:S02]  /*1a50*/  FMUL.FTZ R156, R122.reuse, R159 ;  /* 0x0000009f7a9c7220 */ /* 0x040fe40000410000 */
        /* <DEDUP_REMOVED lines=15> */
[----:B------:R-:W-:Y:S01]  /*1b50*/  @P1 LEA R96, P0, R119, c[0x0][0x258], 0x5 ;  /* 0x0000960077601a11 */ /* 0x000fe200078028ff */
[----:B------:R-:W-:Y:S01]  /*1b60*/  FMUL.FTZ R103, R103, R121 ;  /* 0x0000007967677220 */ /* 0x000fe20000410000 */
[----:B------:R-:W-:Y:S01]  /*1b70*/  SEL R49, R156, R49, P2 ;  /* 0x000000319c317207 */ /* 0x000fe20001000000 */
[-C--:B------:R-:W-:Y:S01]  /*1b80*/  FMUL.FTZ R102, R102, R121.reuse ;  /* 0x0000007966667220 */ /* 0x080fe20000410000 */
[----:B------:R-:W-:Y:S01]  /*1b90*/  SEL R50, R155, R50, P2 ;  /* 0x000000329b327207 */ /* 0x000fe20001000000 */
[-C--:B------:R-:W-:Y:S01]  /*1ba0*/  FMUL.FTZ R122, R101, R121.reuse ;  /* 0x00000079657a7220 */ /* 0x080fe20000410000 */
[----:B------:R-:W-:Y:S01]  /*1bb0*/  @P1 LEA.HI.X R97, R119, c[0x0][0x25c], RZ, 0x5, P0 ;  /* 0x0000970077611a11 */ /* 0x000fe200000f2cff */
[----:B------:R-:W-:Y:S01]  /*1bc0*/  FMUL.FTZ R158, R158, R121 ;  /* 0x000000799e9e7220 */ /* 0x000fe20000410000 */
[----:B------:R-:W-:Y:S01]  /*1bd0*/  SEL R51, R98, R51, P2 ;  /* 0x0000003362337207 */ /* 0x000fe20001000000 */
[----:B------:R-:W-:-:S02]  /*1be0*/  FMUL.FTZ R157, R157, R121 ;  /* 0x000000799d9d7220 */ /* 0x000fc40000410000 */
[-C--:B------:R-:W-:Y:S01]  /*1bf0*/  FMUL.FTZ R156, R156, R121.reuse ;  /* 0x000000799c9c7220 */ /* 0x080fe20000410000 */
[----:B------:R-:W-:Y:S01]  /*1c00*/  @P1 STG.E.128 [R96.64], R36 ;  /* 0x0000002460001986 */ /* 0x000fe2000c101d04 */
[-C--:B------:R-:W-:Y:S02]  /*1c10*/  FMUL.FTZ R155, R155, R121.reuse ;  /* 0x000000799b9b7220 */ /* 0x080fe40000410000 */
[----:B------:R-:W-:Y:S01]  /*1c20*/  FMUL.FTZ R121, R98, R121 ;  /* 0x0000007962797220 */ /* 0x000fe20000410000 */
[----:B------:R0:W-:Y:S01]  /*1c30*/  @P1 STG.E.128 [R96.64+0x10], R48 ;  /* 0x0000103060001986 */ /* 0x0001e2000c101d04 */
[----:B------:R-:W-:Y:S02]  /*1c40*/  FMUL.FTZ R98, R0, R103 ;  /* 0x0000006700627220 */ /* 0x000fe40000410000 */
[----:B------:R-:W-:Y:S02]  /*1c50*/  FMUL.FTZ R99, R114, R102 ;  /* 0x0000006672637220 */ /* 0x000fe40000410000 */
[----:B------:R-:W-:-:S02]  /*1c60*/  FMUL.FTZ R100, R116, R158 ;  /* 0x0000009e74647220 */ /* 0x000fc40000410000 */
[----:B------:R-:W-:Y:S02]  /*1c70*/  FMUL.FTZ R101, R120, R121 ;  /* 0x0000007978657220 */ /* 0x000fe40000410000 */
[----:B0-----:R-:W-:Y:S01]  /*1c80*/  FMUL.FTZ R97, R113, R122 ;  /* 0x0000007a71617220 */ /* 0x001fe20000410000 */
[----:B------:R-:W-:Y:S01]  /*1c90*/  F2FP.BF16.PACK_AB R96, R99, R98 ;  /* 0x000000626360723e */ /* 0x000fe200000010ff */
[----:B------:R-:W-:Y:S02]  /*1ca0*/  FMUL.FTZ R98, R115, R157 ;  /* 0x0000009d73627220 */ /* 0x000fe40000410000 */
[----:B------:R-:W-:Y:S01]  /*1cb0*/  FMUL.FTZ R99, R118, R156 ;  /* 0x0000009c76637220 */ /* 0x000fe20000410000 */
[----:B------:R-:W-:Y:S01]  /*1cc0*/  F2FP.BF16.PACK_AB R97, R100, R97 ;  /* 0x000000616461723e */ /* 0x000fe200000010ff */
[----:B------:R-:W-:-:S03]  /*1cd0*/  FMUL.FTZ R100, R117, R155 ;  /* 0x0000009b75647220 */ /* 0x000fc60000410000 */
[----:B------:R-:W-:Y:S02]  /*1ce0*/  F2FP.BF16.PACK_AB R98, R99, R98 ;  /* 0x000000626362723e */ /* 0x000fe400000010ff */
[----:B------:R-:W-:Y:S02]  /*1cf0*/  F2FP.BF16.PACK_AB R99, R101, R100 ;  /* 0x000000646563723e */ /* 0x000fe400000010ff */
[----:B------:R-:W-:-:S04]  /*1d00*/  LEA R100, P0, R119, c[0x0][0x248], 0x4 ;  /* 0x0000920077647a11 */ /* 0x000fc800078020ff */
[----:B------:R-:W-:-:S05]  /*1d10*/  LEA.HI.X R101, R119, c[0x0][0x24c], RZ, 0x4, P0 ;  /* 0x0000930077657a11 */ /* 0x000fca00000f24ff */
[----:B------:R2:W-:Y:S02]  /*1d20*/  STG.E.128 [R100.64], R96 ;  /* 0x0000006064007986 */ /* 0x0005e4000c101d04 */
[--C-:B--2---:R-:W-:Y:S02]  /*1d30*/  PRMT R96, RZ, 0x5410, R92.reuse ;  /* 0x00005410ff607816 */ /* 0x104fe4000000005c */
[----:B------:R-:W-:Y:S02]  /*1d40*/  PRMT R92, RZ, 0x7610, R92 ;  /* 0x00007610ff5c7816 */ /* 0x000fe4000000005c */
[--C-:B------:R-:W-:Y:S01]  /*1d50*/  PRMT R97, RZ, 0x5410, R93.reuse ;  /* 0x00005410ff617816 */ /* 0x100fe2000000005d */
[----:B------:R-:W-:Y:S01]  /*1d60*/  FFMA.FTZ R64, R103, R96, R64 ;  /* 0x0000006067407223 */ /* 0x000fe20000010040 */
[----:B------:R-:W-:Y:S01]  /*1d70*/  PRMT R93, RZ, 0x7610, R93 ;  /* 0x00007610ff5d7816 */ /* 0x000fe2000000005d */
[----:B------:R-:W-:Y:S01]  /*1d80*/  FFMA.FTZ R65, R102, R92, R65 ;  /* 0x0000005c66417223 */ /* 0x000fe20000010041 */
[----:B------:R-:W-:Y:S01]  /*1d90*/  PRMT R92, RZ, 0x5410, R94 ;  /* 0x00005410ff5c7816 */ /* 0x000fe2000000005e */
[----:B------:R-:W-:Y:S01]  /*1da0*/  FFMA.FTZ R66, R122, R97, R66 ;  /* 0x000000617a427223 */ /* 0x000fe20000010042 */
[----:B------:R-:W-:Y:S01]  /*1db0*/  PRMT R94, RZ, 0x7610, R94 ;  /* 0x00007610ff5e7816 */ /* 0x000fe2000000005e */
[----:B------:R-:W-:Y:S01]  /*1dc0*/  FFMA.FTZ R67, R158, R93, R67 ;  /* 0x0000005d9e437223 */ /* 0x000fe20000010043 */
[--C-:B------:R-:W-:Y:S01]  /*1dd0*/  PRMT R96, RZ, 0x5410, R95.reuse ;  /* 0x00005410ff607816 */ /* 0x100fe2000000005f */
[----:B------:R-:W-:Y:S01]  /*1de0*/  FFMA.FTZ R68, R157, R92, R68 ;  /* 0x0000005c9d447223 */ /* 0x000fe20000010044 */
[----:B------:R-:W-:Y:S01]  /*1df0*/  PRMT R98, RZ, 0x7610, R95 ;  /* 0x00007610ff627816 */ /* 0x000fe2000000005f */
[----:B------:R-:W-:-:S02]  /*1e00*/  FFMA.FTZ R69, R156, R94, R69 ;  /* 0x0000005e9c457223 */ /* 0x000fc40000010045 */
[----:B------:R-:W-:Y:S02]  /*1e10*/  FFMA.FTZ R70, R155, R96, R70 ;  /* 0x000000609b467223 */ /* 0x000fe40000010046 */
[----:B------:R-:W-:Y:S02]  /*1e20*/  FFMA.FTZ R71, R121, R98, R71 ;  /* 0x0000006279477223 */ /* 0x000fe40000010047 */
.L_x_2484:
[----:B------:R-:W-:Y:S05]  /*1e30*/  BSYNC B1 ;  /* 0x0000000000017941 */ /* 0x000fea0003800000 */
.L_x_2483:
[----:B------:R-:W-:-:S04]  /*1e40*/  MOV R92, c[0x0][0x160] ;  /* 0x00005800005c7a02 */ /* 0x000fc80000000f00 */
[----:B------:R-:W-:-:S04]  /*1e50*/  LEA R111, R92, R111, 0x2 ;  /* 0x0000006f5c6f7211 */ /* 0x000fc800078e10ff */
[----:B------:R-:W-:-:S13]  /*1e60*/  ISETP.GE.AND P0, PT, R111, c[0x0][0x164], PT ;  /* 0x000059006f007a0c */ /* 0x000fda0003f06270 */
[----:B0----5:R-:W-:Y:S01]  /*1e70*/  @P0 CALL.REL.NOINC `(.L_x_2474) ;  /* 0x0000001000000944 */ /* 0x021fe20003c00000 */
[----:B------:R-:W-:Y:S05]  /*1e80*/  BRA `(.L_x_2485) ;  /* 0xffffe6d000007947 */ /* 0x000fea000383ffff */
.L_x_2474:
[----:B0-----:R-:W-:Y:S05]  /*1e90*/  BSYNC B0 ;  /* 0x0000000000007941 */ /* 0x001fea0003800000 */
.L_x_2473:
        /* <DEDUP_REMOVED lines=149> */
.L_x_2487:
[----:B---3--:R-:W-:Y:S05]  /*27f0*/  BSYNC B0 ;  /* 0x0000000000007941 */ /* 0x008fea0003800000 */
.L_x_2486:
        /* <DEDUP_REMOVED lines=16> */
.L_x_2489:
[----:B------:R-:W-:Y:S05]  /*2900*/  BSYNC B0 ;  /* 0x0000000000007941 */ /* 0x000fea0003800000 */
.L_x_2488:
        /* <DEDUP_REMOVED lines=16> */
.L_x_2491:
[----:B------:R-:W-:Y:S05]  /*2a10*/  BSYNC B0 ;  /* 0x0000000000007941 */ /* 0x000fea0003800000 */
.L_x_2490:
        /* <DEDUP_REMOVED lines=10> */
.L_x_2479:
[----:B------:R-:W-:Y:S01]  /*2ac0*/  HFMA2.MMA R100, -RZ, RZ, 0, 5.9604644775390625e-08 ;  /* 0x00000001ff647435 */ /* 0x000fe200000001ff */
[----:B------:R-:W-:Y:S02]  /*2ad0*/  MOV R95, R157 ;  /* 0x0000009d005f7202 */ /* 0x000fe40000000f00 */
[----:B------:R-:W-:Y:S02]  /*2ae0*/  MOV R97, 0x1f ;  /* 0x0000001f00617802 */ /* 0x000fe40000000f00 */
[----:B------:R-:W-:-:S02]  /*2af0*/  MOV R102, 0xffffffff ;  /* 0xffffffff00667802 */ /* 0x000fc40000000f00 */
[----:B------:R-:W-:Y:S02]  /*2b00*/  MOV R92, 0x2b20 ;  /* 0x00002b20005c7802 */ /* 0x000fe40000000f00 */
[----:B-----5:R-:W-:Y:S05]  /*2b10*/  CALL.REL.NOINC `($__internal_64_$__cuda_sm70_shflsync_bfly_p) ;  /* 0x0000046000007944 */ /* 0x020fea0003c00000 */
[----:B-1----:R-:W-:Y:S01]  /*2b20*/  MOV R94, R95 ;  /* 0x0000005f005e7202 */ /* 0x002fe20000000f00 */
[----:B0-----:R-:W-:Y:S05]  /*2b30*/  BRA `(.L_x_2492) ;  /* 0xffffe5b000007947 */ /* 0x001fea000383ffff */
.L_x_2480:
[----:B------:R-:W-:Y:S01]  /*2b40*/  HFMA2.MMA R100, -RZ, RZ, 0, 5.9604644775390625e-08 ;  /* 0x00000001ff647435 */ /* 0x000fe200000001ff */
[----:B------:R-:W-:Y:S02]  /*2b50*/  MOV R95, R156 ;  /* 0x0000009c005f7202 */ /* 0x000fe40000000f00 */
[----:B------:R-:W-:Y:S02]  /*2b60*/  MOV R97, 0x1f ;  /* 0x0000001f00617802 */ /* 0x000fe40000000f00 */
[----:B------:R-:W-:Y:S02]  /*2b70*/  MOV R102, 0xffffffff ;  /* 0xffffffff00667802 */ /* 0x000fe40000000f00 */
[----:B------:R-:W-:Y:S02]  /*2b80*/  MOV R92, 0x2ba0 ;  /* 0x00002ba0005c7802 */ /* 0x000fe40000000f00 */
[----:B01---5:R-:W-:Y:S05]  /*2b90*/  CALL.REL.NOINC `($__internal_64_$__cuda_sm70_shflsync_bfly_p) ;  /* 0x000003e000007944 */ /* 0x023fea0003c00000 */
[----:B------:R-:W-:Y:S01]  /*2ba0*/  FADD.FTZ R157, R94, R157 ;  /* 0x0000009d5e9d7221 */ /* 0x000fe20000010000 */
[----:B0-----:R-:W-:Y:S01]  /*2bb0*/  HFMA2.MMA R100, -RZ, RZ, 0, 1.1920928955078125e-07 ;  /* 0x00000002ff647435 */ /* 0x001fe200000001ff */
[----:B-1----:R-:W-:Y:S01]  /*2bc0*/  FADD.FTZ R156, R156, R95 ;  /* 0x0000005f9c9c7221 */ /* 0x002fe20000010000 */
[----:B------:R-:W-:-:S02]  /*2bd0*/  MOV R97, 0x1f ;  /* 0x0000001f00617802 */ /* 0x000fc40000000f00 */
[----:B------:R-:W-:Y:S02]  /*2be0*/  MOV R102, 0xffffffff ;  /* 0xffffffff00667802 */ /* 0x000fe40000000f00 */
[----:B------:R-:W-:Y:S02]  /*2bf0*/  MOV R95, R157 ;  /* 0x0000009d005f7202 */ /* 0x000fe40000000f00 */
[----:B------:R-:W-:Y:S02]  /*2c00*/  MOV R92, 0x2c20 ;  /* 0x00002c20005c7802 */ /* 0x000fe40000000f00 */
[----:B------:R-:W-:Y:S05]  /*2c10*/  CALL.REL.NOINC `($__internal_64_$__cuda_sm70_shflsync_bfly_p) ;  /* 0x0000036000007944 */ /* 0x000fea0003c00000 */
[----:B0-----:R-:W-:Y:S01]  /*2c20*/  HFMA2.MMA R100, -RZ, RZ, 0, 1.1920928955078125e-07 ;  /* 0x00000002ff647435 */ /* 0x001fe200000001ff */
[----:B-1----:R-:W-:Y:S02]  /*2c30*/  MOV R94, R95 ;  /* 0x0000005f005e7202 */ /* 0x002fe40000000f00 */
[----:B------:R-:W-:Y:S02]  /*2c40*/  MOV R95, R156 ;  /* 0x0000009c005f7202 */ /* 0x000fe40000000f00 */
[----:B------:R-:W-:Y:S02]  /*2c50*/  MOV R97, 0x1f ;  /* 0x0000001f00617802 */ /* 0x000fe40000000f00 */
[----:B------:R-:W-:-:S02]  /*2c60*/  MOV R102, 0xffffffff ;  /* 0xffffffff00667802 */ /* 0x000fc40000000f00 */
[----:B------:R-:W-:Y:S02]  /*2c70*/  MOV R92, 0x2c90 ;  /* 0x00002c90005c7802 */ /* 0x000fe40000000f00 */
[----:B------:R-:W-:Y:S05]  /*2c80*/  CALL.REL.NOINC `($__internal_64_$__cuda_sm70_shflsync_bfly_p) ;  /* 0x000002f000007944 */ /* 0x000fea0003c00000 */
[----:B------:R-:W-:Y:S01]  /*2c90*/  FADD.FTZ R157, R94, R157 ;  /* 0x0000009d5e9d7221 */ /* 0x000fe20000010000 */
[----:B0-----:R-:W-:Y:S01]  /*2ca0*/  HFMA2.MMA R100, -RZ, RZ, 0, 2.384185791015625e-07 ;  /* 0x00000004ff647435 */ /* 0x001fe200000001ff */
[----:B-1----:R-:W-:Y:S01]  /*2cb0*/  FADD.FTZ R156, R156, R95 ;  /* 0x0000005f9c9c7221 */ /* 0x002fe20000010000 */
[----:B------:R-:W-:Y:S02]  /*2cc0*/  MOV R97, 0x1f ;  /* 0x0000001f00617802 */ /* 0x000fe40000000f00 */
[----:B------:R-:W-:Y:S02]  /*2cd0*/  MOV R102, 0xffffffff ;  /* 0xffffffff00667802 */ /* 0x000fe40000000f00 */
[----:B------:R-:W-:Y:S02]  /*2ce0*/  MOV R95, R157 ;  /* 0x0000009d005f7202 */ /* 0x000fe40000000f00 */
[----:B------:R-:W-:Y:S02]  /*2cf0*/  MOV R92, 0x2d10 ;  /* 0x00002d10005c7802 */ /* 0x000fe40000000f00 */
[----:B------:R-:W-:Y:S05]  /*2d00*/  CALL.REL.NOINC `($__internal_64_$__cuda_sm70_shflsync_bfly_p) ;  /* 0x0000027000007944 */ /* 0x000fea0003c00000 */
[----:B0-----:R-:W-:Y:S01]  /*2d10*/  HFMA2.MMA R100, -RZ, RZ, 0, 2.384185791015625e-07 ;  /* 0x00000004ff647435 */ /* 0x001fe200000001ff */
[----:B-1----:R-:W-:-:S02]  /*2d20*/  MOV R94, R95 ;  /* 0x0000005f005e7202 */ /* 0x002fc40000000f00 */
[----:B------:R-:W-:Y:S02]  /*2d30*/  MOV R95, R156 ;  /* 0x0000009c005f7202 */ /* 0x000fe40000000f00 */
[----:B------:R-:W-:Y:S02]  /*2d40*/  MOV R97, 0x1f ;  /* 0x0000001f00617802 */ /* 0x000fe40000000f00 */
[----:B------:R-:W-:Y:S02]  /*2d50*/  MOV R102, 0xffffffff ;  /* 0xffffffff00667802 */ /* 0x000fe40000000f00 */
[----:B------:R-:W-:Y:S02]  /*2d60*/  MOV R92, 0x2d80 ;  /* 0x00002d80005c7802 */ /* 0x000fe40000000f00 */
[----:B------:R-:W-:Y:S05]  /*2d70*/  CALL.REL.NOINC `($__internal_64_$__cuda_sm70_shflsync_bfly_p) ;  /* 0x0000020000007944 */ /* 0x000fea0003c00000 */
[----:B------:R-:W-:Y:S01]  /*2d80*/  FADD.FTZ R157, R94, R157 ;  /* 0x0000009d5e9d7221 */ /* 0x000fe20000010000 */
[----:B0-----:R-:W-:Y:S01]  /*2d90*/  HFMA2.MMA R100, -RZ, RZ, 0, 4.76837158203125e-07 ;  /* 0x00000008ff647435 */ /* 0x001fe200000001ff */
[----:B-1----:R-:W-:Y:S01]  /*2da0*/  FADD.FTZ R98, R156, R95 ;  /* 0x0000005f9c627221 */ /* 0x002fe20000010000 */
[----:B------:R-:W-:Y:S02]  /*2db0*/  MOV R97, 0x1f ;  /* 0x0000001f00617802 */ /* 0x000fe40000000f00 */
[----:B------:R-:W-:-:S02]  /*2dc0*/  MOV R102, 0xffffffff ;  /* 0xffffffff00667802 */ /* 0x000fc40000000f00 */
[----:B------:R-:W-:Y:S02]  /*2dd0*/  MOV R95, R157 ;  /* 0x0000009d005f7202 */ /* 0x000fe40000000f00 */
[----:B------:R-:W-:Y:S02]  /*2de0*/  MOV R92, 0x2e00 ;  /* 0x00002e00005c7802 */ /* 0x000fe40000000f00 */
[----:B------:R-:W-:Y:S05]  /*2df0*/  CALL.REL.NOINC `($__internal_64_$__cuda_sm70_shflsync_bfly_p) ;  /* 0x0000018000007944 */ /* 0x000fea0003c00000 */
[----:B0-----:R-:W-:Y:S01]  /*2e00*/  HFMA2.MMA R100, -RZ, RZ, 0, 4.76837158203125e-07 ;  /* 0x00000008ff647435 */ /* 0x001fe200000001ff */
[----:B-1----:R-:W-:Y:S02]  /*2e10*/  MOV R94, R95 ;  /* 0x0000005f005e7202 */ /* 0x002fe40000000f00 */
[----:B------:R-:W-:Y:S02]  /*2e20*/  MOV R95, R98 ;  /* 0x00000062005f7202 */ /* 0x000fe40000000f00 */
[----:B------:R-:W-:Y:S02]  /*2e30*/  MOV R97, 0x1f ;  /* 0x0000001f00617802 */ /* 0x000fe40000000f00 */
[----:B------:R-:W-:Y:S02]  /*2e40*/  MOV R102, 0xffffffff ;  /* 0xffffffff00667802 */ /* 0x000fe40000000f00 */
[----:B------:R-:W-:-:S02]  /*2e50*/  MOV R92, 0x2e70 ;  /* 0x00002e70005c7802 */ /* 0x000fc40000000f00 */
[----:B------:R-:W-:Y:S05]  /*2e60*/  CALL.REL.NOINC `($__internal_64_$__cuda_sm70_shflsync_bfly_p) ;  /* 0x0000011000007944 */ /* 0x000fea0003c00000 */
[----:B------:R-:W-:Y:S01]  /*2e70*/  FADD.FTZ R96, R94, R157 ;  /* 0x0000009d5e607221 */ /* 0x000fe20000010000 */
[----:B0-----:R-:W-:Y:S01]  /*2e80*/  HFMA2.MMA R100, -RZ, RZ, 0, 9.5367431640625e-07 ;  /* 0x00000010ff647435 */ /* 0x001fe200000001ff */
[----:B-1----:R-:W-:Y:S01]  /*2e90*/  FADD.FTZ R98, R98, R95 ;  /* 0x0000005f62627221 */ /* 0x002fe20000010000 */
[----:B------:R-:W-:-:S02]  /*2ea0*/  MOV R97, 0x1f ;  /* 0x0000001f00617802 */ /* 0x000fc40000000f00 */
[----:B------:R-:W-:Y:S02]  /*2eb0*/  MOV R102, 0xffffffff ;  /* 0xffffffff00667802 */ /* 0x000fe40000000f00 */
[----:B------:R-:W-:Y:S02]  /*2ec0*/  MOV R95, R96 ;  /* 0x00000060005f7202 */ /* 0x000fe40000000f00 */
[----:B------:R-:W-:Y:S02]  /*2ed0*/  MOV R92, 0x2ef0 ;  /* 0x00002ef0005c7802 */ /* 0x000fe40000000f00 */
[----:B------:R-:W-:Y:S05]  /*2ee0*/  CALL.REL.NOINC `($__internal_64_$__cuda_sm70_shflsync_bfly_p) ;  /* 0x0000009000007944 */ /* 0x000fea0003c00000 */
[----:B0-----:R-:W-:Y:S01]  /*2ef0*/  HFMA2.MMA R100, -RZ, RZ, 0, 9.5367431640625e-07 ;  /* 0x00000010ff647435 */ /* 0x001fe200000001ff */
[----:B-1----:R-:W-:Y:S02]  /*2f00*/  MOV R99, R95 ;  /* 0x0000005f00637202 */ /* 0x002fe40000000f00 */
[----:B------:R-:W-:Y:S02]  /*2f10*/  MOV R95, R98 ;  /* 0x00000062005f7202 */ /* 0x000fe40000000f00 */
[----:B------:R-:W-:Y:S02]  /*2f20*/  MOV R97, 0x1f ;  /* 0x0000001f00617802 */ /* 0x000fe40000000f00 */
[----:B------:R-:W-:-:S02]  /*2f30*/  MOV R102, 0xffffffff ;  /* 0xffffffff00667802 */ /* 0x000fc40000000f00 */
[----:B------:R-:W-:Y:S02]  /*2f40*/  MOV R92, 0x2f60 ;  /* 0x00002f60005c7802 */ /* 0x000fe40000000f00 */
[----:B------:R-:W-:Y:S05]  /*2f50*/  CALL.REL.NOINC `($__internal_64_$__cuda_sm70_shflsync_bfly_p) ;  /* 0x0000002000007944 */ /* 0x000fea0003c00000 */
[----:B-1----:R-:W-:Y:S01]  /*2f60*/  MOV R93, R95 ;  /* 0x0000005f005d7202 */ /* 0x002fe20000000f00 */
[----:B0-----:R-:W-:Y:S05]  /*2f70*/  BRA `(.L_x_2493) ;  /* 0xffffe29000007947 */ /* 0x001fea000383ffff */
        .weak           $__internal_64_$__cuda_sm70_shflsync_bfly_p
        .type           $__internal_64_$__cuda_sm70_shflsync_bfly_p,@function
        .size           $__internal_64_$__cuda_sm70_shflsync_bfly_p,(.L_x_7242 - $__internal_64_$__cuda_sm70_shflsync_bfly_p)
$__internal_64_$__cuda_sm70_shflsync_bfly_p:
[----:B------:R-:W-:Y:S01]  /*2f80*/  HFMA2.MMA R93, -RZ, RZ, 0, 0 ;  /* 0x00000000ff5d7435 */ /* 0x000fe200000001ff */
[----:B------:R-:W-:Y:S04]  /*2f90*/  WARPSYNC R102 ;  /* 0x0000006600007348 */ /* 0x000fe80003800000 */
[----:B------:R0:W1:Y:S01]  /*2fa0*/  SHFL.BFLY PT, R95, R95, R100, R97 ;  /* 0x0c0000645f5f7389 */ /* 0x00006200000e0061 */
[----:B------:R-:W-:Y:S05]  /*2fb0*/  RET.REL.NODEC R92 `(_ZN10layer_norm13ln_bwd_kernelINS_13Kernel_traitsI13__nv_bfloat16S2_fS2_fjLj512ELj1ELj4ELj1ELj16ENS_18Kernel_traits_baseILj512ES2_S2_fS2_fjLj128EEEEELb0ELb1ELb0ELb0EEEvNS_9BwdParamsE) ;  /* 0xffffd0405c007950 */ /* 0x000fea0003c3ffff */
.L_x_2494:
        /* <DEDUP_REMOVED lines=12> */
.L_x_7242:


//--------------------- .text._ZN10layer_norm13ln_bwd_kernelINS_13Kernel_traitsI13__nv_bfloat16S2_fS2_fjLj512ELj1ELj4ELj1ELj16ENS_18Kernel_traits_baseILj512ES2_S2_fS2_fjLj128EEEEELb0ELb1ELb0ELb1EEEvNS_9BwdParamsE --------------------------
	.section	.text._ZN10layer_norm13ln_bwd_kernelINS_13Kernel_traitsI13__nv_bfloat16S2_fS2_fjLj512ELj1ELj4ELj1ELj16ENS_18Kernel_traits_baseILj512ES2_S2_fS2_fjLj128EEEEELb0ELb1ELb0ELb1EEEvNS_9BwdParamsE,"ax",@progbits
	.sectioninfo	@"SHI_REGISTERS=163"
	.align	128
        .global         _ZN10layer_norm13ln_bwd_kernelINS_13Kernel_traitsI13__nv_bfloat16S2_fS2_fjLj512ELj1ELj4ELj1ELj16ENS_18Kernel_traits_baseILj512ES2_S2_fS2_fjLj128EEEEELb0ELb1ELb0ELb1EEEvNS_9BwdParamsE
        .type           _ZN10layer_norm13ln_bwd_kernelINS_13Kernel_traitsI13__nv_bfloat16S2_fS2_fjLj512ELj1ELj4ELj1ELj16ENS_18Kernel_traits_baseILj512ES2_S2_fS2_fjLj128EEEEELb0ELb1ELb0ELb1EEEvNS_9BwdParamsE,@function
        .size           _ZN10layer_norm13ln_bwd_kernelINS_13Kernel_traitsI13__nv_bfloat16S2_fS2_fjLj512ELj1ELj4ELj1ELj16ENS_18Kernel_traits_baseILj512ES2_S2_fS2_fjLj128EEEEELb0ELb1ELb0ELb1EEEvNS_9BwdParamsE,(.L_x_7243 - _ZN10layer_norm13ln_bwd_kernelINS_13Kernel_traitsI13__nv_bfloat16S2_fS2_fjLj512ELj1ELj4ELj1ELj16ENS_18Kernel_traits_baseILj512ES2_S2_fS2_fjLj128EEEEELb0ELb1ELb0ELb1EEEvNS_9BwdParamsE)
        .other          _ZN10layer_norm13ln_bwd_kernelINS_13Kernel_traitsI13__nv_bfloat16S2_fS2_fjLj512ELj1ELj4ELj1ELj16ENS_18Kernel_traits_baseILj512ES2_S2_fS2_fjLj128EEEEELb0ELb1ELb0ELb1EEEvNS_9BwdParamsE,@"STO_CUDA_ENTRY STV_DEFAULT"
_ZN10layer_norm13ln_bwd_kernelINS_13Kernel_traitsI13__nv_bfloat16S2_fS2_fjLj512ELj1ELj4ELj1ELj16ENS_18Kernel_traits_baseILj512ES2_S2_fS2_fjLj128EEEEELb0ELb1ELb0ELb1EEEvNS_9BwdParamsE:
.text._ZN10layer_norm13ln_bwd_kernelINS_13Kernel_traitsI13__nv_bfloat16S2_fS2_fjLj512ELj1ELj4ELj1ELj16ENS_18Kernel_traits_baseILj512ES2_S2_fS2_fjLj128EEEEELb0ELb1ELb0ELb1EEEvNS_9BwdParamsE:
        /* <DEDUP_REMOVED lines=34> */
.L_x_2496:
[----:B------:R-:W-:-:S04]  /*0220*/  SHF.L.U32 R2, R0, 0x4, RZ ;  /* 0x0000000400027819 */ /* 0x000fc800000006ff */
[----:B------:R-:W-:-:S04]  /*0230*/  LOP3.LUT R4, R2, 0x1f0, RZ, 0xc0, !PT ;  /* 0x000001f002047812 */ /* 0x000fc800078ec0ff */
[----:B------:R-:W-:-:S04]  /*0240*/  IADD3 R2, P0, R4, c[0x0][0x1b0], RZ ;  /* 0x00006c0004027a10 */ /* 0x000fc80007f1e0ff */
[----:B------:R-:W-:Y:S02]  /*0250*/  IADD3.X R3, RZ, c[0x0][0x1b4], RZ, P0, !PT ;  /* 0x00006d00ff037a10 */ /* 0x000fe400007fe4ff */
[----:B------:R-:W-:-:S03]  /*0260*/  IADD3 R4, P0, R4, c[0x0][0x1c8], RZ ;  /* 0x0000720004047a10 */ /* 0x000fc60007f1e0ff */
[----:B------:R0:W2:Y:S01]  /*0270*/  LDG.E.128 R8, [R2.64] ;  /* 0x0000000402087981 */ /* 0x0000a2000c1e1d00 */
[----:B------:R-:W-:-:S03]  /*0280*/  IADD3.X R5, RZ, c[0x0][0x1cc], RZ, P0, !PT ;  /* 0x00007300ff057a10 */ /* 0x000fc600007fe4ff */
[----:B------:R0:W3:Y:S04]  /*0290*/  LDG.E.128 R16, [R2.64+0x200] ;  /* 0x0002000402107981 */ /* 0x0000e8000c1e1d00 */
[----:B------:R1:W4:Y:S04]  /*02a0*/  LDG.E.128 R12, [R4.64] ;  /* 0x00000004040c7981 */ /* 0x000328000c1e1d00 */
[----:B------:R1:W5:Y:S01]  /*02b0*/  LDG.E.128 R32, [R4.64+0x200] ;  /* 0x0002000404207981 */ /* 0x000362000c1e1d00 */
[----:B------:R-:W2:Y:S01]  /*02c0*/  LDC.U8 R122, c[0x0][0x1f0] ;  /* 0x00007c00ff7a7b82 */ /* 0x000ea20000000000 */
[----:B------:R-:W-:Y:S01]  /*02d0*/  HFMA2.MMA R96, -RZ, RZ, 0, 0 ;  /* 0x00000000ff607435 */ /* 0x000fe200000001ff */
[----:B------:R-:W-:Y:S01]  /*02e0*/  BSSY B1, `(.L_x_2498) ;  /* 0x00001b5000017945 */ /* 0x000fe20003800000 */
[----:B0-----:R-:W-:Y:S01]  /*02f0*/  CS2R R2, SRZ ;  /* 0x0000000000027805 */ /* 0x001fe2000001ff00 */
[----:B------:R-:W-:Y:S01]  /*0300*/  CS2R R6, SRZ ;  /* 0x0000000000067805 */ /* 0x000fe2000001ff00 */
[----:B------:R-:W-:Y:S01]  /*0310*/  CS2R R20, SRZ ;  /* 0x0000000000147805 */ /* 0x000fe2000001ff00 */
[----:B------:R-:W-:Y:S01]  /*0320*/  CS2R R22, SRZ ;  /* 0x0000000000167805 */ /* 0x000fe2000001ff00 */
[----:B------:R-:W-:Y:S01]  /*0330*/  CS2R R24, SRZ ;  /* 0x0000000000187805 */ /* 0x000fe2000001ff00 */
[----:B------:R-:W-:Y:S01]  /*0340*/  CS2R R84, SRZ ;  /* 0x0000000000547805 */ /* 0x000fe2000001ff00 */
[----:B-1----:R-:W-:Y:S01]  /*0350*/  CS2R R4, SRZ ;  /* 0x0000000000047805 */ /* 0x002fe2000001ff00 */
        /* <DEDUP_REMOVED lines=20> */
[--C-:B---3--:R-:W-:Y:S01]  /*04a0*/  PRMT R106, RZ, 0x5410, R16.reuse ;  /* 0x00005410ff6a7816 */ /* 0x108fe20000000010 */
[----:B------:R-:W-:Y:S01]  /*04b0*/  CS2R R10, SRZ ;  /* 0x00000000000a7805 */ /* 0x000fe2000001ff00 */
[----:B------:R-:W-:Y:S02]  /*04c0*/  PRMT R107, RZ, 0x7610, R16 ;  /* 0x00007610ff6b7816 */ /* 0x000fe40000000010 */
[--C-:B------:R-:W-:Y:S02]  /*04d0*/  PRMT R108, RZ, 0x5410, R17.reuse ;  /* 0x00005410ff6c7816 */ /* 0x100fe40000000011 */
[----:B------:R-:W-:-:S02]  /*04e0*/  PRMT R109, RZ, 0x7610, R17 ;  /* 0x00007610ff6d7816 */ /* 0x000fc40000000011 */
[--C-:B------:R-:W-:Y:S01]  /*04f0*/  PRMT R110, RZ, 0x5410, R18.reuse ;  /* 0x00005410ff6e7816 */ /* 0x100fe20000000012 */
[----:B------:R-:W-:Y:S01]  /*0500*/  CS2R R16, SRZ ;  /* 0x0000000000107805 */ /* 0x000fe2000001ff00 */
[----:B------:R-:W-:Y:S02]  /*0510*/  PRMT R111, RZ, 0x7610, R18 ;  /* 0x00007610ff6f7816 */ /* 0x000fe40000000012 */
[--C-:B------:R-:W-:Y:S02]  /*0520*/  PRMT R112, RZ, 0x5410, R19.reuse ;  /* 0x00005410ff707816 */ /* 0x100fe40000000013 */
[----:B------:R-:W-:Y:S02]  /*0530*/  PRMT R113, RZ, 0x7610, R19 ;  /* 0x00007610ff717816 */ /* 0x000fe40000000013 */
[--C-:B----4-:R-:W-:Y:S01]  /*0540*/  PRMT R114, RZ, 0x5410, R12.reuse ;  /* 0x00005410ff727816 */ /* 0x110fe2000000000c */
[----:B------:R-:W-:Y:S01]  /*0550*/  CS2R R18, SRZ ;  /* 0x0000000000127805 */ /* 0x000fe2000001ff00 */
[----:B------:R-:W-:-:S02]  /*0560*/  PRMT R115, RZ, 0x7610, R12 ;  /* 0x00007610ff737816 */ /* 0x000fc4000000000c */
[--C-:B------:R-:W-:Y:S02]  /*0570*/  PRMT R116, RZ, 0x5410, R13.reuse ;  /* 0x00005410ff747816 */ /* 0x100fe4000000000d */
[----:B------:R-:W-:Y:S02]  /*0580*/  PRMT R117, RZ, 0x7610, R13 ;  /* 0x00007610ff757816 */ /* 0x000fe4000000000d */
[--C-:B------:R-:W-:Y:S01]  /*0590*/  PRMT R118, RZ, 0x5410, R14.reuse ;  /* 0x00005410ff767816 */ /* 0x100fe2000000000e */
[----:B------:R-:W-:Y:S01]  /*05a0*/  CS2R R12, SRZ ;  /* 0x00000000000c7805 */ /* 0x000fe2000001ff00 */
[----:B------:R-:W-:Y:S02]  /*05b0*/  PRMT R119, RZ, 0x7610, R14 ;  /* 0x00007610ff777816 */ /* 0x000fe4000000000e */
[--C-:B------:R-:W-:Y:S02]  /*05c0*/  PRMT R120, RZ, 0x5410, R15.reuse ;  /* 0x00005410ff787816 */ /* 0x100fe4000000000f */
[----:B------:R-:W-:-:S02]  /*05d0*/  PRMT R121, RZ, 0x7610, R15 ;  /* 0x00007610ff797816 */ /* 0x000fc4000000000f */
[----:B------:R-:W-:Y:S01]  /*05e0*/  CS2R R14, SRZ ;  /* 0x00000000000e7805 */ /* 0x000fe2000001ff00 */
[--C-:B-----5:R-:W-:Y:S02]  /*05f0*/  PRMT R124, RZ, 0x5410, R32.reuse ;  /* 0x00005410ff7c7816 */ /* 0x120fe40000000020 */
[----:B------:R-:W-:Y:S02]  /*0600*/  PRMT R125, RZ, 0x7610, R32 ;  /* 0x00007610ff7d7816 */ /* 0x000fe40000000020 */
[--C-:B------:R-:W-:Y:S02]  /*0610*/  PRMT R126, RZ, 0x5410, R33.reuse ;  /* 0x00005410ff7e7816 */ /* 0x100fe40000000021 */
[----:B------:R-:W-:Y:S02]  /*0620*/  PRMT R127, RZ, 0x7610, R33 ;  /* 0x00007610ff7f7816 */ /* 0x000fe40000000021 */
[--C-:B------:R-:W-:Y:S02]  /*0630*/  PRMT R128, RZ, 0x5410, R34.reuse ;  /* 0x00005410ff807816 */ /* 0x100fe40000000022 */
[----:B------:R-:W-:-:S02]  /*0640*/  PRMT R129, RZ, 0x7610, R34 ;  /* 0x00007610ff817816 */ /* 0x000fc40000000022 */
[--C-:B------:R-:W-:Y:S02]  /*0650*/  PRMT R130, RZ, 0x5410, R35.reuse ;  /* 0x00005410ff827816 */ /* 0x100fe40000000023 */
[----:B------:R-:W-:Y:S02]  /*0660*/  PRMT R131, RZ, 0x7610, R35 ;  /* 0x00007610ff837816 */ /* 0x000fe40000000023 */
.L_x_2502:
[C---:B------:R-:W-:Y:S01]  /*0670*/  IMAD R56, R97.reuse, c[0x0][0x168], RZ ;  /* 0x00005a0061387a24 */ /* 0x040fe200078e02ff */
[----:B------:R-:W-:Y:S02]  /*0680*/  MOV R136, 0x4 ;  /* 0x0000000400887802 */ /* 0x000fe40000000f00 */
[----:B------:R-:W-:Y:S02]  /*0690*/  LOP3.LUT R134, R0, 0x1f, RZ, 0xc0, !PT ;  /* 0x0000001f00867812 */ /* 0x000fe400078ec0ff */
[----:B------:R-:W-:Y:S01]  /*06a0*/  SHF.R.S32.HI R57, RZ, 0x1f, R56 ;  /* 0x0000001fff397819 */ /* 0x000fe20000011438 */
[----:B------:R-:W-:Y:S01]  /*06b0*/  IMAD.WIDE R68, R97, R136, c[0x0][0x1a0] ;  /* 0x0000680061447625 */ /* 0x000fe200078e0288 */
[----:B------:R-:W-:Y:S02]  /*06c0*/  MOV R145, 0x20 ;  /* 0x0000002000917802 */ /* 0x000fe40000000f00 */
[----:B------:R-:W-:-:S02]  /*06d0*/  LEA.HI R57, R57, R56, RZ, 0x3 ;  /* 0x0000003839397211 */ /* 0x000fc400078f18ff */
[----:B------:R-:W-:Y:S01]  /*06e0*/  MOV R73, 0x10 ;  /* 0x0000001000497802 */ /* 0x000fe20000000f00 */
[----:B------:R0:W2:Y:S01]  /*06f0*/  LDG.E R148, [R68.64] ;  /* 0x0000000444947981 */ /* 0x0000a2000c1e1900 */
[----:B------:R-:W-:Y:S01]  /*0700*/  LEA.HI.SX32 R134, R57, R134, 0x1d ;  /* 0x0000008639867211 */ /* 0x000fe200078feaff */
[----:B------:R-:W-:-:S04]  /*0710*/  IMAD.WIDE R136, R97, R136, c[0x0][0x1a8] ;  /* 0x00006a0061887625 */ /* 0x000fc800078e0288 */
[C---:B------:R-:W-:Y:S01]  /*0720*/  IMAD.WIDE.U32 R140, R134.reuse, R145, c[0x0][0x188] ;  /* 0x00006200868c7625 */ /* 0x040fe200078e0091 */
[----:B------:R2:W3:Y:S03]  /*0730*/  LDG.E R133, [R136.64] ;  /* 0x0000000488857981 */ /* 0x0004e6000c1e1900 */
[C---:B------:R-:W-:Y:S01]  /*0740*/  IMAD.WIDE.U32 R60, R134.reuse, R73, c[0x0][0x208] ;  /* 0x00008200863c7625 */ /* 0x040fe200078e0049 */
[----:B------:R1:W4:Y:S04]  /*0750*/  LDG.E.128 R56, [R140.64] ;  /* 0x000000048c387981 */ /* 0x000328000c1e1d00 */
[----:B------:R1:W3:Y:S04]  /*0760*/  LDG.E.128 R64, [R140.64+0x10] ;  /* 0x000010048c407981 */ /* 0x0002e8000c1e1d00 */
[----:B------:R-:W3:Y:S01]  /*0770*/  LDG.E.128 R60, [R60.64] ;  /* 0x000000043c3c7981 */ /* 0x000ee2000c1e1d00 */
[----:B------:R-:W-:-:S04]  /*0780*/  IADD3 R132, R134, 0x20, RZ ;  /* 0x0000002086847810 */ /* 0x000fc80007ffe0ff */
[C---:B------:R-:W-:Y:S01]  /*0790*/  LEA R138, P0, R132.reuse, c[0x0][0x188], 0x5 ;  /* 0x00006200848a7a11 */ /* 0x040fe200078028ff */
[----:B------:R-:W-:-:S03]  /*07a0*/  IMAD.WIDE.U32 R72, R132, R73, c[0x0][0x208] ;  /* 0x0000820084487625 */ /* 0x000fc600078e0049 */
[----:B------:R-:W-:-:S03]  /*07b0*/  LEA.HI.X R139, R132, c[0x0][0x18c], RZ, 0x5, P0 ;  /* 0x00006300848b7a11 */ /* 0x000fc600000f2cff */
[----:B------:R-:W3:Y:S04]  /*07c0*/  LDG.E.128 R72, [R72.64] ;  /* 0x0000000448487981 */ /* 0x000ee8000c1e1d00 */
[----:B0-----:R0:W3:Y:S01]  /*07d0*/  LDG.E.128 R68, [R138.64] ;  /* 0x000000048a447981 */ /* 0x0010e2000c1e1d00 */
[----:B------:R-:W-:-:S03]  /*07e0*/  ISETP.NE.U32.AND P0, PT, RZ, c[0x0][0x1c0], PT ;  /* 0x00007000ff007a0c */ /* 0x000fc60003f05070 */
[----:B------:R0:W3:Y:S01]  /*07f0*/  LDG.E.128 R76, [R138.64+0x10] ;  /* 0x000010048a4c7981 */ /* 0x0000e2000c1e1d00 */
[----:B------:R-:W-:Y:S02]  /*0800*/  ISETP.NE.AND.EX P0, PT, RZ, c[0x0][0x1c4], PT, P0 ;  /* 0x00007100ff007a0c */ /* 0x000fe40003f05300 */
[----:B-1----:R-:W-:-:S11]  /*0810*/  SHF.R.S32.HI R140, RZ, 0x1f, R97 ;  /* 0x0000001fff8c7819 */ /* 0x002fd60000011461 */
[----:B------:R-:W-:-:S04]  /*0820*/  @P0 LEA R146, P2, R97, c[0x0][0x1c0], 0x1 ;  /* 0x0000700061920a11 */ /* 0x000fc800078408ff */
[----:B------:R-:W-:-:S05]  /*0830*/  @P0 LEA.HI.X R147, R97, c[0x0][0x1c4], R140, 0x1, P2 ;  /* 0x0000710061930a11 */ /* 0x000fca00010f0c8c */
[----:B------:R3:W3:Y:S01]  /*0840*/  @P0 LDG.E.U16 R135, [R146.64] ;  /* 0x0000000492870981 */ /* 0x0006e2000c1e1500 */
[----:B------:R-:W-:-:S04]  /*0850*/  ISETP.NE.U32.AND P1, PT, RZ, c[0x0][0x218], PT ;  /* 0x00008600ff007a0c */ /* 0x000fc80003f25070 */
[----:B------:R-:W-:-:S13]  /*0860*/  ISETP.NE.AND.EX P1, PT, RZ, c[0x0][0x21c], PT, P1 ;  /* 0x00008700ff007a0c */ /* 0x000fda0003f25310 */
[----:B------:R-:W-:Y:S01]  /*0870*/  @P1 LEA R142, P2, R132, c[0x0][0x218], 0x5 ;  /* 0x00008600848e1a11 */ /* 0x000fe200078428ff */
[----:B------:R-:W-:-:S03]  /*0880*/  @P1 IMAD.WIDE.U32 R144, R134, R145, c[0x0][0x218] ;  /* 0x0000860086901625 */ /* 0x000fc600078e0091 */
[----:B------:R-:W-:Y:S02]  /*0890*/  @P1 LEA.HI.X R143, R132, c[0x0][0x21c], RZ, 0x5, P2 ;  /* 0x00008700848f1a11 */ /* 0x000fe400010f2cff */
[----:B------:R1:W5:Y:S04]  /*08a0*/  @P1 LDG.E.128 R32, [R144.64] ;  /* 0x0000000490201981 */ /* 0x000368000c1e1d00 */
[----:B------:R1:W5:Y:S04]  /*08b0*/  @P1 LDG.E.128 R36, [R144.64+0x10] ;  /* 0x0000100490241981 */ /* 0x000368000c1e1d00 */
[----:B------:R0:W5:Y:S04]  /*08c0*/  @P1 LDG.E.128 R40, [R142.64] ;  /* 0x000000048e281981 */ /* 0x000168000c1e1d00 */
[----:B------:R0:W5:Y:S01]  /*08d0*/  @P1 LDG.E.128 R44, [R142.64+0x10] ;  /* 0x000010048e2c1981 */ /* 0x000162000c1e1d00 */
[----:B------:R-:W-:-:S04]  /*08e0*/  ISETP.NE.AND P1, PT, R122, RZ, PT ;  /* 0x000000ff7a00720c */ /* 0x000fc80003f25270 */
[----:B--2---:R-:W-:-:S05]  /*08f0*/  FSEL R136, R148, RZ, !P1 ;  /* 0x000000ff94887208 */ /* 0x004fca0004800000 */
[C---:B----4-:R-:W-:Y:S02]  /*0900*/  FADD.FTZ R56, -R136.reuse, R56 ;  /* 0x0000003888387221 */ /* 0x050fe40000010100 */
[C---:B0-----:R-:W-:Y:S02]  /*0910*/  FADD.FTZ R138, -R136.reuse, R57 ;  /* 0x00000039888a7221 */ /* 0x041fe40000010100 */
[C---:B------:R-:W-:Y:S02]  /*0920*/  FADD.FTZ R140, -R136.reuse, R59 ;  /* 0x0000003b888c7221 */ /* 0x040fe40000010100 */
[----:B---3--:R-:W-:Y:S01]  /*0930*/  FADD.FTZ R146, -R136, R65 ;  /* 0x0000004188927221 */ /* 0x008fe20000010100 */
[----:B------:R-:W-:Y:S01]  /*0940*/  PRMT R57, RZ, 0x5410, R60 ;  /* 0x00005410ff397816 */ /* 0x000fe2000000003c */
[----:B------:R-:W-:Y:S01]  /*0950*/  FMUL.FTZ R56, R133, R56 ;  /* 0x0000003885387220 */ /* 0x000fe20000410000 */
[--C-:B------:R-:W-:Y:S02]  /*0960*/  PRMT R59, RZ, 0x5410, R61.reuse ;  /* 0x00005410ff3b7816 */ /* 0x100fe4000000003d */
[----:B------:R-:W-:-:S02]  /*0970*/  PRMT R142, RZ, 0x7610, R61 ;  /* 0x00007610ff8e7816 */ /* 0x000fc4000000003d */
[----:B------:R-:W-:Y:S01]  /*0980*/  PRMT R61, RZ, 0x5410, R62 ;  /* 0x00005410ff3d7816 */ /* 0x000fe2000000003e */
[----:B------:R-:W-:Y:S01]  /*0990*/  FADD.FTZ R58, -R136, R58 ;  /* 0x0000003a883a7221 */ /* 0x000fe20000010100 */
[----:B------:R-:W-:Y:S01]  /*09a0*/  PRMT R60, RZ, 0x7610, R60 ;  /* 0x00007610ff3c7816 */ /* 0x000fe2000000003c */
[----:B------:R-:W-:Y:S01]  /*09b0*/  FMUL.FTZ R138, R133, R138 ;  /* 0x0000008a858a7220 */ /* 0x000fe20000410000 */
[----:B------:R-:W-:Y:S01]  /*09c0*/  PRMT R62, RZ, 0x7610, R62 ;  /* 0x00007610ff3e7816 */ /* 0x000fe2000000003e */
[----:B------:R-:W-:Y:S02]  /*09d0*/  FADD.FTZ R96, R57, R96 ;  /* 0x0000006039607221 */ /* 0x000fe40000010000 */
[-C--:B------:R-:W-:Y:S02]  /*09e0*/  FFMA.FTZ R123, R56, R57.reuse, R123 ;  /* 0x00000039387b7223 */ /* 0x080fe4000001007b */
[----:B------:R-:W-:Y:S02]  /*09f0*/  FMUL.FTZ R146, R133, R146 ;  /* 0x0000009285927220 */ /* 0x000fe40000410000 */
        /* <DEDUP_REMOVED lines=14> */
[----:B------:R-:W-:Y:S02]  /*0ae0*/  FFMA.FTZ R62, R138, R139, R62 ;  /* 0x0000008b8a3e7223 */ /* 0x000fe4000001003e */
[----:B------:R-:W-:Y:S02]  /*0af0*/  FADD.FTZ R64, -R136, R64 ;  /* 0x0000004088407221 */ /* 0x000fe40000010100 */
[----:B------:R-:W-:Y:S02]  /*0b00*/  FMUL.FTZ R140, R133, R140 ;  /* 0x0000008c858c7220 */ /* 0x000fe40000410000 */
[----:B------:R-:W-:Y:S02]  /*0b10*/  FMUL.FTZ R143, R101, R142 ;  /* 0x0000008e658f7220 */ /* 0x000fe40000410000 */
[----:B------:R-:W-:-:S02]  /*0b20*/  FADD.FTZ R60, R60, R59 ;  /* 0x0000003b3c3c7221 */ /* 0x000fc40000010000 */
[----:B------:R-:W-:Y:S02]  /*0b30*/  FFMA.FTZ R62, R58, R59, R62 ;  /* 0x0000003b3a3e7223 */ /* 0x000fe4000001003e */
[----:B------:R-:W-:Y:S02]  /*0b40*/  FADD.FTZ R66, -R136, R66 ;  /* 0x0000004288427221 */ /* 0x000fe40000010100 */
[----:B------:R-:W-:Y:S02]  /*0b50*/  FMUL.FTZ R64, R133, R64 ;  /* 0x0000004085407220 */ /* 0x000fe40000410000 */
[----:B-1----:R-:W-:Y:S02]  /*0b60*/  FMUL.FTZ R145, R102, R61 ;  /* 0x0000003d66917220 */ /* 0x002fe40000410000 */
[----:B------:R-:W-:Y:S02]  /*0b70*/  FADD.FTZ R60, R60, R143 ;  /* 0x0000008f3c3c7221 */ /* 0x000fe40000010000 */
[----:B------:R-:W-:Y:S01]  /*0b80*/  FFMA.FTZ R62, R140, R143, R62 ;  /* 0x0000008f8c3e7223 */ /* 0x000fe2000001003e */
[----:B------:R-:W-:Y:S01]  /*0b90*/  PRMT R137, RZ, 0x5410, R63 ;  /* 0x00005410ff897816 */ /* 0x000fe2000000003f */
[----:B------:R-:W-:-:S02]  /*0ba0*/  FADD.FTZ R148, -R136, R67 ;  /* 0x0000004388947221 */ /* 0x000fc40000010100 */
[----:B------:R-:W-:Y:S02]  /*0bb0*/  FADD.FTZ R150, -R136, R68 ;  /* 0x0000004488967221 */ /* 0x000fe40000010100 */
[----:B------:R-:W-:Y:S01]  /*0bc0*/  FMUL.FTZ R66, R133, R66 ;  /* 0x0000004285427220 */ /* 0x000fe20000410000 */
[----:B------:R-:W-:Y:S01]  /*0bd0*/  PRMT R144, RZ, 0x7610, R63 ;  /* 0x00007610ff907816 */ /* 0x000fe2000000003f */
[----:B------:R-:W-:Y:S02]  /*0be0*/  FADD.FTZ R60, R60, R145 ;  /* 0x000000913c3c7221 */ /* 0x000fe40000010000 */
[C---:B------:R-:W-:Y:S01]  /*0bf0*/  FFMA.FTZ R62, R64.reuse, R145, R62 ;  /* 0x00000091403e7223 */ /* 0x040fe2000001003e */
[----:B------:R-:W-:Y:S01]  /*0c00*/  PRMT R63, RZ, 0x5410, R72 ;  /* 0x00005410ff3f7816 */ /* 0x000fe20000000048 */
[----:B------:R-:W-:Y:S02]  /*0c10*/  FADD.FTZ R88, R61, R88 ;  /* 0x000000583d587221 */ /* 0x000fe40000010000 */
        /* <DEDUP_REMOVED lines=18> */
[----:B------:R-:W-:Y:S02]  /*0d40*/  FADD.FTZ R152, -R136, R69 ;  /* 0x0000004588987221 */ /* 0x000fe40000010100 */
[----:B------:R-:W-:-:S02]  /*0d50*/  FADD.FTZ R60, R63, R144 ;  /* 0x000000903f3c7221 */ /* 0x000fc40000010000 */
[----:B------:R-:W-:Y:S01]  /*0d60*/  FFMA.FTZ R62, R61, R144, R62 ;  /* 0x000000903d3e7223 */ /* 0x000fe2000001003e */
[--C-:B------:R-:W-:Y:S01]  /*0d70*/  PRMT R65, RZ, 0x5410, R73.reuse ;  /* 0x00005410ff417816 */ /* 0x100fe20000000049 */
[----:B------:R-:W-:Y:S01]  /*0d80*/  FADD.FTZ R70, -R136, R70 ;  /* 0x0000004688467221 */ /* 0x000fe20000010100 */
[----:B------:R-:W-:Y:S01]  /*0d90*/  PRMT R156, RZ, 0x7610, R73 ;  /* 0x00007610ff9c7816 */ /* 0x000fe20000000049 */
[----:B------:R-:W-:Y:S02]  /*0da0*/  FMUL.FTZ R152, R133, R152 ;  /* 0x0000009885987220 */ /* 0x000fe40000410000 */
[----:B------:R-:W-:Y:S02]  /*0db0*/  FMUL.FTZ R73, R107, R72 ;  /* 0x000000486b497220 */ /* 0x000fe40000410000 */
[----:B------:R-:W-:Y:S02]  /*0dc0*/  FADD.FTZ R60, R60, R71 ;  /* 0x000000473c3c7221 */ /* 0x000fe40000010000 */
[----:B------:R-:W-:Y:S01]  /*0dd0*/  FFMA.FTZ R62, R150, R71, R62 ;  /* 0x00000047963e7223 */ /* 0x000fe2000001003e */
[--C-:B------:R-:W-:Y:S01]  /*0de0*/  PRMT R69, RZ, 0x5410, R75.reuse ;  /* 0x00005410ff457816 */ /* 0x100fe2000000004b */
[----:B------:R-:W-:Y:S01]  /*0df0*/  FMUL.FTZ R70, R133, R70 ;  /* 0x0000004685467220 */ /* 0x000fe20000410000 */
[----:B------:R-:W-:Y:S01]  /*0e00*/  PRMT R158, RZ, 0x7610, R75 ;  /* 0x00007610ff9e7816 */ /* 0x000fe2000000004b */
[----:B------:R-:W-:-:S02]  /*0e10*/  FMUL.FTZ R75, R108, R65 ;  /* 0x000000416c4b7220 */ /* 0x000fc40000410000 */
[----:B------:R-:W-:Y:S02]  /*0e20*/  FADD.FTZ R60, R60, R73 ;  /* 0x000000493c3c7221 */ /* 0x000fe40000010000 */
[----:B------:R-:W-:Y:S01]  /*0e30*/  FFMA.FTZ R62, R152, R73, R62 ;  /* 0x00000049983e7223 */ /* 0x000fe2000001003e */
[----:B------:R-:W-:Y:S01]  /*0e40*/  PRMT R67, RZ, 0x5410, R74 ;  /* 0x00005410ff437816 */ /* 0x000fe2000000004a */
[C---:B------:R-:W-:Y:S02]  /*0e50*/  FADD.FTZ R160, -R136.reuse, R77 ;  /* 0x0000004d88a07221 */ /* 0x040fe40000010100 */
[----:B------:R-:W-:Y:S02]  /*0e60*/  FADD.FTZ R76, -R136, R76 ;  /* 0x0000004c884c7221 */ /* 0x000fe40000010100 */
[----:B------:R-:W-:Y:S02]  /*0e70*/  FMUL.FTZ R154, R133, R154 ;  /* 0x0000009a859a7220 */ /* 0x000fe40000410000 */
        /* <DEDUP_REMOVED lines=41> */
[----:B------:R-:W-:Y:S01]  /*1110*/  FFMA.FTZ R136, R147, R72, R62 ;  /* 0x0000004893887223 */ /* 0x000fe2000001003e */
[----:B------:R-:W-:Y:S05]  /*1120*/  BRA.DIV ~URZ, `(.L_x_2499) ;  /* 0x000018427f007947 */ /* 0x000fea000b800000 */
[----:B------:R0:W1:Y:S02]  /*1130*/  SHFL.BFLY PT, R60, R67, 0x1, 0x1f ;  /* 0x0c201f00433c7f89 */ /* 0x00006400000e0000 */
.L_x_2503:
        /* <DEDUP_REMOVED lines=18> */
.L_x_2504:
[----:B--2---:R-:W-:Y:S01]  /*1260*/  FADD.FTZ R135, R135, R136 ;  /* 0x0000008887877221 */ /* 0x004fe20000010000 */
[----:B------:R-:W-:Y:S01]  /*1270*/  ISETP.NE.U32.AND P0, PT, RZ, c[0x0][0x258], PT ;  /* 0x00009600ff007a0c */ /* 0x000fe20003f05070 */
[----:B0-----:R-:W-:Y:S01]  /*1280*/  FADD.FTZ R62, R62, R67 ;  /* 0x000000433e3e7221 */ /* 0x001fe20000010000 */
        /* <DEDUP_REMOVED lines=10> */
[----:B------:R-:W-:Y:S01]  /*1330*/  FADD.FTZ R138, R139, -R138 ;  /* 0x8000008a8b8a7221 */ /* 0x000fe20000010000 */
[----:B------:R-:W-:Y:S01]  /*1340*/  HFMA2.MMA R139, -RZ, RZ, 0, 9.5367431640625e-07 ;  /* 0x00000010ff8b7435 */ /* 0x000fe200000001ff */
[-CC-:B------:R-:W-:Y:S01]  /*1350*/  FFMA.FTZ R58, R58, R74.reuse, R135.reuse ;  /* 0x0000004a3a3a7223 */ /* 0x180fe20000010087 */
[----:B-1----:R-:W-:Y:S01]  /*1360*/  @P0 MOV R67, 0x20 ;  /* 0x0000002000430802 */ /* 0x002fe20000000f00 */
        /* <DEDUP_REMOVED lines=9> */
[C---:B------:R-:W-:Y:S02]  /*1400*/  FMUL.FTZ R143, R133.reuse, R60 ;  /* 0x0000003c858f7220 */ /* 0x040fe40000410000 */
[C---:B------:R-:W-:Y:S02]  /*1410*/  FMUL.FTZ R138, R133.reuse, R138 ;  /* 0x0000008a858a7220 */ /* 0x040fe40000410000 */
[C---:B------:R-:W-:Y:S02]  /*1420*/  FMUL.FTZ R145, R133.reuse, R62 ;  /* 0x0000003e85917220 */ /* 0x040fe40000410000 */
[----:B------:R-:W-:Y:S02]  /*1430*/  FMUL.FTZ R140, R133, R140 ;  /* 0x0000008c858c7220 */ /* 0x000fe40000410000 */
[----:B------:R-:W-:-:S04]  /*1440*/  IMAD.WIDE.U32 R56, R134, R139, c[0x0][0x170] ;  /* 0x00005c0086387625 */ /* 0x000fc800078e008b */
[----:B------:R-:W-:Y:S02]  /*1450*/  FADD.FTZ R146, R149, -R146 ;  /* 0x8000009295927221 */ /* 0x000fe40000010000 */
[----:B------:R-:W-:Y:S01]  /*1460*/  FADD.FTZ R136, R137, -R136 ;  /* 0x8000008889887221 */ /* 0x000fe20000010000 */
[----:B------:R-:W2:Y:S01]  /*1470*/  LDG.E.128 R56, [R56.64] ;  /* 0x0000000438387981 */ /* 0x000ea2000c1e1d00 */
[----:B------:R-:W-:Y:S01]  /*1480*/  FADD.FTZ R142, R144, -R65 ;  /* 0x80000041908e7221 */ /* 0x000fe20000010000 */
[----:B------:R-:W-:Y:S01]  /*1490*/  SHF.R.U32.HI R148, RZ, 0x1c, R132 ;  /* 0x0000001cff947819 */ /* 0x000fe20000011684 */
[----:B-----5:R-:W-:Y:S02]  /*14a0*/  @P1 FADD.FTZ R143, R32, R143 ;  /* 0x0000008f208f1221 */ /* 0x020fe40000010000 */
[----:B------:R-:W-:Y:S02]  /*14b0*/  @P1 FADD.FTZ R138, R33, R138 ;  /* 0x0000008a218a1221 */ /* 0x000fe40000010000 */
[----:B------:R-:W-:Y:S01]  /*14c0*/  @P1 FADD.FTZ R145, R34, R145 ;  /* 0x0000009122911221 */ /* 0x000fe20000010000 */
[----:B------:R-:W-:Y:S01]  /*14d0*/  SEL R60, R143, R48, P2 ;  /* 0x000000308f3c7207 */ /* 0x000fe20001000000 */
[----:B------:R-:W-:Y:S01]  /*14e0*/  @P1 FADD.FTZ R140, R35, R140 ;  /* 0x0000008c238c1221 */ /* 0x000fe20000010000 */
[----:B------:R-:W-:Y:S01]  /*14f0*/  SEL R61, R138, R49, P2 ;  /* 0x000000318a3d7207 */ /* 0x000fe20001000000 */
[----:B------:R-:W-:Y:S01]  /*1500*/  FMUL.FTZ R149, R133, R64 ;  /* 0x0000004085957220 */ /* 0x000fe20000410000 */
[----:B------:R-:W-:Y:S01]  /*1510*/  SEL R62, R145, R50, P2 ;  /* 0x00000032913e7207 */ /* 0x000fe20001000000 */
[C---:B------:R-:W-:Y:S01]  /*1520*/  FMUL.FTZ R144, R133.reuse, R146 ;  /* 0x0000009285907220 */ /* 0x040fe20000410000 */
[----:B------:R-:W-:Y:S01]  /*1530*/  SEL R63, R140, R51, P2 ;  /* 0x000000338c3f7207 */ /* 0x000fe20001000000 */
[C---:B------:R-:W-:Y:S01]  /*1540*/  FMUL.FTZ R151, R133.reuse, R136 ;  /* 0x0000008885977220 */ /* 0x040fe20000410000 */
[----:B------:R-:W-:Y:S01]  /*1550*/  SHF.L.U32 R146, R132, 0x4, RZ ;  /* 0x0000000484927819 */ /* 0x000fe200000006ff */
[----:B------:R-:W-:-:S02]  /*1560*/  FMUL.FTZ R142, R133, R142 ;  /* 0x0000008e858e7220 */ /* 0x000fc40000410000 */
[----:B------:R-:W-:-:S04]  /*1570*/  @P0 IMAD.WIDE.U32 R66, R134, R67, c[0x0][0x258] ;  /* 0x0000960086420625 */ /* 0x000fc800078e0043 */
[----:B------:R-:W-:Y:S01]  /*1580*/  @P1 FADD.FTZ R149, R36, R149 ;  /* 0x0000009524951221 */ /* 0x000fe20000010000 */
[----:B------:R0:W-:Y:S01]  /*1590*/  @P0 STG.E.128 [R66.64], R60 ;  /* 0x0000003c42000986 */ /* 0x0001e2000c101d04 */
[----:B------:R-:W-:Y:S02]  /*15a0*/  @P1 FADD.FTZ R144, R37, R144 ;  /* 0x0000009025901221 */ /* 0x000fe40000010000 */
[----:B------:R-:W-:Y:S02]  /*15b0*/  @P1 FADD.FTZ R151, R38, R151 ;  /* 0x0000009726971221 */ /* 0x000fe40000010000 */
[----:B------:R-:W-:Y:S02]  /*15c0*/  @P1 FADD.FTZ R142, R39, R142 ;  /* 0x0000008e278e1221 */ /* 0x000fe40000010000 */
[-C--:B------:R-:W-:Y:S02]  /*15d0*/  FMUL.FTZ R143, R143, R68.reuse ;  /* 0x000000448f8f7220 */ /* 0x080fe40000410000 */
[----:B------:R-:W-:-:S02]  /*15e0*/  FMUL.FTZ R138, R138, R68 ;  /* 0x000000448a8a7220 */ /* 0x000fc40000410000 */
[----:B------:R-:W-:Y:S02]  /*15f0*/  FMUL.FTZ R64, R114, R143 ;  /* 0x0000008f72407220 */ /* 0x000fe40000410000 */
[----:B------:R-:W-:Y:S02]  /*1600*/  FMUL.FTZ R65, R115, R138 ;  /* 0x0000008a73417220 */ /* 0x000fe40000410000 */
[-C--:B------:R-:W-:Y:S02]  /*1610*/  FMUL.FTZ R145, R145, R68.reuse ;  /* 0x0000004491917220 */ /* 0x080fe40000410000 */
[----:B------:R-:W-:Y:S01]  /*1620*/  FMUL.FTZ R140, R140, R68 ;  /* 0x000000448c8c7220 */ /* 0x000fe20000410000 */
[C---:B0-----:R-:W-:Y:S01]  /*1630*/  SEL R60, R149.reuse, R52, P2 ;  /* 0x00000034953c7207 */ /* 0x041fe20001000000 */
[-C--:B------:R-:W-:Y:S01]  /*1640*/  FMUL.FTZ R149, R149, R68.reuse ;  /* 0x0000004495957220 */ /* 0x080fe20000410000 */
[C---:B------:R-:W-:Y:S01]  /*1650*/  SEL R61, R144.reuse, R53, P2 ;  /* 0x00000035903d7207 */ /* 0x040fe20001000000 */
[----:B------:R-:W-:Y:S01]  /*1660*/  FMUL.FTZ R144, R144, R68 ;  /* 0x0000004490907220 */ /* 0x000fe20000410000 */
[C---:B------:R-:W-:Y:S01]  /*1670*/  SEL R62, R151.reuse, R54, P2 ;  /* 0x00000036973e7207 */ /* 0x040fe20001000000 */
[-C--:B------:R-:W-:Y:S01]  /*1680*/  FMUL.FTZ R151, R151, R68.reuse ;  /* 0x0000004497977220 */ /* 0x080fe20000410000 */
[C---:B------:R-:W-:Y:S01]  /*1690*/  SEL R63, R142.reuse, R55, P2 ;  /* 0x000000378e3f7207 */ /* 0x040fe20001000000 */
[----:B------:R-:W-:Y:S01]  /*16a0*/  FMUL.FTZ R142, R142, R68 ;  /* 0x000000448e8e7220 */ /* 0x000fe20000410000 */
[----:B------:R-:W-:Y:S01]  /*16b0*/  F2FP.BF16.PACK_AB R64, R65, R64 ;  /* 0x000000404140723e */ /* 0x000fe200000010ff */
[----:B------:R-:W-:-:S02]  /*16c0*/  FMUL.FTZ R65, R116, R145 ;  /* 0x0000009174417220 */ /* 0x000fc40000410000 */
[----:B------:R0:W-:Y:S01]  /*16d0*/  @P0 STG.E.128 [R66.64+0x10], R60 ;  /* 0x0000103c42000986 */ /* 0x0001e2000c101d04 */
[----:B------:R-:W-:Y:S02]  /*16e0*/  FMUL.FTZ R136, R117, R140 ;  /* 0x0000008c75887220 */ /* 0x000fe40000410000 */
[----:B------:R-:W-:-:S03]  /*16f0*/  FMUL.FTZ R137, R118, R149 ;  /* 0x0000009576897220 */ /* 0x000fc60000410000 */
[----:B------:R-:W-:Y:S01]  /*1700*/  F2FP.BF16.PACK_AB R65, R136, R65 ;  /* 0x000000418841723e */ /* 0x000fe200000010ff */
[----:B0-----:R-:W-:Y:S01]  /*1710*/  FMUL.FTZ R66, R119, R144 ;  /* 0x0000009077427220 */ /* 0x001fe20000410000 */
[----:B------:R-:W-:Y:S01]  /*1720*/  IADD3 R60, P3, R146, c[0x0][0x170], RZ ;  /* 0x00005c00923c7a10 */ /* 0x000fe20007f7e0ff */
[----:B------:R-:W-:Y:S02]  /*1730*/  FMUL.FTZ R67, R120, R151 ;  /* 0x0000009778437220 */ /* 0x000fe40000410000 */
[----:B------:R-:W-:Y:S01]  /*1740*/  FMUL.FTZ R62, R121, R142 ;  /* 0x0000008e793e7220 */ /* 0x000fe20000410000 */
[----:B------:R-:W-:Y:S01]  /*1750*/  F2FP.BF16.PACK_AB R66, R66, R137 ;  /* 0x000000894242723e */ /* 0x000fe200000010ff */
[----:B------:R-:W-:Y:S01]  /*1760*/  IMAD.WIDE.U32 R136, R134, R139, c[0x0][0x248] ;  /* 0x0000920086887625 */ /* 0x000fe200078e008b */
[----:B------:R-:W-:Y:S02]  /*1770*/  IADD3.X R61, R148, c[0x0][0x174], RZ, P3, !PT ;  /* 0x00005d00943d7a10 */ /* 0x000fe40001ffe4ff */
[----:B------:R-:W-:-:S05]  /*1780*/  F2FP.BF16.PACK_AB R67, R62, R67 ;  /* 0x000000433e43723e */ /* 0x000fca00000010ff */
[----:B------:R2:W-:Y:S04]  /*1790*/  STG.E.128 [R136.64], R64 ;  /* 0x0000004088007986 */ /* 0x0005e8000c101d04 */
[----:B------:R-:W3:Y:S01]  /*17a0*/  LDG.E.128 R60, [R60.64] ;  /* 0x000000043c3c7981 */ /* 0x000ee2000c1e1d00 */
[-CC-:B------:R-:W-:Y:S01]  /*17b0*/  FFMA.FTZ R150, R150, R74.reuse, R135.reuse ;  /* 0x0000004a96967223 */ /* 0x180fe20000010087 */
[----:B------:R-:W-:Y:S01]  /*17c0*/  MOV R134, c[0x0][0x160] ;  /* 0x0000580000867a02 */ /* 0x000fe20000000f00 */
[-CC-:B------:R-:W-:Y:S02]  /*17d0*/  FFMA.FTZ R152, R152, R74.reuse, R135.reuse ;  /* 0x0000004a98987223 */ /* 0x180fe40000010087 */
[----:B------:R-:W-:Y:S01]  /*17e0*/  FFMA.FTZ R78, R78, R74, R135 ;  /* 0x0000004a4e4e7223 */ /* 0x000fe20000010087 */
[----:B------:R-:W-:Y:S01]  /*17f0*/  LEA R97, R134, R97, 0x2 ;  /* 0x0000006186617211 */ /* 0x000fe200078e10ff */
[----:B------:R-:W-:-:S02]  /*1800*/  FADD.FTZ R150, R71, -R150 ;  /* 0x8000009647967221 */ /* 0x000fc40000010000 */
[----:B------:R-:W-:Y:S02]  /*1810*/  FADD.FTZ R152, R73, -R152 ;  /* 0x8000009849987221 */ /* 0x000fe40000010000 */
[-CC-:B------:R-:W-:Y:S02]  /*1820*/  FFMA.FTZ R70, R70, R74.reuse, R135.reuse ;  /* 0x0000004a46467223 */ /* 0x180fe40000010087 */
[-CC-:B------:R-:W-:Y:S02]  /*1830*/  FFMA.FTZ R154, R154, R74.reuse, R135.reuse ;  /* 0x0000004a9a9a7223 */ /* 0x180fe40000010087 */
[-CC-:B------:R-:W-:Y:S02]  /*1840*/  FFMA.FTZ R76, R76, R74.reuse, R135.reuse ;  /* 0x0000004a4c4c7223 */ /* 0x180fe40000010087 */
[----:B------:R-:W-:Y:S02]  /*1850*/  FFMA.FTZ R160, R160, R74, R135 ;  /* 0x0000004aa0a07223 */ /* 0x000fe40000010087 */
[----:B------:R-:W-:-:S02]  /*1860*/  FADD.FTZ R78, R69, -R78 ;  /* 0x8000004e454e7221 */ /* 0x000fc40000010000 */
[C---:B------:R-:W-:Y:S02]  /*1870*/  FMUL.FTZ R69, R133.reuse, R150 ;  /* 0x0000009685457220 */ /* 0x040fe40000410000 */
[----:B------:R-:W-:Y:S02]  /*1880*/  FMUL.FTZ R152, R133, R152 ;  /* 0x0000009885987220 */ /* 0x000fe40000410000 */
[----:B------:R-:W-:Y:S02]  /*1890*/  FFMA.FTZ R135, R147, R74, R135 ;  /* 0x0000004a93877223 */ /* 0x000fe40000010087 */
[----:B------:R-:W-:Y:S02]  /*18a0*/  FADD.FTZ R70, R75, -R70 ;  /* 0x800000464b467221 */ /* 0x000fe40000010000 */
[----:B------:R-:W-:Y:S02]  /*18b0*/  FADD.FTZ R154, R77, -R154 ;  /* 0x8000009a4d9a7221 */ /* 0x000fe40000010000 */
[----:B------:R-:W-:-:S02]  /*18c0*/  FADD.FTZ R76, R79, -R76 ;  /* 0x8000004c4f4c7221 */ /* 0x000fc40000010000 */
[----:B------:R-:W-:Y:S02]  /*18d0*/  FADD.FTZ R160, R141, -R160 ;  /* 0x800000a08da07221 */ /* 0x000fe40000010000 */
[----:B------:R-:W-:Y:S02]  /*18e0*/  @P1 FADD.FTZ R69, R40, R69 ;  /* 0x0000004528451221 */ /* 0x000fe40000010000 */
[----:B------:R-:W-:Y:S02]  /*18f0*/  @P1 FADD.FTZ R152, R41, R152 ;  /* 0x0000009829981221 */ /* 0x000fe40000010000 */
[----:B------:R-:W-:Y:S01]  /*1900*/  FADD.FTZ R72, R72, -R135 ;  /* 0x8000008748487221 */ /* 0x000fe20000010000 */
[----:B------:R-:W-:Y:S01]  /*1910*/  SEL R48, R69, R48, P2 ;  /* 0x0000003045307207 */ /* 0x000fe20001000000 */
[C---:B------:R-:W-:Y:S01]  /*1920*/  FMUL.FTZ R71, R133.reuse, R70 ;  /* 0x0000004685477220 */ /* 0x040fe20000410000 */
[----:B------:R-:W-:Y:S01]  /*1930*/  SEL R49, R152, R49, P2 ;  /* 0x0000003198317207 */ /* 0x000fe20001000000 */
[----:B------:R-:W-:-:S02]  /*1940*/  FMUL.FTZ R154, R133, R154 ;  /* 0x0000009a859a7220 */ /* 0x000fc40000410000 */
[C---:B------:R-:W-:Y:S02]  /*1950*/  FMUL.FTZ R73, R133.reuse, R76 ;  /* 0x0000004c85497220 */ /* 0x040fe40000410000 */
[C---:B------:R-:W-:Y:S02]  /*1960*/  FMUL.FTZ R160, R133.reuse, R160 ;  /* 0x000000a085a07220 */ /* 0x040fe40000410000 */
[C---:B------:R-:W-:Y:S02]  /*1970*/  FMUL.FTZ R75, R133.reuse, R78 ;  /* 0x0000004e854b7220 */ /* 0x040fe40000410000 */
[----:B------:R-:W-:Y:S02]  /*1980*/  FMUL.FTZ R72, R133, R72 ;  /* 0x0000004885487220 */ /* 0x000fe40000410000 */
[----:B------:R-:W-:Y:S02]  /*1990*/  @P1 FADD.FTZ R71, R42, R71 ;  /* 0x000000472a471221 */ /* 0x000fe40000010000 */
[----:B------:R-:W-:-:S02]  /*19a0*/  @P1 FADD.FTZ R154, R43, R154 ;  /* 0x0000009a2b9a1221 */ /* 0x000fc40000010000 */
[----:B------:R-:W-:Y:S01]  /*19b0*/  FMUL.FTZ R69, R69, R68 ;  /* 0x0000004445457220 */ /* 0x000fe20000410000 */
[----:B------:R-:W-:Y:S01]  /*19c0*/  SEL R50, R71, R50, P2 ;  /* 0x0000003247327207 */ /* 0x000fe20001000000 */
[----:B------:R-:W-:Y:S01]  /*19d0*/  FMUL.FTZ R152, R152, R68 ;  /* 0x0000004498987220 */ /* 0x000fe20000410000 */
[----:B------:R-:W-:Y:S01]  /*19e0*/  SEL R51, R154, R51, P2 ;  /* 0x000000339a337207 */ /* 0x000fe20001000000 */
[----:B------:R-:W-:Y:S02]  /*19f0*/  @P1 FADD.FTZ R73, R44, R73 ;  /* 0x000000492c491221 */ /* 0x000fe40000010000 */
[----:B------:R-:W-:Y:S02]  /*1a00*/  @P1 FADD.FTZ R160, R45, R160 ;  /* 0x000000a02da01221 */ /* 0x000fe40000010000 */
[----:B------:R-:W-:Y:S01]  /*1a10*/  @P1 FADD.FTZ R75, R46, R75 ;  /* 0x0000004b2e4b1221 */ /* 0x000fe20000010000 */
[----:B------:R-:W-:Y:S01]  /*1a20*/  SEL R52, R73, R52, P2 ;  /* 0x0000003449347207 */ /* 0x000fe20001000000 */
[----:B------:R-:W-:Y:S01]  /*1a30*/  @P1 FADD.FTZ R72, R47, R72 ;  /* 0x000000482f481221 */ /* 0x000fe20000010000 */
[----:B------:R-:W-:Y:S01]  /*1a40*/  SEL R53, R160, R53, P2 ;  /* 0x00000035a0357207 */ /* 0x000fe20001000000 */
[----:B------:R-:W-:Y:S01]  /*1a50*/  FMUL.FTZ R71, R71, R68 ;  /* 0x0000004447477220 */ /* 0x000fe20000410000 */
[----:B------:R-:W-:Y:S01]  /*1a60*/  SEL R54, R75, R54, P2 ;  /* 0x000000364b367207 */ /* 0x000fe20001000000 */
[-C--:B------:R-:W-:Y:S01]  /*1a70*/  FMUL.FTZ R154, R154, R68.reuse ;  /* 0x000000449a9a7220 */ /* 0x080fe20000410000 */
[----:B------:R-:W-:Y:S01]  /*1a80*/  SEL R55, R72, R55, P2 ;  /* 0x0000003748377207 */ /* 0x000fe20001000000 */
[----:B------:R-:W-:-:S02]  /*1a90*/  FMUL.FTZ R73, R73, R68 ;  /* 0x0000004449497220 */ /* 0x000fc40000410000 */
[-C--:B------:R-:W-:Y:S02]  /*1aa0*/  FMUL.FTZ R160, R160, R68.reuse ;  /* 0x00000044a0a07220 */ /* 0x080fe40000410000 */
[-C--:B------:R-:W-:Y:S02]  /*1ab0*/  FMUL.FTZ R75, R75, R68.reuse ;  /* 0x000000444b4b7220 */ /* 0x080fe40000410000 */
[----:B------:R-:W-:Y:S02]  /*1ac0*/  FMUL.FTZ R70, R72, R68 ;  /* 0x0000004448467220 */ /* 0x000fe40000410000 */
[----:B------:R-:W-:Y:S02]  /*1ad0*/  FMUL.FTZ R68, R129, R160 ;  /* 0x000000a081447220 */ /* 0x000fe40000410000 */
[----:B------:R-:W-:Y:S02]  /*1ae0*/  FMUL.FTZ R72, R130, R75 ;  /* 0x0000004b82487220 */ /* 0x000fe40000410000 */
[----:B------:R-:W-:Y:S01]  /*1af0*/  FMUL.FTZ R77, R131, R70 ;  /* 0x00000046834d7220 */ /* 0x000fe20000410000 */
[----:B--2---:R-:W-:-:S02]  /*1b00*/  PRMT R64, RZ, 0x5410, R56 ;  /* 0x00005410ff407816 */ /* 0x004fc40000000038 */
[--C-:B------:R-:W-:Y:S02]  /*1b10*/  PRMT R65, RZ, 0x5410, R57.reuse ;  /* 0x00005410ff417816 */ /* 0x100fe40000000039 */
[----:B------:R-:W-:Y:S01]  /*1b20*/  PRMT R56, RZ, 0x7610, R56 ;  /* 0x00007610ff387816 */ /* 0x000fe20000000038 */
[----:B------:R-:W-:Y:S01]  /*1b30*/  FFMA.FTZ R16, R143, R64, R16 ;  /* 0x000000408f107223 */ /* 0x000fe20000010010 */
        /* <DEDUP_REMOVED lines=8> */
[----:B------:R-:W-:Y:S01]  /*1bc0*/  @P0 LEA R66, P1, R132, c[0x0][0x258], 0x5 ;  /* 0x0000960084420a11 */ /* 0x000fe200078228ff */
[----:B------:R-:W-:Y:S01]  /*1bd0*/  FMUL.FTZ R56, R124, R69 ;  /* 0x000000457c387220 */ /* 0x000fe20000410000 */
[----:B------:R-:W-:Y:S01]  /*1be0*/  PRMT R59, RZ, 0x7610, R59 ;  /* 0x00007610ff3b7816 */ /* 0x000fe2000000003b */
[----:B------:R-:W-:Y:S01]  /*1bf0*/  FMUL.FTZ R57, R125, R152 ;  /* 0x000000987d397220 */ /* 0x000fe20000410000 */
[----:B------:R-:W-:Y:S01]  /*1c00*/  IADD3 R64, P2, R146, c[0x0][0x248], RZ ;  /* 0x0000920092407a10 */ /* 0x000fe20007f5e0ff */
[----:B------:R-:W-:Y:S01]  /*1c10*/  FFMA.FTZ R10, R151, R67, R10 ;  /* 0x00000043970a7223 */ /* 0x000fe2000001000a */
[----:B------:R-:W-:Y:S01]  /*1c20*/  @P0 LEA.HI.X R67, R132, c[0x0][0x25c], RZ, 0x5, P1 ;  /* 0x0000970084430a11 */ /* 0x000fe200008f2cff */
[----:B------:R-:W-:Y:S01]  /*1c30*/  FFMA.FTZ R13, R144, R58, R13 ;  /* 0x0000003a900d7223 */ /* 0x000fe2000001000d */
[----:B------:R-:W-:Y:S01]  /*1c40*/  F2FP.BF16.PACK_AB R56, R57, R56 ;  /* 0x000000383938723e */ /* 0x000fe200000010ff */
[----:B------:R-:W-:Y:S01]  /*1c50*/  FFMA.FTZ R11, R142, R59, R11 ;  /* 0x0000003b8e0b7223 */ /* 0x000fe2000001000b */
[----:B------:R-:W-:Y:S01]  /*1c60*/  IADD3.X R65, R148, c[0x0][0x24c], RZ, P2, !PT ;  /* 0x0000930094417a10 */ /* 0x000fe200017fe4ff */
[----:B------:R-:W-:Y:S01]  /*1c70*/  FMUL.FTZ R57, R126, R71 ;  /* 0x000000477e397220 */ /* 0x000fe20000410000 */
[----:B------:R-:W-:Y:S01]  /*1c80*/  @P0 STG.E.128 [R66.64], R48 ;  /* 0x0000003042000986 */ /* 0x000fe2000c101d04 */
[----:B------:R-:W-:-:S02]  /*1c90*/  FMUL.FTZ R58, R127, R154 ;  /* 0x0000009a7f3a7220 */ /* 0x000fc40000410000 */
[----:B------:R-:W-:Y:S01]  /*1ca0*/  FMUL.FTZ R59, R128, R73 ;  /* 0x00000049803b7220 */ /* 0x000fe20000410000 */
[----:B------:R-:W-:Y:S01]  /*1cb0*/  @P0 STG.E.128 [R66.64+0x10], R52 ;  /* 0x0000103442000986 */ /* 0x000fe2000c101d04 */
[----:B------:R-:W-:Y:S02]  /*1cc0*/  ISETP.GE.AND P0, PT, R97, c[0x0][0x164], PT ;  /* 0x0000590061007a0c */ /* 0x000fe40003f06270 */
[----:B------:R-:W-:Y:S02]  /*1cd0*/  F2FP.BF16.PACK_AB R57, R58, R57 ;  /* 0x000000393a39723e */ /* 0x000fe400000010ff */
[----:B------:R-:W-:Y:S02]  /*1ce0*/  F2FP.BF16.PACK_AB R58, R68, R59 ;  /* 0x0000003b443a723e */ /* 0x000fe400000010ff */
[----:B------:R-:W-:-:S05]  /*1cf0*/  F2FP.BF16.PACK_AB R59, R77, R72 ;  /* 0x000000484d3b723e */ /* 0x000fca00000010ff */
[----:B------:R3:W-:Y:S02]  /*1d00*/  STG.E.128 [R64.64], R56 ;  /* 0x0000003840007986 */ /* 0x0007e4000c101d04 */
[----:B---3--:R-:W-:Y:S02]  /*1d10*/  PRMT R56, RZ, 0x5410, R60 ;  /* 0x00005410ff387816 */ /* 0x008fe4000000003c */
        /* <DEDUP_REMOVED lines=17> */
.L_x_2501:
[----:B------:R-:W-:Y:S05]  /*1e30*/  BSYNC B1 ;  /* 0x0000000000017941 */ /* 0x000fea0003800000 */
.L_x_2498:
        /* <DEDUP_REMOVED lines=34> */
.L_x_2497:
[----:B------:R-:W-:Y:S05]  /*2060*/  BSYNC B0 ;  /* 0x0000000000007941 */ /* 0x000fea0003800000 */
.L_x_2495:
[----:B------:R-:W-:Y:S01]  /*2070*/  SHF.R.U32.HI R2, RZ, 0x5, R0 ;  /* 0x00000005ff027819 */ /* 0x000fe20000011600 */
[----:B------:R-:W-:Y:S01]  /*2080*/  WARPSYNC 0xffffffff ;  /* 0xffffffff00007948 */ /* 0x000fe20003800000 */
[----:B------:R-:W-:-:S02]  /*2090*/  LOP3.LUT R3, R0, 0x1f, RZ, 0xc0, !PT ;  /* 0x0000001f00037812 */ /* 0x000fc400078ec0ff */
[----:B------:R-:W-:-:S04]  /*20a0*/  SHF.L.U32 R2, R2, 0x6, RZ ;  /* 0x0000000602027819 */ /* 0x000fc800000006ff */
[----:B------:R-:W-:-:S04]  /*20b0*/  LOP3.LUT R2, R2, 0xffffffc0, R3, 0xe2, !PT ;  /* 0xffffffc002027812 */ /* 0x000fc800078ee203 */
[----:B------:R-:W-:-:S05]  /*20c0*/  SHF.L.U32 R2, R2, 0x5, RZ ;  /* 0x0000000502027819 */ /* 0x000fca00000006ff */
[----:B------:R-:W-:Y:S04]  /*20d0*/  STS.128 [R2], R40 ;  /* 0x0000002802007388 */ /* 0x000fe80000000c00 */
[----:B------:R-:W-:Y:S04]  /*20e0*/  STS.128 [R2+0x10], R44 ;  /* 0x0000102c02007388 */ /* 0x000fe80000000c00 */
[----:B------:R0:W-:Y:S04]  /*20f0*/  STS.128 [R2+0x400], R48 ;  /* 0x0004003002007388 */ /* 0x0001e80000000c00 */
[----:B------:R-:W-:Y:S04]  /*2100*/  STS.128 [R2+0x410], R20 ;  /* 0x0004101402007388 */ /* 0x000fe80000000c00 */
[----:B------:R-:W-:Y:S06]  /*2110*/  BAR.SYNC.DEFER_BLOCKING 0x0 ;  /* 0x0000000000007b1d */ /* 0x000fec0000010000 */
[----:B0-----:R-:W0:Y:S04]  /*2120*/  S2R R49, SR_CTAID.X ;  /* 0x0000000000317919 */ /* 0x001e280000002500 */
[----:B------:R-:W1:Y:S04]  /*2130*/  LDS R3, [R0.X4] ;  /* 0x0000000000037984 */ /* 0x000e680000004800 */
[----:B------:R-:W2:Y:S04]  /*2140*/  LDS R29, [R0.X4+0x400] ;  /* 0x00040000001d7984 */ /* 0x000ea80000004800 */
[----:B------:R-:W3:Y:S01]  /*2150*/  LDS R52, [R0.X4+0x800] ;  /* 0x0008000000347984 */ /* 0x000ee20000004800 */
[----:B0-----:R-:W-:-:S03]  /*2160*/  IMAD R49, R49, c[0x0][0x168], RZ ;  /* 0x00005a0031317a24 */ /* 0x001fc600078e02ff */
[----:B------:R-:W0:Y:S04]  /*2170*/  LDS R28, [R0.X4+0x200] ;  /* 0x00020000001c7984 */ /* 0x000e280000004800 */
[----:B------:R-:W4:Y:S04]  /*2180*/  LDS R31, [R0.X4+0xa00] ;  /* 0x000a0000001f7984 */ /* 0x000f280000004800 */
[----:B------:R-:W5:Y:S04]  /*2190*/  LDS R40, [R0.X4+0xc00] ;  /* 0x000c000000287984 */ /* 0x000f680000004800 */
[----:B------:R-:W5:Y:S04]  /*21a0*/  LDS R30, [R0.X4+0x600] ;  /* 0x00060000001e7984 */ /* 0x000f680000004800 */
[----:B------:R-:W5:Y:S04]  /*21b0*/  LDS R41, [R0.X4+0xe00] ;  /* 0x000e000000297984 */ /* 0x000f680000004800 */
[----:B------:R-:W5:Y:S04]  /*21c0*/  LDS R20, [R0.X4+0x1000] ;  /* 0x0010000000147984 */ /* 0x000f680000004800 */
[----:B------:R-:W5:Y:S04]  /*21d0*/  LDS R21, [R0.X4+0x1200] ;  /* 0x0012000000157984 */ /* 0x000f680000004800 */
[----:B------:R-:W5:Y:S01]  /*21e0*/  LDS R22, [R0.X4+0x1400] ;  /* 0x0014000000167984 */ /* 0x000f620000004800 */
[----:B-1----:R-:W-:-:S03]  /*21f0*/  FADD.FTZ R3, RZ, R3 ;  /* 0x00000003ff037221 */ /* 0x002fc60000010000 */
[----:B------:R-:W1:Y:S01]  /*2200*/  LDS R23, [R0.X4+0x1600] ;  /* 0x0016000000177984 */ /* 0x000e620000004800 */
[----:B--2---:R-:W-:-:S03]  /*2210*/  FADD.FTZ R29, RZ, R29 ;  /* 0x0000001dff1d7221 */ /* 0x004fc60000010000 */
[----:B------:R-:W-:Y:S01]  /*2220*/  LDS R42, [R0.X4+0x1800] ;  /* 0x00180000002a7984 */ /* 0x000fe20000004800 */
[----:B---3--:R-:W-:-:S03]  /*2230*/  FADD.FTZ R3, R3, R52 ;  /* 0x0000003403037221 */ /* 0x008fc60000010000 */
[----:B------:R-:W2:Y:S01]  /*2240*/  LDS R44, [R0.X4+0x1a00] ;  /* 0x001a0000002c7984 */ /* 0x000ea20000004800 */
[----:B0-----:R-:W-:-:S03]  /*2250*/  FADD.FTZ R28, RZ, R28 ;  /* 0x0000001cff1c7221 */ /* 0x001fc60000010000 */
[----:B------:R-:W0:Y:S01]  /*2260*/  LDS R43, [R0.X4+0x1c00] ;  /* 0x001c0000002b7984 */ /* 0x000e220000004800 */
[----:B----4-:R-:W-:-:S03]  /*2270*/  FADD.FTZ R28, R28, R31 ;  /* 0x0000001f1c1c7221 */ /* 0x010fc60000010000 */
        /* <DEDUP_REMOVED lines=8> */
[----:B-1----:R-:W-:Y:S01]  /*2300*/  FADD.FTZ R23, R30, R23 ;  /* 0x000000171e177221 */ /* 0x002fe20000010000 */
[----:B------:R-:W-:Y:S04]  /*2310*/  STS.128 [R2], R32 ;  /* 0x0000002002007388 */ /* 0x000fe80000000c00 */
[----:B------:R1:W-:Y:S01]  /*2320*/  STS.128 [R2+0x10], R36 ;  /* 0x0000102402007388 */ /* 0x0003e20000000c00 */
[----:B--2---:R-:W-:-:S03]  /*2330*/  FADD.FTZ R21, R21, R44 ;  /* 0x0000002c15157221 */ /* 0x004fc60000010000 */
[----:B------:R-:W-:Y:S01]  /*2340*/  STS.128 [R2+0x400], R80 ;  /* 0x0004005002007388 */ /* 0x000fe20000000c00 */
[----:B0-----:R-:W-:-:S03]  /*2350*/  FADD.FTZ R43, R22, R43 ;  /* 0x0000002b162b7221 */ /* 0x001fc60000010000 */
[----:B------:R0:W-:Y:S01]  /*2360*/  STS.128 [R2+0x410], R24 ;  /* 0x0004101802007388 */ /* 0x0001e20000000c00 */
[----:B---3--:R-:W-:-:S03]  /*2370*/  FADD.FTZ R23, R23, R46 ;  /* 0x0000002e17177221 */ /* 0x008fc60000010000 */
[----:B------:R-:W-:Y:S01]  /*2380*/  BAR.SYNC.DEFER_BLOCKING 0x0 ;  /* 0x0000000000007b1d */ /* 0x000fe20000010000 */
[----:B-1----:R-:W-:Y:S01]  /*2390*/  IADD3 R36, P0, R49, R0, RZ ;  /* 0x0000000031247210 */ /* 0x002fe20007f1e0ff */
[----:B0-----:R-:W-:-:S04]  /*23a0*/  FADD.FTZ R25, R3, R42 ;  /* 0x0000002a03197221 */ /* 0x001fc80000010000 */
        /* <DEDUP_REMOVED lines=38> */
[----:B0-----:R-:W-:Y:S02]  /*2610*/  IADD3.X R5, RZ, RZ, RZ, P0, !PT ;  /* 0x000000ffff057210 */ /* 0x001fe400007fe4ff */
[C---:B------:R-:W-:Y:S02]  /*2620*/  SHF.L.U32 R6, R36.reuse, 0x2, RZ ;  /* 0x0000000224067819 */ /* 0x040fe400000006ff */
[----:B------:R-:W-:Y:S02]  /*2630*/  SHF.L.U64.HI R18, R36, 0x2, R5 ;  /* 0x0000000224127819 */ /* 0x000fe40000010205 */
[C---:B------:R-:W-:Y:S02]  /*2640*/  IADD3 R2, P0, R6.reuse, c[0x0][0x228], RZ ;  /* 0x00008a0006027a10 */ /* 0x040fe40007f1e0ff */
[----:B------:R-:W-:Y:S02]  /*2650*/  IADD3 R4, P1, R6, c[0x0][0x220], RZ ;  /* 0x0000880006047a10 */ /* 0x000fe40007f3e0ff */
[----:B------:R-:W-:Y:S01]  /*2660*/  IADD3.X R3, R18, c[0x0][0x22c], RZ, P0, !PT ;  /* 0x00008b0012037a10 */ /* 0x000fe200007fe4ff */
[----:B------:R-:W0:Y:S01]  /*2670*/  LDS R30, [R0.X4] ;  /* 0x00000000001e7984 */ /* 0x000e220000004800 */
[----:B------:R-:W-:-:S02]  /*2680*/  IADD3 R6, P0, R6, c[0x0][0x240], RZ ;  /* 0x0000900006067a10 */ /* 0x000fc40007f1e0ff */
        /* <DEDUP_REMOVED lines=21> */
[----:B-----5:R-:W-:Y:S02]  /*27e0*/  FADD.FTZ R12, RZ, R12 ;  /* 0x0000000cff0c7221 */ /* 0x020fe40000010000 */
[----:B------:R-:W-:Y:S01]  /*27f0*/  FADD.FTZ R11, R30, R11 ;  /* 0x0000000b1e0b7221 */ /* 0x000fe20000010000 */
[----:B------:R-:W-:Y:S01]  /*2800*/  STG.E [R2.64], R33 ;  /* 0x0000002102007986 */ /* 0x000fe2000c101904 */
[----:B------:R-:W-:-:S03]  /*2810*/  FADD.FTZ R9, R34, R9 ;  /* 0x0000000922097221 */ /* 0x000fc60000010000 */
[----:B------:R-:W-:Y:S01]  /*2820*/  STG.E [R4.64], R25 ;  /* 0x0000001904007986 */ /* 0x000fe2000c101904 */
[----:B------:R-:W-:Y:S01]  /*2830*/  FADD.FTZ R12, R12, R7 ;  /* 0x000000070c0c7221 */ /* 0x000fe20000010000 */
[----:B------:R-:W-:Y:S01]  /*2840*/  IADD3.X R7, R18, c[0x0][0x244], RZ, P0, !PT ;  /* 0x0000910012077a10 */ /* 0x000fe200007fe4ff */
[----:B------:R-:W-:Y:S02]  /*2850*/  FADD.FTZ R8, R17, R8 ;  /* 0x0000000811087221 */ /* 0x000fe40000010000 */
[----:B------:R-:W-:Y:S02]  /*2860*/  FADD.FTZ R11, R11, R14 ;  /* 0x0000000e0b0b7221 */ /* 0x000fe40000010000 */
[----:B0-----:R-:W-:-:S03]  /*2870*/  FADD.FTZ R9, R9, R10 ;  /* 0x0000000a09097221 */ /* 0x001fc60000010000 */
[----:B------:R-:W-:Y:S01]  /*2880*/  STG.E [R6.64], R11 ;  /* 0x0000000b06007986 */ /* 0x000fe2000c101904 */
        /* <DEDUP_REMOVED lines=11> */
[----:B------:R-:W-:Y:S04]  /*2940*/  STG.E [R4.64+0x600], R23 ;  /* 0x0006001704007986 */ /* 0x000fe8000c101904 */
[----:B------:R-:W-:Y:S01]  /*2950*/  STG.E [R6.64+0x600], R19 ;  /* 0x0006001306007986 */ /* 0x000fe2000c101904 */
[----:B------:R-:W-:Y:S05]  /*2960*/  EXIT ;  /* 0x000000000000794d */ /* 0x000fea0003800000 */
.L_x_2499:
[----:B------:R-:W-:Y:S01]  /*2970*/  HFMA2.MMA R74, -RZ, RZ, 0, 5.9604644775390625e-08 ;  /* 0x00000001ff4a7435 */ /* 0x000fe200000001ff */
[----:B------:R-:W-:-:S02]  /*2980*/  MOV R65, R67 ;  /* 0x0000004300417202 */ /* 0x000fc40000000f00 */
[----:B------:R-:W-:Y:S02]  /*2990*/  MOV R142, 0x1f ;  /* 0x0000001f008e7802 */ /* 0x000fe40000000f00 */
[----:B------:R-:W-:Y:S02]  /*29a0*/  MOV R151, 0xffffffff ;  /* 0xffffffff00977802 */ /* 0x000fe40000000f00 */
[----:B------:R-:W-:Y:S02]  /*29b0*/  MOV R62, 0x29d0 ;  /* 0x000029d0003e7802 */ /* 0x000fe40000000f00 */
[----:B-----5:R-:W-:Y:S05]  /*29c0*/  CALL.REL.NOINC `($__internal_65_$__cuda_sm70_shflsync_bfly_p) ;  /* 0x0000046000007944 */ /* 0x020fea0003c00000 */
[----:B-1----:R-:W-:Y:S01]  /*29d0*/  MOV R60, R65 ;  /* 0x00000041003c7202 */ /* 0x002fe20000000f00 */
[----:B0-----:R-:W-:Y:S05]  /*29e0*/  BRA `(.L_x_2503) ;  /* 0xffffe75000007947 */ /* 0x001fea000383ffff */
.L_x_2500:
[----:B------:R-:W-:Y:S01]  /*29f0*/  HFMA2.MMA R74, -RZ, RZ, 0, 5.9604644775390625e-08 ;  /* 0x00000001ff4a7435 */ /* 0x000fe200000001ff */
[----:B------:R-:W-:Y:S02]  /*2a00*/  MOV R65, R136 ;  /* 0x0000008800417202 */ /* 0x000fe40000000f00 */
[----:B------:R-:W-:Y:S02]  /*2a10*/  MOV R142, 0x1f ;  /* 0x0000001f008e7802 */ /* 0x000fe40000000f00 */
[----:B------:R-:W-:-:S02]  /*2a20*/  MOV R151, 0xffffffff ;  /* 0xffffffff00977802 */ /* 0x000fc40000000f00 */
[----:B------:R-:W-:Y:S02]  /*2a30*/  MOV R62, 0x2a50 ;  /* 0x00002a50003e7802 */ /* 0x000fe40000000f00 */
[----:B01---5:R-:W-:Y:S05]  /*2a40*/  CALL.REL.NOINC `($__internal_65_$__cuda_sm70_shflsync_bfly_p) ;  /* 0x000003e000007944 */ /* 0x023fea0003c00000 */
[----:B------:R-:W-:Y:S01]  /*2a50*/  FADD.FTZ R67, R67, R60 ;  /* 0x0000003c43437221 */ /* 0x000fe20000010000 */
[----:B0-----:R-:W-:Y:S01]  /*2a60*/  HFMA2.MMA R74, -RZ, RZ, 0, 1.1920928955078125e-07 ;  /* 0x00000002ff4a7435 */ /* 0x001fe200000001ff */
[----:B-1----:R-:W-:Y:S01]  /*2a70*/  FADD.FTZ R136, R136, R65 ;  /* 0x0000004188887221 */ /* 0x002fe20000010000 */
[----:B------:R-:W-:Y:S02]  /*2a80*/  MOV R142, 0x1f ;  /* 0x0000001f008e7802 */ /* 0x000fe40000000f00 */
[----:B------:R-:W-:Y:S02]  /*2a90*/  MOV R151, 0xffffffff ;  /* 0xffffffff00977802 */ /* 0x000fe40000000f00 */
[----:B------:R-:W-:Y:S02]  /*2aa0*/  MOV R65, R67 ;  /* 0x0000004300417202 */ /* 0x000fe40000000f00 */
[----:B------:R-:W-:Y:S02]  /*2ab0*/  MOV R62, 0x2ad0 ;  /* 0x00002ad0003e7802 */ /* 0x000fe40000000f00 */
[----:B------:R-:W-:Y:S05]  /*2ac0*/  CALL.REL.NOINC `($__internal_65_$__cuda_sm70_shflsync_bfly_p) ;  /* 0x0000036000007944 */ /* 0x000fea0003c00000 */
[----:B0-----:R-:W-:Y:S01]  /*2ad0*/  HFMA2.MMA R74, -RZ, RZ, 0, 1.1920928955078125e-07 ;  /* 0x00000002ff4a7435 */ /* 0x001fe200000001ff */
[----:B-1----:R-:W-:-:S02]  /*2ae0*/  MOV R60, R65 ;  /* 0x00000041003c7202 */ /* 0x002fc40000000f00 */
[----:B------:R-:W-:Y:S02]  /*2af0*/  MOV R65, R136 ;  /* 0x0000008800417202 */ /* 0x000fe40000000f00 */
[----:B------:R-:W-:Y:S02]  /*2b00*/  MOV R142, 0x1f ;  /* 0x0000001f008e7802 */ /* 0x000fe40000000f00 */
[----:B------:R-:W-:Y:S02]  /*2b10*/  MOV R151, 0xffffffff ;  /* 0xffffffff00977802 */ /* 0x000fe40000000f00 */
[----:B------:R-:W-:Y:S02]  /*2b20*/  MOV R62, 0x2b40 ;  /* 0x00002b40003e7802 */ /* 0x000fe40000000f00 */
[----:B------:R-:W-:Y:S05]  /*2b30*/  CALL.REL.NOINC `($__internal_65_$__cuda_sm70_shflsync_bfly_p) ;  /* 0x000002f000007944 */ /* 0x000fea0003c00000 */
[----:B------:R-:W-:Y:S01]  /*2b40*/  FADD.FTZ R67, R60, R67 ;  /* 0x000000433c437221 */ /* 0x000fe20000010000 */
[----:B0-----:R-:W-:Y:S01]  /*2b50*/  HFMA2.MMA R74, -RZ, RZ, 0, 2.384185791015625e-07 ;  /* 0x00000004ff4a7435 */ /* 0x001fe200000001ff */
[----:B-1----:R-:W-:Y:S01]  /*2b60*/  FADD.FTZ R136, R136, R65 ;  /* 0x0000004188887221 */ /* 0x002fe20000010000 */
[----:B------:R-:W-:Y:S02]  /*2b70*/  MOV R142, 0x1f ;  /* 0x0000001f008e7802 */ /* 0x000fe40000000f00 */
[----:B------:R-:W-:-:S02]  /*2b80*/  MOV R151, 0xffffffff ;  /* 0xffffffff00977802 */ /* 0x000fc40000000f00 */
[----:B------:R-:W-:Y:S02]  /*2b90*/  MOV R65, R67 ;  /* 0x0000004300417202 */ /* 0x000fe40000000f00 */
[----:B------:R-:W-:Y:S02]  /*2ba0*/  MOV R62, 0x2bc0 ;  /* 0x00002bc0003e7802 */ /* 0x000fe40000000f00 */
[----:B------:R-:W-:Y:S05]  /*2bb0*/  CALL.REL.NOINC `($__internal_65_$__cuda_sm70_shflsync_bfly_p) ;  /* 0x0000027000007944 */ /* 0x000fea0003c00000 */
[----:B0-----:R-:W-:Y:S01]  /*2bc0*/  HFMA2.MMA R74, -RZ, RZ, 0, 2.384185791015625e-07 ;  /* 0x00000004ff4a7435 */ /* 0x001fe200000001ff */
[----:B-1----:R-:W-:Y:S02]  /*2bd0*/  MOV R60, R65 ;  /* 0x00000041003c7202 */ /* 0x002fe40000000f00 */
[----:B------:R-:W-:Y:S02]  /*2be0*/  MOV R65, R136 ;  /* 0x0000008800417202 */ /* 0x000fe40000000f00 */
[----:B------:R-:W-:Y:S02]  /*2bf0*/  MOV R142, 0x1f ;  /* 0x0000001f008e7802 */ /* 0x000fe40000000f00 */
[----:B------:R-:W-:Y:S02]  /*2c00*/  MOV R151, 0xffffffff ;  /* 0xffffffff00977802 */ /* 0x000fe40000000f00 */
[----:B------:R-:W-:-:S02]  /*2c10*/  MOV R62, 0x2c30 ;  /* 0x00002c30003e7802 */ /* 0x000fc40000000f00 */
[----:B------:R-:W-:Y:S05]  /*2c20*/  CALL.REL.NOINC `($__internal_65_$__cuda_sm70_shflsync_bfly_p) ;  /* 0x0000020000007944 */ /* 0x000fea0003c00000 */
[----:B------:R-:W-:Y:S01]  /*2c30*/  FADD.FTZ R67, R60, R67 ;  /* 0x000000433c437221 */ /* 0x000fe20000010000 */
[----:B0-----:R-:W-:Y:S01]  /*2c40*/  HFMA2.MMA R74, -RZ, RZ, 0, 4.76837158203125e-07 ;  /* 0x00000008ff4a7435 */ /* 0x001fe200000001ff */
[----:B-1----:R-:W-:Y:S01]  /*2c50*/  FADD.FTZ R148, R136, R65 ;  /* 0x0000004188947221 */ /* 0x002fe20000010000 */
[----:B------:R-:W-:-:S02]  /*2c60*/  MOV R142, 0x1f ;  /* 0x0000001f008e7802 */ /* 0x000fc40000000f00 */
[----:B------:R-:W-:Y:S02]  /*2c70*/  MOV R151, 0xffffffff ;  /* 0xffffffff00977802 */ /* 0x000fe40000000f00 */
[----:B------:R-:W-:Y:S02]  /*2c80*/  MOV R65, R67 ;  /* 0x0000004300417202 */ /* 0x000fe40000000f00 */
[----:B------:R-:W-:Y:S02]  /*2c90*/  MOV R62, 0x2cb0 ;  /* 0x00002cb0003e7802 */ /* 0x000fe40000000f00 */
[----:B------:R-:W-:Y:S05]  /*2ca0*/  CALL.REL.NOINC `($__internal_65_$__cuda_sm70_shflsync_bfly_p) ;  /* 0x0000018000007944 */ /* 0x000fea0003c00000 */
[----:B0-----:R-:W-:Y:S01]  /*2cb0*/  HFMA2.MMA R74, -RZ, RZ, 0, 4.76837158203125e-07 ;  /* 0x00000008ff4a7435 */ /* 0x001fe200000001ff */
[----:B-1----:R-:W-:Y:S02]  /*2cc0*/  MOV R60, R65 ;  /* 0x00000041003c7202 */ /* 0x002fe40000000f00 */
[----:B------:R-:W-:Y:S02]  /*2cd0*/  MOV R65, R148 ;  /* 0x0000009400417202 */ /* 0x000fe40000000f00 */
[----:B------:R-:W-:Y:S02]  /*2ce0*/  MOV R142, 0x1f ;  /* 0x0000001f008e7802 */ /* 0x000fe40000000f00 */
[----:B------:R-:W-:-:S02]  /*2cf0*/  MOV R151, 0xffffffff ;  /* 0xffffffff00977802 */ /* 0x000fc40000000f00 */
[----:B------:R-:W-:Y:S02]  /*2d00*/  MOV R62, 0x2d20 ;  /* 0x00002d20003e7802 */ /* 0x000fe40000000f00 */
[----:B------:R-:W-:Y:S05]  /*2d10*/  CALL.REL.NOINC `($__internal_65_$__cuda_sm70_shflsync_bfly_p) ;  /* 0x0000011000007944 */ /* 0x000fea0003c00000 */
[----:B------:R-:W-:Y:S01]  /*2d20*/  FADD.FTZ R136, R60, R67 ;  /* 0x000000433c887221 */ /* 0x000fe20000010000 */
[----:B0-----:R-:W-:Y:S01]  /*2d30*/  HFMA2.MMA R74, -RZ, RZ, 0, 9.5367431640625e-07 ;  /* 0x00000010ff4a7435 */ /* 0x001fe200000001ff */
[----:B-1----:R-:W-:Y:S01]  /*2d40*/  FADD.FTZ R67, R148, R65 ;  /* 0x0000004194437221 */ /* 0x002fe20000010000 */
[----:B------:R-:W-:Y:S02]  /*2d50*/  MOV R142, 0x1f ;  /* 0x0000001f008e7802 */ /* 0x000fe40000000f00 */
[----:B------:R-:W-:Y:S02]  /*2d60*/  MOV R151, 0xffffffff ;  /* 0xffffffff00977802 */ /* 0x000fe40000000f00 */
[----:B------:R-:W-:Y:S02]  /*2d70*/  MOV R65, R136 ;  /* 0x0000008800417202 */ /* 0x000fe40000000f00 */
[----:B------:R-:W-:Y:S02]  /*2d80*/  MOV R62, 0x2da0 ;  /* 0x00002da0003e7802 */ /* 0x000fe40000000f00 */
[----:B------:R-:W-:Y:S05]  /*2d90*/  CALL.REL.NOINC `($__internal_65_$__cuda_sm70_shflsync_bfly_p) ;  /* 0x0000009000007944 */ /* 0x000fea0003c00000 */
[----:B0-----:R-:W-:Y:S01]  /*2da0*/  HFMA2.MMA R74, -RZ, RZ, 0, 9.5367431640625e-07 ;  /* 0x00000010ff4a7435 */ /* 0x001fe200000001ff */
[----:B-1----:R-:W-:-:S02]  /*2db0*/  MOV R135, R65 ;  /* 0x0000004100877202 */ /* 0x002fc40000000f00 */
[----:B------:R-:W-:Y:S02]  /*2dc0*/  MOV R65, R67 ;  /* 0x0000004300417202 */ /* 0x000fe40000000f00 */
[----:B------:R-:W-:Y:S02]  /*2dd0*/  MOV R142, 0x1f ;  /* 0x0000001f008e7802 */ /* 0x000fe40000000f00 */
[----:B------:R-:W-:Y:S02]  /*2de0*/  MOV R151, 0xffffffff ;  /* 0xffffffff00977802 */ /* 0x000fe40000000f00 */
[----:B------:R-:W-:Y:S02]  /*2df0*/  MOV R62, 0x2e10 ;  /* 0x00002e10003e7802 */ /* 0x000fe40000000f00 */
[----:B------:R-:W-:Y:S05]  /*2e00*/  CALL.REL.NOINC `($__internal_65_$__cuda_sm70_shflsync_bfly_p) ;  /* 0x0000002000007944 */ /* 0x000fea0003c00000 */
[----:B-1----:R-:W-:Y:S01]  /*2e10*/  MOV R62, R65 ;  /* 0x00000041003e7202 */ /* 0x002fe20000000f00 */
[----:B0-----:R-:W-:Y:S05]  /*2e20*/  BRA `(.L_x_2504) ;  /* 0xffffe43000007947 */ /* 0x001fea000383ffff */
        .weak           $__internal_65_$__cuda_sm70_shflsync_bfly_p
        .type           $__internal_65_$__cuda_sm70_shflsync_bfly_p,@function
        .size           $__internal_65_$__cuda_sm70_shflsync_bfly_p,(.L_x_7243 - $__internal_65_$__cuda_sm70_shflsync_bfly_p)
$__internal_65_$__cuda_sm70_shflsync_bfly_p:
[----:B------:R-:W-:Y:S01]  /*2e30*/  HFMA2.MMA R63, -RZ, RZ, 0, 0 ;  /* 0x00000000ff3f7435 */ /* 0x000fe200000001ff */
[----:B------:R-:W-:Y:S04]  /*2e40*/  WARPSYNC R151 ;  /* 0x0000009700007348 */ /* 0x000fe80003800000 */
[----:B------:R0:W1:Y:S01]  /*2e50*/  SHFL.BFLY PT, R65, R65, R74, R142 ;  /* 0x0c00004a41417389 */ /* 0x00006200000e008e */
[----:B------:R-:W-:Y:S05]  /*2e60*/  RET.REL.NODEC R62 `(_ZN10layer_norm13ln_bwd_kernelINS_13Kernel_traitsI13__nv_bfloat16S2_fS2_fjLj512ELj1ELj4ELj1ELj16ENS_18Kernel_traits_baseILj512ES2_S2_fS2_fjLj128EEEEELb0ELb1ELb0ELb1EEEvNS_9BwdParamsE) ;  /* 0xffffd1903e007950 */ /* 0x000fea0003c3ffff */
.L_x_2505:
        /* <DEDUP_REMOVED lines=9> */
.L_x_7243:


//--------------------- .text._ZN10layer_norm13ln_bwd_kernelINS_13Kernel_traitsI13__nv_bfloat16S2_fS2_fjLj512ELj1ELj4ELj1ELj16ENS_18Kernel_traits_baseILj512ES2_S2_fS2_fjLj128EEEEELb0ELb1ELb1ELb0EEEvNS_9BwdParamsE --------------------------
	.section	.text._ZN10layer_norm13ln_bwd_kernelINS_13Kernel_traitsI13__nv_bfloat16S2_fS2_fjLj512ELj1ELj4ELj1ELj16ENS_18Kernel_traits_baseILj512ES2_S2_fS2_fjLj128EEEEELb0ELb1ELb1ELb0EEEvNS_9BwdParamsE,"ax",@progbits
	.sectioninfo	@"SHI_REGISTERS=168"
	.align	128
        .global         _ZN10layer_norm13ln_bwd_kernelINS_13Kernel_traitsI13__nv_bfloat16S2_fS2_fjLj512ELj1ELj4ELj1ELj16ENS_18Kernel_traits_baseILj512ES2_S2_fS2_fjLj128EEEEELb0ELb1ELb1ELb0EEEvNS_9BwdParamsE
        .type           _ZN10layer_norm13ln_bwd_kernelINS_13Kernel_traitsI13__nv_bfloat16S2_fS2_fjLj512ELj1ELj4ELj1ELj16ENS_18Kernel_traits_baseILj512ES2_S2_fS2_fjLj128EEEEELb0ELb1ELb1ELb0EEEvNS_9BwdParamsE,@function
        .size           _ZN10layer_norm13ln_bwd_kernelINS_13Kernel_traitsI13__nv_bfloat16S2_fS2_fjLj512ELj1ELj4ELj1ELj16ENS_18Kernel_traits_baseILj512ES2_S2_fS2_fjLj128EEEEELb0ELb1ELb1ELb0EEEvNS_9BwdParamsE,(.L_x_7244 - _ZN10layer_norm13ln_bwd_kernelINS_13Kernel_traitsI13__nv_bfloat16S2_fS2_fjLj512ELj1ELj4ELj1ELj16ENS_18Kernel_traits_baseILj512ES2_S2_fS2_fjLj128EEEEELb0ELb1ELb1ELb0EEEvNS_9BwdParamsE)
        .other          _ZN10layer_norm13ln_bwd_kernelINS_13Kernel_traitsI13__nv_bfloat16S2_fS2_fjLj512ELj1ELj4ELj1ELj16ENS_18Kernel_traits_baseILj512ES2_S2_fS2_fjLj128EEEEELb0ELb1ELb1ELb0EEEvNS_9BwdParamsE,@"STO_CUDA_ENTRY STV_DEFAULT"
_ZN10layer_norm13ln_bwd_kernelINS_13Kernel_traitsI13__nv_bfloat16S2_fS2_fjLj512ELj1ELj4ELj1ELj16ENS_18Kernel_traits_baseILj512ES2_S2_fS2_fjLj128EEEEELb0ELb1ELb1ELb0EEEvNS_9BwdParamsE:
.text._ZN10layer_norm13ln_bwd_kernelINS_13Kernel_traitsI13__nv_bfloat16S2_fS2_fjLj512ELj1ELj4ELj1ELj16ENS_18Kernel_traits_baseILj512ES2_S2_fS2_fjLj128EEEEELb0ELb1ELb1ELb0EEEvNS_9BwdParamsE:
        /* <DEDUP_REMOVED lines=85> */
[----:B0-----:R-:W-:-:S02]  /*0550*/  PRMT R11, RZ, 0x7610, R11 ;  /* 0x00007610ff0b7816 */ /* 0x001fc4000000000b */
.L_x_2558:
[----:B------:R-:W-:-:S10]  /*0560*/  HFMA2.MMA R107, -RZ, RZ, 0, 2.384185791015625e-07 ;  /* 0x00000004ff6b7435 */ /* 0x000fd400000001ff */
[----:B------:R-:W-:-:S05]  /*0570*/  IMAD.WIDE R12, R2, R107, c[0x0][0x1d8] ;  /* 0x00007600020c7625 */ /* 0x000fca00078e026b */
[----:B------:R0:W2:Y:S01]  /*0580*/  LDG.E R106, [R12.64] ;  /* 0x000000040c6a7981 */ /* 0x0000a2000c1e1900 */
[----:B------:R-:W-:-:S05]  /*0590*/  IMAD.WIDE R104, R2, R107, c[0x0][0x1d0] ;  /* 0x0000740002687625 */ /* 0x000fca00078e026b */
[----:B------:R1:W5:Y:S04]  /*05a0*/  LDG.E R140, [R104.64] ;  /* 0x00000004688c7981 */ /* 0x000368000c1e1900 */
[----:B------:R-:W3:Y:S01]  /*05b0*/  S2R R110, SR_TID.X ;  /* 0x00000000006e7919 */ /* 0x000ee20000002100 */
[C---:B------:R-:W-:Y:S02]  /*05c0*/  IMAD R108, R2.reuse, c[0x0][0x168], RZ ;  /* 0x00005a00026c7a24 */ /* 0x040fe400078e02ff */
[----:B0-----:R-:W-:-:S03]  /*05d0*/  IMAD.WIDE R12, R2, R107, c[0x0][0x1a8] ;  /* 0x00006a00020c7625 */ /* 0x001fc600078e026b */
[----:B------:R-:W-:-:S03]  /*05e0*/  SHF.R.S32.HI R109, RZ, 0x1f, R108 ;  /* 0x0000001fff6d7819 */ /* 0x000fc6000001146c */
[----:B------:R0:W5:Y:S01]  /*05f0*/  LDG.E R12, [R12.64] ;  /* 0x000000040c0c7981 */ /* 0x000162000c1e1900 */
[----:B------:R-:W-:Y:S01]  /*0600*/  LEA.HI R109, R109, R108, RZ, 0x3 ;  /* 0x0000006c6d6d7211 */ /* 0x000fe200078f18ff */
[----:B------:R-:W-:Y:S01]  /*0610*/  IMAD.MOV.U32 R108, RZ, RZ, 0x20 ;  /* 0x00000020ff6c7424 */ /* 0x000fe200078e00ff */
[----:B------:R-:W-:Y:S01]  /*0620*/  BSSY B1, `(.L_x_2508) ;  /* 0x00000c2000017945 */ /* 0x000fe20003800000 */
[----:B---3--:R-:W-:-:S04]  /*0630*/  LOP3.LUT R150, R110, 0x1f, RZ, 0xc0, !PT ;  /* 0x0000001f6e967812 */ /* 0x008fc800078ec0ff */
[----:B0-----:R-:W-:-:S05]  /*0640*/  LEA.HI.SX32 R13, R109, R150, 0x1d ;  /* 0x000000966d0d7211 */ /* 0x001fca00078feaff */
[----:B------:R-:W-:Y:S01]  /*0650*/  IMAD.WIDE.U32 R124, R13, R108, c[0x0][0x218] ;  /* 0x000086000d7c7625 */ /* 0x000fe200078e006c */
[----:B--2---:R-:W-:-:S13]  /*0660*/  ISETP.GT.AND P2, PT, R106, RZ, PT ;  /* 0x000000ff6a00720c */ /* 0x004fda0003f44270 */
[----:B------:R-:W-:Y:S05]  /*0670*/  @P2 BRA `(.L_x_2509) ;  /* 0x0000014000002947 */ /* 0x000fea0003800000 */
[----:B-1----:R-:W-:Y:S01]  /*0680*/  BSSY B2, `(.L_x_2510) ;  /* 0x0000009000027945 */ /* 0x002fe20003800000 */
[----:B------:R-:W-:Y:S01]  /*0690*/  MOV R104, R13 ;  /* 0x0000000d00687202 */ /* 0x000fe20000000f00 */
[----:B------:R-:W-:Y:S05]  /*06a0*/  @!P4 BRA `(.L_x_2511) ;  /* 0x000000600000c947 */ /* 0x000fea0003800000 */
[----:B------:R-:W-:-:S04]  /*06b0*/  ISETP.NE.U32.AND P0, PT, RZ, c[0x0][0x218], PT ;  /* 0x00008600ff007a0c */ /* 0x000fc80003f05070 */
[----:B------:R-:W-:-:S13]  /*06c0*/  ISETP.NE.AND.EX P0, PT, RZ, c[0x0][0x21c], PT, P0 ;  /* 0x00008700ff007a0c */ /* 0x000fda0003f05300 */
[----:B------:R-:W-:Y:S05]  /*06d0*/  @!P0 BRA `(.L_x_2512) ;  /* 0x0000002000008947 */ /* 0x000fea0003800000 */
[----:B------:R0:W5:Y:S04]  /*06e0*/  LDG.E.128 R32, [R124.64] ;  /* 0x000000047c207981 */ /* 0x000168000c1e1d00 */
[----:B------:R0:W5:Y:S02]  /*06f0*/  LDG.E.128 R28, [R124.64+0x10] ;  /* 0x000010047c1c7981 */ /* 0x000164000c1e1d00 */
.L_x_2512:
[----:B------:R-:W-:Y:S02]  /*0700*/  IADD3 R104, R13, 0x20, RZ ;  /* 0x000000200d687810 */ /* 0x000fe40007ffe0ff */
.L_x_2511:
[----:B------:R-:W-:Y:S05]  /*0710*/  BSYNC B2 ;  /* 0x0000000000027941 */ /* 0x000fea0003800000 */
.L_x_2510:
        /* <DEDUP_REMOVED lines=10> */
.L_x_2509:
[----:B-1----:R-:W-:-:S06]  /*07c0*/  IMAD.WIDE R104, R2, R107, c[0x0][0x1a0] ;  /* 0x0000680002687625 */ /* 0x002fcc00078e026b */
[----:B------:R-:W2:Y:S01]  /*07d0*/  LDG.E R104, [R104.64] ;  /* 0x0000000468687981 */ /* 0x000ea2000c1e1900 */
[----:B------:R-:W-:Y:S01]  /*07e0*/  IADD3 R106, R106, -0x1, RZ ;  /* 0xffffffff6a6a7810 */ /* 0x000fe20007ffe0ff */
[----:B------:R-:W-:Y:S01]  /*07f0*/  BSSY B2, `(.L_x_2514) ;  /* 0x0000057000027945 */ /* 0x000fe20003800000 */
[----:B------:R-:W-:Y:S01]  /*0800*/  ISETP.NE.AND P0, PT, R165, RZ, PT ;  /* 0x000000ffa500720c */ /* 0x000fe20003f05270 */
[----:B------:R-:W-:Y:S01]  /*0810*/  IMAD.MOV.U32 R147, RZ, RZ, RZ ;  /* 0x000000ffff937224 */ /* 0x000fe200078e00ff */
[----:B------:R-:W-:Y:S01]  /*0820*/  MOV R148, RZ ;  /* 0x000000ff00947202 */ /* 0x000fe20000000f00 */
[----:B------:R-:W-:Y:S02]  /*0830*/  IMAD R106, R106, c[0x0][0x168], RZ ;  /* 0x00005a006a6a7a24 */ /* 0x000fe400078e02ff */
[----:B------:R-:W-:-:S03]  /*0840*/  IMAD.MOV.U32 R156, RZ, RZ, R13 ;  /* 0x000000ffff9c7224 */ /* 0x000fc600078e000d */
[----:B------:R-:W-:-:S04]  /*0850*/  SHF.R.S32.HI R107, RZ, 0x1f, R106 ;  /* 0x0000001fff6b7819 */ /* 0x000fc8000001146a */
[----:B------:R-:W-:-:S04]  /*0860*/  LEA.HI R107, R107, R106, RZ, 0x3 ;  /* 0x0000006a6b6b7211 */ /* 0x000fc800078f18ff */
[----:B------:R-:W-:Y:S02]  /*0870*/  LEA.HI.SX32 R150, R107, R150, 0x1d ;  /* 0x000000966b967211 */ /* 0x000fe400078feaff */
        /* <DEDUP_REMOVED lines=16> */
[----:B-----5:R-:W-:Y:S01]  /*0980*/  FMUL.FTZ R14, R12, R113 ;  /* 0x000000710c0e7220 */ /* 0x020fe20000410000 */
[--C-:B---3--:R-:W-:Y:S02]  /*0990*/  PRMT R115, RZ, 0x5410, R104.reuse ;  /* 0x00005410ff737816 */ /* 0x108fe40000000068 */
[----:B------:R-:W-:Y:S01]  /*09a0*/  PRMT R116, RZ, 0x7610, R104 ;  /* 0x00007610ff747816 */ /* 0x000fe20000000068 */
[----:B------:R-:W-:Y:S01]  /*09b0*/  FADD.FTZ R17, -R142, R18 ;  /* 0x000000128e117221 */ /* 0x000fe20000010100 */
[--C-:B------:R-:W-:Y:S01]  /*09c0*/  PRMT R117, RZ, 0x5410, R105.reuse ;  /* 0x00005410ff757816 */ /* 0x100fe20000000069 */
[----:B------:R-:W-:Y:S01]  /*09d0*/  FMUL.FTZ R114, R164, R115 ;  /* 0x00000073a4727220 */ /* 0x000fe20000410000 */
[----:B------:R-:W-:Y:S01]  /*09e0*/  PRMT R118, RZ, 0x7610, R105 ;  /* 0x00007610ff767816 */ /* 0x000fe20000000069 */
[C---:B------:R-:W-:Y:S01]  /*09f0*/  FADD.FTZ R19, -R142.reuse, R19 ;  /* 0x000000138e137221 */ /* 0x040fe20000010100 */
[----:B------:R-:W-:Y:S01]  /*0a00*/  PRMT R105, RZ, 0x5410, R107 ;  /* 0x00005410ff697816 */ /* 0x000fe2000000006b */
[C---:B----4-:R-:W-:Y:S01]  /*0a10*/  FADD.FTZ R109, -R142.reuse, R109 ;  /* 0x0000006d8e6d7221 */ /* 0x050fe20000010100 */
[----:B------:R-:W-:Y:S01]  /*0a20*/  PRMT R104, RZ, 0x7610, R107 ;  /* 0x00007610ff687816 */ /* 0x000fe2000000006b */
[----:B------:R-:W-:-:S02]  /*0a30*/  FADD.FTZ R107, -R142, R108 ;  /* 0x0000006c8e6b7221 */ /* 0x000fc40000010100 */
[----:B------:R-:W-:Y:S02]  /*0a40*/  FADD.FTZ R121, -R142, R110 ;  /* 0x0000006e8e797221 */ /* 0x000fe40000010100 */
[----:B------:R-:W-:Y:S02]  /*0a50*/  FMUL.FTZ R15, R12, R15 ;  /* 0x0000000f0c0f7220 */ /* 0x000fe40000410000 */
[----:B------:R-:W-:Y:S02]  /*0a60*/  FFMA.FTZ R80, R14, R115, R80 ;  /* 0x000000730e507223 */ /* 0x000fe40000010050 */
[----:B------:R-:W-:Y:S02]  /*0a70*/  FADD.FTZ R64, R64, R115 ;  /* 0x0000007340407221 */ /* 0x000fe40000010000 */
[----:B------:R-:W-:Y:S02]  /*0a80*/  FMUL.FTZ R115, R163, R116 ;  /* 0x00000074a3737220 */ /* 0x000fe40000410000 */
[----:B------:R-:W-:-:S02]  /*0a90*/  FADD.FTZ R108, RZ, R114 ;  /* 0x00000072ff6c7221 */ /* 0x000fc40000010000 */
[----:B------:R-:W-:Y:S02]  /*0aa0*/  FFMA.FTZ R110, R14, R114, RZ ;  /* 0x000000720e6e7223 */ /* 0x000fe400000100ff */
[C---:B------:R-:W-:Y:S02]  /*0ab0*/  FMUL.FTZ R16, R12.reuse, R17 ;  /* 0x000000110c107220 */ /* 0x040fe40000410000 */
[C---:B------:R-:W-:Y:S02]  /*0ac0*/  FMUL.FTZ R17, R12.reuse, R19 ;  /* 0x000000130c117220 */ /* 0x040fe40000410000 */
[C---:B------:R-:W-:Y:S02]  /*0ad0*/  FMUL.FTZ R18, R12.reuse, R107 ;  /* 0x0000006b0c127220 */ /* 0x040fe40000410000 */
[----:B------:R-:W-:Y:S02]  /*0ae0*/  FMUL.FTZ R19, R12, R109 ;  /* 0x0000006d0c137220 */ /* 0x000fe40000410000 */
[----:B------:R-:W-:-:S02]  /*0af0*/  FFMA.FTZ R81, R15, R116, R81 ;  /* 0x000000740f517223 */ /* 0x000fc40000010051 */
[----:B------:R-:W-:Y:S02]  /*0b00*/  FADD.FTZ R65, R65, R116 ;  /* 0x0000007441417221 */ /* 0x000fe40000010000 */
[----:B------:R-:W-:Y:S02]  /*0b10*/  FMUL.FTZ R116, R162, R117 ;  /* 0x00000075a2747220 */ /* 0x000fe40000410000 */
[----:B------:R-:W-:Y:S02]  /*0b20*/  FADD.FTZ R107, R108, R115 ;  /* 0x000000736c6b7221 */ /* 0x000fe40000010000 */
[----:B------:R-:W-:Y:S01]  /*0b30*/  FFMA.FTZ R109, R15, R115, R110 ;  /* 0x000000730f6d7223 */ /* 0x000fe2000001006e */
[----:B------:R-:W-:Y:S01]  /*0b40*/  PRMT R119, RZ, 0x5410, R106 ;  /* 0x00005410ff777816 */ /* 0x000fe2000000006a */
[----:B------:R-:W-:Y:S02]  /*0b50*/  FFMA.FTZ R82, R16, R117, R82 ;  /* 0x0000007510527223 */ /* 0x000fe40000010052 */
[----:B------:R-:W-:-:S02]  /*0b60*/  FADD.FTZ R66, R66, R117 ;  /* 0x0000007542427221 */ /* 0x000fc40000010000 */
[----:B------:R-:W-:Y:S02]  /*0b70*/  FMUL.FTZ R117, R161, R118 ;  /* 0x00000076a1757220 */ /* 0x000fe40000410000 */
[----:B------:R-:W-:Y:S02]  /*0b80*/  FADD.FTZ R108, R107, R116 ;  /* 0x000000746b6c7221 */ /* 0x000fe40000010000 */
[----:B------:R-:W-:Y:S01]  /*0b90*/  FFMA.FTZ R110, R16, R116, R109 ;  /* 0x00000074106e7223 */ /* 0x000fe2000001006d */
[----:B------:R-:W-:Y:S01]  /*0ba0*/  PRMT R106, RZ, 0x7610, R106 ;  /* 0x00007610ff6a7816 */ /* 0x000fe2000000006a */
[----:B------:R-:W-:Y:S02]  /*0bb0*/  FFMA.FTZ R83, R17, R118, R83 ;  /* 0x0000007611537223 */ /* 0x000fe40000010053 */
[----:B------:R-:W-:Y:S02]  /*0bc0*/  FADD.FTZ R67, R67, R118 ;  /* 0x0000007643437221 */ /* 0x000fe40000010000 */
[----:B------:R-:W-:-:S02]  /*0bd0*/  FMUL.FTZ R118, R160, R119 ;  /* 0x00000077a0767220 */ /* 0x000fc40000410000 */
[----:B------:R-:W-:Y:S02]  /*0be0*/  FADD.FTZ R107, R108, R117 ;  /* 0x000000756c6b7221 */ /* 0x000fe40000010000 */
[----:B------:R-:W-:Y:S02]  /*0bf0*/  FFMA.FTZ R109, R17, R117, R110 ;  /* 0x00000075116d7223 */ /* 0x000fe4000001006e */
[----:B------:R-:W-:Y:S02]  /*0c00*/  FADD.FTZ R60, R60, R119 ;  /* 0x000000773c3c7221 */ /* 0x000fe40000010000 */
[----:B------:R-:W-:Y:S02]  /*0c10*/  FFMA.FTZ R76, R18, R119, R76 ;  /* 0x00000077124c7223 */ /* 0x000fe4000001004c */
[----:B------:R-:W-:Y:S02]  /*0c20*/  FADD.FTZ R111, -R142, R111 ;  /* 0x0000006f8e6f7221 */ /* 0x000fe40000010100 */
[----:B------:R-:W-:-:S02]  /*0c30*/  FMUL.FTZ R112, R12, R121 ;  /* 0x000000790c707220 */ /* 0x000fc40000410000 */
[----:B------:R-:W-:Y:S02]  /*0c40*/  FADD.FTZ R61, R61, R106 ;  /* 0x0000006a3d3d7221 */ /* 0x000fe40000010000 */
[-C--:B------:R-:W-:Y:S02]  /*0c50*/  FFMA.FTZ R77, R19, R106.reuse, R77 ;  /* 0x0000006a134d7223 */ /* 0x080fe4000001004d */
[----:B------:R-:W-:Y:S02]  /*0c60*/  FMUL.FTZ R119, R159, R106 ;  /* 0x0000006a9f777220 */ /* 0x000fe40000410000 */
[----:B------:R-:W-:Y:S02]  /*0c70*/  FADD.FTZ R106, R107, R118 ;  /* 0x000000766b6a7221 */ /* 0x000fe40000010000 */
[----:B------:R-:W-:Y:S02]  /*0c80*/  FFMA.FTZ R108, R18, R118, R109 ;  /* 0x00000076126c7223 */ /* 0x000fe4000001006d */
[----:B------:R-:W-:-:S02]  /*0c90*/  FMUL.FTZ R113, R12, R111 ;  /* 0x0000006f0c717220 */ /* 0x000fc40000410000 */
        /* <DEDUP_REMOVED lines=10> */
[----:B------:R-:W-:Y:S02]  /*0d40*/  FADD.FTZ R147, R104, R121 ;  /* 0x0000007968937221 */ /* 0x000fe40000010000 */
[----:B------:R-:W-:-:S02]  /*0d50*/  FFMA.FTZ R148, R113, R121, R148 ;  /* 0x0000007971947223 */ /* 0x000fc40000010094 */
.L_x_2515:
[----:B0-----:R-:W-:Y:S05]  /*0d60*/  BSYNC B2 ;  /* 0x0000000000027941 */ /* 0x001fea0003800000 */
.L_x_2514:
[----:B------:R-:W-:Y:S05]  /*0d70*/  @!P3 BRA `(.L_x_2513) ;  /* 0x000004c00000b947 */ /* 0x000fea0003800000 */
[----:B------:R-:W-:Y:S01]  /*0d80*/  IMAD.MOV.U32 R124, RZ, RZ, 0x20 ;  /* 0x00000020ff7c7424 */ /* 0x000fe200078e00ff */
[----:B------:R-:W-:-:S03]  /*0d90*/  MOV R109, 0x10 ;  /* 0x00000010006d7802 */ /* 0x000fc60000000f00 */
        /* <DEDUP_REMOVED lines=17> */
[C---:B----4-:R-:W-:Y:S01]  /*0eb0*/  FADD.FTZ R135, -R142.reuse, R106 ;  /* 0x0000006a8e877221 */ /* 0x050fe20000010100 */
[----:B------:R-:W-:Y:S01]  /*0ec0*/  PRMT R106, RZ, 0x7610, R109 ;  /* 0x00007610ff6a7816 */ /* 0x000fe2000000006d */
[----:B------:R-:W-:Y:S02]  /*0ed0*/  FADD.FTZ R131, -R142, R104 ;  /* 0x000000688e837221 */ /* 0x000fe40000010100 */
[-C--:B------:R-:W-:Y:S02]  /*0ee0*/  FFMA.FTZ R72, R100, R128.reuse, R72 ;  /* 0x0000008064487223 */ /* 0x080fe40000010048 */
[----:B------:R-:W-:Y:S02]  /*0ef0*/  FADD.FTZ R56, R56, R128 ;  /* 0x0000008038387221 */ /* 0x000fe40000010000 */
[----:B------:R-:W-:Y:S02]  /*0f00*/  FADD.FTZ R101, -R142, R101 ;  /* 0x000000658e657221 */ /* 0x000fe40000010100 */
[----:B------:R-:W-:Y:S01]  /*0f10*/  FMUL.FTZ R128, R155, R128 ;  /* 0x000000809b807220 */ /* 0x000fe20000410000 */
[----:B------:R-:W-:Y:S01]  /*0f20*/  PRMT R125, RZ, 0x5410, R109 ;  /* 0x00005410ff7d7816 */ /* 0x000fe2000000006d */
[----:B0-----:R-:W-:-:S02]  /*0f30*/  FMUL.FTZ R122, R12, R131 ;  /* 0x000000830c7a7220 */ /* 0x001fc40000410000 */
[----:B------:R-:W-:Y:S02]  /*0f40*/  FMUL.FTZ R102, R12, R129 ;  /* 0x000000810c667220 */ /* 0x000fe40000410000 */
[-C--:B------:R-:W-:Y:S02]  /*0f50*/  FFMA.FTZ R75, R103, R106.reuse, R75 ;  /* 0x0000006a674b7223 */ /* 0x080fe4000001004b */
[----:B------:R-:W-:Y:S02]  /*0f60*/  FADD.FTZ R59, R59, R106 ;  /* 0x0000006a3b3b7221 */ /* 0x000fe40000010000 */
[----:B------:R-:W-:Y:S02]  /*0f70*/  FMUL.FTZ R131, R152, R106 ;  /* 0x0000006a98837220 */ /* 0x000fe40000410000 */
[----:B------:R-:W-:Y:S02]  /*0f80*/  FMUL.FTZ R101, R12, R101 ;  /* 0x000000650c657220 */ /* 0x000fe40000410000 */
[----:B------:R-:W-:-:S02]  /*0f90*/  FMUL.FTZ R129, R154, R108 ;  /* 0x0000006c9a817220 */ /* 0x000fc40000410000 */
[----:B------:R-:W-:Y:S02]  /*0fa0*/  FADD.FTZ R106, R147, R128 ;  /* 0x00000080936a7221 */ /* 0x000fe40000010000 */
[----:B------:R-:W-:Y:S01]  /*0fb0*/  FFMA.FTZ R148, R100, R128, R148 ;  /* 0x0000008064947223 */ /* 0x000fe20000010094 */
[----:B------:R-:W-:Y:S01]  /*0fc0*/  PRMT R104, RZ, 0x7610, R111 ;  /* 0x00007610ff687816 */ /* 0x000fe2000000006f */
[----:B------:R-:W-:Y:S01]  /*0fd0*/  FADD.FTZ R133, -R142, R105 ;  /* 0x000000698e857221 */ /* 0x000fe20000010100 */
[----:B------:R-:W-:Y:S01]  /*0fe0*/  PRMT R105, RZ, 0x5410, R111 ;  /* 0x00005410ff697816 */ /* 0x000fe2000000006f */
[----:B------:R-:W-:Y:S02]  /*0ff0*/  FMUL.FTZ R130, R153, R125 ;  /* 0x0000007d99827220 */ /* 0x000fe40000410000 */
[----:B------:R-:W-:Y:S02]  /*1000*/  FADD.FTZ R109, R106, R129 ;  /* 0x000000816a6d7221 */ /* 0x000fe40000010000 */
[----:B------:R-:W-:-:S02]  /*1010*/  FFMA.FTZ R111, R101, R129, R148 ;  /* 0x00000081656f7223 */ /* 0x000fc40000010094 */
[----:B------:R-:W-:Y:S01]  /*1020*/  FADD.FTZ R142, -R142, R107 ;  /* 0x0000006b8e8e7221 */ /* 0x000fe20000010100 */
[----:B------:R-:W-:Y:S01]  /*1030*/  PRMT R107, RZ, 0x5410, R110 ;  /* 0x00005410ff6b7816 */ /* 0x000fe2000000006e */
[----:B------:R-:W-:Y:S02]  /*1040*/  FFMA.FTZ R73, R101, R108, R73 ;  /* 0x0000006c65497223 */ /* 0x000fe40000010049 */
[----:B------:R-:W-:Y:S02]  /*1050*/  FADD.FTZ R57, R57, R108 ;  /* 0x0000006c39397221 */ /* 0x000fe40000010000 */
[----:B------:R-:W-:Y:S02]  /*1060*/  FADD.FTZ R106, R109, R130 ;  /* 0x000000826d6a7221 */ /* 0x000fe40000010000 */
[----:B------:R-:W-:Y:S01]  /*1070*/  FFMA.FTZ R108, R102, R130, R111 ;  /* 0x00000082666c7223 */ /* 0x000fe2000001006f */
[----:B------:R-:W-:Y:S01]  /*1080*/  PRMT R110, RZ, 0x7610, R110 ;  /* 0x00007610ff6e7816 */ /* 0x000fe2000000006e */
[----:B------:R-:W-:-:S02]  /*1090*/  FADD.FTZ R52, R52, R107 ;  /* 0x0000006b34347221 */ /* 0x000fc40000010000 */
[-C--:B------:R-:W-:Y:S02]  /*10a0*/  FFMA.FTZ R68, R122, R107.reuse, R68 ;  /* 0x0000006b7a447223 */ /* 0x080fe40000010044 */
        /* <DEDUP_REMOVED lines=19> */
[----:B------:R-:W-:Y:S02]  /*11e0*/  FFMA.FTZ R74, R102, R125, R74 ;  /* 0x0000007d664a7223 */ /* 0x000fe4000001004a */
[----:B------:R-:W-:Y:S02]  /*11f0*/  FADD.FTZ R58, R58, R125 ;  /* 0x0000007d3a3a7221 */ /* 0x000fe40000010000 */
[----:B------:R-:W-:Y:S02]  /*1200*/  FADD.FTZ R53, R53, R110 ;  /* 0x0000006e35357221 */ /* 0x000fe40000010000 */
[----:B------:R-:W-:-:S02]  /*1210*/  FFMA.FTZ R69, R123, R110, R69 ;  /* 0x0000006e7b457223 */ /* 0x000fc40000010045 */
[----:B------:R-:W-:Y:S02]  /*1220*/  FADD.FTZ R147, R104, R135 ;  /* 0x0000008768937221 */ /* 0x000fe40000010000 */
[----:B------:R-:W-:Y:S02]  /*1230*/  FFMA.FTZ R148, R127, R135, R148 ;  /* 0x000000877f947223 */ /* 0x000fe40000010094 */
.L_x_2513:
[----:B------:R-:W-:Y:S05]  /*1240*/  BSYNC B1 ;  /* 0x0000000000017941 */ /* 0x000fea0003800000 */
.L_x_2508:
[----:B------:R-:W-:Y:S05]  /*1250*/  BRA.DIV ~URZ, `(.L_x_2516) ;  /* 0x000026327f007947 */ /* 0x000fea000b800000 */
[----:B------:R1:W2:Y:S02]  /*1260*/  SHFL.BFLY PT, R110, R147, 0x1, 0x1f ;  /* 0x0c201f00936e7f89 */ /* 0x0002a400000e0000 */
.L_x_2565:
        /* <DEDUP_REMOVED lines=18> */
.L_x_2566:
[----:B-----5:R-:W-:Y:S01]  /*1390*/  ISETP.GE.AND P1, PT, R140, 0x1, PT ;  /* 0x000000018c00780c */ /* 0x020fe20003f26270 */
[----:B------:R-:W4:Y:S01]  /*13a0*/  S2R R104, SR_TID.X ;  /* 0x0000000000687919 */ /* 0x000f220000002100 */
[----:B---3--:R-:W-:Y:S01]  /*13b0*/  FADD.FTZ R108, R111, R110 ;  /* 0x0000006e6f6c7221 */ /* 0x008fe20000010000 */
[----:B------:R-:W-:Y:S01]  /*13c0*/  BSSY B1, `(.L_x_2518) ;  /* 0x00000c7000017945 */ /* 0x000fe20003800000 */
[----:B--2---:R-:W-:Y:S02]  /*13d0*/  FADD.FTZ R105, R105, R148 ;  /* 0x0000009469697221 */ /* 0x004fe40000010000 */
[----:B------:R-:W-:Y:S02]  /*13e0*/  IMAD.MOV.U32 R106, RZ, RZ, RZ ;  /* 0x000000ffff6a7224 */ /* 0x000fe400078e00ff */
[----:B------:R-:W-:-:S05]  /*13f0*/  FMUL.FTZ R108, R108, c[0x0][0x1e0] ;  /* 0x000078006c6c7a20 */ /* 0x000fca0000410000 */
[----:B------:R-:W-:-:S05]  /*1400*/  @P1 IADD3 R140, R140, -0x1, RZ ;  /* 0xffffffff8c8c1810 */ /* 0x000fca0007ffe0ff */
[----:B------:R-:W-:-:S05]  /*1410*/  @P1 IMAD R140, R140, c[0x0][0x168], RZ ;  /* 0x00005a008c8c1a24 */ /* 0x000fca00078e02ff */
[----:B------:R-:W-:Y:S02]  /*1420*/  @P1 SHF.R.S32.HI R107, RZ, 0x1f, R140 ;  /* 0x0000001fff6b1819 */ /* 0x000fe4000001148c */
[----:B----4-:R-:W-:Y:S02]  /*1430*/  @P1 LOP3.LUT R104, R104, 0x1f, RZ, 0xc0, !PT ;  /* 0x0000001f68681812 */ /* 0x010fe400078ec0ff */
[----:B------:R-:W-:-:S04]  /*1440*/  @P1 LEA.HI R107, R107, R140, RZ, 0x3 ;  /* 0x0000008c6b6b1211 */ /* 0x000fc800078f18ff */
[----:B------:R-:W-:Y:S01]  /*1450*/  @P1 LEA.HI.SX32 R106, R107, R104, 0x1d ;  /* 0x000000686b6a1211 */ /* 0x000fe200078feaff */
[----:B------:R-:W-:Y:S01]  /*1460*/  FMUL.FTZ R107, R105, c[0x0][0x1e0] ;  /* 0x00007800696b7a20 */ /* 0x000fe20000410000 */
[----:B------:R-:W-:Y:S05]  /*1470*/  @!P4 BRA `(.L_x_2519) ;  /* 0x00000bb00000c947 */ /* 0x000fea0003800000 */
[----:B------:R-:W-:Y:S01]  /*1480*/  @!P2 ISETP.NE.U32.AND P0, PT, RZ, c[0x0][0x218], PT ;  /* 0x00008600ff00aa0c */ /* 0x000fe20003f05070 */
[----:B------:R-:W-:Y:S01]  /*1490*/  BSSY B2, `(.L_x_2520) ;  /* 0x0000008000027945 */ /* 0x000fe20003800000 */
[----:B------:R-:W-:Y:S02]  /*14a0*/  @!P2 ISETP.NE.U32.AND P6, PT, RZ, c[0x0][0x218], PT ;  /* 0x00008600ff00aa0c */ /* 0x000fe40003fc5070 */
[----:B------:R-:W-:Y:S02]  /*14b0*/  @!P2 ISETP.NE.AND.EX P5, PT, RZ, c[0x0][0x21c], PT, P0 ;  /* 0x00008700ff00aa0c */ /* 0x000fe40003fa5300 */
[----:B------:R-:W-:Y:S01]  /*14c0*/  @!P2 ISETP.NE.AND.EX P0, PT, RZ, c[0x0][0x21c], PT, P6 ;  /* 0x00008700ff00aa0c */ /* 0x000fe20003f05360 */
[----:B------:R-:W-:Y:S07]  /*14d0*/  @!P1 BRA `(.L_x_2521) ;  /* 0x0000003000009947 */ /* 0x000fee0003800000 */
[----:B------:R-:W-:-:S10]  /*14e0*/  HFMA2.MMA R85, -RZ, RZ, 0, 9.5367431640625e-07 ;  /* 0x00000010ff557435 */ /* 0x000fd400000001ff */
[----:B------:R-:W-:-:S06]  /*14f0*/  IMAD.WIDE.U32 R84, R106, R85, c[0x0][0x170] ;  /* 0x00005c006a547625 */ /* 0x000fcc00078e0055 */
[----:B------:R-:W5:Y:S02]  /*1500*/  LDG.E.128 R84, [R84.64] ;  /* 0x0000000454547981 */ /* 0x000f64000c1e1d00 */
.L_x_2521:
[----:B------:R-:W-:Y:S05]  /*1510*/  BSYNC B2 ;  /* 0x0000000000027941 */ /* 0x000fea0003800000 */
.L_x_2520:
[----:B------:R-:W-:Y:S01]  /*1520*/  BSSY B2, `(.L_x_2522) ;  /* 0x000000b000027945 */ /* 0x000fe20003800000 */
[----:B------:R-:W-:Y:S01]  /*1530*/  @!P2 FSEL R105, R32, RZ, P5 ;  /* 0x000000ff2069a208 */ /* 0x000fe20002800000 */
[----:B------:R-:W-:Y:S05]  /*1540*/  @!P2 BRA `(.L_x_2523) ;  /* 0x000000800000a947 */ /* 0x000fea0003800000 */
[----:B------:R-:W-:Y:S02]  /*1550*/  ISETP.NE.AND P6, PT, R165, RZ, PT ;  /* 0x000000ffa500720c */ /* 0x000fe40003fc5270 */
[----:B------:R-:W-:Y:S02]  /*1560*/  ISETP.NE.U32.AND P5, PT, RZ, c[0x0][0x218], PT ;  /* 0x00008600ff007a0c */ /* 0x000fe40003fa5070 */
[----:B------:R-:W-:Y:S02]  /*1570*/  FSEL R104, R108, RZ, !P6 ;  /* 0x000000ff6c687208 */ /* 0x000fe40007000000 */
[----:B------:R-:W-:-:S03]  /*1580*/  ISETP.NE.AND.EX P5, PT, RZ, c[0x0][0x21c], PT, P5 ;  /* 0x00008700ff007a0c */ /* 0x000fc60003fa5350 */
[----:B------:R-:W-:-:S04]  /*1590*/  FFMA.FTZ R105, R14, R107, R104 ;  /* 0x0000006b0e697223 */ /* 0x000fc80000010068 */
[----:B------:R-:W-:-:S04]  /*15a0*/  FADD.FTZ R105, R114, -R105 ;  /* 0x8000006972697221 */ /* 0x000fc80000010000 */
[----:B------:R-:W-:-:S04]  /*15b0*/  FMUL.FTZ R105, R12, R105 ;  /* 0x000000690c697220 */ /* 0x000fc80000410000 */
[----:B------:R-:W-:Y:S02]  /*15c0*/  @P5 FADD.FTZ R105, R32, R105 ;  /* 0x0000006920695221 */ /* 0x000fe40000010000 */
.L_x_2523:
[----:B------:R-:W-:Y:S05]  /*15d0*/  BSYNC B2 ;  /* 0x0000000000027941 */ /* 0x000fea0003800000 */
.L_x_2522:
[----:B-----5:R-:W-:Y:S01]  /*15e0*/  @P1 PRMT R104, RZ, 0x5410, R84 ;  /* 0x00005410ff681816 */ /* 0x020fe20000000054 */
[----:B------:R-:W-:Y:S01]  /*15f0*/  @P1 FMUL.FTZ R109, R105, c[0x0][0x1ec] ;  /* 0x00007b00696d1a20 */ /* 0x000fe20000410000 */
[----:B------:R-:W-:Y:S01]  /*1600*/  BSSY B2, `(.L_x_2524) ;  /* 0x000000c000027945 */ /* 0x000fe20003800000 */
[----:B-1----:R-:W-:Y:S02]  /*1610*/  @!P2 FSEL R110, R33, RZ, P0 ;  /* 0x000000ff216ea208 */ /* 0x002fe40000000000 */
[----:B------:R-:W-:Y:S01]  /*1620*/  @P1 FFMA.FTZ R48, R109, R104, R48 ;  /* 0x000000686d301223 */ /* 0x000fe20000010030 */
[----:B------:R-:W-:Y:S05]  /*1630*/  @!P2 BRA `(.L_x_2525) ;  /* 0x000000800000a947 */ /* 0x000fea0003800000 */
[----:B------:R-:W-:Y:S02]  /*1640*/  ISETP.NE.AND P5, PT, R165, RZ, PT ;  /* 0x000000ffa500720c */ /* 0x000fe40003fa5270 */
[----:B------:R-:W-:Y:S02]  /*1650*/  ISETP.NE.U32.AND P0, PT, RZ, c[0x0][0x218], PT ;  /* 0x00008600ff007a0c */ /* 0x000fe40003f05070 */
[----:B------:R-:W-:-:S02]  /*1660*/  FSEL R104, R108, RZ, !P5 ;  /* 0x000000ff6c687208 */ /* 0x000fc40006800000 */
[----:B------:R-:W-:-:S03]  /*1670*/  ISETP.NE.AND.EX P0, PT, RZ, c[0x0][0x21c], PT, P0 ;  /* 0x00008700ff007a0c */ /* 0x000fc60003f05300 */
[----:B------:R-:W-:-:S04]  /*1680*/  FFMA.FTZ R104, R15, R107, R104 ;  /* 0x0000006b0f687223 */ /* 0x000fc80000010068 */
[----:B------:R-:W-:-:S04]  /*1690*/  FADD.FTZ R111, R115, -R104 ;  /* 0x80000068736f7221 */ /* 0x000fc80000010000 */
[----:B------:R-:W-:-:S04]  /*16a0*/  FMUL.FTZ R110, R12, R111 ;  /* 0x0000006f0c6e7220 */ /* 0x000fc80000410000 */
[----:B------:R-:W-:Y:S02]  /*16b0*/  @P0 FADD.FTZ R110, R33, R110 ;  /* 0x0000006e216e0221 */ /* 0x000fe40000010000 */
.L_x_2525:
[----:B------:R-:W-:Y:S05]  /*16c0*/  BSYNC B2 ;  /* 0x0000000000027941 */ /* 0x000fea0003800000 */
.L_x_2524:
[----:B------:R-:W-:Y:S01]  /*16d0*/  @P1 PRMT R104, RZ, 0x7610, R84 ;  /* 0x00007610ff681816 */ /* 0x000fe20000000054 */
[----:B0-----:R-:W-:Y:S01]  /*16e0*/  @P1 FMUL.FTZ R124, R110, c[0x0][0x1ec] ;  /* 0x00007b006e7c1a20 */ /* 0x001fe20000410000 */
[----:B------:R-:W-:Y:S01]  /*16f0*/  ISETP.NE.U32.AND P0, PT, RZ, c[0x0][0x258], PT ;  /* 0x00009600ff007a0c */ /* 0x000fe20003f05070 */
[----:B------:R-:W-:Y:S01]  /*1700*/  BSSY B2, `(.L_x_2526) ;  /* 0x0000015000027945 */ /* 0x000fe20003800000 */
[----:B------:R-:W-:Y:S01]  /*1710*/  @!P2 ISETP.NE.U32.AND P5, PT, RZ, c[0x0][0x218], PT ;  /* 0x00008600ff00aa0c */ /* 0x000fe20003fa5070 */
[----:B------:R-:W-:Y:S01]  /*1720*/  @P1 FFMA.FTZ R49, R124, R104, R49 ;  /* 0x000000687c311223 */ /* 0x000fe20000010031 */
[----:B------:R-:W-:Y:S01]  /*1730*/  ISETP.NE.AND.EX P0, PT, RZ, c[0x0][0x25c], PT, P0 ;  /* 0x00009700ff007a0c */ /* 0x000fe20003f05300 */
[----:B------:R-:W-:Y:S01]  /*1740*/  @P1 FMUL.FTZ R104, R144, R109 ;  /* 0x0000006d90681220 */ /* 0x000fe20000410000 */
[----:B------:R-:W-:Y:S01]  /*1750*/  @!P2 ISETP.NE.AND.EX P5, PT, RZ, c[0x0][0x21c], PT, P5 ;  /* 0x00008700ff00aa0c */ /* 0x000fe20003fa5350 */
[----:B------:R-:W-:Y:S01]  /*1760*/  @P1 FMUL.FTZ R109, R143, R124 ;  /* 0x0000007c8f6d1220 */ /* 0x000fe20000410000 */
[----:B------:R-:W-:-:S02]  /*1770*/  SEL R88, R105, R88, P0 ;  /* 0x0000005869587207 */ /* 0x000fc40000000000 */
[----:B------:R-:W-:Y:S02]  /*1780*/  @P1 F2FP.BF16.PACK_AB R104, RZ, R104 ;  /* 0x00000068ff68123e */ /* 0x000fe400000010ff */
[----:B------:R-:W-:Y:S02]  /*1790*/  @P1 F2FP.BF16.PACK_AB R109, RZ, R109 ;  /* 0x0000006dff6d123e */ /* 0x000fe400000010ff */
[----:B------:R-:W-:Y:S02]  /*17a0*/  SEL R89, R110, R89, P0 ;  /* 0x000000596e597207 */ /* 0x000fe40000000000 */
[----:B------:R-:W-:Y:S01]  /*17b0*/  @!P2 FSEL R111, R34, RZ, P5 ;  /* 0x000000ff226fa208 */ /* 0x000fe20002800000 */
        /* <DEDUP_REMOVED lines=9> */
.L_x_2527:
[----:B------:R-:W-:Y:S05]  /*1850*/  BSYNC B2 ;  /* 0x0000000000027941 */ /* 0x000fea0003800000 */
.L_x_2526:
[----:B------:R-:W-:Y:S01]  /*1860*/  @P1 PRMT R110, RZ, 0x5410, R85 ;  /* 0x00005410ff6e1816 */ /* 0x000fe20000000055 */
[----:B------:R-:W-:Y:S01]  /*1870*/  @P1 FMUL.FTZ R105, R111, c[0x0][0x1ec] ;  /* 0x00007b006f691a20 */ /* 0x000fe20000410000 */
[----:B------:R-:W-:Y:S01]  /*1880*/  @!P2 ISETP.NE.U32.AND P5, PT, RZ, c[0x0][0x218], PT ;  /* 0x00008600ff00aa0c */ /* 0x000fe20003fa5070 */
[----:B------:R-:W-:Y:S01]  /*1890*/  BSSY B2, `(.L_x_2528) ;  /* 0x0000011000027945 */ /* 0x000fe20003800000 */
[----:B------:R-:W-:Y:S01]  /*18a0*/  @P1 PRMT R96, R104, 0x7610, R96 ;  /* 0x0000761068601816 */ /* 0x000fe20000000060 */
[----:B------:R-:W-:Y:S01]  /*18b0*/  @P1 FFMA.FTZ R50, R105, R110, R50 ;  /* 0x0000006e69321223 */ /* 0x000fe20000010032 */
[----:B------:R-:W-:Y:S01]  /*18c0*/  @!P2 ISETP.NE.AND.EX P5, PT, RZ, c[0x0][0x21c], PT, P5 ;  /* 0x00008700ff00aa0c */ /* 0x000fe20003fa5350 */
[----:B------:R-:W-:Y:S01]  /*18d0*/  @P1 FMUL.FTZ R105, R141, R105 ;  /* 0x000000698d691220 */ /* 0x000fe20000410000 */
[----:B------:R-:W-:Y:S02]  /*18e0*/  SEL R90, R111, R90, P0 ;  /* 0x0000005a6f5a7207 */ /* 0x000fe40000000000 */
[----:B------:R-:W-:-:S02]  /*18f0*/  @!P2 FSEL R104, R35, RZ, P5 ;  /* 0x000000ff2368a208 */ /* 0x000fc40002800000 */
[----:B------:R-:W-:Y:S01]  /*1900*/  @P1 F2FP.BF16.PACK_AB R105, RZ, R105 ;  /* 0x00000069ff69123e */ /* 0x000fe200000010ff */
        /* <DEDUP_REMOVED lines=9> */
.L_x_2529:
[----:B------:R-:W-:Y:S05]  /*19a0*/  BSYNC B2 ;  /* 0x0000000000027941 */ /* 0x000fea0003800000 */
.L_x_2528:
[----:B------:R-:W-:Y:S01]  /*19b0*/  @!P2 ISETP.NE.U32.AND P5, PT, RZ, c[0x0][0x218], PT ;  /* 0x00008600ff00aa0c */ /* 0x000fe20003fa5070 */
[----:B------:R-:W-:Y:S01]  /*19c0*/  @P1 FMUL.FTZ R110, R104, c[0x0][0x1ec] ;  /* 0x00007b00686e1a20 */ /* 0x000fe20000410000 */
[----:B------:R-:W-:Y:S01]  /*19d0*/  @P1 PRMT R111, RZ, 0x7610, R85 ;  /* 0x00007610ff6f1816 */ /* 0x000fe20000000055 */
[----:B------:R-:W-:Y:S01]  /*19e0*/  BSSY B2, `(.L_x_2530) ;  /* 0x000000e000027945 */ /* 0x000fe20003800000 */
[----:B------:R-:W-:-:S03]  /*19f0*/  @!P2 ISETP.NE.AND.EX P5, PT, RZ, c[0x0][0x21c], PT, P5 ;  /* 0x00008700ff00aa0c */ /* 0x000fc60003fa5350 */
[----:B------:R-:W-:Y:S01]  /*1a00*/  @P1 FFMA.FTZ R51, R110, R111, R51 ;  /* 0x0000006f6e331223 */ /* 0x000fe20000010033 */
[----:B------:R-:W-:Y:S01]  /*1a10*/  @!P2 FSEL R111, R28, RZ, P5 ;  /* 0x000000ff1c6fa208 */ /* 0x000fe20002800000 */
[----:B------:R-:W-:Y:S01]  /*1a20*/  @P1 FMUL.FTZ R110, R139, R110 ;  /* 0x0000006e8b6e1220 */ /* 0x000fe20000410000 */
        /* <DEDUP_REMOVED lines=9> */
.L_x_2531:
[----:B------:R-:W-:Y:S05]  /*1ac0*/  BSYNC B2 ;  /* 0x0000000000027941 */ /* 0x000fea0003800000 */
.L_x_2530:
[----:B------:R-:W-:Y:S01]  /*1ad0*/  @!P2 ISETP.NE.U32.AND P5, PT, RZ, c[0x0][0x218], PT ;  /* 0x00008600ff00aa0c */ /* 0x000fe20003fa5070 */
[----:B------:R-:W-:Y:S01]  /*1ae0*/  BSSY B2, `(.L_x_2532) ;  /* 0x000000f000027945 */ /* 0x000fe20003800000 */
[----:B------:R-:W-:Y:S02]  /*1af0*/  SEL R91, R104, R91, P0 ;  /* 0x0000005b685b7207 */ /* 0x000fe40000000000 */
[----:B------:R-:W-:Y:S02]  /*1b00*/  @!P2 ISETP.NE.AND.EX P5, PT, RZ, c[0x0][0x21c], PT, P5 ;  /* 0x00008700ff00aa0c */ /* 0x000fe40003fa5350 */
[----:B------:R-:W-:Y:S02]  /*1b10*/  @P1 F2FP.BF16.PACK_AB R110, RZ, R110 ;  /* 0x0000006eff6e123e */ /* 0x000fe400000010ff */
[----:B------:R-:W-:Y:S02]  /*1b20*/  @P1 PRMT R96, R96, 0x5410, R109 ;  /* 0x0000541060601816 */ /* 0x000fe4000000006d */
[----:B------:R-:W-:Y:S01]  /*1b30*/  @!P2 FSEL R104, R29, RZ, P5 ;  /* 0x000000ff1d68a208 */ /* 0x000fe20002800000 */
[----:B------:R-:W-:Y:S05]  /*1b40*/  @!P2 BRA `(.L_x_2533) ;  /* 0x000000800000a947 */ /* 0x000fea0003800000 */
[----:B------:R-:W-:Y:S02]  /*1b50*/  ISETP.NE.AND P6, PT, R165, RZ, PT ;  /* 0x000000ffa500720c */ /* 0x000fe40003fc5270 */
[----:B------:R-:W-:-:S02]  /*1b60*/  ISETP.NE.U32.AND P5, PT, RZ, c[0x0][0x218], PT ;  /* 0x00008600ff007a0c */ /* 0x000fc40003fa5070 */
[----:B------:R-:W-:Y:S02]  /*1b70*/  FSEL R104, R108, RZ, !P6 ;  /* 0x000000ff6c687208 */ /* 0x000fe40007000000 */
[----:B------:R-:W-:-:S03]  /*1b80*/  ISETP.NE.AND.EX P5, PT, RZ, c[0x0][0x21c], PT, P5 ;  /* 0x00008700ff007a0c */ /* 0x000fc60003fa5350 */
[----:B------:R-:W-:-:S04]  /*1b90*/  FFMA.FTZ R104, R19, R107, R104 ;  /* 0x0000006b13687223 */ /* 0x000fc80000010068 */
[----:B------:R-:W-:-:S04]  /*1ba0*/  FADD.FTZ R109, R119, -R104 ;  /* 0x80000068776d7221 */ /* 0x000fc80000010000 */
[----:B------:R-:W-:-:S04]  /*1bb0*/  FMUL.FTZ R104, R12, R109 ;  /* 0x0000006d0c687220 */ /* 0x000fc80000410000 */
[----:B------:R-:W-:Y:S02]  /*1bc0*/  @P5 FADD.FTZ R104, R29, R104 ;  /* 0x000000681d685221 */ /* 0x000fe40000010000 */
.L_x_2533:
[----:B------:R-:W-:Y:S05]  /*1bd0*/  BSYNC B2 ;  /* 0x0000000000027941 */ /* 0x000fea0003800000 */
.L_x_2532:
[----:B------:R-:W-:Y:S01]  /*1be0*/  @!P2 ISETP.NE.U32.AND P5, PT, RZ, c[0x0][0x218], PT ;  /* 0x00008600ff00aa0c */ /* 0x000fe20003fa5070 */
[----:B------:R-:W-:Y:S01]  /*1bf0*/  BSSY B2, `(.L_x_2534) ;  /* 0x0000012000027945 */ /* 0x000fe20003800000 */
[----:B------:R-:W-:Y:S01]  /*1c00*/  @P1 PRMT R97, R105, 0x7610, R97 ;  /* 0x0000761069611816 */ /* 0x000fe20000000061 */
[----:B------:R-:W-:Y:S01]  /*1c10*/  @P1 FMUL.FTZ R109, R111, c[0x0][0x1ec] ;  /* 0x00007b006f6d1a20 */ /* 0x000fe20000410000 */
[----:B------:R-:W-:Y:S02]  /*1c20*/  @!P2 ISETP.NE.AND.EX P5, PT, RZ, c[0x0][0x21c], PT, P5 ;  /* 0x00008700ff00aa0c */ /* 0x000fe40003fa5350 */
[----:B------:R-:W-:Y:S01]  /*1c30*/  @P1 PRMT R97, R97, 0x5410, R110 ;  /* 0x0000541061611816 */ /* 0x000fe2000000006e */
[C---:B------:R-:W-:Y:S01]  /*1c40*/  @P1 FMUL.FTZ R110, R104.reuse, c[0x0][0x1ec] ;  /* 0x00007b00686e1a20 */ /* 0x040fe20000410000 */
[----:B------:R-:W-:Y:S02]  /*1c50*/  SEL R92, R111, R92, P0 ;  /* 0x0000005c6f5c7207 */ /* 0x000fe40000000000 */
[----:B------:R-:W-:-:S02]  /*1c60*/  SEL R93, R104, R93, P0 ;  /* 0x0000005d685d7207 */ /* 0x000fc40000000000 */
        /* <DEDUP_REMOVED lines=10> */
.L_x_2535:
[----:B------:R-:W-:Y:S05]  /*1d10*/  BSYNC B2 ;  /* 0x0000000000027941 */ /* 0x000fea0003800000 */
.L_x_2534:
[----:B------:R-:W-:Y:S01]  /*1d20*/  @!P2 ISETP.NE.U32.AND P5, PT, RZ, c[0x0][0x218], PT ;  /* 0x00008600ff00aa0c */ /* 0x000fe20003fa5070 */
[----:B------:R-:W-:Y:S01]  /*1d30*/  @P1 FMUL.FTZ R104, R138, R109 ;  /* 0x0000006d8a681220 */ /* 0x000fe20000410000 */
[----:B------:R-:W-:Y:S01]  /*1d40*/  BSSY B2, `(.L_x_2536) ;  /* 0x000000f000027945 */ /* 0x000fe20003800000 */
[----:B------:R-:W-:Y:S01]  /*1d50*/  @P1 FMUL.FTZ R105, R137, R110 ;  /* 0x0000006e89691220 */ /* 0x000fe20000410000 */
[----:B------:R-:W-:Y:S02]  /*1d60*/  @!P2 ISETP.NE.AND.EX P5, PT, RZ, c[0x0][0x21c], PT, P5 ;  /* 0x00008700ff00aa0c */ /* 0x000fe40003fa5350 */
[----:B------:R-:W-:Y:S02]  /*1d70*/  @P1 F2FP.BF16.PACK_AB R104, RZ, R104 ;  /* 0x00000068ff68123e */ /* 0x000fe400000010ff */
[----:B------:R-:W-:Y:S02]  /*1d80*/  @P1 F2FP.BF16.PACK_AB R105, RZ, R105 ;  /* 0x00000069ff69123e */ /* 0x000fe400000010ff */
        /* <DEDUP_REMOVED lines=10> */
.L_x_2537:
[----:B------:R-:W-:Y:S05]  /*1e30*/  BSYNC B2 ;  /* 0x0000000000027941 */ /* 0x000fea0003800000 */
.L_x_2536:
[----:B------:R-:W-:Y:S02]  /*1e40*/  ISETP.NE.U32.AND P5, PT, RZ, c[0x0][0x258], PT ;  /* 0x00009600ff007a0c */ /* 0x000fe40003fa5070 */
[C---:B------:R-:W-:Y:S01]  /*1e50*/  SEL R94, R111.reuse, R94, P0 ;  /* 0x0000005e6f5e7207 */ /* 0x040fe20000000000 */
[----:B------:R-:W-:Y:S01]  /*1e60*/  @P1 FMUL.FTZ R111, R111, c[0x0][0x1ec] ;  /* 0x00007b006f6f1a20 */ /* 0x000fe20000410000 */
[----:B------:R-:W-:Y:S02]  /*1e70*/  ISETP.NE.AND.EX P5, PT, RZ, c[0x0][0x25c], PT, P5 ;  /* 0x00009700ff007a0c */ /* 0x000fe40003fa5350 */
[----:B------:R-:W-:Y:S01]  /*1e80*/  @P1 PRMT R98, R104, 0x7610, R98 ;  /* 0x0000761068621816 */ /* 0x000fe20000000062 */
[----:B------:R-:W-:Y:S01]  /*1e90*/  @P1 FMUL.FTZ R104, R136, R111 ;  /* 0x0000006f88681220 */ /* 0x000fe20000410000 */
[C---:B------:R-:W-:Y:S01]  /*1ea0*/  SEL R95, R124.reuse, R95, P0 ;  /* 0x0000005f7c5f7207 */ /* 0x040fe20000000000 */
[----:B------:R-:W-:Y:S01]  /*1eb0*/  @P1 FMUL.FTZ R124, R124, c[0x0][0x1ec] ;  /* 0x00007b007c7c1a20 */ /* 0x000fe20000410000 */
[----:B------:R-:W-:-:S02]  /*1ec0*/  @P1 PRMT R98, R98, 0x5410, R105 ;  /* 0x0000541062621816 */ /* 0x000fc40000000069 */
[----:B------:R-:W-:Y:S01]  /*1ed0*/  @P1 F2FP.BF16.PACK_AB R125, RZ, R104 ;  /* 0x00000068ff7d123e */ /* 0x000fe200000010ff */
[----:B------:R-:W-:-:S03]  /*1ee0*/  @P1 FMUL.FTZ R105, R3, R124 ;  /* 0x0000007c03691220 */ /* 0x000fc60000410000 */
[----:B------:R-:W-:Y:S01]  /*1ef0*/  @P1 PRMT R99, R125, 0x7610, R99 ;  /* 0x000076107d631816 */ /* 0x000fe20000000063 */
[----:B------:R-:W-:Y:S01]  /*1f00*/  @P5 IMAD.MOV.U32 R104, RZ, RZ, 0x20 ;  /* 0x00000020ff685424 */ /* 0x000fe200078e00ff */
[----:B------:R-:W-:Y:S02]  /*1f10*/  @P1 F2FP.BF16.PACK_AB R140, RZ, R105 ;  /* 0x00000069ff8c123e */ /* 0x000fe400000010ff */
[----:B------:R-:W-:Y:S01]  /*1f20*/  @P1 MOV R125, 0x10 ;  /* 0x00000010007d1802 */ /* 0x000fe20000000f00 */
[----:B------:R-:W-:Y:S01]  /*1f30*/  @P5 IMAD.WIDE.U32 R104, R13, R104, c[0x0][0x258] ;  /* 0x000096000d685625 */ /* 0x000fe200078e0068 */
[----:B------:R-:W-:Y:S02]  /*1f40*/  @P1 PRMT R99, R99, 0x5410, R140 ;  /* 0x0000541063631816 */ /* 0x000fe4000000008c */
[----:B------:R-:W-:Y:S02]  /*1f50*/  IADD3 R13, R13, 0x20, RZ ;  /* 0x000000200d0d7810 */ /* 0x000fe40007ffe0ff */
[----:B------:R-:W-:Y:S04]  /*1f60*/  @P5 STG.E.128 [R104.64], R88 ;  /* 0x0000005868005986 */ /* 0x000fe8000c101d04 */
[----:B------:R0:W-:Y:S02]  /*1f70*/  @P5 STG.E.128 [R104.64+0x10], R92 ;  /* 0x0000105c68005986 */ /* 0x0001e4000c101d04 */
[C---:B0-----:R-:W-:Y:S01]  /*1f80*/  @P1 IMAD.WIDE.U32 R104, R106.reuse, R125, c[0x0][0x248] ;  /* 0x000092006a681625 */ /* 0x041fe200078e007d */
[----:B------:R-:W-:-:S04]  /*1f90*/  IADD3 R106, R106, 0x20, RZ ;  /* 0x000000206a6a7810 */ /* 0x000fc80007ffe0ff */
[----:B------:R0:W-:Y:S02]  /*1fa0*/  @P1 STG.E.128 [R104.64], R96 ;  /* 0x0000006068001986 */ /* 0x0001e4000c101d04 */
[----:B0-----:R-:W-:-:S05]  /*1fb0*/  @P1 PRMT R104, RZ, 0x5410, R86 ;  /* 0x00005410ff681816 */ /* 0x001fca0000000056 */
[----:B------:R-:W-:Y:S01]  /*1fc0*/  @P1 FFMA.FTZ R44, R109, R104, R44 ;  /* 0x000000686d2c1223 */ /* 0x000fe2000001002c */
[----:B------:R-:W-:-:S05]  /*1fd0*/  @P1 PRMT R104, RZ, 0x7610, R86 ;  /* 0x00007610ff681816 */ /* 0x000fca0000000056 */
[----:B------:R-:W-:Y:S01]  /*1fe0*/  @P1 FFMA.FTZ R45, R110, R104, R45 ;  /* 0x000000686e2d1223 */ /* 0x000fe2000001002d */
[----:B------:R-:W-:-:S05]  /*1ff0*/  @P1 PRMT R104, RZ, 0x5410, R87 ;  /* 0x00005410ff681816 */ /* 0x000fca0000000057 */
[----:B------:R-:W-:Y:S01]  /*2000*/  @P1 FFMA.FTZ R46, R111, R104, R46 ;  /* 0x000000686f2e1223 */ /* 0x000fe2000001002e */
[----:B------:R-:W-:-:S05]  /*2010*/  @P1 PRMT R104, RZ, 0x7610, R87 ;  /* 0x00007610ff681816 */ /* 0x000fca0000000057 */
[----:B------:R-:W-:Y:S02]  /*2020*/  @P1 FFMA.FTZ R47, R124, R104, R47 ;  /* 0x000000687c2f1223 */ /* 0x000fe4000001002f */
.L_x_2519:
[----:B------:R-:W-:Y:S05]  /*2030*/  BSYNC B1 ;  /* 0x0000000000017941 */ /* 0x000fea0003800000 */
.L_x_2518:
[----:B------:R-:W-:Y:S01]  /*2040*/  BSSY B1, `(.L_x_2538) ;  /* 0x00000bb000017945 */ /* 0x000fe20003800000 */
[----:B------:R-:W-:Y:S05]  /*2050*/  @!P3 BRA `(.L_x_2539) ;  /* 0x00000b900000b947 */ /* 0x000fea0003800000 */
[----:B------:R-:W-:Y:S01]  /*2060*/  @!P2 ISETP.NE.U32.AND P5, PT, RZ, c[0x0][0x218], PT ;  /* 0x00008600ff00aa0c */ /* 0x000fe20003fa5070 */
[----:B------:R-:W-:Y:S01]  /*2070*/  BSSY B2, `(.L_x_2540) ;  /* 0x0000007000027945 */ /* 0x000fe20003800000 */
[----:B------:R-:W-:Y:S02]  /*2080*/  @!P2 ISETP.NE.U32.AND P0, PT, RZ, c[0x0][0x218], PT ;  /* 0x00008600ff00aa0c */ /* 0x000fe40003f05070 */
[----:B------:R-:W-:Y:S01]  /*2090*/  @!P2 ISETP.NE.AND.EX P5, PT, RZ, c[0x0][0x21c], PT, P5 ;  /* 0x00008700ff00aa0c */ /* 0x000fe20003fa5350 */
[----:B------:R-:W-:Y:S07]  /*20a0*/  @!P1 BRA `(.L_x_2541) ;  /* 0x0000003000009947 */ /* 0x000fee0003800000 */
[----:B------:R-:W-:-:S04]  /*20b0*/  IMAD.MOV.U32 R85, RZ, RZ, 0x10 ;  /* 0x00000010ff557424 */ /* 0x000fc800078e00ff */
[----:B------:R-:W-:-:S06]  /*20c0*/  IMAD.WIDE.U32 R84, R106, R85, c[0x0][0x170] ;  /* 0x00005c006a547625 */ /* 0x000fcc00078e0055 */
[----:B------:R-:W5:Y:S02]  /*20d0*/  LDG.E.128 R84, [R84.64] ;  /* 0x0000000454547981 */ /* 0x000f64000c1e1d00 */
.L_x_2541:
[----:B------:R-:W-:Y:S05]  /*20e0*/  BSYNC B2 ;  /* 0x0000000000027941 */ /* 0x000fea0003800000 */
.L_x_2540:
        /* <DEDUP_REMOVED lines=11> */
.L_x_2543:
[----:B------:R-:W-:Y:S05]  /*21a0*/  BSYNC B2 ;  /* 0x0000000000027941 */ /* 0x000fea0003800000 */
.L_x_2542:
[----:B-----5:R-:W-:Y:S01]  /*21b0*/  @P1 PRMT R104, RZ, 0x5410, R84 ;  /* 0x00005410ff681816 */ /* 0x020fe20000000054 */
[----:B------:R-:W-:Y:S01]  /*21c0*/  @P1 FMUL.FTZ R111, R105, c[0x0][0x1ec] ;  /* 0x00007b00696f1a20 */ /* 0x000fe20000410000 */
[----:B------:R-:W-:Y:S01]  /*21d0*/  @!P2 ISETP.NE.AND.EX P0, PT, RZ, c[0x0][0x21c], PT, P0 ;  /* 0x00008700ff00aa0c */ /* 0x000fe20003f05300 */
[----:B------:R-:W-:Y:S01]  /*21e0*/  BSSY B2, `(.L_x_2544) ;  /* 0x000000d000027945 */ /* 0x000fe20003800000 */
[----:B------:R-:W-:Y:S01]  /*21f0*/  @!P2 ISETP.NE.U32.AND P5, PT, RZ, c[0x0][0x218], PT ;  /* 0x00008600ff00aa0c */ /* 0x000fe20003fa5070 */
[----:B------:R-:W-:Y:S01]  /*2200*/  @P1 FFMA.FTZ R40, R104, R111, R40 ;  /* 0x0000006f68281223 */ /* 0x000fe20000010028 */
        /* <DEDUP_REMOVED lines=10> */
.L_x_2545:
[----:B------:R-:W-:Y:S05]  /*22b0*/  BSYNC B2 ;  /* 0x0000000000027941 */ /* 0x000fea0003800000 */
.L_x_2544:
[----:B------:R-:W-:Y:S01]  /*22c0*/  @P1 PRMT R109, RZ, 0x7610, R84 ;  /* 0x00007610ff6d1816 */ /* 0x000fe20000000054 */
[----:B-1----:R-:W-:Y:S01]  /*22d0*/  @P1 FMUL.FTZ R110, R104, c[0x0][0x1ec] ;  /* 0x00007b00686e1a20 */ /* 0x002fe20000410000 */
[----:B------:R-:W-:Y:S01]  /*22e0*/  @!P2 ISETP.NE.AND.EX P5, PT, RZ, c[0x0][0x21c], PT, P5 ;  /* 0x00008700ff00aa0c */ /* 0x000fe20003fa5350 */
[----:B------:R-:W-:Y:S01]  /*22f0*/  BSSY B2, `(.L_x_2546) ;  /* 0x000000d000027945 */ /* 0x000fe20003800000 */
[----:B------:R-:W-:Y:S01]  /*2300*/  ISETP.NE.U32.AND P0, PT, RZ, c[0x0][0x258], PT ;  /* 0x00009600ff007a0c */ /* 0x000fe20003f05070 */
        /* <DEDUP_REMOVED lines=11> */
.L_x_2547:
[----:B------:R-:W-:Y:S05]  /*23c0*/  BSYNC B2 ;  /* 0x0000000000027941 */ /* 0x000fea0003800000 */
.L_x_2546:
[----:B------:R-:W-:Y:S01]  /*23d0*/  @!P2 ISETP.NE.U32.AND P5, PT, RZ, c[0x0][0x218], PT ;  /* 0x00008600ff00aa0c */ /* 0x000fe20003fa5070 */
[----:B0-----:R-:W-:Y:S01]  /*23e0*/  @P1 FMUL.FTZ R124, R4, R111 ;  /* 0x0000006f047c1220 */ /* 0x001fe20000410000 */
[----:B------:R-:W-:Y:S01]  /*23f0*/  BSSY B2, `(.L_x_2548) ;  /* 0x0000010000027945 */ /* 0x000fe20003800000 */
[----:B------:R-:W-:Y:S01]  /*2400*/  @P1 FMUL.FTZ R125, R5, R110 ;  /* 0x0000006e057d1220 */ /* 0x000fe20000410000 */
[----:B------:R-:W-:Y:S02]  /*2410*/  @!P2 ISETP.NE.AND.EX P5, PT, RZ, c[0x0][0x21c], PT, P5 ;  /* 0x00008700ff00aa0c */ /* 0x000fe40003fa5350 */
[----:B------:R-:W-:Y:S02]  /*2420*/  ISETP.NE.AND.EX P0, PT, RZ, c[0x0][0x25c], PT, P0 ;  /* 0x00009700ff007a0c */ /* 0x000fe40003f05300 */
[----:B------:R-:W-:Y:S02]  /*2430*/  @P1 F2FP.BF16.PACK_AB R124, RZ, R124 ;  /* 0x0000007cff7c123e */ /* 0x000fe400000010ff */
[----:B------:R-:W-:-:S02]  /*2440*/  @P1 F2FP.BF16.PACK_AB R125, RZ, R125 ;  /* 0x0000007dff7d123e */ /* 0x000fc400000010ff */
        /* <DEDUP_REMOVED lines=10> */
.L_x_2549:
[----:B------:R-:W-:Y:S05]  /*24f0*/  BSYNC B2 ;  /* 0x0000000000027941 */ /* 0x000fea0003800000 */
.L_x_2548:
[----:B------:R-:W-:Y:S01]  /*2500*/  @!P2 ISETP.NE.U32.AND P5, PT, RZ, c[0x0][0x218], PT ;  /* 0x00008600ff00aa0c */ /* 0x000fe20003fa5070 */
[----:B------:R-:W-:Y:S01]  /*2510*/  BSSY B2, `(.L_x_2550) ;  /* 0x000000e000027945 */ /* 0x000fe20003800000 */
[----:B------:R-:W-:Y:S02]  /*2520*/  SEL R88, R105, R88, P0 ;  /* 0x0000005869587207 */ /* 0x000fe40000000000 */
[----:B------:R-:W-:Y:S02]  /*2530*/  @!P2 ISETP.NE.AND.EX P5, PT, RZ, c[0x0][0x21c], PT, P5 ;  /* 0x00008700ff00aa0c */ /* 0x000fe40003fa5350 */
[----:B------:R-:W-:Y:S02]  /*2540*/  SEL R89, R104, R89, P0 ;  /* 0x0000005968597207 */ /* 0x000fe40000000000 */
        /* <DEDUP_REMOVED lines=10> */
.L_x_2551:
[----:B------:R-:W-:Y:S05]  /*25f0*/  BSYNC B2 ;  /* 0x0000000000027941 */ /* 0x000fea0003800000 */
.L_x_2550:
[----:B------:R-:W-:Y:S01]  /*2600*/  @!P2 ISETP.NE.U32.AND P5, PT, RZ, c[0x0][0x218], PT ;  /* 0x00008600ff00aa0c */ /* 0x000fe20003fa5070 */
[----:B------:R-:W-:Y:S01]  /*2610*/  @P1 FMUL.FTZ R105, R109, c[0x0][0x1ec] ;  /* 0x00007b006d691a20 */ /* 0x000fe20000410000 */
[----:B------:R-:W-:Y:S01]  /*2620*/  @P1 PRMT R96, R124, 0x7610, R96 ;  /* 0x000076107c601816 */ /* 0x000fe20000000060 */
[----:B------:R-:W-:Y:S01]  /*2630*/  @P1 FMUL.FTZ R104, R110, c[0x0][0x1ec] ;  /* 0x00007b006e681a20 */ /* 0x000fe20000410000 */
[----:B------:R-:W-:Y:S01]  /*2640*/  @!P2 ISETP.NE.AND.EX P5, PT, RZ, c[0x0][0x21c], PT, P5 ;  /* 0x00008700ff00aa0c */ /* 0x000fe20003fa5350 */
[----:B------:R-:W-:Y:S01]  /*2650*/  BSSY B2, `(.L_x_2552) ;  /* 0x000000f000027945 */ /* 0x000fe20003800000 */
[----:B------:R-:W-:Y:S01]  /*2660*/  @P1 PRMT R96, R96, 0x5410, R125 ;  /* 0x0000541060601816 */ /* 0x000fe2000000007d */
[----:B------:R-:W-:Y:S01]  /*2670*/  @P1 FMUL.FTZ R125, R7, R104 ;  /* 0x00000068077d1220 */ /* 0x000fe20000410000 */
[----:B------:R-:W-:Y:S01]  /*2680*/  SEL R90, R109, R90, P0 ;  /* 0x0000005a6d5a7207 */ /* 0x000fe20000000000 */
[----:B------:R-:W-:Y:S01]  /*2690*/  @P1 FMUL.FTZ R109, R6, R105 ;  /* 0x00000069066d1220 */ /* 0x000fe20000410000 */
        /* <DEDUP_REMOVED lines=10> */
.L_x_2553:
[----:B------:R-:W-:Y:S05]  /*2740*/  BSYNC B2 ;  /* 0x0000000000027941 */ /* 0x000fea0003800000 */
.L_x_2552:
[----:B------:R-:W-:Y:S01]  /*2750*/  @P1 F2FP.BF16.PACK_AB R109, RZ, R109 ;  /* 0x0000006dff6d123e */ /* 0x000fe200000010ff */
[----:B------:R-:W-:Y:S01]  /*2760*/  BSSY B2, `(.L_x_2554) ;  /* 0x0000011000027945 */ /* 0x000fe20003800000 */
[----:B------:R-:W-:Y:S02]  /*2770*/  @!P2 ISETP.NE.U32.AND P5, PT, RZ, c[0x0][0x218], PT ;  /* 0x00008600ff00aa0c */ /* 0x000fe40003fa5070 */
[----:B------:R-:W-:Y:S02]  /*2780*/  @P1 F2FP.BF16.PACK_AB R125, RZ, R125 ;  /* 0x0000007dff7d123e */ /* 0x000fe400000010ff */
[----:B------:R-:W-:Y:S02]  /*2790*/  @P1 PRMT R97, R109, 0x7610, R97 ;  /* 0x000076106d611816 */ /* 0x000fe40000000061 */
[----:B------:R-:W-:Y:S02]  /*27a0*/  @!P2 ISETP.NE.AND.EX P5, PT, RZ, c[0x0][0x21c], PT, P5 ;  /* 0x00008700ff00aa0c */ /* 0x000fe40003fa5350 */
[----:B------:R-:W-:-:S02]  /*27b0*/  @P1 PRMT R97, R97, 0x5410, R125 ;  /* 0x0000541061611816 */ /* 0x000fc4000000007d */
[----:B------:R-:W-:Y:S02]  /*27c0*/  SEL R91, R110, R91, P0 ;  /* 0x0000005b6e5b7207 */ /* 0x000fe40000000000 */
        /* <DEDUP_REMOVED lines=10> */
.L_x_2555:
[----:B------:R-:W-:Y:S05]  /*2870*/  BSYNC B2 ;  /* 0x0000000000027941 */ /* 0x000fea0003800000 */
.L_x_2554:
[C---:B------:R-:W-:Y:S01]  /*2880*/  @P1 FMUL.FTZ R109, R111.reuse, c[0x0][0x1ec] ;  /* 0x00007b006f6d1a20 */ /* 0x040fe20000410000 */
[----:B------:R-:W-:Y:S01]  /*2890*/  @!P2 ISETP.NE.U32.AND P6, PT, RZ, c[0x0][0x218], PT ;  /* 0x00008600ff00aa0c */ /* 0x000fe20003fc5070 */
[----:B------:R-:W-:Y:S01]  /*28a0*/  @P1 FMUL.FTZ R110, R124, c[0x0][0x1ec] ;  /* 0x00007b007c6e1a20 */ /* 0x000fe20000410000 */
[----:B------:R-:W-:Y:S01]  /*28b0*/  SEL R92, R111, R92, P0 ;  /* 0x0000005c6f5c7207 */ /* 0x000fe20000000000 */
[----:B------:R-:W-:Y:S01]  /*28c0*/  @P1 FMUL.FTZ R111, R8, R109 ;  /* 0x0000006d086f1220 */ /* 0x000fe20000410000 */
[----:B------:R-:W-:Y:S01]  /*28d0*/  SEL R93, R124, R93, P0 ;  /* 0x0000005d7c5d7207 */ /* 0x000fe20000000000 */
[----:B------:R-:W-:Y:S01]  /*28e0*/  @P1 FMUL.FTZ R124, R9, R110 ;  /* 0x0000006e097c1220 */ /* 0x000fe20000410000 */
[----:B------:R-:W-:Y:S01]  /*28f0*/  ISETP.NE.U32.AND P5, PT, RZ, c[0x0][0x258], PT ;  /* 0x00009600ff007a0c */ /* 0x000fe20003fa5070 */
[----:B------:R-:W-:Y:S01]  /*2900*/  BSSY B2, `(.L_x_2556) ;  /* 0x000000f000027945 */ /* 0x000fe20003800000 */
[----:B------:R-:W-:Y:S02]  /*2910*/  @!P2 ISETP.NE.AND.EX P6, PT, RZ, c[0x0][0x21c], PT, P6 ;  /* 0x00008700ff00aa0c */ /* 0x000fe40003fc5360 */
[----:B------:R-:W-:-:S02]  /*2920*/  ISETP.NE.AND.EX P5, PT, RZ, c[0x0][0x25c], PT, P5 ;  /* 0x00009700ff007a0c */ /* 0x000fc40003fa5350 */
[----:B------:R-:W-:Y:S02]  /*2930*/  @P1 F2FP.BF16.PACK_AB R111, RZ, R111 ;  /* 0x0000006fff6f123e */ /* 0x000fe400000010ff */
[----:B------:R-:W-:Y:S02]  /*2940*/  @P1 F2FP.BF16.PACK_AB R124, RZ, R124 ;  /* 0x0000007cff7c123e */ /* 0x000fe400000010ff */
[----:B------:R-:W-:Y:S01]  /*2950*/  @!P2 FSEL R140, R23, RZ, P6 ;  /* 0x000000ff178ca208 */ /* 0x000fe20003000000 */
[----:B------:R-:W-:Y:S05]  /*2960*/  @!P2 BRA `(.L_x_2557) ;  /* 0x000000800000a947 */ /* 0x000fea0003800000 */
[----:B------:R-:W-:-:S04]  /*2970*/  ISETP.NE.AND P2, PT, R165, RZ, PT ;  /* 0x000000ffa500720c */ /* 0x000fc80003f45270 */
[----:B------:R-:W-:Y:S02]  /*2980*/  FSEL R108, R108, RZ, !P2 ;  /* 0x000000ff6c6c7208 */ /* 0x000fe40005000000 */
[----:B------:R-:W-:-:S03]  /*2990*/  ISETP.NE.U32.AND P2, PT, RZ, c[0x0][0x218], PT ;  /* 0x00008600ff007a0c */ /* 0x000fc60003f45070 */
[----:B------:R-:W-:Y:S01]  /*29a0*/  FFMA.FTZ R108, R127, R107, R108 ;  /* 0x0000006b7f6c7223 */ /* 0x000fe2000001006c */
[----:B------:R-:W-:-:S03]  /*29b0*/  ISETP.NE.AND.EX P2, PT, RZ, c[0x0][0x21c], PT, P2 ;  /* 0x00008700ff007a0c */ /* 0x000fc60003f45320 */
[----:B------:R-:W-:-:S04]  /*29c0*/  FADD.FTZ R107, R135, -R108 ;  /* 0x8000006c876b7221 */ /* 0x000fc80000010000 */
[----:B------:R-:W-:-:S06]  /*29d0*/  FMUL.FTZ R140, R12, R107 ;  /* 0x0000006b0c8c7220 */ /* 0x000fcc0000410000 */
[----:B------:R-:W-:Y:S02]  /*29e0*/  @P2 FADD.FTZ R140, R23, R140 ;  /* 0x0000008c178c2221 */ /* 0x000fe40000010000 */
.L_x_2557:
[----:B------:R-:W-:Y:S05]  /*29f0*/  BSYNC B2 ;  /* 0x0000000000027941 */ /* 0x000fea0003800000 */
.L_x_2556:
[C---:B------:R-:W-:Y:S01]  /*2a00*/  SEL R94, R125.reuse, R94, P0 ;  /* 0x0000005e7d5e7207 */ /* 0x040fe20000000000 */
[----:B------:R-:W-:Y:S01]  /*2a10*/  @P1 FMUL.FTZ R125, R125, c[0x0][0x1ec] ;  /* 0x00007b007d7d1a20 */ /* 0x000fe20000410000 */
[----:B------:R-:W-:Y:S01]  /*2a20*/  @P5 MOV R12, 0x20 ;  /* 0x00000020000c5802 */ /* 0x000fe20000000f00 */
[----:B------:R-:W-:Y:S01]  /*2a30*/  @P1 FMUL.FTZ R108, R140, c[0x0][0x1ec] ;  /* 0x00007b008c6c1a20 */ /* 0x000fe20000410000 */
[----:B------:R-:W-:Y:S01]  /*2a40*/  @P1 PRMT R98, R111, 0x7610, R98 ;  /* 0x000076106f621816 */ /* 0x000fe20000000062 */
[----:B------:R-:W-:Y:S01]  /*2a50*/  @P1 FMUL.FTZ R107, R10, R125 ;  /* 0x0000007d0a6b1220 */ /* 0x000fe20000410000 */
[----:B------:R-:W-:Y:S01]  /*2a60*/  SEL R95, R140, R95, P0 ;  /* 0x0000005f8c5f7207 */ /* 0x000fe20000000000 */
[----:B------:R-:W-:Y:S01]  /*2a70*/  @P1 FMUL.FTZ R111, R11, R108 ;  /* 0x0000006c0b6f1220 */ /* 0x000fe20000410000 */
[----:B------:R-:W-:Y:S01]  /*2a80*/  @P1 PRMT R98, R98, 0x5410, R124 ;  /* 0x0000541062621816 */ /* 0x000fe2000000007c */
[----:B------:R-:W-:Y:S01]  /*2a90*/  @P5 IMAD.WIDE.U32 R12, R13, R12, c[0x0][0x258] ;  /* 0x000096000d0c5625 */ /* 0x000fe200078e000c */
[----:B------:R-:W-:-:S02]  /*2aa0*/  @P1 F2FP.BF16.PACK_AB R107, RZ, R107 ;  /* 0x0000006bff6b123e */ /* 0x000fc400000010ff */
[----:B------:R-:W-:Y:S01]  /*2ab0*/  @P1 F2FP.BF16.PACK_AB R111, RZ, R111 ;  /* 0x0000006fff6f123e */ /* 0x000fe200000010ff */
[----:B------:R-:W-:Y:S01]  /*2ac0*/  @P1 IMAD.MOV.U32 R147, RZ, RZ, 0x10 ;  /* 0x00000010ff931424 */ /* 0x000fe200078e00ff */
[----:B------:R-:W-:Y:S01]  /*2ad0*/  @P1 PRMT R99, R107, 0x7610, R99 ;  /* 0x000076106b631816 */ /* 0x000fe20000000063 */
[----:B------:R-:W-:Y:S03]  /*2ae0*/  @P5 STG.E.128 [R12.64], R88 ;  /* 0x000000580c005986 */ /* 0x000fe6000c101d04 */
[----:B------:R-:W-:Y:S01]  /*2af0*/  @P1 PRMT R99, R99, 0x5410, R111 ;  /* 0x0000541063631816 */ /* 0x000fe2000000006f */
[----:B------:R0:W-:Y:S02]  /*2b00*/  @P5 STG.E.128 [R12.64+0x10], R92 ;  /* 0x0000105c0c005986 */ /* 0x0001e4000c101d04 */
[----:B0-----:R-:W-:-:S05]  /*2b10*/  @P1 IMAD.WIDE.U32 R12, R106, R147, c[0x0][0x248] ;  /* 0x000092006a0c1625 */ /* 0x001fca00078e0093 */
        /* <DEDUP_REMOVED lines=12> */
[----:B------:R-:W-:Y:S02]  /*2be0*/  @P1 FFMA.FTZ R39, R12, R108, R39 ;  /* 0x0000006c0c271223 */ /* 0x000fe40000010027 */
.L_x_2539:
[----:B------:R-:W-:Y:S05]  /*2bf0*/  BSYNC B1 ;  /* 0x0000000000017941 */ /* 0x000fea0003800000 */
.L_x_2538:
[----:B------:R-:W-:-:S05]  /*2c00*/  MOV R13, c[0x0][0x160] ;  /* 0x00005800000d7a02 */ /* 0x000fca0000000f00 */
[----:B------:R-:W-:-:S05]  /*2c10*/  IMAD R2, R13, 0x4, R2 ;  /* 0x000000040d027824 */ /* 0x000fca00078e0202 */
[----:B------:R-:W-:-:S13]  /*2c20*/  ISETP.GE.AND P0, PT, R2, c[0x0][0x164], PT ;  /* 0x0000590002007a0c */ /* 0x000fda0003f06270 */
[----:B01----:R-:W-:Y:S01]  /*2c30*/  @P0 CALL.REL.NOINC `(.L_x_2507) ;  /* 0x0000001000000944 */ /* 0x003fe20003c00000 */
[----:B------:R-:W-:Y:S05]  /*2c40*/  BRA `(.L_x_2558) ;  /* 0xffffd91000007947 */ /* 0x000fea000383ffff */
.L_x_2507:
[----:B0-----:R-:W-:Y:S05]  /*2c50*/  BSYNC B0 ;  /* 0x0000000000007941 */ /* 0x001fea0003800000 */
.L_x_2506:
[----:B------:R-:W0:Y:S01]  /*2c60*/  S2R R104, SR_TID.X ;  /* 0x0000000000687919 */ /* 0x000e220000002100 */
[----:B------:R-:W-:Y:S01]  /*2c70*/  WARPSYNC 0xffffffff ;  /* 0xffffffff00007948 */ /* 0x000fe20003800000 */
[----:B------:R-:W-:Y:S02]  /*2c80*/  BSSY B0, `(.L_x_2559) ;  /* 0x0000094000007945 */ /* 0x000fe40003800000 */
[----:B-----5:R-:W1:Y:S01]  /*2c90*/  S2R R15, SR_CTAID.X ;  /* 0x00000000000f7919 */ /* 0x020e620000002500 */
[----:B0-----:R-:W-:Y:S02]  /*2ca0*/  SHF.R.U32.HI R0, RZ, 0x5, R104 ;  /* 0x00000005ff007819 */ /* 0x001fe40000011668 */
[----:B------:R-:W-:Y:S02]  /*2cb0*/  LOP3.LUT R2, R104, 0x1f, RZ, 0xc0, !PT ;  /* 0x0000001f68027812 */ /* 0x000fe400078ec0ff */
[----:B------:R-:W-:Y:S02]  /*2cc0*/  SHF.L.U32 R3, R0, 0x6, RZ ;  /* 0x0000000600037819 */ /* 0x000fe400000006ff */
[----:B------:R-:W-:-:S02]  /*2cd0*/  IADD3 R10, -R104, 0x7f, RZ ;  /* 0x0000007f680a7810 */ /* 0x000fc40007ffe1ff */
        /* <DEDUP_REMOVED lines=16> */
[----:B------:R-:W1:Y:S04]  /*2de0*/  LDS R7, [R104.X4+0x800] ;  /* 0x0008000068077984 */ /* 0x000e680000004800 */
[----:B------:R-:W1:Y:S04]  /*2df0*/  LDS R6, [R104.X4+0xa00] ;  /* 0x000a000068067984 */ /* 0x000e680000004800 */
[----:B------:R-:W1:Y:S04]  /*2e00*/  LDS R9, [R104.X4+0xc00] ;  /* 0x000c000068097984 */ /* 0x000e680000004800 */
[----:B------:R-:W1:Y:S04]  /*2e10*/  LDS R8, [R104.X4+0xe00] ;  /* 0x000e000068087984 */ /* 0x000e680000004800 */
[----:B------:R-:W-:Y:S04]  /*2e20*/  LDS R11, [R104.X4+0x1800] ;  /* 0x00180000680b7984 */ /* 0x000fe80000004800 */
[----:B------:R-:W-:Y:S01]  /*2e30*/  LDS R10, [R104.X4+0x1a00] ;  /* 0x001a0000680a7984 */ /* 0x000fe20000004800 */
[----:B0-----:R-:W-:-:S03]  /*2e40*/  FADD.FTZ R2, RZ, R2 ;  /* 0x00000002ff027221 */ /* 0x001fc60000010000 */
[----:B------:R-:W-:Y:S01]  /*2e50*/  LDS R13, [R104.X4+0x1c00] ;  /* 0x001c0000680d7984 */ /* 0x000fe20000004800 */
[----:B--2---:R-:W-:-:S03]  /*2e60*/  FADD.FTZ R3, RZ, R3 ;  /* 0x00000003ff037221 */ /* 0x004fc60000010000 */
[----:B------:R-:W-:Y:S01]  /*2e70*/  LDS R12, [R104.X4+0x1e00] ;  /* 0x001e0000680c7984 */ /* 0x000fe20000004800 */
[----:B---3--:R-:W-:Y:S02]  /*2e80*/  FADD.FTZ R4, RZ, R4 ;  /* 0x00000004ff047221 */ /* 0x008fe40000010000 */
[----:B----4-:R-:W-:Y:S02]  /*2e90*/  FADD.FTZ R5, RZ, R5 ;  /* 0x00000005ff057221 */ /* 0x010fe40000010000 */
[----:B-1----:R-:W-:Y:S02]  /*2ea0*/  FADD.FTZ R2, R2, R7 ;  /* 0x0000000702027221 */ /* 0x002fe40000010000 */
        /* <DEDUP_REMOVED lines=18> */
[----:B------:R-:W-:Y:S01]  /*2fd0*/  IMAD R2, R15, c[0x0][0x168], RZ ;  /* 0x00005a000f027a24 */ /* 0x000fe200078e02ff */
[----:B------:R-:W-:Y:S01]  /*2fe0*/  BAR.SYNC.DEFER_BLOCKING 0x0 ;  /* 0x0000000000007b1d */ /* 0x000fe20000010000 */
[----:B------:R-:W-:-:S02]  /*2ff0*/  FADD.FTZ R15, R5, R12 ;  /* 0x0000000c050f7221 */ /* 0x000fc40000010000 */
[----:B------:R-:W-:Y:S01]  /*3000*/  FADD.FTZ R13, R4, R13 ;  /* 0x0000000d040d7221 */ /* 0x000fe20000010000 */
[----:B------:R-:W-:Y:S02]  /*3010*/  IADD3 R10, P4, R2, R104, RZ ;  /* 0x00000068020a7210 */ /* 0x000fe40007f9e0ff */
        /* <DEDUP_REMOVED lines=21> */
[C---:B------:R-:W-:Y:S01]  /*3170*/  SHF.L.U64.HI R21, R10.reuse, 0x2, R21 ;  /* 0x000000020a157819 */ /* 0x040fe20000010215 */
[----:B------:R-:W-:Y:S01]  /*3180*/  IMAD.SHL.U32 R10, R10, 0x4, RZ ;  /* 0x000000040a0a7824 */ /* 0x000fe200078e00ff */
[----:B------:R-:W4:Y:S01]  /*3190*/  LDS R35, [R104.X4+0x1e00] ;  /* 0x001e000068237984 */ /* 0x000f220000004800 */
[----:B------:R-:W-:-:S03]  /*31a0*/  FADD.FTZ R17, R17, R20 ;  /* 0x0000001411117221 */ /* 0x000fc60000010000 */
        /* <DEDUP_REMOVED lines=55> */
[----:B------:R-:W-:Y:S01]  /*3520*/  IMAD.MOV.U32 R7, RZ, RZ, R21 ;  /* 0x000000ffff077224 */ /* 0x000fe200078e0015 */
        /* <DEDUP_REMOVED lines=9> */
.L_x_2560:
[----:B---3--:R-:W-:Y:S05]  /*35c0*/  BSYNC B0 ;  /* 0x0000000000007941 */ /* 0x008fea0003800000 */
.L_x_2559:
[----:B------:R-:W-:Y:S01]  /*35d0*/  BSSY B0, `(.L_x_2561) ;  /* 0x0000010000007945 */ /* 0x000fe20003800000 */
[----:B--2---:R-:W-:Y:S01]  /*35e0*/  FADD.FTZ R41, R41, R8 ;  /* 0x0000000829297221 */ /* 0x004fe20000010000 */
[----:B------:R-:W-:Y:S05]  /*35f0*/  @!P0 BRA `(.L_x_2562) ;  /* 0x000000d000008947 */ /* 0x000fea0003800000 */
[----:B-1----:R-:W-:Y:S01]  /*3600*/  IMAD.MOV.U32 R4, RZ, RZ, R12 ;  /* 0x000000ffff047224 */ /* 0x002fe200078e000c */
[----:B------:R-:W-:Y:S01]  /*3610*/  MOV R5, R23 ;  /* 0x0000001700057202 */ /* 0x000fe20000000f00 */
[----:B------:R-:W-:Y:S01]  /*3620*/  IMAD.MOV.U32 R6, RZ, RZ, R10 ;  /* 0x000000ffff067224 */ /* 0x000fe200078e000a */
        /* <DEDUP_REMOVED lines=8> */
[----:B0-----:R-:W-:-:S05]  /*36b0*/  IADD3 R2, P0, R2, 0x200, RZ ;  /* 0x0000020002027810 */ /* 0x001fca0007f1e0ff */
[----:B------:R-:W-:-:S03]  /*36c0*/  IMAD.X R3, RZ, RZ, R3, P0 ;  /* 0x000000ffff037224 */ /* 0x000fc600000e0603 */
.L_x_2562:
[----:B------:R-:W-:Y:S05]  /*36d0*/  BSYNC B0 ;  /* 0x0000000000007941 */ /* 0x000fea0003800000 */
.L_x_2561:
[----:B------:R-:W-:Y:S01]  /*36e0*/  BSSY B0, `(.L_x_2563) ;  /* 0x0000010000007945 */ /* 0x000fe20003800000 */
[----:B------:R-:W-:Y:S01]  /*36f0*/  FADD.FTZ R49, R0, R49 ;  /* 0x0000003100317221 */ /* 0x000fe20000010000 */
[----:B------:R-:W-:Y:S05]  /*3700*/  @!P1 BRA `(.L_x_2564) ;  /* 0x000000d000009947 */ /* 0x000fea0003800000 */
[----:B-1----:R-:W-:Y:S01]  /*3710*/  MOV R4, R12 ;  /* 0x0000000c00047202 */ /* 0x002fe20000000f00 */
[----:B------:R-:W-:Y:S01]  /*3720*/  IMAD.MOV.U32 R5, RZ, RZ, R23 ;  /* 0x000000ffff057224 */ /* 0x000fe200078e0017 */
[----:B------:R-:W-:Y:S01]  /*3730*/  MOV R6, R10 ;  /* 0x0000000a00067202 */ /* 0x000fe20000000f00 */
[----:B------:R-:W-:Y:S01]  /*3740*/  IMAD.MOV.U32 R7, RZ, RZ, R21 ;  /* 0x000000ffff077224 */ /* 0x000fe200078e0015 */
        /* <DEDUP_REMOVED lines=9> */
.L_x_2564:
[----:B------:R-:W-:Y:S05]  /*37e0*/  BSYNC B0 ;  /* 0x0000000000007941 */ /* 0x000fea0003800000 */
.L_x_2563:
[----:B----4-:R-:W-:Y:S01]  /*37f0*/  FADD.FTZ R51, R28, R51 ;  /* 0x000000331c337221 */ /* 0x010fe20000010000 */
[----:B------:R-:W-:Y:S06]  /*3800*/  @!P2 EXIT ;  /* 0x000000000000a94d */ /* 0x000fec0003800000 */
[----:B------:R0:W-:Y:S01]  /*3810*/  STG.E [R2.64], R35 ;  /* 0x0000002302007986 */ /* 0x0001e2000c101904 */
[----:B-1----:R-:W-:Y:S01]  /*3820*/  IMAD.MOV.U32 R4, RZ, RZ, R10 ;  /* 0x000000ffff047224 */ /* 0x002fe200078e000a */
[----:B------:R-:W-:Y:S01]  /*3830*/  MOV R5, R21 ;  /* 0x0000001500057202 */ /* 0x000fe20000000f00 */
[----:B0-----:R-:W-:Y:S01]  /*3840*/  IMAD.MOV.U32 R2, RZ, RZ, R12 ;  /* 0x000000ffff027224 */ /* 0x001fe200078e000c */
[----:B------:R-:W-:-:S05]  /*3850*/  MOV R3, R23 ;  /* 0x0000001700037202 */ /* 0x000fca0000000f00 */
[----:B------:R-:W-:Y:S04]  /*3860*/  STG.E [R2.64], R15 ;  /* 0x0000000f02007986 */ /* 0x000fe8000c101904 */
[----:B------:R-:W-:Y:S01]  /*3870*/  STG.E [R4.64], R51 ;  /* 0x0000003304007986 */ /* 0x000fe2000c101904 */
[----:B------:R-:W-:Y:S05]  /*3880*/  EXIT ;  /* 0x000000000000794d */ /* 0x000fea0003800000 */
.L_x_2516:
[----:B------:R-:W-:Y:S01]  /*3890*/  HFMA2.MMA R108, -RZ, RZ, 0, 5.9604644775390625e-08 ;  /* 0x00000001ff6c7435 */ /* 0x000fe200000001ff */
[----:B------:R-:W-:Y:S01]  /*38a0*/  IMAD.MOV.U32 R109, RZ, RZ, R147 ;  /* 0x000000ffff6d7224 */ /* 0x000fe200078e0093 */
[----:B------:R-:W-:Y:S01]  /*38b0*/  MOV R107, 0xffffffff ;  /* 0xffffffff006b7802 */ /* 0x000fe20000000f00 */
[----:B------:R-:W-:Y:S01]  /*38c0*/  IMAD.MOV.U32 R106, RZ, RZ, 0x1f ;  /* 0x0000001fff6a7424 */ /* 0x000fe200078e00ff */
[----:B------:R-:W-:Y:S02]  /*38d0*/  MOV R104, 0x38f0 ;  /* 0x000038f000687802 */ /* 0x000fe40000000f00 */
[----:B0----5:R-:W-:Y:S05]  /*38e0*/  CALL.REL.NOINC `($__internal_66_$__cuda_sm70_shflsync_bfly_p) ;  /* 0x0000046000007944 */ /* 0x021fea0003c00000 */
[----:B-1----:R-:W-:Y:S01]  /*38f0*/  IMAD.MOV.U32 R110, RZ, RZ, R107 ;  /* 0x000000ffff6e7224 */ /* 0x002fe200078e006b */
[----:B0-----:R-:W-:Y:S05]  /*3900*/  BRA `(.L_x_2565) ;  /* 0xffffd96000007947 */ /* 0x001fea000383ffff */
.L_x_2517:
[----:B------:R-:W-:Y:S01]  /*3910*/  HFMA2.MMA R106, -RZ, RZ, 0, 1.847743988037109375e-06 ;  /* 0x0000001fff6a7435 */ /* 0x000fe200000001ff */
[----:B------:R-:W-:Y:S01]  /*3920*/  MOV R109, R148 ;  /* 0x00000094006d7202 */ /* 0x000fe20000000f00 */
[----:B------:R-:W-:Y:S01]  /*3930*/  IMAD.MOV.U32 R108, RZ, RZ, 0x1 ;  /* 0x00000001ff6c7424 */ /* 0x000fe200078e00ff */
[----:B------:R-:W-:Y:S01]  /*3940*/  MOV R104, 0x3970 ;  /* 0x0000397000687802 */ /* 0x000fe20000000f00 */
[----:B------:R-:W-:-:S02]  /*3950*/  IMAD.MOV.U32 R107, RZ, RZ, -0x1 ;  /* 0xffffffffff6b7424 */ /* 0x000fc400078e00ff */
[----:B012--5:R-:W-:Y:S05]  /*3960*/  CALL.REL.NOINC `($__internal_66_$__cuda_sm70_shflsync_bfly_p) ;  /* 0x000003e000007944 */ /* 0x027fea0003c00000 */
[----:B------:R-:W-:Y:S01]  /*3970*/  FADD.FTZ R147, R110, R147 ;  /* 0x000000936e937221 */ /* 0x000fe20000010000 */
[----:B0-----:R-:W-:Y:S01]  /*3980*/  MOV R108, 0x2 ;  /* 0x00000002006c7802 */ /* 0x001fe20000000f00 */
[----:B-1----:R-:W-:Y:S01]  /*3990*/  FADD.FTZ R148, R148, R107 ;  /* 0x0000006b94947221 */ /* 0x002fe20000010000 */
[----:B------:R-:W-:Y:S01]  /*39a0*/  MOV R107, 0xffffffff ;  /* 0xffffffff006b7802 */ /* 0x000fe20000000f00 */
[----:B------:R-:W-:Y:S01]  /*39b0*/  IMAD.MOV.U32 R106, RZ, RZ, 0x1f ;  /* 0x0000001fff6a7424 */ /* 0x000fe200078e00ff */
[----:B------:R-:W-:Y:S01]  /*39c0*/  MOV R104, 0x39f0 ;  /* 0x000039f000687802 */ /* 0x000fe20000000f00 */
[----:B------:R-:W-:-:S02]  /*39d0*/  IMAD.MOV.U32 R109, RZ, RZ, R147 ;  /* 0x000000ffff6d7224 */ /* 0x000fc400078e0093 */
[----:B------:R-:W-:Y:S05]  /*39e0*/  CALL.REL.NOINC `($__internal_66_$__cuda_sm70_shflsync_bfly_p) ;  /* 0x0000036000007944 */ /* 0x000fea0003c00000 */
[----:B0-----:R-:W-:Y:S01]  /*39f0*/  HFMA2.MMA R108, -RZ, RZ, 0, 1.1920928955078125e-07 ;  /* 0x00000002ff6c7435 */ /* 0x001fe200000001ff */
[----:B-1----:R-:W-:Y:S01]  /*3a00*/  MOV R110, R107 ;  /* 0x0000006b006e7202 */ /* 0x002fe20000000f00 */
[----:B------:R-:W-:Y:S01]  /*3a10*/  IMAD.MOV.U32 R109, RZ, RZ, R148 ;  /* 0x000000ffff6d7224 */ /* 0x000fe200078e0094 */
[----:B------:R-:W-:Y:S01]  /*3a20*/  MOV R107, 0xffffffff ;  /* 0xffffffff006b7802 */ /* 0x000fe20000000f00 */
[----:B------:R-:W-:Y:S01]  /*3a30*/  IMAD.MOV.U32 R106, RZ, RZ, 0x1f ;  /* 0x0000001fff6a7424 */ /* 0x000fe200078e00ff */
[----:B------:R-:W-:-:S02]  /*3a40*/  MOV R104, 0x3a60 ;  /* 0x00003a6000687802 */ /* 0x000fc40000000f00 */
[----:B------:R-:W-:Y:S05]  /*3a50*/  CALL.REL.NOINC `($__internal_66_$__cuda_sm70_shflsync_bfly_p) ;  /* 0x000002f000007944 */ /* 0x000fea0003c00000 */
[----:B------:R-:W-:Y:S01]  /*3a60*/  FADD.FTZ R147, R110, R147 ;  /* 0x000000936e937221 */ /* 0x000fe20000010000 */
[----:B0-----:R-:W-:Y:S01]  /*3a70*/  HFMA2.MMA R106, -RZ, RZ, 0, 1.847743988037109375e-06 ;  /* 0x0000001fff6a7435 */ /* 0x001fe200000001ff */
[----:B-1----:R-:W-:Y:S01]  /*3a80*/  FADD.FTZ R148, R148, R107 ;  /* 0x0000006b94947221 */ /* 0x002fe20000010000 */
[----:B------:R-:W-:Y:S01]  /*3a90*/  MOV R104, 0x3ae0 ;  /* 0x00003ae000687802 */ /* 0x000fe20000000f00 */
[----:B------:R-:W-:Y:S01]  /*3aa0*/  IMAD.MOV.U32 R108, RZ, RZ, 0x4 ;  /* 0x00000004ff6c7424 */ /* 0x000fe200078e00ff */
[----:B------:R-:W-:Y:S01]  /*3ab0*/  MOV R109, R147 ;  /* 0x00000093006d7202 */ /* 0x000fe20000000f00 */
[----:B------:R-:W-:-:S02]  /*3ac0*/  IMAD.MOV.U32 R107, RZ, RZ, -0x1 ;  /* 0xffffffffff6b7424 */ /* 0x000fc400078e00ff */
[----:B------:R-:W-:Y:S05]  /*3ad0*/  CALL.REL.NOINC `($__internal_66_$__cuda_sm70_shflsync_bfly_p) ;  /* 0x0000027000007944 */ /* 0x000fea0003c00000 */
[----:B0-----:R-:W-:Y:S01]  /*3ae0*/  HFMA2.MMA R106, -RZ, RZ, 0, 1.847743988037109375e-06 ;  /* 0x0000001fff6a7435 */ /* 0x001fe200000001ff */
[----:B-1----:R-:W-:Y:S01]  /*3af0*/  IMAD.MOV.U32 R110, RZ, RZ, R107 ;  /* 0x000000ffff6e7224 */ /* 0x002fe200078e006b */
[----:B------:R-:W-:Y:S01]  /*3b00*/  MOV R109, R148 ;  /* 0x00000094006d7202 */ /* 0x000fe20000000f00 */
[----:B------:R-:W-:Y:S01]  /*3b10*/  IMAD.MOV.U32 R108, RZ, RZ, 0x4 ;  /* 0x00000004ff6c7424 */ /* 0x000fe200078e00ff */
[----:B------:R-:W-:Y:S01]  /*3b20*/  MOV R104, 0x3b50 ;  /* 0x00003b5000687802 */ /* 0x000fe20000000f00 */
[----:B------:R-:W-:-:S02]  /*3b30*/  IMAD.MOV.U32 R107, RZ, RZ, -0x1 ;  /* 0xffffffffff6b7424 */ /* 0x000fc400078e00ff */
[----:B------:R-:W-:Y:S05]  /*3b40*/  CALL.REL.NOINC `($__internal_66_$__cuda_sm70_shflsync_bfly_p) ;  /* 0x0000020000007944 */ /* 0x000fea0003c00000 */
[----:B------:R-:W-:Y:S01]  /*3b50*/  FADD.FTZ R110, R110, R147 ;  /* 0x000000936e6e7221 */ /* 0x000fe20000010000 */
[----:B0-----:R-:W-:Y:S01]  /*3b60*/  HFMA2.MMA R106, -RZ, RZ, 0, 1.847743988037109375e-06 ;  /* 0x0000001fff6a7435 */ /* 0x001fe200000001ff */
[----:B-1----:R-:W-:Y:S01]  /*3b70*/  FADD.FTZ R148, R148, R107 ;  /* 0x0000006b94947221 */ /* 0x002fe20000010000 */
[----:B------:R-:W-:Y:S01]  /*3b80*/  MOV R108, 0x8 ;  /* 0x00000008006c7802 */ /* 0x000fe20000000f00 */
[----:B------:R-:W-:Y:S01]  /*3b90*/  IMAD.MOV.U32 R107, RZ, RZ, -0x1 ;  /* 0xffffffffff6b7424 */ /* 0x000fe200078e00ff */
[----:B------:R-:W-:-:S02]  /*3ba0*/  MOV R109, R110 ;  /* 0x0000006e006d7202 */ /* 0x000fc40000000f00 */
[----:B------:R-:W-:Y:S02]  /*3bb0*/  MOV R104, 0x3bd0 ;  /* 0x00003bd000687802 */ /* 0x000fe40000000f00 */
[----:B------:R-:W-:Y:S05]  /*3bc0*/  CALL.REL.NOINC `($__internal_66_$__cuda_sm70_shflsync_bfly_p) ;  /* 0x0000018000007944 */ /* 0x000fea0003c00000 */
[----:B0-----:R-:W-:Y:S01]  /*3bd0*/  HFMA2.MMA R108, -RZ, RZ, 0, 4.76837158203125e-07 ;  /* 0x00000008ff6c7435 */ /* 0x001fe200000001ff */
[----:B-1----:R-:W-:Y:S01]  /*3be0*/  MOV R111, R107 ;  /* 0x0000006b006f7202 */ /* 0x002fe20000000f00 */
[----:B------:R-:W-:Y:S01]  /*3bf0*/  IMAD.MOV.U32 R109, RZ, RZ, R148 ;  /* 0x000000ffff6d7224 */ /* 0x000fe200078e0094 */
[----:B------:R-:W-:Y:S01]  /*3c00*/  MOV R106, 0x1f ;  /* 0x0000001f006a7802 */ /* 0x000fe20000000f00 */
[----:B------:R-:W-:Y:S01]  /*3c10*/  IMAD.MOV.U32 R107, RZ, RZ, -0x1 ;  /* 0xffffffffff6b7424 */ /* 0x000fe200078e00ff */
[----:B------:R-:W-:Y:S02]  /*3c20*/  MOV R104, 0x3c40 ;  /* 0x00003c4000687802 */ /* 0x000fe40000000f00 */
[----:B------:R-:W-:Y:S05]  /*3c30*/  CALL.REL.NOINC `($__internal_66_$__cuda_sm70_shflsync_bfly_p) ;  /* 0x0000011000007944 */ /* 0x000fea0003c00000 */
[----:B------:R-:W-:Y:S01]  /*3c40*/  FADD.FTZ R110, R111, R110 ;  /* 0x0000006e6f6e7221 */ /* 0x000fe20000010000 */
[----:B0-----:R-:W-:Y:S01]  /*3c50*/  HFMA2.MMA R108, -RZ, RZ, 0, 9.5367431640625e-07 ;  /* 0x00000010ff6c7435 */ /* 0x001fe200000001ff */
[----:B-1----:R-:W-:Y:S01]  /*3c60*/  FADD.FTZ R148, R148, R107 ;  /* 0x0000006b94947221 */ /* 0x002fe20000010000 */
[----:B------:R-:W-:Y:S01]  /*3c70*/  MOV R106, 0x1f ;  /* 0x0000001f006a7802 */ /* 0x000fe20000000f00 */
[----:B------:R-:W-:Y:S01]  /*3c80*/  IMAD.MOV.U32 R107, RZ, RZ, -0x1 ;  /* 0xffffffffff6b7424 */ /* 0x000fe200078e00ff */
[----:B------:R-:W-:-:S02]  /*3c90*/  MOV R109, R110 ;  /* 0x0000006e006d7202 */ /* 0x000fc40000000f00 */
[----:B------:R-:W-:Y:S02]  /*3ca0*/  MOV R104, 0x3cc0 ;  /* 0x00003cc000687802 */ /* 0x000fe40000000f00 */
[----:B------:R-:W-:Y:S05]  /*3cb0*/  CALL.REL.NOINC `($__internal_66_$__cuda_sm70_shflsync_bfly_p) ;  /* 0x0000009000007944 */ /* 0x000fea0003c00000 */
[----:B0-----:R-:W-:Y:S01]  /*3cc0*/  HFMA2.MMA R108, -RZ, RZ, 0, 9.5367431640625e-07 ;  /* 0x00000010ff6c7435 */ /* 0x001fe200000001ff */
[----:B-1----:R-:W-:Y:S01]  /*3cd0*/  MOV R111, R107 ;  /* 0x0000006b006f7202 */ /* 0x002fe20000000f00 */
[----:B------:R-:W-:Y:S01]  /*3ce0*/  IMAD.MOV.U32 R109, RZ, RZ, R148 ;  /* 0x000000ffff6d7224 */ /* 0x000fe200078e0094 */
[----:B------:R-:W-:Y:S01]  /*3cf0*/  MOV R106, 0x1f ;  /* 0x0000001f006a7802 */ /* 0x000fe20000000f00 */
[----:B------:R-:W-:Y:S01]  /*3d00*/  IMAD.MOV.U32 R107, RZ, RZ, -0x1 ;  /* 0xffffffffff6b7424 */ /* 0x000fe200078e00ff */
[----:B------:R-:W-:Y:S02]  /*3d10*/  MOV R104, 0x3d30 ;  /* 0x00003d3000687802 */ /* 0x000fe40000000f00 */
[----:B------:R-:W-:Y:S05]  /*3d20*/  CALL.REL.NOINC `($__internal_66_$__cuda_sm70_shflsync_bfly_p) ;  /* 0x0000002000007944 */ /* 0x000fea0003c00000 */
[----:B-1----:R-:W-:Y:S01]  /*3d30*/  MOV R105, R107 ;  /* 0x0000006b00697202 */ /* 0x002fe20000000f00 */
[----:B0-----:R-:W-:Y:S05]  /*3d40*/  BRA `(.L_x_2566) ;  /* 0xffffd64000007947 */ /* 0x001fea000383ffff */
        .weak           $__internal_66_$__cuda_sm70_shflsync_bfly_p
        .type           $__internal_66_$__cuda_sm70_shflsync_bfly_p,@function
        .size           $__internal_66_$__cuda_sm70_shflsync_bfly_p,(.L_x_7244 - $__internal_66_$__cuda_sm70_shflsync_bfly_p)
$__internal_66_$__cuda_sm70_shflsync_bfly_p:
[----:B------:R-:W-:Y:S01]  /*3d50*/  HFMA2.MMA R105, -RZ, RZ, 0, 0 ;  /* 0x00000000ff697435 */ /* 0x000fe200000001ff */
[----:B------:R-:W-:Y:S04]  /*3d60*/  WARPSYNC R107 ;  /* 0x0000006b00007348 */ /* 0x000fe80003800000 */
[----:B------:R0:W1:Y:S01]  /*3d70*/  SHFL.BFLY PT, R107, R109, R108, R106 ;  /* 0x0c00006c6d6b7389 */ /* 0x00006200000e006a */
[----:B------:R-:W-:Y:S05]  /*3d80*/  RET.REL.NODEC R104 `(_ZN10layer_norm13ln_bwd_kernelINS_13Kernel_traitsI13__nv_bfloat16S2_fS2_fjLj512ELj1ELj4ELj1ELj16ENS_18Kernel_traits_baseILj512ES2_S2_fS2_fjLj128EEEEELb0ELb1ELb1ELb0EEEvNS_9BwdParamsE) ;  /* 0xffffc27068007950 */ /* 0x000fea0003c3ffff */
.L_x_2567:
        /* <DEDUP_REMOVED lines=15> */
.L_x_7244:


//--------------------- .text._ZN10layer_norm13ln_bwd_kernelINS_13Kernel_traitsI13__nv_bfloat16S2_fS2_fjLj512ELj1ELj4ELj1ELj16ENS_18Kernel_traits_baseILj512ES2_S2_fS2_fjLj128EEEEELb0ELb1ELb1ELb1EEEvNS_9BwdParamsE --------------------------
	.section	.text._ZN10layer_norm13ln_bwd_kernelINS_13Kernel_traitsI13__nv_bfloat16S2_fS2_fjLj512ELj1ELj4ELj1ELj16ENS_18Kernel_traits_baseILj512ES2_S2_fS2_fjLj128EEEEELb0ELb1ELb1ELb1EEEvNS_9BwdParamsE,"ax",@progbits
	.sectioninfo	@"SHI_REGISTERS=168"
	.align	128
        .global         _ZN10layer_norm13ln_bwd_kernelINS_13Kernel_traitsI13__nv_bfloat16S2_fS2_fjLj512ELj1ELj4ELj1ELj16ENS_18Kernel_traits_baseILj512ES2_S2_fS2_fjLj128EEEEELb0ELb1ELb1ELb1EEEvNS_9BwdParamsE
        .type           _ZN10layer_norm13ln_bwd_kernelINS_13Kernel_traitsI13__nv_bfloat16S2_fS2_fjLj512ELj1ELj4ELj1ELj16ENS_18Kernel_traits_baseILj512ES2_S2_fS2_fjLj128EEEEELb0ELb1ELb1ELb1EEEvNS_9BwdParamsE,@function
        .size           _ZN10layer_norm13ln_bwd_kernelINS_13Kernel_traitsI13__nv_bfloat16S2_fS2_fjLj512ELj1ELj4ELj1ELj16ENS_18Kernel_traits_baseILj512ES2_S2_fS2_fjLj128EEEEELb0ELb1ELb1ELb1EEEvNS_9BwdParamsE,(.L_x_7245 - _ZN10layer_norm13ln_bwd_kernelINS_13Kernel_traitsI13__nv_bfloat16S2_fS2_fjLj512ELj1ELj4ELj1ELj16ENS_18Kernel_traits_baseILj512ES2_S2_fS2_fjLj128EEEEELb0ELb1ELb1ELb1EEEvNS_9BwdParamsE)
        .other          _ZN10layer_norm13ln_bwd_kernelINS_13Kernel_traitsI13__nv_bfloat16S2_fS2_fjLj512ELj1ELj4ELj1ELj16ENS_18Kernel_traits_baseILj512ES2_S2_fS2_fjLj128EEEEELb0ELb1ELb1ELb1EEEvNS_9BwdParamsE,@"STO_CUDA_ENTRY STV_DEFAULT"
_ZN10layer_norm13ln_bwd_kernelINS_13Kernel_traitsI13__nv_bfloat16S2_fS2_fjLj512ELj1ELj4ELj1ELj16ENS_18Kernel_traits_baseILj512ES2_S2_fS2_fjLj128EEEEELb0ELb1ELb1ELb1EEEvNS_9BwdParamsE:
.text._ZN10layer_norm13ln_bwd_kernelINS_13Kernel_traitsI13__nv_bfloat16S2_fS2_fjLj512ELj1ELj4ELj1ELj16ENS_18Kernel_traits_baseILj512ES2_S2_fS2_fjLj128EEEEELb0ELb1ELb1ELb1EEEvNS_9BwdParamsE:
[----:B------:R-:W-:Y:S02]  /*0000*/  MOV R1, c[0x0][0x28] ;  /* 0x00000a0000017a02 */ /* 0x000fe40000000f00 */
[----:B------:R-:W0:Y:S01]  /*0010*/  S2R R2, SR_TID.X ;  /* 0x0000000000027919 */ /* 0x000e220000002100 */
[----:B------:R-:W-:Y:S01]  /*0020*/  ULDC.64 UR4, c[0x0][0x118] ;  /* 0x0000460000047ab9 */ /* 0x000fe20000000a00 */
[----:B0-----:R-:W-:-:S04]  /*0030*/  SHF.L.U32 R0, R2, 0x4, RZ ;  /* 0x0000000402007819 */ /* 0x001fc800000006ff */
[----:B------:R-:W-:-:S04]  /*0040*/  LOP3.LUT R0, R0, 0x1f0, RZ, 0xc0, !PT ;  /* 0x000001f000007812 */ /* 0x000fc800078ec0ff */
[----:B------:R-:W-:-:S04]  /*0050*/  IADD3 R132, P0, R0, c[0x0][0x1c8], RZ ;  /* 0x0000720000847a10 */ /* 0x000fc80007f1e0ff */
[----:B------:R-:W-:-:S05]  /*0060*/  IADD3.X R133, RZ, c[0x0][0x1cc], RZ, P0, !PT ;  /* 0x00007300ff857a10 */ /* 0x000fca00007fe4ff */
[----:B------:R0:W5:Y:S01]  /*0070*/  LDG.E.128 R64, [R132.64] ;  /* 0x0000000484407981 */ /* 0x000162000c1e1d00 */
        /* <DEDUP_REMOVED lines=32> */
.L_x_2569:
[----:B0-----:R-:W-:Y:S01]  /*0280*/  LEA R4, P0, R2, c[0x0][0x1b0], 0x4 ;  /* 0x00006c0002047a11 */ /* 0x001fe200078020ff */
[----:B------:R-:W2:Y:S03]  /*0290*/  LDG.E.128 R132, [R132.64+0x200] ;  /* 0x0002000484847981 */ /* 0x000ea6000c1e1d00 */
[----:B------:R-:W-:-:S05]  /*02a0*/  IADD3.X R5, RZ, c[0x0][0x1b4], RZ, P0, !PT ;  /* 0x00006d00ff057a10 */ /* 0x000fca00007fe4ff */
[----:B------:R-:W3:Y:S04]  /*02b0*/  LDG.E.128 R8, [R4.64] ;  /* 0x0000000404087981 */ /* 0x000ee8000c1e1d00 */
[----:B------:R0:W4:Y:S01]  /*02c0*/  LDG.E.128 R16, [R4.64+0x200] ;  /* 0x0002000404107981 */ /* 0x000122000c1e1d00 */
        /* <DEDUP_REMOVED lines=23> */
[----:B-----5:R-:W-:-:S02]  /*0440*/  PRMT R138, RZ, 0x5410, R66 ;  /* 0x00005410ff8a7816 */ /* 0x020fc40000000042 */
[----:B------:R-:W-:Y:S02]  /*0450*/  PRMT R139, RZ, 0x7610, R66 ;  /* 0x00007610ff8b7816 */ /* 0x000fe40000000042 */
[--C-:B------:R-:W-:Y:S02]  /*0460*/  PRMT R140, RZ, 0x5410, R67.reuse ;  /* 0x00005410ff8c7816 */ /* 0x100fe40000000043 */
[----:B------:R-:W-:Y:S02]  /*0470*/  PRMT R141, RZ, 0x7610, R67 ;  /* 0x00007610ff8d7816 */ /* 0x000fe40000000043 */
[----:B------:R-:W-:Y:S02]  /*0480*/  PRMT R142, RZ, 0x7610, R65 ;  /* 0x00007610ff8e7816 */ /* 0x000fe40000000041 */
[--C-:B--2---:R-:W-:Y:S02]  /*0490*/  PRMT R128, RZ, 0x5410, R132.reuse ;  /* 0x00005410ff807816 */ /* 0x104fe40000000084 */
[----:B------:R-:W-:-:S02]  /*04a0*/  PRMT R129, RZ, 0x7610, R132 ;  /* 0x00007610ff817816 */ /* 0x000fc40000000084 */
[--C-:B------:R-:W-:Y:S02]  /*04b0*/  PRMT R130, RZ, 0x5410, R133.reuse ;  /* 0x00005410ff827816 */ /* 0x100fe40000000085 */
[----:B------:R-:W-:Y:S02]  /*04c0*/  PRMT R131, RZ, 0x7610, R133 ;  /* 0x00007610ff837816 */ /* 0x000fe40000000085 */
[--C-:B---3--:R-:W-:Y:S02]  /*04d0*/  PRMT R3, RZ, 0x5410, R8.reuse ;  /* 0x00005410ff037816 */ /* 0x108fe40000000008 */
[----:B0-----:R-:W-:Y:S02]  /*04e0*/  PRMT R4, RZ, 0x7610, R8 ;  /* 0x00007610ff047816 */ /* 0x001fe40000000008 */
        /* <DEDUP_REMOVED lines=8> */
[--C-:B----4-:R-:W-:Y:S02]  /*0570*/  PRMT R11, RZ, 0x5410, R16.reuse ;  /* 0x00005410ff0b7816 */ /* 0x110fe40000000010 */
        /* <DEDUP_REMOVED lines=8> */
[--C-:B------:R-:W-:Y:S01]  /*0600*/  PRMT R134, RZ, 0x5410, R135.reuse ;  /* 0x00005410ff867816 */ /* 0x100fe20000000087 */
[----:B------:R-:W-:Y:S01]  /*0610*/  CS2R R18, SRZ ;  /* 0x0000000000127805 */ /* 0x000fe2000001ff00 */
[----:B-1----:R-:W-:Y:S02]  /*0620*/  PRMT R135, RZ, 0x7610, R135 ;  /* 0x00007610ff877816 */ /* 0x002fe40000000087 */
.L_x_2608:
[----:B------:R-:W-:-:S10]  /*0630*/  HFMA2.MMA R105, -RZ, RZ, 0, 2.384185791015625e-07 ;  /* 0x00000004ff697435 */ /* 0x000fd400000001ff */
[----:B------:R-:W-:-:S05]  /*0640*/  IMAD.WIDE R66, R0, R105, c[0x0][0x1d8] ;  /* 0x0000760000427625 */ /* 0x000fca00078e0269 */
[----:B------:R0:W2:Y:S01]  /*0650*/  LDG.E R106, [R66.64] ;  /* 0x00000004426a7981 */ /* 0x0000a2000c1e1900 */
        /* <DEDUP_REMOVED lines=11> */
[----:B0-----:R-:W-:-:S04]  /*0710*/  IMAD.WIDE.U32 R66, R145, R122, c[0x0][0x218] ;  /* 0x0000860091427625 */ /* 0x001fc800078e007a */
[----:B------:R-:W-:Y:S01]  /*0720*/  IMAD.WIDE.U32 R136, R144, R122, c[0x0][0x218] ;  /* 0x0000860090887625 */ /* 0x000fe200078e007a */
[----:B--2---:R-:W-:-:S13]  /*0730*/  ISETP.GT.AND P5, PT, R106, RZ, PT ;  /* 0x000000ff6a00720c */ /* 0x004fda0003fa4270 */
[----:B------:R-:W-:Y:S05]  /*0740*/  @P5 BRA `(.L_x_2572) ;  /* 0x000000a000005947 */ /* 0x000fea0003800000 */
[----:B-1----:R-:W-:Y:S01]  /*0750*/  ISETP.NE.U32.AND P0, PT, RZ, c[0x0][0x218], PT ;  /* 0x00008600ff007a0c */ /* 0x002fe20003f05070 */
[----:B------:R-:W-:-:S03]  /*0760*/  CS2R R100, SRZ ;  /* 0x0000000000647805 */ /* 0x000fc6000001ff00 */
[----:B------:R-:W-:-:S13]  /*0770*/  ISETP.NE.AND.EX P0, PT, RZ, c[0x0][0x21c], PT, P0 ;  /* 0x00008700ff007a0c */ /* 0x000fda0003f05300 */
[----:B------:R-:W-:Y:S05]  /*0780*/  @!P0 BRA `(.L_x_2573) ;  /* 0x00000a1000008947 */ /* 0x000fea0003800000 */
[----:B------:R0:W5:Y:S04]  /*0790*/  LDG.E.128 R68, [R66.64] ;  /* 0x0000000442447981 */ /* 0x000168000c1e1d00 */
[----:B------:R0:W5:Y:S04]  /*07a0*/  LDG.E.128 R72, [R66.64+0x10] ;  /* 0x0000100442487981 */ /* 0x000168000c1e1d00 */
[----:B------:R0:W5:Y:S04]  /*07b0*/  LDG.E.128 R76, [R136.64] ;  /* 0x00000004884c7981 */ /* 0x000168000c1e1d00 */
[----:B------:R0:W5:Y:S01]  /*07c0*/  LDG.E.128 R80, [R136.64+0x10] ;  /* 0x0000100488507981 */ /* 0x000162000c1e1d00 */
[----:B------:R-:W-:Y:S01]  /*07d0*/  CS2R R100, SRZ ;  /* 0x0000000000647805 */ /* 0x000fe2000001ff00 */
[----:B------:R-:W-:Y:S05]  /*07e0*/  BRA `(.L_x_2573) ;  /* 0x000009b000007947 */ /* 0x000fea0003800000 */
.L_x_2572:
[----:B-1----:R-:W-:Y:S01]  /*07f0*/  IADD3 R100, R106, -0x1, RZ ;  /* 0xffffffff6a647810 */ /* 0x002fe20007ffe0ff */
[----:B------:R-:W-:-:S04]  /*0800*/  IMAD.WIDE R116, R0, R105, c[0x0][0x1a0] ;  /* 0x0000680000747625 */ /* 0x000fc800078e0269 */
[----:B------:R-:W-:Y:S01]  /*0810*/  IMAD R100, R100, c[0x0][0x168], RZ ;  /* 0x00005a0064647a24 */ /* 0x000fe200078e02ff */
[----:B------:R0:W2:Y:S01]  /*0820*/  LDG.E R147, [R116.64] ;  /* 0x0000000474937981 */ /* 0x0000a2000c1e1900 */
[----:B------:R-:W-:-:S03]  /*0830*/  IMAD.MOV.U32 R121, RZ, RZ, 0x10 ;  /* 0x00000010ff797424 */ /* 0x000fc600078e00ff */
[----:B------:R-:W-:-:S04]  /*0840*/  SHF.R.S32.HI R101, RZ, 0x1f, R100 ;  /* 0x0000001fff657819 */ /* 0x000fc80000011464 */
[----:B------:R-:W-:-:S04]  /*0850*/  LEA.HI R101, R101, R100, RZ, 0x3 ;  /* 0x0000006465657211 */ /* 0x000fc800078f18ff */
[----:B------:R-:W-:Y:S01]  /*0860*/  LEA.HI.SX32 R120, R101, R2, 0x1d ;  /* 0x0000000265787211 */ /* 0x000fe200078feaff */
[----:B------:R-:W-:-:S04]  /*0870*/  IMAD.WIDE.U32 R150, R145, R122, c[0x0][0x188] ;  /* 0x0000620091967625 */ /* 0x000fc800078e007a */
[CC--:B------:R-:W-:Y:S01]  /*0880*/  IMAD.WIDE.U32 R104, R120.reuse, R121.reuse, c[0x0][0x208] ;  /* 0x0000820078687625 */ /* 0x0c0fe200078e0079 */
[----:B------:R-:W-:Y:S01]  /*0890*/  IADD3 R120, R120, 0x20, RZ ;  /* 0x0000002078787810 */ /* 0x000fe20007ffe0ff */
[----:B------:R-:W3:Y:S02]  /*08a0*/  LDG.E.128 R100, [R150.64] ;  /* 0x0000000496647981 */ /* 0x000ee4000c1e1d00 */
[----:B------:R-:W-:Y:S02]  /*08b0*/  IMAD.WIDE.U32 R148, R144, R122, c[0x0][0x188] ;  /* 0x0000620090947625 */ /* 0x000fe400078e007a */
[----:B------:R-:W4:Y:S02]  /*08c0*/  LDG.E.128 R104, [R104.64] ;  /* 0x0000000468687981 */ /* 0x000f24000c1e1d00 */
[----:B------:R-:W-:Y:S02]  /*08d0*/  IMAD.WIDE.U32 R120, R120, R121, c[0x0][0x208] ;  /* 0x0000820078787625 */ /* 0x000fe400078e0079 */
[----:B------:R-:W4:Y:S04]  /*08e0*/  LDG.E.128 R112, [R148.64] ;  /* 0x0000000494707981 */ /* 0x000f28000c1e1d00 */
[----:B------:R1:W4:Y:S04]  /*08f0*/  LDG.E.128 R108, [R150.64+0x10] ;  /* 0x00001004966c7981 */ /* 0x000328000c1e1d00 */
[----:B0-----:R0:W4:Y:S04]  /*0900*/  LDG.E.128 R116, [R148.64+0x10] ;  /* 0x0000100494747981 */ /* 0x001128000c1e1d00 */
[----:B------:R-:W4:Y:S01]  /*0910*/  LDG.E.128 R120, [R120.64] ;  /* 0x0000000478787981 */ /* 0x000f22000c1e1d00 */
        /* <DEDUP_REMOVED lines=9> */
[C---:B-1----:R-:W-:Y:S01]  /*09b0*/  FADD.FTZ R150, -R147.reuse, R103 ;  /* 0x0000006793967221 */ /* 0x042fe20000010100 */
[----:B----4-:R-:W-:Y:S01]  /*09c0*/  PRMT R67, RZ, 0x5410, R104 ;  /* 0x00005410ff437816 */ /* 0x010fe20000000068 */
[C---:B------:R-:W-:Y:S01]  /*09d0*/  FADD.FTZ R112, -R147.reuse, R112 ;  /* 0x0000007093707221 */ /* 0x040fe20000010100 */
[----:B------:R-:W-:Y:S01]  /*09e0*/  PRMT R66, RZ, 0x7610, R105 ;  /* 0x00007610ff427816 */ /* 0x000fe20000000069 */
[C---:B------:R-:W-:Y:S01]  /*09f0*/  FADD.FTZ R156, -R147.reuse, R113 ;  /* 0x00000071939c7221 */ /* 0x040fe20000010100 */
[----:B------:R-:W-:Y:S01]  /*0a00*/  PRMT R104, RZ, 0x7610, R104 ;  /* 0x00007610ff687816 */ /* 0x000fe20000000068 */
[C---:B------:R-:W-:Y:S02]  /*0a10*/  FADD.FTZ R152, -R147.reuse, R109 ;  /* 0x0000006d93987221 */ /* 0x040fe40000010100 */
[----:B------:R-:W-:-:S02]  /*0a20*/  FADD.FTZ R102, -R147, R102 ;  /* 0x0000006693667221 */ /* 0x000fc40000010100 */
[C---:B-----5:R-:W-:Y:S02]  /*0a30*/  FMUL.FTZ R109, R143.reuse, R100 ;  /* 0x000000648f6d7220 */ /* 0x060fe40000410000 */
[C---:B------:R-:W-:Y:S02]  /*0a40*/  FMUL.FTZ R150, R143.reuse, R150 ;  /* 0x000000968f967220 */ /* 0x040fe40000410000 */
[----:B------:R-:W-:Y:S02]  /*0a50*/  FMUL.FTZ R113, R143, R112 ;  /* 0x000000708f717220 */ /* 0x000fe40000410000 */
[----:B0-----:R-:W-:Y:S02]  /*0a60*/  FADD.FTZ R148, -R147, R101 ;  /* 0x0000006593947221 */ /* 0x001fe40000010100 */
[----:B------:R-:W-:Y:S01]  /*0a70*/  FMUL.FTZ R112, R3, R67 ;  /* 0x0000004303707220 */ /* 0x000fe20000410000 */
        /* <DEDUP_REMOVED lines=13> */
[----:B------:R-:W-:Y:S02]  /*0b50*/  FFMA.FTZ R16, R109, R67, R16 ;  /* 0x000000436d107223 */ /* 0x000fe40000010010 */
[----:B------:R-:W-:Y:S02]  /*0b60*/  FADD.FTZ R32, R32, R67 ;  /* 0x0000004320207221 */ /* 0x000fe40000010000 */
[-C--:B------:R-:W-:Y:S02]  /*0b70*/  FFMA.FTZ R19, R150, R66.reuse, R19 ;  /* 0x0000004296137223 */ /* 0x080fe40000010013 */
[----:B------:R-:W-:Y:S02]  /*0b80*/  FADD.FTZ R35, R35, R66 ;  /* 0x0000004223237221 */ /* 0x000fe40000010000 */
[----:B------:R-:W-:-:S02]  /*0b90*/  FMUL.FTZ R147, R6, R66 ;  /* 0x0000004206937220 */ /* 0x000fc40000410000 */
[----:B------:R-:W-:Y:S02]  /*0ba0*/  FMUL.FTZ R148, R143, R148 ;  /* 0x000000948f947220 */ /* 0x000fe40000410000 */
[----:B------:R-:W-:Y:S02]  /*0bb0*/  FMUL.FTZ R123, R4, R104 ;  /* 0x00000068047b7220 */ /* 0x000fe40000410000 */
[----:B------:R-:W-:Y:S02]  /*0bc0*/  FADD.FTZ R66, RZ, R112 ;  /* 0x00000070ff427221 */ /* 0x000fe40000010000 */
[----:B------:R-:W-:Y:S02]  /*0bd0*/  FFMA.FTZ R67, R109, R112, RZ ;  /* 0x000000706d437223 */ /* 0x000fe400000100ff */
[----:B------:R-:W-:Y:S02]  /*0be0*/  FMUL.FTZ R115, R143, R114 ;  /* 0x000000728f737220 */ /* 0x000fe40000410000 */
[----:B------:R-:W-:-:S02]  /*0bf0*/  FFMA.FTZ R18, R111, R101, R18 ;  /* 0x000000656f127223 */ /* 0x000fc40000010012 */
[----:B------:R-:W-:Y:S02]  /*0c00*/  FADD.FTZ R34, R34, R101 ;  /* 0x0000006522227221 */ /* 0x000fe40000010000 */
[----:B------:R-:W-:Y:S02]  /*0c10*/  FMUL.FTZ R114, R5, R101 ;  /* 0x0000006505727220 */ /* 0x000fe40000410000 */
[----:B------:R-:W-:Y:S02]  /*0c20*/  FADD.FTZ R101, R66, R123 ;  /* 0x0000007b42657221 */ /* 0x000fe40000010000 */
[----:B------:R-:W-:Y:S01]  /*0c30*/  FFMA.FTZ R67, R148, R123, R67 ;  /* 0x0000007b94437223 */ /* 0x000fe20000010043 */
[----:B------:R-:W-:Y:S01]  /*0c40*/  PRMT R103, RZ, 0x5410, R106 ;  /* 0x00005410ff677816 */ /* 0x000fe2000000006a */
[----:B------:R-:W-:Y:S02]  /*0c50*/  FADD.FTZ R66, R101, R114 ;  /* 0x0000007265427221 */ /* 0x000fe40000010000 */
[----:B------:R-:W-:Y:S01]  /*0c60*/  FFMA.FTZ R67, R111, R114, R67 ;  /* 0x000000726f437223 */ /* 0x000fe20000010043 */
[----:B------:R-:W-:Y:S01]  /*0c70*/  PRMT R106, RZ, 0x7610, R106 ;  /* 0x00007610ff6a7816 */ /* 0x000fe2000000006a */
        /* <DEDUP_REMOVED lines=8> */
[----:B------:R-:W-:Y:S01]  /*0d00*/  FFMA.FTZ R67, R108, R149, R67 ;  /* 0x000000956c437223 */ /* 0x000fe20000010043 */
[----:B------:R-:W-:Y:S01]  /*0d10*/  PRMT R136, RZ, 0x7610, R107 ;  /* 0x00007610ff887816 */ /* 0x000fe2000000006b */
[----:B------:R-:W-:Y:S02]  /*0d20*/  FMUL.FTZ R110, R143, R110 ;  /* 0x0000006e8f6e7220 */ /* 0x000fe40000410000 */
[----:B------:R-:W-:Y:S02]  /*0d30*/  FMUL.FTZ R153, R9, R105 ;  /* 0x0000006909997220 */ /* 0x000fe40000410000 */
        /* <DEDUP_REMOVED lines=35> */
[----:B------:R-:W-:Y:S02]  /*0f70*/  FFMA.FTZ R67, R158, R121, R67 ;  /* 0x000000799e437223 */ /* 0x000fe40000010043 */
[----:B------:R-:W-:Y:S02]  /*0f80*/  FFMA.FTZ R26, R115, R117, R26 ;  /* 0x00000075731a7223 */ /* 0x000fe4000001001a */
[----:B------:R-:W-:Y:S02]  /*0f90*/  FADD.FTZ R42, R42, R117 ;  /* 0x000000752a2a7221 */ /* 0x000fe40000010000 */
        /* <DEDUP_REMOVED lines=32> */
.L_x_2573:
[----:B------:R-:W-:Y:S05]  /*11a0*/  BSYNC B1 ;  /* 0x0000000000017941 */ /* 0x000fea0003800000 */
.L_x_2571:
[----:B------:R-:W-:Y:S05]  /*11b0*/  BRA.DIV ~URZ, `(.L_x_2574) ;  /* 0x000022027f007947 */ /* 0x000fea000b800000 */
[----:B------:R1:W2:Y:S02]  /*11c0*/  SHFL.BFLY PT, R103, R100, 0x1, 0x1f ;  /* 0x0c201f0064677f89 */ /* 0x0002a400000e0000 */
.L_x_2609:
        /* <DEDUP_REMOVED lines=18> */
.L_x_2610:
[----:B-----5:R-:W-:-:S13]  /*12f0*/  ISETP.GE.AND P4, PT, R146, 0x1, PT ;  /* 0x000000019200780c */ /* 0x020fda0003f86270 */
[----:B------:R-:W-:-:S05]  /*1300*/  @P4 IADD3 R146, R146, -0x1, RZ ;  /* 0xffffffff92924810 */ /* 0x000fca0007ffe0ff */
[----:B------:R-:W-:-:S05]  /*1310*/  @P4 IMAD R146, R146, c[0x0][0x168], RZ ;  /* 0x00005a0092924a24 */ /* 0x000fca00078e02ff */
[----:B------:R-:W-:-:S04]  /*1320*/  @P4 SHF.R.S32.HI R67, RZ, 0x1f, R146 ;  /* 0x0000001fff434819 */ /* 0x000fc80000011492 */
[----:B------:R-:W-:Y:S01]  /*1330*/  @P4 LEA.HI R67, R67, R146, RZ, 0x3 ;  /* 0x0000009243434211 */ /* 0x000fe200078f18ff */
[----:B------:R-:W-:-:S06]  /*1340*/  HFMA2.MMA R146, -RZ, RZ, 0, 0 ;  /* 0x00000000ff927435 */ /* 0x000fcc00000001ff */
[----:B------:R-:W-:Y:S02]  /*1350*/  @P4 LEA.HI.SX32 R146, R67, R2, 0x1d ;  /* 0x0000000243924211 */ /* 0x000fe400078feaff */
[----:B------:R-:W-:-:S05]  /*1360*/  @P4 MOV R67, 0x10 ;  /* 0x0000001000434802 */ /* 0x000fca0000000f00 */
[----:B------:R-:W-:-:S05]  /*1370*/  @P4 IMAD.WIDE.U32 R66, R146, R67, c[0x0][0x170] ;  /* 0x00005c0092424625 */ /* 0x000fca00078e0043 */
[----:B------:R3:W5:Y:S01]  /*1380*/  @P4 LDG.E.128 R84, [R66.64] ;  /* 0x0000000442544981 */ /* 0x000762000c1e1d00 */
[----:B------:R-:W-:Y:S01]  /*1390*/  @!P5 ISETP.NE.U32.AND P1, PT, RZ, c[0x0][0x218], PT ;  /* 0x00008600ff00da0c */ /* 0x000fe20003f25070 */
[----:B--2---:R-:W-:Y:S01]  /*13a0*/  FADD.FTZ R103, R103, R100 ;  /* 0x0000006467677221 */ /* 0x004fe20000010000 */
[----:B------:R-:W-:Y:S01]  /*13b0*/  BSSY B1, `(.L_x_2576) ;  /* 0x0000010000017945 */ /* 0x000fe20003800000 */
[----:B0-----:R-:W-:Y:S01]  /*13c0*/  FADD.FTZ R102, R102, R101 ;  /* 0x0000006566667221 */ /* 0x001fe20000010000 */
[----:B------:R-:W-:Y:S01]  /*13d0*/  @!P5 ISETP.NE.AND.EX P1, PT, RZ, c[0x0][0x21c], PT, P1 ;  /* 0x00008700ff00da0c */ /* 0x000fe20003f25310 */
[----:B------:R-:W-:Y:S01]  /*13e0*/  FMUL.FTZ R122, R103, c[0x0][0x1e0] ;  /* 0x00007800677a7a20 */ /* 0x000fe20000410000 */
[----:B------:R-:W-:Y:S01]  /*13f0*/  @!P5 ISETP.NE.U32.AND P0, PT, RZ, c[0x0][0x218], PT ;  /* 0x00008600ff00da0c */ /* 0x000fe20003f05070 */
[----:B------:R-:W-:Y:S01]  /*1400*/  FMUL.FTZ R165, R102, c[0x0][0x1e0] ;  /* 0x0000780066a57a20 */ /* 0x000fe20000410000 */
[----:B-1----:R-:W-:Y:S01]  /*1410*/  @!P5 FSEL R101, R68, RZ, P1 ;  /* 0x000000ff4465d208 */ /* 0x002fe20000800000 */
[----:B------:R-:W-:Y:S05]  /*1420*/  @!P5 BRA `(.L_x_2577) ;  /* 0x000000800000d947 */ /* 0x000fea0003800000 */
[----:B---3--:R-:W-:Y:S02]  /*1430*/  ISETP.NE.AND P2, PT, R127, RZ, PT ;  /* 0x000000ff7f00720c */ /* 0x008fe40003f45270 */
[----:B------:R-:W-:-:S02]  /*1440*/  ISETP.NE.U32.AND P1, PT, RZ, c[0x0][0x218], PT ;  /* 0x00008600ff007a0c */ /* 0x000fc40003f25070 */
[----:B------:R-:W-:Y:S02]  /*1450*/  FSEL R66, R122, RZ, !P2 ;  /* 0x000000ff7a427208 */ /* 0x000fe40005000000 */
[----:B------:R-:W-:-:S03]  /*1460*/  ISETP.NE.AND.EX P1, PT, RZ, c[0x0][0x21c], PT, P1 ;  /* 0x00008700ff007a0c */ /* 0x000fc60003f25310 */
[----:B------:R-:W-:-:S04]  /*1470*/  FFMA.FTZ R67, R109, R165, R66 ;  /* 0x000000a56d437223 */ /* 0x000fc80000010042 */
[----:B------:R-:W-:-:S04]  /*1480*/  FADD.FTZ R66, R112, -R67 ;  /* 0x8000004370427221 */ /* 0x000fc80000010000 */
[----:B------:R-:W-:-:S04]  /*1490*/  FMUL.FTZ R101, R143, R66 ;  /* 0x000000428f657220 */ /* 0x000fc80000410000 */
[----:B------:R-:W-:Y:S02]  /*14a0*/  @P1 FADD.FTZ R101, R68, R101 ;  /* 0x0000006544651221 */ /* 0x000fe40000010000 */
.L_x_2577:
[----:B---3--:R-:W-:Y:S05]  /*14b0*/  BSYNC B1 ;  /* 0x0000000000017941 */ /* 0x008fea0003800000 */
.L_x_2576:
[----:B-----5:R-:W-:Y:S01]  /*14c0*/  @P4 PRMT R66, RZ, 0x5410, R84 ;  /* 0x00005410ff424816 */ /* 0x020fe20000000054 */
[----:B------:R-:W-:Y:S01]  /*14d0*/  @P4 FMUL.FTZ R67, R101, c[0x0][0x1ec] ;  /* 0x00007b0065434a20 */ /* 0x000fe20000410000 */
[----:B------:R-:W-:Y:S01]  /*14e0*/  @!P5 ISETP.NE.AND.EX P0, PT, RZ, c[0x0][0x21c], PT, P0 ;  /* 0x00008700ff00da0c */ /* 0x000fe20003f05300 */
[----:B------:R-:W-:Y:S02]  /*14f0*/  BSSY B1, `(.L_x_2578) ;  /* 0x000000e000017945 */ /* 0x000fe40003800000 */
[----:B------:R-:W-:Y:S01]  /*1500*/  @P4 FFMA.FTZ R56, R67, R66, R56 ;  /* 0x0000004243384223 */ /* 0x000fe20000010038 */
[----:B------:R-:W-:Y:S02]  /*1510*/  @P4 PRMT R66, RZ, 0x5410, R64 ;  /* 0x00005410ff424816 */ /* 0x000fe40000000040 */
[----:B------:R-:W-:-:S03]  /*1520*/  @!P5 FSEL R102, R69, RZ, P0 ;  /* 0x000000ff4566d208 */ /* 0x000fc60000000000 */
        /* <DEDUP_REMOVED lines=10> */
.L_x_2579:
[----:B------:R-:W-:Y:S05]  /*15d0*/  BSYNC B1 ;  /* 0x0000000000017941 */ /* 0x000fea0003800000 */
.L_x_2578:
[----:B------:R-:W-:Y:S01]  /*15e0*/  @P4 PRMT R67, RZ, 0x7610, R64 ;  /* 0x00007610ff434816 */ /* 0x000fe20000000040 */
[----:B------:R-:W-:Y:S01]  /*15f0*/  @P4 FMUL.FTZ R100, R102, c[0x0][0x1ec] ;  /* 0x00007b0066644a20 */ /* 0x000fe20000410000 */
[----:B------:R-:W-:Y:S01]  /*1600*/  @P4 F2FP.BF16.PACK_AB R66, RZ, R66 ;  /* 0x00000042ff42423e */ /* 0x000fe200000010ff */
[----:B------:R-:W-:Y:S01]  /*1610*/  BSSY B1, `(.L_x_2580) ;  /* 0x0000014000017945 */ /* 0x000fe20003800000 */
[----:B------:R-:W-:Y:S01]  /*1620*/  @!P5 ISETP.NE.U32.AND P1, PT, RZ, c[0x0][0x218], PT ;  /* 0x00008600ff00da0c */ /* 0x000fe20003f25070 */
[----:B------:R-:W-:Y:S01]  /*1630*/  @P4 FMUL.FTZ R103, R100, R67 ;  /* 0x0000004364674220 */ /* 0x000fe20000410000 */
[----:B------:R-:W-:Y:S02]  /*1640*/  @P4 PRMT R67, RZ, 0x7610, R84 ;  /* 0x00007610ff434816 */ /* 0x000fe40000000054 */
[----:B------:R-:W-:Y:S02]  /*1650*/  @P4 PRMT R88, R66, 0x7610, R88 ;  /* 0x0000761042584816 */ /* 0x000fe40000000058 */
[----:B------:R-:W-:Y:S01]  /*1660*/  @P4 F2FP.BF16.PACK_AB R103, RZ, R103 ;  /* 0x00000067ff67423e */ /* 0x000fe200000010ff */
[----:B------:R-:W-:Y:S01]  /*1670*/  @P4 FFMA.FTZ R57, R100, R67, R57 ;  /* 0x0000004364394223 */ /* 0x000fe20000010039 */
[----:B------:R-:W-:-:S02]  /*1680*/  @!P5 ISETP.NE.AND.EX P1, PT, RZ, c[0x0][0x21c], PT, P1 ;  /* 0x00008700ff00da0c */ /* 0x000fc40003f25310 */
[----:B------:R-:W-:Y:S02]  /*1690*/  @P4 PRMT R88, R88, 0x5410, R103 ;  /* 0x0000541058584816 */ /* 0x000fe40000000067 */
[----:B------:R-:W-:Y:S02]  /*16a0*/  @!P5 ISETP.NE.U32.AND P0, PT, RZ, c[0x0][0x218], PT ;  /* 0x00008600ff00da0c */ /* 0x000fe40003f05070 */
        /* <DEDUP_REMOVED lines=10> */
.L_x_2581:
[----:B------:R-:W-:Y:S05]  /*1750*/  BSYNC B1 ;  /* 0x0000000000017941 */ /* 0x000fea0003800000 */
.L_x_2580:
[----:B------:R-:W-:Y:S01]  /*1760*/  @P4 PRMT R66, RZ, 0x5410, R85 ;  /* 0x00005410ff424816 */ /* 0x000fe20000000055 */
        /* <DEDUP_REMOVED lines=16> */
.L_x_2583:
[----:B------:R-:W-:Y:S05]  /*1870*/  BSYNC B1 ;  /* 0x0000000000017941 */ /* 0x000fea0003800000 */
.L_x_2582:
[----:B------:R-:W-:Y:S01]  /*1880*/  @P4 PRMT R100, RZ, 0x7610, R85 ;  /* 0x00007610ff644816 */ /* 0x000fe20000000055 */
[----:B------:R-:W-:Y:S01]  /*1890*/  @P4 FMUL.FTZ R67, R104, c[0x0][0x1ec] ;  /* 0x00007b0068434a20 */ /* 0x000fe20000410000 */
[----:B------:R-:W-:Y:S01]  /*18a0*/  @!P5 ISETP.NE.U32.AND P0, PT, RZ, c[0x0][0x218], PT ;  /* 0x00008600ff00da0c */ /* 0x000fe20003f05070 */
[----:B------:R-:W-:Y:S01]  /*18b0*/  BSSY B1, `(.L_x_2584) ;  /* 0x0000010000017945 */ /* 0x000fe20003800000 */
[----:B------:R-:W-:Y:S01]  /*18c0*/  @P4 F2FP.BF16.PACK_AB R66, RZ, R66 ;  /* 0x00000042ff42423e */ /* 0x000fe200000010ff */
[----:B------:R-:W-:Y:S01]  /*18d0*/  @P4 FFMA.FTZ R59, R67, R100, R59 ;  /* 0x00000064433b4223 */ /* 0x000fe2000001003b */
[----:B------:R-:W-:Y:S01]  /*18e0*/  @!P5 ISETP.NE.AND.EX P0, PT, RZ, c[0x0][0x21c], PT, P0 ;  /* 0x00008700ff00da0c */ /* 0x000fe20003f05300 */
[----:B------:R-:W-:-:S03]  /*18f0*/  @P4 FMUL.FTZ R67, R142, R67 ;  /* 0x000000438e434220 */ /* 0x000fc60000410000 */
[----:B------:R-:W-:Y:S02]  /*1900*/  @!P5 FSEL R105, R72, RZ, P0 ;  /* 0x000000ff4869d208 */ /* 0x000fe40000000000 */
        /* <DEDUP_REMOVED lines=10> */
.L_x_2585:
[----:B------:R-:W-:Y:S05]  /*19b0*/  BSYNC B1 ;  /* 0x0000000000017941 */ /* 0x000fea0003800000 */
.L_x_2584:
        /* <DEDUP_REMOVED lines=8> */
[----:B------:R-:W-:Y:S02]  /*1a40*/  @P4 PRMT R89, R89, 0x5410, R67 ;  /* 0x0000541059594816 */ /* 0x000fe40000000043 */
[----:B------:R-:W-:-:S02]  /*1a50*/  @!P5 FSEL R106, R73, RZ, P0 ;  /* 0x000000ff496ad208 */ /* 0x000fc40000000000 */
[----:B------:R-:W-:-:S04]  /*1a60*/  @P4 F2FP.BF16.PACK_AB R107, RZ, R107 ;  /* 0x0000006bff6b423e */ /* 0x000fc800000010ff */
[----:B------:R-:W-:Y:S01]  /*1a70*/  @P4 PRMT R90, R107, 0x7610, R90 ;  /* 0x000076106b5a4816 */ /* 0x000fe2000000005a */
        /* <DEDUP_REMOVED lines=9> */
.L_x_2587:
[----:B------:R-:W-:Y:S05]  /*1b10*/  BSYNC B1 ;  /* 0x0000000000017941 */ /* 0x000fea0003800000 */
.L_x_2586:
[----:B------:R-:W-:Y:S01]  /*1b20*/  @P4 PRMT R67, RZ, 0x7610, R86 ;  /* 0x00007610ff434816 */ /* 0x000fe20000000056 */
[----:B------:R-:W-:Y:S01]  /*1b30*/  @P4 FMUL.FTZ R66, R106, c[0x0][0x1ec] ;  /* 0x00007b006a424a20 */ /* 0x000fe20000410000 */
[----:B------:R-:W-:Y:S01]  /*1b40*/  @!P5 ISETP.NE.U32.AND P0, PT, RZ, c[0x0][0x218], PT ;  /* 0x00008600ff00da0c */ /* 0x000fe20003f05070 */
[----:B------:R-:W-:Y:S02]  /*1b50*/  BSSY B1, `(.L_x_2588) ;  /* 0x0000010000017945 */ /* 0x000fe40003800000 */
[----:B------:R-:W-:Y:S01]  /*1b60*/  @P4 FFMA.FTZ R53, R66, R67, R53 ;  /* 0x0000004342354223 */ /* 0x000fe20000010035 */
[----:B------:R-:W-:Y:S01]  /*1b70*/  @!P5 ISETP.NE.AND.EX P0, PT, RZ, c[0x0][0x21c], PT, P0 ;  /* 0x00008700ff00da0c */ /* 0x000fe20003f05300 */
[----:B------:R-:W-:-:S03]  /*1b80*/  @P4 FMUL.FTZ R66, R139, R66 ;  /* 0x000000428b424220 */ /* 0x000fc60000410000 */
[----:B------:R-:W-:Y:S02]  /*1b90*/  @!P5 FSEL R107, R74, RZ, P0 ;  /* 0x000000ff4a6bd208 */ /* 0x000fe40000000000 */
        /* <DEDUP_REMOVED lines=11> */
.L_x_2589:
[----:B------:R-:W-:Y:S05]  /*1c50*/  BSYNC B1 ;  /* 0x0000000000017941 */ /* 0x000fea0003800000 */
.L_x_2588:
        /* <DEDUP_REMOVED lines=19> */
.L_x_2591:
[----:B------:R-:W-:Y:S05]  /*1d90*/  BSYNC B1 ;  /* 0x0000000000017941 */ /* 0x000fea0003800000 */
.L_x_2590:
[----:B------:R-:W-:Y:S01]  /*1da0*/  ISETP.NE.U32.AND P1, PT, RZ, c[0x0][0x258], PT ;  /* 0x00009600ff007a0c */ /* 0x000fe20003f25070 */
[----:B------:R-:W-:Y:S01]  /*1db0*/  @P4 FMUL.FTZ R66, R136, c[0x0][0x1ec] ;  /* 0x00007b0088424a20 */ /* 0x000fe20000410000 */
[----:B------:R-:W-:Y:S01]  /*1dc0*/  @P4 PRMT R67, RZ, 0x7610, R87 ;  /* 0x00007610ff434816 */ /* 0x000fe20000000057 */
[----:B------:R-:W-:Y:S01]  /*1dd0*/  @P4 IMAD.MOV.U32 R137, RZ, RZ, 0x10 ;  /* 0x00000010ff894424 */ /* 0x000fe200078e00ff */
[----:B------:R-:W-:Y:S02]  /*1de0*/  ISETP.NE.AND.EX P1, PT, RZ, c[0x0][0x25c], PT, P1 ;  /* 0x00009700ff007a0c */ /* 0x000fe40003f25310 */
[----:B------:R-:W-:Y:S01]  /*1df0*/  ISETP.NE.U32.AND P0, PT, RZ, c[0x0][0x258], PT ;  /* 0x00009600ff007a0c */ /* 0x000fe20003f05070 */
[----:B------:R-:W-:Y:S02]  /*1e00*/  @P4 FFMA.FTZ R55, R66, R67, R55 ;  /* 0x0000004342374223 */ /* 0x000fe40000010037 */
[----:B------:R-:W-:Y:S01]  /*1e10*/  @P4 FMUL.FTZ R66, R141, R66 ;  /* 0x000000428d424220 */ /* 0x000fe20000410000 */
[----:B------:R-:W-:-:S04]  /*1e20*/  ISETP.NE.AND.EX P0, PT, RZ, c[0x0][0x25c], PT, P0 ;  /* 0x00009700ff007a0c */ /* 0x000fc80003f05300 */
[----:B------:R-:W-:Y:S02]  /*1e30*/  @P4 F2FP.BF16.PACK_AB R66, RZ, R66 ;  /* 0x00000042ff42423e */ /* 0x000fe400000010ff */
[----:B------:R-:W-:Y:S02]  /*1e40*/  SEL R100, R101, R92, P0 ;  /* 0x0000005c65647207 */ /* 0x000fe40000000000 */
[----:B------:R-:W-:Y:S02]  /*1e50*/  SEL R101, R102, R93, P0 ;  /* 0x0000005d66657207 */ /* 0x000fe40000000000 */
[----:B------:R-:W-:Y:S02]  /*1e60*/  @P4 PRMT R91, R91, 0x5410, R66 ;  /* 0x000054105b5b4816 */ /* 0x000fe40000000042 */
[----:B------:R-:W-:Y:S02]  /*1e70*/  SEL R102, R103, R94, P0 ;  /* 0x0000005e67667207 */ /* 0x000fe40000000000 */
[----:B------:R-:W-:-:S02]  /*1e80*/  @P1 MOV R66, 0x20 ;  /* 0x0000002000421802 */ /* 0x000fc40000000f00 */
[----:B------:R-:W-:Y:S02]  /*1e90*/  SEL R103, R104, R95, P0 ;  /* 0x0000005f68677207 */ /* 0x000fe40000000000 */
[----:B------:R-:W-:Y:S01]  /*1ea0*/  SEL R104, R105, R96, P0 ;  /* 0x0000006069687207 */ /* 0x000fe20000000000 */
[----:B------:R-:W-:Y:S01]  /*1eb0*/  @P1 IMAD.WIDE.U32 R66, R145, R66, c[0x0][0x258] ;  /* 0x0000960091421625 */ /* 0x000fe200078e0042 */
[----:B------:R-:W-:Y:S02]  /*1ec0*/  SEL R105, R106, R97, P0 ;  /* 0x000000616a697207 */ /* 0x000fe40000000000 */
[----:B------:R-:W-:Y:S02]  /*1ed0*/  SEL R106, R107, R98, P0 ;  /* 0x000000626b6a7207 */ /* 0x000fe40000000000 */
[----:B------:R-:W-:Y:S01]  /*1ee0*/  SEL R107, R136, R99, P0 ;  /* 0x00000063886b7207 */ /* 0x000fe20000000000 */
[C---:B------:R-:W-:Y:S01]  /*1ef0*/  @P4 IMAD.WIDE.U32 R136, R146.reuse, R137, c[0x0][0x248] ;  /* 0x0000920092884625 */ /* 0x040fe200078e0089 */
[----:B------:R-:W-:Y:S01]  /*1f00*/  IADD3 R146, R146, 0x20, RZ ;  /* 0x0000002092927810 */ /* 0x000fe20007ffe0ff */
[----:B------:R0:W-:Y:S01]  /*1f10*/  @P1 STG.E.128 [R66.64], R100 ;  /* 0x0000006442001986 */ /* 0x0001e2000c101d04 */
[----:B------:R-:W-:-:S03]  /*1f20*/  @P4 MOV R145, 0x10 ;  /* 0x0000001000914802 */ /* 0x000fc60000000f00 */
[----:B------:R1:W-:Y:S04]  /*1f30*/  @P1 STG.E.128 [R66.64+0x10], R104 ;  /* 0x0000106842001986 */ /* 0x0003e8000c101d04 */
[----:B------:R1:W-:Y:S01]  /*1f40*/  @P4 STG.E.128 [R136.64], R88 ;  /* 0x0000005888004986 */ /* 0x0003e2000c101d04 */
[----:B0-----:R-:W-:-:S05]  /*1f50*/  @P4 IMAD.WIDE.U32 R100, R146, R145, c[0x0][0x170] ;  /* 0x00005c0092644625 */ /* 0x001fca00078e0091 */
[----:B------:R1:W5:Y:S01]  /*1f60*/  @P4 LDG.E.128 R84, [R100.64] ;  /* 0x0000000464544981 */ /* 0x000362000c1e1d00 */
[----:B------:R-:W-:Y:S01]  /*1f70*/  @!P5 ISETP.NE.U32.AND P3, PT, RZ, c[0x0][0x218], PT ;  /* 0x00008600ff00da0c */ /* 0x000fe20003f65070 */
[----:B------:R-:W-:Y:S01]  /*1f80*/  BSSY B1, `(.L_x_2592) ;  /* 0x000000d000017945 */ /* 0x000fe20003800000 */
[----:B------:R-:W-:Y:S02]  /*1f90*/  @!P5 ISETP.NE.U32.AND P2, PT, RZ, c[0x0][0x218], PT ;  /* 0x00008600ff00da0c */ /* 0x000fe40003f45070 */
[----:B------:R-:W-:-:S04]  /*1fa0*/  @!P5 ISETP.NE.AND.EX P3, PT, RZ, c[0x0][0x21c], PT, P3 ;  /* 0x00008700ff00da0c */ /* 0x000fc80003f65330 */
[----:B------:R-:W-:Y:S01]  /*1fb0*/  @!P5 FSEL R103, R76, RZ, P3 ;  /* 0x000000ff4c67d208 */ /* 0x000fe20001800000 */
[----:B------:R-:W-:Y:S05]  /*1fc0*/  @!P5 BRA `(.L_x_2593) ;  /* 0x000000800000d947 */ /* 0x000fea0003800000 */
[----:B-1----:R-:W-:Y:S02]  /*1fd0*/  ISETP.NE.AND P6, PT, R127, RZ, PT ;  /* 0x000000ff7f00720c */ /* 0x002fe40003fc5270 */
[----:B------:R-:W-:Y:S02]  /*1fe0*/  ISETP.NE.U32.AND P3, PT, RZ, c[0x0][0x218], PT ;  /* 0x00008600ff007a0c */ /* 0x000fe40003f65070 */
[----:B------:R-:W-:Y:S02]  /*1ff0*/  FSEL R66, R122, RZ, !P6 ;  /* 0x000000ff7a427208 */ /* 0x000fe40007000000 */
[----:B------:R-:W-:-:S03]  /*2000*/  ISETP.NE.AND.EX P3, PT, RZ, c[0x0][0x21c], PT, P3 ;  /* 0x00008700ff007a0c */ /* 0x000fc60003f65330 */
[----:B------:R-:W-:-:S04]  /*2010*/  FFMA.FTZ R66, R113, R165, R66 ;  /* 0x000000a571427223 */ /* 0x000fc80000010042 */
[----:B------:R-:W-:-:S04]  /*2020*/  FADD.FTZ R66, R157, -R66 ;  /* 0x800000429d427221 */ /* 0x000fc80000010000 */
[----:B------:R-:W-:-:S04]  /*2030*/  FMUL.FTZ R103, R143, R66 ;  /* 0x000000428f677220 */ /* 0x000fc80000410000 */
[----:B------:R-:W-:Y:S02]  /*2040*/  @P3 FADD.FTZ R103, R76, R103 ;  /* 0x000000674c673221 */ /* 0x000fe40000010000 */
.L_x_2593:
[----:B-1----:R-:W-:Y:S05]  /*2050*/  BSYNC B1 ;  /* 0x0000000000017941 */ /* 0x002fea0003800000 */
.L_x_2592:
[----:B------:R-:W-:Y:S01]  /*2060*/  @!P5 ISETP.NE.AND.EX P2, PT, RZ, c[0x0][0x21c], PT, P2 ;  /* 0x00008700ff00da0c */ /* 0x000fe20003f45320 */
[----:B------:R-:W-:Y:S01]  /*2070*/  BSSY B1, `(.L_x_2594) ;  /* 0x000000c000017945 */ /* 0x000fe20003800000 */
        /* <DEDUP_REMOVED lines=11> */
.L_x_2595:
[----:B------:R-:W-:Y:S05]  /*2130*/  BSYNC B1 ;  /* 0x0000000000017941 */ /* 0x000fea0003800000 */
.L_x_2594:
[----:B-----5:R-:W-:Y:S01]  /*2140*/  @P4 PRMT R66, RZ, 0x5410, R84 ;  /* 0x00005410ff424816 */ /* 0x020fe20000000054 */
[----:B------:R-:W-:Y:S01]  /*2150*/  @P4 FMUL.FTZ R101, R103, c[0x0][0x1ec] ;  /* 0x00007b0067654a20 */ /* 0x000fe20000410000 */
[----:B------:R-:W-:Y:S01]  /*2160*/  @!P5 ISETP.NE.U32.AND P2, PT, RZ, c[0x0][0x218], PT ;  /* 0x00008600ff00da0c */ /* 0x000fe20003f45070 */
[----:B------:R-:W-:Y:S01]  /*2170*/  @P4 FMUL.FTZ R102, R100, c[0x0][0x1ec] ;  /* 0x00007b0064664a20 */ /* 0x000fe20000410000 */
[----:B------:R-:W-:Y:S01]  /*2180*/  BSSY B1, `(.L_x_2596) ;  /* 0x0000010000017945 */ /* 0x000fe20003800000 */
[----:B------:R-:W-:Y:S01]  /*2190*/  @P4 FFMA.FTZ R48, R66, R101, R48 ;  /* 0x0000006542304223 */ /* 0x000fe20000010030 */
[----:B------:R-:W-:Y:S02]  /*21a0*/  @P4 PRMT R66, RZ, 0x7610, R84 ;  /* 0x00007610ff424816 */ /* 0x000fe40000000054 */
[----:B------:R-:W-:Y:S02]  /*21b0*/  @!P5 ISETP.NE.AND.EX P2, PT, RZ, c[0x0][0x21c], PT, P2 ;  /* 0x00008700ff00da0c */ /* 0x000fe40003f45320 */
[----:B------:R-:W-:Y:S01]  /*21c0*/  @!P5 ISETP.NE.AND.EX P3, PT, RZ, c[0x0][0x21c], PT, P3 ;  /* 0x00008700ff00da0c */ /* 0x000fe20003f65330 */
[----:B------:R-:W-:Y:S01]  /*21d0*/  @P4 FFMA.FTZ R49, R66, R102, R49 ;  /* 0x0000006642314223 */ /* 0x000fe20000010031 */
        /* <DEDUP_REMOVED lines=10> */
.L_x_2597:
[----:B------:R-:W-:Y:S05]  /*2280*/  BSYNC B1 ;  /* 0x0000000000017941 */ /* 0x000fea0003800000 */
.L_x_2596:
[----:B------:R-:W-:Y:S01]  /*2290*/  @P4 PRMT R66, RZ, 0x5410, R85 ;  /* 0x00005410ff424816 */ /* 0x000fe20000000055 */
[----:B------:R-:W-:Y:S01]  /*22a0*/  @P4 FMUL.FTZ R105, R67, c[0x0][0x1ec] ;  /* 0x00007b0043694a20 */ /* 0x000fe20000410000 */
[----:B------:R-:W-:Y:S03]  /*22b0*/  BSSY B1, `(.L_x_2598) ;  /* 0x000000c000017945 */ /* 0x000fe60003800000 */
        /* <DEDUP_REMOVED lines=11> */
.L_x_2599:
[----:B------:R-:W-:Y:S05]  /*2370*/  BSYNC B1 ;  /* 0x0000000000017941 */ /* 0x000fea0003800000 */
.L_x_2598:
[----:B------:R-:W-:Y:S01]  /*2380*/  @P4 PRMT R104, RZ, 0x7610, R85 ;  /* 0x00007610ff684816 */ /* 0x000fe20000000055 */
[----:B------:R-:W-:Y:S01]  /*2390*/  @P4 FMUL.FTZ R106, R66, c[0x0][0x1ec] ;  /* 0x00007b00426a4a20 */ /* 0x000fe20000410000 */
[----:B------:R-:W-:Y:S01]  /*23a0*/  @!P5 ISETP.NE.U32.AND P3, PT, RZ, c[0x0][0x218], PT ;  /* 0x00008600ff00da0c */ /* 0x000fe20003f65070 */
[----:B------:R-:W-:Y:S01]  /*23b0*/  @P4 FMUL.FTZ R101, R128, R101 ;  /* 0x0000006580654220 */ /* 0x000fe20000410000 */
[----:B------:R-:W-:Y:S01]  /*23c0*/  @!P5 ISETP.NE.U32.AND P2, PT, RZ, c[0x0][0x218], PT ;  /* 0x00008600ff00da0c */ /* 0x000fe20003f45070 */
[----:B------:R-:W-:Y:S01]  /*23d0*/  @P4 FFMA.FTZ R51, R104, R106, R51 ;  /* 0x0000006a68334223 */ /* 0x000fe20000010033 */
[----:B------:R-:W-:Y:S01]  /*23e0*/  @!P5 ISETP.NE.AND.EX P3, PT, RZ, c[0x0][0x21c], PT, P3 ;  /* 0x00008700ff00da0c */ /* 0x000fe20003f65330 */
[----:B------:R-:W-:Y:S01]  /*23f0*/  @P4 FMUL.FTZ R104, R130, R105 ;  /* 0x0000006982684220 */ /* 0x000fe20000410000 */
[----:B------:R-:W-:Y:S01]  /*2400*/  BSSY B1, `(.L_x_2600) ;  /* 0x0000014000017945 */ /* 0x000fe20003800000 */
[----:B------:R-:W-:Y:S01]  /*2410*/  @P4 FMUL.FTZ R102, R129, R102 ;  /* 0x0000006681664220 */ /* 0x000fe20000410000 */
[----:B------:R-:W-:Y:S01]  /*2420*/  SEL R92, R103, R92, P0 ;  /* 0x0000005c675c7207 */ /* 0x000fe20000000000 */
[----:B------:R-:W-:Y:S01]  /*2430*/  @P4 FMUL.FTZ R105, R131, R106 ;  /* 0x0000006a83694220 */ /* 0x000fe20000410000 */
[----:B------:R-:W-:-:S02]  /*2440*/  @P4 F2FP.BF16.PACK_AB R101, RZ, R101 ;  /* 0x00000065ff65423e */ /* 0x000fc400000010ff */
[----:B------:R-:W-:Y:S02]  /*2450*/  @P4 F2FP.BF16.PACK_AB R102, RZ, R102 ;  /* 0x00000066ff66423e */ /* 0x000fe400000010ff */
[----:B------:R-:W-:Y:S02]  /*2460*/  @P4 F2FP.BF16.PACK_AB R104, RZ, R104 ;  /* 0x00000068ff68423e */ /* 0x000fe400000010ff */
[----:B------:R-:W-:Y:S02]  /*2470*/  @P4 F2FP.BF16.PACK_AB R105, RZ, R105 ;  /* 0x00000069ff69423e */ /* 0x000fe400000010ff */
        /* <DEDUP_REMOVED lines=12> */
.L_x_2601:
[----:B------:R-:W-:Y:S05]  /*2540*/  BSYNC B1 ;  /* 0x0000000000017941 */ /* 0x000fea0003800000 */
.L_x_2600:
        /* <DEDUP_REMOVED lines=14> */
.L_x_2603:
[----:B------:R-:W-:Y:S05]  /*2630*/  BSYNC B1 ;  /* 0x0000000000017941 */ /* 0x000fea0003800000 */
.L_x_2602:
[----:B------:R-:W-:Y:S01]  /*2640*/  @P4 PRMT R106, RZ, 0x7610, R86 ;  /* 0x00007610ff6a4816 */ /* 0x000fe20000000056 */
[----:B------:R-:W-:Y:S01]  /*2650*/  @P4 FMUL.FTZ R136, R100, c[0x0][0x1ec] ;  /* 0x00007b0064884a20 */ /* 0x000fe20000410000 */
[----:B------:R-:W-:Y:S01]  /*2660*/  @!P5 ISETP.NE.U32.AND P2, PT, RZ, c[0x0][0x218], PT ;  /* 0x00008600ff00da0c */ /* 0x000fe20003f45070 */
[----:B------:R-:W-:Y:S01]  /*2670*/  BSSY B1, `(.L_x_2604) ;  /* 0x0000014000017945 */ /* 0x000fe20003800000 */
[----:B------:R-:W-:Y:S01]  /*2680*/  SEL R94, R67, R94, P0 ;  /* 0x0000005e435e7207 */ /* 0x000fe20000000000 */
[-C--:B------:R-:W-:Y:S01]  /*2690*/  @P4 FFMA.FTZ R45, R106, R136.reuse, R45 ;  /* 0x000000886a2d4223 */ /* 0x080fe2000001002d */
[----:B------:R-:W-:Y:S01]  /*26a0*/  @!P5 ISETP.NE.AND.EX P2, PT, RZ, c[0x0][0x21c], PT, P2 ;  /* 0x00008700ff00da0c */ /* 0x000fe20003f45320 */
[----:B------:R-:W-:Y:S01]  /*26b0*/  @P4 FMUL.FTZ R106, R132, R107 ;  /* 0x0000006b846a4220 */ /* 0x000fe20000410000 */
[----:B------:R-:W-:Y:S01]  /*26c0*/  SEL R95, R66, R95, P0 ;  /* 0x0000005f425f7207 */ /* 0x000fe20000000000 */
[----:B------:R-:W-:Y:S01]  /*26d0*/  @P4 FMUL.FTZ R107, R133, R136 ;  /* 0x00000088856b4220 */ /* 0x000fe20000410000 */
[----:B------:R-:W-:-:S02]  /*26e0*/  SEL R96, R103, R96, P0 ;  /* 0x0000006067607207 */ /* 0x000fc40000000000 */
[----:B------:R-:W-:Y:S02]  /*26f0*/  @P4 F2FP.BF16.PACK_AB R106, RZ, R106 ;  /* 0x0000006aff6a423e */ /* 0x000fe400000010ff */
[----:B------:R-:W-:Y:S02]  /*2700*/  @P4 F2FP.BF16.PACK_AB R107, RZ, R107 ;  /* 0x0000006bff6b423e */ /* 0x000fe400000010ff */
        /* <DEDUP_REMOVED lines=10> */
.L_x_2605:
[----:B------:R-:W-:Y:S05]  /*27b0*/  BSYNC B1 ;  /* 0x0000000000017941 */ /* 0x000fea0003800000 */
.L_x_2604:
[----:B------:R-:W-:Y:S01]  /*27c0*/  @P4 PRMT R66, RZ, 0x5410, R87 ;  /* 0x00005410ff424816 */ /* 0x000fe20000000057 */
[----:B------:R-:W-:Y:S01]  /*27d0*/  @P4 FMUL.FTZ R103, R67, c[0x0][0x1ec] ;  /* 0x00007b0043674a20 */ /* 0x000fe20000410000 */
[----:B------:R-:W-:Y:S01]  /*27e0*/  @!P5 ISETP.NE.U32.AND P2, PT, RZ, c[0x0][0x218], PT ;  /* 0x00008600ff00da0c */ /* 0x000fe20003f45070 */
[----:B------:R-:W-:Y:S01]  /*27f0*/  BSSY B1, `(.L_x_2606) ;  /* 0x0000018000017945 */ /* 0x000fe20003800000 */
[----:B------:R-:W-:Y:S01]  /*2800*/  @P4 PRMT R88, R101, 0x7610, R88 ;  /* 0x0000761065584816 */ /* 0x000fe20000000058 */
[-C--:B------:R-:W-:Y:S01]  /*2810*/  @P4 FFMA.FTZ R46, R66, R103.reuse, R46 ;  /* 0x00000067422e4223 */ /* 0x080fe2000001002e */
[----:B------:R-:W-:Y:S01]  /*2820*/  @P4 PRMT R89, R104, 0x7610, R89 ;  /* 0x0000761068594816 */ /* 0x000fe20000000059 */
[----:B------:R-:W-:Y:S01]  /*2830*/  @P4 FMUL.FTZ R103, R134, R103 ;  /* 0x0000006786674220 */ /* 0x000fe20000410000 */
[----:B------:R-:W-:Y:S02]  /*2840*/  @!P5 ISETP.NE.AND.EX P2, PT, RZ, c[0x0][0x21c], PT, P2 ;  /* 0x00008700ff00da0c */ /* 0x000fe40003f45320 */
[----:B------:R-:W-:-:S02]  /*2850*/  @P4 PRMT R90, R106, 0x7610, R90 ;  /* 0x000076106a5a4816 */ /* 0x000fc4000000005a */
[----:B------:R-:W-:Y:S02]  /*2860*/  @P4 F2FP.BF16.PACK_AB R103, RZ, R103 ;  /* 0x00000067ff67423e */ /* 0x000fe400000010ff */
[----:B------:R-:W-:Y:S02]  /*2870*/  SEL R97, R100, R97, P0 ;  /* 0x0000006164617207 */ /* 0x000fe40000000000 */
[----:B------:R-:W-:Y:S02]  /*2880*/  SEL R98, R67, R98, P0 ;  /* 0x0000006243627207 */ /* 0x000fe40000000000 */
[----:B------:R-:W-:Y:S02]  /*2890*/  @P4 PRMT R88, R88, 0x5410, R102 ;  /* 0x0000541058584816 */ /* 0x000fe40000000066 */
[----:B------:R-:W-:Y:S02]  /*28a0*/  @P4 PRMT R89, R89, 0x5410, R105 ;  /* 0x0000541059594816 */ /* 0x000fe40000000069 */
[----:B------:R-:W-:-:S02]  /*28b0*/  @P4 PRMT R90, R90, 0x5410, R107 ;  /* 0x000054105a5a4816 */ /* 0x000fc4000000006b */
[----:B------:R-:W-:Y:S02]  /*28c0*/  @P4 PRMT R91, R103, 0x7610, R91 ;  /* 0x00007610675b4816 */ /* 0x000fe4000000005b */
        /* <DEDUP_REMOVED lines=10> */
.L_x_2607:
[----:B------:R-:W-:Y:S05]  /*2970*/  BSYNC B1 ;  /* 0x0000000000017941 */ /* 0x000fea0003800000 */
.L_x_2606:
[C---:B------:R-:W-:Y:S01]  /*2980*/  @P4 FMUL.FTZ R100, R66.reuse, c[0x0][0x1ec] ;  /* 0x00007b0042644a20 */ /* 0x040fe20000410000 */
[----:B------:R-:W-:Y:S02]  /*2990*/  SEL R99, R66, R99, P0 ;  /* 0x0000006342637207 */ /* 0x000fe40000000000 */
[----:B------:R-:W-:Y:S01]  /*29a0*/  @P1 MOV R145, 0x20 ;  /* 0x0000002000911802 */ /* 0x000fe20000000f00 */
[----:B------:R-:W-:Y:S01]  /*29b0*/  @P4 FMUL.FTZ R66, R135, R100 ;  /* 0x0000006487424220 */ /* 0x000fe20000410000 */
[----:B------:R-:W-:-:S03]  /*29c0*/  @P4 MOV R67, 0x10 ;  /* 0x0000001000434802 */ /* 0x000fc60000000f00 */
[----:B------:R-:W-:Y:S01]  /*29d0*/  @P1 IMAD.WIDE.U32 R144, R144, R145, c[0x0][0x258] ;  /* 0x0000960090901625 */ /* 0x000fe200078e0091 */
[----:B------:R-:W-:-:S03]  /*29e0*/  @P4 F2FP.BF16.PACK_AB R101, RZ, R66 ;  /* 0x00000042ff65423e */ /* 0x000fc600000010ff */
[----:B------:R-:W-:Y:S01]  /*29f0*/  @P4 IMAD.WIDE.U32 R66, R146, R67, c[0x0][0x248] ;  /* 0x0000920092424625 */ /* 0x000fe200078e0043 */
[----:B------:R-:W-:Y:S01]  /*2a00*/  @P4 PRMT R91, R91, 0x5410, R101 ;  /* 0x000054105b5b4816 */ /* 0x000fe20000000065 */
[----:B------:R-:W-:Y:S02]  /*2a10*/  @P1 STG.E.128 [R144.64], R92 ;  /* 0x0000005c90001986 */ /* 0x000fe4000c101d04 */
[----:B------:R-:W-:Y:S02]  /*2a20*/  IMAD.MOV.U32 R101, RZ, RZ, c[0x0][0x160] ;  /* 0x00005800ff657624 */ /* 0x000fe400078e00ff */
[----:B------:R-:W-:Y:S03]  /*2a30*/  @P1 STG.E.128 [R144.64+0x10], R96 ;  /* 0x0000106090001986 */ /* 0x000fe6000c101d04 */
[----:B------:R-:W-:Y:S01]  /*2a40*/  LEA R0, R101, R0, 0x2 ;  /* 0x0000000065007211 */ /* 0x000fe200078e10ff */
[----:B------:R0:W-:Y:S03]  /*2a50*/  @P4 STG.E.128 [R66.64], R88 ;  /* 0x0000005842004986 */ /* 0x0001e6000c101d04 */
[----:B------:R-:W-:-:S02]  /*2a60*/  ISETP.GE.AND P0, PT, R0, c[0x0][0x164], PT ;  /* 0x0000590000007a0c */ /* 0x000fc40003f06270 */
[----:B0-----:R-:W-:-:S05]  /*2a70*/  @P4 PRMT R66, RZ, 0x7610, R87 ;  /* 0x00007610ff424816 */ /* 0x001fca0000000057 */
[----:B------:R-:W-:-:S06]  /*2a80*/  @P4 FFMA.FTZ R47, R66, R100, R47 ;  /* 0x00000064422f4223 */ /* 0x000fcc000001002f */
[----:B------:R-:W-:Y:S01]  /*2a90*/  @P0 CALL.REL.NOINC `(.L_x_2570) ;  /* 0x0000001000000944 */ /* 0x000fe20003c00000 */
[----:B------:R-:W-:Y:S05]  /*2aa0*/  BRA `(.L_x_2608) ;  /* 0xffffdb8000007947 */ /* 0x000fea000383ffff */
.L_x_2570:
[----:B------:R-:W-:Y:S05]  /*2ab0*/  BSYNC B0 ;  /* 0x0000000000007941 */ /* 0x000fea0003800000 */
.L_x_2568:
[----:B-----5:R-:W0:Y:S01]  /*2ac0*/  S2R R64, SR_TID.X ;  /* 0x0000000000407919 */ /* 0x020e220000002100 */
[----:B------:R-:W-:Y:S01]  /*2ad0*/  WARPSYNC 0xffffffff ;  /* 0xffffffff00007948 */ /* 0x000fe20003800000 */
[----:B0-----:R-:W-:-:S04]  /*2ae0*/  SHF.R.U32.HI R0, RZ, 0x5, R64 ;  /* 0x00000005ff007819 */ /* 0x001fc80000011640 */
[----:B------:R-:W-:-:S04]  /*2af0*/  SHF.L.U32 R3, R0, 0x6, RZ ;  /* 0x0000000600037819 */ /* 0x000fc800000006ff */
[----:B------:R-:W-:-:S04]  /*2b00*/  LOP3.LUT R2, R3, 0xffffffc0, R2, 0xe2, !PT ;  /* 0xffffffc003027812 */ /* 0x000fc800078ee202 */
[----:B------:R-:W-:-:S05]  /*2b10*/  SHF.L.U32 R2, R2, 0x5, RZ ;  /* 0x0000000502027819 */ /* 0x000fca00000006ff */
[----:B------:R-:W-:Y:S04]  /*2b20*/  STS.128 [R2], R32 ;  /* 0x0000002002007388 */ /* 0x000fe80000000c00 */
[----:B------:R0:W-:Y:S04]  /*2b30*/  STS.128 [R2+0x10], R36 ;  /* 0x0000102402007388 */ /* 0x0001e80000000c00 */
[----:B------:R-:W-:Y:S04]  /*2b40*/  STS.128 [R2+0x400], R40 ;  /* 0x0004002802007388 */ /* 0x000fe80000000c00 */
[----:B------:R-:W-:Y:S04]  /*2b50*/  STS.128 [R2+0x410], R60 ;  /* 0x0004103c02007388 */ /* 0x000fe80000000c00 */
        /* <DEDUP_REMOVED lines=19> */
[----:B----4-:R-:W-:-:S03]  /*2c90*/  FADD.FTZ R5, RZ, R5 ;  /* 0x00000005ff057221 */ /* 0x010fc60000010000 */
[----:B------:R-:W4:Y:S01]  /*2ca0*/  LDS R33, [R64.X4+0x1c00] ;  /* 0x001c000040217984 */ /* 0x000f220000004800 */
[----:B0-----:R-:W-:-:S03]  /*2cb0*/  FADD.FTZ R0, R0, R7 ;  /* 0x0000000700007221 */ /* 0x001fc60000010000 */
[----:B------:R-:W0:Y:S01]  /*2cc0*/  LDS R32, [R64.X4+0x1e00] ;  /* 0x001e000040207984 */ /* 0x000e220000004800 */
[----:B------:R-:W-:-:S03]  /*2cd0*/  FADD.FTZ R3, R3, R6 ;  /* 0x0000000603037221 */ /* 0x000fc60000010000 */
[----:B------:R-:W-:Y:S01]  /*2ce0*/  BAR.SYNC.DEFER_BLOCKING 0x0 ;  /* 0x0000000000007b1d */ /* 0x000fe20000010000 */
[----:B------:R-:W-:Y:S02]  /*2cf0*/  FADD.FTZ R4, R4, R9 ;  /* 0x0000000904047221 */ /* 0x000fe40000010000 */
        /* <DEDUP_REMOVED lines=9> */
[----:B------:R2:W-:Y:S01]  /*2d90*/  STS.128 [R2+0x400], R24 ;  /* 0x0004001802007388 */ /* 0x0005e20000000c00 */
[----:B----4-:R-:W-:-:S03]  /*2da0*/  FADD.FTZ R33, R4, R33 ;  /* 0x0000002104217221 */ /* 0x010fc60000010000 */
[----:B------:R-:W-:Y:S01]  /*2db0*/  STS.128 [R2+0x410], R28 ;  /* 0x0004101c02007388 */ /* 0x000fe20000000c00 */
[----:B0-----:R-:W-:-:S03]  /*2dc0*/  FADD.FTZ R11, R5, R32 ;  /* 0x00000020050b7221 */ /* 0x001fc60000010000 */
[----:B------:R-:W-:Y:S01]  /*2dd0*/  BAR.SYNC.DEFER_BLOCKING 0x0 ;  /* 0x0000000000007b1d */ /* 0x000fe20000010000 */
[----:B-1----:R-:W-:-:S05]  /*2de0*/  IMAD R21, R36, c[0x0][0x168], RZ ;  /* 0x00005a0024157a24 */ /* 0x002fca00078e02ff */
[----:B------:R-:W-:-:S05]  /*2df0*/  IADD3 R21, P0, R21, R64, RZ ;  /* 0x0000004015157210 */ /* 0x000fca0007f1e0ff */
[----:B--2---:R-:W-:-:S05]  /*2e00*/  IMAD.X R24, RZ, RZ, RZ, P0 ;  /* 0x000000ffff187224 */ /* 0x004fca00000e06ff */
[----:B------:R-:W-:Y:S01]  /*2e10*/  SHF.L.U64.HI R24, R21, 0x2, R24 ;  /* 0x0000000215187819 */ /* 0x000fe20000010218 */
        /* <DEDUP_REMOVED lines=32> */
[----:B-1----:R-:W-:Y:S01]  /*3020*/  FADD.FTZ R13, R5, R12 ;  /* 0x0000000c050d7221 */ /* 0x002fe20000010000 */
[----:B------:R-:W-:-:S02]  /*3030*/  IADD3.X R5, R24, c[0x0][0x224], RZ, P1, !PT ;  /* 0x0000890018057a10 */ /* 0x000fc40000ffe4ff */
        /* <DEDUP_REMOVED lines=56> */
.L_x_2574:
[----:B------:R-:W-:Y:S01]  /*33c0*/  HFMA2.MMA R104, -RZ, RZ, 0, 5.9604644775390625e-08 ;  /* 0x00000001ff687435 */ /* 0x000fe200000001ff */
[----:B------:R-:W-:Y:S01]  /*33d0*/  MOV R107, R100 ;  /* 0x00000064006b7202 */ /* 0x000fe20000000f00 */
[----:B------:R-:W-:Y:S01]  /*33e0*/  IMAD.MOV.U32 R105, RZ, RZ, 0x1f ;  /* 0x0000001fff697424 */ /* 0x000fe200078e00ff */
[----:B------:R-:W-:-:S02]  /*33f0*/  MOV R102, 0xffffffff ;  /* 0xffffffff00667802 */ /* 0x000fc40000000f00 */
[----:B0-----:R-:W-:Y:S02]  /*3400*/  MOV R66, 0x3420 ;  /* 0x0000342000427802 */ /* 0x001fe40000000f00 */
[----:B-----5:R-:W-:Y:S05]  /*3410*/  CALL.REL.NOINC `($__internal_67_$__cuda_sm70_shflsync_bfly_p) ;  /* 0x0000045000007944 */ /* 0x020fea0003c00000 */
[----:B-1----:R-:W-:Y:S01]  /*3420*/  MOV R103, R102 ;  /* 0x0000006600677202 */ /* 0x002fe20000000f00 */
[----:B0-----:R-:W-:Y:S05]  /*3430*/  BRA `(.L_x_2609) ;  /* 0xffffdd9000007947 */ /* 0x001fea000383ffff */
.L_x_2575:
[----:B------:R-:W-:Y:S01]  /*3440*/  HFMA2.MMA R105, -RZ, RZ, 0, 1.847743988037109375e-06 ;  /* 0x0000001fff697435 */ /* 0x000fe200000001ff */
[----:B------:R-:W-:Y:S01]  /*3450*/  MOV R107, R101 ;  /* 0x00000065006b7202 */ /* 0x000fe20000000f00 */
[----:B------:R-:W-:Y:S01]  /*3460*/  IMAD.MOV.U32 R104, RZ, RZ, 0x1 ;  /* 0x00000001ff687424 */ /* 0x000fe200078e00ff */
[----:B------:R-:W-:Y:S02]  /*3470*/  MOV R102, 0xffffffff ;  /* 0xffffffff00667802 */ /* 0x000fe40000000f00 */
[----:B0-----:R-:W-:Y:S02]  /*3480*/  MOV R66, 0x34a0 ;  /* 0x000034a000427802 */ /* 0x001fe40000000f00 */
[----:B-12--5:R-:W-:Y:S05]  /*3490*/  CALL.REL.NOINC `($__internal_67_$__cuda_sm70_shflsync_bfly_p) ;  /* 0x000003d000007944 */ /* 0x026fea0003c00000 */
[----:B------:R-:W-:Y:S01]  /*34a0*/  FADD.FTZ R103, R103, R100 ;  /* 0x0000006467677221 */ /* 0x000fe20000010000 */
[----:B0-----:R-:W-:Y:S01]  /*34b0*/  HFMA2.MMA R104, -RZ, RZ, 0, 1.1920928955078125e-07 ;  /* 0x00000002ff687435 */ /* 0x001fe200000001ff */
[----:B-1----:R-:W-:Y:S01]  /*34c0*/  FADD.FTZ R101, R101, R102 ;  /* 0x0000006665657221 */ /* 0x002fe20000010000 */
[----:B------:R-:W-:Y:S01]  /*34d0*/  MOV R102, 0xffffffff ;  /* 0xffffffff00667802 */ /* 0x000fe20000000f00 */
[----:B------:R-:W-:Y:S01]  /*34e0*/  IMAD.MOV.U32 R105, RZ, RZ, 0x1f ;  /* 0x0000001fff697424 */ /* 0x000fe200078e00ff */
[----:B------:R-:W-:-:S02]  /*34f0*/  MOV R107, R103 ;  /* 0x00000067006b7202 */ /* 0x000fc40000000f00 */
[----:B------:R-:W-:Y:S02]  /*3500*/  MOV R66, 0x3520 ;  /* 0x0000352000427802 */ /* 0x000fe40000000f00 */
[----:B------:R-:W-:Y:S05]  /*3510*/  CALL.REL.NOINC `($__internal_67_$__cuda_sm70_shflsync_bfly_p) ;  /* 0x0000035000007944 */ /* 0x000fea0003c00000 */
[----:B0-----:R-:W-:Y:S01]  /*3520*/  HFMA2.MMA R104, -RZ, RZ, 0, 1.1920928955078125e-07 ;  /* 0x00000002ff687435 */ /* 0x001fe200000001ff */
[----:B-1----:R-:W-:Y:S01]  /*3530*/  MOV R100, R102 ;  /* 0x0000006600647202 */ /* 0x002fe20000000f00 */
[----:B------:R-:W-:Y:S01]  /*3540*/  IMAD.MOV.U32 R107, RZ, RZ, R101 ;  /* 0x000000ffff6b7224 */ /* 0x000fe200078e0065 */
[----:B------:R-:W-:Y:S02]  /*3550*/  MOV R105, 0x1f ;  /* 0x0000001f00697802 */ /* 0x000fe40000000f00 */
[----:B------:R-:W-:Y:S02]  /*3560*/  MOV R102, 0xffffffff ;  /* 0xffffffff00667802 */ /* 0x000fe40000000f00 */
[----:B------:R-:W-:Y:S02]  /*3570*/  MOV R66, 0x3590 ;  /* 0x0000359000427802 */ /* 0x000fe40000000f00 */
[----:B------:R-:W-:Y:S05]  /*3580*/  CALL.REL.NOINC `($__internal_67_$__cuda_sm70_shflsync_bfly_p) ;  /* 0x000002e000007944 */ /* 0x000fea0003c00000 */
[----:B------:R-:W-:Y:S01]  /*3590*/  FADD.FTZ R103, R100, R103 ;  /* 0x0000006764677221 */ /* 0x000fe20000010000 */
[----:B0-----:R-:W-:Y:S01]  /*35a0*/  HFMA2.MMA R105, -RZ, RZ, 0, 1.847743988037109375e-06 ;  /* 0x0000001fff697435 */ /* 0x001fe200000001ff */
[----:B-1----:R-:W-:Y:S01]  /*35b0*/  FADD.FTZ R101, R101, R102 ;  /* 0x0000006665657221 */ /* 0x002fe20000010000 */
[----:B------:R-:W-:Y:S01]  /*35c0*/  MOV R102, 0xffffffff ;  /* 0xffffffff00667802 */ /* 0x000fe20000000f00 */
[----:B------:R-:W-:Y:S01]  /*35d0*/  IMAD.MOV.U32 R104, RZ, RZ, 0x4 ;  /* 0x00000004ff687424 */ /* 0x000fe200078e00ff */
[----:B------:R-:W-:-:S02]  /*35e0*/  MOV R107, R103 ;  /* 0x00000067006b7202 */ /* 0x000fc40000000f00 */
[----:B------:R-:W-:Y:S02]  /*35f0*/  MOV R66, 0x3610 ;  /* 0x0000361000427802 */ /* 0x000fe40000000f00 */
[----:B------:R-:W-:Y:S05]  /*3600*/  CALL.REL.NOINC `($__internal_67_$__cuda_sm70_shflsync_bfly_p) ;  /* 0x0000026000007944 */ /* 0x000fea0003c00000 */
[----:B0-----:R-:W-:Y:S01]  /*3610*/  HFMA2.MMA R104, -RZ, RZ, 0, 2.384185791015625e-07 ;  /* 0x00000004ff687435 */ /* 0x001fe200000001ff */
[----:B-1----:R-:W-:Y:S01]  /*3620*/  IMAD.MOV.U32 R100, RZ, RZ, R102 ;  /* 0x000000ffff647224 */ /* 0x002fe200078e0066 */
[----:B------:R-:W-:Y:S01]  /*3630*/  MOV R107, R101 ;  /* 0x00000065006b7202 */ /* 0x000fe20000000f00 */
[----:B------:R-:W-:Y:S01]  /*3640*/  IMAD.MOV.U32 R102, RZ, RZ, -0x1 ;  /* 0xffffffffff667424 */ /* 0x000fe200078e00ff */
[----:B------:R-:W-:Y:S02]  /*3650*/  MOV R105, 0x1f ;  /* 0x0000001f00697802 */ /* 0x000fe40000000f00 */
[----:B------:R-:W-:Y:S02]  /*3660*/  MOV R66, 0x3680 ;  /* 0x0000368000427802 */ /* 0x000fe40000000f00 */
[----:B------:R-:W-:Y:S05]  /*3670*/  CALL.REL.NOINC `($__internal_67_$__cuda_sm70_shflsync_bfly_p) ;  /* 0x000001f000007944 */ /* 0x000fea0003c00000 */
[----:B------:R-:W-:Y:S01]  /*3680*/  FADD.FTZ R103, R100, R103 ;  /* 0x0000006764677221 */ /* 0x000fe20000010000 */
[----:B0-----:R-:W-:Y:S01]  /*3690*/  HFMA2.MMA R104, -RZ, RZ, 0, 4.76837158203125e-07 ;  /* 0x00000008ff687435 */ /* 0x001fe200000001ff */
[----:B-1----:R-:W-:Y:S01]  /*36a0*/  FADD.FTZ R101, R101, R102 ;  /* 0x0000006665657221 */ /* 0x002fe20000010000 */
[----:B------:R-:W-:Y:S01]  /*36b0*/  MOV R105, 0x1f ;  /* 0x0000001f00697802 */ /* 0x000fe20000000f00 */
[----:B------:R-:W-:Y:S01]  /*36c0*/  IMAD.MOV.U32 R107, RZ, RZ, R103 ;  /* 0x000000ffff6b7224 */ /* 0x000fe200078e0067 */
[----:B------:R-:W-:-:S02]  /*36d0*/  MOV R102, 0xffffffff ;  /* 0xffffffff00667802 */ /* 0x000fc40000000f00 */
[----:B------:R-:W-:Y:S02]  /*36e0*/  MOV R66, 0x3700 ;  /* 0x0000370000427802 */ /* 0x000fe40000000f00 */
[----:B------:R-:W-:Y:S05]  /*36f0*/  CALL.REL.NOINC `($__internal_67_$__cuda_sm70_shflsync_bfly_p) ;  /* 0x0000017000007944 */ /* 0x000fea0003c00000 */
[----:B0-----:R-:W-:Y:S01]  /*3700*/  HFMA2.MMA R104, -RZ, RZ, 0, 4.76837158203125e-07 ;  /* 0x00000008ff687435 */ /* 0x001fe200000001ff */
[----:B-1----:R-:W-:Y:S01]  /*3710*/  MOV R100, R102 ;  /* 0x0000006600647202 */ /* 0x002fe20000000f00 */
[----:B------:R-:W-:Y:S01]  /*3720*/  IMAD.MOV.U32 R105, RZ, RZ, 0x1f ;  /* 0x0000001fff697424 */ /* 0x000fe200078e00ff */
[----:B------:R-:W-:Y:S02]  /*3730*/  MOV R107, R101 ;  /* 0x00000065006b7202 */ /* 0x000fe40000000f00 */
[----:B------:R-:W-:Y:S02]  /*3740*/  MOV R102, 0xffffffff ;  /* 0xffffffff00667802 */ /* 0x000fe40000000f00 */
[----:B------:R-:W-:Y:S02]  /*3750*/  MOV R66, 0x3770 ;  /* 0x0000377000427802 */ /* 0x000fe40000000f00 */
[----:B------:R-:W-:Y:S05]  /*3760*/  CALL.REL.NOINC `($__internal_67_$__cuda_sm70_shflsync_bfly_p) ;  /* 0x0000010000007944 */ /* 0x000fea0003c00000 */
[----:B------:R-:W-:Y:S01]  /*3770*/  FADD.FTZ R100, R100, R103 ;  /* 0x0000006764647221 */ /* 0x000fe20000010000 */
[----:B0-----:R-:W-:Y:S01]  /*3780*/  HFMA2.MMA R104, -RZ, RZ, 0, 9.5367431640625e-07 ;  /* 0x00000010ff687435 */ /* 0x001fe200000001ff */
[----:B-1----:R-:W-:Y:S01]  /*3790*/  FADD.FTZ R101, R101, R102 ;  /* 0x0000006665657221 */ /* 0x002fe20000010000 */
[----:B------:R-:W-:Y:S01]  /*37a0*/  MOV R105, 0x1f ;  /* 0x0000001f00697802 */ /* 0x000fe20000000f00 */
[----:B------:R-:W-:Y:S01]  /*37b0*/  IMAD.MOV.U32 R102, RZ, RZ, -0x1 ;  /* 0xffffffffff667424 */ /* 0x000fe200078e00ff */
[----:B------:R-:W-:-:S02]  /*37c0*/  MOV R107, R100 ;  /* 0x00000064006b7202 */ /* 0x000fc40000000f00 */
[----:B------:R-:W-:Y:S02]  /*37d0*/  MOV R66, 0x37f0 ;  /* 0x000037f000427802 */ /* 0x000fe40000000f00 */
[----:B------:R-:W-:Y:S05]  /*37e0*/  CALL.REL.NOINC `($__internal_67_$__cuda_sm70_shflsync_bfly_p) ;  /* 0x0000008000007944 */ /* 0x000fea0003c00000 */
[----:B0-----:R-:W-:Y:S01]  /*37f0*/  HFMA2.MMA R105, -RZ, RZ, 0, 1.847743988037109375e-06 ;  /* 0x0000001fff697435 */ /* 0x001fe200000001ff */
[----:B-1----:R-:W-:Y:S01]  /*3800*/  MOV R103, R102 ;  /* 0x0000006600677202 */ /* 0x002fe20000000f00 */
[----:B------:R-:W-:Y:S01]  /*3810*/  IMAD.MOV.U32 R104, RZ, RZ, 0x10 ;  /* 0x00000010ff687424 */ /* 0x000fe200078e00ff */
[----:B------:R-:W-:Y:S02]  /*3820*/  MOV R107, R101 ;  /* 0x00000065006b7202 */ /* 0x000fe40000000f00 */
[----:B------:R-:W-:Y:S02]  /*3830*/  MOV R102, 0xffffffff ;  /* 0xffffffff00667802 */ /* 0x000fe40000000f00 */
[----:B------:R-:W-:Y:S02]  /*3840*/  MOV R66, 0x3860 ;  /* 0x0000386000427802 */ /* 0x000fe40000000f00 */
[----:B------:R-:W-:Y:S05]  /*3850*/  CALL.REL.NOINC `($__internal_67_$__cuda_sm70_shflsync_bfly_p) ;  /* 0x0000001000007944 */ /* 0x000fea0003c00000 */
[----:B01----:R-:W-:Y:S05]  /*3860*/  BRA `(.L_x_2610) ;  /* 0xffffda8000007947 */ /* 0x003fea000383ffff */
        .weak           $__internal_67_$__cuda_sm70_shflsync_bfly_p
        .type           $__internal_67_$__cuda_sm70_shflsync_bfly_p,@function
        .size           $__internal_67_$__cuda_sm70_shflsync_bfly_p,(.L_x_7245 - $__internal_67_$__cuda_sm70_shflsync_bfly_p)
$__internal_67_$__cuda_sm70_shflsync_bfly_p:
[----:B------:R-:W-:Y:S01]  /*3870*/  HFMA2.MMA R67, -RZ, RZ, 0, 0 ;  /* 0x00000000ff437435 */ /* 0x000fe200000001ff */
[----:B------:R-:W-:Y:S04]  /*3880*/  WARPSYNC R102 ;  /* 0x0000006600007348 */ /* 0x000fe80003800000 */
[----:B------:R0:W1:Y:S01]  /*3890*/  SHFL.BFLY PT, R102, R107, R104, R105 ;  /* 0x0c0000686b667389 */ /* 0x00006200000e0069 */
[----:B------:R-:W-:Y:S05]  /*38a0*/  RET.REL.NODEC R66 `(_ZN10layer_norm13ln_bwd_kernelINS_13Kernel_traitsI13__nv_bfloat16S2_fS2_fjLj512ELj1ELj4ELj1ELj16ENS_18Kernel_traits_baseILj512ES2_S2_fS2_fjLj128EEEEELb0ELb1ELb1ELb1EEEvNS_9BwdParamsE) ;  /* 0xffffc75042007950 */ /* 0x000fea0003c3ffff */
.L_x_2611:
        /* <DEDUP_REMOVED lines=13> */
.L_x_7245:


//--------------------- .text._ZN10layer_norm13ln_bwd_kernelINS_13Kernel_traitsI13__nv_bfloat16S2_fS2_fjLj512ELj1ELj4ELj1ELj16ENS_18Kernel_traits_baseILj512ES2_S2_fS2_fjLj128EEEEELb1ELb0ELb0ELb0EEEvNS_9BwdParamsE --------------------------
	.section	.text._ZN10layer_norm13ln_bwd_kernelINS_13Kernel_traitsI13__nv_bfloat16S2_fS2_fjLj512ELj1ELj4ELj1ELj16ENS_18Kernel_traits_baseILj512ES2_S2_fS2_fjLj128EEEEELb1ELb0ELb0ELb0EEEvNS_9BwdParamsE,"ax",@progbits
	.sectioninfo	@"SHI_REGISTERS=128"
	.align	128
        .global         _ZN10layer_norm13ln_bwd_kernelINS_13Kernel_traitsI13__nv_bfloat16S2_fS2_fjLj512ELj1ELj4ELj1ELj16ENS_18Kernel_traits_baseILj512ES2_S2_fS2_fjLj128EEEEELb1ELb0ELb0ELb0EEEvNS_9BwdParamsE
        .type           _ZN10layer_norm13ln_bwd_kernelINS_13Kernel_traitsI13__nv_bfloat16S2_fS2_fjLj512ELj1ELj4ELj1ELj16ENS_18Kernel_traits_baseILj512ES2_S2_fS2_fjLj128EEEEELb1ELb0ELb0ELb0EEEvNS_9BwdParamsE,@function
        .size           _ZN10layer_norm13ln_bwd_kernelINS_13Kernel_traitsI13__nv_bfloat16S2_fS2_fjLj512ELj1ELj4ELj1ELj16ENS_18Kernel_traits_baseILj512ES2_S2_fS2_fjLj128EEEEELb1ELb0ELb0ELb0EEEvNS_9BwdParamsE,(.L_x_7246 - _ZN10layer_norm13ln_bwd_kernelINS_13Kernel_traitsI13__nv_bfloat16S2_fS2_fjLj512ELj1ELj4ELj1ELj16ENS_18Kernel_traits_baseILj512ES2_S2_fS2_fjLj128EEEEELb1ELb0ELb0ELb0EEEvNS_9BwdParamsE)
        .other          _ZN10layer_norm13ln_bwd_kernelINS_13Kernel_traitsI13__nv_bfloat16S2_fS2_fjLj512ELj1ELj4ELj1ELj16ENS_18Kernel_traits_baseILj512ES2_S2_fS2_fjLj128EEEEELb1ELb0ELb0ELb0EEEvNS_9BwdParamsE,@"STO_CUDA_ENTRY STV_DEFAULT"
_ZN10layer_norm13ln_bwd_kernelINS_13Kernel_traitsI13__nv_bfloat16S2_fS2_fjLj512ELj1ELj4ELj1ELj16ENS_18Kernel_traits_baseILj512ES2_S2_fS2_fjLj128EEEEELb1ELb0ELb0ELb0EEEvNS_9BwdParamsE:
.text._ZN10layer_norm13ln_bwd_kernelINS_13Kernel_traitsI13__nv_bfloat16S2_fS2_fjLj512ELj1ELj4ELj1ELj16ENS_18Kernel_traits_baseILj512ES2_S2_fS2_fjLj128EEEEELb1ELb0ELb0ELb0EEEvNS_9BwdParamsE:
        /* <DEDUP_REMOVED lines=43> */
[----:B-----5:R-:W-:Y:S02]  /*02b0*/  PRMT R104, RZ, 0x5410, R103 ;  /* 0x00005410ff687816 */ /* 0x020fe40000000067 */
        /* <DEDUP_REMOVED lines=15> */
.L_x_2624:
[----:B------:R-:W-:Y:S02]  /*03b0*/  ISETP.NE.U32.AND P0, PT, RZ, c[0x0][0x1c0], PT ;  /* 0x00007000ff007a0c */ /* 0x000fe40003f05070 */
[----:B------:R-:W-:-:S02]  /*03c0*/  SHF.R.S32.HI R73, RZ, 0x1f, R0 ;  /* 0x0000001fff497819 */ /* 0x000fc40000011400 */
[----:B------:R-:W-:-:S13]  /*03d0*/  ISETP.NE.AND.EX P0, PT, RZ, c[0x0][0x1c4], PT, P0 ;  /* 0x00007100ff007a0c */ /* 0x000fda0003f05300 */
[----:B------:R-:W-:-:S04]  /*03e0*/  @P0 LEA R72, P1, R0, c[0x0][0x1c0], 0x1 ;  /* 0x0000700000480a11 */ /* 0x000fc800078208ff */
[----:B------:R-:W-:-:S05]  /*03f0*/  @P0 LEA.HI.X R73, R0, c[0x0][0x1c4], R73, 0x1, P1 ;  /* 0x0000710000490a11 */ /* 0x000fca00008f0c49 */
[----:B------:R0:W2:Y:S01]  /*0400*/  @P0 LDG.E.U16 R2, [R72.64] ;  /* 0x0000000448020981 */ /* 0x0000a2000c1e1500 */
[----:B------:R-:W-:-:S05]  /*0410*/  MOV R75, 0x4 ;  /* 0x00000004004b7802 */ /* 0x000fca0000000f00 */
[----:B0-----:R-:W-:-:S05]  /*0420*/  IMAD.WIDE R72, R0, R75, c[0x0][0x1a0] ;  /* 0x0000680000487625 */ /* 0x001fca00078e024b */
[----:B------:R0:W3:Y:S02]  /*0430*/  LDG.E R94, [R72.64] ;  /* 0x00000004485e7981 */ /* 0x0000e4000c1e1900 */
[----:B0-----:R-:W-:-:S05]  /*0440*/  IMAD.WIDE R72, R0, R75, c[0x0][0x1a8] ;  /* 0x00006a0000487625 */ /* 0x001fca00078e024b */
[----:B------:R0:W5:Y:S01]  /*0450*/  LDG.E R87, [R72.64] ;  /* 0x0000000448577981 */ /* 0x000162000c1e1900 */
[----:B------:R-:W-:Y:S01]  /*0460*/  MOV R86, 0x3f800000 ;  /* 0x3f80000000567802 */ /* 0x000fe20000000f00 */
[----:B------:R-:W-:Y:S01]  /*0470*/  BSSY B1, `(.L_x_2614) ;  /* 0x000005d000017945 */ /* 0x000fe20003800000 */
[----:B------:R-:W-:Y:S02]  /*0480*/  ISETP.NE.AND P1, PT, R122, RZ, PT ;  /* 0x000000ff7a00720c */ /* 0x000fe40003f25270 */
[----:B------:R-:W-:Y:S02]  /*0490*/  MOV R108, RZ ;  /* 0x000000ff006c7202 */ /* 0x000fe40000000f00 */
[----:B------:R-:W-:Y:S02]  /*04a0*/  MOV R95, RZ ;  /* 0x000000ff005f7202 */ /* 0x000fe40000000f00 */
[----:B--2---:R-:W-:Y:S01]  /*04b0*/  @P0 PRMT R86, RZ, 0x5410, R2 ;  /* 0x00005410ff560816 */ /* 0x004fe20000000002 */
[----:B------:R-:W-:-:S05]  /*04c0*/  IMAD R2, R0, c[0x0][0x168], RZ ;  /* 0x00005a0000027a24 */ /* 0x000fca00078e02ff */
[----:B------:R-:W-:-:S04]  /*04d0*/  SHF.R.S32.HI R75, RZ, 0x1f, R2 ;  /* 0x0000001fff4b7819 */ /* 0x000fc80000011402 */
[----:B------:R-:W-:-:S04]  /*04e0*/  LEA.HI R2, R75, R2, RZ, 0x3 ;  /* 0x000000024b027211 */ /* 0x000fc800078f18ff */
[----:B------:R-:W-:Y:S02]  /*04f0*/  LEA.HI.SX32 R2, R2, R121, 0x1d ;  /* 0x0000007902027211 */ /* 0x000fe400078feaff */
[----:B---3--:R-:W-:Y:S02]  /*0500*/  FSEL R94, R94, RZ, !P1 ;  /* 0x000000ff5e5e7208 */ /* 0x008fe40004800000 */
        /* <DEDUP_REMOVED lines=9> */
[----:B------:R-:W-:Y:S02]  /*05a0*/  LEA R90, P5, R2, c[0x0][0x190], 0x3 ;  /* 0x00006400025a7a11 */ /* 0x000fe400078a18ff */
[----:B------:R-:W-:-:S02]  /*05b0*/  ISETP.NE.U32.AND P0, PT, RZ, c[0x0][0x218], PT ;  /* 0x00008600ff007a0c */ /* 0x000fc40003f05070 */
[----:B------:R-:W-:Y:S02]  /*05c0*/  LEA.HI.X R91, R2, c[0x0][0x194], RZ, 0x3, P5 ;  /* 0x00006500025b7a11 */ /* 0x000fe400028f1cff */
[----:B------:R-:W-:-:S04]  /*05d0*/  ISETP.NE.AND.EX P0, PT, RZ, c[0x0][0x21c], PT, P0 ;  /* 0x00008700ff007a0c */ /* 0x000fc80003f05300 */
[----:B------:R-:W5:Y:S09]  /*05e0*/  LDG.E.64 R90, [R90.64] ;  /* 0x000000045a5a7981 */ /* 0x000f72000c1e1b00 */
[----:B------:R-:W-:-:S04]  /*05f0*/  @P0 LEA R72, P4, R2, c[0x0][0x218], 0x5 ;  /* 0x0000860002480a11 */ /* 0x000fc800078828ff */
[----:B------:R-:W-:-:S05]  /*0600*/  @P0 LEA.HI.X R73, R2, c[0x0][0x21c], RZ, 0x5, P4 ;  /* 0x0000870002490a11 */ /* 0x000fca00020f2cff */
[----:B------:R0:W5:Y:S04]  /*0610*/  @P0 LDG.E.128 R20, [R72.64] ;  /* 0x0000000448140981 */ /* 0x000168000c1e1d00 */
[----:B------:R0:W5:Y:S01]  /*0620*/  @P0 LDG.E.128 R16, [R72.64+0x10] ;  /* 0x0000100448100981 */ /* 0x000162000c1e1d00 */
[----:B------:R-:W-:Y:S01]  /*0630*/  IADD3 R109, R2, 0x20, RZ ;  /* 0x00000020026d7810 */ /* 0x000fe20007ffe0ff */
[C---:B--2---:R-:W-:Y:S02]  /*0640*/  FADD.FTZ R3, -R94.reuse, R8 ;  /* 0x000000085e037221 */ /* 0x044fe40000010100 */
[C---:B------:R-:W-:Y:S02]  /*0650*/  FADD.FTZ R74, -R94.reuse, R9 ;  /* 0x000000095e4a7221 */ /* 0x040fe40000010100 */
[C---:B0-----:R-:W-:Y:S01]  /*0660*/  FADD.FTZ R73, -R94.reuse, R10 ;  /* 0x0000000a5e497221 */ /* 0x041fe20000010100 */
[--C-:B---3--:R-:W-:Y:S01]  /*0670*/  PRMT R8, RZ, 0x5410, R12.reuse ;  /* 0x00005410ff087816 */ /* 0x108fe2000000000c */
[----:B------:R-:W-:Y:S01]  /*0680*/  FADD.FTZ R9, -R94, R11 ;  /* 0x0000000b5e097221 */ /* 0x000fe20000010100 */
[----:B------:R-:W-:-:S02]  /*0690*/  PRMT R101, RZ, 0x7610, R12 ;  /* 0x00007610ff657816 */ /* 0x000fc4000000000c */
[--C-:B------:R-:W-:Y:S02]  /*06a0*/  PRMT R12, RZ, 0x5410, R13.reuse ;  /* 0x00005410ff0c7816 */ /* 0x100fe4000000000d */
[----:B------:R-:W-:Y:S01]  /*06b0*/  PRMT R10, RZ, 0x7610, R13 ;  /* 0x00007610ff0a7816 */ /* 0x000fe2000000000d */
[C---:B-----5:R-:W-:Y:S01]  /*06c0*/  FMUL.FTZ R3, R87.reuse, R3 ;  /* 0x0000000357037220 */ /* 0x060fe20000410000 */
[--C-:B------:R-:W-:Y:S02]  /*06d0*/  PRMT R11, RZ, 0x5410, R14.reuse ;  /* 0x00005410ff0b7816 */ /* 0x100fe4000000000e */
[----:B------:R-:W-:Y:S01]  /*06e0*/  PRMT R13, RZ, 0x7610, R14 ;  /* 0x00007610ff0d7816 */ /* 0x000fe2000000000e */
[C---:B----4-:R-:W-:Y:S01]  /*06f0*/  FADD.FTZ R14, -R94.reuse, R6 ;  /* 0x000000065e0e7221 */ /* 0x050fe20000010100 */
[--C-:B------:R-:W-:Y:S01]  /*0700*/  PRMT R72, RZ, 0x5410, R15.reuse ;  /* 0x00005410ff487816 */ /* 0x100fe2000000000f */
[----:B------:R-:W-:Y:S01]  /*0710*/  FADD.FTZ R75, -R94, R4 ;  /* 0x000000045e4b7221 */ /* 0x000fe20000010100 */
[----:B------:R-:W-:Y:S01]  /*0720*/  PRMT R85, RZ, 0x7610, R15 ;  /* 0x00007610ff557816 */ /* 0x000fe2000000000f */
[----:B------:R-:W-:-:S02]  /*0730*/  FMUL.FTZ R6, R87, R73 ;  /* 0x0000004957067220 */ /* 0x000fc40000410000 */
[----:B------:R-:W-:Y:S02]  /*0740*/  FADD.FTZ R15, -R94, R5 ;  /* 0x000000055e0f7221 */ /* 0x000fe40000010100 */
[----:B------:R-:W-:Y:S02]  /*0750*/  FMUL.FTZ R4, R87, R74 ;  /* 0x0000004a57047220 */ /* 0x000fe40000410000 */
[-C--:B------:R-:W-:Y:S02]  /*0760*/  FMUL.FTZ R5, R120, R8.reuse ;  /* 0x0000000878057220 */ /* 0x080fe40000410000 */
        /* <DEDUP_REMOVED lines=15> */
[----:B------:R-:W-:Y:S02]  /*0860*/  FADD.FTZ R39, R39, R10 ;  /* 0x0000000a27277221 */ /* 0x000fe40000010000 */
[----:B------:R-:W-:Y:S02]  /*0870*/  FMUL.FTZ R9, R87, R75 ;  /* 0x0000004b57097220 */ /* 0x000fe40000410000 */
[-C--:B------:R-:W-:Y:S02]  /*0880*/  FFMA.FTZ R55, R7, R10.reuse, R55 ;  /* 0x0000000a07377223 */ /* 0x080fe40000010037 */
        /* <DEDUP_REMOVED lines=27> */
.L_x_2615:
[----:B0-----:R-:W-:Y:S05]  /*0a40*/  BSYNC B1 ;  /* 0x0000000000017941 */ /* 0x001fea0003800000 */
.L_x_2614:
        /* <DEDUP_REMOVED lines=14> */
[----:B------:R0:W5:Y:S02]  /*0b30*/  @P0 LDG.E.128 R60, [R88.64+0x10] ;  /* 0x00001004583c0981 */ /* 0x000164000c1e1d00 */
[----:B0-----:R-:W-:-:S04]  /*0b40*/  LEA R88, P0, R109, c[0x0][0x190], 0x3 ;  /* 0x000064006d587a11 */ /* 0x001fc800078018ff */
[----:B------:R-:W-:-:S06]  /*0b50*/  LEA.HI.X R89, R109, c[0x0][0x194], RZ, 0x3, P0 ;  /* 0x000065006d597a11 */ /* 0x000fcc00000f1cff */
[----:B------:R-:W5:Y:S01]  /*0b60*/  LDG.E.64 R88, [R88.64] ;  /* 0x0000000458587981 */ /* 0x000f62000c1e1b00 */
[C---:B--2---:R-:W-:Y:S02]  /*0b70*/  FADD.FTZ R102, -R94.reuse, R72 ;  /* 0x000000485e667221 */ /* 0x044fe40000010100 */
[C---:B------:R-:W-:Y:S02]  /*0b80*/  FADD.FTZ R98, -R94.reuse, R74 ;  /* 0x0000004a5e627221 */ /* 0x040fe40000010100 */
[----:B-----5:R-:W-:Y:S02]  /*0b90*/  FMUL.FTZ R102, R87, R102 ;  /* 0x0000006657667220 */ /* 0x020fe40000410000 */
[C---:B----4-:R-:W-:Y:S01]  /*0ba0*/  FADD.FTZ R74, -R94.reuse, R77 ;  /* 0x0000004d5e4a7221 */ /* 0x050fe20000010100 */
[--C-:B---3--:R-:W-:Y:S01]  /*0bb0*/  PRMT R77, RZ, 0x5410, R80.reuse ;  /* 0x00005410ff4d7816 */ /* 0x108fe20000000050 */
[----:B------:R-:W-:Y:S01]  /*0bc0*/  FADD.FTZ R124, -R94, R73 ;  /* 0x000000495e7c7221 */ /* 0x000fe20000010100 */
[----:B------:R-:W-:-:S03]  /*0bd0*/  PRMT R80, RZ, 0x7610, R80 ;  /* 0x00007610ff507816 */ /* 0x000fc60000000050 */
[----:B------:R-:W-:Y:S02]  /*0be0*/  FADD.FTZ R28, R28, R77 ;  /* 0x0000004d1c1c7221 */ /* 0x000fe40000010000 */
[-C--:B------:R-:W-:Y:S02]  /*0bf0*/  FFMA.FTZ R44, R102, R77.reuse, R44 ;  /* 0x0000004d662c7223 */ /* 0x080fe4000001002c */
[----:B------:R-:W-:Y:S01]  /*0c00*/  FMUL.FTZ R77, R112, R77 ;  /* 0x0000004d704d7220 */ /* 0x000fe20000410000 */
[----:B------:R-:W-:Y:S01]  /*0c10*/  PRMT R99, RZ, 0x5410, R81 ;  /* 0x00005410ff637816 */ /* 0x000fe20000000051 */
[C---:B------:R-:W-:Y:S02]  /*0c20*/  FADD.FTZ R96, -R94.reuse, R75 ;  /* 0x0000004b5e607221 */ /* 0x040fe40000010100 */
[C---:B------:R-:W-:Y:S02]  /*0c30*/  FADD.FTZ R92, -R94.reuse, R76 ;  /* 0x0000004c5e5c7221 */ /* 0x040fe40000010100 */
[----:B------:R-:W-:-:S02]  /*0c40*/  FADD.FTZ R72, -R94, R78 ;  /* 0x0000004e5e487221 */ /* 0x000fc40000010100 */
[----:B------:R-:W-:Y:S01]  /*0c50*/  FADD.FTZ R94, -R94, R79 ;  /* 0x0000004f5e5e7221 */ /* 0x000fe20000010100 */
[--C-:B------:R-:W-:Y:S01]  /*0c60*/  PRMT R93, RZ, 0x5410, R82.reuse ;  /* 0x00005410ff5d7816 */ /* 0x100fe20000000052 */
[----:B------:R-:W-:Y:S01]  /*0c70*/  FMUL.FTZ R76, R87, R124 ;  /* 0x0000007c574c7220 */ /* 0x000fe20000410000 */
[----:B------:R-:W-:Y:S01]  /*0c80*/  PRMT R75, RZ, 0x7610, R82 ;  /* 0x00007610ff4b7816 */ /* 0x000fe20000000052 */
        /* <DEDUP_REMOVED lines=44> */
[----:B------:R-:W-:Y:S02]  /*0f50*/  FADD.FTZ R108, R75, R100 ;  /* 0x000000644b6c7221 */ /* 0x000fe40000010000 */
[----:B------:R-:W-:Y:S02]  /*0f60*/  FFMA.FTZ R95, R99, R100, R95 ;  /* 0x00000064635f7223 */ /* 0x000fe4000001005f */
.L_x_2617:
[----:B------:R-:W-:Y:S05]  /*0f70*/  BSYNC B1 ;  /* 0x0000000000017941 */ /* 0x000fea0003800000 */
.L_x_2616:
[----:B------:R-:W-:Y:S05]  /*0f80*/  BRA.DIV ~URZ, `(.L_x_2618) ;  /* 0x000015c27f007947 */ /* 0x000fea000b800000 */
[----:B------:R0:W1:Y:S02]  /*0f90*/  SHFL.BFLY PT, R75, R108, 0x1, 0x1f ;  /* 0x0c201f006c4b7f89 */ /* 0x00006400000e0000 */
.L_x_2625:
        /* <DEDUP_REMOVED lines=10> */
[----:B-1----:R-:W-:Y:S02]  /*1040*/  FADD.FTZ R94, R73, R94 ;  /* 0x0000005e495e7221 */ /* 0x002fe40000010000 */
[----:B--2---:R-:W-:-:S03]  /*1050*/  FADD.FTZ R109, R74, R75 ;  /* 0x0000004b4a6d7221 */ /* 0x004fc60000010000 */
[----:B------:R-:W1:Y:S04]  /*1060*/  SHFL.BFLY PT, R75, R94, 0x8, 0x1f ;  /* 0x0d001f005e4b7f89 */ /* 0x000e6800000e0000 */
[----:B------:R-:W2:Y:S01]  /*1070*/  SHFL.BFLY PT, R124, R109, 0x8, 0x1f ;  /* 0x0d001f006d7c7f89 */ /* 0x000ea200000e0000 */
[----:B01----:R-:W-:Y:S02]  /*1080*/  FADD.FTZ R108, R94, R75 ;  /* 0x0000004b5e6c7221 */ /* 0x003fe40000010000 */
[----:B--2---:R-:W-:-:S03]  /*1090*/  FADD.FTZ R95, R109, R124 ;  /* 0x0000007c6d5f7221 */ /* 0x004fc60000010000 */
[----:B------:R0:W1:Y:S04]  /*10a0*/  SHFL.BFLY PT, R75, R108, 0x10, 0x1f ;  /* 0x0e001f006c4b7f89 */ /* 0x00006800000e0000 */
[----:B------:R0:W2:Y:S02]  /*10b0*/  SHFL.BFLY PT, R72, R95, 0x10, 0x1f ;  /* 0x0e001f005f487f89 */ /* 0x0000a400000e0000 */
.L_x_2626:
[----:B-1----:R-:W-:Y:S01]  /*10c0*/  FADD.FTZ R75, R75, R108 ;  /* 0x0000006c4b4b7221 */ /* 0x002fe20000010000 */
[----:B------:R-:W-:Y:S01]  /*10d0*/  BSSY B1, `(.L_x_2620) ;  /* 0x000005f000017945 */ /* 0x000fe20003800000 */
[----:B--2---:R-:W-:Y:S02]  /*10e0*/  FADD.FTZ R72, R72, R95 ;  /* 0x0000005f48487221 */ /* 0x004fe40000010000 */
[----:B------:R-:W-:Y:S02]  /*10f0*/  FMUL.FTZ R75, R75, c[0x0][0x1e0] ;  /* 0x000078004b4b7a20 */ /* 0x000fe40000410000 */
[----:B------:R-:W-:-:S03]  /*1100*/  FMUL.FTZ R109, R72, c[0x0][0x1e0] ;  /* 0x00007800486d7a20 */ /* 0x000fc60000410000 */
[----:B0-----:R-:W-:Y:S01]  /*1110*/  FSEL R108, R75, RZ, !P1 ;  /* 0x000000ff4b6c7208 */ /* 0x001fe20004800000 */
[----:B------:R-:W-:Y:S05]  /*1120*/  @!P2 BRA `(.L_x_2621) ;  /* 0x000005900000a947 */ /* 0x000fea0003800000 */
[----:B------:R-:W-:Y:S01]  /*1130*/  MOV R72, R90 ;  /* 0x0000005a00487202 */ /* 0x000fe20000000f00 */
[-CC-:B------:R-:W-:Y:S01]  /*1140*/  FFMA.FTZ R74, R4, R109.reuse, R108.reuse ;  /* 0x0000006d044a7223 */ /* 0x180fe2000001006c */
[----:B------:R-:W-:Y:S01]  /*1150*/  ISETP.NE.U32.AND P0, PT, RZ, c[0x0][0x218], PT ;  /* 0x00008600ff007a0c */ /* 0x000fe20003f05070 */
[-CC-:B------:R-:W-:Y:S01]  /*1160*/  FFMA.FTZ R73, R6, R109.reuse, R108.reuse ;  /* 0x0000006d06497223 */ /* 0x180fe2000001006c */
[----:B------:R-:W-:Y:S01]  /*1170*/  LOP3.LUT P4, RZ, R72, 0xff, RZ, 0xc0, !PT ;  /* 0x000000ff48ff7812 */ /* 0x000fe2000788c0ff */
[-CC-:B------:R-:W-:Y:S01]  /*1180*/  FFMA.FTZ R72, R3, R109.reuse, R108.reuse ;  /* 0x0000006d03487223 */ /* 0x180fe2000001006c */
[----:B------:R-:W-:Y:S01]  /*1190*/  ISETP.NE.AND.EX P0, PT, RZ, c[0x0][0x21c], PT, P0 ;  /* 0x00008700ff007a0c */ /* 0x000fe20003f05300 */
[----:B------:R-:W-:Y:S01]  /*11a0*/  FFMA.FTZ R75, R7, R109, R108 ;  /* 0x0000006d074b7223 */ /* 0x000fe2000001006c */
[----:B------:R-:W-:Y:S01]  /*11b0*/  ISETP.NE.U32.AND P1, PT, RZ, c[0x0][0x258], PT ;  /* 0x00009600ff007a0c */ /* 0x000fe20003f25070 */
[----:B------:R-:W-:Y:S01]  /*11c0*/  FADD.FTZ R72, R5, -R72 ;  /* 0x8000004805487221 */ /* 0x000fe20000010000 */
[----:B------:R-:W-:Y:S01]  /*11d0*/  LOP3.LUT P5, RZ, R90, 0xff00, RZ, 0xc0, !PT ;  /* 0x0000ff005aff7812 */ /* 0x000fe200078ac0ff */
[----:B------:R-:W-:Y:S01]  /*11e0*/  FADD.FTZ R74, R101, -R74 ;  /* 0x8000004a654a7221 */ /* 0x000fe20000010000 */
[----:B------:R-:W-:Y:S01]  /*11f0*/  ISETP.NE.AND.EX P1, PT, RZ, c[0x0][0x25c], PT, P1 ;  /* 0x00009700ff007a0c */ /* 0x000fe20003f25310 */
[----:B------:R-:W-:Y:S01]  /*1200*/  FADD.FTZ R94, R8, -R73 ;  /* 0x80000049085e7221 */ /* 0x000fe20000010000 */
[----:B------:R-:W-:Y:S01]  /*1210*/  LOP3.LUT P6, RZ, R90, 0xff0000, RZ, 0xc0, !PT ;  /* 0x00ff00005aff7812 */ /* 0x000fe200078cc0ff */
[----:B-----5:R-:W-:Y:S01]  /*1220*/  FMUL.FTZ R73, R87, R72 ;  /* 0x0000004857497220 */ /* 0x020fe20000410000 */
[----:B------:R-:W-:Y:S01]  /*1230*/  HFMA2.MMA R125, -RZ, RZ, 0, 9.5367431640625e-07 ;  /* 0x00000010ff7d7435 */ /* 0x000fe200000001ff */
[----:B------:R-:W-:-:S02]  /*1240*/  FADD.FTZ R124, R10, -R75 ;  /* 0x8000004b0a7c7221 */ /* 0x000fc40000010000 */
[C---:B------:R-:W-:Y:S02]  /*1250*/  FMUL.FTZ R74, R87.reuse, R74 ;  /* 0x0000004a574a7220 */ /* 0x040fe40000410000 */
[----:B------:R-:W-:Y:S02]  /*1260*/  @P0 FADD.FTZ R73, R20, R73 ;  /* 0x0000004914490221 */ /* 0x000fe40000010000 */
[C---:B------:R-:W-:Y:S02]  /*1270*/  FMUL.FTZ R75, R87.reuse, R94 ;  /* 0x0000005e574b7220 */ /* 0x040fe40000410000 */
[----:B------:R-:W-:Y:S01]  /*1280*/  FMUL.FTZ R124, R87, R124 ;  /* 0x0000007c577c7220 */ /* 0x000fe20000410000 */
[----:B------:R-:W-:Y:S01]  /*1290*/  SEL R64, R73, R64, P1 ;  /* 0x0000004049407207 */ /* 0x000fe20000800000 */
[----:B------:R-:W-:Y:S01]  /*12a0*/  @P0 FADD.FTZ R74, R21, R74 ;  /* 0x0000004a154a0221 */ /* 0x000fe20000010000 */
[----:B------:R-:W-:Y:S01]  /*12b0*/  @P1 MOV R95, 0x20 ;  /* 0x00000020005f1802 */ /* 0x000fe20000000f00 */
[----:B------:R-:W-:-:S02]  /*12c0*/  @P0 FADD.FTZ R75, R22, R75 ;  /* 0x0000004b164b0221 */ /* 0x000fc40000010000 */
[----:B------:R-:W-:Y:S01]  /*12d0*/  @P0 FADD.FTZ R124, R23, R124 ;  /* 0x0000007c177c0221 */ /* 0x000fe20000010000 */
[C---:B------:R-:W-:Y:S01]  /*12e0*/  SEL R65, R74.reuse, R65, P1 ;  /* 0x000000414a417207 */ /* 0x040fe20000800000 */
[----:B------:R-:W-:Y:S01]  /*12f0*/  FMUL.FTZ R73, R73, R86 ;  /* 0x0000005649497220 */ /* 0x000fe20000410000 */
[----:B------:R-:W-:Y:S01]  /*1300*/  SEL R66, R75, R66, P1 ;  /* 0x000000424b427207 */ /* 0x000fe20000800000 */
[-C--:B------:R-:W-:Y:S01]  /*1310*/  FMUL.FTZ R74, R74, R86.reuse ;  /* 0x000000564a4a7220 */ /* 0x080fe20000410000 */
[C---:B------:R-:W-:Y:S01]  /*1320*/  SEL R67, R124.reuse, R67, P1 ;  /* 0x000000437c437207 */ /* 0x040fe20000800000 */
[----:B------:R-:W-:Y:S02]  /*1330*/  FMUL.FTZ R73, R73, c[0x0][0x1e8] ;  /* 0x00007a0049497a20 */ /* 0x000fe40000410000 */
[-C--:B------:R-:W-:Y:S02]  /*1340*/  FMUL.FTZ R75, R75, R86.reuse ;  /* 0x000000564b4b7220 */ /* 0x080fe40000410000 */
[----:B------:R-:W-:Y:S01]  /*1350*/  FMUL.FTZ R124, R124, R86 ;  /* 0x000000567c7c7220 */ /* 0x000fe20000410000 */
[----:B------:R-:W-:Y:S01]  /*1360*/  FSEL R72, R73, RZ, P4 ;  /* 0x000000ff49487208 */ /* 0x000fe20002000000 */
[----:B------:R-:W-:Y:S01]  /*1370*/  FMUL.FTZ R74, R74, c[0x0][0x1e8] ;  /* 0x00007a004a4a7a20 */ /* 0x000fe20000410000 */
[----:B------:R-:W-:Y:S01]  /*1380*/  LOP3.LUT P4, RZ, R90, 0xff000000, RZ, 0xc0, !PT ;  /* 0xff0000005aff7812 */ /* 0x000fe2000788c0ff */
[----:B------:R-:W-:-:S02]  /*1390*/  FMUL.FTZ R75, R75, c[0x0][0x1e8] ;  /* 0x00007a004b4b7a20 */ /* 0x000fc40000410000 */
[----:B------:R-:W-:Y:S01]  /*13a0*/  FMUL.FTZ R124, R124, c[0x0][0x1e8] ;  /* 0x00007a007c7c7a20 */ /* 0x000fe20000410000 */
[----:B------:R-:W-:Y:S01]  /*13b0*/  FSEL R73, R74, RZ, P5 ;  /* 0x000000ff4a497208 */ /* 0x000fe20002800000 */
[-CC-:B------:R-:W-:Y:S01]  /*13c0*/  FFMA.FTZ R74, R9, R109.reuse, R108.reuse ;  /* 0x0000006d094a7223 */ /* 0x180fe2000001006c */
[----:B------:R-:W-:Y:S01]  /*13d0*/  FSEL R75, R75, RZ, P6 ;  /* 0x000000ff4b4b7208 */ /* 0x000fe20003000000 */
[----:B------:R-:W-:Y:S01]  /*13e0*/  FFMA.FTZ R94, R12, R109, R108 ;  /* 0x0000006d0c5e7223 */ /* 0x000fe2000001006c */
[----:B------:R-:W-:Y:S01]  /*13f0*/  FSEL R124, R124, RZ, P4 ;  /* 0x000000ff7c7c7208 */ /* 0x000fe20002000000 */
[----:B------:R-:W-:Y:S01]  /*1400*/  FADD.FTZ R74, R11, -R74 ;  /* 0x8000004a0b4a7221 */ /* 0x000fe20000010000 */
[----:B------:R-:W-:Y:S01]  /*1410*/  F2FP.BF16.PACK_AB R72, R73, R72 ;  /* 0x000000484948723e */ /* 0x000fe200000010ff */
[----:B------:R-:W-:Y:S01]  /*1420*/  FADD.FTZ R94, R13, -R94 ;  /* 0x8000005e0d5e7221 */ /* 0x000fe20000010000 */
[----:B------:R-:W-:Y:S01]  /*1430*/  F2FP.BF16.PACK_AB R73, R124, R75 ;  /* 0x0000004b7c49723e */ /* 0x000fe200000010ff */
[----:B------:R-:W-:Y:S01]  /*1440*/  FMUL.FTZ R75, R87, R74 ;  /* 0x0000004a574b7220 */ /* 0x000fe20000410000 */
[----:B------:R-:W-:Y:S01]  /*1450*/  LOP3.LUT P4, RZ, R91, 0xff, RZ, 0xc0, !PT ;  /* 0x000000ff5bff7812 */ /* 0x000fe2000788c0ff */
[----:B------:R-:W-:Y:S01]  /*1460*/  FMUL.FTZ R94, R87, R94 ;  /* 0x0000005e575e7220 */ /* 0x000fe20000410000 */
[----:B------:R-:W-:Y:S01]  /*1470*/  LOP3.LUT P5, RZ, R91, 0xff00, RZ, 0xc0, !PT ;  /* 0x0000ff005bff7812 */ /* 0x000fe200078ac0ff */
[----:B------:R-:W-:-:S02]  /*1480*/  @P0 FADD.FTZ R75, R16, R75 ;  /* 0x0000004b104b0221 */ /* 0x000fc40000010000 */
[----:B------:R-:W-:Y:S02]  /*1490*/  @P0 FADD.FTZ R94, R17, R94 ;  /* 0x0000005e115e0221 */ /* 0x000fe40000010000 */
[----:B------:R-:W-:Y:S01]  /*14a0*/  FFMA.FTZ R124, R84, R109, R108 ;  /* 0x0000006d547c7223 */ /* 0x000fe2000001006c */
[C---:B------:R-:W-:Y:S01]  /*14b0*/  SEL R68, R75.reuse, R68, P1 ;  /* 0x000000444b447207 */ /* 0x040fe20000800000 */
[-C--:B------:R-:W-:Y:S01]  /*14c0*/  FMUL.FTZ R75, R75, R86.reuse ;  /* 0x000000564b4b7220 */ /* 0x080fe20000410000 */
[C---:B------:R-:W-:Y:S01]  /*14d0*/  SEL R69, R94.reuse, R69, P1 ;  /* 0x000000455e457207 */ /* 0x040fe20000800000 */
[----:B------:R-:W-:Y:S02]  /*14e0*/  FMUL.FTZ R94, R94, R86 ;  /* 0x000000565e5e7220 */ /* 0x000fe40000410000 */
[----:B------:R-:W-:Y:S02]  /*14f0*/  FMUL.FTZ R75, R75, c[0x0][0x1e8] ;  /* 0x00007a004b4b7a20 */ /* 0x000fe40000410000 */
[----:B------:R-:W-:-:S02]  /*1500*/  FMUL.FTZ R94, R94, c[0x0][0x1e8] ;  /* 0x00007a005e5e7a20 */ /* 0x000fc40000410000 */
[----:B------:R-:W-:Y:S01]  /*1510*/  FADD.FTZ R124, R85, -R124 ;  /* 0x8000007c557c7221 */ /* 0x000fe20000010000 */
[----:B------:R-:W-:Y:S02]  /*1520*/  FSEL R74, R75, RZ, P4 ;  /* 0x000000ff4b4a7208 */ /* 0x000fe40002000000 */
[----:B------:R-:W-:Y:S01]  /*1530*/  FSEL R75, R94, RZ, P5 ;  /* 0x000000ff5e4b7208 */ /* 0x000fe20002800000 */
[----:B------:R-:W-:Y:S01]  /*1540*/  FFMA.FTZ R94, R14, R109, R108 ;  /* 0x0000006d0e5e7223 */ /* 0x000fe2000001006c */
[----:B------:R-:W-:Y:S01]  /*1550*/  LOP3.LUT P4, RZ, R91, 0xff000000, RZ, 0xc0, !PT ;  /* 0xff0000005bff7812 */ /* 0x000fe2000788c0ff */
[----:B------:R-:W-:Y:S01]  /*1560*/  FMUL.FTZ R124, R87, R124 ;  /* 0x0000007c577c7220 */ /* 0x000fe20000410000 */
[----:B------:R-:W-:Y:S01]  /*1570*/  F2FP.BF16.PACK_AB R74, R75, R74 ;  /* 0x0000004a4b4a723e */ /* 0x000fe200000010ff */
[----:B------:R-:W-:Y:S02]  /*1580*/  FADD.FTZ R94, R15, -R94 ;  /* 0x8000005e0f5e7221 */ /* 0x000fe40000010000 */
[----:B------:R-:W-:-:S02]  /*1590*/  @P0 FADD.FTZ R124, R19, R124 ;  /* 0x0000007c137c0221 */ /* 0x000fc40000010000 */
[----:B------:R-:W-:Y:S02]  /*15a0*/  FMUL.FTZ R75, R87, R94 ;  /* 0x0000005e574b7220 */ /* 0x000fe40000410000 */
[----:B------:R-:W-:Y:S01]  /*15b0*/  @P1 IMAD.WIDE.U32 R94, R2, R95, c[0x0][0x258] ;  /* 0x00009600025e1625 */ /* 0x000fe200078e005f */
[----:B------:R-:W-:-:S03]  /*15c0*/  SEL R71, R124, R71, P1 ;  /* 0x000000477c477207 */ /* 0x000fc60000800000 */
[----:B------:R-:W-:Y:S01]  /*15d0*/  @P0 FADD.FTZ R75, R18, R75 ;  /* 0x0000004b124b0221 */ /* 0x000fe20000010000 */
[----:B------:R-:W-:Y:S01]  /*15e0*/  LOP3.LUT P0, RZ, R91, 0xff0000, RZ, 0xc0, !PT ;  /* 0x00ff00005bff7812 */ /* 0x000fe2000780c0ff */
[----:B------:R-:W-:Y:S01]  /*15f0*/  FMUL.FTZ R124, R124, R86 ;  /* 0x000000567c7c7220 */ /* 0x000fe20000410000 */
[----:B------:R-:W-:Y:S02]  /*1600*/  @P1 STG.E.128 [R94.64], R64 ;  /* 0x000000405e001986 */ /* 0x000fe4000c101d04 */
[C---:B------:R-:W-:Y:S01]  /*1610*/  SEL R70, R75.reuse, R70, P1 ;  /* 0x000000464b467207 */ /* 0x040fe20000800000 */
[----:B------:R-:W-:Y:S02]  /*1620*/  FMUL.FTZ R75, R75, R86 ;  /* 0x000000564b4b7220 */ /* 0x000fe40000410000 */
[----:B------:R-:W-:Y:S02]  /*1630*/  FMUL.FTZ R124, R124, c[0x0][0x1e8] ;  /* 0x00007a007c7c7a20 */ /* 0x000fe40000410000 */
[----:B------:R-:W-:Y:S01]  /*1640*/  FMUL.FTZ R75, R75, c[0x0][0x1e8] ;  /* 0x00007a004b4b7a20 */ /* 0x000fe20000410000 */
[----:B------:R0:W-:Y:S02]  /*1650*/  @P1 STG.E.128 [R94.64+0x10], R68 ;  /* 0x000010445e001986 */ /* 0x0001e4000c101d04 */
[----:B------:R-:W-:-:S02]  /*1660*/  FSEL R124, R124, RZ, P4 ;  /* 0x000000ff7c7c7208 */ /* 0x000fc40002000000 */
[----:B------:R-:W-:-:S04]  /*1670*/  FSEL R75, R75, RZ, P0 ;  /* 0x000000ff4b4b7208 */ /* 0x000fc80000000000 */
[----:B------:R-:W-:Y:S01]  /*1680*/  F2FP.BF16.PACK_AB R75, R124, R75 ;  /* 0x0000004b7c4b723e */ /* 0x000fe200000010ff */
[C---:B0-----:R-:W-:Y:S01]  /*1690*/  IMAD.WIDE.U32 R94, R2.reuse, R125, c[0x0][0x248] ;  /* 0x00009200025e7625 */ /* 0x041fe200078e007d */
[----:B------:R-:W-:-:S04]  /*16a0*/  IADD3 R2, R2, 0x20, RZ ;  /* 0x0000002002027810 */ /* 0x000fc80007ffe0ff */
[----:B------:R0:W-:Y:S03]  /*16b0*/  STG.E.128 [R94.64], R72 ;  /* 0x000000485e007986 */ /* 0x0001e6000c101d04 */
.L_x_2621:
[----:B------:R-:W-:Y:S05]  /*16c0*/  BSYNC B1 ;  /* 0x0000000000017941 */ /* 0x000fea0003800000 */
.L_x_2620:
[----:B------:R-:W-:Y:S01]  /*16d0*/  BSSY B1, `(.L_x_2622) ;  /* 0x000005a000017945 */ /* 0x000fe20003800000 */
[----:B------:R-:W-:Y:S05]  /*16e0*/  @!P3 BRA `(.L_x_2623) ;  /* 0x000005800000b947 */ /* 0x000fea0003800000 */
[----:B------:R-:W-:Y:S01]  /*16f0*/  ISETP.NE.U32.AND P0, PT, RZ, c[0x0][0x218], PT ;  /* 0x00008600ff007a0c */ /* 0x000fe20003f05070 */
[-CC-:B0-----:R-:W-:Y:S01]  /*1700*/  FFMA.FTZ R95, R102, R109.reuse, R108.reuse ;  /* 0x0000006d665f7223 */ /* 0x181fe2000001006c */
[----:B------:R-:W-:Y:S01]  /*1710*/  MOV R72, R88 ;  /* 0x0000005800487202 */ /* 0x000fe20000000f00 */
[-CC-:B------:R-:W-:Y:S01]  /*1720*/  FFMA.FTZ R94, R78, R109.reuse, R108.reuse ;  /* 0x0000006d4e5e7223 */ /* 0x180fe2000001006c */
[----:B------:R-:W-:Y:S01]  /*1730*/  ISETP.NE.AND.EX P0, PT, RZ, c[0x0][0x21c], PT, P0 ;  /* 0x00008700ff007a0c */ /* 0x000fe20003f05300 */
[-CC-:B------:R-:W-:Y:S01]  /*1740*/  FFMA.FTZ R124, R76, R109.reuse, R108.reuse ;  /* 0x0000006d4c7c7223 */ /* 0x180fe2000001006c */
[----:B------:R-:W-:Y:S01]  /*1750*/  LOP3.LUT P4, RZ, R72, 0xff, RZ, 0xc0, !PT ;  /* 0x000000ff48ff7812 */ /* 0x000fe2000788c0ff */
[-CC-:B------:R-:W-:Y:S01]  /*1760*/  FFMA.FTZ R73, R97, R109.reuse, R108.reuse ;  /* 0x0000006d61497223 */ /* 0x180fe2000001006c */
[----:B------:R-:W-:Y:S01]  /*1770*/  ISETP.NE.U32.AND P1, PT, RZ, c[0x0][0x258], PT ;  /* 0x00009600ff007a0c */ /* 0x000fe20003f25070 */
[-CC-:B------:R-:W-:Y:S01]  /*1780*/  FFMA.FTZ R74, R80, R109.reuse, R108.reuse ;  /* 0x0000006d504a7223 */ /* 0x180fe2000001006c */
[----:B------:R-:W-:Y:S01]  /*1790*/  LOP3.LUT P5, RZ, R88, 0xff000000, RZ, 0xc0, !PT ;  /* 0xff00000058ff7812 */ /* 0x000fe200078ac0ff */
[-CC-:B------:R-:W-:Y:S01]  /*17a0*/  FFMA.FTZ R75, R82, R109.reuse, R108.reuse ;  /* 0x0000006d524b7223 */ /* 0x180fe2000001006c */
[----:B------:R-:W-:Y:S01]  /*17b0*/  ISETP.NE.AND.EX P1, PT, RZ, c[0x0][0x25c], PT, P1 ;  /* 0x00009700ff007a0c */ /* 0x000fe20003f25310 */
[----:B------:R-:W-:-:S02]  /*17c0*/  FFMA.FTZ R125, R93, R109, R108 ;  /* 0x0000006d5d7d7223 */ /* 0x000fc4000001006c */
[----:B------:R-:W-:Y:S02]  /*17d0*/  FFMA.FTZ R72, R99, R109, R108 ;  /* 0x0000006d63487223 */ /* 0x000fe4000001006c */
[----:B------:R-:W-:Y:S02]  /*17e0*/  FADD.FTZ R95, R77, -R95 ;  /* 0x8000005f4d5f7221 */ /* 0x000fe40000010000 */
[----:B------:R-:W-:Y:S02]  /*17f0*/  FADD.FTZ R109, R81, -R94 ;  /* 0x8000005e516d7221 */ /* 0x000fe40000010000 */
[----:B------:R-:W-:Y:S02]  /*1800*/  FADD.FTZ R108, R79, -R124 ;  /* 0x8000007c4f6c7221 */ /* 0x000fe40000010000 */
[----:B------:R-:W-:Y:S02]  /*1810*/  FADD.FTZ R94, R98, -R73 ;  /* 0x80000049625e7221 */ /* 0x000fe40000010000 */
[----:B------:R-:W-:-:S02]  /*1820*/  FADD.FTZ R74, R83, -R74 ;  /* 0x8000004a534a7221 */ /* 0x000fc40000010000 */
[----:B------:R-:W-:Y:S02]  /*1830*/  FADD.FTZ R75, R92, -R75 ;  /* 0x8000004b5c4b7221 */ /* 0x000fe40000010000 */
[C---:B-----5:R-:W-:Y:S02]  /*1840*/  FMUL.FTZ R95, R87.reuse, R95 ;  /* 0x0000005f575f7220 */ /* 0x060fe40000410000 */
[C---:B------:R-:W-:Y:S02]  /*1850*/  FMUL.FTZ R108, R87.reuse, R108 ;  /* 0x0000006c576c7220 */ /* 0x040fe40000410000 */
[----:B------:R-:W-:Y:S02]  /*1860*/  FMUL.FTZ R73, R87, R94 ;  /* 0x0000005e57497220 */ /* 0x000fe40000410000 */
[----:B------:R-:W-:Y:S02]  /*1870*/  FADD.FTZ R124, R96, -R125 ;  /* 0x8000007d607c7221 */ /* 0x000fe40000010000 */
[----:B------:R-:W-:-:S02]  /*1880*/  FADD.FTZ R72, R100, -R72 ;  /* 0x8000004864487221 */ /* 0x000fc40000010000 */
[C---:B------:R-:W-:Y:S02]  /*1890*/  FMUL.FTZ R109, R87.reuse, R109 ;  /* 0x0000006d576d7220 */ /* 0x040fe40000410000 */
[C---:B------:R-:W-:Y:S02]  /*18a0*/  FMUL.FTZ R74, R87.reuse, R74 ;  /* 0x0000004a574a7220 */ /* 0x040fe40000410000 */
[----:B------:R-:W-:Y:S02]  /*18b0*/  FMUL.FTZ R75, R87, R75 ;  /* 0x0000004b574b7220 */ /* 0x000fe40000410000 */
[----:B------:R-:W-:Y:S02]  /*18c0*/  @P0 FADD.FTZ R95, R56, R95 ;  /* 0x0000005f385f0221 */ /* 0x000fe40000010000 */
[----:B------:R-:W-:Y:S02]  /*18d0*/  @P0 FADD.FTZ R108, R57, R108 ;  /* 0x0000006c396c0221 */ /* 0x000fe40000010000 */
[----:B------:R-:W-:Y:S01]  /*18e0*/  @P0 FADD.FTZ R73, R62, R73 ;  /* 0x000000493e490221 */ /* 0x000fe20000010000 */
[----:B------:R-:W-:Y:S01]  /*18f0*/  SEL R64, R95, R64, P1 ;  /* 0x000000405f407207 */ /* 0x000fe20000800000 */
[C---:B------:R-:W-:Y:S01]  /*1900*/  FMUL.FTZ R124, R87.reuse, R124 ;  /* 0x0000007c577c7220 */ /* 0x040fe20000410000 */
[----:B------:R-:W-:Y:S01]  /*1910*/  SEL R65, R108, R65, P1 ;  /* 0x000000416c417207 */ /* 0x000fe20000800000 */
[----:B------:R-:W-:Y:S01]  /*1920*/  FMUL.FTZ R72, R87, R72 ;  /* 0x0000004857487220 */ /* 0x000fe20000410000 */
[----:B------:R-:W-:Y:S01]  /*1930*/  SEL R70, R73, R70, P1 ;  /* 0x0000004649467207 */ /* 0x000fe20000800000 */
[----:B------:R-:W-:-:S02]  /*1940*/  @P0 FADD.FTZ R109, R58, R109 ;  /* 0x0000006d3a6d0221 */ /* 0x000fc40000010000 */
[----:B------:R-:W-:Y:S02]  /*1950*/  @P0 FADD.FTZ R74, R59, R74 ;  /* 0x0000004a3b4a0221 */ /* 0x000fe40000010000 */
[----:B------:R-:W-:Y:S01]  /*1960*/  @P0 FADD.FTZ R75, R60, R75 ;  /* 0x0000004b3c4b0221 */ /* 0x000fe20000010000 */
[----:B------:R-:W-:Y:S01]  /*1970*/  SEL R66, R109, R66, P1 ;  /* 0x000000426d427207 */ /* 0x000fe20000800000 */
[----:B------:R-:W-:Y:S01]  /*1980*/  FMUL.FTZ R94, R95, R86 ;  /* 0x000000565f5e7220 */ /* 0x000fe20000410000 */
[----:B------:R-:W-:Y:S01]  /*1990*/  SEL R67, R74, R67, P1 ;  /* 0x000000434a437207 */ /* 0x000fe20000800000 */
[----:B------:R-:W-:Y:S01]  /*19a0*/  @P0 FADD.FTZ R124, R61, R124 ;  /* 0x0000007c3d7c0221 */ /* 0x000fe20000010000 */
[----:B------:R-:W-:Y:S01]  /*19b0*/  SEL R68, R75, R68, P1 ;  /* 0x000000444b447207 */ /* 0x000fe20000800000 */
[----:B------:R-:W-:Y:S01]  /*19c0*/  @P0 FADD.FTZ R72, R63, R72 ;  /* 0x000000483f480221 */ /* 0x000fe20000010000 */
[----:B------:R-:W-:Y:S01]  /*19d0*/  LOP3.LUT P0, RZ, R88, 0xff00, RZ, 0xc0, !PT ;  /* 0x0000ff0058ff7812 */ /* 0x000fe2000780c0ff */
[-C--:B------:R-:W-:Y:S01]  /*19e0*/  FMUL.FTZ R95, R108, R86.reuse ;  /* 0x000000566c5f7220 */ /* 0x080fe20000410000 */
[----:B------:R-:W-:Y:S01]  /*19f0*/  SEL R69, R124, R69, P1 ;  /* 0x000000457c457207 */ /* 0x000fe20000800000 */
[-C--:B------:R-:W-:Y:S01]  /*1a00*/  FMUL.FTZ R87, R73, R86.reuse ;  /* 0x0000005649577220 */ /* 0x080fe20000410000 */
[----:B------:R-:W-:Y:S01]  /*1a10*/  @P1 MOV R73, 0x20 ;  /* 0x0000002000491802 */ /* 0x000fe20000000f00 */
[-C--:B------:R-:W-:Y:S01]  /*1a20*/  FMUL.FTZ R108, R109, R86.reuse ;  /* 0x000000566d6c7220 */ /* 0x080fe20000410000 */
[----:B------:R-:W-:Y:S01]  /*1a30*/  SEL R71, R72, R71, P1 ;  /* 0x0000004748477207 */ /* 0x000fe20000800000 */
[----:B------:R-:W-:-:S02]  /*1a40*/  FMUL.FTZ R109, R74, R86 ;  /* 0x000000564a6d7220 */ /* 0x000fc40000410000 */
[-C--:B------:R-:W-:Y:S02]  /*1a50*/  FMUL.FTZ R74, R75, R86.reuse ;  /* 0x000000564b4a7220 */ /* 0x080fe40000410000 */
[-C--:B------:R-:W-:Y:S02]  /*1a60*/  FMUL.FTZ R75, R124, R86.reuse ;  /* 0x000000567c4b7220 */ /* 0x080fe40000410000 */
[----:B------:R-:W-:Y:S02]  /*1a70*/  FMUL.FTZ R86, R72, R86 ;  /* 0x0000005648567220 */ /* 0x000fe40000410000 */
[----:B------:R-:W-:-:S04]  /*1a80*/  @P1 IMAD.WIDE.U32 R72, R2, R73, c[0x0][0x258] ;  /* 0x0000960002481625 */ /* 0x000fc800078e0049 */
[----:B------:R-:W-:Y:S01]  /*1a90*/  FMUL.FTZ R95, R95, c[0x0][0x1e8] ;  /* 0x00007a005f5f7a20 */ /* 0x000fe20000410000 */
[----:B------:R-:W-:Y:S01]  /*1aa0*/  @P1 STG.E.128 [R72.64], R64 ;  /* 0x0000004048001986 */ /* 0x000fe2000c101d04 */
[----:B------:R-:W-:Y:S02]  /*1ab0*/  FMUL.FTZ R108, R108, c[0x0][0x1e8] ;  /* 0x00007a006c6c7a20 */ /* 0x000fe40000410000 */
[----:B------:R-:W-:Y:S01]  /*1ac0*/  FMUL.FTZ R94, R94, c[0x0][0x1e8] ;  /* 0x00007a005e5e7a20 */ /* 0x000fe20000410000 */
[----:B------:R0:W-:Y:S01]  /*1ad0*/  @P1 STG.E.128 [R72.64+0x10], R68 ;  /* 0x0000104448001986 */ /* 0x0001e2000c101d04 */
[----:B------:R-:W-:Y:S01]  /*1ae0*/  LOP3.LUT P1, RZ, R88, 0xff0000, RZ, 0xc0, !PT ;  /* 0x00ff000058ff7812 */ /* 0x000fe2000782c0ff */
[----:B------:R-:W-:Y:S01]  /*1af0*/  FMUL.FTZ R109, R109, c[0x0][0x1e8] ;  /* 0x00007a006d6d7a20 */ /* 0x000fe20000410000 */
[----:B------:R-:W-:Y:S01]  /*1b00*/  FSEL R95, R95, RZ, P0 ;  /* 0x000000ff5f5f7208 */ /* 0x000fe20000000000 */
[----:B------:R-:W-:Y:S01]  /*1b10*/  FMUL.FTZ R74, R74, c[0x0][0x1e8] ;  /* 0x00007a004a4a7a20 */ /* 0x000fe20000410000 */
[----:B------:R-:W-:Y:S01]  /*1b20*/  FSEL R108, R108, RZ, P1 ;  /* 0x000000ff6c6c7208 */ /* 0x000fe20000800000 */
[----:B------:R-:W-:Y:S01]  /*1b30*/  FMUL.FTZ R75, R75, c[0x0][0x1e8] ;  /* 0x00007a004b4b7a20 */ /* 0x000fe20000410000 */
[----:B------:R-:W-:Y:S01]  /*1b40*/  FSEL R94, R94, RZ, P4 ;  /* 0x000000ff5e5e7208 */ /* 0x000fe20002000000 */
[----:B------:R-:W-:Y:S01]  /*1b50*/  FMUL.FTZ R87, R87, c[0x0][0x1e8] ;  /* 0x00007a0057577a20 */ /* 0x000fe20000410000 */
[C---:B------:R-:W-:Y:S01]  /*1b60*/  LOP3.LUT P0, RZ, R89.reuse, 0xff, RZ, 0xc0, !PT ;  /* 0x000000ff59ff7812 */ /* 0x040fe2000780c0ff */
[----:B------:R-:W-:Y:S01]  /*1b70*/  FMUL.FTZ R86, R86, c[0x0][0x1e8] ;  /* 0x00007a0056567a20 */ /* 0x000fe20000410000 */
[----:B------:R-:W-:-:S02]  /*1b80*/  LOP3.LUT P1, RZ, R89, 0xff00, RZ, 0xc0, !PT ;  /* 0x0000ff0059ff7812 */ /* 0x000fc4000782c0ff */
[----:B------:R-:W-:Y:S02]  /*1b90*/  LOP3.LUT P4, RZ, R89, 0xff0000, RZ, 0xc0, !PT ;  /* 0x00ff000059ff7812 */ /* 0x000fe4000788c0ff */
[----:B------:R-:W-:Y:S02]  /*1ba0*/  FSEL R74, R74, RZ, P0 ;  /* 0x000000ff4a4a7208 */ /* 0x000fe40000000000 */
[----:B------:R-:W-:Y:S02]  /*1bb0*/  FSEL R75, R75, RZ, P1 ;  /* 0x000000ff4b4b7208 */ /* 0x000fe40000800000 */
[----:B0-----:R-:W-:Y:S02]  /*1bc0*/  FSEL R73, R109, RZ, P5 ;  /* 0x000000ff6d497208 */ /* 0x001fe40002800000 */
[----:B------:R-:W-:Y:S02]  /*1bd0*/  LOP3.LUT P5, RZ, R89, 0xff000000, RZ, 0xc0, !PT ;  /* 0xff00000059ff7812 */ /* 0x000fe400078ac0ff */
[----:B------:R-:W-:-:S02]  /*1be0*/  FSEL R87, R87, RZ, P4 ;  /* 0x000000ff57577208 */ /* 0x000fc40002000000 */
[----:B------:R-:W-:Y:S02]  /*1bf0*/  FSEL R86, R86, RZ, P5 ;  /* 0x000000ff56567208 */ /* 0x000fe40002800000 */
[----:B------:R-:W-:Y:S02]  /*1c00*/  F2FP.BF16.PACK_AB R74, R75, R74 ;  /* 0x0000004a4b4a723e */ /* 0x000fe400000010ff */
[----:B------:R-:W-:Y:S01]  /*1c10*/  F2FP.BF16.PACK_AB R75, R86, R87 ;  /* 0x00000057564b723e */ /* 0x000fe200000010ff */
[----:B------:R-:W-:Y:S01]  /*1c20*/  HFMA2.MMA R87, -RZ, RZ, 0, 9.5367431640625e-07 ;  /* 0x00000010ff577435 */ /* 0x000fe200000001ff */
[----:B------:R-:W-:Y:S02]  /*1c30*/  F2FP.BF16.PACK_AB R72, R95, R94 ;  /* 0x0000005e5f48723e */ /* 0x000fe400000010ff */
[----:B------:R-:W-:-:S07]  /*1c40*/  F2FP.BF16.PACK_AB R73, R73, R108 ;  /* 0x0000006c4949723e */ /* 0x000fce00000010ff */
[----:B------:R-:W-:-:S05]  /*1c50*/  IMAD.WIDE.U32 R86, R2, R87, c[0x0][0x248] ;  /* 0x0000920002567625 */ /* 0x000fca00078e0057 */
[----:B------:R0:W-:Y:S02]  /*1c60*/  STG.E.128 [R86.64], R72 ;  /* 0x0000004856007986 */ /* 0x0001e4000c101d04 */
.L_x_2623:
[----:B------:R-:W-:Y:S05]  /*1c70*/  BSYNC B1 ;  /* 0x0000000000017941 */ /* 0x000fea0003800000 */
.L_x_2622:
[----:B0-----:R-:W-:-:S04]  /*1c80*/  MOV R73, c[0x0][0x160] ;  /* 0x0000580000497a02 */ /* 0x001fc80000000f00 */
[----:B------:R-:W-:-:S04]  /*1c90*/  LEA R0, R73, R0, 0x2 ;  /* 0x0000000049007211 */ /* 0x000fc800078e10ff */
[----:B------:R-:W-:-:S13]  /*1ca0*/  ISETP.GE.AND P0, PT, R0, c[0x0][0x164], PT ;  /* 0x0000590000007a0c */ /* 0x000fda0003f06270 */
[----:B-----5:R-:W-:Y:S01]  /*1cb0*/  @P0 CALL.REL.NOINC `(.L_x_2613) ;  /* 0x0000001000000944 */ /* 0x020fe20003c00000 */
[----:B------:R-:W-:Y:S05]  /*1cc0*/  BRA `(.L_x_2624) ;  /* 0xffffe6e000007947 */ /* 0x000fea000383ffff */
.L_x_2613:
[----:B0-----:R-:W-:Y:S05]  /*1cd0*/  BSYNC B0 ;  /* 0x0000000000007941 */ /* 0x001fea0003800000 */
.L_x_2612:
[----:B------:R-:W0:Y:S01]  /*1ce0*/  S2R R56, SR_TID.X ;  /* 0x0000000000387919 */ /* 0x000e220000002100 */
[----:B------:R-:W-:Y:S03]  /*1cf0*/  WARPSYNC 0xffffffff ;  /* 0xffffffff00007948 */ /* 0x000fe60003800000 */
[----:B------:R-:W1:Y:S01]  /*1d00*/  S2R R19, SR_CTAID.X ;  /* 0x0000000000137919 */ /* 0x000e620000002500 */
[C---:B0-----:R-:W-:Y:S02]  /*1d10*/  SHF.L.U32 R0, R56.reuse, 0x1, RZ ;  /* 0x0000000138007819 */ /* 0x041fe400000006ff */
[----:B------:R-:W-:Y:S02]  /*1d20*/  IADD3 R18, -R56, 0x7f, RZ ;  /* 0x0000007f38127810 */ /* 0x000fe40007ffe1ff */
[----:B------:R-:W-:-:S04]  /*1d30*/  LOP3.LUT R0, R0, 0x7ffffc0, RZ, 0xc0, !PT ;  /* 0x07ffffc000007812 */ /* 0x000fc800078ec0ff */
[----:B------:R-:W-:-:S04]  /*1d40*/  LOP3.LUT R0, R0, 0x1f, R123, 0xf8, !PT ;  /* 0x0000001f00007812 */ /* 0x000fc800078ef87b */
[----:B------:R-:W-:-:S05]  /*1d50*/  SHF.L.U32 R0, R0, 0x5, RZ ;  /* 0x0000000500007819 */ /* 0x000fca00000006ff */
[----:B------:R-:W-:Y:S04]  /*1d60*/  STS.128 [R0], R36 ;  /* 0x0000002400007388 */ /* 0x000fe80000000c00 */
[----:B------:R-:W-:Y:S04]  /*1d70*/  STS.128 [R0+0x10], R32 ;  /* 0x0000102000007388 */ /* 0x000fe80000000c00 */
[----:B------:R-:W-:Y:S04]  /*1d80*/  STS.128 [R0+0x400], R28 ;  /* 0x0004001c00007388 */ /* 0x000fe80000000c00 */
[----:B------:R0:W-:Y:S04]  /*1d90*/  STS.128 [R0+0x410], R24 ;  /* 0x0004101800007388 */ /* 0x0001e80000000c00 */
[----:B------:R-:W-:Y:S01]  /*1da0*/  BAR.SYNC.DEFER_BLOCKING 0x0 ;  /* 0x0000000000007b1d */ /* 0x000fe20000010000 */
[----:B0-----:R-:W-:Y:S01]  /*1db0*/  IADD3 R24, R18, c[0x0][0x168], RZ ;  /* 0x00005a0012187a10 */ /* 0x001fe20007ffe0ff */
[----:B-1----:R-:W-:-:S03]  /*1dc0*/  IMAD R25, R19, c[0x0][0x168], RZ ;  /* 0x00005a0013197a24 */ /* 0x002fc600078e02ff */
[C---:B------:R-:W-:Y:S02]  /*1dd0*/  LOP3.LUT P3, RZ, R24.reuse, 0xffffff80, RZ, 0xc0, !PT ;  /* 0xffffff8018ff7812 */ /* 0x040fe4000786c0ff */
[----:B------:R-:W-:Y:S02]  /*1de0*/  IADD3 R26, P4, R25, R56, RZ ;  /* 0x00000038191a7210 */ /* 0x000fe40007f9e0ff */
[C---:B------:R-:W-:Y:S02]  /*1df0*/  ISETP.GE.U32.AND P2, PT, R24.reuse, 0x100, PT ;  /* 0x000001001800780c */ /* 0x040fe40003f46070 */
[C---:B------:R-:W-:Y:S01]  /*1e00*/  ISETP.GE.U32.AND P1, PT, R24.reuse, 0x180, PT ;  /* 0x000001801800780c */ /* 0x040fe20003f26070 */
[----:B------:R-:W0:Y:S01]  /*1e10*/  LDS R2, [R56.X4] ;  /* 0x0000000038027984 */ /* 0x000e220000004800 */
[----:B------:R-:W-:-:S03]  /*1e20*/  ISETP.GE.U32.AND P0, PT, R24, 0x200, PT ;  /* 0x000002001800780c */ /* 0x000fc60003f06070 */
        /* <DEDUP_REMOVED lines=114> */
.L_x_2618:
[----:B------:R-:W-:Y:S01]  /*2550*/  HFMA2.MMA R73, -RZ, RZ, 0, 5.9604644775390625e-08 ;  /* 0x00000001ff497435 */ /* 0x000fe200000001ff */
[----:B------:R-:W-:-:S02]  /*2560*/  MOV R94, R108 ;  /* 0x0000006c005e7202 */ /* 0x000fc40000000f00 */
[----:B------:R-:W-:Y:S02]  /*2570*/  MOV R109, 0x1f ;  /* 0x0000001f006d7802 */ /* 0x000fe40000000f00 */
[----:B------:R-:W-:Y:S02]  /*2580*/  MOV R74, 0xffffffff ;  /* 0xffffffff004a7802 */ /* 0x000fe40000000f00 */
[----:B------:R-:W-:Y:S02]  /*2590*/  MOV R72, 0x25b0 ;  /* 0x000025b000487802 */ /* 0x000fe40000000f00 */
[----:B-----5:R-:W-:Y:S05]  /*25a0*/  CALL.REL.NOINC `($__internal_68_$__cuda_sm70_shflsync_bfly_p) ;  /* 0x0000046000007944 */ /* 0x020fea0003c00000 */
[----:B-1----:R-:W-:Y:S01]  /*25b0*/  MOV R75, R74 ;  /* 0x0000004a004b7202 */ /* 0x002fe20000000f00 */
[----:B------:R-:W-:Y:S05]  /*25c0*/  BRA `(.L_x_2625) ;  /* 0xffffe9d000007947 */ /* 0x000fea000383ffff */
.L_x_2619:
[----:B------:R-:W-:Y:S01]  /*25d0*/  HFMA2.MMA R73, -RZ, RZ, 0, 5.9604644775390625e-08 ;  /* 0x00000001ff497435 */ /* 0x000fe200000001ff */
[----:B------:R-:W-:Y:S02]  /*25e0*/  MOV R94, R95 ;  /* 0x0000005f005e7202 */ /* 0x000fe40000000f00 */
[----:B------:R-:W-:Y:S02]  /*25f0*/  MOV R109, 0x1f ;  /* 0x0000001f006d7802 */ /* 0x000fe40000000f00 */
[----:B------:R-:W-:-:S02]  /*2600*/  MOV R74, 0xffffffff ;  /* 0xffffffff004a7802 */ /* 0x000fc40000000f00 */
[----:B------:R-:W-:Y:S02]  /*2610*/  MOV R72, 0x2630 ;  /* 0x0000263000487802 */ /* 0x000fe40000000f00 */
[----:B01---5:R-:W-:Y:S05]  /*2620*/  CALL.REL.NOINC `($__internal_68_$__cuda_sm70_shflsync_bfly_p) ;  /* 0x000003e000007944 */ /* 0x023fea0003c00000 */
[----:B------:R-:W-:Y:S01]  /*2630*/  FADD.FTZ R108, R75, R108 ;  /* 0x0000006c4b6c7221 */ /* 0x000fe20000010000 */
[----:B------:R-:W-:Y:S01]  /*2640*/  HFMA2.MMA R73, -RZ, RZ, 0, 1.1920928955078125e-07 ;  /* 0x00000002ff497435 */ /* 0x000fe200000001ff */
[----:B-1----:R-:W-:Y:S01]  /*2650*/  FADD.FTZ R95, R95, R74 ;  /* 0x0000004a5f5f7221 */ /* 0x002fe20000010000 */
[----:B------:R-:W-:Y:S02]  /*2660*/  MOV R109, 0x1f ;  /* 0x0000001f006d7802 */ /* 0x000fe40000000f00 */
[----:B------:R-:W-:Y:S02]  /*2670*/  MOV R74, 0xffffffff ;  /* 0xffffffff004a7802 */ /* 0x000fe40000000f00 */
[----:B------:R-:W-:Y:S02]  /*2680*/  MOV R94, R108 ;  /* 0x0000006c005e7202 */ /* 0x000fe40000000f00 */
[----:B------:R-:W-:Y:S02]  /*2690*/  MOV R72, 0x26b0 ;  /* 0x000026b000487802 */ /* 0x000fe40000000f00 */
[----:B------:R-:W-:Y:S05]  /*26a0*/  CALL.REL.NOINC `($__internal_68_$__cuda_sm70_shflsync_bfly_p) ;  /* 0x0000036000007944 */ /* 0x000fea0003c00000 */
[----:B------:R-:W-:Y:S01]  /*26b0*/  HFMA2.MMA R73, -RZ, RZ, 0, 1.1920928955078125e-07 ;  /* 0x00000002ff497435 */ /* 0x000fe200000001ff */
[----:B-1----:R-:W-:-:S02]  /*26c0*/  MOV R75, R74 ;  /* 0x0000004a004b7202 */ /* 0x002fc40000000f00 */
[----:B------:R-:W-:Y:S02]  /*26d0*/  MOV R94, R95 ;  /* 0x0000005f005e7202 */ /* 0x000fe40000000f00 */
[----:B------:R-:W-:Y:S02]  /*26e0*/  MOV R109, 0x1f ;  /* 0x0000001f006d7802 */ /* 0x000fe40000000f00 */
[----:B------:R-:W-:Y:S02]  /*26f0*/  MOV R74, 0xffffffff ;  /* 0xffffffff004a7802 */ /* 0x000fe40000000f00 */
[----:B------:R-:W-:Y:S02]  /*2700*/  MOV R72, 0x2720 ;  /* 0x0000272000487802 */ /* 0x000fe40000000f00 */
[----:B------:R-:W-:Y:S05]  /*2710*/  CALL.REL.NOINC `($__internal_68_$__cuda_sm70_shflsync_bfly_p) ;  /* 0x000002f000007944 */ /* 0x000fea0003c00000 */
[----:B------:R-:W-:Y:S01]  /*2720*/  FADD.FTZ R108, R75, R108 ;  /* 0x0000006c4b6c7221 */ /* 0x000fe20000010000 */
[----:B------:R-:W-:Y:S01]  /*2730*/  HFMA2.MMA R73, -RZ, RZ, 0, 2.384185791015625e-07 ;  /* 0x00000004ff497435 */ /* 0x000fe200000001ff */
[----:B-1----:R-:W-:Y:S01]  /*2740*/  FADD.FTZ R95, R95, R74 ;  /* 0x0000004a5f5f7221 */ /* 0x002fe20000010000 */
[----:B------:R-:W-:Y:S02]  /*2750*/  MOV R109, 0x1f ;  /* 0x0000001f006d7802 */ /* 0x000fe40000000f00 */
[----:B------:R-:W-:-:S02]  /*2760*/  MOV R74, 0xffffffff ;  /* 0xffffffff004a7802 */ /* 0x000fc40000000f00 */
[----:B------:R-:W-:Y:S02]  /*2770*/  MOV R94, R108 ;  /* 0x0000006c005e7202 */ /* 0x000fe40000000f00 */
[----:B------:R-:W-:Y:S02]  /*2780*/  MOV R72, 0x27a0 ;  /* 0x000027a000487802 */ /* 0x000fe40000000f00 */
[----:B------:R-:W-:Y:S05]  /*2790*/  CALL.REL.NOINC `($__internal_68_$__cuda_sm70_shflsync_bfly_p) ;  /* 0x0000027000007944 */ /* 0x000fea0003c00000 */
[----:B------:R-:W-:Y:S01]  /*27a0*/  HFMA2.MMA R73, -RZ, RZ, 0, 2.384185791015625e-07 ;  /* 0x00000004ff497435 */ /* 0x000fe200000001ff */
[----:B-1----:R-:W-:Y:S02]  /*27b0*/  MOV R75, R74 ;  /* 0x0000004a004b7202 */ /* 0x002fe40000000f00 */
[----:B------:R-:W-:Y:S02]  /*27c0*/  MOV R94, R95 ;  /* 0x0000005f005e7202 */ /* 0x000fe40000000f00 */
[----:B------:R-:W-:Y:S02]  /*27d0*/  MOV R109, 0x1f ;  /* 0x0000001f006d7802 */ /* 0x000fe40000000f00 */
[----:B------:R-:W-:Y:S02]  /*27e0*/  MOV R74, 0xffffffff ;  /* 0xffffffff004a7802 */ /* 0x000fe40000000f00 */
[----:B------:R-:W-:-:S02]  /*27f0*/  MOV R72, 0x2810 ;  /* 0x0000281000487802 */ /* 0x000fc40000000f00 */
[----:B------:R-:W-:Y:S05]  /*2800*/  CALL.REL.NOINC `($__internal_68_$__cuda_sm70_shflsync_bfly_p) ;  /* 0x0000020000007944 */ /* 0x000fea0003c00000 */
[----:B------:R-:W-:Y:S01]  /*2810*/  FADD.FTZ R108, R75, R108 ;  /* 0x0000006c4b6c7221 */ /* 0x000fe20000010000 */
[----:B------:R-:W-:Y:S01]  /*2820*/  HFMA2.MMA R73, -RZ, RZ, 0, 4.76837158203125e-07 ;  /* 0x00000008ff497435 */ /* 0x000fe200000001ff */
[----:B-1----:R-:W-:Y:S01]  /*2830*/  FADD.FTZ R95, R95, R74 ;  /* 0x0000004a5f5f7221 */ /* 0x002fe20000010000 */
[----:B------:R-:W-:-:S02]  /*2840*/  MOV R109, 0x1f ;  /* 0x0000001f006d7802 */ /* 0x000fc40000000f00 */
[----:B------:R-:W-:Y:S02]  /*2850*/  MOV R74, 0xffffffff ;  /* 0xffffffff004a7802 */ /* 0x000fe40000000f00 */
[----:B------:R-:W-:Y:S02]  /*2860*/  MOV R94, R108 ;  /* 0x0000006c005e7202 */ /* 0x000fe40000000f00 */
[----:B------:R-:W-:Y:S02]  /*2870*/  MOV R72, 0x2890 ;  /* 0x0000289000487802 */ /* 0x000fe40000000f00 */
[----:B------:R-:W-:Y:S05]  /*2880*/  CALL.REL.NOINC `($__internal_68_$__cuda_sm70_shflsync_bfly_p) ;  /* 0x0000018000007944 */ /* 0x000fea0003c00000 */
[----:B------:R-:W-:Y:S01]  /*2890*/  HFMA2.MMA R73, -RZ, RZ, 0, 4.76837158203125e-07 ;  /* 0x00000008ff497435 */ /* 0x000fe200000001ff */
[----:B-1----:R-:W-:Y:S02]  /*28a0*/  MOV R75, R74 ;  /* 0x0000004a004b7202 */ /* 0x002fe40000000f00 */
[----:B------:R-:W-:Y:S02]  /*28b0*/  MOV R94, R95 ;  /* 0x0000005f005e7202 */ /* 0x000fe40000000f00 */
[----:B------:R-:W-:Y:S02]  /*28c0*/  MOV R109, 0x1f ;  /* 0x0000001f006d7802 */ /* 0x000fe40000000f00 */
[----:B------:R-:W-:-:S02]  /*28d0*/  MOV R74, 0xffffffff ;  /* 0xffffffff004a7802 */ /* 0x000fc40000000f00 */
[----:B------:R-:W-:Y:S02]  /*28e0*/  MOV R72, 0x2900 ;  /* 0x0000290000487802 */ /* 0x000fe40000000f00 */
[----:B------:R-:W-:Y:S05]  /*28f0*/  CALL.REL.NOINC `($__internal_68_$__cuda_sm70_shflsync_bfly_p) ;  /* 0x0000011000007944 */ /* 0x000fea0003c00000 */
[----:B------:R-:W-:Y:S01]  /*2900*/  FADD.FTZ R108, R75, R108 ;  /* 0x0000006c4b6c7221 */ /* 0x000fe20000010000 */
[----:B------:R-:W-:Y:S01]  /*2910*/  HFMA2.MMA R73, -RZ, RZ, 0, 9.5367431640625e-07 ;  /* 0x00000010ff497435 */ /* 0x000fe200000001ff */
[----:B-1----:R-:W-:Y:S01]  /*2920*/  FADD.FTZ R95, R95, R74 ;  /* 0x0000004a5f5f7221 */ /* 0x002fe20000010000 */
[----:B------:R-:W-:Y:S02]  /*2930*/  MOV R109, 0x1f ;  /* 0x0000001f006d7802 */ /* 0x000fe40000000f00 */
[----:B------:R-:W-:Y:S02]  /*2940*/  MOV R74, 0xffffffff ;  /* 0xffffffff004a7802 */ /* 0x000fe40000000f00 */
[----:B------:R-:W-:Y:S02]  /*2950*/  MOV R94, R108 ;  /* 0x0000006c005e7202 */ /* 0x000fe40000000f00 */
[----:B------:R-:W-:Y:S02]  /*2960*/  MOV R72, 0x2980 ;  /* 0x0000298000487802 */ /* 0x000fe40000000f00 */
[----:B------:R-:W-:Y:S05]  /*2970*/  CALL.REL.NOINC `($__internal_68_$__cuda_sm70_shflsync_bfly_p) ;  /* 0x0000009000007944 */ /* 0x000fea0003c00000 */
[----:B------:R-:W-:Y:S01]  /*2980*/  HFMA2.MMA R73, -RZ, RZ, 0, 9.5367431640625e-07 ;  /* 0x00000010ff497435 */ /* 0x000fe200000001ff */
[----:B-1----:R-:W-:-:S02]  /*2990*/  MOV R75, R74 ;  /* 0x0000004a004b7202 */ /* 0x002fc40000000f00 */
[----:B------:R-:W-:Y:S02]  /*29a0*/  MOV R94, R95 ;  /* 0x0000005f005e7202 */ /* 0x000fe40000000f00 */
[----:B------:R-:W-:Y:S02]  /*29b0*/  MOV R109, 0x1f ;  /* 0x0000001f006d7802 */ /* 0x000fe40000000f00 */
[----:B------:R-:W-:Y:S02]  /*29c0*/  MOV R74, 0xffffffff ;  /* 0xffffffff004a7802 */ /* 0x000fe40000000f00 */
[----:B------:R-:W-:Y:S02]  /*29d0*/  MOV R72, 0x29f0 ;  /* 0x000029f000487802 */ /* 0x000fe40000000f00 */
[----:B------:R-:W-:Y:S05]  /*29e0*/  CALL.REL.NOINC `($__internal_68_$__cuda_sm70_shflsync_bfly_p) ;  /* 0x0000002000007944 */ /* 0x000fea0003c00000 */
[----:B-1----:R-:W-:Y:S01]  /*29f0*/  MOV R72, R74 ;  /* 0x0000004a00487202 */ /* 0x002fe20000000f00 */
[----:B------:R-:W-:Y:S05]  /*2a00*/  BRA `(.L_x_2626) ;  /* 0xffffe6b000007947 */ /* 0x000fea000383ffff */
        .weak           $__internal_68_$__cuda_sm70_shflsync_bfly_p
        .type           $__internal_68_$__cuda_sm70_shflsync_bfly_p,@function
        .size           $__internal_68_$__cuda_sm70_shflsync_bfly_p,(.L_x_7246 - $__internal_68_$__cuda_sm70_shflsync_bfly_p)
$__internal_68_$__cuda_sm70_shflsync_bfly_p:
[----:B------:R-:W-:Y:S04]  /*2a10*/  WARPSYNC R74 ;  /* 0x0000004a00007348 */ /* 0x000fe80003800000 */
[----:B------:R0:W1:Y:S02]  /*2a20*/  SHFL.BFLY PT, R74, R94, R73, R109 ;  /* 0x0c0000495e4a7389 */ /* 0x00006400000e006d */
[----:B0-----:R-:W-:-:S06]  /*2a30*/  HFMA2.MMA R73, -RZ, RZ, 0, 0 ;  /* 0x00000000ff497435 */ /* 0x001fcc00000001ff */
[----:B------:R-:W-:Y:S05]  /*2a40*/  RET.REL.NODEC R72 `(_ZN10layer_norm13ln_bwd_kernelINS_13Kernel_traitsI13__nv_bfloat16S2_fS2_fjLj512ELj1ELj4ELj1ELj16ENS_18Kernel_traits_baseILj512ES2_S2_fS2_fjLj128EEEEELb1ELb0ELb0ELb0EEEvNS_9BwdParamsE) ;  /* 0xffffd5b048007950 */ /* 0x000fea0003c3ffff */
.L_x_2627:
        /* <DEDUP_REMOVED lines=11> */
.L_x_7246:


//--------------------- .text._ZN10layer_norm13ln_bwd_kernelINS_13Kernel_traitsI13__nv_bfloat16S2_fS2_fjLj512ELj1ELj4ELj1ELj16ENS_18Kernel_traits_baseILj512ES2_S2_fS2_fjLj128EEEEELb1ELb0ELb0ELb1EEEvNS_9BwdParamsE --------------------------
	.section	.text._ZN10layer_norm13ln_bwd_kernelINS_13Kernel_traitsI13__nv_bfloat16S2_fS2_fjLj512ELj1ELj4ELj1ELj16ENS_18Kernel_traits_baseILj512ES2_S2_fS2_fjLj128EEEEELb1ELb0ELb0ELb1EEEvNS_9BwdParamsE,"ax",@progbits
	.sectioninfo	@"SHI_REGISTERS=128"
	.align	128
        .global         _ZN10layer_norm13ln_bwd_kernelINS_13Kernel_traitsI13__nv_bfloat16S2_fS2_fjLj512ELj1ELj4ELj1ELj16ENS_18Kernel_traits_baseILj512ES2_S2_fS2_fjLj128EEEEELb1ELb0ELb0ELb1EEEvNS_9BwdParamsE
        .type           _ZN10layer_norm13ln_bwd_kernelINS_13Kernel_traitsI13__nv_bfloat16S2_fS2_fjLj512ELj1ELj4ELj1ELj16ENS_18Kernel_traits_baseILj512ES2_S2_fS2_fjLj128EEEEELb1ELb0ELb0ELb1EEEvNS_9BwdParamsE,@function
        .size           _ZN10layer_norm13ln_bwd_kernelINS_13Kernel_traitsI13__nv_bfloat16S2_fS2_fjLj512ELj1ELj4ELj1ELj16ENS_18Kernel_traits_baseILj512ES2_S2_fS2_fjLj128EEEEELb1ELb0ELb0ELb1EEEvNS_9BwdParamsE,(.L_x_7247 - _ZN10layer_norm13ln_bwd_kernelINS_13Kernel_traitsI13__nv_bfloat16S2_fS2_fjLj512ELj1ELj4ELj1ELj16ENS_18Kernel_traits_baseILj512ES2_S2_fS2_fjLj128EEEEELb1ELb0ELb0ELb1EEEvNS_9BwdParamsE)
        .other          _ZN10layer_norm13ln_bwd_kernelINS_13Kernel_traitsI13__nv_bfloat16S2_fS2_fjLj512ELj1ELj4ELj1ELj16ENS_18Kernel_traits_baseILj512ES2_S2_fS2_fjLj128EEEEELb1ELb0ELb0ELb1EEEvNS_9BwdParamsE,@"STO_CUDA_ENTRY STV_DEFAULT"
_ZN10layer_norm13ln_bwd_kernelINS_13Kernel_traitsI13__nv_bfloat16S2_fS2_fjLj512ELj1ELj4ELj1ELj16ENS_18Kernel_traits_baseILj512ES2_S2_fS2_fjLj128EEEEELb1ELb0ELb0ELb1EEEvNS_9BwdParamsE:
.text._ZN10layer_norm13ln_bwd_kernelINS_13Kernel_traitsI13__nv_bfloat16S2_fS2_fjLj512ELj1ELj4ELj1ELj16ENS_18Kernel_traits_baseILj512ES2_S2_fS2_fjLj128EEEEELb1ELb0ELb0ELb1EEEvNS_9BwdParamsE:
        /* <DEDUP_REMOVED lines=26> */
.L_x_2629:
        /* <DEDUP_REMOVED lines=22> */
[----:B0-----:R-:W-:Y:S01]  /*0300*/  CS2R R2, SRZ ;  /* 0x0000000000027805 */ /* 0x001fe2000001ff00 */
        /* <DEDUP_REMOVED lines=19> */
.L_x_2635:
[----:B------:R-:W-:Y:S01]  /*0440*/  ISETP.NE.U32.AND P0, PT, RZ, c[0x0][0x1c0], PT ;  /* 0x00007000ff007a0c */ /* 0x000fe20003f05070 */
[----:B------:R-:W-:Y:S01]  /*0450*/  IMAD R44, R96, c[0x0][0x168], RZ ;  /* 0x00005a00602c7a24 */ /* 0x000fe200078e02ff */
[----:B------:R-:W-:Y:S02]  /*0460*/  MOV R107, 0x4 ;  /* 0x00000004006b7802 */ /* 0x000fe40000000f00 */
[----:B------:R-:W-:-:S02]  /*0470*/  ISETP.NE.AND.EX P0, PT, RZ, c[0x0][0x1c4], PT, P0 ;  /* 0x00007100ff007a0c */ /* 0x000fc40003f05300 */
[----:B------:R-:W-:Y:S01]  /*0480*/  SHF.R.S32.HI R45, RZ, 0x1f, R44 ;  /* 0x0000001fff2d7819 */ /* 0x000fe2000001142c */
[----:B------:R-:W-:Y:S01]  /*0490*/  IMAD.WIDE R60, R96, R107, c[0x0][0x1a0] ;  /* 0x00006800603c7625 */ /* 0x000fe200078e026b */
[----:B------:R-:W-:Y:S02]  /*04a0*/  MOV R114, 0x20 ;  /* 0x0000002000727802 */ /* 0x000fe40000000f00 */
[----:B------:R-:W-:Y:S02]  /*04b0*/  LEA.HI R45, R45, R44, RZ, 0x3 ;  /* 0x0000002c2d2d7211 */ /* 0x000fe400078f18ff */
[----:B------:R-:W-:Y:S01]  /*04c0*/  LOP3.LUT R44, R73, 0x1f, RZ, 0xc0, !PT ;  /* 0x0000001f492c7812 */ /* 0x000fe200078ec0ff */
[----:B------:R0:W2:Y:S01]  /*04d0*/  LDG.E R111, [R60.64] ;  /* 0x000000043c6f7981 */ /* 0x0000a2000c1e1900 */
[----:B------:R-:W-:Y:S02]  /*04e0*/  SHF.R.S32.HI R47, RZ, 0x1f, R96 ;  /* 0x0000001fff2f7819 */ /* 0x000fe40000011460 */
[----:B------:R-:W-:-:S02]  /*04f0*/  LEA.HI.SX32 R105, R45, R44, 0x1d ;  /* 0x0000002c2d697211 */ /* 0x000fc400078feaff */
[C---:B------:R-:W-:Y:S02]  /*0500*/  @P0 LEA R88, P1, R96.reuse, c[0x0][0x1c0], 0x1 ;  /* 0x0000700060580a11 */ /* 0x040fe400078208ff */
[----:B------:R-:W-:Y:S01]  /*0510*/  MOV R64, 0x10 ;  /* 0x0000001000407802 */ /* 0x000fe20000000f00 */
[----:B------:R-:W-:Y:S01]  /*0520*/  IMAD.WIDE.U32 R84, R105, R114, c[0x0][0x188] ;  /* 0x0000620069547625 */ /* 0x000fe200078e0072 */
[----:B------:R-:W-:-:S03]  /*0530*/  @P0 LEA.HI.X R89, R96, c[0x0][0x1c4], R47, 0x1, P1 ;  /* 0x0000710060590a11 */ /* 0x000fc600008f0c2f */
[C---:B------:R-:W-:Y:S01]  /*0540*/  IMAD.WIDE.U32 R48, R105.reuse, R64, c[0x0][0x208] ;  /* 0x0000820069307625 */ /* 0x040fe200078e0040 */
[----:B------:R1:W3:Y:S03]  /*0550*/  LDG.E.128 R44, [R84.64] ;  /* 0x00000004542c7981 */ /* 0x0002e6000c1e1d00 */
[----:B------:R-:W-:Y:S01]  /*0560*/  IMAD.WIDE R106, R96, R107, c[0x0][0x1a8] ;  /* 0x00006a00606a7625 */ /* 0x000fe200078e026b */
[----:B------:R4:W3:Y:S01]  /*0570*/  @P0 LDG.E.U16 R110, [R88.64] ;  /* 0x00000004586e0981 */ /* 0x0008e2000c1e1500 */
[----:B------:R-:W-:-:S03]  /*0580*/  IADD3 R104, R105, 0x20, RZ ;  /* 0x0000002069687810 */ /* 0x000fc60007ffe0ff */
[----:B------:R-:W3:Y:S02]  /*0590*/  LDG.E.128 R48, [R48.64] ;  /* 0x0000000430307981 */ /* 0x000ee4000c1e1d00 */
[C---:B------:R-:W-:Y:S02]  /*05a0*/  IMAD.WIDE.U32 R108, R104.reuse, R114, c[0x0][0x188] ;  /* 0x00006200686c7625 */ /* 0x040fe400078e0072 */
[----:B------:R1:W3:Y:S04]  /*05b0*/  LDG.E.128 R52, [R84.64+0x10] ;  /* 0x0000100454347981 */ /* 0x0002e8000c1e1d00 */
[----:B------:R1:W3:Y:S04]  /*05c0*/  LDG.E R107, [R106.64] ;  /* 0x000000046a6b7981 */ /* 0x0002e8000c1e1900 */
[----:B------:R2:W3:Y:S04]  /*05d0*/  LDG.E.128 R56, [R108.64] ;  /* 0x000000046c387981 */ /* 0x0004e8000c1e1d00 */
[----:B0-----:R2:W3:Y:S01]  /*05e0*/  LDG.E.128 R60, [R108.64+0x10] ;  /* 0x000010046c3c7981 */ /* 0x0014e2000c1e1d00 */
[----:B------:R-:W-:-:S06]  /*05f0*/  IMAD.WIDE.U32 R64, R104, R64, c[0x0][0x208] ;  /* 0x0000820068407625 */ /* 0x000fcc00078e0040 */
[----:B------:R-:W3:Y:S01]  /*0600*/  LDG.E.128 R64, [R64.64] ;  /* 0x0000000440407981 */ /* 0x000ee2000c1e1d00 */
[----:B------:R-:W-:-:S05]  /*0610*/  MOV R116, 0x8 ;  /* 0x0000000800747802 */ /* 0x000fca0000000f00 */
[----:B----4-:R-:W-:-:S04]  /*0620*/  IMAD.WIDE.U32 R88, R105, R116, c[0x0][0x190] ;  /* 0x0000640069587625 */ /* 0x010fc800078e0074 */
[----:B-1----:R-:W-:Y:S02]  /*0630*/  IMAD.WIDE.U32 R84, R104, R116, c[0x0][0x190] ;  /* 0x0000640068547625 */ /* 0x002fe400078e0074 */
[----:B------:R-:W5:Y:S04]  /*0640*/  LDG.E.64 R88, [R88.64] ;  /* 0x0000000458587981 */ /* 0x000f68000c1e1b00 */
[----:B------:R-:W5:Y:S01]  /*0650*/  LDG.E.64 R84, [R84.64] ;  /* 0x0000000454547981 */ /* 0x000f62000c1e1b00 */
        /* <DEDUP_REMOVED lines=8> */
[----:B------:R-:W-:-:S02]  /*06e0*/  ISETP.NE.AND P1, PT, R83, RZ, PT ;  /* 0x000000ff5300720c */ /* 0x000fc40003f25270 */
[----:B------:R-:W-:Y:S02]  /*06f0*/  MOV R106, 0x3f800000 ;  /* 0x3f800000006a7802 */ /* 0x000fe40000000f00 */
[----:B--2---:R-:W-:-:S05]  /*0700*/  FSEL R108, R111, RZ, !P1 ;  /* 0x000000ff6f6c7208 */ /* 0x004fca0004800000 */
[C---:B---3--:R-:W-:Y:S02]  /*0710*/  FADD.FTZ R44, -R108.reuse, R44 ;  /* 0x0000002c6c2c7221 */ /* 0x048fe40000010100 */
[C---:B0-----:R-:W-:Y:S01]  /*0720*/  FADD.FTZ R112, -R108.reuse, R47 ;  /* 0x0000002f6c707221 */ /* 0x041fe20000010100 */
[----:B------:R-:W-:Y:S01]  /*0730*/  @P0 PRMT R106, RZ, 0x5410, R110 ;  /* 0x00005410ff6a0816 */ /* 0x000fe2000000006e */
[C---:B------:R-:W-:Y:S02]  /*0740*/  FADD.FTZ R110, -R108.reuse, R45 ;  /* 0x0000002d6c6e7221 */ /* 0x040fe40000010100 */
[C---:B------:R-:W-:Y:S01]  /*0750*/  FADD.FTZ R46, -R108.reuse, R46 ;  /* 0x0000002e6c2e7221 */ /* 0x040fe20000010100 */
[--C-:B------:R-:W-:Y:S02]  /*0760*/  PRMT R45, RZ, 0x5410, R48.reuse ;  /* 0x00005410ff2d7816 */ /* 0x100fe40000000030 */
[----:B------:R-:W-:Y:S01]  /*0770*/  PRMT R47, RZ, 0x7610, R48 ;  /* 0x00007610ff2f7816 */ /* 0x000fe20000000030 */
[----:B------:R-:W-:Y:S01]  /*0780*/  FADD.FTZ R116, -R108, R55 ;  /* 0x000000376c747221 */ /* 0x000fe20000010100 */
[----:B------:R-:W-:-:S02]  /*0790*/  PRMT R48, RZ, 0x5410, R49 ;  /* 0x00005410ff307816 */ /* 0x000fc40000000031 */
[----:B------:R-:W-:Y:S01]  /*07a0*/  PRMT R109, RZ, 0x7610, R49 ;  /* 0x00007610ff6d7816 */ /* 0x000fe20000000031 */
[C---:B------:R-:W-:Y:S01]  /*07b0*/  FMUL.FTZ R44, R107.reuse, R44 ;  /* 0x0000002c6b2c7220 */ /* 0x040fe20000410000 */
[--C-:B------:R-:W-:Y:S02]  /*07c0*/  PRMT R49, RZ, 0x5410, R50.reuse ;  /* 0x00005410ff317816 */ /* 0x100fe40000000032 */
[----:B------:R-:W-:Y:S01]  /*07d0*/  PRMT R113, RZ, 0x7610, R50 ;  /* 0x00007610ff717816 */ /* 0x000fe20000000032 */
[C---:B------:R-:W-:Y:S01]  /*07e0*/  FMUL.FTZ R110, R107.reuse, R110 ;  /* 0x0000006e6b6e7220 */ /* 0x040fe20000410000 */
[----:B------:R-:W-:Y:S01]  /*07f0*/  PRMT R50, RZ, 0x7610, R51 ;  /* 0x00007610ff327816 */ /* 0x000fe20000000033 */
[----:B------:R-:W-:Y:S02]  /*0800*/  FMUL.FTZ R46, R107, R46 ;  /* 0x0000002e6b2e7220 */ /* 0x000fe40000410000 */
[----:B------:R-:W-:Y:S02]  /*0810*/  FADD.FTZ R80, R45, R80 ;  /* 0x000000502d507221 */ /* 0x000fe40000010000 */
[----:B------:R-:W-:-:S02]  /*0820*/  FFMA.FTZ R82, R44, R45, R82 ;  /* 0x0000002d2c527223 */ /* 0x000fc40000010052 */
[----:B------:R-:W-:Y:S02]  /*0830*/  FMUL.FTZ R116, R107, R116 ;  /* 0x000000746b747220 */ /* 0x000fe40000410000 */
[----:B------:R-:W-:Y:S02]  /*0840*/  FMUL.FTZ R45, R95, R45 ;  /* 0x0000002d5f2d7220 */ /* 0x000fe40000410000 */
[C---:B------:R-:W-:Y:S02]  /*0850*/  FADD.FTZ R120, -R108.reuse, R59 ;  /* 0x0000003b6c787221 */ /* 0x040fe40000010100 */
[----:B------:R-:W-:Y:S02]  /*0860*/  FADD.FTZ R122, -R108, R61 ;  /* 0x0000003d6c7a7221 */ /* 0x000fe40000010100 */
[----:B------:R-:W-:Y:S02]  /*0870*/  FADD.FTZ R78, R47, R78 ;  /* 0x0000004e2f4e7221 */ /* 0x000fe40000010000 */
[----:B------:R-:W-:-:S02]  /*0880*/  FFMA.FTZ R79, R110, R47, R79 ;  /* 0x0000002f6e4f7223 */ /* 0x000fc4000001004f */
        /* <DEDUP_REMOVED lines=9> */
[----:B------:R-:W-:Y:S02]  /*0920*/  FADD.FTZ R52, -R108, R52 ;  /* 0x000000346c347221 */ /* 0x000fe40000010100 */
[----:B------:R-:W-:Y:S02]  /*0930*/  FMUL.FTZ R112, R107, R112 ;  /* 0x000000706b707220 */ /* 0x000fe40000410000 */
[----:B------:R-:W-:-:S02]  /*0940*/  FADD.FTZ R48, R48, R47 ;  /* 0x0000002f30307221 */ /* 0x000fc40000010000 */
[----:B------:R-:W-:Y:S02]  /*0950*/  FFMA.FTZ R50, R110, R47, R50 ;  /* 0x0000002f6e327223 */ /* 0x000fe40000010032 */
[----:B-1----:R-:W-:Y:S02]  /*0960*/  FADD.FTZ R114, -R108, R53 ;  /* 0x000000356c727221 */ /* 0x002fe40000010100 */
[----:B------:R-:W-:Y:S02]  /*0970*/  FADD.FTZ R74, R109, R74 ;  /* 0x0000004a6d4a7221 */ /* 0x000fe40000010000 */
[----:B------:R-:W-:Y:S02]  /*0980*/  FMUL.FTZ R52, R107, R52 ;  /* 0x000000346b347220 */ /* 0x000fe40000410000 */
[-C--:B------:R-:W-:Y:S02]  /*0990*/  FFMA.FTZ R75, R112, R109.reuse, R75 ;  /* 0x0000006d704b7223 */ /* 0x080fe4000001004b */
[----:B------:R-:W-:-:S02]  /*09a0*/  FMUL.FTZ R109, R92, R109 ;  /* 0x0000006d5c6d7220 */ /* 0x000fc40000410000 */
[----:B------:R-:W-:Y:S02]  /*09b0*/  FADD.FTZ R48, R48, R59 ;  /* 0x0000003b30307221 */ /* 0x000fe40000010000 */
[----:B------:R-:W-:Y:S02]  /*09c0*/  FFMA.FTZ R50, R46, R59, R50 ;  /* 0x0000003b2e327223 */ /* 0x000fe40000010032 */
[----:B------:R-:W-:Y:S02]  /*09d0*/  FADD.FTZ R54, -R108, R54 ;  /* 0x000000366c367221 */ /* 0x000fe40000010100 */
[----:B------:R-:W-:Y:S02]  /*09e0*/  FADD.FTZ R14, R49, R14 ;  /* 0x0000000e310e7221 */ /* 0x000fe40000010000 */
[----:B------:R-:W-:Y:S02]  /*09f0*/  FMUL.FTZ R114, R107, R114 ;  /* 0x000000726b727220 */ /* 0x000fe40000410000 */
[----:B------:R-:W-:-:S02]  /*0a00*/  FFMA.FTZ R2, R52, R49, R2 ;  /* 0x0000003134027223 */ /* 0x000fc40000010002 */
[----:B------:R-:W-:Y:S02]  /*0a10*/  FMUL.FTZ R49, R91, R49 ;  /* 0x000000315b317220 */ /* 0x000fe40000410000 */
[----:B------:R-:W-:Y:S02]  /*0a20*/  FADD.FTZ R48, R48, R109 ;  /* 0x0000006d30307221 */ /* 0x000fe40000010000 */
[----:B------:R-:W-:Y:S01]  /*0a30*/  FFMA.FTZ R50, R112, R109, R50 ;  /* 0x0000006d70327223 */ /* 0x000fe20000010032 */
[----:B------:R-:W-:Y:S01]  /*0a40*/  PRMT R111, RZ, 0x5410, R51 ;  /* 0x00005410ff6f7816 */ /* 0x000fe20000000033 */
[----:B------:R-:W-:Y:S02]  /*0a50*/  FADD.FTZ R13, R113, R13 ;  /* 0x0000000d710d7221 */ /* 0x000fe40000010000 */
[----:B------:R-:W-:Y:S02]  /*0a60*/  FMUL.FTZ R54, R107, R54 ;  /* 0x000000366b367220 */ /* 0x000fe40000410000 */
        /* <DEDUP_REMOVED lines=15> */
[----:B------:R-:W-:-:S02]  /*0b60*/  FADD.FTZ R58, -R108, R58 ;  /* 0x0000003a6c3a7221 */ /* 0x000fc40000010100 */
[----:B------:R-:W-:Y:S02]  /*0b70*/  FADD.FTZ R18, R51, R18 ;  /* 0x0000001233127221 */ /* 0x000fe40000010000 */
[-C--:B------:R-:W-:Y:S02]  /*0b80*/  FFMA.FTZ R6, R56, R51.reuse, R6 ;  /* 0x0000003338067223 */ /* 0x080fe40000010006 */
[----:B------:R-:W-:Y:S02]  /*0b90*/  FADD.FTZ R118, -R108, R57 ;  /* 0x000000396c767221 */ /* 0x000fe40000010100 */
[----:B------:R-:W-:Y:S02]  /*0ba0*/  FMUL.FTZ R51, R81, R51 ;  /* 0x0000003351337220 */ /* 0x000fe40000410000 */
[----:B------:R-:W-:Y:S02]  /*0bb0*/  FADD.FTZ R48, R48, R61 ;  /* 0x0000003d30307221 */ /* 0x000fe40000010000 */
[----:B------:R-:W-:Y:S01]  /*0bc0*/  FFMA.FTZ R50, R116, R61, R50 ;  /* 0x0000003d74327223 */ /* 0x000fe20000010032 */
[----:B------:R-:W-:Y:S01]  /*0bd0*/  PRMT R53, RZ, 0x5410, R65 ;  /* 0x00005410ff357816 */ /* 0x000fe20000000041 */
[----:B------:R-:W-:-:S02]  /*0be0*/  FADD.FTZ R60, -R108, R60 ;  /* 0x0000003c6c3c7221 */ /* 0x000fc40000010100 */
[C---:B------:R-:W-:Y:S02]  /*0bf0*/  FADD.FTZ R62, -R108.reuse, R62 ;  /* 0x0000003e6c3e7221 */ /* 0x040fe40000010100 */
[----:B------:R-:W-:Y:S02]  /*0c00*/  FADD.FTZ R108, -R108, R63 ;  /* 0x0000003f6c6c7221 */ /* 0x000fe40000010100 */
        /* <DEDUP_REMOVED lines=51> */
.L_x_2636:
        /* <DEDUP_REMOVED lines=18> */
.L_x_2637:
[----:B--2---:R-:W-:Y:S01]  /*1060*/  FADD.FTZ R123, R123, R66 ;  /* 0x000000427b7b7221 */ /* 0x004fe20000010000 */
[----:B------:R-:W-:Y:S01]  /*1070*/  ISETP.NE.U32.AND P0, PT, RZ, c[0x0][0x218], PT ;  /* 0x00008600ff007a0c */ /* 0x000fe20003f05070 */
[----:B-1----:R-:W-:Y:S01]  /*1080*/  FADD.FTZ R48, R48, R121 ;  /* 0x0000007930307221 */ /* 0x002fe20000010000 */
[----:B-----5:R-:W-:Y:S01]  /*1090*/  LOP3.LUT P4, RZ, R88, 0xff00, RZ, 0xc0, !PT ;  /* 0x0000ff0058ff7812 */ /* 0x020fe2000788c0ff */
[----:B------:R-:W-:Y:S01]  /*10a0*/  FMUL.FTZ R117, R123, c[0x0][0x1e0] ;  /* 0x000078007b757a20 */ /* 0x000fe20000410000 */
[----:B------:R-:W-:Y:S01]  /*10b0*/  ISETP.NE.AND.EX P0, PT, RZ, c[0x0][0x21c], PT, P0 ;  /* 0x00008700ff007a0c */ /* 0x000fe20003f05300 */
[----:B------:R-:W-:Y:S01]  /*10c0*/  FMUL.FTZ R48, R48, c[0x0][0x1e0] ;  /* 0x0000780030307a20 */ /* 0x000fe20000410000 */
[----:B------:R-:W-:Y:S02]  /*10d0*/  LOP3.LUT P5, RZ, R88, 0xff0000, RZ, 0xc0, !PT ;  /* 0x00ff000058ff7812 */ /* 0x000fe400078ac0ff */
[----:B------:R-:W-:Y:S02]  /*10e0*/  FSEL R117, R117, RZ, !P1 ;  /* 0x000000ff75757208 */ /* 0x000fe40004800000 */
[----:B------:R-:W-:-:S02]  /*10f0*/  LOP3.LUT P2, RZ, R89, 0xff, RZ, 0xc0, !PT ;  /* 0x000000ff59ff7812 */ /* 0x000fc4000784c0ff */
[----:B------:R-:W-:Y:S01]  /*1100*/  LOP3.LUT P1, RZ, R88, 0xff000000, RZ, 0xc0, !PT ;  /* 0xff00000058ff7812 */ /* 0x000fe2000782c0ff */
[-CC-:B------:R-:W-:Y:S01]  /*1110*/  FFMA.FTZ R44, R44, R48.reuse, R117.reuse ;  /* 0x000000302c2c7223 */ /* 0x180fe20000010075 */
[----:B------:R-:W-:Y:S01]  /*1120*/  LOP3.LUT P6, RZ, R89, 0xff00, RZ, 0xc0, !PT ;  /* 0x0000ff0059ff7812 */ /* 0x000fe200078cc0ff */
[--C-:B------:R-:W-:Y:S02]  /*1130*/  FFMA.FTZ R110, R110, R48, R117.reuse ;  /* 0x000000306e6e7223 */ /* 0x100fe40000010075 */
[----:B------:R-:W-:Y:S01]  /*1140*/  FADD.FTZ R44, R45, -R44 ;  /* 0x8000002c2d2c7221 */ /* 0x000fe20000010000 */
[----:B------:R-:W-:Y:S01]  /*1150*/  MOV R45, R88 ;  /* 0x00000058002d7202 */ /* 0x000fe20000000f00 */
[----:B------:R-:W-:Y:S02]  /*1160*/  FADD.FTZ R110, R47, -R110 ;  /* 0x8000006e2f6e7221 */ /* 0x000fe40000010000 */
[----:B------:R-:W-:Y:S01]  /*1170*/  FFMA.FTZ R46, R46, R48, R117 ;  /* 0x000000302e2e7223 */ /* 0x000fe20000010075 */
[----:B------:R-:W-:Y:S01]  /*1180*/  LOP3.LUT P3, RZ, R45, 0xff, RZ, 0xc0, !PT ;  /* 0x000000ff2dff7812 */ /* 0x000fe2000786c0ff */
[----:B------:R-:W-:-:S02]  /*1190*/  FMUL.FTZ R45, R107, R44 ;  /* 0x0000002c6b2d7220 */ /* 0x000fc40000410000 */
[----:B------:R-:W-:Y:S02]  /*11a0*/  FMUL.FTZ R44, R107, R110 ;  /* 0x0000006e6b2c7220 */ /* 0x000fe40000410000 */
[----:B------:R-:W-:Y:S02]  /*11b0*/  @P0 FADD.FTZ R45, R20, R45 ;  /* 0x0000002d142d0221 */ /* 0x000fe40000010000 */
[----:B------:R-:W-:Y:S02]  /*11c0*/  @P0 FADD.FTZ R44, R21, R44 ;  /* 0x0000002c152c0221 */ /* 0x000fe40000010000 */
[-C--:B------:R-:W-:Y:S02]  /*11d0*/  FMUL.FTZ R47, R45, R106.reuse ;  /* 0x0000006a2d2f7220 */ /* 0x080fe40000410000 */
[----:B------:R-:W-:Y:S02]  /*11e0*/  FMUL.FTZ R50, R44, R106 ;  /* 0x0000006a2c327220 */ /* 0x000fe40000410000 */
[----:B------:R-:W-:-:S02]  /*11f0*/  FMUL.FTZ R47, R47, c[0x0][0x1e8] ;  /* 0x00007a002f2f7a20 */ /* 0x000fc40000410000 */
[----:B------:R-:W-:Y:S02]  /*1200*/  FMUL.FTZ R50, R50, c[0x0][0x1e8] ;  /* 0x00007a0032327a20 */ /* 0x000fe40000410000 */
[-CC-:B------:R-:W-:Y:S01]  /*1210*/  FFMA.FTZ R112, R112, R48.reuse, R117.reuse ;  /* 0x0000003070707223 */ /* 0x180fe20000010075 */
[----:B------:R-:W-:Y:S01]  /*1220*/  FSEL R64, R47, RZ, P3 ;  /* 0x000000ff2f407208 */ /* 0x000fe20001800000 */
[-CC-:B------:R-:W-:Y:S01]  /*1230*/  FFMA.FTZ R60, R60, R48.reuse, R117.reuse ;  /* 0x000000303c3c7223 */ /* 0x180fe20000010075 */
[----:B------:R-:W-:Y:S01]  /*1240*/  FSEL R67, R50, RZ, P4 ;  /* 0x000000ff32437208 */ /* 0x000fe20002000000 */
[----:B------:R-:W-:Y:S01]  /*1250*/  FADD.FTZ R50, R59, -R46 ;  /* 0x8000002e3b327221 */ /* 0x000fe20000010000 */
[C---:B------:R-:W-:Y:S01]  /*1260*/  LOP3.LUT P3, RZ, R89.reuse, 0xff0000, RZ, 0xc0, !PT ;  /* 0x00ff000059ff7812 */ /* 0x040fe2000786c0ff */
[----:B------:R-:W-:Y:S01]  /*1270*/  FFMA.FTZ R46, R52, R48, R117 ;  /* 0x00000030342e7223 */ /* 0x000fe20000010075 */
[----:B------:R-:W-:Y:S01]  /*1280*/  LOP3.LUT P4, RZ, R89, 0xff000000, RZ, 0xc0, !PT ;  /* 0xff00000059ff7812 */ /* 0x000fe2000788c0ff */
[----:B------:R-:W-:Y:S01]  /*1290*/  FMUL.FTZ R47, R107, R50 ;  /* 0x000000326b2f7220 */ /* 0x000fe20000410000 */
[----:B------:R-:W-:Y:S01]  /*12a0*/  MOV R59, R84 ;  /* 0x00000054003b7202 */ /* 0x000fe20000000f00 */
[----:B------:R-:W-:-:S02]  /*12b0*/  FADD.FTZ R46, R49, -R46 ;  /* 0x8000002e312e7221 */ /* 0x000fc40000010000 */
[----:B------:R-:W-:Y:S02]  /*12c0*/  @P0 FADD.FTZ R47, R22, R47 ;  /* 0x0000002f162f0221 */ /* 0x000fe40000010000 */
[----:B------:R-:W-:Y:S02]  /*12d0*/  FFMA.FTZ R58, R58, R48, R117 ;  /* 0x000000303a3a7223 */ /* 0x000fe40000010075 */
[----:B------:R-:W-:Y:S02]  /*12e0*/  FMUL.FTZ R50, R47, R106 ;  /* 0x0000006a2f327220 */ /* 0x000fe40000410000 */
[----:B------:R-:W-:Y:S02]  /*12f0*/  FADD.FTZ R112, R109, -R112 ;  /* 0x800000706d707221 */ /* 0x000fe40000010000 */
[----:B------:R-:W-:Y:S02]  /*1300*/  FMUL.FTZ R50, R50, c[0x0][0x1e8] ;  /* 0x00007a0032327a20 */ /* 0x000fe40000410000 */
[----:B------:R-:W-:-:S02]  /*1310*/  FADD.FTZ R60, R55, -R60 ;  /* 0x8000003c373c7221 */ /* 0x000fc40000010000 */
[----:B------:R-:W-:Y:S01]  /*1320*/  FMUL.FTZ R55, R107, R46 ;  /* 0x0000002e6b377220 */ /* 0x000fe20000410000 */
[----:B------:R-:W-:Y:S01]  /*1330*/  FSEL R52, R50, RZ, P5 ;  /* 0x000000ff32347208 */ /* 0x000fe20002800000 */
[----:B------:R-:W-:Y:S01]  /*1340*/  FADD.FTZ R50, R53, -R58 ;  /* 0x8000003a35327221 */ /* 0x000fe20000010000 */
[----:B------:R-:W-:Y:S01]  /*1350*/  LOP3.LUT P5, RZ, R59, 0xff, RZ, 0xc0, !PT ;  /* 0x000000ff3bff7812 */ /* 0x000fe200078ac0ff */
[----:B------:R-:W-:Y:S02]  /*1360*/  FMUL.FTZ R58, R107, R112 ;  /* 0x000000706b3a7220 */ /* 0x000fe40000410000 */
        /* <DEDUP_REMOVED lines=8> */
[----:B------:R-:W-:-:S02]  /*13f0*/  @P0 FADD.FTZ R55, R24, R55 ;  /* 0x0000003718370221 */ /* 0x000fc40000010000 */
[----:B------:R-:W-:Y:S02]  /*1400*/  FFMA.FTZ R48, R108, R48, R117 ;  /* 0x000000306c307223 */ /* 0x000fe40000010075 */
[----:B------:R-:W-:Y:S02]  /*1410*/  @P0 FADD.FTZ R58, R23, R58 ;  /* 0x0000003a173a0221 */ /* 0x000fe40000010000 */
[----:B------:R-:W-:Y:S02]  /*1420*/  FADD.FTZ R114, R113, -R114 ;  /* 0x8000007271727221 */ /* 0x000fe40000010000 */
[----:B------:R-:W-:Y:S02]  /*1430*/  FADD.FTZ R54, R111, -R54 ;  /* 0x800000366f367221 */ /* 0x000fe40000010000 */
[----:B------:R-:W-:Y:S02]  /*1440*/  FMUL.FTZ R49, R55, R106 ;  /* 0x0000006a37317220 */ /* 0x000fe40000410000 */
[----:B------:R-:W-:-:S02]  /*1450*/  FADD.FTZ R108, R119, -R48 ;  /* 0x80000030776c7221 */ /* 0x000fc40000010000 */
[----:B------:R-:W-:Y:S02]  /*1460*/  FMUL.FTZ R48, R58, R106 ;  /* 0x0000006a3a307220 */ /* 0x000fe40000410000 */
[C---:B------:R-:W-:Y:S02]  /*1470*/  FMUL.FTZ R46, R107.reuse, R114 ;  /* 0x000000726b2e7220 */ /* 0x040fe40000410000 */
[----:B------:R-:W-:Y:S02]  /*1480*/  FMUL.FTZ R53, R107, R54 ;  /* 0x000000366b357220 */ /* 0x000fe40000410000 */
[----:B------:R-:W-:Y:S02]  /*1490*/  FMUL.FTZ R49, R49, c[0x0][0x1e8] ;  /* 0x00007a0031317a20 */ /* 0x000fe40000410000 */
[----:B------:R-:W-:Y:S02]  /*14a0*/  FMUL.FTZ R48, R48, c[0x0][0x1e8] ;  /* 0x00007a0030307a20 */ /* 0x000fe40000410000 */
[----:B------:R-:W-:-:S02]  /*14b0*/  FADD.FTZ R116, R61, -R116 ;  /* 0x800000743d747221 */ /* 0x000fc40000010000 */
[----:B------:R-:W-:Y:S01]  /*14c0*/  FADD.FTZ R120, R65, -R120 ;  /* 0x8000007841787221 */ /* 0x000fe20000010000 */
[----:B------:R-:W-:Y:S01]  /*14d0*/  FSEL R65, R49, RZ, P2 ;  /* 0x000000ff31417208 */ /* 0x000fe20001000000 */
[----:B------:R-:W-:Y:S01]  /*14e0*/  @P0 FADD.FTZ R46, R25, R46 ;  /* 0x0000002e192e0221 */ /* 0x000fe20000010000 */
[----:B------:R-:W-:Y:S01]  /*14f0*/  ISETP.NE.U32.AND P2, PT, RZ, c[0x0][0x258], PT ;  /* 0x00009600ff007a0c */ /* 0x000fe20003f45070 */
[----:B------:R-:W-:Y:S02]  /*1500*/  @P0 FADD.FTZ R53, R26, R53 ;  /* 0x000000351a350221 */ /* 0x000fe40000010000 */
[----:B------:R-:W-:Y:S01]  /*1510*/  FADD.FTZ R56, R51, -R56 ;  /* 0x8000003833387221 */ /* 0x000fe20000010000 */
[----:B------:R-:W-:Y:S01]  /*1520*/  ISETP.NE.AND.EX P2, PT, RZ, c[0x0][0x25c], PT, P2 ;  /* 0x00009700ff007a0c */ /* 0x000fe20003f45320 */
[----:B------:R-:W-:Y:S01]  /*1530*/  FADD.FTZ R118, R63, -R118 ;  /* 0x800000763f767221 */ /* 0x000fe20000010000 */
[----:B------:R-:W-:Y:S01]  /*1540*/  FSEL R63, R48, RZ, P1 ;  /* 0x000000ff303f7208 */ /* 0x000fe20000800000 */
[C---:B------:R-:W-:Y:S01]  /*1550*/  FMUL.FTZ R89, R107.reuse, R50 ;  /* 0x000000326b597220 */ /* 0x040fe20000410000 */
[----:B------:R-:W-:Y:S01]  /*1560*/  ISETP.NE.U32.AND P1, PT, RZ, c[0x0][0x258], PT ;  /* 0x00009600ff007a0c */ /* 0x000fe20003f25070 */
[----:B------:R-:W-:-:S02]  /*1570*/  FMUL.FTZ R54, R107, R116 ;  /* 0x000000746b367220 */ /* 0x000fc40000410000 */
[-C--:B------:R-:W-:Y:S01]  /*1580*/  FMUL.FTZ R50, R46, R106.reuse ;  /* 0x0000006a2e327220 */ /* 0x080fe20000410000 */
[----:B------:R-:W-:Y:S01]  /*1590*/  ISETP.NE.AND.EX P1, PT, RZ, c[0x0][0x25c], PT, P1 ;  /* 0x00009700ff007a0c */ /* 0x000fe20003f25310 */
[----:B------:R-:W-:Y:S02]  /*15a0*/  FMUL.FTZ R48, R53, R106 ;  /* 0x0000006a35307220 */ /* 0x000fe40000410000 */
[C---:B------:R-:W-:Y:S02]  /*15b0*/  FMUL.FTZ R109, R107.reuse, R56 ;  /* 0x000000386b6d7220 */ /* 0x040fe40000410000 */
[----:B------:R-:W-:Y:S01]  /*15c0*/  FMUL.FTZ R88, R107, R118 ;  /* 0x000000766b587220 */ /* 0x000fe20000410000 */
[----:B------:R-:W-:Y:S01]  /*15d0*/  @P2 MOV R56, 0x20 ;  /* 0x0000002000382802 */ /* 0x000fe20000000f00 */
[----:B------:R-:W-:Y:S02]  /*15e0*/  FADD.FTZ R62, R57, -R62 ;  /* 0x8000003e393e7221 */ /* 0x000fe40000010000 */
[----:B------:R-:W-:-:S02]  /*15f0*/  FADD.FTZ R122, R115, -R122 ;  /* 0x8000007a737a7221 */ /* 0x000fc40000010000 */
[----:B------:R-:W-:Y:S02]  /*1600*/  FMUL.FTZ R50, R50, c[0x0][0x1e8] ;  /* 0x00007a0032327a20 */ /* 0x000fe40000410000 */
[----:B------:R-:W-:Y:S02]  /*1610*/  @P0 FADD.FTZ R54, R27, R54 ;  /* 0x000000361b360221 */ /* 0x000fe40000010000 */
[----:B------:R-:W-:Y:S02]  /*1620*/  FMUL.FTZ R48, R48, c[0x0][0x1e8] ;  /* 0x00007a0030307a20 */ /* 0x000fe40000410000 */
[----:B------:R-:W-:Y:S02]  /*1630*/  @P0 FADD.FTZ R109, R28, R109 ;  /* 0x0000006d1c6d0221 */ /* 0x000fe40000010000 */
[----:B------:R-:W-:Y:S02]  /*1640*/  @P0 FADD.FTZ R88, R29, R88 ;  /* 0x000000581d580221 */ /* 0x000fe40000010000 */
[----:B------:R-:W-:-:S02]  /*1650*/  @P0 FADD.FTZ R89, R30, R89 ;  /* 0x000000591e590221 */ /* 0x000fc40000010000 */
[C---:B------:R-:W-:Y:S02]  /*1660*/  FMUL.FTZ R61, R107.reuse, R60 ;  /* 0x0000003c6b3d7220 */ /* 0x040fe40000410000 */
[C---:B------:R-:W-:Y:S02]  /*1670*/  FMUL.FTZ R59, R107.reuse, R62 ;  /* 0x0000003e6b3b7220 */ /* 0x040fe40000410000 */
[C---:B0-----:R-:W-:Y:S02]  /*1680*/  FMUL.FTZ R66, R107.reuse, R120 ;  /* 0x000000786b427220 */ /* 0x041fe40000410000 */
[C---:B------:R-:W-:Y:S02]  /*1690*/  FMUL.FTZ R60, R107.reuse, R122 ;  /* 0x0000007a6b3c7220 */ /* 0x040fe40000410000 */
[----:B------:R-:W-:Y:S01]  /*16a0*/  FMUL.FTZ R62, R107, R108 ;  /* 0x0000006c6b3e7220 */ /* 0x000fe20000410000 */
[----:B------:R-:W-:Y:S01]  /*16b0*/  FSEL R108, R50, RZ, P6 ;  /* 0x000000ff326c7208 */ /* 0x000fe20003000000 */
[-C--:B------:R-:W-:Y:S01]  /*16c0*/  FMUL.FTZ R49, R54, R106.reuse ;  /* 0x0000006a36317220 */ /* 0x080fe20000410000 */
[----:B------:R-:W-:Y:S01]  /*16d0*/  FSEL R107, R48, RZ, P3 ;  /* 0x000000ff306b7208 */ /* 0x000fe20001800000 */
[-C--:B------:R-:W-:Y:S01]  /*16e0*/  FMUL.FTZ R50, R109, R106.reuse ;  /* 0x0000006a6d327220 */ /* 0x080fe20000410000 */
[----:B------:R-:W-:Y:S01]  /*16f0*/  LOP3.LUT P6, RZ, R84, 0xff00, RZ, 0xc0, !PT ;  /* 0x0000ff0054ff7812 */ /* 0x000fe200078cc0ff */
[-C--:B------:R-:W-:Y:S01]  /*1700*/  FMUL.FTZ R48, R88, R106.reuse ;  /* 0x0000006a58307220 */ /* 0x080fe20000410000 */
[----:B------:R-:W-:Y:S01]  /*1710*/  LOP3.LUT P3, RZ, R84, 0xff0000, RZ, 0xc0, !PT ;  /* 0x00ff000054ff7812 */ /* 0x000fe2000786c0ff */
[----:B------:R-:W-:-:S02]  /*1720*/  FMUL.FTZ R51, R89, R106 ;  /* 0x0000006a59337220 */ /* 0x000fc40000410000 */
[----:B------:R-:W-:Y:S02]  /*1730*/  FMUL.FTZ R49, R49, c[0x0][0x1e8] ;  /* 0x00007a0031317a20 */ /* 0x000fe40000410000 */
[----:B------:R-:W-:Y:S02]  /*1740*/  FMUL.FTZ R50, R50, c[0x0][0x1e8] ;  /* 0x00007a0032327a20 */ /* 0x000fe40000410000 */
[----:B------:R-:W-:Y:S01]  /*1750*/  FMUL.FTZ R48, R48, c[0x0][0x1e8] ;  /* 0x00007a0030307a20 */ /* 0x000fe20000410000 */
[----:B------:R-:W-:Y:S01]  /*1760*/  FSEL R110, R49, RZ, P4 ;  /* 0x000000ff316e7208 */ /* 0x000fe20002000000 */
[----:B------:R-:W-:Y:S01]  /*1770*/  FMUL.FTZ R51, R51, c[0x0][0x1e8] ;  /* 0x00007a0033337a20 */ /* 0x000fe20000410000 */
[----:B------:R-:W-:Y:S01]  /*1780*/  LOP3.LUT P4, RZ, R84, 0xff000000, RZ, 0xc0, !PT ;  /* 0xff00000054ff7812 */ /* 0x000fe2000788c0ff */
[----:B------:R-:W-:Y:S01]  /*1790*/  @P0 FADD.FTZ R66, R31, R66 ;  /* 0x000000421f420221 */ /* 0x000fe20000010000 */
[----:B------:R-:W-:Y:S01]  /*17a0*/  FSEL R84, R50, RZ, P5 ;  /* 0x000000ff32547208 */ /* 0x000fe20002800000 */
[----:B------:R-:W-:Y:S01]  /*17b0*/  @P0 FADD.FTZ R61, R32, R61 ;  /* 0x0000003d203d0221 */ /* 0x000fe20000010000 */
[----:B------:R-:W-:Y:S01]  /*17c0*/  FSEL R111, R48, RZ, P6 ;  /* 0x000000ff306f7208 */ /* 0x000fe20003000000 */
[----:B------:R-:W-:Y:S01]  /*17d0*/  @P0 FADD.FTZ R60, R33, R60 ;  /* 0x0000003c213c0221 */ /* 0x000fe20000010000 */
[----:B------:R-:W-:Y:S01]  /*17e0*/  FSEL R112, R51, RZ, P3 ;  /* 0x000000ff33707208 */ /* 0x000fe20001800000 */
[----:B------:R-:W-:Y:S01]  /*17f0*/  @P0 FADD.FTZ R59, R34, R59 ;  /* 0x0000003b223b0221 */ /* 0x000fe20000010000 */
[----:B------:R-:W-:Y:S01]  /*1800*/  SEL R48, R45, R36, P1 ;  /* 0x000000242d307207 */ /* 0x000fe20000800000 */
[----:B------:R-:W-:Y:S01]  /*1810*/  @P2 IMAD.WIDE.U32 R56, R105, R56, c[0x0][0x258] ;  /* 0x0000960069382625 */ /* 0x000fe200078e0038 */
[----:B------:R-:W-:-:S02]  /*1820*/  SEL R49, R44, R37, P1 ;  /* 0x000000252c317207 */ /* 0x000fc40000800000 */
[----:B------:R-:W-:Y:S01]  /*1830*/  SEL R50, R47, R38, P1 ;  /* 0x000000262f327207 */ /* 0x000fe20000800000 */
[----:B------:R-:W-:Y:S01]  /*1840*/  @P0 FADD.FTZ R62, R35, R62 ;  /* 0x0000003e233e0221 */ /* 0x000fe20000010000 */
[----:B------:R-:W-:Y:S02]  /*1850*/  SEL R51, R58, R39, P1 ;  /* 0x000000273a337207 */ /* 0x000fe40000800000 */
[----:B------:R-:W-:Y:S02]  /*1860*/  SEL R45, R46, R41, P1 ;  /* 0x000000292e2d7207 */ /* 0x000fe40000800000 */
[----:B------:R-:W-:Y:S01]  /*1870*/  SEL R44, R55, R40, P1 ;  /* 0x00000028372c7207 */ /* 0x000fe20000800000 */
[----:B------:R0:W-:Y:S01]  /*1880*/  @P2 STG.E.128 [R56.64], R48 ;  /* 0x0000003038002986 */ /* 0x0001e2000c101d04 */
[----:B------:R-:W-:Y:S02]  /*1890*/  SEL R46, R53, R42, P1 ;  /* 0x0000002a352e7207 */ /* 0x000fe40000800000 */
[C---:B------:R-:W-:Y:S01]  /*18a0*/  SEL R39, R66.reuse, R39, P1 ;  /* 0x0000002742277207 */ /* 0x040fe20000800000 */
[----:B------:R-:W-:Y:S01]  /*18b0*/  FMUL.FTZ R66, R66, R106 ;  /* 0x0000006a42427220 */ /* 0x000fe20000410000 */
[C---:B------:R-:W-:Y:S01]  /*18c0*/  SEL R40, R61.reuse, R40, P1 ;  /* 0x000000283d287207 */ /* 0x040fe20000800000 */
[-C--:B------:R-:W-:Y:S01]  /*18d0*/  FMUL.FTZ R61, R61, R106.reuse ;  /* 0x0000006a3d3d7220 */ /* 0x080fe20000410000 */
[C---:B------:R-:W-:Y:S01]  /*18e0*/  SEL R41, R60.reuse, R41, P1 ;  /* 0x000000293c297207 */ /* 0x040fe20000800000 */
[----:B------:R-:W-:Y:S01]  /*18f0*/  FMUL.FTZ R60, R60, R106 ;  /* 0x0000006a3c3c7220 */ /* 0x000fe20000410000 */
[C---:B------:R-:W-:Y:S01]  /*1900*/  SEL R42, R59.reuse, R42, P1 ;  /* 0x0000002a3b2a7207 */ /* 0x040fe20000800000 */
[-C--:B------:R-:W-:Y:S01]  /*1910*/  FMUL.FTZ R59, R59, R106.reuse ;  /* 0x0000006a3b3b7220 */ /* 0x080fe20000410000 */
[C---:B------:R-:W-:Y:S01]  /*1920*/  LOP3.LUT P5, RZ, R85.reuse, 0xff, RZ, 0xc0, !PT ;  /* 0x000000ff55ff7812 */ /* 0x040fe200078ac0ff */
[----:B------:R-:W-:Y:S01]  /*1930*/  FMUL.FTZ R106, R62, R106 ;  /* 0x0000006a3e6a7220 */ /* 0x000fe20000410000 */
[----:B------:R-:W-:Y:S01]  /*1940*/  LOP3.LUT P6, RZ, R85, 0xff00, RZ, 0xc0, !PT ;  /* 0x0000ff0055ff7812 */ /* 0x000fe200078cc0ff */
[----:B------:R-:W-:Y:S01]  /*1950*/  FMUL.FTZ R61, R61, c[0x0][0x1e8] ;  /* 0x00007a003d3d7a20 */ /* 0x000fe20000410000 */
[C---:B------:R-:W-:Y:S01]  /*1960*/  LOP3.LUT P3, RZ, R85.reuse, 0xff0000, RZ, 0xc0, !PT ;  /* 0x00ff000055ff7812 */ /* 0x040fe2000786c0ff */
[----:B------:R-:W-:Y:S01]  /*1970*/  FMUL.FTZ R60, R60, c[0x0][0x1e8] ;  /* 0x00007a003c3c7a20 */ /* 0x000fe20000410000 */
[----:B------:R-:W-:Y:S01]  /*1980*/  LOP3.LUT P0, RZ, R85, 0xff000000, RZ, 0xc0, !PT ;  /* 0xff00000055ff7812 */ /* 0x000fe2000780c0ff */
[----:B------:R-:W-:Y:S01]  /*1990*/  FMUL.FTZ R66, R66, c[0x0][0x1e8] ;  /* 0x00007a0042427a20 */ /* 0x000fe20000410000 */
[----:B0-----:R-:W-:Y:S01]  /*19a0*/  F2FP.BF16.PACK_AB R48, R67, R64 ;  /* 0x000000404330723e */ /* 0x001fe200000010ff */
[----:B------:R-:W-:Y:S01]  /*19b0*/  HFMA2.MMA R64, -RZ, RZ, 0, 9.5367431640625e-07 ;  /* 0x00000010ff407435 */ /* 0x000fe200000001ff */
[----:B------:R-:W-:Y:S01]  /*19c0*/  FMUL.FTZ R59, R59, c[0x0][0x1e8] ;  /* 0x00007a003b3b7a20 */ /* 0x000fe20000410000 */
[----:B------:R-:W-:Y:S01]  /*19d0*/  F2FP.BF16.PACK_AB R50, R108, R65 ;  /* 0x000000416c32723e */ /* 0x000fe200000010ff */
[----:B------:R-:W-:Y:S01]  /*19e0*/  FMUL.FTZ R106, R106, c[0x0][0x1e8] ;  /* 0x00007a006a6a7a20 */ /* 0x000fe20000410000 */
[----:B------:R-:W-:-:S02]  /*19f0*/  SEL R47, R54, R43, P1 ;  /* 0x0000002b362f7207 */ /* 0x000fc40000800000 */
[----:B------:R-:W-:Y:S02]  /*1a00*/  @P2 MOV R65, 0x20 ;  /* 0x0000002000412802 */ /* 0x000fe40000000f00 */
[----:B------:R-:W-:Y:S01]  /*1a10*/  SEL R43, R62, R43, P1 ;  /* 0x0000002b3e2b7207 */ /* 0x000fe20000800000 */
[----:B------:R0:W-:Y:S01]  /*1a20*/  @P2 STG.E.128 [R56.64+0x10], R44 ;  /* 0x0000102c38002986 */ /* 0x0001e2000c101d04 */
[----:B------:R-:W-:Y:S02]  /*1a30*/  F2FP.BF16.PACK_AB R49, R63, R52 ;  /* 0x000000343f31723e */ /* 0x000fe400000010ff */
[----:B------:R-:W-:Y:S02]  /*1a40*/  FSEL R54, R61, RZ, P5 ;  /* 0x000000ff3d367208 */ /* 0x000fe40002800000 */
[----:B------:R-:W-:Y:S01]  /*1a50*/  FSEL R55, R60, RZ, P6 ;  /* 0x000000ff3c377208 */ /* 0x000fe20003000000 */
[----:B------:R-:W-:Y:S01]  /*1a60*/  IMAD.WIDE.U32 R60, R105, R64, c[0x0][0x248] ;  /* 0x00009200693c7625 */ /* 0x000fe200078e0040 */
[----:B------:R-:W-:-:S02]  /*1a70*/  FSEL R53, R66, RZ, P4 ;  /* 0x000000ff42357208 */ /* 0x000fc40002000000 */
[----:B------:R-:W-:Y:S01]  /*1a80*/  FSEL R62, R59, RZ, P3 ;  /* 0x000000ff3b3e7208 */ /* 0x000fe20001800000 */
[----:B------:R-:W-:Y:S01]  /*1a90*/  @P2 IMAD.WIDE.U32 R58, R104, R65, c[0x0][0x258] ;  /* 0x00009600683a2625 */ /* 0x000fe200078e0041 */
[----:B------:R-:W-:Y:S02]  /*1aa0*/  FSEL R63, R106, RZ, P0 ;  /* 0x000000ff6a3f7208 */ /* 0x000fe40000000000 */
[----:B------:R-:W-:Y:S01]  /*1ab0*/  F2FP.BF16.PACK_AB R51, R110, R107 ;  /* 0x0000006b6e33723e */ /* 0x000fe200000010ff */
[----:B------:R-:W-:Y:S01]  /*1ac0*/  IMAD.WIDE.U32 R104, R104, R64, c[0x0][0x248] ;  /* 0x0000920068687625 */ /* 0x000fe200078e0040 */
[----:B------:R-:W-:Y:S02]  /*1ad0*/  SEL R36, R109, R36, P1 ;  /* 0x000000246d247207 */ /* 0x000fe40000800000 */
[----:B------:R-:W-:Y:S01]  /*1ae0*/  SEL R37, R88, R37, P1 ;  /* 0x0000002558257207 */ /* 0x000fe20000800000 */
[----:B------:R0:W-:Y:S01]  /*1af0*/  STG.E.128 [R60.64], R48 ;  /* 0x000000303c007986 */ /* 0x0001e2000c101d04 */
[----:B------:R-:W-:-:S02]  /*1b00*/  SEL R38, R89, R38, P1 ;  /* 0x0000002659267207 */ /* 0x000fc40000800000 */
[----:B------:R-:W-:Y:S01]  /*1b10*/  F2FP.BF16.PACK_AB R54, R55, R54 ;  /* 0x000000363736723e */ /* 0x000fe200000010ff */
[----:B------:R0:W-:Y:S01]  /*1b20*/  @P2 STG.E.128 [R58.64+0x10], R40 ;  /* 0x000010283a002986 */ /* 0x0001e2000c101d04 */
[----:B------:R-:W-:Y:S02]  /*1b30*/  F2FP.BF16.PACK_AB R52, R111, R84 ;  /* 0x000000546f34723e */ /* 0x000fe400000010ff */
[----:B------:R-:W-:Y:S01]  /*1b40*/  F2FP.BF16.PACK_AB R53, R53, R112 ;  /* 0x000000703535723e */ /* 0x000fe200000010ff */
[----:B------:R0:W-:Y:S01]  /*1b50*/  @P2 STG.E.128 [R58.64], R36 ;  /* 0x000000243a002986 */ /* 0x0001e2000c101d04 */
[----:B------:R-:W-:Y:S02]  /*1b60*/  F2FP.BF16.PACK_AB R55, R63, R62 ;  /* 0x0000003e3f37723e */ /* 0x000fe400000010ff */
[----:B------:R-:W-:-:S03]  /*1b70*/  MOV R63, c[0x0][0x160] ;  /* 0x00005800003f7a02 */ /* 0x000fc60000000f00 */
[----:B------:R0:W-:Y:S01]  /*1b80*/  STG.E.128 [R104.64], R52 ;  /* 0x0000003468007986 */ /* 0x0001e2000c101d04 */
[----:B------:R-:W-:-:S04]  /*1b90*/  LEA R96, R63, R96, 0x2 ;  /* 0x000000603f607211 */ /* 0x000fc800078e10ff */
[----:B------:R-:W-:-:S13]  /*1ba0*/  ISETP.GE.AND P0, PT, R96, c[0x0][0x164], PT ;  /* 0x0000590060007a0c */ /* 0x000fda0003f06270 */
[----:B0-----:R-:W-:Y:S01]  /*1bb0*/  @P0 CALL.REL.NOINC `(.L_x_2634) ;  /* 0x0000001000000944 */ /* 0x001fe20003c00000 */
[----:B------:R-:W-:Y:S05]  /*1bc0*/  BRA `(.L_x_2635) ;  /* 0xffffe87000007947 */ /* 0x000fea000383ffff */
.L_x_2634:
[----:B------:R-:W-:Y:S05]  /*1bd0*/  BSYNC B1 ;  /* 0x0000000000017941 */ /* 0x000fea0003800000 */
.L_x_2631:
        /* <DEDUP_REMOVED lines=24> */
.L_x_2630:
[----:B------:R-:W-:Y:S05]  /*1d60*/  BSYNC B0 ;  /* 0x0000000000007941 */ /* 0x000fea0003800000 */
.L_x_2628:
        /* <DEDUP_REMOVED lines=43> */
[----:B------:R-:W-:Y:S04]  /*2020*/  STS.128 [R0+0x10], R28 ;  /* 0x0000101c00007388 */ /* 0x000fe80000000c00 */
        /* <DEDUP_REMOVED lines=11> */
[----:B------:R-:W0:Y:S03]  /*20e0*/  LDS R34, [R73.X4] ;  /* 0x0000000049227984 */ /* 0x000e260000004800 */
[C---:B------:R-:W-:Y:S01]  /*20f0*/  IADD3 R2, P0, R4.reuse, c[0x0][0x228], RZ ;  /* 0x00008a0004027a10 */ /* 0x040fe20007f1e0ff */
[----:B------:R-:W1:Y:S01]  /*2100*/  LDS R35, [R73.X4+0x200] ;  /* 0x0002000049237984 */ /* 0x000e620000004800 */
[----:B------:R-:W-:Y:S02]  /*2110*/  IADD3 R4, P1, R4, c[0x0][0x220], RZ ;  /* 0x0000880004047a10 */ /* 0x000fe40007f3e0ff */
[----:B------:R-:W-:Y:S01]  /*2120*/  IADD3.X R3, R12, c[0x0][0x22c], RZ, P0, !PT ;  /* 0x00008b000c037a10 */ /* 0x000fe200007fe4ff */
        /* <DEDUP_REMOVED lines=24> */
[----:B------:R-:W-:Y:S01]  /*22b0*/  FADD.FTZ R11, R5, R8 ;  /* 0x00000008050b7221 */ /* 0x000fe20000010000 */
[----:B------:R-:W-:Y:S01]  /*22c0*/  IADD3.X R5, R12, c[0x0][0x224], RZ, P1, !PT ;  /* 0x000089000c057a10 */ /* 0x000fe20000ffe4ff */
        /* <DEDUP_REMOVED lines=14> */
.L_x_2632:
[----:B------:R-:W-:Y:S01]  /*23b0*/  HFMA2.MMA R50, -RZ, RZ, 0, 5.9604644775390625e-08 ;  /* 0x00000001ff327435 */ /* 0x000fe200000001ff */
[----:B------:R-:W-:-:S02]  /*23c0*/  MOV R117, R66 ;  /* 0x0000004200757202 */ /* 0x000fc40000000f00 */
[----:B------:R-:W-:Y:S02]  /*23d0*/  MOV R67, 0x1f ;  /* 0x0000001f00437802 */ /* 0x000fe40000000f00 */
[----:B------:R-:W-:Y:S02]  /*23e0*/  MOV R48, 0xffffffff ;  /* 0xffffffff00307802 */ /* 0x000fe40000000f00 */
[----:B------:R-:W-:Y:S02]  /*23f0*/  MOV R64, 0x2410 ;  /* 0x0000241000407802 */ /* 0x000fe40000000f00 */
[----:B-----5:R-:W-:Y:S05]  /*2400*/  CALL.REL.NOINC `($__internal_69_$__cuda_sm70_shflsync_bfly_p) ;  /* 0x0000046000007944 */ /* 0x020fea0003c00000 */
[----:B-1----:R-:W-:Y:S01]  /*2410*/  MOV R123, R50 ;  /* 0x00000032007b7202 */ /* 0x002fe20000000f00 */
[----:B0-----:R-:W-:Y:S05]  /*2420*/  BRA `(.L_x_2636) ;  /* 0xffffeb1000007947 */ /* 0x001fea000383ffff */
.L_x_2633:
[----:B------:R-:W-:Y:S01]  /*2430*/  HFMA2.MMA R50, -RZ, RZ, 0, 5.9604644775390625e-08 ;  /* 0x00000001ff327435 */ /* 0x000fe200000001ff */
[----:B------:R-:W-:Y:S02]  /*2440*/  MOV R117, R121 ;  /* 0x0000007900757202 */ /* 0x000fe40000000f00 */
[----:B------:R-:W-:Y:S02]  /*2450*/  MOV R67, 0x1f ;  /* 0x0000001f00437802 */ /* 0x000fe40000000f00 */
[----:B------:R-:W-:-:S02]  /*2460*/  MOV R48, 0xffffffff ;  /* 0xffffffff00307802 */ /* 0x000fc40000000f00 */
[----:B------:R-:W-:Y:S02]  /*2470*/  MOV R64, 0x2490 ;  /* 0x0000249000407802 */ /* 0x000fe40000000f00 */
[----:B01---5:R-:W-:Y:S05]  /*2480*/  CALL.REL.NOINC `($__internal_69_$__cuda_sm70_shflsync_bfly_p) ;  /* 0x000003e000007944 */ /* 0x023fea0003c00000 */
[----:B------:R-:W-:Y:S01]  /*2490*/  FADD.FTZ R66, R66, R123 ;  /* 0x0000007b42427221 */ /* 0x000fe20000010000 */
[----:B0-----:R-:W-:Y:S01]  /*24a0*/  MOV R67, 0x1f ;  /* 0x0000001f00437802 */ /* 0x001fe20000000f00 */
[----:B-1----:R-:W-:Y:S01]  /*24b0*/  FADD.FTZ R121, R121, R50 ;  /* 0x0000003279797221 */ /* 0x002fe20000010000 */
[----:B------:R-:W-:Y:S01]  /*24c0*/  HFMA2.MMA R50, -RZ, RZ, 0, 1.1920928955078125e-07 ;  /* 0x00000002ff327435 */ /* 0x000fe200000001ff */
[----:B------:R-:W-:Y:S02]  /*24d0*/  MOV R48, 0xffffffff ;  /* 0xffffffff00307802 */ /* 0x000fe40000000f00 */
[----:B------:R-:W-:Y:S02]  /*24e0*/  MOV R117, R66 ;  /* 0x0000004200757202 */ /* 0x000fe40000000f00 */
[----:B------:R-:W-:Y:S02]  /*24f0*/  MOV R64, 0x2510 ;  /* 0x0000251000407802 */ /* 0x000fe40000000f00 */
[----:B------:R-:W-:Y:S05]  /*2500*/  CALL.REL.NOINC `($__internal_69_$__cuda_sm70_shflsync_bfly_p) ;  /* 0x0000036000007944 */ /* 0x000fea0003c00000 */
[----:B-1----:R-:W-:Y:S01]  /*2510*/  MOV R123, R50 ;  /* 0x00000032007b7202 */ /* 0x002fe20000000f00 */
[----:B------:R-:W-:Y:S01]  /*2520*/  HFMA2.MMA R50, -RZ, RZ, 0, 1.1920928955078125e-07 ;  /* 0x00000002ff327435 */ /* 0x000fe200000001ff */
[----:B0-----:R-:W-:-:S02]  /*2530*/  MOV R117, R121 ;  /* 0x0000007900757202 */ /* 0x001fc40000000f00 */
[----:B------:R-:W-:Y:S02]  /*2540*/  MOV R67, 0x1f ;  /* 0x0000001f00437802 */ /* 0x000fe40000000f00 */
[----:B------:R-:W-:Y:S02]  /*2550*/  MOV R48, 0xffffffff ;  /* 0xffffffff00307802 */ /* 0x000fe40000000f00 */
[----:B------:R-:W-:Y:S02]  /*2560*/  MOV R64, 0x2580 ;  /* 0x0000258000407802 */ /* 0x000fe40000000f00 */
[----:B------:R-:W-:Y:S05]  /*2570*/  CALL.REL.NOINC `($__internal_69_$__cuda_sm70_shflsync_bfly_p) ;  /* 0x000002f000007944 */ /* 0x000fea0003c00000 */
[----:B------:R-:W-:Y:S01]  /*2580*/  FADD.FTZ R66, R123, R66 ;  /* 0x000000427b427221 */ /* 0x000fe20000010000 */
[----:B0-----:R-:W-:Y:S01]  /*2590*/  MOV R67, 0x1f ;  /* 0x0000001f00437802 */ /* 0x001fe20000000f00 */
[----:B-1----:R-:W-:Y:S01]  /*25a0*/  FADD.FTZ R121, R121, R50 ;  /* 0x0000003279797221 */ /* 0x002fe20000010000 */
[----:B------:R-:W-:Y:S01]  /*25b0*/  HFMA2.MMA R50, -RZ, RZ, 0, 2.384185791015625e-07 ;  /* 0x00000004ff327435 */ /* 0x000fe200000001ff */
[----:B------:R-:W-:Y:S02]  /*25c0*/  MOV R48, 0xffffffff ;  /* 0xffffffff00307802 */ /* 0x000fe40000000f00 */
[----:B------:R-:W-:-:S02]  /*25d0*/  MOV R117, R66 ;  /* 0x0000004200757202 */ /* 0x000fc40000000f00 */
[----:B------:R-:W-:Y:S02]  /*25e0*/  MOV R64, 0x2600 ;  /* 0x0000260000407802 */ /* 0x000fe40000000f00 */
[----:B------:R-:W-:Y:S05]  /*25f0*/  CALL.REL.NOINC `($__internal_69_$__cuda_sm70_shflsync_bfly_p) ;  /* 0x0000027000007944 */ /* 0x000fea0003c00000 */
[----:B-1----:R-:W-:Y:S01]  /*2600*/  MOV R123, R50 ;  /* 0x00000032007b7202 */ /* 0x002fe20000000f00 */
[----:B------:R-:W-:Y:S01]  /*2610*/  HFMA2.MMA R50, -RZ, RZ, 0, 2.384185791015625e-07 ;  /* 0x00000004ff327435 */ /* 0x000fe200000001ff */
[----:B0-----:R-:W-:Y:S02]  /*2620*/  MOV R117, R121 ;  /* 0x0000007900757202 */ /* 0x001fe40000000f00 */
[----:B------:R-:W-:Y:S02]  /*2630*/  MOV R67, 0x1f ;  /* 0x0000001f00437802 */ /* 0x000fe40000000f00 */
[----:B------:R-:W-:Y:S02]  /*2640*/  MOV R48, 0xffffffff ;  /* 0xffffffff00307802 */ /* 0x000fe40000000f00 */
[----:B------:R-:W-:Y:S02]  /*2650*/  MOV R64, 0x2670 ;  /* 0x0000267000407802 */ /* 0x000fe40000000f00 */
[----:B------:R-:W-:Y:S05]  /*2660*/  CALL.REL.NOINC `($__internal_69_$__cuda_sm70_shflsync_bfly_p) ;  /* 0x0000020000007944 */ /* 0x000fea0003c00000 */
[----:B------:R-:W-:Y:S01]  /*2670*/  FADD.FTZ R66, R123, R66 ;  /* 0x000000427b427221 */ /* 0x000fe20000010000 */
[----:B0-----:R-:W-:Y:S01]  /*2680*/  MOV R67, 0x1f ;  /* 0x0000001f00437802 */ /* 0x001fe20000000f00 */
[----:B-1----:R-:W-:Y:S01]  /*2690*/  FADD.FTZ R121, R121, R50 ;  /* 0x0000003279797221 */ /* 0x002fe20000010000 */
[----:B------:R-:W-:Y:S01]  /*26a0*/  HFMA2.MMA R50, -RZ, RZ, 0, 4.76837158203125e-07 ;  /* 0x00000008ff327435 */ /* 0x000fe200000001ff */
[----:B------:R-:W-:-:S02]  /*26b0*/  MOV R48, 0xffffffff ;  /* 0xffffffff00307802 */ /* 0x000fc40000000f00 */
[----:B------:R-:W-:Y:S02]  /*26c0*/  MOV R117, R66 ;  /* 0x0000004200757202 */ /* 0x000fe40000000f00 */
[----:B------:R-:W-:Y:S02]  /*26d0*/  MOV R64, 0x26f0 ;  /* 0x000026f000407802 */ /* 0x000fe40000000f00 */
[----:B------:R-:W-:Y:S05]  /*26e0*/  CALL.REL.NOINC `($__internal_69_$__cuda_sm70_shflsync_bfly_p) ;  /* 0x0000018000007944 */ /* 0x000fea0003c00000 */
[----:B-1----:R-:W-:Y:S01]  /*26f0*/  MOV R123, R50 ;  /* 0x00000032007b7202 */ /* 0x002fe20000000f00 */
[----:B------:R-:W-:Y:S01]  /*2700*/  HFMA2.MMA R50, -RZ, RZ, 0, 4.76837158203125e-07 ;  /* 0x00000008ff327435 */ /* 0x000fe200000001ff */
[----:B0-----:R-:W-:Y:S02]  /*2710*/  MOV R117, R121 ;  /* 0x0000007900757202 */ /* 0x001fe40000000f00 */
[----:B------:R-:W-:Y:S02]  /*2720*/  MOV R67, 0x1f ;  /* 0x0000001f00437802 */ /* 0x000fe40000000f00 */
[----:B------:R-:W-:Y:S02]  /*2730*/  MOV R48, 0xffffffff ;  /* 0xffffffff00307802 */ /* 0x000fe40000000f00 */
[----:B------:R-:W-:-:S02]  /*2740*/  MOV R64, 0x2760 ;  /* 0x0000276000407802 */ /* 0x000fc40000000f00 */
[----:B------:R-:W-:Y:S05]  /*2750*/  CALL.REL.NOINC `($__internal_69_$__cuda_sm70_shflsync_bfly_p) ;  /* 0x0000011000007944 */ /* 0x000fea0003c00000 */
[----:B------:R-:W-:Y:S01]  /*2760*/  FADD.FTZ R66, R123, R66 ;  /* 0x000000427b427221 */ /* 0x000fe20000010000 */
[----:B0-----:R-:W-:Y:S01]  /*2770*/  MOV R67, 0x1f ;  /* 0x0000001f00437802 */ /* 0x001fe20000000f00 */
[----:B-1----:R-:W-:Y:S01]  /*2780*/  FADD.FTZ R121, R121, R50 ;  /* 0x0000003279797221 */ /* 0x002fe20000010000 */
[----:B------:R-:W-:Y:S01]  /*2790*/  HFMA2.MMA R50, -RZ, RZ, 0, 9.5367431640625e-07 ;  /* 0x00000010ff327435 */ /* 0x000fe200000001ff */
[----:B------:R-:W-:-:S02]  /*27a0*/  MOV R48, 0xffffffff ;  /* 0xffffffff00307802 */ /* 0x000fc40000000f00 */
[----:B------:R-:W-:Y:S02]  /*27b0*/  MOV R117, R66 ;  /* 0x0000004200757202 */ /* 0x000fe40000000f00 */
[----:B------:R-:W-:Y:S02]  /*27c0*/  MOV R64, 0x27e0 ;  /* 0x000027e000407802 */ /* 0x000fe40000000f00 */
[----:B------:R-:W-:Y:S05]  /*27d0*/  CALL.REL.NOINC `($__internal_69_$__cuda_sm70_shflsync_bfly_p) ;  /* 0x0000009000007944 */ /* 0x000fea0003c00000 */
[----:B-1----:R-:W-:Y:S01]  /*27e0*/  MOV R123, R50 ;  /* 0x00000032007b7202 */ /* 0x002fe20000000f00 */
[----:B------:R-:W-:Y:S01]  /*27f0*/  HFMA2.MMA R50, -RZ, RZ, 0, 9.5367431640625e-07 ;  /* 0x00000010ff327435 */ /* 0x000fe200000001ff */
[----:B0-----:R-:W-:Y:S02]  /*2800*/  MOV R117, R121 ;  /* 0x0000007900757202 */ /* 0x001fe40000000f00 */
[----:B------:R-:W-:Y:S02]  /*2810*/  MOV R67, 0x1f ;  /* 0x0000001f00437802 */ /* 0x000fe40000000f00 */
[----:B------:R-:W-:Y:S02]  /*2820*/  MOV R48, 0xffffffff ;  /* 0xffffffff00307802 */ /* 0x000fe40000000f00 */
[----:B------:R-:W-:-:S02]  /*2830*/  MOV R64, 0x2850 ;  /* 0x0000285000407802 */ /* 0x000fc40000000f00 */
[----:B------:R-:W-:Y:S05]  /*2840*/  CALL.REL.NOINC `($__internal_69_$__cuda_sm70_shflsync_bfly_p) ;  /* 0x0000002000007944 */ /* 0x000fea0003c00000 */
[----:B01----:R-:W-:Y:S01]  /*2850*/  MOV R48, R50 ;  /* 0x0000003200307202 */ /* 0x003fe20000000f00 */
[----:B------:R-:W-:Y:S05]  /*2860*/  BRA `(.L_x_2637) ;  /* 0xffffe7f000007947 */ /* 0x000fea000383ffff */
        .weak           $__internal_69_$__cuda_sm70_shflsync_bfly_p
        .type           $__internal_69_$__cuda_sm70_shflsync_bfly_p,@function
        .size           $__internal_69_$__cuda_sm70_shflsync_bfly_p,(.L_x_7247 - $__internal_69_$__cuda_sm70_shflsync_bfly_p)
$__internal_69_$__cuda_sm70_shflsync_bfly_p:
[----:B------:R-:W-:Y:S01]  /*2870*/  HFMA2.MMA R125, -RZ, RZ, 0, 0 ;  /* 0x00000000ff7d7435 */ /* 0x000fe200000001ff */
[----:B------:R-:W-:Y:S01]  /*2880*/  MOV R124, R64 ;  /* 0x00000040007c7202 */ /* 0x000fe20000000f00 */
[----:B------:R-:W-:Y:S04]  /*2890*/  WARPSYNC R48 ;  /* 0x0000003000007348 */ /* 0x000fe80003800000 */
[----:B------:R0:W1:Y:S01]  /*28a0*/  SHFL.BFLY PT, R50, R117, R50, R67 ;  /* 0x0c00003275327389 */ /* 0x00006200000e0043 */
[----:B------:R-:W-:Y:S05]  /*28b0*/  RET.REL.NODEC R124 `(_ZN10layer_norm13ln_bwd_kernelINS_13Kernel_traitsI13__nv_bfloat16S2_fS2_fjLj512ELj1ELj4ELj1ELj16ENS_18Kernel_traits_baseILj512ES2_S2_fS2_fjLj128EEEEELb1ELb0ELb0ELb1EEEvNS_9BwdParamsE) ;  /* 0xffffd7407c007950 */ /* 0x000fea0003c3ffff */
.L_x_2638:
        /* <DEDUP_REMOVED lines=12> */
.L_x_7247:


//--------------------- .text._ZN10layer_norm22ln_bwd_finalize_kernelINS_22Kernel_traits_finalizeILj512E13__nv_bfloat16S2_fS2_fjLb0ELj1024ELj4ENS_18Kernel_traits_baseILj512ES2_S2_fS2_fjLj1024EEEEELb0ELb0EEEvNS_9BwdParamsE --------------------------
	.section	.text._ZN10layer_norm22ln_bwd_finalize_kernelINS_22Kernel_traits_finalizeILj512E13__nv_bfloat16S2_fS2_fjLb0ELj1024ELj4ENS_18Kernel_traits_baseILj512ES2_S2_fS2_fjLj1024EEEEELb0ELb0EEEvNS_9BwdParamsE,"ax",@progbits
	.sectioninfo	@"SHI_REGISTERS=30"
	.align	128
        .global         _ZN10layer_norm22ln_bwd_finalize_kernelINS_22Kernel_traits_finalizeILj512E13__nv_bfloat16S2_fS2_fjLb0ELj1024ELj4ENS_18Kernel_traits_baseILj512ES2_S2_fS2_fjLj1024EEEEELb0ELb0EEEvNS_9BwdParamsE
        .type           _ZN10layer_norm22ln_bwd_finalize_kernelINS_22Kernel_traits_finalizeILj512E13__nv_bfloat16S2_fS2_fjLb0ELj1024ELj4ENS_18Kernel_traits_baseILj512ES2_S2_fS2_fjLj1024EEEEELb0ELb0EEEvNS_9BwdParamsE,@function
        .size           _ZN10layer_norm22ln_bwd_finalize_kernelINS_22Kernel_traits_finalizeILj512E13__nv_bfloat16S2_fS2_fjLb0ELj1024ELj4ENS_18Kernel_traits_baseILj512ES2_S2_fS2_fjLj1024EEEEELb0ELb0EEEvNS_9BwdParamsE,(.L_x_7248 - _ZN10layer_norm22ln_bwd_finalize_kernelINS_22Kernel_traits_finalizeILj512E13__nv_bfloat16S2_fS2_fjLb0ELj1024ELj4ENS_18Kernel_traits_baseILj512ES2_S2_fS2_fjLj1024EEEEELb0ELb0EEEvNS_9BwdParamsE)
        .other          _ZN10layer_norm22ln_bwd_finalize_kernelINS_22Kernel_traits_finalizeILj512E13__nv_bfloat16S2_fS2_fjLb0ELj1024ELj4ENS_18Kernel_traits_baseILj512ES2_S2_fS2_fjLj1024EEEEELb0ELb0EEEvNS_9BwdParamsE,@"STO_CUDA_ENTRY STV_DEFAULT"
_ZN10layer_norm22ln_bwd_finalize_kernelINS_22Kernel_traits_finalizeILj512E13__nv_bfloat16S2_fS2_fjLb0ELj1024ELj4ENS_18Kernel_traits_baseILj512ES2_S2_fS2_fjLj1024EEEEELb0ELb0EEEvNS_9BwdParamsE:
.text._ZN10layer_norm22ln_bwd_finalize_kernelINS_22Kernel_traits_finalizeILj512E13__nv_bfloat16S2_fS2_fjLb0ELj1024ELj4ENS_18Kernel_traits_baseILj512ES2_S2_fS2_fjLj1024EEEEELb0ELb0EEEvNS_9BwdParamsE:
        /* <DEDUP_REMOVED lines=19> */
.L_x_2652:
        /* <DEDUP_REMOVED lines=28> */
.L_x_2643:
        /* <DEDUP_REMOVED lines=35> */
.L_x_2642:
[----:B------:R-:W-:Y:S05]  /*0520*/  BSYNC B1 ;  /* 0x0000000000017941 */ /* 0x000fea0003800000 */
.L_x_2641:
        /* <DEDUP_REMOVED lines=23> */
.L_x_2645:
[----:B------:R-:W-:Y:S05]  /*06a0*/  BSYNC B1 ;  /* 0x0000000000017941 */ /* 0x000fea0003800000 */
.L_x_2644:
        /* <DEDUP_REMOVED lines=11> */
.L_x_2646:
[----:B------:R-:W-:Y:S05]  /*0760*/  BSYNC B1 ;  /* 0x0000000000017941 */ /* 0x000fea0003800000 */
.L_x_2640:
[----:B------:R-:W-:Y:S05]  /*0770*/  BSYNC B0 ;  /* 0x0000000000007941 */ /* 0x000fea0003800000 */
.L_x_2639:
        /* <DEDUP_REMOVED lines=11> */
.L_x_2653:
        /* <DEDUP_REMOVED lines=18> */
.L_x_2654:
[----:B---3--:R-:W-:Y:S02]  /*0950*/  FADD.FTZ R4, R4, R9 ;  /* 0x0000000904047221 */ /* 0x008fe40000010000 */
[----:B-12---:R-:W-:-:S03]  /*0960*/  FADD.FTZ R6, R5, R6 ;  /* 0x0000000605067221 */ /* 0x006fc60000010000 */
[----:B------:R1:W-:Y:S04]  /*0970*/  @!P1 STS [R17.X4+0x2000], R4 ;  /* 0x0020000411009388 */ /* 0x0003e80000004800 */
[----:B------:R1:W-:Y:S02]  /*0980*/  @!P1 STS [R17.X4+0x2080], R6 ;  /* 0x0020800611009388 */ /* 0x0003e40000004800 */
.L_x_2647:
        /* <DEDUP_REMOVED lines=17> */
.L_x_2651:
[----:B------:R-:W-:Y:S05]  /*0aa0*/  BSYNC B0 ;  /* 0x0000000000007941 */ /* 0x000fea0003800000 */
.L_x_2650:
[C---:B------:R-:W-:Y:S02]  /*0ab0*/  ISETP.GT.U32.AND P1, PT, R18.reuse, -0x201, PT ;  /* 0xfffffdff1200780c */ /* 0x040fe40003f24070 */
[----:B------:R-:W-:Y:S02]  /*0ac0*/  IADD3 R18, R18, 0x200, RZ ;  /* 0x0000020012127810 */ /* 0x000fe40007ffe0ff */
[----:B------:R-:W-:-:S09]  /*0ad0*/  IADD3 R19, R19, 0x100, RZ ;  /* 0x0000010013137810 */ /* 0x000fd20007ffe0ff */
[----:B01----:R-:W-:Y:S05]  /*0ae0*/  @P1 BRA `(.L_x_2652) ;  /* 0xfffff64000001947 */ /* 0x003fea000383ffff */
[----:B------:R-:W-:Y:S05]  /*0af0*/  EXIT ;  /* 0x000000000000794d */ /* 0x000fea0003800000 */
.L_x_2648:
[----:B--2---:R-:W-:Y:S01]  /*0b00*/  IMAD.MOV.U32 R9, RZ, RZ, R5 ;  /* 0x000000ffff097224 */ /* 0x004fe200078e0005 */
[----:B------:R-:W-:Y:S01]  /*0b10*/  MOV R8, 0x1 ;  /* 0x0000000100087802 */ /* 0x000fe20000000f00 */
[----:B------:R-:W-:Y:S01]  /*0b20*/  IMAD.MOV.U32 R7, RZ, RZ, 0x1f ;  /* 0x0000001fff077424 */ /* 0x000fe200078e00ff */
[----:B------:R-:W-:Y:S02]  /*0b30*/  MOV R10, 0xffffffff ;  /* 0xffffffff000a7802 */ /* 0x000fe40000000f00 */
[----:B------:R-:W-:Y:S02]  /*0b40*/  MOV R2, 0xb60 ;  /* 0x00000b6000027802 */ /* 0x000fe40000000f00 */
[----:B01----:R-:W-:Y:S05]  /*0b50*/  CALL.REL.NOINC `($__internal_70_$__cuda_sm70_shflsync_bfly_p) ;  /* 0x000003b000007944 */ /* 0x003fea0003c00000 */
[----:B-1----:R-:W-:Y:S01]  /*0b60*/  IMAD.MOV.U32 R2, RZ, RZ, R7 ;  /* 0x000000ffff027224 */ /* 0x002fe200078e0007 */
[----:B0-----:R-:W-:Y:S05]  /*0b70*/  BRA `(.L_x_2653) ;  /* 0xfffffcb000007947 */ /* 0x001fea000383ffff */
.L_x_2649:
[----:B------:R-:W-:Y:S01]  /*0b80*/  HFMA2.MMA R8, -RZ, RZ, 0, 1.1920928955078125e-07 ;  /* 0x00000002ff087435 */ /* 0x000fe200000001ff */
[----:B------:R-:W-:Y:S01]  /*0b90*/  IMAD.MOV.U32 R7, RZ, RZ, 0x1f ;  /* 0x0000001fff077424 */ /* 0x000fe200078e00ff */
[----:B------:R-:W-:Y:S02]  /*0ba0*/  MOV R10, 0xffffffff ;  /* 0xffffffff000a7802 */ /* 0x000fe40000000f00 */
[----:B------:R-:W-:-:S02]  /*0bb0*/  MOV R2, 0xbd0 ;  /* 0x00000bd000027802 */ /* 0x000fc40000000f00 */
[----:B012---:R-:W-:Y:S05]  /*0bc0*/  CALL.REL.NOINC `($__internal_70_$__cuda_sm70_shflsync_bfly_p) ;  /* 0x0000034000007944 */ /* 0x007fea0003c00000 */
[----:B01----:R-:W-:Y:S01]  /*0bd0*/  FADD.FTZ R9, R9, R7 ;  /* 0x0000000709097221 */ /* 0x003fe20000010000 */
[----:B------:R-:W-:Y:S01]  /*0be0*/  HFMA2.MMA R7, -RZ, RZ, 0, 1.847743988037109375e-06 ;  /* 0x0000001fff077435 */ /* 0x000fe200000001ff */
[----:B------:R-:W-:Y:S01]  /*0bf0*/  IMAD.MOV.U32 R8, RZ, RZ, 0x4 ;  /* 0x00000004ff087424 */ /* 0x000fe200078e00ff */
[----:B------:R-:W-:Y:S01]  /*0c00*/  MOV R2, 0xc30 ;  /* 0x00000c3000027802 */ /* 0x000fe20000000f00 */
[----:B------:R-:W-:-:S03]  /*0c10*/  IMAD.MOV.U32 R10, RZ, RZ, -0x1 ;  /* 0xffffffffff0a7424 */ /* 0x000fc600078e00ff */
[----:B------:R-:W-:Y:S05]  /*0c20*/  CALL.REL.NOINC `($__internal_70_$__cuda_sm70_shflsync_bfly_p) ;  /* 0x000002e000007944 */ /* 0x000fea0003c00000 */
[----:B01----:R-:W-:Y:S01]  /*0c30*/  FADD.FTZ R9, R9, R7 ;  /* 0x0000000709097221 */ /* 0x003fe20000010000 */
[----:B------:R-:W-:Y:S01]  /*0c40*/  HFMA2.MMA R7, -RZ, RZ, 0, 1.847743988037109375e-06 ;  /* 0x0000001fff077435 */ /* 0x000fe200000001ff */
[----:B------:R-:W-:Y:S01]  /*0c50*/  MOV R8, 0x8 ;  /* 0x0000000800087802 */ /* 0x000fe20000000f00 */
[----:B------:R-:W-:Y:S01]  /*0c60*/  IMAD.MOV.U32 R10, RZ, RZ, -0x1 ;  /* 0xffffffffff0a7424 */ /* 0x000fe200078e00ff */
[----:B------:R-:W-:-:S03]  /*0c70*/  MOV R2, 0xc90 ;  /* 0x00000c9000027802 */ /* 0x000fc60000000f00 */
[----:B------:R-:W-:Y:S05]  /*0c80*/  CALL.REL.NOINC `($__internal_70_$__cuda_sm70_shflsync_bfly_p) ;  /* 0x0000028000007944 */ /* 0x000fea0003c00000 */
[----:B-1----:R-:W-:Y:S01]  /*0c90*/  FADD.FTZ R6, R9, R7 ;  /* 0x0000000709067221 */ /* 0x002fe20000010000 */
[----:B------:R-:W-:Y:S01]  /*0ca0*/  HFMA2.MMA R7, -RZ, RZ, 0, 1.847743988037109375e-06 ;  /* 0x0000001fff077435 */ /* 0x000fe200000001ff */
[----:B0-----:R-:W-:Y:S01]  /*0cb0*/  MOV R8, 0x10 ;  /* 0x0000001000087802 */ /* 0x001fe20000000f00 */
[----:B------:R-:W-:Y:S01]  /*0cc0*/  IMAD.MOV.U32 R10, RZ, RZ, -0x1 ;  /* 0xffffffffff0a7424 */ /* 0x000fe200078e00ff */
[----:B------:R-:W-:-:S02]  /*0cd0*/  MOV R2, 0xd00 ;  /* 0x00000d0000027802 */ /* 0x000fc40000000f00 */
[----:B------:R-:W-:Y:S02]  /*0ce0*/  MOV R9, R6 ;  /* 0x0000000600097202 */ /* 0x000fe40000000f00 */
[----:B------:R-:W-:Y:S05]  /*0cf0*/  CALL.REL.NOINC `($__internal_70_$__cuda_sm70_shflsync_bfly_p) ;  /* 0x0000021000007944 */ /* 0x000fea0003c00000 */
[----:B0-----:R-:W-:Y:S01]  /*0d00*/  HFMA2.MMA R8, -RZ, RZ, 0, 5.9604644775390625e-08 ;  /* 0x00000001ff087435 */ /* 0x001fe200000001ff */
[----:B-1----:R-:W-:Y:S01]  /*0d10*/  MOV R5, R7 ;  /* 0x0000000700057202 */ /* 0x002fe20000000f00 */
[----:B------:R-:W-:Y:S01]  /*0d20*/  IMAD.MOV.U32 R9, RZ, RZ, R4 ;  /* 0x000000ffff097224 */ /* 0x000fe200078e0004 */
[----:B------:R-:W-:Y:S01]  /*0d30*/  MOV R7, 0x1f ;  /* 0x0000001f00077802 */ /* 0x000fe20000000f00 */
[----:B------:R-:W-:Y:S01]  /*0d40*/  IMAD.MOV.U32 R10, RZ, RZ, -0x1 ;  /* 0xffffffffff0a7424 */ /* 0x000fe200078e00ff */
[----:B------:R-:W-:Y:S02]  /*0d50*/  MOV R2, 0xd70 ;  /* 0x00000d7000027802 */ /* 0x000fe40000000f00 */
[----:B------:R-:W-:Y:S05]  /*0d60*/  CALL.REL.NOINC `($__internal_70_$__cuda_sm70_shflsync_bfly_p) ;  /* 0x000001a000007944 */ /* 0x000fea0003c00000 */
[----:B0-----:R-:W-:Y:S01]  /*0d70*/  HFMA2.MMA R8, -RZ, RZ, 0, 1.1920928955078125e-07 ;  /* 0x00000002ff087435 */ /* 0x001fe200000001ff */
[----:B-1----:R-:W-:Y:S01]  /*0d80*/  FADD.FTZ R9, R4, R7 ;  /* 0x0000000704097221 */ /* 0x002fe20000010000 */
[----:B------:R-:W-:Y:S01]  /*0d90*/  MOV R7, 0x1f ;  /* 0x0000001f00077802 */ /* 0x000fe20000000f00 */
[----:B------:R-:W-:Y:S01]  /*0da0*/  IMAD.MOV.U32 R10, RZ, RZ, -0x1 ;  /* 0xffffffffff0a7424 */ /* 0x000fe200078e00ff */
[----:B------:R-:W-:Y:S02]  /*0db0*/  MOV R2, 0xdd0 ;  /* 0x00000dd000027802 */ /* 0x000fe40000000f00 */
[----:B------:R-:W-:Y:S05]  /*0dc0*/  CALL.REL.NOINC `($__internal_70_$__cuda_sm70_shflsync_bfly_p) ;  /* 0x0000014000007944 */ /* 0x000fea0003c00000 */
[----:B0-----:R-:W-:Y:S01]  /*0dd0*/  HFMA2.MMA R8, -RZ, RZ, 0, 2.384185791015625e-07 ;  /* 0x00000004ff087435 */ /* 0x001fe200000001ff */
[----:B-1----:R-:W-:Y:S01]  /*0de0*/  FADD.FTZ R9, R9, R7 ;  /* 0x0000000709097221 */ /* 0x002fe20000010000 */
[----:B------:R-:W-:Y:S01]  /*0df0*/  MOV R7, 0x1f ;  /* 0x0000001f00077802 */ /* 0x000fe20000000f00 */
[----:B------:R-:W-:Y:S01]  /*0e00*/  IMAD.MOV.U32 R10, RZ, RZ, -0x1 ;  /* 0xffffffffff0a7424 */ /* 0x000fe200078e00ff */
[----:B------:R-:W-:-:S02]  /*0e10*/  MOV R2, 0xe30 ;  /* 0x00000e3000027802 */ /* 0x000fc40000000f00 */
[----:B------:R-:W-:Y:S05]  /*0e20*/  CALL.REL.NOINC `($__internal_70_$__cuda_sm70_shflsync_bfly_p) ;  /* 0x000000e000007944 */ /* 0x000fea0003c00000 */
[----:B0-----:R-:W-:Y:S01]  /*0e30*/  HFMA2.MMA R8, -RZ, RZ, 0, 4.76837158203125e-07 ;  /* 0x00000008ff087435 */ /* 0x001fe200000001ff */
[----:B-1----:R-:W-:Y:S01]  /*0e40*/  FADD.FTZ R9, R9, R7 ;  /* 0x0000000709097221 */ /* 0x002fe20000010000 */
[----:B------:R-:W-:Y:S01]  /*0e50*/  MOV R7, 0x1f ;  /* 0x0000001f00077802 */ /* 0x000fe20000000f00 */
[----:B------:R-:W-:Y:S01]  /*0e60*/  IMAD.MOV.U32 R10, RZ, RZ, -0x1 ;  /* 0xffffffffff0a7424 */ /* 0x000fe200078e00ff */
[----:B------:R-:W-:-:S02]  /*0e70*/  MOV R2, 0xe90 ;  /* 0x00000e9000027802 */ /* 0x000fc40000000f00 */
[----:B------:R-:W-:Y:S05]  /*0e80*/  CALL.REL.NOINC `($__internal_70_$__cuda_sm70_shflsync_bfly_p) ;  /* 0x0000008000007944 */ /* 0x000fea0003c00000 */
[----:B0-----:R-:W-:Y:S01]  /*0e90*/  HFMA2.MMA R8, -RZ, RZ, 0, 9.5367431640625e-07 ;  /* 0x00000010ff087435 */ /* 0x001fe200000001ff */
[----:B-1----:R-:W-:Y:S01]  /*0ea0*/  FADD.FTZ R9, R9, R7 ;  /* 0x0000000709097221 */ /* 0x002fe20000010000 */
[----:B------:R-:W-:Y:S01]  /*0eb0*/  MOV R7, 0x1f ;  /* 0x0000001f00077802 */ /* 0x000fe20000000f00 */
[----:B------:R-:W-:Y:S01]  /*0ec0*/  IMAD.MOV.U32 R10, RZ, RZ, -0x1 ;  /* 0xffffffffff0a7424 */ /* 0x000fe200078e00ff */
[----:B------:R-:W-:-:S02]  /*0ed0*/  MOV R2, 0xef0 ;  /* 0x00000ef000027802 */ /* 0x000fc40000000f00 */
[----:B------:R-:W-:Y:S05]  /*0ee0*/  CALL.REL.NOINC `($__internal_70_$__cuda_sm70_shflsync_bfly_p) ;  /* 0x0000002000007944 */ /* 0x000fea0003c00000 */
[----:B-1----:R-:W-:Y:S01]  /*0ef0*/  MOV R4, R7 ;  /* 0x0000000700047202 */ /* 0x002fe20000000f00 */
[----:B0-----:R-:W-:Y:S05]  /*0f00*/  BRA `(.L_x_2654) ;  /* 0xfffffa4000007947 */ /* 0x001fea000383ffff */
        .weak           $__internal_70_$__cuda_sm70_shflsync_bfly_p
        .type           $__internal_70_$__cuda_sm70_shflsync_bfly_p,@function
        .size           $__internal_70_$__cuda_sm70_shflsync_bfly_p,(.L_x_7248 - $__internal_70_$__cuda_sm70_shflsync_bfly_p)
$__internal_70_$__cuda_sm70_shflsync_bfly_p:
[----:B------:R-:W-:Y:S01]  /*0f10*/  HFMA2.MMA R3, -RZ, RZ, 0, 0 ;  /* 0x00000000ff037435 */ /* 0x000fe200000001ff */
[----:B------:R-:W-:Y:S04]  /*0f20*/  WARPSYNC R10 ;  /* 0x0000000a00007348 */ /* 0x000fe80003800000 */
[----:B------:R0:W1:Y:S01]  /*0f30*/  SHFL.BFLY PT, R7, R9, R8, R7 ;  /* 0x0c00000809077389 */ /* 0x00006200000e0007 */
[----:B------:R-:W-:Y:S05]  /*0f40*/  RET.REL.NODEC R2 `(_ZN10layer_norm22ln_bwd_finalize_kernelINS_22Kernel_traits_finalizeILj512E13__nv_bfloat16S2_fS2_fjLb0ELj1024ELj4ENS_18Kernel_traits_baseILj512ES2_S2_fS2_fjLj1024EEEEELb0ELb0EEEvNS_9BwdParamsE) ;  /* 0xfffff0b002007950 */ /* 0x000fea0003c3ffff */
.L_x_2655:
        /* <DEDUP_REMOVED lines=11> */
.L_x_7248:


//--------------------- .text._ZN10layer_norm13ln_bwd_kernelINS_13Kernel_traitsI13__nv_bfloat16S2_fS2_fjLj512ELj1ELj4ELj1ELj16ENS_18Kernel_traits_baseILj512ES2_S2_fS2_fjLj128EEEEELb1ELb0ELb1ELb0EEEvNS_9BwdParamsE --------------------------
	.section	.text._ZN10layer_norm13ln_bwd_kernelINS_13Kernel_traitsI13__nv_bfloat16S2_fS2_fjLj512ELj1ELj4ELj1ELj16ENS_18Kernel_traits_baseILj512ES2_S2_fS2_fjLj128EEEEELb1ELb0ELb1ELb0EEEvNS_9BwdParamsE,"ax",@progbits
	.sectioninfo	@"SHI_REGISTERS=143"
	.align	128
        .global         _ZN10layer_norm13ln_bwd_kernelINS_13Kernel_traitsI13__nv_bfloat16S2_fS2_fjLj512ELj1ELj4ELj1ELj16ENS_18Kernel_traits_baseILj512ES2_S2_fS2_fjLj128EEEEELb1ELb0ELb1ELb0EEEvNS_9BwdParamsE
        .type           _ZN10layer_norm13ln_bwd_kernelINS_13Kernel_traitsI13__nv_bfloat16S2_fS2_fjLj512ELj1ELj4ELj1ELj16ENS_18Kernel_traits_baseILj512ES2_S2_fS2_fjLj128EEEEELb1ELb0ELb1ELb0EEEvNS_9BwdParamsE,@function
        .size           _ZN10layer_norm13ln_bwd_kernelINS_13Kernel_traitsI13__nv_bfloat16S2_fS2_fjLj512ELj1ELj4ELj1ELj16ENS_18Kernel_traits_baseILj512ES2_S2_fS2_fjLj128EEEEELb1ELb0ELb1ELb0EEEvNS_9BwdParamsE,(.L_x_7249 - _ZN10layer_norm13ln_bwd_kernelINS_13Kernel_traitsI13__nv_bfloat16S2_fS2_fjLj512ELj1ELj4ELj1ELj16ENS_18Kernel_traits_baseILj512ES2_S2_fS2_fjLj128EEEEELb1ELb0ELb1ELb0EEEvNS_9BwdParamsE)
        .other          _ZN10layer_norm13ln_bwd_kernelINS_13Kernel_traitsI13__nv_bfloat16S2_fS2_fjLj512ELj1ELj4ELj1ELj16ENS_18Kernel_traits_baseILj512ES2_S2_fS2_fjLj128EEEEELb1ELb0ELb1ELb0EEEvNS_9BwdParamsE,@"STO_CUDA_ENTRY STV_DEFAULT"
_ZN10layer_norm13ln_bwd_kernelINS_13Kernel_traitsI13__nv_bfloat16S2_fS2_fjLj512ELj1ELj4ELj1ELj16ENS_18Kernel_traits_baseILj512ES2_S2_fS2_fjLj128EEEEELb1ELb0ELb1ELb0EEEvNS_9BwdParamsE:
.text._ZN10layer_norm13ln_bwd_kernelINS_13Kernel_traitsI13__nv_bfloat16S2_fS2_fjLj512ELj1ELj4ELj1ELj16ENS_18Kernel_traits_baseILj512ES2_S2_fS2_fjLj128EEEEELb1ELb0ELb1ELb0EEEvNS_9BwdParamsE:
[----:B------:R-:W-:Y:S02]  /*0000*/  IMAD.MOV.U32 R1, RZ, RZ, c[0x0][0x28] ;  /* 0x00000a00ff017624 */ /* 0x000fe400078e00ff */
        /* <DEDUP_REMOVED lines=10> */
[----:B------:R-:W-:Y:S01]  /*00b0*/  @P0 IMAD.MOV.U32 R3, RZ, RZ, 0x10 ;  /* 0x00000010ff030424 */ /* 0x000fe200078e00ff */
[----:B------:R-:W0:Y:S01]  /*00c0*/  S2R R0, SR_CTAID.X ;  /* 0x0000000000007919 */ /* 0x000e220000002500 */
[----:B------:R-:W-:Y:S02]  /*00d0*/  SHF.R.U32.HI R95, RZ, 0x5, R96 ;  /* 0x00000005ff5f7819 */ /* 0x000fe40000011660 */
[C---:B------:R-:W-:Y:S01]  /*00e0*/  @P0 IMAD.WIDE.U32 R2, R4.reuse, R3, c[0x0][0x1b0] ;  /* 0x00006c0004020625 */ /* 0x040fe200078e0003 */
[----:B------:R-:W-:Y:S02]  /*00f0*/  @P1 MOV R5, 0x10 ;  /* 0x0000001000051802 */ /* 0x000fe40000000f00 */
[----:B------:R-:W-:Y:S02]  /*0100*/  @P0 LOP3.LUT R4, R4, 0x20, RZ, 0xfc, !PT ;  /* 0x0000002004040812 */ /* 0x000fe400078efcff */
[----:B------:R1:W5:Y:S03]  /*0110*/  @P0 LDG.E.128 R84, [R2.64] ;  /* 0x0000000402540981 */ /* 0x000366000c1e1d00 */
[----:B------:R-:W-:Y:S01]  /*0120*/  @P1 IMAD.WIDE.U32 R4, R4, R5, c[0x0][0x1b0] ;  /* 0x00006c0004041625 */ /* 0x000fe200078e0005 */
[----:B------:R-:W-:Y:S01]  /*0130*/  BSSY B0, `(.L_x_2656) ;  /* 0x0000286000007945 */ /* 0x000fe20003800000 */
[----:B------:R-:W-:Y:S01]  /*0140*/  CS2R R32, SRZ ;  /* 0x0000000000207805 */ /* 0x000fe2000001ff00 */
[----:B------:R-:W-:Y:S01]  /*0150*/  CS2R R34, SRZ ;  /* 0x0000000000227805 */ /* 0x000fe2000001ff00 */
[----:B------:R-:W-:Y:S01]  /*0160*/  CS2R R28, SRZ ;  /* 0x00000000001c7805 */ /* 0x000fe2000001ff00 */
[----:B------:R2:W5:Y:S01]  /*0170*/  @P1 LDG.E.128 R36, [R4.64] ;  /* 0x0000000404241981 */ /* 0x000562000c1e1d00 */
[----:B0-----:R-:W-:-:S05]  /*0180*/  IMAD R95, R0, 0x4, R95 ;  /* 0x00000004005f7824 */ /* 0x001fca00078e025f */
        /* <DEDUP_REMOVED lines=12> */
[----:B--2---:R-:W-:Y:S01]  /*0250*/  CS2R R4, SRZ ;  /* 0x0000000000047805 */ /* 0x004fe2000001ff00 */
[----:B------:R-:W-:Y:S01]  /*0260*/  CS2R R6, SRZ ;  /* 0x0000000000067805 */ /* 0x000fe2000001ff00 */
[----:B------:R-:W-:Y:S05]  /*0270*/  @P2 BRA `(.L_x_2657) ;  /* 0x0000271000002947 */ /* 0x000fea0003800000 */
[----:B-1----:R-:W0:Y:S01]  /*0280*/  LDC.U8 R126, c[0x0][0x1f0] ;  /* 0x00007c00ff7e7b82 */ /* 0x002e220000000000 */
        /* <DEDUP_REMOVED lines=17> */
.L_x_2703:
        /* <DEDUP_REMOVED lines=21> */
[----:B------:R-:W-:Y:S02]  /*04f0*/  @P3 IMAD R65, R64, c[0x0][0x168], RZ ;  /* 0x00005a0040413a24 */ /* 0x000fe400078e02ff */
[----:B------:R-:W-:-:S03]  /*0500*/  IMAD.MOV.U32 R64, RZ, RZ, RZ ;  /* 0x000000ffff407224 */ /* 0x000fc600078e00ff */
[----:B------:R-:W-:-:S04]  /*0510*/  @P3 SHF.R.S32.HI R66, RZ, 0x1f, R65 ;  /* 0x0000001fff423819 */ /* 0x000fc80000011441 */
[----:B------:R-:W-:-:S04]  /*0520*/  @P3 LEA.HI R66, R66, R65, RZ, 0x3 ;  /* 0x0000004142423211 */ /* 0x000fc800078f18ff */
[----:B------:R-:W-:Y:S01]  /*0530*/  @P3 LEA.HI.SX32 R64, R66, R70, 0x1d ;  /* 0x0000004642403211 */ /* 0x000fe200078feaff */
[----:B------:R-:W-:Y:S05]  /*0540*/  @!P0 BRA `(.L_x_2661) ;  /* 0x0000009000008947 */ /* 0x000fea0003800000 */
[----:B------:R-:W-:Y:S01]  /*0550*/  ISETP.NE.U32.AND P3, PT, RZ, c[0x0][0x218], PT ;  /* 0x00008600ff007a0c */ /* 0x000fe20003f65070 */
[----:B------:R-:W-:-:S03]  /*0560*/  IMAD.MOV.U32 R77, RZ, RZ, 0x8 ;  /* 0x00000008ff4d7424 */ /* 0x000fc600078e00ff */
[----:B------:R-:W-:Y:S01]  /*0570*/  ISETP.NE.AND.EX P3, PT, RZ, c[0x0][0x21c], PT, P3 ;  /* 0x00008700ff007a0c */ /* 0x000fe20003f65330 */
[----:B------:R-:W-:-:S06]  /*0580*/  IMAD.WIDE.U32 R76, R64, R77, c[0x0][0x190] ;  /* 0x00006400404c7625 */ /* 0x000fcc00078e004d */
[----:B------:R-:W5:Y:S06]  /*0590*/  LDG.E.64 R76, [R76.64] ;  /* 0x000000044c4c7981 */ /* 0x000f6c000c1e1b00 */
[----:B------:R0:W5:Y:S04]  /*05a0*/  @P3 LDG.E.128 R36, [R78.64] ;  /* 0x000000044e243981 */ /* 0x000168000c1e1d00 */
[----:B------:R0:W5:Y:S01]  /*05b0*/  @P3 LDG.E.128 R40, [R78.64+0x10] ;  /* 0x000010044e283981 */ /* 0x000162000c1e1d00 */
[----:B------:R-:W-:-:S02]  /*05c0*/  IADD3 R68, R98, 0x20, RZ ;  /* 0x0000002062447810 */ /* 0x000fc40007ffe0ff */
[----:B------:R-:W-:Y:S02]  /*05d0*/  IADD3 R64, R64, 0x20, RZ ;  /* 0x0000002040407810 */ /* 0x000fe40007ffe0ff */
.L_x_2661:
[----:B------:R-:W-:Y:S05]  /*05e0*/  BSYNC B2 ;  /* 0x0000000000027941 */ /* 0x000fea0003800000 */
.L_x_2660:
[----:B------:R-:W-:Y:S01]  /*05f0*/  HFMA2.MMA R137, -RZ, RZ, 0, 0 ;  /* 0x00000000ff897435 */ /* 0x000fe200000001ff */
[----:B------:R-:W-:Y:S01]  /*0600*/  IMAD.MOV.U32 R139, RZ, RZ, RZ ;  /* 0x000000ffff8b7224 */ /* 0x000fe200078e00ff */
[----:B------:R-:W-:Y:S05]  /*0610*/  @!P1 BRA `(.L_x_2662) ;  /* 0x00000bf000009947 */ /* 0x000fea0003800000 */
[----:B------:R-:W-:Y:S02]  /*0620*/  ISETP.NE.U32.AND P3, PT, RZ, c[0x0][0x218], PT ;  /* 0x00008600ff007a0c */ /* 0x000fe40003f65070 */
[----:B------:R-:W-:Y:S02]  /*0630*/  MOV R3, 0x8 ;  /* 0x0000000800037802 */ /* 0x000fe40000000f00 */
[----:B------:R-:W-:-:S03]  /*0640*/  ISETP.NE.AND.EX P3, PT, RZ, c[0x0][0x21c], PT, P3 ;  /* 0x00008700ff007a0c */ /* 0x000fc60003f65330 */
[----:B------:R-:W-:-:S06]  /*0650*/  IMAD.WIDE.U32 R2, R64, R3, c[0x0][0x190] ;  /* 0x0000640040027625 */ /* 0x000fcc00078e0003 */
[----:B------:R-:W5:Y:S04]  /*0660*/  LDG.E.64 R2, [R2.64] ;  /* 0x0000000402027981 */ /* 0x000f68000c1e1b00 */
[----:B------:R-:W-:-:S05]  /*0670*/  @P3 IMAD.WIDE.U32 R64, R68, R133, c[0x0][0x218] ;  /* 0x0000860044403625 */ /* 0x000fca00078e0085 */
[----:B------:R1:W5:Y:S04]  /*0680*/  @P3 LDG.E.128 R44, [R64.64] ;  /* 0x00000004402c3981 */ /* 0x000368000c1e1d00 */
[----:B------:R1:W5:Y:S01]  /*0690*/  @P3 LDG.E.128 R48, [R64.64+0x10] ;  /* 0x0000100440303981 */ /* 0x000362000c1e1d00 */
[----:B------:R-:W-:Y:S01]  /*06a0*/  IMAD.MOV.U32 R139, RZ, RZ, RZ ;  /* 0x000000ffff8b7224 */ /* 0x000fe200078e00ff */
[----:B------:R-:W-:Y:S05]  /*06b0*/  BRA `(.L_x_2662) ;  /* 0x00000b5000007947 */ /* 0x000fea0003800000 */
.L_x_2659:
[----:B0-----:R-:W-:-:S06]  /*06c0*/  IMAD.WIDE R64, R95, R72, c[0x0][0x1a0] ;  /* 0x000068005f407625 */ /* 0x001fcc00078e0248 */
[----:B------:R-:W2:Y:S01]  /*06d0*/  LDG.E R64, [R64.64] ;  /* 0x0000000440407981 */ /* 0x000ea2000c1e1900 */
[----:B-----5:R-:W-:Y:S01]  /*06e0*/  ISETP.GE.AND P3, PT, R115, 0x1, PT ;  /* 0x000000017300780c */ /* 0x020fe20003f66270 */
[----:B------:R-:W-:Y:S01]  /*06f0*/  BSSY B2, `(.L_x_2663) ;  /* 0x0000062000027945 */ /* 0x000fe20003800000 */
[----:B------:R-:W-:Y:S01]  /*0700*/  IADD3 R66, R68, -0x1, RZ ;  /* 0xffffffff44427810 */ /* 0x000fe20007ffe0ff */
[----:B------:R-:W-:Y:S01]  /*0710*/  HFMA2.MMA R139, -RZ, RZ, 0, 0 ;  /* 0x00000000ff8b7435 */ /* 0x000fe200000001ff */
[----:B------:R-:W-:Y:S01]  /*0720*/  MOV R135, RZ ;  /* 0x000000ff00877202 */ /* 0x000fe20000000f00 */
[----:B------:R-:W-:Y:S02]  /*0730*/  IMAD.MOV.U32 R137, RZ, RZ, RZ ;  /* 0x000000ffff897224 */ /* 0x000fe400078e00ff */
[----:B------:R-:W-:Y:S02]  /*0740*/  IMAD R66, R66, c[0x0][0x168], RZ ;  /* 0x00005a0042427a24 */ /* 0x000fe400078e02ff */
[----:B------:R-:W-:-:S04]  /*0750*/  IMAD.MOV.U32 R138, RZ, RZ, R98 ;  /* 0x000000ffff8a7224 */ /* 0x000fc800078e0062 */
[----:B------:R-:W-:-:S05]  /*0760*/  @P3 IADD3 R67, R115, -0x1, RZ ;  /* 0xffffffff73433810 */ /* 0x000fca0007ffe0ff */
[----:B------:R-:W-:Y:S01]  /*0770*/  @P3 IMAD R68, R67, c[0x0][0x168], RZ ;  /* 0x00005a0043443a24 */ /* 0x000fe200078e02ff */
[----:B------:R-:W-:-:S04]  /*0780*/  SHF.R.S32.HI R67, RZ, 0x1f, R66 ;  /* 0x0000001fff437819 */ /* 0x000fc80000011442 */
[----:B------:R-:W-:Y:S02]  /*0790*/  @P3 SHF.R.S32.HI R69, RZ, 0x1f, R68 ;  /* 0x0000001fff453819 */ /* 0x000fe40000011444 */
[----:B------:R-:W-:Y:S02]  /*07a0*/  LEA.HI R67, R67, R66, RZ, 0x3 ;  /* 0x0000004243437211 */ /* 0x000fe400078f18ff */
[----:B------:R-:W-:Y:S02]  /*07b0*/  @P3 LEA.HI R69, R69, R68, RZ, 0x3 ;  /* 0x0000004445453211 */ /* 0x000fe400078f18ff */
[-C--:B------:R-:W-:Y:S02]  /*07c0*/  LEA.HI.SX32 R136, R67, R70.reuse, 0x1d ;  /* 0x0000004643887211 */ /* 0x080fe400078feaff */
[----:B------:R-:W-:Y:S02]  /*07d0*/  @P3 LEA.HI.SX32 R135, R69, R70, 0x1d ;  /* 0x0000004645873211 */ /* 0x000fe400078feaff */
[----:B------:R-:W-:-:S04]  /*07e0*/  ISETP.NE.AND P3, PT, R126, RZ, PT ;  /* 0x000000ff7e00720c */ /* 0x000fc80003f65270 */
[----:B--2---:R-:W-:Y:S01]  /*07f0*/  FSEL R134, R64, RZ, !P3 ;  /* 0x000000ff40867208 */ /* 0x004fe20005800000 */
[----:B------:R-:W-:Y:S05]  /*0800*/  @!P0 BRA `(.L_x_2664) ;  /* 0x0000050000008947 */ /* 0x000fea0003800000 */
[----:B------:R-:W-:Y:S01]  /*0810*/  MOV R69, 0x10 ;  /* 0x0000001000457802 */ /* 0x000fe20000000f00 */
[----:B------:R-:W-:-:S04]  /*0820*/  IMAD.WIDE.U32 R100, R98, R133, c[0x0][0x188] ;  /* 0x0000620062647625 */ /* 0x000fc800078e0085 */
[----:B------:R-:W-:Y:S01]  /*0830*/  IMAD.WIDE.U32 R68, R136, R69, c[0x0][0x208] ;  /* 0x0000820088447625 */ /* 0x000fe200078e0045 */
[----:B------:R-:W2:Y:S04]  /*0840*/  LDG.E.128 R64, [R100.64] ;  /* 0x0000000464407981 */ /* 0x000ea8000c1e1d00 */
[----:B------:R0:W3:Y:S04]  /*0850*/  LDG.E.128 R72, [R100.64+0x10] ;  /* 0x0000100464487981 */ /* 0x0000e8000c1e1d00 */
[----:B------:R-:W4:Y:S01]  /*0860*/  LDG.E.128 R68, [R68.64] ;  /* 0x0000000444447981 */ /* 0x000f22000c1e1d00 */
[----:B------:R-:W-:-:S04]  /*0870*/  IMAD.MOV.U32 R76, RZ, RZ, 0x8 ;  /* 0x00000008ff4c7424 */ /* 0x000fc800078e00ff */
[----:B------:R-:W-:-:S06]  /*0880*/  IMAD.WIDE.U32 R76, R135, R76, c[0x0][0x190] ;  /* 0x00006400874c7625 */ /* 0x000fcc00078e004c */
[----:B------:R-:W5:Y:S01]  /*0890*/  LDG.E.64 R76, [R76.64] ;  /* 0x000000044c4c7981 */ /* 0x000f62000c1e1b00 */
[----:B------:R-:W-:-:S04]  /*08a0*/  ISETP.NE.U32.AND P3, PT, RZ, c[0x0][0x218], PT ;  /* 0x00008600ff007a0c */ /* 0x000fc80003f65070 */
[----:B------:R-:W-:-:S13]  /*08b0*/  ISETP.NE.AND.EX P3, PT, RZ, c[0x0][0x21c], PT, P3 ;  /* 0x00008700ff007a0c */ /* 0x000fda0003f65330 */
[----:B------:R1:W5:Y:S04]  /*08c0*/  @P3 LDG.E.128 R36, [R78.64] ;  /* 0x000000044e243981 */ /* 0x000368000c1e1d00 */
[----:B------:R1:W5:Y:S01]  /*08d0*/  @P3 LDG.E.128 R40, [R78.64+0x10] ;  /* 0x000010044e283981 */ /* 0x000362000c1e1d00 */
[----:B------:R-:W-:Y:S02]  /*08e0*/  IADD3 R138, R98, 0x20, RZ ;  /* 0x00000020628a7810 */ /* 0x000fe40007ffe0ff */
[----:B------:R-:W-:Y:S02]  /*08f0*/  IADD3 R136, R136, 0x20, RZ ;  /* 0x0000002088887810 */ /* 0x000fe40007ffe0ff */
[----:B------:R-:W-:Y:S01]  /*0900*/  IADD3 R135, R135, 0x20, RZ ;  /* 0x0000002087877810 */ /* 0x000fe20007ffe0ff */
[----:B--2---:R-:W-:-:S02]  /*0910*/  FADD.FTZ R102, -R134, R65 ;  /* 0x0000004186667221 */ /* 0x004fc40000010100 */
[C---:B------:R-:W-:Y:S02]  /*0920*/  FADD.FTZ R64, -R134.reuse, R64 ;  /* 0x0000004086407221 */ /* 0x040fe40000010100 */
[C---:B------:R-:W-:Y:S01]  /*0930*/  FADD.FTZ R66, -R134.reuse, R66 ;  /* 0x0000004286427221 */ /* 0x040fe20000010100 */
[--C-:B----4-:R-:W-:Y:S01]  /*0940*/  PRMT R65, RZ, 0x5410, R68.reuse ;  /* 0x00005410ff417816 */ /* 0x110fe20000000044 */
[C---:B------:R-:W-:Y:S01]  /*0950*/  FMUL.FTZ R99, R97.reuse, R64 ;  /* 0x0000004061637220 */ /* 0x040fe20000410000 */
[----:B------:R-:W-:Y:S01]  /*0960*/  PRMT R68, RZ, 0x7610, R68 ;  /* 0x00007610ff447816 */ /* 0x000fe20000000044 */
[----:B------:R-:W-:Y:S02]  /*0970*/  FADD.FTZ R104, -R134, R67 ;  /* 0x0000004386687221 */ /* 0x000fe40000010100 */
[----:B------:R-:W-:Y:S01]  /*0980*/  FMUL.FTZ R108, R94, R65 ;  /* 0x000000415e6c7220 */ /* 0x000fe20000410000 */
[----:B------:R-:W-:Y:S01]  /*0990*/  PRMT R67, RZ, 0x5410, R69 ;  /* 0x00005410ff437816 */ /* 0x000fe20000000045 */
[----:B0-----:R-:W-:-:S02]  /*09a0*/  FMUL.FTZ R101, R97, R66 ;  /* 0x0000004261657220 */ /* 0x001fc40000410000 */
[----:B------:R-:W-:Y:S02]  /*09b0*/  FFMA.FTZ R32, R99, R65, R32 ;  /* 0x0000004163207223 */ /* 0x000fe40000010020 */
[----:B------:R-:W-:Y:S02]  /*09c0*/  FADD.FTZ R16, R16, R65 ;  /* 0x0000004110107221 */ /* 0x000fe40000010000 */
[----:B------:R-:W-:Y:S02]  /*09d0*/  FMUL.FTZ R100, R97, R102 ;  /* 0x0000006661647220 */ /* 0x000fe40000410000 */
[----:B------:R-:W-:Y:S02]  /*09e0*/  FMUL.FTZ R107, R93, R68 ;  /* 0x000000445d6b7220 */ /* 0x000fe40000410000 */
[----:B------:R-:W-:Y:S02]  /*09f0*/  FADD.FTZ R64, RZ, R108 ;  /* 0x0000006cff407221 */ /* 0x000fe40000010000 */
[----:B------:R-:W-:Y:S01]  /*0a00*/  FFMA.FTZ R65, R99, R108, RZ ;  /* 0x0000006c63417223 */ /* 0x000fe200000100ff */
[----:B-1----:R-:W-:Y:S01]  /*0a10*/  PRMT R78, RZ, 0x7610, R69 ;  /* 0x00007610ff4e7816 */ /* 0x002fe20000000045 */
[----:B------:R-:W-:-:S02]  /*0a20*/  FFMA.FTZ R34, R101, R67, R34 ;  /* 0x0000004365227223 */ /* 0x000fc40000010022 */
[----:B------:R-:W-:Y:S02]  /*0a30*/  FADD.FTZ R18, R18, R67 ;  /* 0x0000004312127221 */ /* 0x000fe40000010000 */
[----:B------:R-:W-:Y:S02]  /*0a40*/  FMUL.FTZ R110, R92, R67 ;  /* 0x000000435c6e7220 */ /* 0x000fe40000410000 */
[----:B------:R-:W-:Y:S02]  /*0a50*/  FADD.FTZ R67, R64, R107 ;  /* 0x0000006b40437221 */ /* 0x000fe40000010000 */
[----:B------:R-:W-:Y:S01]  /*0a60*/  FFMA.FTZ R65, R100, R107, R65 ;  /* 0x0000006b64417223 */ /* 0x000fe20000010041 */
[----:B------:R-:W-:Y:S01]  /*0a70*/  PRMT R69, RZ, 0x5410, R70 ;  /* 0x00005410ff457816 */ /* 0x000fe20000000046 */
[----:B---3--:R-:W-:Y:S02]  /*0a80*/  FADD.FTZ R72, -R134, R72 ;  /* 0x0000004886487221 */ /* 0x008fe40000010100 */
[----:B------:R-:W-:-:S02]  /*0a90*/  FMUL.FTZ R102, R97, R104 ;  /* 0x0000006861667220 */ /* 0x000fc40000410000 */
[----:B------:R-:W-:Y:S02]  /*0aa0*/  FMUL.FTZ R109, R91, R78 ;  /* 0x0000004e5b6d7220 */ /* 0x000fe40000410000 */
[----:B------:R-:W-:Y:S02]  /*0ab0*/  FADD.FTZ R64, R67, R110 ;  /* 0x0000006e43407221 */ /* 0x000fe40000010000 */
[----:B------:R-:W-:Y:S01]  /*0ac0*/  FFMA.FTZ R65, R101, R110, R65 ;  /* 0x0000006e65417223 */ /* 0x000fe20000010041 */
[----:B------:R-:W-:Y:S01]  /*0ad0*/  PRMT R114, RZ, 0x7610, R70 ;  /* 0x00007610ff727816 */ /* 0x000fe20000000046 */
[----:B------:R-:W-:Y:S02]  /*0ae0*/  FADD.FTZ R70, -R134, R73 ;  /* 0x0000004986467221 */ /* 0x000fe40000010100 */
[----:B------:R-:W-:Y:S02]  /*0af0*/  FMUL.FTZ R103, R97, R72 ;  /* 0x0000004861677220 */ /* 0x000fe40000410000 */
[----:B------:R-:W-:-:S02]  /*0b00*/  FMUL.FTZ R112, R90, R69 ;  /* 0x000000455a707220 */ /* 0x000fc40000410000 */
[----:B------:R-:W-:Y:S02]  /*0b10*/  FADD.FTZ R67, R64, R109 ;  /* 0x0000006d40437221 */ /* 0x000fe40000010000 */
[----:B------:R-:W-:Y:S01]  /*0b20*/  FFMA.FTZ R65, R102, R109, R65 ;  /* 0x0000006d66417223 */ /* 0x000fe20000010041 */
[----:B------:R-:W-:Y:S01]  /*0b30*/  PRMT R79, RZ, 0x5410, R71 ;  /* 0x00005410ff4f7816 */ /* 0x000fe20000000047 */
[----:B------:R-:W-:Y:S02]  /*0b40*/  FMUL.FTZ R104, R97, R70 ;  /* 0x0000004661687220 */ /* 0x000fe40000410000 */
[----:B------:R-:W-:Y:S02]  /*0b50*/  FADD.FTZ R74, -R134, R74 ;  /* 0x0000004a864a7221 */ /* 0x000fe40000010100 */
[----:B------:R-:W-:Y:S02]  /*0b60*/  FMUL.FTZ R111, R89, R114 ;  /* 0x00000072596f7220 */ /* 0x000fe40000410000 */
[----:B------:R-:W-:-:S02]  /*0b70*/  FADD.FTZ R64, R67, R112 ;  /* 0x0000007043407221 */ /* 0x000fc40000010000 */
[----:B------:R-:W-:Y:S01]  /*0b80*/  FFMA.FTZ R65, R103, R112, R65 ;  /* 0x0000007067417223 */ /* 0x000fe20000010041 */
[----:B------:R-:W-:Y:S01]  /*0b90*/  PRMT R140, RZ, 0x7610, R71 ;  /* 0x00007610ff8c7816 */ /* 0x000fe20000000047 */
[----:B------:R-:W-:Y:S02]  /*0ba0*/  FADD.FTZ R13, R13, R114 ;  /* 0x000000720d0d7221 */ /* 0x000fe40000010000 */
[----:B------:R-:W-:Y:S02]  /*0bb0*/  FFMA.FTZ R29, R104, R114, R29 ;  /* 0x00000072681d7223 */ /* 0x000fe4000001001d */
        /* <DEDUP_REMOVED lines=21> */
.L_x_2664:
[----:B------:R-:W-:Y:S05]  /*0d10*/  BSYNC B2 ;  /* 0x0000000000027941 */ /* 0x000fea0003800000 */
.L_x_2663:
        /* <DEDUP_REMOVED lines=12> */
[----:B------:R-:W-:-:S05]  /*0de0*/  @P3 IMAD.WIDE.U32 R116, R138, R133, c[0x0][0x218] ;  /* 0x000086008a743625 */ /* 0x000fca00078e0085 */
[----:B------:R1:W5:Y:S04]  /*0df0*/  @P3 LDG.E.128 R44, [R116.64] ;  /* 0x00000004742c3981 */ /* 0x000368000c1e1d00 */
[----:B------:R1:W5:Y:S01]  /*0e00*/  @P3 LDG.E.128 R48, [R116.64+0x10] ;  /* 0x0000100474303981 */ /* 0x000362000c1e1d00 */
[C---:B--2---:R-:W-:Y:S02]  /*0e10*/  FADD.FTZ R118, -R134.reuse, R65 ;  /* 0x0000004186767221 */ /* 0x044fe40000010100 */
[----:B------:R-:W-:Y:S01]  /*0e20*/  FADD.FTZ R64, -R134, R64 ;  /* 0x0000004086407221 */ /* 0x000fe20000010100 */
[----:B----4-:R-:W-:-:S03]  /*0e30*/  PRMT R65, RZ, 0x5410, R68 ;  /* 0x00005410ff417816 */ /* 0x010fc60000000044 */
[C---:B-1----:R-:W-:Y:S01]  /*0e40*/  FMUL.FTZ R117, R97.reuse, R64 ;  /* 0x0000004061757220 */ /* 0x042fe20000410000 */
[----:B------:R-:W-:Y:S01]  /*0e50*/  PRMT R68, RZ, 0x7610, R68 ;  /* 0x00007610ff447816 */ /* 0x000fe20000000044 */
[----:B0-----:R-:W-:Y:S02]  /*0e60*/  FADD.FTZ R78, -R134, R67 ;  /* 0x00000043864e7221 */ /* 0x001fe40000010100 */
[----:B------:R-:W-:Y:S01]  /*0e70*/  FMUL.FTZ R122, R86, R65 ;  /* 0x00000041567a7220 */ /* 0x000fe20000410000 */
[----:B------:R-:W-:Y:S01]  /*0e80*/  PRMT R67, RZ, 0x5410, R69 ;  /* 0x00005410ff437816 */ /* 0x000fe20000000045 */
[----:B------:R-:W-:Y:S02]  /*0e90*/  FADD.FTZ R66, -R134, R66 ;  /* 0x0000004286427221 */ /* 0x000fe40000010100 */
[----:B------:R-:W-:Y:S02]  /*0ea0*/  FMUL.FTZ R116, R97, R118 ;  /* 0x0000007661747220 */ /* 0x000fe40000410000 */
[----:B------:R-:W-:-:S02]  /*0eb0*/  FMUL.FTZ R125, R85, R68 ;  /* 0x00000044557d7220 */ /* 0x000fc40000410000 */
[----:B------:R-:W-:Y:S02]  /*0ec0*/  FADD.FTZ R64, R137, R122 ;  /* 0x0000007a89407221 */ /* 0x000fe40000010000 */
[C---:B------:R-:W-:Y:S01]  /*0ed0*/  FFMA.FTZ R139, R117.reuse, R122, R139 ;  /* 0x0000007a758b7223 */ /* 0x040fe2000001008b */
[----:B------:R-:W-:Y:S01]  /*0ee0*/  PRMT R128, RZ, 0x7610, R69 ;  /* 0x00007610ff807816 */ /* 0x000fe20000000045 */
[----:B------:R-:W-:Y:S02]  /*0ef0*/  FFMA.FTZ R24, R117, R65, R24 ;  /* 0x0000004175187223 */ /* 0x000fe40000010018 */
[----:B------:R-:W-:Y:S02]  /*0f00*/  FADD.FTZ R8, R8, R65 ;  /* 0x0000004108087221 */ /* 0x000fe40000010000 */
[----:B------:R-:W-:Y:S02]  /*0f10*/  FMUL.FTZ R119, R97, R66 ;  /* 0x0000004261777220 */ /* 0x000fe40000410000 */
[----:B------:R-:W-:-:S02]  /*0f20*/  FMUL.FTZ R124, R84, R67 ;  /* 0x00000043547c7220 */ /* 0x000fc40000410000 */
[----:B------:R-:W-:Y:S02]  /*0f30*/  FADD.FTZ R65, R64, R125 ;  /* 0x0000007d40417221 */ /* 0x000fe40000010000 */
[----:B------:R-:W-:Y:S01]  /*0f40*/  FFMA.FTZ R139, R116, R125, R139 ;  /* 0x0000007d748b7223 */ /* 0x000fe2000001008b */
[----:B------:R-:W-:Y:S01]  /*0f50*/  PRMT R69, RZ, 0x5410, R70 ;  /* 0x00005410ff457816 */ /* 0x000fe20000000046 */
[----:B------:R-:W-:Y:S02]  /*0f60*/  FMUL.FTZ R118, R97, R78 ;  /* 0x0000004e61767220 */ /* 0x000fe40000410000 */
[----:B---3--:R-:W-:Y:S02]  /*0f70*/  FADD.FTZ R72, -R134, R72 ;  /* 0x0000004886487221 */ /* 0x008fe40000010100 */
[----:B------:R-:W-:Y:S02]  /*0f80*/  FMUL.FTZ R127, R83, R128 ;  /* 0x00000080537f7220 */ /* 0x000fe40000410000 */
[----:B------:R-:W-:-:S02]  /*0f90*/  FADD.FTZ R64, R65, R124 ;  /* 0x0000007c41407221 */ /* 0x000fc40000010000 */
[----:B------:R-:W-:Y:S01]  /*0fa0*/  FFMA.FTZ R139, R119, R124, R139 ;  /* 0x0000007c778b7223 */ /* 0x000fe2000001008b */
[----:B------:R-:W-:Y:S01]  /*0fb0*/  PRMT R70, RZ, 0x7610, R70 ;  /* 0x00007610ff467816 */ /* 0x000fe20000000046 */
[----:B------:R-:W-:Y:S02]  /*0fc0*/  FFMA.FTZ R27, R118, R128, R27 ;  /* 0x00000080761b7223 */ /* 0x000fe4000001001b */
[----:B------:R-:W-:Y:S02]  /*0fd0*/  FADD.FTZ R11, R11, R128 ;  /* 0x000000800b0b7221 */ /* 0x000fe40000010000 */
[----:B------:R-:W-:Y:S02]  /*0fe0*/  FADD.FTZ R120, -R134, R73 ;  /* 0x0000004986787221 */ /* 0x000fe40000010100 */
[----:B------:R-:W-:Y:S02]  /*0ff0*/  FMUL.FTZ R121, R97, R72 ;  /* 0x0000004861797220 */ /* 0x000fe40000410000 */
[----:B------:R-:W-:-:S02]  /*1000*/  FMUL.FTZ R128, R82, R69 ;  /* 0x0000004552807220 */ /* 0x000fc40000410000 */
[----:B------:R-:W-:Y:S02]  /*1010*/  FADD.FTZ R65, R64, R127 ;  /* 0x0000007f40417221 */ /* 0x000fe40000010000 */
[----:B------:R-:W-:Y:S01]  /*1020*/  FFMA.FTZ R139, R118, R127, R139 ;  /* 0x0000007f768b7223 */ /* 0x000fe2000001008b */
[----:B------:R-:W-:Y:S01]  /*1030*/  PRMT R79, RZ, 0x5410, R71 ;  /* 0x00005410ff4f7816 */ /* 0x000fe20000000047 */
[----:B------:R-:W-:Y:S02]  /*1040*/  FADD.FTZ R74, -R134, R74 ;  /* 0x0000004a864a7221 */ /* 0x000fe40000010100 */
        /* <DEDUP_REMOVED lines=28> */
.L_x_2662:
[----:B------:R-:W-:Y:S05]  /*1210*/  BSYNC B1 ;  /* 0x0000000000017941 */ /* 0x000fea0003800000 */
.L_x_2658:
[----:B------:R-:W-:Y:S05]  /*1220*/  BRA.DIV ~URZ, `(.L_x_2665) ;  /* 0x00001fe27f007947 */ /* 0x000fea000b800000 */
[----:B------:R2:W3:Y:S02]  /*1230*/  SHFL.BFLY PT, R66, R137, 0x1, 0x1f ;  /* 0x0c201f0089427f89 */ /* 0x0004e400000e0000 */
.L_x_2704:
        /* <DEDUP_REMOVED lines=18> */
.L_x_2705:
[----:B------:R-:W-:Y:S01]  /*1360*/  ISETP.GE.AND P3, PT, R115, 0x1, PT ;  /* 0x000000017300780c */ /* 0x000fe20003f66270 */
[----:B----4-:R-:W-:Y:S01]  /*1370*/  FADD.FTZ R70, R70, R69 ;  /* 0x0000004546467221 */ /* 0x010fe20000010000 */
[----:B------:R-:W-:Y:S01]  /*1380*/  HFMA2.MMA R68, -RZ, RZ, 0, 0 ;  /* 0x00000000ff447435 */ /* 0x000fe200000001ff */
[----:B-1----:R-:W-:Y:S01]  /*1390*/  FADD.FTZ R64, R64, R71 ;  /* 0x0000004740407221 */ /* 0x002fe20000010000 */
[----:B------:R-:W-:Y:S01]  /*13a0*/  ISETP.NE.AND P4, PT, R126, RZ, PT ;  /* 0x000000ff7e00720c */ /* 0x000fe20003f85270 */
[----:B------:R-:W-:Y:S01]  /*13b0*/  FMUL.FTZ R70, R70, c[0x0][0x1e0] ;  /* 0x0000780046467a20 */ /* 0x000fe20000410000 */
[----:B------:R-:W-:Y:S01]  /*13c0*/  BSSY B1, `(.L_x_2667) ;  /* 0x00000b1000017945 */ /* 0x000fe20003800000 */
[----:B---3--:R-:W-:-:S03]  /*13d0*/  FMUL.FTZ R69, R64, c[0x0][0x1e0] ;  /* 0x0000780040457a20 */ /* 0x008fc60000410000 */
        /* <DEDUP_REMOVED lines=8> */
[----:B------:R-:W-:Y:S01]  /*1460*/  @!P2 ISETP.NE.U32.AND P5, PT, RZ, c[0x0][0x218], PT ;  /* 0x00008600ff00aa0c */ /* 0x000fe20003fa5070 */
[----:B------:R-:W-:Y:S01]  /*1470*/  BSSY B2, `(.L_x_2669) ;  /* 0x000000c000027945 */ /* 0x000fe20003800000 */
[----:B------:R-:W-:Y:S02]  /*1480*/  @!P2 ISETP.NE.U32.AND P4, PT, RZ, c[0x0][0x218], PT ;  /* 0x00008600ff00aa0c */ /* 0x000fe40003f85070 */
[----:B------:R-:W-:Y:S02]  /*1490*/  @!P2 ISETP.NE.AND.EX P5, PT, RZ, c[0x0][0x21c], PT, P5 ;  /* 0x00008700ff00aa0c */ /* 0x000fe40003fa5350 */
[----:B------:R-:W-:Y:S02]  /*14a0*/  @!P2 ISETP.NE.AND.EX P4, PT, RZ, c[0x0][0x21c], PT, P4 ;  /* 0x00008700ff00aa0c */ /* 0x000fe40003f85340 */
[----:B-----5:R-:W-:Y:S01]  /*14b0*/  @!P2 FSEL R65, R36, RZ, P5 ;  /* 0x000000ff2441a208 */ /* 0x020fe20002800000 */
[----:B------:R-:W-:Y:S05]  /*14c0*/  @!P2 BRA `(.L_x_2670) ;  /* 0x000000600000a947 */ /* 0x000fea0003800000 */
[----:B------:R-:W-:Y:S01]  /*14d0*/  ISETP.NE.U32.AND P5, PT, RZ, c[0x0][0x218], PT ;  /* 0x00008600ff007a0c */ /* 0x000fe20003fa5070 */
[----:B------:R-:W-:-:S03]  /*14e0*/  FFMA.FTZ R65, R99, R69, R70 ;  /* 0x0000004563417223 */ /* 0x000fc60000010046 */
[----:B------:R-:W-:Y:S01]  /*14f0*/  ISETP.NE.AND.EX P5, PT, RZ, c[0x0][0x21c], PT, P5 ;  /* 0x00008700ff007a0c */ /* 0x000fe20003fa5350 */
[----:B------:R-:W-:-:S04]  /*1500*/  FADD.FTZ R64, R108, -R65 ;  /* 0x800000416c407221 */ /* 0x000fc80000010000 */
[----:B------:R-:W-:-:S08]  /*1510*/  FMUL.FTZ R65, R97, R64 ;  /* 0x0000004061417220 */ /* 0x000fd00000410000 */
[----:B------:R-:W-:Y:S02]  /*1520*/  @P5 FADD.FTZ R65, R36, R65 ;  /* 0x0000004124415221 */ /* 0x000fe40000010000 */
.L_x_2670:
[----:B------:R-:W-:Y:S05]  /*1530*/  BSYNC B2 ;  /* 0x0000000000027941 */ /* 0x000fea0003800000 */
.L_x_2669:
        /* <DEDUP_REMOVED lines=10> */
.L_x_2672:
[----:B------:R-:W-:Y:S05]  /*15e0*/  BSYNC B2 ;  /* 0x0000000000027941 */ /* 0x000fea0003800000 */
.L_x_2671:
[----:B------:R-:W-:Y:S01]  /*15f0*/  @P3 FMUL.FTZ R64, R64, c[0x0][0x1e8] ;  /* 0x00007a0040403a20 */ /* 0x000fe20000410000 */
[----:B------:R-:W-:Y:S01]  /*1600*/  @P3 LOP3.LUT P6, RZ, R76, 0xff, RZ, 0xc0, !PT ;  /* 0x000000ff4cff3812 */ /* 0x000fe200078cc0ff */
[----:B------:R-:W-:Y:S01]  /*1610*/  @P3 FMUL.FTZ R67, R66, c[0x0][0x1ec] ;  /* 0x00007b0042433a20 */ /* 0x000fe20000410000 */
[----:B------:R-:W-:Y:S01]  /*1620*/  @P3 LOP3.LUT P5, RZ, R76, 0xff00, RZ, 0xc0, !PT ;  /* 0x0000ff004cff3812 */ /* 0x000fe200078ac0ff */
[----:B------:R-:W-:Y:S01]  /*1630*/  BSSY B2, `(.L_x_2673) ;  /* 0x0000019000027945 */ /* 0x000fe20003800000 */
[----:B------:R-:W-:Y:S01]  /*1640*/  @P3 FSEL R64, R64, RZ, P6 ;  /* 0x000000ff40403208 */ /* 0x000fe20003000000 */
[----:B------:R-:W-:Y:S01]  /*1650*/  @P3 FMUL.FTZ R67, R67, c[0x0][0x1e8] ;  /* 0x00007a0043433a20 */ /* 0x000fe20000410000 */
[----:B------:R-:W-:Y:S02]  /*1660*/  @!P2 ISETP.NE.U32.AND P6, PT, RZ, c[0x0][0x218], PT ;  /* 0x00008600ff00aa0c */ /* 0x000fe40003fc5070 */
[----:B------:R-:W-:Y:S02]  /*1670*/  @!P2 ISETP.NE.U32.AND P4, PT, RZ, c[0x0][0x218], PT ;  /* 0x00008600ff00aa0c */ /* 0x000fe40003f85070 */
[----:B------:R-:W-:-:S02]  /*1680*/  @!P2 ISETP.NE.AND.EX P6, PT, RZ, c[0x0][0x21c], PT, P6 ;  /* 0x00008700ff00aa0c */ /* 0x000fc40003fc5360 */
[----:B------:R-:W-:Y:S02]  /*1690*/  @P3 FSEL R67, R67, RZ, P5 ;  /* 0x000000ff43433208 */ /* 0x000fe40002800000 */
[----:B------:R-:W-:Y:S02]  /*16a0*/  @!P2 ISETP.NE.U32.AND P5, PT, RZ, c[0x0][0x218], PT ;  /* 0x00008600ff00aa0c */ /* 0x000fe40003fa5070 */
[----:B------:R-:W-:Y:S02]  /*16b0*/  @!P2 FSEL R74, R39, RZ, P6 ;  /* 0x000000ff274aa208 */ /* 0x000fe40003000000 */
[----:B------:R-:W-:Y:S02]  /*16c0*/  @!P2 ISETP.NE.U32.AND P6, PT, RZ, c[0x0][0x218], PT ;  /* 0x00008600ff00aa0c */ /* 0x000fe40003fc5070 */
[----:B------:R-:W-:Y:S02]  /*16d0*/  @!P2 ISETP.NE.AND.EX P4, PT, RZ, c[0x0][0x21c], PT, P4 ;  /* 0x00008700ff00aa0c */ /* 0x000fe40003f85340 */
[----:B------:R-:W-:-:S02]  /*16e0*/  @!P2 ISETP.NE.AND.EX P5, PT, RZ, c[0x0][0x21c], PT, P5 ;  /* 0x00008700ff00aa0c */ /* 0x000fc40003fa5350 */
[----:B------:R-:W-:Y:S02]  /*16f0*/  @!P2 ISETP.NE.AND.EX P6, PT, RZ, c[0x0][0x21c], PT, P6 ;  /* 0x00008700ff00aa0c */ /* 0x000fe40003fc5360 */
[----:B------:R-:W-:Y:S02]  /*1700*/  @!P2 FSEL R71, R38, RZ, P4 ;  /* 0x000000ff2647a208 */ /* 0x000fe40002000000 */
[----:B------:R-:W-:Y:S02]  /*1710*/  @!P2 FSEL R75, R40, RZ, P5 ;  /* 0x000000ff284ba208 */ /* 0x000fe40002800000 */
[C---:B------:R-:W-:Y:S02]  /*1720*/  @P3 LOP3.LUT P4, RZ, R76.reuse, 0xff0000, RZ, 0xc0, !PT ;  /* 0x00ff00004cff3812 */ /* 0x040fe4000788c0ff */
[----:B------:R-:W-:Y:S02]  /*1730*/  @P3 LOP3.LUT P5, RZ, R76, 0xff000000, RZ, 0xc0, !PT ;  /* 0xff0000004cff3812 */ /* 0x000fe400078ac0ff */
        /* <DEDUP_REMOVED lines=8> */
.L_x_2674:
[----:B------:R-:W-:Y:S05]  /*17c0*/  BSYNC B2 ;  /* 0x0000000000027941 */ /* 0x000fea0003800000 */
.L_x_2673:
        /* <DEDUP_REMOVED lines=8> */
.L_x_2676:
[----:B------:R-:W-:Y:S05]  /*1850*/  BSYNC B2 ;  /* 0x0000000000027941 */ /* 0x000fea0003800000 */
.L_x_2675:
        /* <DEDUP_REMOVED lines=8> */
.L_x_2678:
[----:B------:R-:W-:Y:S05]  /*18e0*/  BSYNC B2 ;  /* 0x0000000000027941 */ /* 0x000fea0003800000 */
.L_x_2677:
[----:B------:R-:W-:Y:S01]  /*18f0*/  @P3 FMUL.FTZ R72, R71, c[0x0][0x1ec] ;  /* 0x00007b0047483a20 */ /* 0x000fe20000410000 */
[----:B------:R-:W-:Y:S01]  /*1900*/  BSSY B2, `(.L_x_2679) ;  /* 0x0000011000027945 */ /* 0x000fe20003800000 */
[----:B------:R-:W-:Y:S01]  /*1910*/  @P3 FMUL.FTZ R73, R74, c[0x0][0x1ec] ;  /* 0x00007b004a493a20 */ /* 0x000fe20000410000 */
[----:B------:R-:W-:Y:S01]  /*1920*/  @P3 LOP3.LUT P6, RZ, R77, 0xff, RZ, 0xc0, !PT ;  /* 0x000000ff4dff3812 */ /* 0x000fe200078cc0ff */
[----:B------:R-:W-:Y:S01]  /*1930*/  @P3 FMUL.FTZ R72, R72, c[0x0][0x1e8] ;  /* 0x00007a0048483a20 */ /* 0x000fe20000410000 */
[----:B------:R-:W-:Y:S01]  /*1940*/  @P3 F2FP.BF16.PACK_AB R64, RZ, R64 ;  /* 0x00000040ff40323e */ /* 0x000fe200000010ff */
[----:B------:R-:W-:Y:S01]  /*1950*/  @P3 FMUL.FTZ R73, R73, c[0x0][0x1e8] ;  /* 0x00007a0049493a20 */ /* 0x000fe20000410000 */
[----:B------:R-:W-:Y:S01]  /*1960*/  @P3 F2FP.BF16.PACK_AB R67, RZ, R67 ;  /* 0x00000043ff43323e */ /* 0x000fe200000010ff */
[----:B0-----:R-:W-:Y:S01]  /*1970*/  @P3 FMUL.FTZ R78, R75, c[0x0][0x1ec] ;  /* 0x00007b004b4e3a20 */ /* 0x001fe20000410000 */
[----:B------:R-:W-:Y:S05]  /*1980*/  @!P2 BRA `(.L_x_2680) ;  /* 0x000000800000a947 */ /* 0x000fea0003800000 */
[----:B------:R-:W-:Y:S01]  /*1990*/  P2R R79, PR, RZ, 0x1 ;  /* 0x00000001ff4f7803 */ /* 0x000fe20000000000 */
[----:B------:R-:W-:Y:S01]  /*19a0*/  FFMA.FTZ R134, R104, R69, R70 ;  /* 0x0000004568867223 */ /* 0x000fe20000010046 */
[----:B------:R-:W-:-:S03]  /*19b0*/  ISETP.NE.U32.AND P0, PT, RZ, c[0x0][0x218], PT ;  /* 0x00008600ff007a0c */ /* 0x000fc60003f05070 */
[----:B------:R-:W-:Y:S01]  /*19c0*/  FADD.FTZ R134, R111, -R134 ;  /* 0x800000866f867221 */ /* 0x000fe20000010000 */
[----:B------:R-:W-:-:S03]  /*19d0*/  ISETP.NE.AND.EX P0, PT, RZ, c[0x0][0x21c], PT, P0 ;  /* 0x00008700ff007a0c */ /* 0x000fc60003f05300 */
[----:B------:R-:W-:-:S10]  /*19e0*/  FMUL.FTZ R134, R97, R134 ;  /* 0x0000008661867220 */ /* 0x000fd40000410000 */
[----:B------:R-:W-:Y:S01]  /*19f0*/  @P0 FADD.FTZ R134, R41, R134 ;  /* 0x0000008629860221 */ /* 0x000fe20000010000 */
[----:B------:R-:W-:-:S08]  /*1a00*/  ISETP.NE.AND P0, PT, R79, RZ, PT ;  /* 0x000000ff4f00720c */ /* 0x000fd00003f05270 */
.L_x_2680:
[----:B------:R-:W-:Y:S05]  /*1a10*/  BSYNC B2 ;  /* 0x0000000000027941 */ /* 0x000fea0003800000 */
.L_x_2679:
[----:B------:R-:W-:Y:S01]  /*1a20*/  @P3 FMUL.FTZ R79, R134, c[0x0][0x1ec] ;  /* 0x00007b00864f3a20 */ /* 0x000fe20000410000 */
[----:B------:R-:W-:Y:S01]  /*1a30*/  @P3 FSEL R72, R72, RZ, P4 ;  /* 0x000000ff48483208 */ /* 0x000fe20002000000 */
[----:B------:R-:W-:Y:S01]  /*1a40*/  @P3 FMUL.FTZ R78, R78, c[0x0][0x1e8] ;  /* 0x00007a004e4e3a20 */ /* 0x000fe20000410000 */
[----:B------:R-:W-:Y:S01]  /*1a50*/  @P3 LOP3.LUT P4, RZ, R77, 0xff00, RZ, 0xc0, !PT ;  /* 0x0000ff004dff3812 */ /* 0x000fe2000788c0ff */
[----:B------:R-:W-:Y:S01]  /*1a60*/  @P3 FMUL.FTZ R79, R79, c[0x0][0x1e8] ;  /* 0x00007a004f4f3a20 */ /* 0x000fe20000410000 */
[----:B------:R-:W-:Y:S01]  /*1a70*/  @P3 FSEL R73, R73, RZ, P5 ;  /* 0x000000ff49493208 */ /* 0x000fe20002800000 */
[----:B------:R-:W-:Y:S01]  /*1a80*/  BSSY B2, `(.L_x_2681) ;  /* 0x000001a000027945 */ /* 0x000fe20003800000 */
[----:B------:R-:W-:Y:S02]  /*1a90*/  ISETP.NE.U32.AND P5, PT, RZ, c[0x0][0x258], PT ;  /* 0x00009600ff007a0c */ /* 0x000fe40003fa5070 */
[----:B------:R-:W-:-:S02]  /*1aa0*/  @P3 FSEL R79, R79, RZ, P4 ;  /* 0x000000ff4f4f3208 */ /* 0x000fc40002000000 */
[----:B------:R-:W-:Y:S02]  /*1ab0*/  ISETP.NE.AND.EX P4, PT, RZ, c[0x0][0x25c], PT, P5 ;  /* 0x00009700ff007a0c */ /* 0x000fe40003f85350 */
[----:B------:R-:W-:Y:S02]  /*1ac0*/  @!P2 ISETP.NE.U32.AND P5, PT, RZ, c[0x0][0x218], PT ;  /* 0x00008600ff00aa0c */ /* 0x000fe40003fa5070 */
[----:B------:R-:W-:Y:S02]  /*1ad0*/  @P3 FSEL R78, R78, RZ, P6 ;  /* 0x000000ff4e4e3208 */ /* 0x000fe40003000000 */
[----:B------:R-:W-:Y:S02]  /*1ae0*/  @!P2 ISETP.NE.AND.EX P5, PT, RZ, c[0x0][0x21c], PT, P5 ;  /* 0x00008700ff00aa0c */ /* 0x000fe40003fa5350 */
[----:B------:R-:W-:Y:S02]  /*1af0*/  @P3 PRMT R60, R64, 0x7610, R60 ;  /* 0x00007610403c3816 */ /* 0x000fe4000000003c */
[----:B------:R-:W-:-:S02]  /*1b00*/  SEL R52, R65, R52, P4 ;  /* 0x0000003441347207 */ /* 0x000fc40002000000 */
[----:B------:R-:W-:Y:S02]  /*1b10*/  @P3 F2FP.BF16.PACK_AB R72, RZ, R72 ;  /* 0x00000048ff48323e */ /* 0x000fe400000010ff */
[----:B------:R-:W-:Y:S02]  /*1b20*/  @P3 F2FP.BF16.PACK_AB R73, RZ, R73 ;  /* 0x00000049ff49323e */ /* 0x000fe400000010ff */
[----:B------:R-:W-:Y:S02]  /*1b30*/  @P3 F2FP.BF16.PACK_AB R78, RZ, R78 ;  /* 0x0000004eff4e323e */ /* 0x000fe400000010ff */
[----:B------:R-:W-:Y:S02]  /*1b40*/  @P3 F2FP.BF16.PACK_AB R79, RZ, R79 ;  /* 0x0000004fff4f323e */ /* 0x000fe400000010ff */
[----:B------:R-:W-:Y:S02]  /*1b50*/  ISETP.NE.U32.AND P6, PT, RZ, c[0x0][0x258], PT ;  /* 0x00009600ff007a0c */ /* 0x000fe40003fc5070 */
[----:B------:R-:W-:-:S02]  /*1b60*/  SEL R53, R66, R53, P4 ;  /* 0x0000003542357207 */ /* 0x000fc40002000000 */
[----:B------:R-:W-:Y:S02]  /*1b70*/  SEL R54, R71, R54, P4 ;  /* 0x0000003647367207 */ /* 0x000fe40002000000 */
[----:B------:R-:W-:Y:S02]  /*1b80*/  SEL R55, R74, R55, P4 ;  /* 0x000000374a377207 */ /* 0x000fe40002000000 */
        /* <DEDUP_REMOVED lines=9> */
.L_x_2682:
[----:B------:R-:W-:Y:S05]  /*1c20*/  BSYNC B2 ;  /* 0x0000000000027941 */ /* 0x000fea0003800000 */
.L_x_2681:
[----:B------:R-:W-:Y:S01]  /*1c30*/  @!P2 ISETP.NE.U32.AND P5, PT, RZ, c[0x0][0x218], PT ;  /* 0x00008600ff00aa0c */ /* 0x000fe20003fa5070 */
[----:B------:R-:W-:Y:S01]  /*1c40*/  @P3 FMUL.FTZ R64, R65, c[0x0][0x1ec] ;  /* 0x00007b0041403a20 */ /* 0x000fe20000410000 */
[----:B------:R-:W-:Y:S01]  /*1c50*/  BSSY B2, `(.L_x_2683) ;  /* 0x000000f000027945 */ /* 0x000fe20003800000 */
[----:B------:R-:W-:Y:S02]  /*1c60*/  @P3 PRMT R61, R72, 0x7610, R61 ;  /* 0x00007610483d3816 */ /* 0x000fe4000000003d */
[----:B------:R-:W-:Y:S01]  /*1c70*/  @!P2 ISETP.NE.AND.EX P5, PT, RZ, c[0x0][0x21c], PT, P5 ;  /* 0x00008700ff00aa0c */ /* 0x000fe20003fa5350 */
[----:B------:R-:W-:Y:S01]  /*1c80*/  @P3 FMUL.FTZ R64, R64, c[0x0][0x1e8] ;  /* 0x00007a0040403a20 */ /* 0x000fe20000410000 */
[----:B------:R-:W-:Y:S02]  /*1c90*/  ISETP.NE.AND.EX P6, PT, RZ, c[0x0][0x25c], PT, P6 ;  /* 0x00009700ff007a0c */ /* 0x000fe40003fc5360 */
[----:B------:R-:W-:Y:S02]  /*1ca0*/  SEL R56, R75, R56, P4 ;  /* 0x000000384b387207 */ /* 0x000fe40002000000 */
        /* <DEDUP_REMOVED lines=9> */
.L_x_2684:
[----:B------:R-:W-:Y:S05]  /*1d40*/  BSYNC B2 ;  /* 0x0000000000027941 */ /* 0x000fea0003800000 */
.L_x_2683:
[----:B------:R-:W-:Y:S01]  /*1d50*/  @P3 LOP3.LUT P5, RZ, R77, 0xff0000, RZ, 0xc0, !PT ;  /* 0x00ff00004dff3812 */ /* 0x000fe200078ac0ff */
[----:B------:R-:W-:Y:S01]  /*1d60*/  @P3 FMUL.FTZ R67, R72, c[0x0][0x1ec] ;  /* 0x00007b0048433a20 */ /* 0x000fe20000410000 */
[----:B------:R-:W-:Y:S02]  /*1d70*/  @P3 PRMT R61, R61, 0x5410, R73 ;  /* 0x000054103d3d3816 */ /* 0x000fe40000000049 */
[----:B------:R-:W-:Y:S01]  /*1d80*/  @P3 FSEL R66, R64, RZ, P5 ;  /* 0x000000ff40423208 */ /* 0x000fe20002800000 */
[----:B------:R-:W-:Y:S01]  /*1d90*/  @P3 FMUL.FTZ R67, R67, c[0x0][0x1e8] ;  /* 0x00007a0043433a20 */ /* 0x000fe20000410000 */
[----:B------:R-:W-:Y:S02]  /*1da0*/  @P3 LOP3.LUT P5, RZ, R77, 0xff000000, RZ, 0xc0, !PT ;  /* 0xff0000004dff3812 */ /* 0x000fe400078ac0ff */
[----:B------:R-:W-:Y:S02]  /*1db0*/  @P3 F2FP.BF16.PACK_AB R71, RZ, R66 ;  /* 0x00000042ff47323e */ /* 0x000fe400000010ff */
[----:B------:R-:W-:-:S02]  /*1dc0*/  @P3 FSEL R67, R67, RZ, P5 ;  /* 0x000000ff43433208 */ /* 0x000fc40002800000 */
[----:B------:R-:W-:Y:S01]  /*1dd0*/  SEL R58, R65, R58, P4 ;  /* 0x0000003a413a7207 */ /* 0x000fe20002000000 */
[----:B------:R-:W-:Y:S01]  /*1de0*/  @P6 IMAD.MOV.U32 R65, RZ, RZ, 0x20 ;  /* 0x00000020ff416424 */ /* 0x000fe200078e00ff */
[----:B------:R-:W-:Y:S02]  /*1df0*/  SEL R59, R72, R59, P4 ;  /* 0x0000003b483b7207 */ /* 0x000fe40002000000 */
[----:B------:R-:W-:Y:S01]  /*1e00*/  @P3 MOV R73, 0x10 ;  /* 0x0000001000493802 */ /* 0x000fe20000000f00 */
[----:B------:R-:W-:Y:S01]  /*1e10*/  @P6 IMAD.WIDE.U32 R64, R98, R65, c[0x0][0x258] ;  /* 0x0000960062406625 */ /* 0x000fe200078e0041 */
[----:B------:R-:W-:Y:S02]  /*1e20*/  @P3 PRMT R62, R78, 0x7610, R62 ;  /* 0x000076104e3e3816 */ /* 0x000fe4000000003e */
[----:B------:R-:W-:Y:S01]  /*1e30*/  @P3 F2FP.BF16.PACK_AB R72, RZ, R67 ;  /* 0x00000043ff48323e */ /* 0x000fe200000010ff */
[----:B------:R-:W-:Y:S01]  /*1e40*/  @P3 IMAD.WIDE.U32 R66, R68, R73, c[0x0][0x248] ;  /* 0x0000920044423625 */ /* 0x000fe200078e0049 */
[----:B------:R-:W-:Y:S01]  /*1e50*/  @P3 PRMT R63, R71, 0x7610, R63 ;  /* 0x00007610473f3816 */ /* 0x000fe2000000003f */
[----:B------:R0:W-:Y:S01]  /*1e60*/  @P6 STG.E.128 [R64.64], R52 ;  /* 0x0000003440006986 */ /* 0x0001e2000c101d04 */
[----:B------:R-:W-:-:S02]  /*1e70*/  @P3 PRMT R62, R62, 0x5410, R79 ;  /* 0x000054103e3e3816 */ /* 0x000fc4000000004f */
[----:B------:R-:W-:Y:S01]  /*1e80*/  @P3 PRMT R63, R63, 0x5410, R72 ;  /* 0x000054103f3f3816 */ /* 0x000fe20000000048 */
[----:B------:R0:W-:Y:S01]  /*1e90*/  @P6 STG.E.128 [R64.64+0x10], R56 ;  /* 0x0000103840006986 */ /* 0x0001e2000c101d04 */
[----:B------:R-:W-:Y:S02]  /*1ea0*/  IADD3 R98, R98, 0x20, RZ ;  /* 0x0000002062627810 */ /* 0x000fe40007ffe0ff */
[----:B------:R-:W-:Y:S01]  /*1eb0*/  IADD3 R68, R68, 0x20, RZ ;  /* 0x0000002044447810 */ /* 0x000fe20007ffe0ff */
[----:B------:R0:W-:Y:S04]  /*1ec0*/  @P3 STG.E.128 [R66.64], R60 ;  /* 0x0000003c42003986 */ /* 0x0001e8000c101d04 */
.L_x_2668:
[----:B------:R-:W-:Y:S05]  /*1ed0*/  BSYNC B1 ;  /* 0x0000000000017941 */ /* 0x000fea0003800000 */
.L_x_2667:
[----:B------:R-:W-:Y:S01]  /*1ee0*/  BSSY B1, `(.L_x_2685) ;  /* 0x00000a5000017945 */ /* 0x000fe20003800000 */
[----:B------:R-:W-:Y:S05]  /*1ef0*/  @!P1 BRA `(.L_x_2686) ;  /* 0x00000a3000009947 */ /* 0x000fea0003800000 */
[----:B------:R-:W-:Y:S01]  /*1f00*/  @!P2 ISETP.NE.U32.AND P6, PT, RZ, c[0x0][0x218], PT ;  /* 0x00008600ff00aa0c */ /* 0x000fe20003fc5070 */
[----:B------:R-:W-:Y:S01]  /*1f10*/  BSSY B2, `(.L_x_2687) ;  /* 0x000000c000027945 */ /* 0x000fe20003800000 */
[----:B-----5:R-:W-:Y:S02]  /*1f20*/  @P3 LOP3.LUT P5, RZ, R2, 0xff, RZ, 0xc0, !PT ;  /* 0x000000ff02ff3812 */ /* 0x020fe400078ac0ff */
[----:B------:R-:W-:-:S02]  /*1f30*/  @!P2 ISETP.NE.AND.EX P6, PT, RZ, c[0x0][0x21c], PT, P6 ;  /* 0x00008700ff00aa0c */ /* 0x000fc40003fc5360 */
        /* <DEDUP_REMOVED lines=9> */
.L_x_2688:
[----:B------:R-:W-:Y:S05]  /*1fd0*/  BSYNC B2 ;  /* 0x0000000000027941 */ /* 0x000fea0003800000 */
.L_x_2687:
[----:B------:R-:W-:Y:S01]  /*1fe0*/  @P3 FMUL.FTZ R64, R65, c[0x0][0x1ec] ;  /* 0x00007b0041403a20 */ /* 0x000fe20000410000 */
[----:B------:R-:W-:Y:S01]  /*1ff0*/  @!P2 ISETP.NE.AND.EX P4, PT, RZ, c[0x0][0x21c], PT, P4 ;  /* 0x00008700ff00aa0c */ /* 0x000fe20003f85340 */
[----:B------:R-:W-:Y:S02]  /*2000*/  BSSY B2, `(.L_x_2689) ;  /* 0x000000a000027945 */ /* 0x000fe40003800000 */
        /* <DEDUP_REMOVED lines=9> */
.L_x_2690:
[----:B------:R-:W-:Y:S05]  /*20a0*/  BSYNC B2 ;  /* 0x0000000000027941 */ /* 0x000fea0003800000 */
.L_x_2689:
[----:B------:R-:W-:Y:S01]  /*20b0*/  @!P2 ISETP.NE.U32.AND P6, PT, RZ, c[0x0][0x218], PT ;  /* 0x00008600ff00aa0c */ /* 0x000fe20003fc5070 */
[----:B------:R-:W-:Y:S01]  /*20c0*/  @P3 FMUL.FTZ R67, R66, c[0x0][0x1ec] ;  /* 0x00007b0042433a20 */ /* 0x000fe20000410000 */
[----:B------:R-:W-:Y:S01]  /*20d0*/  @P3 FSEL R64, R64, RZ, P5 ;  /* 0x000000ff40403208 */ /* 0x000fe20002800000 */
[----:B------:R-:W-:Y:S01]  /*20e0*/  BSSY B2, `(.L_x_2691) ;  /* 0x0000016000027945 */ /* 0x000fe20003800000 */
[----:B------:R-:W-:Y:S01]  /*20f0*/  @!P2 ISETP.NE.AND.EX P6, PT, RZ, c[0x0][0x21c], PT, P6 ;  /* 0x00008700ff00aa0c */ /* 0x000fe20003fc5360 */
[----:B------:R-:W-:Y:S01]  /*2100*/  @P3 FMUL.FTZ R67, R67, c[0x0][0x1e8] ;  /* 0x00007a0043433a20 */ /* 0x000fe20000410000 */
[----:B------:R-:W-:Y:S02]  /*2110*/  @!P2 ISETP.NE.U32.AND P4, PT, RZ, c[0x0][0x218], PT ;  /* 0x00008600ff00aa0c */ /* 0x000fe40003f85070 */
[----:B------:R-:W-:Y:S02]  /*2120*/  @P3 LOP3.LUT P5, RZ, R2, 0xff00, RZ, 0xc0, !PT ;  /* 0x0000ff0002ff3812 */ /* 0x000fe400078ac0ff */
[----:B------:R-:W-:-:S02]  /*2130*/  @!P2 FSEL R71, R46, RZ, P6 ;  /* 0x000000ff2e47a208 */ /* 0x000fc40003000000 */
[----:B------:R-:W-:Y:S02]  /*2140*/  @!P2 ISETP.NE.U32.AND P6, PT, RZ, c[0x0][0x218], PT ;  /* 0x00008600ff00aa0c */ /* 0x000fe40003fc5070 */
[----:B------:R-:W-:Y:S02]  /*2150*/  @!P2 ISETP.NE.AND.EX P4, PT, RZ, c[0x0][0x21c], PT, P4 ;  /* 0x00008700ff00aa0c */ /* 0x000fe40003f85340 */
[----:B------:R-:W-:Y:S02]  /*2160*/  @P3 FSEL R67, R67, RZ, P5 ;  /* 0x000000ff43433208 */ /* 0x000fe40002800000 */
[----:B------:R-:W-:Y:S02]  /*2170*/  @!P2 ISETP.NE.U32.AND P5, PT, RZ, c[0x0][0x218], PT ;  /* 0x00008600ff00aa0c */ /* 0x000fe40003fa5070 */
[----:B------:R-:W-:Y:S02]  /*2180*/  @!P2 ISETP.NE.AND.EX P6, PT, RZ, c[0x0][0x21c], PT, P6 ;  /* 0x00008700ff00aa0c */ /* 0x000fe40003fc5360 */
[----:B------:R-:W-:-:S02]  /*2190*/  @!P2 FSEL R73, R48, RZ, P4 ;  /* 0x000000ff3049a208 */ /* 0x000fc40002000000 */
[----:B------:R-:W-:Y:S02]  /*21a0*/  @!P2 ISETP.NE.U32.AND P4, PT, RZ, c[0x0][0x218], PT ;  /* 0x00008600ff00aa0c */ /* 0x000fe40003f85070 */
[----:B------:R-:W-:Y:S02]  /*21b0*/  @!P2 ISETP.NE.AND.EX P5, PT, RZ, c[0x0][0x21c], PT, P5 ;  /* 0x00008700ff00aa0c */ /* 0x000fe40003fa5350 */
        /* <DEDUP_REMOVED lines=8> */
.L_x_2692:
[----:B------:R-:W-:Y:S05]  /*2240*/  BSYNC B2 ;  /* 0x0000000000027941 */ /* 0x000fea0003800000 */
.L_x_2691:
[----:B------:R-:W-:Y:S01]  /*2250*/  @P3 FMUL.FTZ R72, R71, c[0x0][0x1ec] ;  /* 0x00007b0047483a20 */ /* 0x000fe20000410000 */
[----:B------:R-:W-:Y:S01]  /*2260*/  @!P2 ISETP.NE.U32.AND P6, PT, RZ, c[0x0][0x218], PT ;  /* 0x00008600ff00aa0c */ /* 0x000fe20003fc5070 */
[----:B------:R-:W-:Y:S01]  /*2270*/  BSSY B2, `(.L_x_2693) ;  /* 0x0000010000027945 */ /* 0x000fe20003800000 */
[----:B------:R-:W-:Y:S01]  /*2280*/  @!P2 FSEL R79, R50, RZ, P5 ;  /* 0x000000ff324fa208 */ /* 0x000fe20002800000 */
[----:B------:R-:W-:Y:S01]  /*2290*/  @P3 FMUL.FTZ R72, R72, c[0x0][0x1e8] ;  /* 0x00007a0048483a20 */ /* 0x000fe20000410000 */
[----:B------:R-:W-:Y:S02]  /*22a0*/  @!P2 ISETP.NE.AND.EX P4, PT, RZ, c[0x0][0x21c], PT, P4 ;  /* 0x00008700ff00aa0c */ /* 0x000fe40003f85340 */
[----:B------:R-:W-:Y:S02]  /*22b0*/  @P3 LOP3.LUT P5, RZ, R2, 0xff0000, RZ, 0xc0, !PT ;  /* 0x00ff000002ff3812 */ /* 0x000fe400078ac0ff */
[----:B------:R-:W-:Y:S02]  /*22c0*/  @!P2 ISETP.NE.AND.EX P6, PT, RZ, c[0x0][0x21c], PT, P6 ;  /* 0x00008700ff00aa0c */ /* 0x000fe40003fc5360 */
[----:B------:R-:W-:-:S02]  /*22d0*/  @!P2 FSEL R136, R51, RZ, P4 ;  /* 0x000000ff3388a208 */ /* 0x000fc40002000000 */
[----:B------:R-:W-:Y:S02]  /*22e0*/  @P3 FSEL R72, R72, RZ, P5 ;  /* 0x000000ff48483208 */ /* 0x000fe40002800000 */
        /* <DEDUP_REMOVED lines=8> */
.L_x_2694:
[----:B------:R-:W-:Y:S05]  /*2370*/  BSYNC B2 ;  /* 0x0000000000027941 */ /* 0x000fea0003800000 */
.L_x_2693:
        /* <DEDUP_REMOVED lines=8> */
.L_x_2696:
[----:B------:R-:W-:Y:S05]  /*2400*/  BSYNC B2 ;  /* 0x0000000000027941 */ /* 0x000fea0003800000 */
.L_x_2695:
        /* <DEDUP_REMOVED lines=8> */
.L_x_2698:
[----:B------:R-:W-:Y:S05]  /*2490*/  BSYNC B2 ;  /* 0x0000000000027941 */ /* 0x000fea0003800000 */
.L_x_2697:
        /* <DEDUP_REMOVED lines=8> */
.L_x_2700:
[----:B------:R-:W-:Y:S05]  /*2520*/  BSYNC B2 ;  /* 0x0000000000027941 */ /* 0x000fea0003800000 */
.L_x_2699:
        /* <DEDUP_REMOVED lines=8> */
.L_x_2702:
[----:B------:R-:W-:Y:S05]  /*25b0*/  BSYNC B2 ;  /* 0x0000000000027941 */ /* 0x000fea0003800000 */
.L_x_2701:
[----:B------:R-:W-:Y:S01]  /*25c0*/  @P3 FMUL.FTZ R69, R74, c[0x0][0x1ec] ;  /* 0x00007b004a453a20 */ /* 0x000fe20000410000 */
[----:B------:R-:W-:Y:S01]  /*25d0*/  ISETP.NE.U32.AND P2, PT, RZ, c[0x0][0x258], PT ;  /* 0x00009600ff007a0c */ /* 0x000fe20003f45070 */
[----:B------:R-:W-:Y:S01]  /*25e0*/  @P3 FMUL.FTZ R70, R73, c[0x0][0x1ec] ;  /* 0x00007b0049463a20 */ /* 0x000fe20000410000 */
[----:B------:R-:W-:Y:S01]  /*25f0*/  @P3 LOP3.LUT P4, RZ, R2, 0xff000000, RZ, 0xc0, !PT ;  /* 0xff00000002ff3812 */ /* 0x000fe2000788c0ff */
[----:B------:R-:W-:Y:S01]  /*2600*/  @P3 FMUL.FTZ R69, R69, c[0x0][0x1e8] ;  /* 0x00007a0045453a20 */ /* 0x000fe20000410000 */
[----:B------:R-:W-:Y:S01]  /*2610*/  ISETP.NE.AND.EX P2, PT, RZ, c[0x0][0x25c], PT, P2 ;  /* 0x00009700ff007a0c */ /* 0x000fe20003f45320 */
[----:B------:R-:W-:Y:S01]  /*2620*/  @P3 FMUL.FTZ R75, R134, c[0x0][0x1ec] ;  /* 0x00007b00864b3a20 */ /* 0x000fe20000410000 */
[----:B------:R-:W-:Y:S01]  /*2630*/  @P3 F2FP.BF16.PACK_AB R64, RZ, R64 ;  /* 0x00000040ff40323e */ /* 0x000fe200000010ff */
[----:B------:R-:W-:Y:S01]  /*2640*/  @P3 FMUL.FTZ R70, R70, c[0x0][0x1e8] ;  /* 0x00007a0046463a20 */ /* 0x000fe20000410000 */
[----:B------:R-:W-:Y:S01]  /*2650*/  @P3 FSEL R69, R69, RZ, P4 ;  /* 0x000000ff45453208 */ /* 0x000fe20002000000 */
[----:B------:R-:W-:Y:S01]  /*2660*/  @P3 FMUL.FTZ R75, R75, c[0x0][0x1e8] ;  /* 0x00007a004b4b3a20 */ /* 0x000fe20000410000 */
[----:B------:R-:W-:-:S02]  /*2670*/  ISETP.NE.U32.AND P4, PT, RZ, c[0x0][0x258], PT ;  /* 0x00009600ff007a0c */ /* 0x000fc40003f85070 */
[C---:B------:R-:W-:Y:S01]  /*2680*/  SEL R58, R79.reuse, R58, P2 ;  /* 0x0000003a4f3a7207 */ /* 0x040fe20001000000 */
[----:B------:R-:W-:Y:S01]  /*2690*/  @P3 FMUL.FTZ R79, R79, c[0x0][0x1ec] ;  /* 0x00007b004f4f3a20 */ /* 0x000fe20000410000 */
[----:B------:R-:W-:Y:S02]  /*26a0*/  @P3 LOP3.LUT P5, RZ, R3, 0xff, RZ, 0xc0, !PT ;  /* 0x000000ff03ff3812 */ /* 0x000fe400078ac0ff */
[----:B------:R-:W-:Y:S01]  /*26b0*/  @P3 PRMT R60, R64, 0x7610, R60 ;  /* 0x00007610403c3816 */ /* 0x000fe2000000003c */
[----:B------:R-:W-:Y:S01]  /*26c0*/  @P3 FMUL.FTZ R64, R136, c[0x0][0x1ec] ;  /* 0x00007b0088403a20 */ /* 0x000fe20000410000 */
[----:B------:R-:W-:Y:S01]  /*26d0*/  ISETP.NE.AND.EX P4, PT, RZ, c[0x0][0x25c], PT, P4 ;  /* 0x00009700ff007a0c */ /* 0x000fe20003f85340 */
[----:B------:R-:W-:Y:S01]  /*26e0*/  @P3 FMUL.FTZ R79, R79, c[0x0][0x1e8] ;  /* 0x00007a004f4f3a20 */ /* 0x000fe20000410000 */
[----:B------:R-:W-:Y:S01]  /*26f0*/  @P3 LOP3.LUT P6, RZ, R3, 0xff00, RZ, 0xc0, !PT ;  /* 0x0000ff0003ff3812 */ /* 0x000fe200078cc0ff */
[----:B------:R-:W-:Y:S01]  /*2700*/  @P3 FMUL.FTZ R64, R64, c[0x0][0x1e8] ;  /* 0x00007a0040403a20 */ /* 0x000fe20000410000 */
[----:B------:R-:W-:-:S02]  /*2710*/  @P3 FSEL R70, R70, RZ, P5 ;  /* 0x000000ff46463208 */ /* 0x000fc40002800000 */
[----:B------:R-:W-:Y:S02]  /*2720*/  @P3 LOP3.LUT P5, RZ, R3, 0xff0000, RZ, 0xc0, !PT ;  /* 0x00ff000003ff3812 */ /* 0x000fe400078ac0ff */
[----:B------:R-:W-:Y:S02]  /*2730*/  @P3 F2FP.BF16.PACK_AB R72, RZ, R72 ;  /* 0x00000048ff48323e */ /* 0x000fe400000010ff */
[----:B------:R-:W-:Y:S02]  /*2740*/  @P3 FSEL R75, R75, RZ, P6 ;  /* 0x000000ff4b4b3208 */ /* 0x000fe40003000000 */
[----:B------:R-:W-:Y:S02]  /*2750*/  @P3 LOP3.LUT P6, RZ, R3, 0xff000000, RZ, 0xc0, !PT ;  /* 0xff00000003ff3812 */ /* 0x000fe400078cc0ff */
[----:B------:R-:W-:Y:S02]  /*2760*/  @P3 FSEL R79, R79, RZ, P5 ;  /* 0x000000ff4f4f3208 */ /* 0x000fe40002800000 */
[----:B------:R-:W-:-:S02]  /*2770*/  @P3 F2FP.BF16.PACK_AB R67, RZ, R67 ;  /* 0x00000043ff43323e */ /* 0x000fc400000010ff */
[----:B------:R-:W-:Y:S02]  /*2780*/  @P3 F2FP.BF16.PACK_AB R69, RZ, R69 ;  /* 0x00000045ff45323e */ /* 0x000fe400000010ff */
[----:B------:R-:W-:Y:S02]  /*2790*/  SEL R53, R66, R53, P2 ;  /* 0x0000003542357207 */ /* 0x000fe40001000000 */
[----:B------:R-:W-:Y:S02]  /*27a0*/  @P3 PRMT R61, R72, 0x7610, R61 ;  /* 0x00007610483d3816 */ /* 0x000fe4000000003d */
[----:B------:R-:W-:Y:S02]  /*27b0*/  @P3 F2FP.BF16.PACK_AB R70, RZ, R70 ;  /* 0x00000046ff46323e */ /* 0x000fe400000010ff */
[----:B------:R-:W-:Y:S02]  /*27c0*/  @P3 FSEL R66, R64, RZ, P6 ;  /* 0x000000ff40423208 */ /* 0x000fe40003000000 */
[----:B------:R-:W-:-:S02]  /*27d0*/  @P3 F2FP.BF16.PACK_AB R79, RZ, R79 ;  /* 0x0000004fff4f323e */ /* 0x000fc400000010ff */
[----:B------:R-:W-:Y:S01]  /*27e0*/  SEL R52, R65, R52, P2 ;  /* 0x0000003441347207 */ /* 0x000fe20001000000 */
[----:B------:R-:W-:Y:S01]  /*27f0*/  @P4 IMAD.MOV.U32 R65, RZ, RZ, 0x20 ;  /* 0x00000020ff414424 */ /* 0x000fe200078e00ff */
[----:B------:R-:W-:Y:S02]  /*2800*/  @P3 PRMT R60, R60, 0x5410, R67 ;  /* 0x000054103c3c3816 */ /* 0x000fe40000000043 */
[----:B------:R-:W-:Y:S01]  /*2810*/  @P3 PRMT R61, R61, 0x5410, R69 ;  /* 0x000054103d3d3816 */ /* 0x000fe20000000045 */
[----:B------:R-:W-:Y:S01]  /*2820*/  @P4 IMAD.WIDE.U32 R64, R98, R65, c[0x0][0x258] ;  /* 0x0000960062404625 */ /* 0x000fe200078e0041 */
[----:B------:R-:W-:Y:S02]  /*2830*/  @P3 MOV R67, 0x10 ;  /* 0x0000001000433802 */ /* 0x000fe40000000f00 */
[----:B------:R-:W-:Y:S02]  /*2840*/  @P3 F2FP.BF16.PACK_AB R75, RZ, R75 ;  /* 0x0000004bff4b323e */ /* 0x000fe400000010ff */
[----:B------:R-:W-:-:S02]  /*2850*/  @P3 PRMT R62, R70, 0x7610, R62 ;  /* 0x00007610463e3816 */ /* 0x000fc4000000003e */
[----:B------:R-:W-:Y:S01]  /*2860*/  @P3 F2FP.BF16.PACK_AB R69, RZ, R66 ;  /* 0x00000042ff45323e */ /* 0x000fe200000010ff */
[----:B------:R-:W-:Y:S01]  /*2870*/  @P3 IMAD.WIDE.U32 R66, R68, R67, c[0x0][0x248] ;  /* 0x0000920044423625 */ /* 0x000fe200078e0043 */
[----:B------:R-:W-:Y:S02]  /*2880*/  @P3 PRMT R63, R79, 0x7610, R63 ;  /* 0x000076104f3f3816 */ /* 0x000fe4000000003f */
[----:B------:R-:W-:Y:S02]  /*2890*/  SEL R54, R71, R54, P2 ;  /* 0x0000003647367207 */ /* 0x000fe40001000000 */
[----:B------:R-:W-:Y:S02]  /*28a0*/  SEL R55, R74, R55, P2 ;  /* 0x000000374a377207 */ /* 0x000fe40001000000 */
[----:B------:R-:W-:Y:S02]  /*28b0*/  SEL R56, R73, R56, P2 ;  /* 0x0000003849387207 */ /* 0x000fe40001000000 */
[----:B------:R-:W-:Y:S01]  /*28c0*/  SEL R57, R134, R57, P2 ;  /* 0x0000003986397207 */ /* 0x000fe20001000000 */
[----:B------:R0:W-:Y:S01]  /*28d0*/  @P4 STG.E.128 [R64.64], R52 ;  /* 0x0000003440004986 */ /* 0x0001e2000c101d04 */
[----:B------:R-:W-:-:S02]  /*28e0*/  SEL R59, R136, R59, P2 ;  /* 0x0000003b883b7207 */ /* 0x000fc40001000000 */
[----:B------:R-:W-:Y:S02]  /*28f0*/  @P3 PRMT R62, R62, 0x5410, R75 ;  /* 0x000054103e3e3816 */ /* 0x000fe4000000004b */
[----:B------:R-:W-:Y:S01]  /*2900*/  @P3 PRMT R63, R63, 0x5410, R69 ;  /* 0x000054103f3f3816 */ /* 0x000fe20000000045 */
[----:B------:R0:W-:Y:S04]  /*2910*/  @P4 STG.E.128 [R64.64+0x10], R56 ;  /* 0x0000103840004986 */ /* 0x0001e8000c101d04 */
[----:B------:R0:W-:Y:S02]  /*2920*/  @P3 STG.E.128 [R66.64], R60 ;  /* 0x0000003c42003986 */ /* 0x0001e4000c101d04 */
.L_x_2686:
[----:B------:R-:W-:Y:S05]  /*2930*/  BSYNC B1 ;  /* 0x0000000000017941 */ /* 0x000fea0003800000 */
.L_x_2685:
[----:B0-----:R-:W-:-:S05]  /*2940*/  IMAD.MOV.U32 R64, RZ, RZ, c[0x0][0x160] ;  /* 0x00005800ff407624 */ /* 0x001fca00078e00ff */
[----:B------:R-:W-:-:S04]  /*2950*/  LEA R95, R64, R95, 0x2 ;  /* 0x0000005f405f7211 */ /* 0x000fc800078e10ff */
[----:B------:R-:W-:-:S13]  /*2960*/  ISETP.GE.AND P2, PT, R95, c[0x0][0x164], PT ;  /* 0x000059005f007a0c */ /* 0x000fda0003f46270 */
[----:B--2--5:R-:W-:Y:S01]  /*2970*/  @P2 CALL.REL.NOINC `(.L_x_2657) ;  /* 0x0000001000002944 */ /* 0x024fe20003c00000 */
[----:B------:R-:W-:Y:S05]  /*2980*/  BRA `(.L_x_2703) ;  /* 0xffffda1000007947 */ /* 0x000fea000383ffff */
.L_x_2657:
[----:B-1----:R-:W-:Y:S05]  /*2990*/  BSYNC B0 ;  /* 0x0000000000007941 */ /* 0x002fea0003800000 */
.L_x_2656:
[----:B------:R-:W-:Y:S01]  /*29a0*/  SHF.R.U32.HI R0, RZ, 0x5, R96 ;  /* 0x00000005ff007819 */ /* 0x000fe20000011660 */
[----:B------:R-:W-:Y:S01]  /*29b0*/  WARPSYNC 0xffffffff ;  /* 0xffffffff00007948 */ /* 0x000fe20003800000 */
[----:B------:R-:W-:Y:S01]  /*29c0*/  LOP3.LUT R2, R96, 0x1f, RZ, 0xc0, !PT ;  /* 0x0000001f60027812 */ /* 0x000fe200078ec0ff */
[----:B-----5:R-:W0:Y:S02]  /*29d0*/  S2R R38, SR_CTAID.X ;  /* 0x0000000000267919 */ /* 0x020e240000002500 */
[----:B------:R-:W-:-:S05]  /*29e0*/  IMAD.SHL.U32 R3, R0, 0x40, RZ ;  /* 0x0000004000037824 */ /* 0x000fca00078e00ff */
[----:B------:R-:W-:-:S04]  /*29f0*/  LOP3.LUT R0, R3, 0xffffffc0, R2, 0xe2, !PT ;  /* 0xffffffc003007812 */ /* 0x000fc800078ee202 */
[----:B------:R-:W-:-:S05]  /*2a00*/  SHF.L.U32 R0, R0, 0x5, RZ ;  /* 0x0000000500007819 */ /* 0x000fca00000006ff */
[----:B------:R-:W-:Y:S04]  /*2a10*/  STS.128 [R0], R16 ;  /* 0x0000001000007388 */ /* 0x000fe80000000c00 */
[----:B------:R1:W-:Y:S04]  /*2a20*/  STS.128 [R0+0x10], R12 ;  /* 0x0000100c00007388 */ /* 0x0003e80000000c00 */
[----:B------:R-:W-:Y:S04]  /*2a30*/  STS.128 [R0+0x400], R8 ;  /* 0x0004000800007388 */ /* 0x000fe80000000c00 */
[----:B------:R-:W-:Y:S04]  /*2a40*/  STS.128 [R0+0x410], R4 ;  /* 0x0004100400007388 */ /* 0x000fe80000000c00 */
[----:B------:R-:W-:Y:S01]  /*2a50*/  BAR.SYNC.DEFER_BLOCKING 0x0 ;  /* 0x0000000000007b1d */ /* 0x000fe20000010000 */
[----:B-1----:R-:W-:Y:S01]  /*2a60*/  IADD3 R13, -R96, 0x7f, RZ ;  /* 0x0000007f600d7810 */ /* 0x002fe20007ffe1ff */
[----:B0-----:R-:W-:-:S03]  /*2a70*/  IMAD R15, R38, c[0x0][0x168], RZ ;  /* 0x00005a00260f7a24 */ /* 0x001fc600078e02ff */
[----:B------:R-:W-:-:S04]  /*2a80*/  IADD3 R13, R13, c[0x0][0x168], RZ ;  /* 0x00005a000d0d7a10 */ /* 0x000fc80007ffe0ff */
[C---:B------:R-:W-:Y:S02]  /*2a90*/  LOP3.LUT P3, RZ, R13.reuse, 0xffffff80, RZ, 0xc0, !PT ;  /* 0xffffff800dff7812 */ /* 0x040fe4000786c0ff */
[C---:B------:R-:W-:Y:S02]  /*2aa0*/  ISETP.GE.U32.AND P2, PT, R13.reuse, 0x100, PT ;  /* 0x000001000d00780c */ /* 0x040fe40003f46070 */
[C---:B------:R-:W-:Y:S02]  /*2ab0*/  ISETP.GE.U32.AND P1, PT, R13.reuse, 0x180, PT ;  /* 0x000001800d00780c */ /* 0x040fe40003f26070 */
[----:B------:R-:W-:Y:S02]  /*2ac0*/  ISETP.GE.U32.AND P0, PT, R13, 0x200, PT ;  /* 0x000002000d00780c */ /* 0x000fe40003f06070 */
        /* <DEDUP_REMOVED lines=17> */
[----:B------:R-:W-:Y:S01]  /*2be0*/  LDS R12, [R96.X4+0x1a00] ;  /* 0x001a0000600c7984 */ /* 0x000fe20000004800 */
[----:B---3--:R-:W-:-:S03]  /*2bf0*/  FADD.FTZ R36, RZ, R36 ;  /* 0x00000024ff247221 */ /* 0x008fc60000010000 */
[----:B------:R-:W2:Y:S01]  /*2c00*/  LDS R14, [R96.X4+0x1c00] ;  /* 0x001c0000600e7984 */ /* 0x000ea20000004800 */
[----:B----4-:R-:W-:-:S03]  /*2c10*/  FADD.FTZ R16, RZ, R16 ;  /* 0x00000010ff107221 */ /* 0x010fc60000010000 */
[----:B------:R-:W3:Y:S01]  /*2c20*/  LDS R18, [R96.X4+0x1e00] ;  /* 0x001e000060127984 */ /* 0x000ee20000004800 */
[----:B------:R-:W-:Y:S02]  /*2c30*/  FADD.FTZ R3, R3, R8 ;  /* 0x0000000803037221 */ /* 0x000fe40000010000 */
[----:B------:R-:W-:Y:S01]  /*2c40*/  IMAD.X R8, RZ, RZ, RZ, P4 ;  /* 0x000000ffff087224 */ /* 0x000fe200020e06ff */
[----:B------:R-:W-:Y:S01]  /*2c50*/  BAR.SYNC.DEFER_BLOCKING 0x0 ;  /* 0x0000000000007b1d */ /* 0x000fe20000010000 */
[----:B------:R-:W-:Y:S02]  /*2c60*/  FADD.FTZ R5, R36, R5 ;  /* 0x0000000524057221 */ /* 0x000fe40000010000 */
[----:B------:R-:W-:Y:S02]  /*2c70*/  FADD.FTZ R7, R16, R7 ;  /* 0x0000000710077221 */ /* 0x000fe40000010000 */
[----:B------:R-:W-:Y:S02]  /*2c80*/  FADD.FTZ R2, R2, R9 ;  /* 0x0000000902027221 */ /* 0x000fe40000010000 */
[----:B------:R-:W-:Y:S01]  /*2c90*/  FADD.FTZ R3, R3, R4 ;  /* 0x0000000403037221 */ /* 0x000fe20000010000 */
[----:B------:R-:W-:Y:S01]  /*2ca0*/  SHF.L.U32 R4, R13, 0x2, RZ ;  /* 0x000000020d047819 */ /* 0x000fe200000006ff */
[----:B------:R-:W-:-:S02]  /*2cb0*/  FADD.FTZ R5, R5, R6 ;  /* 0x0000000605057221 */ /* 0x000fc40000010000 */
[----:B0-----:R-:W-:Y:S01]  /*2cc0*/  FADD.FTZ R7, R7, R10 ;  /* 0x0000000a07077221 */ /* 0x001fe20000010000 */
[----:B------:R-:W-:Y:S01]  /*2cd0*/  IADD3 R10, P5, R4, c[0x0][0x220], RZ ;  /* 0x00008800040a7a10 */ /* 0x000fe20007fbe0ff */
        /* <DEDUP_REMOVED lines=8> */
[----:B0-----:R-:W-:Y:S01]  /*2d60*/  SHF.L.U64.HI R31, R13, 0x2, R8 ;  /* 0x000000020d1f7819 */ /* 0x001fe20000010208 */
[----:B------:R-:W-:Y:S01]  /*2d70*/  FADD.FTZ R13, R3, R12 ;  /* 0x0000000c030d7221 */ /* 0x000fe20000010000 */
[----:B------:R-:W-:Y:S01]  /*2d80*/  IADD3 R12, P4, R4, c[0x0][0x228], RZ ;  /* 0x00008a00040c7a10 */ /* 0x000fe20007f9e0ff */
[----:B------:R-:W-:-:S03]  /*2d90*/  @P3 IMAD.MOV.U32 R4, RZ, RZ, R10 ;  /* 0x000000ffff043224 */ /* 0x000fc600078e000a */
[C---:B------:R-:W-:Y:S01]  /*2da0*/  IADD3.X R33, R31.reuse, c[0x0][0x22c], RZ, P4, !PT ;  /* 0x00008b001f217a10 */ /* 0x040fe200027fe4ff */
[----:B------:R-:W-:Y:S01]  /*2db0*/  @P3 IMAD.MOV.U32 R2, RZ, RZ, R12 ;  /* 0x000000ffff023224 */ /* 0x000fe200078e000c */
[----:B------:R-:W-:Y:S02]  /*2dc0*/  @P3 IADD3 R12, P4, R12, 0x200, RZ ;  /* 0x000002000c0c3810 */ /* 0x000fe40007f9e0ff */
[----:B------:R-:W-:Y:S02]  /*2dd0*/  IADD3.X R31, R31, c[0x0][0x224], RZ, P5, !PT ;  /* 0x000089001f1f7a10 */ /* 0x000fe40002ffe4ff */
[----:B------:R-:W-:Y:S01]  /*2de0*/  @P3 IADD3 R10, P5, R10, 0x200, RZ ;  /* 0x000002000a0a3810 */ /* 0x000fe20007fbe0ff */
[----:B------:R-:W-:Y:S01]  /*2df0*/  @P2 IMAD.MOV.U32 R6, RZ, RZ, R12 ;  /* 0x000000ffff062224 */ /* 0x000fe200078e000c */
[----:B------:R-:W-:Y:S01]  /*2e00*/  @P3 MOV R3, R33 ;  /* 0x0000002100033202 */ /* 0x000fe20000000f00 */
[----:B------:R-:W-:Y:S01]  /*2e10*/  @P3 IMAD.X R33, RZ, RZ, R33, P4 ;  /* 0x000000ffff213224 */ /* 0x000fe200020e0621 */
[----:B------:R-:W-:Y:S01]  /*2e20*/  @P2 IADD3 R12, P4, R12, 0x200, RZ ;  /* 0x000002000c0c2810 */ /* 0x000fe20007f9e0ff */
[----:B------:R-:W-:Y:S01]  /*2e30*/  @P2 IMAD.MOV.U32 R8, RZ, RZ, R10 ;  /* 0x000000ffff082224 */ /* 0x000fe200078e000a */
[-C--:B------:R-:W-:Y:S01]  /*2e40*/  @P3 MOV R5, R31.reuse ;  /* 0x0000001f00053202 */ /* 0x080fe20000000f00 */
[----:B------:R-:W0:Y:S01]  /*2e50*/  LDS R19, [R96.X4] ;  /* 0x0000000060137984 */ /* 0x000e220000004800 */
[----:B------:R-:W-:-:S02]  /*2e60*/  @P3 IADD3.X R31, RZ, R31, RZ, P5, !PT ;  /* 0x0000001fff1f3210 */ /* 0x000fc40002ffe4ff */
[----:B------:R-:W-:Y:S01]  /*2e70*/  @P2 IADD3 R10, P5, R10, 0x200, RZ ;  /* 0x000002000a0a2810 */ /* 0x000fe20007fbe0ff */
[----:B------:R-:W1:Y:S01]  /*2e80*/  LDS R30, [R96.X4+0x800] ;  /* 0x00080000601e7984 */ /* 0x000e620000004800 */
[----:B------:R-:W-:Y:S01]  /*2e90*/  @P2 MOV R7, R33 ;  /* 0x0000002100072202 */ /* 0x000fe20000000f00 */
[----:B------:R-:W-:Y:S01]  /*2ea0*/  @P2 IMAD.X R33, RZ, RZ, R33, P4 ;  /* 0x000000ffff212224 */ /* 0x000fe200020e0621 */
[-C--:B------:R-:W-:Y:S01]  /*2eb0*/  @P2 MOV R9, R31.reuse ;  /* 0x0000001f00092202 */ /* 0x080fe20000000f00 */
[----:B------:R-:W2:Y:S01]  /*2ec0*/  LDS R32, [R96.X4+0x200] ;  /* 0x0002000060207984 */ /* 0x000ea20000004800 */
[----:B------:R-:W-:-:S03]  /*2ed0*/  @P2 IADD3.X R31, RZ, R31, RZ, P5, !PT ;  /* 0x0000001fff1f2210 */ /* 0x000fc60002ffe4ff */
        /* <DEDUP_REMOVED lines=17> */
[----:B------:R-:W4:Y:S01]  /*2ff0*/  LDS R29, [R96.X4+0x1e00] ;  /* 0x001e0000601d7984 */ /* 0x000f220000004800 */
[----:B------:R-:W-:Y:S02]  /*3000*/  FADD.FTZ R21, R32, R21 ;  /* 0x0000001520157221 */ /* 0x000fe40000010000 */
[----:B------:R-:W-:Y:S02]  /*3010*/  FADD.FTZ R23, R28, R23 ;  /* 0x000000171c177221 */ /* 0x000fe40000010000 */
[----:B------:R-:W-:Y:S02]  /*3020*/  FADD.FTZ R19, R19, R26 ;  /* 0x0000001a13137221 */ /* 0x000fe40000010000 */
[----:B------:R-:W-:-:S03]  /*3030*/  FADD.FTZ R21, R21, R22 ;  /* 0x0000001615157221 */ /* 0x000fc60000010000 */
[----:B------:R0:W-:Y:S01]  /*3040*/  @P3 STG.E [R2.64], R19 ;  /* 0x0000001302003986 */ /* 0x0001e2000c101904 */
[----:B------:R-:W-:-:S03]  /*3050*/  FADD.FTZ R23, R23, R24 ;  /* 0x0000001817177221 */ /* 0x000fc60000010000 */
[----:B------:R1:W-:Y:S01]  /*3060*/  @P3 STG.E [R4.64], R11 ;  /* 0x0000000b04003986 */ /* 0x0003e2000c101904 */
[----:B------:R-:W-:Y:S02]  /*3070*/  FADD.FTZ R0, RZ, R0 ;  /* 0x00000000ff007221 */ /* 0x000fe40000010000 */
[----:B0-----:R-:W-:Y:S01]  /*3080*/  FADD.FTZ R21, R21, R16 ;  /* 0x0000001015157221 */ /* 0x001fe20000010000 */
[----:B------:R-:W-:Y:S01]  /*3090*/  @P1 MOV R3, R33 ;  /* 0x0000002100031202 */ /* 0x000fe20000000f00 */
[----:B------:R-:W-:Y:S01]  /*30a0*/  @P1 IMAD.MOV.U32 R2, RZ, RZ, R12 ;  /* 0x000000ffff021224 */ /* 0x000fe200078e000c */
[----:B------:R-:W-:Y:S01]  /*30b0*/  @P1 IADD3 R12, P3, R12, 0x200, RZ ;  /* 0x000002000c0c1810 */ /* 0x000fe20007f7e0ff */
[----:B-1----:R-:W-:Y:S01]  /*30c0*/  FADD.FTZ R23, R23, R34 ;  /* 0x0000002217177221 */ /* 0x002fe20000010000 */
[-C--:B------:R-:W-:Y:S01]  /*30d0*/  @P1 MOV R5, R31.reuse ;  /* 0x0000001f00051202 */ /* 0x080fe20000000f00 */
[----:B------:R-:W-:Y:S01]  /*30e0*/  @P1 IMAD.MOV.U32 R4, RZ, RZ, R10 ;  /* 0x000000ffff041224 */ /* 0x000fe200078e000a */
[----:B------:R-:W-:Y:S01]  /*30f0*/  @P1 IADD3 R10, P4, R10, 0x200, RZ ;  /* 0x000002000a0a1810 */ /* 0x000fe20007f9e0ff */
[----:B--2---:R-:W-:Y:S01]  /*3100*/  FADD.FTZ R0, R0, R25 ;  /* 0x0000001900007221 */ /* 0x004fe20000010000 */
[----:B------:R-:W-:Y:S01]  /*3110*/  @P2 STG.E [R6.64], R21 ;  /* 0x0000001506002986 */ /* 0x000fe2000c101904 */
[----:B------:R-:W-:Y:S01]  /*3120*/  @P1 IMAD.X R33, RZ, RZ, R33, P3 ;  /* 0x000000ffff211224 */ /* 0x000fe200018e0621 */
[----:B------:R-:W-:Y:S01]  /*3130*/  @P1 IADD3.X R31, RZ, R31, RZ, P4, !PT ;  /* 0x0000001fff1f1210 */ /* 0x000fe200027fe4ff */
[----:B---3--:R-:W-:Y:S01]  /*3140*/  FADD.FTZ R0, R0, R27 ;  /* 0x0000001b00007221 */ /* 0x008fe20000010000 */
[----:B------:R-:W-:Y:S03]  /*3150*/  @P2 STG.E [R8.64], R13 ;  /* 0x0000000d08002986 */ /* 0x000fe6000c101904 */
[----:B----4-:R-:W-:Y:S01]  /*3160*/  FADD.FTZ R29, R0, R29 ;  /* 0x0000001d001d7221 */ /* 0x010fe20000010000 */
[----:B------:R0:W-:Y:S04]  /*3170*/  @P1 STG.E [R2.64], R23 ;  /* 0x0000001702001986 */ /* 0x0001e8000c101904 */
[----:B------:R1:W-:Y:S01]  /*3180*/  @P1 STG.E [R4.64], R15 ;  /* 0x0000000f04001986 */ /* 0x0003e2000c101904 */
[----:B0-----:R-:W-:Y:S01]  /*3190*/  IMAD.MOV.U32 R2, RZ, RZ, R12 ;  /* 0x000000ffff027224 */ /* 0x001fe200078e000c */
[----:B------:R-:W-:Y:S01]  /*31a0*/  MOV R3, R33 ;  /* 0x0000002100037202 */ /* 0x000fe20000000f00 */
[----:B-1----:R-:W-:Y:S01]  /*31b0*/  IMAD.MOV.U32 R4, RZ, RZ, R10 ;  /* 0x000000ffff047224 */ /* 0x002fe200078e000a */
[----:B------:R-:W-:Y:S01]  /*31c0*/  MOV R5, R31 ;  /* 0x0000001f00057202 */ /* 0x000fe20000000f00 */
[----:B------:R-:W-:Y:S06]  /*31d0*/  @!P0 EXIT ;  /* 0x000000000000894d */ /* 0x000fec0003800000 */
[----:B------:R-:W-:Y:S04]  /*31e0*/  STG.E [R2.64], R29 ;  /* 0x0000001d02007986 */ /* 0x000fe8000c101904 */
[----:B------:R-:W-:Y:S01]  /*31f0*/  STG.E [R4.64], R17 ;  /* 0x0000001104007986 */ /* 0x000fe2000c101904 */
[----:B------:R-:W-:Y:S05]  /*3200*/  EXIT ;  /* 0x000000000000794d */ /* 0x000fea0003800000 */
.L_x_2665:
[----:B------:R-:W-:Y:S01]  /*3210*/  HFMA2.MMA R68, -RZ, RZ, 0, 5.9604644775390625e-08 ;  /* 0x00000001ff447435 */ /* 0x000fe200000001ff */
[----:B------:R-:W-:Y:S01]  /*3220*/  IMAD.MOV.U32 R67, RZ, RZ, R137 ;  /* 0x000000ffff437224 */ /* 0x000fe200078e0089 */
[----:B------:R-:W-:Y:S01]  /*3230*/  MOV R73, 0xffffffff ;  /* 0xffffffff00497802 */ /* 0x000fe20000000f00 */
[----:B------:R-:W-:Y:S01]  /*3240*/  IMAD.MOV.U32 R72, RZ, RZ, 0x1f ;  /* 0x0000001fff487424 */ /* 0x000fe200078e00ff */
[----:B-1----:R-:W-:-:S02]  /*3250*/  MOV R64, 0x3270 ;  /* 0x0000327000407802 */ /* 0x002fc40000000f00 */
[----:B0----5:R-:W-:Y:S05]  /*3260*/  CALL.REL.NOINC `($__internal_71_$__cuda_sm70_shflsync_bfly_p) ;  /* 0x0000046000007944 */ /* 0x021fea0003c00000 */
[----:B-1----:R-:W-:Y:S01]  /*3270*/  IMAD.MOV.U32 R66, RZ, RZ, R68 ;  /* 0x000000ffff427224 */ /* 0x002fe200078e0044 */
[----:B0-----:R-:W-:Y:S05]  /*3280*/  BRA `(.L_x_2704) ;  /* 0xffffdfb000007947 */ /* 0x001fea000383ffff */
.L_x_2666:
[----:B------:R-:W-:Y:S01]  /*3290*/  HFMA2.MMA R72, -RZ, RZ, 0, 1.847743988037109375e-06 ;  /* 0x0000001fff487435 */ /* 0x000fe200000001ff */
[----:B------:R-:W-:Y:S01]  /*32a0*/  MOV R67, R139 ;  /* 0x0000008b00437202 */ /* 0x000fe20000000f00 */
[----:B------:R-:W-:Y:S01]  /*32b0*/  IMAD.MOV.U32 R68, RZ, RZ, 0x1 ;  /* 0x00000001ff447424 */ /* 0x000fe200078e00ff */
[----:B-1----:R-:W-:Y:S01]  /*32c0*/  MOV R64, 0x32f0 ;  /* 0x000032f000407802 */ /* 0x002fe20000000f00 */
[----:B------:R-:W-:-:S02]  /*32d0*/  IMAD.MOV.U32 R73, RZ, RZ, -0x1 ;  /* 0xffffffffff497424 */ /* 0x000fc400078e00ff */
[----:B0-23-5:R-:W-:Y:S05]  /*32e0*/  CALL.REL.NOINC `($__internal_71_$__cuda_sm70_shflsync_bfly_p) ;  /* 0x000003e000007944 */ /* 0x02dfea0003c00000 */
[----:B------:R-:W-:Y:S01]  /*32f0*/  FADD.FTZ R137, R66, R137 ;  /* 0x0000008942897221 */ /* 0x000fe20000010000 */
[----:B0-----:R-:W-:Y:S01]  /*3300*/  MOV R73, 0xffffffff ;  /* 0xffffffff00497802 */ /* 0x001fe20000000f00 */
[----:B-1----:R-:W-:Y:S01]  /*3310*/  FADD.FTZ R139, R139, R68 ;  /* 0x000000448b8b7221 */ /* 0x002fe20000010000 */
[----:B------:R-:W-:Y:S01]  /*3320*/  MOV R68, 0x2 ;  /* 0x0000000200447802 */ /* 0x000fe20000000f00 */
[----:B------:R-:W-:Y:S01]  /*3330*/  IMAD.MOV.U32 R72, RZ, RZ, 0x1f ;  /* 0x0000001fff487424 */ /* 0x000fe200078e00ff */
[----:B------:R-:W-:Y:S01]  /*3340*/  MOV R64, 0x3370 ;  /* 0x0000337000407802 */ /* 0x000fe20000000f00 */
[----:B------:R-:W-:-:S02]  /*3350*/  IMAD.MOV.U32 R67, RZ, RZ, R137 ;  /* 0x000000ffff437224 */ /* 0x000fc400078e0089 */
[----:B------:R-:W-:Y:S05]  /*3360*/  CALL.REL.NOINC `($__internal_71_$__cuda_sm70_shflsync_bfly_p) ;  /* 0x0000036000007944 */ /* 0x000fea0003c00000 */
[----:B-1----:R-:W-:Y:S01]  /*3370*/  MOV R66, R68 ;  /* 0x0000004400427202 */ /* 0x002fe20000000f00 */
[----:B------:R-:W-:Y:S01]  /*3380*/  HFMA2.MMA R68, -RZ, RZ, 0, 1.1920928955078125e-07 ;  /* 0x00000002ff447435 */ /* 0x000fe200000001ff */
[----:B0-----:R-:W-:Y:S01]  /*3390*/  IMAD.MOV.U32 R67, RZ, RZ, R139 ;  /* 0x000000ffff437224 */ /* 0x001fe200078e008b */
[----:B------:R-:W-:Y:S01]  /*33a0*/  MOV R73, 0xffffffff ;  /* 0xffffffff00497802 */ /* 0x000fe20000000f00 */
[----:B------:R-:W-:Y:S01]  /*33b0*/  IMAD.MOV.U32 R72, RZ, RZ, 0x1f ;  /* 0x0000001fff487424 */ /* 0x000fe200078e00ff */
[----:B------:R-:W-:-:S02]  /*33c0*/  MOV R64, 0x33e0 ;  /* 0x000033e000407802 */ /* 0x000fc40000000f00 */
[----:B------:R-:W-:Y:S05]  /*33d0*/  CALL.REL.NOINC `($__internal_71_$__cuda_sm70_shflsync_bfly_p) ;  /* 0x000002f000007944 */ /* 0x000fea0003c00000 */
[----:B------:R-:W-:Y:S01]  /*33e0*/  FADD.FTZ R137, R66, R137 ;  /* 0x0000008942897221 */ /* 0x000fe20000010000 */
[----:B0-----:R-:W-:Y:S01]  /*33f0*/  HFMA2.MMA R72, -RZ, RZ, 0, 1.847743988037109375e-06 ;  /* 0x0000001fff487435 */ /* 0x001fe200000001ff */
[----:B-1----:R-:W-:Y:S01]  /*3400*/  FADD.FTZ R139, R139, R68 ;  /* 0x000000448b8b7221 */ /* 0x002fe20000010000 */
[----:B------:R-:W-:Y:S01]  /*3410*/  MOV R64, 0x3460 ;  /* 0x0000346000407802 */ /* 0x000fe20000000f00 */
[----:B------:R-:W-:Y:S01]  /*3420*/  IMAD.MOV.U32 R68, RZ, RZ, 0x4 ;  /* 0x00000004ff447424 */ /* 0x000fe200078e00ff */
[----:B------:R-:W-:Y:S01]  /*3430*/  MOV R67, R137 ;  /* 0x0000008900437202 */ /* 0x000fe20000000f00 */
[----:B------:R-:W-:-:S02]  /*3440*/  IMAD.MOV.U32 R73, RZ, RZ, -0x1 ;  /* 0xffffffffff497424 */ /* 0x000fc400078e00ff */
[----:B------:R-:W-:Y:S05]  /*3450*/  CALL.REL.NOINC `($__internal_71_$__cuda_sm70_shflsync_bfly_p) ;  /* 0x0000027000007944 */ /* 0x000fea0003c00000 */
[----:B0-----:R-:W-:Y:S01]  /*3460*/  HFMA2.MMA R72, -RZ, RZ, 0, 1.847743988037109375e-06 ;  /* 0x0000001fff487435 */ /* 0x001fe200000001ff */
[----:B-1----:R-:W-:Y:S01]  /*3470*/  IMAD.MOV.U32 R66, RZ, RZ, R68 ;  /* 0x000000ffff427224 */ /* 0x002fe200078e0044 */
[----:B------:R-:W-:Y:S01]  /*3480*/  MOV R67, R139 ;  /* 0x0000008b00437202 */ /* 0x000fe20000000f00 */
[----:B------:R-:W-:Y:S01]  /*3490*/  IMAD.MOV.U32 R68, RZ, RZ, 0x4 ;  /* 0x00000004ff447424 */ /* 0x000fe200078e00ff */
[----:B------:R-:W-:Y:S01]  /*34a0*/  MOV R64, 0x34d0 ;  /* 0x000034d000407802 */ /* 0x000fe20000000f00 */
[----:B------:R-:W-:-:S02]  /*34b0*/  IMAD.MOV.U32 R73, RZ, RZ, -0x1 ;  /* 0xffffffffff497424 */ /* 0x000fc400078e00ff */
[----:B------:R-:W-:Y:S05]  /*34c0*/  CALL.REL.NOINC `($__internal_71_$__cuda_sm70_shflsync_bfly_p) ;  /* 0x0000020000007944 */ /* 0x000fea0003c00000 */
        /* <DEDUP_REMOVED lines=9> */
[----:B------:R-:W-:Y:S01]  /*3560*/  HFMA2.MMA R68, -RZ, RZ, 0, 4.76837158203125e-07 ;  /* 0x00000008ff447435 */ /* 0x000fe200000001ff */
        /* <DEDUP_REMOVED lines=20> */
[----:B-1----:R-:W-:Y:S01]  /*36b0*/  MOV R64, R68 ;  /* 0x0000004400407202 */ /* 0x002fe20000000f00 */
[----:B0-----:R-:W-:Y:S05]  /*36c0*/  BRA `(.L_x_2705) ;  /* 0xffffdc9000007947 */ /* 0x001fea000383ffff */
        .weak           $__internal_71_$__cuda_sm70_shflsync_bfly_p
        .type           $__internal_71_$__cuda_sm70_shflsync_bfly_p,@function
        .size           $__internal_71_$__cuda_sm70_shflsync_bfly_p,(.L_x_7249 - $__internal_71_$__cuda_sm70_shflsync_bfly_p)
$__internal_71_$__cuda_sm70_shflsync_bfly_p:
[----:B------:R-:W-:Y:S01]  /*36d0*/  IMAD.MOV.U32 R65, RZ, RZ, 0x0 ;  /* 0x00000000ff417424 */ /* 0x000fe200078e00ff */
[----:B------:R-:W-:Y:S04]  /*36e0*/  WARPSYNC R73 ;  /* 0x0000004900007348 */ /* 0x000fe80003800000 */
[----:B------:R0:W1:Y:S01]  /*36f0*/  SHFL.BFLY PT, R68, R67, R68, R72 ;  /* 0x0c00004443447389 */ /* 0x00006200000e0048 */
[----:B------:R-:W-:Y:S05]  /*3700*/  RET.REL.NODEC R64 `(_ZN10layer_norm13ln_bwd_kernelINS_13Kernel_traitsI13__nv_bfloat16S2_fS2_fjLj512ELj1ELj4ELj1ELj16ENS_18Kernel_traits_baseILj512ES2_S2_fS2_fjLj128EEEEELb1ELb0ELb1ELb0EEEvNS_9BwdParamsE) ;  /* 0xffffc8f040007950 */ /* 0x000fea0003c3ffff */
.L_x_2706:
        /* <DEDUP_REMOVED lines=15> */
.L_x_7249:


//--------------------- .text._ZN10layer_norm22ln_bwd_finalize_kernelINS_22Kernel_traits_finalizeILj512E13__nv_bfloat16S2_fS2_fjLb0ELj1024ELj4ENS_18Kernel_traits_baseILj512ES2_S2_fS2_fjLj1024EEEEELb0ELb1EEEvNS_9BwdParamsE --------------------------
	.section	.text._ZN10layer_norm22ln_bwd_finalize_kernelINS_22Kernel_traits_finalizeILj512E13__nv_bfloat16S2_fS2_fjLb0ELj1024ELj4ENS_18Kernel_traits_baseILj512ES2_S2_fS2_fjLj1024EEEEELb0ELb1EEEvNS_9BwdParamsE,"ax",@progbits
	.sectioninfo	@"SHI_REGISTERS=32"
	.align	128
        .global         _ZN10layer_norm22ln_bwd_finalize_kernelINS_22Kernel_traits_finalizeILj512E13__nv_bfloat16S2_fS2_fjLb0ELj1024ELj4ENS_18Kernel_traits_baseILj512ES2_S2_fS2_fjLj1024EEEEELb0ELb1EEEvNS_9BwdParamsE
        .type           _ZN10layer_norm22ln_bwd_finalize_kernelINS_22Kernel_traits_finalizeILj512E13__nv_bfloat16S2_fS2_fjLb0ELj1024ELj4ENS_18Kernel_traits_baseILj512ES2_S2_fS2_fjLj1024EEEEELb0ELb1EEEvNS_9BwdParamsE,@function
        .size           _ZN10layer_norm22ln_bwd_finalize_kernelINS_22Kernel_traits_finalizeILj512E13__nv_bfloat16S2_fS2_fjLb0ELj1024ELj4ENS_18Kernel_traits_baseILj512ES2_S2_fS2_fjLj1024EEEEELb0ELb1EEEvNS_9BwdParamsE,(.L_x_7250 - _ZN10layer_norm22ln_bwd_finalize_kernelINS_22Kernel_traits_finalizeILj512E13__nv_bfloat16S2_fS2_fjLb0ELj1024ELj4ENS_18Kernel_traits_baseILj512ES2_S2_fS2_fjLj1024EEEEELb0ELb1EEEvNS_9BwdParamsE)
        .other          _ZN10layer_norm22ln_bwd_finalize_kernelINS_22Kernel_traits_finalizeILj512E13__nv_bfloat16S2_fS2_fjLb0ELj1024ELj4ENS_18Kernel_traits_baseILj512ES2_S2_fS2_fjLj1024EEEEELb0ELb1EEEvNS_9BwdParamsE,@"STO_CUDA_ENTRY STV_DEFAULT"
_ZN10layer_norm22ln_bwd_finalize_kernelINS_22Kernel_traits_finalizeILj512E13__nv_bfloat16S2_fS2_fjLb0ELj1024ELj4ENS_18Kernel_traits_baseILj512ES2_S2_fS2_fjLj1024EEEEELb0ELb1EEEvNS_9BwdParamsE:
.text._ZN10layer_norm22ln_bwd_finalize_kernelINS_22Kernel_traits_finalizeILj512E13__nv_bfloat16S2_fS2_fjLb0ELj1024ELj4ENS_18Kernel_traits_baseILj512ES2_S2_fS2_fjLj1024EEEEELb0ELb1EEEvNS_9BwdParamsE:
        /* <DEDUP_REMOVED lines=19> */
.L_x_2719:
        /* <DEDUP_REMOVED lines=27> */
.L_x_2711:
        /* <DEDUP_REMOVED lines=35> */
.L_x_2710:
[----:B------:R-:W-:Y:S05]  /*0510*/  BSYNC B1 ;  /* 0x0000000000017941 */ /* 0x000fea0003800000 */
.L_x_2709:
        /* <DEDUP_REMOVED lines=23> */
.L_x_2713:
[----:B------:R-:W-:Y:S05]  /*0690*/  BSYNC B1 ;  /* 0x0000000000017941 */ /* 0x000fea0003800000 */
.L_x_2712:
        /* <DEDUP_REMOVED lines=10> */
.L_x_2708:
[----:B------:R-:W-:Y:S05]  /*0740*/  BSYNC B0 ;  /* 0x0000000000007941 */ /* 0x000fea0003800000 */
.L_x_2707:
        /* <DEDUP_REMOVED lines=11> */
.L_x_2720:
        /* <DEDUP_REMOVED lines=18> */
.L_x_2721:
[----:B------:R-:W-:Y:S01]  /*0920*/  @!P1 SHF.R.U32.HI R2, RZ, 0x3, R0 ;  /* 0x00000003ff029819 */ /* 0x000fe20000011600 */
[----:B---3--:R-:W-:Y:S02]  /*0930*/  FADD.FTZ R5, R5, R10 ;  /* 0x0000000a05057221 */ /* 0x008fe40000010000 */
[----:B--2---:R-:W-:Y:S01]  /*0940*/  FADD.FTZ R7, R7, R4 ;  /* 0x0000000407077221 */ /* 0x004fe20000010000 */
[----:B------:R-:W-:-:S05]  /*0950*/  @!P1 LOP3.LUT R2, R2, 0x1ffffffc, RZ, 0xc0, !PT ;  /* 0x1ffffffc02029812 */ /* 0x000fca00078ec0ff */
[----:B------:R2:W-:Y:S04]  /*0960*/  @!P1 STS [R2+0x2000], R5 ;  /* 0x0020000502009388 */ /* 0x0005e80000000800 */
[----:B------:R2:W-:Y:S02]  /*0970*/  @!P1 STS [R2+0x2080], R7 ;  /* 0x0020800702009388 */ /* 0x0005e40000000800 */
.L_x_2714:
        /* <DEDUP_REMOVED lines=13> */
.L_x_2718:
[----:B------:R-:W-:Y:S05]  /*0a50*/  BSYNC B0 ;  /* 0x0000000000007941 */ /* 0x000fea0003800000 */
.L_x_2717:
[C---:B------:R-:W-:Y:S02]  /*0a60*/  ISETP.GT.U32.AND P1, PT, R18.reuse, -0x201, PT ;  /* 0xfffffdff1200780c */ /* 0x040fe40003f24070 */
[----:B------:R-:W-:Y:S02]  /*0a70*/  IADD3 R18, R18, 0x200, RZ ;  /* 0x0000020012127810 */ /* 0x000fe40007ffe0ff */
[----:B------:R-:W-:-:S09]  /*0a80*/  IADD3 R19, R19, 0x100, RZ ;  /* 0x0000010013137810 */ /* 0x000fd20007ffe0ff */
[----:B012---:R-:W-:Y:S05]  /*0a90*/  @P1 BRA `(.L_x_2719) ;  /* 0xfffff69000001947 */ /* 0x007fea000383ffff */
[----:B------:R-:W-:Y:S05]  /*0aa0*/  EXIT ;  /* 0x000000000000794d */ /* 0x000fea0003800000 */
.L_x_2715:
[----:B--2---:R-:W-:Y:S01]  /*0ab0*/  IMAD.MOV.U32 R10, RZ, RZ, R4 ;  /* 0x000000ffff0a7224 */ /* 0x004fe200078e0004 */
[----:B------:R-:W-:Y:S01]  /*0ac0*/  MOV R9, 0x1 ;  /* 0x0000000100097802 */ /* 0x000fe20000000f00 */
[----:B------:R-:W-:Y:S01]  /*0ad0*/  IMAD.MOV.U32 R6, RZ, RZ, 0x1f ;  /* 0x0000001fff067424 */ /* 0x000fe200078e00ff */
[----:B------:R-:W-:Y:S02]  /*0ae0*/  MOV R11, 0xffffffff ;  /* 0xffffffff000b7802 */ /* 0x000fe40000000f00 */
[----:B------:R-:W-:Y:S02]  /*0af0*/  MOV R2, 0xb10 ;  /* 0x00000b1000027802 */ /* 0x000fe40000000f00 */
[----:B01----:R-:W-:Y:S05]  /*0b00*/  CALL.REL.NOINC `($__internal_72_$__cuda_sm70_shflsync_bfly_p) ;  /* 0x000003c000007944 */ /* 0x003fea0003c00000 */
[----:B-1----:R-:W-:Y:S01]  /*0b10*/  IMAD.MOV.U32 R3, RZ, RZ, R6 ;  /* 0x000000ffff037224 */ /* 0x002fe200078e0006 */
[----:B0-----:R-:W-:Y:S05]  /*0b20*/  BRA `(.L_x_2720) ;  /* 0xfffffcd000007947 */ /* 0x001fea000383ffff */
.L_x_2716:
[----:B------:R-:W-:Y:S01]  /*0b30*/  HFMA2.MMA R6, -RZ, RZ, 0, 1.847743988037109375e-06 ;  /* 0x0000001fff067435 */ /* 0x000fe200000001ff */
[----:B------:R-:W-:Y:S01]  /*0b40*/  MOV R10, R13 ;  /* 0x0000000d000a7202 */ /* 0x000fe20000000f00 */
[----:B------:R-:W-:Y:S01]  /*0b50*/  IMAD.MOV.U32 R9, RZ, RZ, 0x2 ;  /* 0x00000002ff097424 */ /* 0x000fe200078e00ff */
[----:B------:R-:W-:Y:S01]  /*0b60*/  MOV R2, 0xb90 ;  /* 0x00000b9000027802 */ /* 0x000fe20000000f00 */
[----:B------:R-:W-:-:S02]  /*0b70*/  IMAD.MOV.U32 R11, RZ, RZ, -0x1 ;  /* 0xffffffffff0b7424 */ /* 0x000fc400078e00ff */
[----:B012---:R-:W-:Y:S05]  /*0b80*/  CALL.REL.NOINC `($__internal_72_$__cuda_sm70_shflsync_bfly_p) ;  /* 0x0000034000007944 */ /* 0x007fea0003c00000 */
[----:B01----:R-:W-:Y:S01]  /*0b90*/  FADD.FTZ R10, R13, R6 ;  /* 0x000000060d0a7221 */ /* 0x003fe20000010000 */
[----:B------:R-:W-:Y:S01]  /*0ba0*/  HFMA2.MMA R6, -RZ, RZ, 0, 1.847743988037109375e-06 ;  /* 0x0000001fff067435 */ /* 0x000fe200000001ff */
[----:B------:R-:W-:Y:S01]  /*0bb0*/  MOV R9, 0x4 ;  /* 0x0000000400097802 */ /* 0x000fe20000000f00 */
[----:B------:R-:W-:Y:S01]  /*0bc0*/  IMAD.MOV.U32 R11, RZ, RZ, -0x1 ;  /* 0xffffffffff0b7424 */ /* 0x000fe200078e00ff */
[----:B------:R-:W-:-:S03]  /*0bd0*/  MOV R2, 0xbf0 ;  /* 0x00000bf000027802 */ /* 0x000fc60000000f00 */
[----:B------:R-:W-:Y:S05]  /*0be0*/  CALL.REL.NOINC `($__internal_72_$__cuda_sm70_shflsync_bfly_p) ;  /* 0x000002e000007944 */ /* 0x000fea0003c00000 */
[----:B01----:R-:W-:Y:S01]  /*0bf0*/  FADD.FTZ R10, R10, R6 ;  /* 0x000000060a0a7221 */ /* 0x003fe20000010000 */
[----:B------:R-:W-:Y:S01]  /*0c00*/  HFMA2.MMA R6, -RZ, RZ, 0, 1.847743988037109375e-06 ;  /* 0x0000001fff067435 */ /* 0x000fe200000001ff */
[----:B------:R-:W-:Y:S01]  /*0c10*/  MOV R9, 0x8 ;  /* 0x0000000800097802 */ /* 0x000fe20000000f00 */
[----:B------:R-:W-:Y:S01]  /*0c20*/  IMAD.MOV.U32 R11, RZ, RZ, -0x1 ;  /* 0xffffffffff0b7424 */ /* 0x000fe200078e00ff */
[----:B------:R-:W-:-:S03]  /*0c30*/  MOV R2, 0xc50 ;  /* 0x00000c5000027802 */ /* 0x000fc60000000f00 */
[----:B------:R-:W-:Y:S05]  /*0c40*/  CALL.REL.NOINC `($__internal_72_$__cuda_sm70_shflsync_bfly_p) ;  /* 0x0000028000007944 */ /* 0x000fea0003c00000 */
[----:B-1----:R-:W-:Y:S01]  /*0c50*/  FADD.FTZ R4, R10, R6 ;  /* 0x000000060a047221 */ /* 0x002fe20000010000 */
[----:B------:R-:W-:Y:S01]  /*0c60*/  HFMA2.MMA R6, -RZ, RZ, 0, 1.847743988037109375e-06 ;  /* 0x0000001fff067435 */ /* 0x000fe200000001ff */
[----:B0-----:R-:W-:Y:S01]  /*0c70*/  MOV R9, 0x10 ;  /* 0x0000001000097802 */ /* 0x001fe20000000f00 */
[----:B------:R-:W-:Y:S01]  /*0c80*/  IMAD.MOV.U32 R11, RZ, RZ, -0x1 ;  /* 0xffffffffff0b7424 */ /* 0x000fe200078e00ff */
[----:B------:R-:W-:-:S02]  /*0c90*/  MOV R2, 0xcc0 ;  /* 0x00000cc000027802 */ /* 0x000fc40000000f00 */
[----:B------:R-:W-:Y:S02]  /*0ca0*/  MOV R10, R4 ;  /* 0x00000004000a7202 */ /* 0x000fe40000000f00 */
[----:B------:R-:W-:Y:S05]  /*0cb0*/  CALL.REL.NOINC `($__internal_72_$__cuda_sm70_shflsync_bfly_p) ;  /* 0x0000021000007944 */ /* 0x000fea0003c00000 */
[----:B0-----:R-:W-:Y:S01]  /*0cc0*/  HFMA2.MMA R9, -RZ, RZ, 0, 5.9604644775390625e-08 ;  /* 0x00000001ff097435 */ /* 0x001fe200000001ff */
[----:B-1----:R-:W-:Y:S01]  /*0cd0*/  MOV R7, R6 ;  /* 0x0000000600077202 */ /* 0x002fe20000000f00 */
[----:B------:R-:W-:Y:S01]  /*0ce0*/  IMAD.MOV.U32 R10, RZ, RZ, R5 ;  /* 0x000000ffff0a7224 */ /* 0x000fe200078e0005 */
[----:B------:R-:W-:Y:S01]  /*0cf0*/  MOV R6, 0x1f ;  /* 0x0000001f00067802 */ /* 0x000fe20000000f00 */
[----:B------:R-:W-:Y:S01]  /*0d00*/  IMAD.MOV.U32 R11, RZ, RZ, -0x1 ;  /* 0xffffffffff0b7424 */ /* 0x000fe200078e00ff */
[----:B------:R-:W-:Y:S02]  /*0d10*/  MOV R2, 0xd30 ;  /* 0x00000d3000027802 */ /* 0x000fe40000000f00 */
[----:B------:R-:W-:Y:S05]  /*0d20*/  CALL.REL.NOINC `($__internal_72_$__cuda_sm70_shflsync_bfly_p) ;  /* 0x000001a000007944 */ /* 0x000fea0003c00000 */
[----:B0-----:R-:W-:Y:S01]  /*0d30*/  HFMA2.MMA R9, -RZ, RZ, 0, 1.1920928955078125e-07 ;  /* 0x00000002ff097435 */ /* 0x001fe200000001ff */
[----:B-1----:R-:W-:Y:S01]  /*0d40*/  FADD.FTZ R10, R5, R6 ;  /* 0x00000006050a7221 */ /* 0x002fe20000010000 */
[----:B------:R-:W-:Y:S01]  /*0d50*/  MOV R6, 0x1f ;  /* 0x0000001f00067802 */ /* 0x000fe20000000f00 */
[----:B------:R-:W-:Y:S01]  /*0d60*/  IMAD.MOV.U32 R11, RZ, RZ, -0x1 ;  /* 0xffffffffff0b7424 */ /* 0x000fe200078e00ff */
[----:B------:R-:W-:Y:S02]  /*0d70*/  MOV R2, 0xd90 ;  /* 0x00000d9000027802 */ /* 0x000fe40000000f00 */
[----:B------:R-:W-:Y:S05]  /*0d80*/  CALL.REL.NOINC `($__internal_72_$__cuda_sm70_shflsync_bfly_p) ;  /* 0x0000014000007944 */ /* 0x000fea0003c00000 */
[----:B0-----:R-:W-:Y:S01]  /*0d90*/  HFMA2.MMA R9, -RZ, RZ, 0, 2.384185791015625e-07 ;  /* 0x00000004ff097435 */ /* 0x001fe200000001ff */
[----:B-1----:R-:W-:Y:S01]  /*0da0*/  FADD.FTZ R10, R10, R6 ;  /* 0x000000060a0a7221 */ /* 0x002fe20000010000 */
[----:B------:R-:W-:Y:S01]  /*0db0*/  MOV R6, 0x1f ;  /* 0x0000001f00067802 */ /* 0x000fe20000000f00 */
[----:B------:R-:W-:Y:S01]  /*0dc0*/  IMAD.MOV.U32 R11, RZ, RZ, -0x1 ;  /* 0xffffffffff0b7424 */ /* 0x000fe200078e00ff */
[----:B------:R-:W-:-:S02]  /*0dd0*/  MOV R2, 0xdf0 ;  /* 0x00000df000027802 */ /* 0x000fc40000000f00 */
[----:B------:R-:W-:Y:S05]  /*0de0*/  CALL.REL.NOINC `($__internal_72_$__cuda_sm70_shflsync_bfly_p) ;  /* 0x000000e000007944 */ /* 0x000fea0003c00000 */
[----:B0-----:R-:W-:Y:S01]  /*0df0*/  HFMA2.MMA R9, -RZ, RZ, 0, 4.76837158203125e-07 ;  /* 0x00000008ff097435 */ /* 0x001fe200000001ff */
[----:B-1----:R-:W-:Y:S01]  /*0e00*/  FADD.FTZ R10, R10, R6 ;  /* 0x000000060a0a7221 */ /* 0x002fe20000010000 */
[----:B------:R-:W-:Y:S01]  /*0e10*/  MOV R6, 0x1f ;  /* 0x0000001f00067802 */ /* 0x000fe20000000f00 */
[----:B------:R-:W-:Y:S01]  /*0e20*/  IMAD.MOV.U32 R11, RZ, RZ, -0x1 ;  /* 0xffffffffff0b7424 */ /* 0x000fe200078e00ff */
[----:B------:R-:W-:-:S02]  /*0e30*/  MOV R2, 0xe50 ;  /* 0x00000e5000027802 */ /* 0x000fc40000000f00 */
[----:B------:R-:W-:Y:S05]  /*0e40*/  CALL.REL.NOINC `($__internal_72_$__cuda_sm70_shflsync_bfly_p) ;  /* 0x0000008000007944 */ /* 0x000fea0003c00000 */
[----:B0-----:R-:W-:Y:S01]  /*0e50*/  HFMA2.MMA R9, -RZ, RZ, 0, 9.5367431640625e-07 ;  /* 0x00000010ff097435 */ /* 0x001fe200000001ff */
[----:B-1----:R-:W-:Y:S01]  /*0e60*/  FADD.FTZ R10, R10, R6 ;  /* 0x000000060a0a7221 */ /* 0x002fe20000010000 */
[----:B------:R-:W-:Y:S01]  /*0e70*/  MOV R6, 0x1f ;  /* 0x0000001f00067802 */ /* 0x000fe20000000f00 */
[----:B------:R-:W-:Y:S01]  /*0e80*/  IMAD.MOV.U32 R11, RZ, RZ, -0x1 ;  /* 0xffffffffff0b7424 */ /* 0x000fe200078e00ff */
[----:B------:R-:W-:-:S02]  /*0e90*/  MOV R2, 0xeb0 ;  /* 0x00000eb000027802 */ /* 0x000fc40000000f00 */
[----:B------:R-:W-:Y:S05]  /*0ea0*/  CALL.REL.NOINC `($__internal_72_$__cuda_sm70_shflsync_bfly_p) ;  /* 0x0000002000007944 */ /* 0x000fea0003c00000 */
[----:B-1----:R-:W-:Y:S01]  /*0eb0*/  MOV R5, R6 ;  /* 0x0000000600057202 */ /* 0x002fe20000000f00 */
[----:B0-----:R-:W-:Y:S05]  /*0ec0*/  BRA `(.L_x_2721) ;  /* 0xfffffa5000007947 */ /* 0x001fea000383ffff */
        .weak           $__internal_72_$__cuda_sm70_shflsync_bfly_p
        .type           $__internal_72_$__cuda_sm70_shflsync_bfly_p,@function
        .size           $__internal_72_$__cuda_sm70_shflsync_bfly_p,(.L_x_7250 - $__internal_72_$__cuda_sm70_shflsync_bfly_p)
$__internal_72_$__cuda_sm70_shflsync_bfly_p:
[----:B------:R-:W-:Y:S01]  /*0ed0*/  HFMA2.MMA R3, -RZ, RZ, 0, 0 ;  /* 0x00000000ff037435 */ /* 0x000fe200000001ff */
[----:B------:R-:W-:Y:S04]  /*0ee0*/  WARPSYNC R11 ;  /* 0x0000000b00007348 */ /* 0x000fe80003800000 */
[----:B------:R0:W1:Y:S01]  /*0ef0*/  SHFL.BFLY PT, R6, R10, R9, R6 ;  /* 0x0c0000090a067389 */ /* 0x00006200000e0006 */
[----:B------:R-:W-:Y:S05]  /*0f00*/  RET.REL.NODEC R2 `(_ZN10layer_norm22ln_bwd_finalize_kernelINS_22Kernel_traits_finalizeILj512E13__nv_bfloat16S2_fS2_fjLb0ELj1024ELj4ENS_18Kernel_traits_baseILj512ES2_S2_fS2_fjLj1024EEEEELb0ELb1EEEvNS_9BwdParamsE) ;  /* 0xfffff0f002007950 */ /* 0x000fea0003c3ffff */
.L_x_2722:
        /* <DEDUP_REMOVED lines=15> */
.L_x_7250:


//--------------------- .text._ZN10layer_norm13ln_bwd_kernelINS_13Kernel_traitsI13__nv_bfloat16S2_fS2_fjLj512ELj1ELj4ELj1ELj16ENS_18Kernel_traits_baseILj512ES2_S2_fS2_fjLj128EEEEELb1ELb0ELb1ELb1EEEvNS_9BwdParamsE --------------------------
	.section	.text._ZN10layer_norm13ln_bwd_kernelINS_13Kernel_traitsI13__nv_bfloat16S2_fS2_fjLj512ELj1ELj4ELj1ELj16ENS_18Kernel_traits_baseILj512ES2_S2_fS2_fjLj128EEEEELb1ELb0ELb1ELb1EEEvNS_9BwdParamsE,"ax",@progbits
	.sectioninfo	@"SHI_REGISTERS=138"
	.align	128
        .global         _ZN10layer_norm13ln_bwd_kernelINS_13Kernel_traitsI13__nv_bfloat16S2_fS2_fjLj512ELj1ELj4ELj1ELj16ENS_18Kernel_traits_baseILj512ES2_S2_fS2_fjLj128EEEEELb1ELb0ELb1ELb1EEEvNS_9BwdParamsE
        .type           _ZN10layer_norm13ln_bwd_kernelINS_13Kernel_traitsI13__nv_bfloat16S2_fS2_fjLj512ELj1ELj4ELj1ELj16ENS_18Kernel_traits_baseILj512ES2_S2_fS2_fjLj128EEEEELb1ELb0ELb1ELb1EEEvNS_9BwdParamsE,@function
        .size           _ZN10layer_norm13ln_bwd_kernelINS_13Kernel_traitsI13__nv_bfloat16S2_fS2_fjLj512ELj1ELj4ELj1ELj16ENS_18Kernel_traits_baseILj512ES2_S2_fS2_fjLj128EEEEELb1ELb0ELb1ELb1EEEvNS_9BwdParamsE,(.L_x_7251 - _ZN10layer_norm13ln_bwd_kernelINS_13Kernel_traitsI13__nv_bfloat16S2_fS2_fjLj512ELj1ELj4ELj1ELj16ENS_18Kernel_traits_baseILj512ES2_S2_fS2_fjLj128EEEEELb1ELb0ELb1ELb1EEEvNS_9BwdParamsE)
        .other          _ZN10layer_norm13ln_bwd_kernelINS_13Kernel_traitsI13__nv_bfloat16S2_fS2_fjLj512ELj1ELj4ELj1ELj16ENS_18Kernel_traits_baseILj512ES2_S2_fS2_fjLj128EEEEELb1ELb0ELb1ELb1EEEvNS_9BwdParamsE,@"STO_CUDA_ENTRY STV_DEFAULT"
_ZN10layer_norm13ln_bwd_kernelINS_13Kernel_traitsI13__nv_bfloat16S2_fS2_fjLj512ELj1ELj4ELj1ELj16ENS_18Kernel_traits_baseILj512ES2_S2_fS2_fjLj128EEEEELb1ELb0ELb1ELb1EEEvNS_9BwdParamsE:
.text._ZN10layer_norm13ln_bwd_kernelINS_13Kernel_traitsI13__nv_bfloat16S2_fS2_fjLj512ELj1ELj4ELj1ELj16ENS_18Kernel_traits_baseILj512ES2_S2_fS2_fjLj128EEEEELb1ELb0ELb1ELb1EEEvNS_9BwdParamsE:
        /* <DEDUP_REMOVED lines=26> */
.L_x_2724:
        /* <DEDUP_REMOVED lines=39> */
.L_x_2763:
        /* <DEDUP_REMOVED lines=8> */
[----:B------:R-:W-:-:S04]  /*0490*/  LOP3.LUT R88, R111, 0x1f, RZ, 0xc0, !PT ;  /* 0x0000001f6f587812 */ /* 0x000fc800078ec0ff */
[----:B------:R-:W-:-:S04]  /*04a0*/  SHF.R.S32.HI R67, RZ, 0x1f, R66 ;  /* 0x0000001fff437819 */ /* 0x000fc80000011442 */
[----:B------:R-:W-:-:S04]  /*04b0*/  LEA.HI R67, R67, R66, RZ, 0x3 ;  /* 0x0000004243437211 */ /* 0x000fc800078f18ff */
[----:B------:R-:W-:Y:S01]  /*04c0*/  LEA.HI.SX32 R116, R67, R88, 0x1d ;  /* 0x0000005843747211 */ /* 0x000fe200078feaff */
[----:B------:R-:W-:Y:S01]  /*04d0*/  IMAD.MOV.U32 R89, RZ, RZ, 0x20 ;  /* 0x00000020ff597424 */ /* 0x000fe200078e00ff */
[----:B------:R-:W-:Y:S02]  /*04e0*/  BSSY B1, `(.L_x_2726) ;  /* 0x00000c3000017945 */ /* 0x000fe40003800000 */
[----:B------:R-:W-:Y:S01]  /*04f0*/  IADD3 R113, R116, 0x20, RZ ;  /* 0x0000002074717810 */ /* 0x000fe20007ffe0ff */
[----:B0-----:R-:W-:-:S04]  /*0500*/  IMAD.WIDE R2, R110, R69, c[0x0][0x1a0] ;  /* 0x000068006e027625 */ /* 0x001fc800078e0245 */
[----:B------:R-:W-:-:S04]  /*0510*/  IMAD.WIDE.U32 R92, R116, R89, c[0x0][0x218] ;  /* 0x00008600745c7625 */ /* 0x000fc800078e0059 */
[----:B------:R-:W-:Y:S01]  /*0520*/  IMAD.WIDE.U32 R90, R113, R89, c[0x0][0x218] ;  /* 0x00008600715a7625 */ /* 0x000fe200078e0059 */
[----:B--2---:R-:W-:-:S13]  /*0530*/  ISETP.GT.AND P0, PT, R68, RZ, PT ;  /* 0x000000ff4400720c */ /* 0x004fda0003f04270 */
[----:B------:R-:W-:Y:S05]  /*0540*/  @P0 BRA `(.L_x_2727) ;  /* 0x0000015000000947 */ /* 0x000fea0003800000 */
[----:B-1---5:R-:W-:Y:S02]  /*0550*/  ISETP.GE.AND P2, PT, R114, 0x1, PT ;  /* 0x000000017200780c */ /* 0x022fe40003f46270 */
[----:B------:R-:W-:Y:S02]  /*0560*/  ISETP.NE.U32.AND P1, PT, RZ, c[0x0][0x218], PT ;  /* 0x00008600ff007a0c */ /* 0x000fe40003f25070 */
[----:B------:R-:W-:Y:S02]  /*0570*/  MOV R89, RZ ;  /* 0x000000ff00597202 */ /* 0x000fe40000000f00 */
[----:B------:R-:W-:-:S07]  /*0580*/  ISETP.NE.AND.EX P1, PT, RZ, c[0x0][0x21c], PT, P1 ;  /* 0x00008700ff007a0c */ /* 0x000fce0003f25310 */
[----:B------:R-:W-:-:S05]  /*0590*/  @P2 IADD3 R2, R114, -0x1, RZ ;  /* 0xffffffff72022810 */ /* 0x000fca0007ffe0ff */
[----:B------:R-:W-:Y:S01]  /*05a0*/  @P2 IMAD R2, R2, c[0x0][0x168], RZ ;  /* 0x00005a0002022a24 */ /* 0x000fe200078e02ff */
[----:B------:R0:W5:Y:S04]  /*05b0*/  @P1 LDG.E.128 R36, [R92.64] ;  /* 0x000000045c241981 */ /* 0x000168000c1e1d00 */
[----:B------:R-:W-:Y:S01]  /*05c0*/  @P2 SHF.R.S32.HI R3, RZ, 0x1f, R2 ;  /* 0x0000001fff032819 */ /* 0x000fe20000011402 */
[----:B------:R0:W5:Y:S03]  /*05d0*/  @P1 LDG.E.128 R40, [R92.64+0x10] ;  /* 0x000010045c281981 */ /* 0x000166000c1e1d00 */
[----:B------:R-:W-:Y:S01]  /*05e0*/  @P2 LEA.HI R3, R3, R2, RZ, 0x3 ;  /* 0x0000000203032211 */ /* 0x000fe200078f18ff */
[----:B------:R0:W5:Y:S03]  /*05f0*/  @P1 LDG.E.128 R44, [R90.64] ;  /* 0x000000045a2c1981 */ /* 0x000166000c1e1d00 */
[----:B------:R-:W-:Y:S01]  /*0600*/  @P2 LEA.HI.SX32 R89, R3, R88, 0x1d ;  /* 0x0000005803592211 */ /* 0x000fe200078feaff */
[----:B------:R0:W5:Y:S01]  /*0610*/  @P1 LDG.E.128 R48, [R90.64+0x10] ;  /* 0x000010045a301981 */ /* 0x000162000c1e1d00 */
[----:B------:R-:W-:-:S02]  /*0620*/  MOV R3, 0x8 ;  /* 0x0000000800037802 */ /* 0x000fc40000000f00 */
[----:B------:R-:W-:-:S03]  /*0630*/  IADD3 R2, R89, 0x20, RZ ;  /* 0x0000002059027810 */ /* 0x000fc60007ffe0ff */
[----:B------:R-:W-:-:S04]  /*0640*/  IMAD.WIDE.U32 R88, R89, R3, c[0x0][0x190] ;  /* 0x0000640059587625 */ /* 0x000fc800078e0003 */
[----:B------:R-:W-:Y:S02]  /*0650*/  IMAD.WIDE.U32 R2, R2, R3, c[0x0][0x190] ;  /* 0x0000640002027625 */ /* 0x000fe400078e0003 */
[----:B------:R-:W5:Y:S04]  /*0660*/  LDG.E.64 R88, [R88.64] ;  /* 0x0000000458587981 */ /* 0x000f68000c1e1b00 */
[----:B------:R-:W5:Y:S01]  /*0670*/  LDG.E.64 R2, [R2.64] ;  /* 0x0000000402027981 */ /* 0x000f62000c1e1b00 */
[----:B------:R-:W-:Y:S01]  /*0680*/  CS2R R66, SRZ ;  /* 0x0000000000427805 */ /* 0x000fe2000001ff00 */
[----:B------:R-:W-:Y:S05]  /*0690*/  BRA `(.L_x_2728) ;  /* 0x00000a7000007947 */ /* 0x000fea0003800000 */
.L_x_2727:
[----:B-1----:R-:W-:Y:S01]  /*06a0*/  IADD3 R64, R68, -0x1, RZ ;  /* 0xffffffff44407810 */ /* 0x002fe20007ffe0ff */
[----:B------:R0:W2:Y:S04]  /*06b0*/  LDG.E R115, [R2.64] ;  /* 0x0000000402737981 */ /* 0x0000a8000c1e1900 */
[----:B------:R-:W-:-:S05]  /*06c0*/  IMAD R64, R64, c[0x0][0x168], RZ ;  /* 0x00005a0040407a24 */ /* 0x000fca00078e02ff */
[----:B------:R-:W-:-:S04]  /*06d0*/  SHF.R.S32.HI R65, RZ, 0x1f, R64 ;  /* 0x0000001fff417819 */ /* 0x000fc80000011440 */
[----:B------:R-:W-:Y:S01]  /*06e0*/  LEA.HI R65, R65, R64, RZ, 0x3 ;  /* 0x0000004041417211 */ /* 0x000fe200078f18ff */
[----:B------:R-:W-:-:S03]  /*06f0*/  IMAD.MOV.U32 R81, RZ, RZ, 0x10 ;  /* 0x00000010ff517424 */ /* 0x000fc600078e00ff */
[----:B------:R-:W-:-:S05]  /*0700*/  LEA.HI.SX32 R80, R65, R88, 0x1d ;  /* 0x0000005841507211 */ /* 0x000fca00078feaff */
[C---:B------:R-:W-:Y:S01]  /*0710*/  IMAD.WIDE.U32 R68, R80.reuse, R81, c[0x0][0x208] ;  /* 0x0000820050447625 */ /* 0x040fe200078e0051 */
[----:B------:R-:W-:-:S03]  /*0720*/  IADD3 R80, R80, 0x20, RZ ;  /* 0x0000002050507810 */ /* 0x000fc60007ffe0ff */
[----:B------:R-:W-:Y:S02]  /*0730*/  IMAD.WIDE.U32 R118, R116, R89, c[0x0][0x188] ;  /* 0x0000620074767625 */ /* 0x000fe400078e0059 */
[----:B------:R-:W3:Y:S02]  /*0740*/  LDG.E.128 R68, [R68.64] ;  /* 0x0000000444447981 */ /* 0x000ee4000c1e1d00 */
[----:B------:R-:W-:Y:S02]  /*0750*/  IMAD.WIDE.U32 R80, R80, R81, c[0x0][0x208] ;  /* 0x0000820050507625 */ /* 0x000fe400078e0051 */
[----:B------:R2:W4:Y:S02]  /*0760*/  LDG.E.128 R64, [R118.64] ;  /* 0x0000000476407981 */ /* 0x000524000c1e1d00 */
[----:B------:R-:W-:Y:S02]  /*0770*/  IMAD.WIDE.U32 R120, R113, R89, c[0x0][0x188] ;  /* 0x0000620071787625 */ /* 0x000fe400078e0059 */
[----:B------:R-:W4:Y:S04]  /*0780*/  LDG.E.128 R80, [R80.64] ;  /* 0x0000000450507981 */ /* 0x000f28000c1e1d00 */
[----:B------:R-:W4:Y:S04]  /*0790*/  LDG.E.128 R84, [R120.64+0x10] ;  /* 0x0000100478547981 */ /* 0x000f28000c1e1d00 */
[----:B------:R2:W4:Y:S04]  /*07a0*/  LDG.E.128 R72, [R118.64+0x10] ;  /* 0x0000100476487981 */ /* 0x000528000c1e1d00 */
[----:B------:R-:W4:Y:S01]  /*07b0*/  LDG.E.128 R76, [R120.64] ;  /* 0x00000004784c7981 */ /* 0x000f22000c1e1d00 */
[----:B-----5:R-:W-:-:S13]  /*07c0*/  ISETP.GE.AND P2, PT, R114, 0x1, PT ;  /* 0x000000017200780c */ /* 0x020fda0003f46270 */
[----:B0-----:R-:W-:-:S05]  /*07d0*/  @P2 IADD3 R2, R114, -0x1, RZ ;  /* 0xffffffff72022810 */ /* 0x001fca0007ffe0ff */
[----:B------:R-:W-:-:S05]  /*07e0*/  @P2 IMAD R2, R2, c[0x0][0x168], RZ ;  /* 0x00005a0002022a24 */ /* 0x000fca00078e02ff */
[----:B------:R-:W-:-:S04]  /*07f0*/  @P2 SHF.R.S32.HI R3, RZ, 0x1f, R2 ;  /* 0x0000001fff032819 */ /* 0x000fc80000011402 */
[----:B------:R-:W-:Y:S02]  /*0800*/  @P2 LEA.HI R3, R3, R2, RZ, 0x3 ;  /* 0x0000000203032211 */ /* 0x000fe400078f18ff */
[----:B------:R-:W-:Y:S02]  /*0810*/  MOV R89, RZ ;  /* 0x000000ff00597202 */ /* 0x000fe40000000f00 */
        /* <DEDUP_REMOVED lines=10> */
[----:B------:R0:W5:Y:S04]  /*08c0*/  @P1 LDG.E.128 R40, [R92.64+0x10] ;  /* 0x000010045c281981 */ /* 0x000168000c1e1d00 */
[----:B------:R3:W5:Y:S04]  /*08d0*/  @P1 LDG.E.128 R44, [R90.64] ;  /* 0x000000045a2c1981 */ /* 0x000768000c1e1d00 */
[----:B------:R3:W5:Y:S01]  /*08e0*/  @P1 LDG.E.128 R48, [R90.64+0x10] ;  /* 0x000010045a301981 */ /* 0x000762000c1e1d00 */
[----:B------:R-:W-:-:S04]  /*08f0*/  ISETP.NE.AND P1, PT, R101, RZ, PT ;  /* 0x000000ff6500720c */ /* 0x000fc80003f25270 */
[----:B--2---:R-:W-:Y:S02]  /*0900*/  FSEL R118, R115, RZ, !P1 ;  /* 0x000000ff73767208 */ /* 0x004fe40004800000 */
[--C-:B---3--:R-:W-:Y:S02]  /*0910*/  PRMT R90, RZ, 0x5410, R68.reuse ;  /* 0x00005410ff5a7816 */ /* 0x108fe40000000044 */
[----:B------:R-:W-:Y:S02]  /*0920*/  PRMT R91, RZ, 0x7610, R68 ;  /* 0x00007610ff5b7816 */ /* 0x000fe40000000044 */
[--C-:B------:R-:W-:Y:S02]  /*0930*/  PRMT R127, RZ, 0x5410, R71.reuse ;  /* 0x00005410ff7f7816 */ /* 0x100fe40000000047 */
[----:B------:R-:W-:Y:S01]  /*0940*/  PRMT R128, RZ, 0x7610, R71 ;  /* 0x00007610ff807816 */ /* 0x000fe20000000047 */
[----:B----4-:R-:W-:Y:S01]  /*0950*/  FADD.FTZ R115, -R118, R65 ;  /* 0x0000004176737221 */ /* 0x010fe20000010100 */
[----:B------:R-:W-:-:S02]  /*0960*/  PRMT R71, RZ, 0x5410, R81 ;  /* 0x00005410ff477816 */ /* 0x000fc40000000051 */
[----:B------:R-:W-:Y:S01]  /*0970*/  PRMT R68, RZ, 0x7610, R81 ;  /* 0x00007610ff447816 */ /* 0x000fe20000000051 */
[C---:B------:R-:W-:Y:S02]  /*0980*/  FADD.FTZ R125, -R118.reuse, R64 ;  /* 0x00000040767d7221 */ /* 0x040fe40000010100 */
[C---:B------:R-:W-:Y:S01]  /*0990*/  FADD.FTZ R81, -R118.reuse, R84 ;  /* 0x0000005476517221 */ /* 0x040fe20000010100 */
[--C-:B------:R-:W-:Y:S02]  /*09a0*/  PRMT R65, RZ, 0x5410, R83.reuse ;  /* 0x00005410ff417816 */ /* 0x100fe40000000053 */
[----:B------:R-:W-:Y:S01]  /*09b0*/  PRMT R64, RZ, 0x7610, R83 ;  /* 0x00007610ff407816 */ /* 0x000fe20000000053 */
[C---:B------:R-:W-:Y:S02]  /*09c0*/  FADD.FTZ R83, -R118.reuse, R85 ;  /* 0x0000005576537221 */ /* 0x040fe40000010100 */
[----:B------:R-:W-:Y:S02]  /*09d0*/  FADD.FTZ R73, -R118, R73 ;  /* 0x0000004976497221 */ /* 0x000fe40000010100 */
[----:B------:R-:W-:-:S02]  /*09e0*/  FMUL.FTZ R124, R112, R115 ;  /* 0x00000073707c7220 */ /* 0x000fc40000410000 */
[C---:B------:R-:W-:Y:S01]  /*09f0*/  FMUL.FTZ R85, R112.reuse, R81 ;  /* 0x0000005170557220 */ /* 0x040fe20000410000 */
[--C-:B------:R-:W-:Y:S01]  /*0a00*/  PRMT R126, RZ, 0x5410, R70.reuse ;  /* 0x00005410ff7e7816 */ /* 0x100fe20000000046 */
[----:B------:R-:W-:Y:S02]  /*0a10*/  FMUL.FTZ R125, R112, R125 ;  /* 0x0000007d707d7220 */ /* 0x000fe40000410000 */
[----:B------:R-:W-:Y:S01]  /*0a20*/  FMUL.FTZ R81, R109, R90 ;  /* 0x0000005a6d517220 */ /* 0x000fe20000410000 */
[----:B------:R-:W-:Y:S01]  /*0a30*/  PRMT R70, RZ, 0x7610, R70 ;  /* 0x00007610ff467816 */ /* 0x000fe20000000046 */
[----:B------:R-:W-:Y:S01]  /*0a40*/  FADD.FTZ R79, -R118, R79 ;  /* 0x0000004f764f7221 */ /* 0x000fe20000010100 */
[--C-:B------:R-:W-:Y:S01]  /*0a50*/  PRMT R131, RZ, 0x5410, R80.reuse ;  /* 0x00005410ff837816 */ /* 0x100fe20000000050 */
[----:B------:R-:W-:Y:S01]  /*0a60*/  FMUL.FTZ R120, R112, R73 ;  /* 0x0000004970787220 */ /* 0x000fe20000410000 */
[----:B------:R-:W-:Y:S01]  /*0a70*/  PRMT R130, RZ, 0x7610, R80 ;  /* 0x00007610ff827816 */ /* 0x000fe20000000050 */
[----:B------:R-:W-:Y:S01]  /*0a80*/  FFMA.FTZ R5, R124, R91, R5 ;  /* 0x0000005b7c057223 */ /* 0x000fe20000010005 */
[----:B0-----:R-:W-:Y:S01]  /*0a90*/  PRMT R92, RZ, 0x5410, R69 ;  /* 0x00005410ff5c7816 */ /* 0x001fe20000000045 */
[----:B------:R-:W-:-:S02]  /*0aa0*/  FADD.FTZ R33, R33, R91 ;  /* 0x0000005b21217221 */ /* 0x000fc40000010000 */
[----:B------:R-:W-:Y:S02]  /*0ab0*/  FMUL.FTZ R80, R108, R91 ;  /* 0x0000005b6c507220 */ /* 0x000fe40000410000 */
[C---:B------:R-:W-:Y:S02]  /*0ac0*/  FADD.FTZ R123, -R118.reuse, R66 ;  /* 0x00000042767b7221 */ /* 0x040fe40000010100 */
[----:B------:R-:W-:Y:S02]  /*0ad0*/  FADD.FTZ R73, RZ, R81 ;  /* 0x00000051ff497221 */ /* 0x000fe40000010000 */
[----:B------:R-:W-:Y:S01]  /*0ae0*/  FFMA.FTZ R91, R125, R81, RZ ;  /* 0x000000517d5b7223 */ /* 0x000fe200000100ff */
[----:B------:R-:W-:Y:S01]  /*0af0*/  PRMT R93, RZ, 0x7610, R69 ;  /* 0x00007610ff5d7816 */ /* 0x000fe20000000045 */
[C---:B------:R-:W-:Y:S02]  /*0b00*/  FADD.FTZ R129, -R118.reuse, R76 ;  /* 0x0000004c76817221 */ /* 0x040fe40000010100 */
[----:B------:R-:W-:-:S02]  /*0b10*/  FADD.FTZ R121, -R118, R72 ;  /* 0x0000004876797221 */ /* 0x000fc40000010100 */
[----:B------:R-:W-:Y:S02]  /*0b20*/  FMUL.FTZ R84, R112, R79 ;  /* 0x0000004f70547220 */ /* 0x000fe40000410000 */
[----:B------:R-:W-:Y:S02]  /*0b30*/  FADD.FTZ R29, R29, R70 ;  /* 0x000000461d1d7221 */ /* 0x000fe40000010000 */
[-C--:B------:R-:W-:Y:S02]  /*0b40*/  FFMA.FTZ R9, R120, R70.reuse, R9 ;  /* 0x0000004678097223 */ /* 0x080fe40000010009 */
[----:B------:R-:W-:Y:S02]  /*0b50*/  FMUL.FTZ R76, R104, R70 ;  /* 0x00000046684c7220 */ /* 0x000fe40000410000 */
[----:B------:R-:W-:Y:S02]  /*0b60*/  FADD.FTZ R117, -R118, R67 ;  /* 0x0000004376757221 */ /* 0x000fe40000010100 */
[----:B------:R-:W-:-:S02]  /*0b70*/  FMUL.FTZ R123, R112, R123 ;  /* 0x0000007b707b7220 */ /* 0x000fc40000410000 */
[----:B------:R-:W-:Y:S02]  /*0b80*/  FMUL.FTZ R79, R107, R92 ;  /* 0x0000005c6b4f7220 */ /* 0x000fe40000410000 */
[----:B------:R-:W-:Y:S02]  /*0b90*/  FADD.FTZ R70, R73, R80 ;  /* 0x0000005049467221 */ /* 0x000fe40000010000 */
[----:B------:R-:W-:Y:S02]  /*0ba0*/  FFMA.FTZ R72, R124, R80, R91 ;  /* 0x000000507c487223 */ /* 0x000fe4000001005b */
[C---:B------:R-:W-:Y:S02]  /*0bb0*/  FADD.FTZ R77, -R118.reuse, R77 ;  /* 0x0000004d764d7221 */ /* 0x040fe40000010100 */
[----:B------:R-:W-:Y:S02]  /*0bc0*/  FADD.FTZ R133, -R118, R78 ;  /* 0x0000004e76857221 */ /* 0x000fe40000010100 */
[----:B------:R-:W-:-:S02]  /*0bd0*/  FMUL.FTZ R122, R112, R117 ;  /* 0x00000075707a7220 */ /* 0x000fc40000410000 */
[----:B------:R-:W-:Y:S02]  /*0be0*/  FMUL.FTZ R78, R106, R93 ;  /* 0x0000005d6a4e7220 */ /* 0x000fe40000410000 */
[----:B------:R-:W-:Y:S02]  /*0bf0*/  FADD.FTZ R73, R70, R79 ;  /* 0x0000004f46497221 */ /* 0x000fe40000010000 */
[----:B------:R-:W-:Y:S02]  /*0c00*/  FFMA.FTZ R91, R123, R79, R72 ;  /* 0x0000004f7b5b7223 */ /* 0x000fe40000010048 */
[----:B------:R-:W-:Y:S02]  /*0c10*/  FADD.FTZ R135, -R118, R86 ;  /* 0x0000005676877221 */ /* 0x000fe40000010100 */
[C---:B------:R-:W-:Y:S02]  /*0c20*/  FMUL.FTZ R86, R112.reuse, R77 ;  /* 0x0000004d70567220 */ /* 0x040fe40000410000 */
[----:B------:R-:W-:-:S02]  /*0c30*/  FMUL.FTZ R121, R112, R121 ;  /* 0x0000007970797220 */ /* 0x000fc40000410000 */
[----:B------:R-:W-:Y:S02]  /*0c40*/  FMUL.FTZ R77, R105, R126 ;  /* 0x0000007e694d7220 */ /* 0x000fe40000410000 */
[----:B------:R-:W-:Y:S02]  /*0c50*/  FADD.FTZ R70, R73, R78 ;  /* 0x0000004e49467221 */ /* 0x000fe40000010000 */
[----:B------:R-:W-:Y:S02]  /*0c60*/  FFMA.FTZ R72, R122, R78, R91 ;  /* 0x0000004e7a487223 */ /* 0x000fe4000001005b */
[----:B------:R-:W-:Y:S02]  /*0c70*/  FADD.FTZ R75, -R118, R75 ;  /* 0x0000004b764b7221 */ /* 0x000fe40000010100 */
[----:B------:R-:W-:Y:S02]  /*0c80*/  FFMA.FTZ R7, R122, R93, R7 ;  /* 0x0000005d7a077223 */ /* 0x000fe40000010007 */
[----:B------:R-:W-:-:S02]  /*0c90*/  FADD.FTZ R35, R35, R93 ;  /* 0x0000005d23237221 */ /* 0x000fc40000010000 */
[----:B------:R-:W-:Y:S02]  /*0ca0*/  FADD.FTZ R119, -R118, R74 ;  /* 0x0000004a76777221 */ /* 0x000fe40000010100 */
[----:B------:R-:W-:Y:S02]  /*0cb0*/  FADD.FTZ R91, R70, R77 ;  /* 0x0000004d465b7221 */ /* 0x000fe40000010000 */
[----:B------:R-:W-:Y:S02]  /*0cc0*/  FFMA.FTZ R93, R121, R77, R72 ;  /* 0x0000004d795d7223 */ /* 0x000fe40000010048 */
[----:B------:R-:W-:Y:S02]  /*0cd0*/  FADD.FTZ R69, -R118, R87 ;  /* 0x0000005776457221 */ /* 0x000fe40000010100 */
[----:B------:R-:W-:Y:S02]  /*0ce0*/  FMUL.FTZ R118, R112, R75 ;  /* 0x0000004b70767220 */ /* 0x000fe40000410000 */
[----:B------:R-:W-:-:S02]  /*0cf0*/  FFMA.FTZ R4, R125, R90, R4 ;  /* 0x0000005a7d047223 */ /* 0x000fc40000010004 */
[----:B------:R-:W-:Y:S02]  /*0d00*/  FADD.FTZ R32, R32, R90 ;  /* 0x0000005a20207221 */ /* 0x000fe40000010000 */
[----:B------:R-:W-:Y:S02]  /*0d10*/  FMUL.FTZ R119, R112, R119 ;  /* 0x0000007770777220 */ /* 0x000fe40000410000 */
[----:B------:R-:W-:Y:S02]  /*0d20*/  FMUL.FTZ R75, R103, R127 ;  /* 0x0000007f674b7220 */ /* 0x000fe40000410000 */
[----:B------:R-:W-:Y:S02]  /*0d30*/  FADD.FTZ R70, R91, R76 ;  /* 0x0000004c5b467221 */ /* 0x000fe40000010000 */
[----:B------:R-:W-:Y:S02]  /*0d40*/  FFMA.FTZ R90, R120, R76, R93 ;  /* 0x0000004c785a7223 */ /* 0x000fe4000001005d */
        /* <DEDUP_REMOVED lines=10> */
[-C--:B------:R-:W-:Y:S02]  /*0df0*/  FFMA.FTZ R14, R87, R71.reuse, R14 ;  /* 0x00000047570e7223 */ /* 0x080fe4000001000e */
[----:B------:R-:W-:Y:S02]  /*0e00*/  FADD.FTZ R26, R26, R71 ;  /* 0x000000471a1a7221 */ /* 0x000fe40000010000 */
[----:B------:R-:W-:-:S02]  /*0e10*/  FMUL.FTZ R126, R98, R71 ;  /* 0x00000047627e7220 */ /* 0x000fc40000410000 */
[----:B------:R-:W-:Y:S02]  /*0e20*/  FMUL.FTZ R72, R99, R130 ;  /* 0x0000008263487220 */ /* 0x000fe40000410000 */
[----:B------:R-:W-:Y:S02]  /*0e30*/  FADD.FTZ R71, R70, R73 ;  /* 0x0000004946477221 */ /* 0x000fe40000010000 */
[----:B------:R-:W-:Y:S02]  /*0e40*/  FFMA.FTZ R91, R117, R73, R90 ;  /* 0x00000049755b7223 */ /* 0x000fe4000001005a */
[----:B------:R-:W-:Y:S02]  /*0e50*/  FADD.FTZ R71, R71, R72 ;  /* 0x0000004847477221 */ /* 0x000fe40000010000 */
[----:B------:R-:W-:Y:S01]  /*0e60*/  FFMA.FTZ R91, R86, R72, R91 ;  /* 0x00000048565b7223 */ /* 0x000fe2000001005b */
[----:B------:R-:W-:Y:S01]  /*0e70*/  PRMT R67, RZ, 0x5410, R82 ;  /* 0x00005410ff437816 */ /* 0x000fe20000000052 */
[----:B------:R-:W-:-:S02]  /*0e80*/  FADD.FTZ R30, R30, R127 ;  /* 0x0000007f1e1e7221 */ /* 0x000fc40000010000 */
[----:B------:R-:W-:Y:S02]  /*0e90*/  FFMA.FTZ R10, R119, R127, R10 ;  /* 0x0000007f770a7223 */ /* 0x000fe4000001000a */
[-C--:B------:R-:W-:Y:S02]  /*0ea0*/  FFMA.FTZ R15, R84, R68.reuse, R15 ;  /* 0x00000044540f7223 */ /* 0x080fe4000001000f */
[----:B------:R-:W-:Y:S02]  /*0eb0*/  FADD.FTZ R27, R27, R68 ;  /* 0x000000441b1b7221 */ /* 0x000fe40000010000 */
[----:B------:R-:W-:Y:S02]  /*0ec0*/  FMUL.FTZ R127, R97, R68 ;  /* 0x00000044617f7220 */ /* 0x000fe40000410000 */
[----:B------:R-:W-:Y:S02]  /*0ed0*/  FADD.FTZ R68, R71, R126 ;  /* 0x0000007e47447221 */ /* 0x000fe40000010000 */
[----:B------:R-:W-:Y:S01]  /*0ee0*/  FFMA.FTZ R91, R87, R126, R91 ;  /* 0x0000007e575b7223 */ /* 0x000fe2000001005b */
[----:B------:R-:W-:Y:S01]  /*0ef0*/  PRMT R66, RZ, 0x7610, R82 ;  /* 0x00007610ff427816 */ /* 0x000fe20000000052 */
        /* <DEDUP_REMOVED lines=14> */
[----:B------:R-:W-:Y:S02]  /*0fe0*/  FFMA.FTZ R13, R86, R130, R13 ;  /* 0x00000082560d7223 */ /* 0x000fe4000001000d */
[----:B------:R-:W-:Y:S02]  /*0ff0*/  FADD.FTZ R25, R25, R130 ;  /* 0x0000008219197221 */ /* 0x000fe40000010000 */
        /* <DEDUP_REMOVED lines=17> */
.L_x_2728:
[----:B0-----:R-:W-:Y:S05]  /*1110*/  BSYNC B1 ;  /* 0x0000000000017941 */ /* 0x001fea0003800000 */
.L_x_2726:
[----:B-----5:R-:W-:Y:S01]  /*1120*/  IMAD.MOV.U32 R64, RZ, RZ, R88 ;  /* 0x000000ffff407224 */ /* 0x020fe200078e0058 */
[----:B------:R-:W-:-:S04]  /*1130*/  MOV R65, R2 ;  /* 0x0000000200417202 */ /* 0x000fc80000000f00 */
[----:B------:R-:W-:Y:S02]  /*1140*/  PRMT R92, R64, 0x7610, R92 ;  /* 0x00007610405c7816 */ /* 0x000fe4000000005c */
[----:B------:R-:W-:Y:S01]  /*1150*/  PRMT R93, R65, 0x7610, R93 ;  /* 0x00007610415d7816 */ /* 0x000fe2000000005d */
[----:B------:R-:W-:Y:S05]  /*1160*/  BRA.DIV ~URZ, `(.L_x_2729) ;  /* 0x00001d027f007947 */ /* 0x000fea000b800000 */
[----:B------:R0:W1:Y:S02]  /*1170*/  SHFL.BFLY PT, R69, R66, 0x1, 0x1f ;  /* 0x0c201f0042457f89 */ /* 0x00006400000e0000 */
.L_x_2764:
        /* <DEDUP_REMOVED lines=18> */
.L_x_2765:
[----:B--2---:R-:W-:Y:S01]  /*12a0*/  FADD.FTZ R70, R70, R67 ;  /* 0x0000004346467221 */ /* 0x004fe20000010000 */
[----:B------:R-:W-:Y:S01]  /*12b0*/  @!P0 ISETP.NE.U32.AND P6, PT, RZ, c[0x0][0x218], PT ;  /* 0x00008600ff008a0c */ /* 0x000fe20003fc5070 */
[----:B-1----:R-:W-:Y:S01]  /*12c0*/  FADD.FTZ R64, R64, R71 ;  /* 0x0000004740407221 */ /* 0x002fe20000010000 */
[----:B------:R-:W-:Y:S01]  /*12d0*/  ISETP.NE.AND P5, PT, R101, RZ, PT ;  /* 0x000000ff6500720c */ /* 0x000fe20003fa5270 */
[----:B------:R-:W-:Y:S01]  /*12e0*/  FMUL.FTZ R70, R70, c[0x0][0x1e0] ;  /* 0x0000780046467a20 */ /* 0x000fe20000410000 */
[----:B------:R-:W-:Y:S01]  /*12f0*/  ISETP.NE.U32.AND P2, PT, RZ, c[0x0][0x258], PT ;  /* 0x00009600ff007a0c */ /* 0x000fe20003f45070 */
[----:B------:R-:W-:Y:S01]  /*1300*/  BSSY B1, `(.L_x_2731) ;  /* 0x0000011000017945 */ /* 0x000fe20003800000 */
[----:B------:R-:W-:Y:S01]  /*1310*/  @!P0 ISETP.NE.AND.EX P6, PT, RZ, c[0x0][0x21c], PT, P6 ;  /* 0x00008700ff008a0c */ /* 0x000fe20003fc5360 */
[----:B------:R-:W-:Y:S01]  /*1320*/  FMUL.FTZ R91, R64, c[0x0][0x1e0] ;  /* 0x00007800405b7a20 */ /* 0x000fe20000410000 */
[----:B------:R-:W-:Y:S02]  /*1330*/  FSEL R90, R70, RZ, !P5 ;  /* 0x000000ff465a7208 */ /* 0x000fe40006800000 */
[----:B------:R-:W-:-:S02]  /*1340*/  ISETP.GE.AND P1, PT, R114, 0x1, PT ;  /* 0x000000017200780c */ /* 0x000fc40003f26270 */
[----:B------:R-:W-:Y:S02]  /*1350*/  ISETP.NE.U32.AND P3, PT, RZ, c[0x0][0x258], PT ;  /* 0x00009600ff007a0c */ /* 0x000fe40003f65070 */
[----:B------:R-:W-:Y:S02]  /*1360*/  @!P0 ISETP.NE.U32.AND P4, PT, RZ, c[0x0][0x218], PT ;  /* 0x00008600ff008a0c */ /* 0x000fe40003f85070 */
[----:B------:R-:W-:Y:S02]  /*1370*/  @!P0 ISETP.NE.U32.AND P5, PT, RZ, c[0x0][0x218], PT ;  /* 0x00008600ff008a0c */ /* 0x000fe40003fa5070 */
[----:B------:R-:W-:Y:S02]  /*1380*/  ISETP.NE.AND.EX P2, PT, RZ, c[0x0][0x25c], PT, P2 ;  /* 0x00009700ff007a0c */ /* 0x000fe40003f45320 */
        /* <DEDUP_REMOVED lines=8> */
.L_x_2732:
[----:B------:R-:W-:Y:S05]  /*1410*/  BSYNC B1 ;  /* 0x0000000000017941 */ /* 0x000fea0003800000 */
.L_x_2731:
[----:B------:R-:W-:Y:S01]  /*1420*/  @!P0 ISETP.NE.U32.AND P6, PT, RZ, c[0x0][0x218], PT ;  /* 0x00008600ff008a0c */ /* 0x000fe20003fc5070 */
[----:B------:R-:W-:Y:S01]  /*1430*/  BSSY B1, `(.L_x_2733) ;  /* 0x0000010000017945 */ /* 0x000fe20003800000 */
[----:B------:R-:W-:Y:S02]  /*1440*/  @P2 MOV R69, 0x20 ;  /* 0x0000002000452802 */ /* 0x000fe40000000f00 */
[----:B------:R-:W-:Y:S02]  /*1450*/  ISETP.NE.AND.EX P3, PT, RZ, c[0x0][0x25c], PT, P3 ;  /* 0x00009700ff007a0c */ /* 0x000fe40003f65330 */
[----:B------:R-:W-:Y:S01]  /*1460*/  @!P0 ISETP.NE.AND.EX P6, PT, RZ, c[0x0][0x21c], PT, P6 ;  /* 0x00008700ff008a0c */ /* 0x000fe20003fc5360 */
[----:B------:R-:W-:Y:S01]  /*1470*/  @P2 IMAD.WIDE.U32 R68, R116, R69, c[0x0][0x258] ;  /* 0x0000960074442625 */ /* 0x000fe200078e0045 */
[----:B------:R-:W-:Y:S02]  /*1480*/  @!P0 ISETP.NE.AND.EX P4, PT, RZ, c[0x0][0x21c], PT, P4 ;  /* 0x00008700ff008a0c */ /* 0x000fe40003f85340 */
        /* <DEDUP_REMOVED lines=10> */
.L_x_2734:
[----:B------:R-:W-:Y:S05]  /*1530*/  BSYNC B1 ;  /* 0x0000000000017941 */ /* 0x000fea0003800000 */
.L_x_2733:
        /* <DEDUP_REMOVED lines=10> */
.L_x_2736:
[----:B------:R-:W-:Y:S05]  /*15e0*/  BSYNC B1 ;  /* 0x0000000000017941 */ /* 0x000fea0003800000 */
.L_x_2735:
        /* <DEDUP_REMOVED lines=10> */
.L_x_2738:
[----:B------:R-:W-:Y:S05]  /*1690*/  BSYNC B1 ;  /* 0x0000000000017941 */ /* 0x000fea0003800000 */
.L_x_2737:
[----:B------:R-:W-:Y:S01]  /*16a0*/  @P1 FMUL.FTZ R71, R71, c[0x0][0x1ec] ;  /* 0x00007b0047471a20 */ /* 0x000fe20000410000 */
[----:B------:R-:W-:Y:S01]  /*16b0*/  @P1 LOP3.LUT P5, RZ, R92, 0xff, RZ, 0xc0, !PT ;  /* 0x000000ff5cff1812 */ /* 0x000fe200078ac0ff */
[----:B------:R-:W-:Y:S01]  /*16c0*/  @P1 FMUL.FTZ R70, R70, c[0x0][0x1ec] ;  /* 0x00007b0046461a20 */ /* 0x000fe20000410000 */
[----:B------:R-:W-:Y:S01]  /*16d0*/  SEL R67, R116, R55, P3 ;  /* 0x0000003774437207 */ /* 0x000fe20001800000 */
[----:B------:R-:W-:Y:S01]  /*16e0*/  @P1 FMUL.FTZ R71, R71, c[0x0][0x1e8] ;  /* 0x00007a0047471a20 */ /* 0x000fe20000410000 */
[C---:B------:R-:W-:Y:S01]  /*16f0*/  @P1 LOP3.LUT P4, RZ, R88.reuse, 0xff00, RZ, 0xc0, !PT ;  /* 0x0000ff0058ff1812 */ /* 0x040fe2000788c0ff */
[----:B------:R-:W-:Y:S01]  /*1700*/  @P1 FMUL.FTZ R115, R115, c[0x0][0x1ec] ;  /* 0x00007b0073731a20 */ /* 0x000fe20000410000 */
[----:B------:R-:W-:Y:S01]  /*1710*/  @P1 LOP3.LUT P6, RZ, R88, 0xff0000, RZ, 0xc0, !PT ;  /* 0x00ff000058ff1812 */ /* 0x000fe200078cc0ff */
[----:B------:R-:W-:Y:S01]  /*1720*/  @P1 FMUL.FTZ R70, R70, c[0x0][0x1e8] ;  /* 0x00007a0046461a20 */ /* 0x000fe20000410000 */
[----:B------:R-:W-:Y:S01]  /*1730*/  @P1 FSEL R71, R71, RZ, P5 ;  /* 0x000000ff47471208 */ /* 0x000fe20002800000 */
[----:B------:R-:W-:Y:S01]  /*1740*/  @P1 FMUL.FTZ R115, R115, c[0x0][0x1e8] ;  /* 0x00007a0073731a20 */ /* 0x000fe20000410000 */
[----:B------:R-:W-:Y:S01]  /*1750*/  @!P0 ISETP.NE.U32.AND P5, PT, RZ, c[0x0][0x218], PT ;  /* 0x00008600ff008a0c */ /* 0x000fe20003fa5070 */
[----:B------:R-:W-:Y:S01]  /*1760*/  @P1 FMUL.FTZ R116, R116, c[0x0][0x1ec] ;  /* 0x00007b0074741a20 */ /* 0x000fe20000410000 */
[----:B------:R-:W-:Y:S01]  /*1770*/  BSSY B1, `(.L_x_2739) ;  /* 0x0000010000017945 */ /* 0x000fe20003800000 */
[----:B------:R0:W-:Y:S01]  /*1780*/  @P2 STG.E.128 [R68.64], R64 ;  /* 0x0000004044002986 */ /* 0x0001e2000c101d04 */
[----:B------:R-:W-:Y:S01]  /*1790*/  @!P0 ISETP.NE.AND.EX P5, PT, RZ, c[0x0][0x21c], PT, P5 ;  /* 0x00008700ff008a0c */ /* 0x000fe20003fa5350 */
[----:B------:R-:W-:Y:S01]  /*17a0*/  @P1 FMUL.FTZ R116, R116, c[0x0][0x1e8] ;  /* 0x00007a0074741a20 */ /* 0x000fe20000410000 */
[----:B------:R-:W-:-:S02]  /*17b0*/  @P1 FSEL R70, R70, RZ, P4 ;  /* 0x000000ff46461208 */ /* 0x000fc40002000000 */
[----:B------:R-:W-:Y:S02]  /*17c0*/  @P1 FSEL R115, R115, RZ, P6 ;  /* 0x000000ff73731208 */ /* 0x000fe40003000000 */
[----:B------:R-:W-:Y:S02]  /*17d0*/  @!P0 ISETP.NE.U32.AND P4, PT, RZ, c[0x0][0x218], PT ;  /* 0x00008600ff008a0c */ /* 0x000fe40003f85070 */
[----:B------:R-:W-:Y:S02]  /*17e0*/  @P1 LOP3.LUT P6, RZ, R88, 0xff000000, RZ, 0xc0, !PT ;  /* 0xff00000058ff1812 */ /* 0x000fe400078cc0ff */
        /* <DEDUP_REMOVED lines=8> */
.L_x_2740:
[----:B------:R-:W-:Y:S05]  /*1870*/  BSYNC B1 ;  /* 0x0000000000017941 */ /* 0x000fea0003800000 */
.L_x_2739:
[----:B------:R-:W-:Y:S01]  /*1880*/  @P1 IADD3 R114, R114, -0x1, RZ ;  /* 0xffffffff72721810 */ /* 0x000fe20007ffe0ff */
[----:B------:R-:W-:Y:S01]  /*1890*/  @P1 FMUL.FTZ R64, R65, c[0x0][0x1ec] ;  /* 0x00007b0041401a20 */ /* 0x000fe20000410000 */
[----:B------:R-:W-:Y:S01]  /*18a0*/  @!P0 ISETP.NE.AND.EX P4, PT, RZ, c[0x0][0x21c], PT, P4 ;  /* 0x00008700ff008a0c */ /* 0x000fe20003f85340 */
[----:B------:R-:W-:Y:S01]  /*18b0*/  BSSY B1, `(.L_x_2741) ;  /* 0x000000e000017945 */ /* 0x000fe20003800000 */
[----:B------:R-:W-:Y:S01]  /*18c0*/  @P1 FSEL R116, R116, RZ, P6 ;  /* 0x000000ff74741208 */ /* 0x000fe20003000000 */
[----:B------:R-:W-:Y:S01]  /*18d0*/  @P1 IMAD R114, R114, c[0x0][0x168], RZ ;  /* 0x00005a0072721a24 */ /* 0x000fe200078e02ff */
[----:B------:R-:W-:Y:S01]  /*18e0*/  @!P0 ISETP.NE.U32.AND P5, PT, RZ, c[0x0][0x218], PT ;  /* 0x00008600ff008a0c */ /* 0x000fe20003fa5070 */
[----:B------:R-:W-:Y:S01]  /*18f0*/  @P1 FMUL.FTZ R64, R64, c[0x0][0x1e8] ;  /* 0x00007a0040401a20 */ /* 0x000fe20000410000 */
        /* <DEDUP_REMOVED lines=9> */
.L_x_2742:
[----:B------:R-:W-:Y:S05]  /*1990*/  BSYNC B1 ;  /* 0x0000000000017941 */ /* 0x000fea0003800000 */
.L_x_2741:
[----:B------:R-:W-:Y:S01]  /*19a0*/  @P1 SHF.R.S32.HI R67, RZ, 0x1f, R114 ;  /* 0x0000001fff431819 */ /* 0x000fe20000011472 */
[----:B------:R-:W-:Y:S01]  /*19b0*/  BSSY B1, `(.L_x_2743) ;  /* 0x0000011000017945 */ /* 0x000fe20003800000 */
[----:B------:R-:W-:Y:S01]  /*19c0*/  @!P0 ISETP.NE.AND.EX P5, PT, RZ, c[0x0][0x21c], PT, P5 ;  /* 0x00008700ff008a0c */ /* 0x000fe20003fa5350 */
[----:B------:R-:W-:Y:S01]  /*19d0*/  IMAD.MOV.U32 R92, RZ, RZ, RZ ;  /* 0x000000ffff5c7224 */ /* 0x000fe200078e00ff */
[----:B------:R-:W-:Y:S02]  /*19e0*/  @P1 FSEL R64, R64, RZ, P6 ;  /* 0x000000ff40401208 */ /* 0x000fe40003000000 */
[----:B------:R-:W-:Y:S01]  /*19f0*/  @P1 LEA.HI R135, R67, R114, RZ, 0x3 ;  /* 0x0000007243871211 */ /* 0x000fe200078f18ff */
[----:B------:R-:W-:Y:S01]  /*1a00*/  @P1 FMUL.FTZ R67, R66, c[0x0][0x1ec] ;  /* 0x00007b0042431a20 */ /* 0x000fe20000410000 */
[C---:B------:R-:W-:Y:S02]  /*1a10*/  @P1 LOP3.LUT P4, RZ, R89.reuse, 0xff00, RZ, 0xc0, !PT ;  /* 0x0000ff0059ff1812 */ /* 0x040fe4000788c0ff */
[----:B------:R-:W-:-:S02]  /*1a20*/  @P1 LOP3.LUT P6, RZ, R89, 0xff0000, RZ, 0xc0, !PT ;  /* 0x00ff000059ff1812 */ /* 0x000fc400078cc0ff */
[----:B------:R-:W-:Y:S02]  /*1a30*/  @P1 LOP3.LUT R134, R111, 0x1f, RZ, 0xc0, !PT ;  /* 0x0000001f6f861812 */ /* 0x000fe400078ec0ff */
        /* <DEDUP_REMOVED lines=8> */
.L_x_2744:
[----:B------:R-:W-:Y:S05]  /*1ac0*/  BSYNC B1 ;  /* 0x0000000000017941 */ /* 0x000fea0003800000 */
.L_x_2743:
[----:B------:R-:W-:Y:S01]  /*1ad0*/  @P1 FMUL.FTZ R67, R67, c[0x0][0x1e8] ;  /* 0x00007a0043431a20 */ /* 0x000fe20000410000 */
[----:B------:R-:W-:Y:S01]  /*1ae0*/  @P1 F2FP.BF16.PACK_AB R71, RZ, R71 ;  /* 0x00000047ff47123e */ /* 0x000fe200000010ff */
[----:B------:R-:W-:Y:S01]  /*1af0*/  BSSY B1, `(.L_x_2745) ;  /* 0x0000017000017945 */ /* 0x000fe20003800000 */
[----:B------:R-:W-:Y:S02]  /*1b00*/  @P1 F2FP.BF16.PACK_AB R115, RZ, R115 ;  /* 0x00000073ff73123e */ /* 0x000fe400000010ff */
[----:B------:R-:W-:Y:S02]  /*1b10*/  @P1 FSEL R67, R67, RZ, P4 ;  /* 0x000000ff43431208 */ /* 0x000fe40002000000 */
[----:B------:R-:W-:Y:S02]  /*1b20*/  @!P0 ISETP.NE.U32.AND P4, PT, RZ, c[0x0][0x218], PT ;  /* 0x00008600ff008a0c */ /* 0x000fe40003f85070 */
[----:B------:R-:W-:Y:S02]  /*1b30*/  @P1 F2FP.BF16.PACK_AB R70, RZ, R70 ;  /* 0x00000046ff46123e */ /* 0x000fe400000010ff */
[----:B------:R-:W-:-:S02]  /*1b40*/  @P1 PRMT R60, R71, 0x7610, R60 ;  /* 0x00007610473c1816 */ /* 0x000fc4000000003c */
[----:B------:R-:W-:Y:S02]  /*1b50*/  @P1 F2FP.BF16.PACK_AB R116, RZ, R116 ;  /* 0x00000074ff74123e */ /* 0x000fe400000010ff */
[----:B------:R-:W-:Y:S02]  /*1b60*/  @P1 PRMT R61, R115, 0x7610, R61 ;  /* 0x00007610733d1816 */ /* 0x000fe4000000003d */
[----:B------:R-:W-:Y:S02]  /*1b70*/  @!P0 ISETP.NE.AND.EX P4, PT, RZ, c[0x0][0x21c], PT, P4 ;  /* 0x00008700ff008a0c */ /* 0x000fe40003f85340 */
[----:B------:R-:W-:Y:S01]  /*1b80*/  @P1 PRMT R60, R60, 0x5410, R70 ;  /* 0x000054103c3c1816 */ /* 0x000fe20000000046 */
[----:B------:R-:W-:Y:S01]  /*1b90*/  @P1 FMUL.FTZ R70, R133, c[0x0][0x1ec] ;  /* 0x00007b0085461a20 */ /* 0x000fe20000410000 */
[----:B------:R-:W-:Y:S02]  /*1ba0*/  @P1 LOP3.LUT P5, RZ, R89, 0xff000000, RZ, 0xc0, !PT ;  /* 0xff00000059ff1812 */ /* 0x000fe400078ac0ff */
[----:B------:R-:W-:-:S02]  /*1bb0*/  @P1 LEA.HI.SX32 R92, R135, R134, 0x1d ;  /* 0x00000086875c1211 */ /* 0x000fc400078feaff */
[----:B------:R-:W-:Y:S02]  /*1bc0*/  @P1 PRMT R61, R61, 0x5410, R116 ;  /* 0x000054103d3d1816 */ /* 0x000fe40000000074 */
        /* <DEDUP_REMOVED lines=9> */
.L_x_2746:
[----:B------:R-:W-:Y:S05]  /*1c60*/  BSYNC B1 ;  /* 0x0000000000017941 */ /* 0x000fea0003800000 */
.L_x_2745:
[----:B------:R-:W-:Y:S01]  /*1c70*/  @P1 FMUL.FTZ R71, R114, c[0x0][0x1ec] ;  /* 0x00007b0072471a20 */ /* 0x000fe20000410000 */
[----:B------:R-:W-:Y:S01]  /*1c80*/  @P1 F2FP.BF16.PACK_AB R88, RZ, R67 ;  /* 0x00000043ff58123e */ /* 0x000fe200000010ff */
[----:B------:R-:W-:Y:S01]  /*1c90*/  @P1 FMUL.FTZ R70, R70, c[0x0][0x1e8] ;  /* 0x00007a0046461a20 */ /* 0x000fe20000410000 */
[----:B------:R-:W-:Y:S01]  /*1ca0*/  @P1 MOV R115, 0x10 ;  /* 0x0000001000731802 */ /* 0x000fe20000000f00 */
[----:B------:R-:W-:Y:S01]  /*1cb0*/  @P1 FMUL.FTZ R71, R71, c[0x0][0x1e8] ;  /* 0x00007a0047471a20 */ /* 0x000fe20000410000 */
[----:B------:R-:W-:Y:S01]  /*1cc0*/  SEL R67, R114, R59, P3 ;  /* 0x0000003b72437207 */ /* 0x000fe20001800000 */
[----:B------:R-:W-:Y:S01]  /*1cd0*/  BSSY B1, `(.L_x_2747) ;  /* 0x000001b000017945 */ /* 0x000fe20003800000 */
[----:B------:R-:W-:Y:S02]  /*1ce0*/  @P1 FSEL R70, R70, RZ, P6 ;  /* 0x000000ff46461208 */ /* 0x000fe40003000000 */
[----:B------:R-:W-:Y:S02]  /*1cf0*/  @P1 FSEL R71, R71, RZ, P5 ;  /* 0x000000ff47471208 */ /* 0x000fe40002800000 */
[----:B------:R-:W-:-:S02]  /*1d00*/  @P1 F2FP.BF16.PACK_AB R89, RZ, R70 ;  /* 0x00000046ff59123e */ /* 0x000fc400000010ff */
[----:B------:R-:W-:Y:S02]  /*1d10*/  @P1 PRMT R62, R64, 0x7610, R62 ;  /* 0x00007610403e1816 */ /* 0x000fe4000000003e */
[----:B------:R-:W-:Y:S01]  /*1d20*/  @P1 F2FP.BF16.PACK_AB R114, RZ, R71 ;  /* 0x00000047ff72123e */ /* 0x000fe200000010ff */
[----:B------:R-:W-:Y:S01]  /*1d30*/  @P1 IMAD.WIDE.U32 R70, R92, R115, c[0x0][0x248] ;  /* 0x000092005c461625 */ /* 0x000fe200078e0073 */
[----:B------:R-:W-:Y:S02]  /*1d40*/  @P1 PRMT R63, R89, 0x7610, R63 ;  /* 0x00007610593f1816 */ /* 0x000fe4000000003f */
[----:B------:R-:W-:Y:S02]  /*1d50*/  SEL R64, R65, R56, P3 ;  /* 0x0000003841407207 */ /* 0x000fe40001800000 */
[----:B------:R-:W-:Y:S02]  /*1d60*/  SEL R65, R66, R57, P3 ;  /* 0x0000003942417207 */ /* 0x000fe40001800000 */
[----:B------:R-:W-:-:S02]  /*1d70*/  SEL R66, R133, R58, P3 ;  /* 0x0000003a85427207 */ /* 0x000fc40001800000 */
[----:B------:R-:W-:Y:S02]  /*1d80*/  @P1 PRMT R62, R62, 0x5410, R88 ;  /* 0x000054103e3e1816 */ /* 0x000fe40000000058 */
[----:B------:R-:W-:Y:S01]  /*1d90*/  @P1 PRMT R63, R63, 0x5410, R114 ;  /* 0x000054103f3f1816 */ /* 0x000fe20000000072 */
[----:B------:R0:W-:Y:S01]  /*1da0*/  @P2 STG.E.128 [R68.64+0x10], R64 ;  /* 0x0000104044002986 */ /* 0x0001e2000c101d04 */
[----:B------:R-:W-:Y:S02]  /*1db0*/  @!P0 ISETP.NE.U32.AND P4, PT, RZ, c[0x0][0x218], PT ;  /* 0x00008600ff008a0c */ /* 0x000fe40003f85070 */
[----:B------:R-:W-:Y:S01]  /*1dc0*/  @P1 LOP3.LUT P6, RZ, R93, 0xff, RZ, 0xc0, !PT ;  /* 0x000000ff5dff1812 */ /* 0x000fe200078cc0ff */
[----:B------:R0:W-:Y:S01]  /*1dd0*/  @P1 STG.E.128 [R70.64], R60 ;  /* 0x0000003c46001986 */ /* 0x0001e2000c101d04 */
[----:B------:R-:W-:Y:S02]  /*1de0*/  @!P0 ISETP.NE.AND.EX P4, PT, RZ, c[0x0][0x21c], PT, P4 ;  /* 0x00008700ff008a0c */ /* 0x000fe40003f85340 */
[----:B------:R-:W-:-:S02]  /*1df0*/  @!P0 ISETP.NE.U32.AND P5, PT, RZ, c[0x0][0x218], PT ;  /* 0x00008600ff008a0c */ /* 0x000fc40003fa5070 */
[----:B------:R-:W-:Y:S01]  /*1e00*/  @!P0 FSEL R89, R44, RZ, P4 ;  /* 0x000000ff2c598208 */ /* 0x000fe20002000000 */
[----:B------:R-:W-:Y:S05]  /*1e10*/  @!P0 BRA `(.L_x_2748) ;  /* 0x0000006000008947 */ /* 0x000fea0003800000 */
[----:B------:R-:W-:Y:S01]  /*1e20*/  ISETP.NE.U32.AND P4, PT, RZ, c[0x0][0x218], PT ;  /* 0x00008600ff007a0c */ /* 0x000fe20003f85070 */
[----:B0-----:R-:W-:-:S03]  /*1e30*/  FFMA.FTZ R64, R117, R91, R90 ;  /* 0x0000005b75407223 */ /* 0x001fc6000001005a */
[----:B------:R-:W-:Y:S01]  /*1e40*/  ISETP.NE.AND.EX P4, PT, RZ, c[0x0][0x21c], PT, P4 ;  /* 0x00008700ff007a0c */ /* 0x000fe20003f85340 */
[----:B------:R-:W-:-:S04]  /*1e50*/  FADD.FTZ R89, R73, -R64 ;  /* 0x8000004049597221 */ /* 0x000fc80000010000 */
[----:B------:R-:W-:-:S08]  /*1e60*/  FMUL.FTZ R89, R112, R89 ;  /* 0x0000005970597220 */ /* 0x000fd00000410000 */
[----:B------:R-:W-:Y:S02]  /*1e70*/  @P4 FADD.FTZ R89, R44, R89 ;  /* 0x000000592c594221 */ /* 0x000fe40000010000 */
.L_x_2748:
[----:B------:R-:W-:Y:S05]  /*1e80*/  BSYNC B1 ;  /* 0x0000000000017941 */ /* 0x000fea0003800000 */
.L_x_2747:
[----:B------:R-:W-:Y:S01]  /*1e90*/  @!P0 ISETP.NE.U32.AND P4, PT, RZ, c[0x0][0x218], PT ;  /* 0x00008600ff008a0c */ /* 0x000fe20003f85070 */
[----:B0-----:R-:W-:Y:S01]  /*1ea0*/  @P1 FMUL.FTZ R64, R89, c[0x0][0x1ec] ;  /* 0x00007b0059401a20 */ /* 0x001fe20000410000 */
[----:B------:R-:W-:Y:S01]  /*1eb0*/  BSSY B1, `(.L_x_2749) ;  /* 0x000000c000017945 */ /* 0x000fe20003800000 */
[----:B------:R-:W-:Y:S02]  /*1ec0*/  @!P0 ISETP.NE.AND.EX P5, PT, RZ, c[0x0][0x21c], PT, P5 ;  /* 0x00008700ff008a0c */ /* 0x000fe40003fa5350 */
[----:B------:R-:W-:Y:S01]  /*1ed0*/  @!P0 ISETP.NE.AND.EX P4, PT, RZ, c[0x0][0x21c], PT, P4 ;  /* 0x00008700ff008a0c */ /* 0x000fe20003f85340 */
[----:B------:R-:W-:-:S03]  /*1ee0*/  @P1 FMUL.FTZ R64, R64, c[0x0][0x1e8] ;  /* 0x00007a0040401a20 */ /* 0x000fc60000410000 */
        /* <DEDUP_REMOVED lines=8> */
.L_x_2750:
[----:B------:R-:W-:Y:S05]  /*1f70*/  BSYNC B1 ;  /* 0x0000000000017941 */ /* 0x000fea0003800000 */
.L_x_2749:
        /* <DEDUP_REMOVED lines=10> */
.L_x_2752:
[----:B------:R-:W-:Y:S05]  /*2020*/  BSYNC B1 ;  /* 0x0000000000017941 */ /* 0x000fea0003800000 */
.L_x_2751:
[----:B------:R-:W-:Y:S01]  /*2030*/  @P1 FMUL.FTZ R68, R67, c[0x0][0x1ec] ;  /* 0x00007b0043441a20 */ /* 0x000fe20000410000 */
[----:B------:R-:W-:Y:S01]  /*2040*/  @P1 FSEL R64, R64, RZ, P6 ;  /* 0x000000ff40401208 */ /* 0x000fe20003000000 */
[----:B------:R-:W-:Y:S01]  /*2050*/  @P1 FMUL.FTZ R65, R65, c[0x0][0x1e8] ;  /* 0x00007a0041411a20 */ /* 0x000fe20000410000 */
[----:B------:R-:W-:Y:S01]  /*2060*/  @!P0 ISETP.NE.U32.AND P6, PT, RZ, c[0x0][0x218], PT ;  /* 0x00008600ff008a0c */ /* 0x000fe20003fc5070 */
[----:B------:R-:W-:Y:S01]  /*2070*/  @P1 FMUL.FTZ R68, R68, c[0x0][0x1e8] ;  /* 0x00007a0044441a20 */ /* 0x000fe20000410000 */
[C---:B------:R-:W-:Y:S01]  /*2080*/  @P1 LOP3.LUT P4, RZ, R2.reuse, 0xff00, RZ, 0xc0, !PT ;  /* 0x0000ff0002ff1812 */ /* 0x040fe2000788c0ff */
[----:B------:R-:W-:Y:S01]  /*2090*/  BSSY B1, `(.L_x_2753) ;  /* 0x0000018000017945 */ /* 0x000fe20003800000 */
[----:B------:R-:W-:Y:S02]  /*20a0*/  @P1 LOP3.LUT P5, RZ, R2, 0xff0000, RZ, 0xc0, !PT ;  /* 0x00ff000002ff1812 */ /* 0x000fe400078ac0ff */
[----:B------:R-:W-:Y:S02]  /*20b0*/  @!P0 ISETP.NE.AND.EX P6, PT, RZ, c[0x0][0x21c], PT, P6 ;  /* 0x00008700ff008a0c */ /* 0x000fe40003fc5360 */
[----:B------:R-:W-:-:S02]  /*20c0*/  @P1 FSEL R65, R65, RZ, P4 ;  /* 0x000000ff41411208 */ /* 0x000fc40002000000 */
[----:B------:R-:W-:Y:S02]  /*20d0*/  @P1 FSEL R68, R68, RZ, P5 ;  /* 0x000000ff44441208 */ /* 0x000fe40002800000 */
[----:B------:R-:W-:Y:S02]  /*20e0*/  @!P0 ISETP.NE.U32.AND P4, PT, RZ, c[0x0][0x218], PT ;  /* 0x00008600ff008a0c */ /* 0x000fe40003f85070 */
[----:B------:R-:W-:Y:S02]  /*20f0*/  @!P0 ISETP.NE.U32.AND P5, PT, RZ, c[0x0][0x218], PT ;  /* 0x00008600ff008a0c */ /* 0x000fe40003fa5070 */
[----:B------:R-:W-:Y:S02]  /*2100*/  @!P0 FSEL R70, R47, RZ, P6 ;  /* 0x000000ff2f468208 */ /* 0x000fe40003000000 */
[----:B------:R-:W-:Y:S02]  /*2110*/  @!P0 ISETP.NE.U32.AND P6, PT, RZ, c[0x0][0x218], PT ;  /* 0x00008600ff008a0c */ /* 0x000fe40003fc5070 */
[----:B------:R-:W-:-:S02]  /*2120*/  @!P0 ISETP.NE.AND.EX P4, PT, RZ, c[0x0][0x21c], PT, P4 ;  /* 0x00008700ff008a0c */ /* 0x000fc40003f85340 */
[----:B------:R-:W-:Y:S02]  /*2130*/  @!P0 ISETP.NE.AND.EX P5, PT, RZ, c[0x0][0x21c], PT, P5 ;  /* 0x00008700ff008a0c */ /* 0x000fe40003fa5350 */
[----:B------:R-:W-:Y:S02]  /*2140*/  @!P0 ISETP.NE.AND.EX P6, PT, RZ, c[0x0][0x21c], PT, P6 ;  /* 0x00008700ff008a0c */ /* 0x000fe40003fc5360 */
[----:B------:R-:W-:Y:S02]  /*2150*/  @!P0 FSEL R71, R48, RZ, P4 ;  /* 0x000000ff30478208 */ /* 0x000fe40002000000 */
[----:B------:R-:W-:Y:S02]  /*2160*/  @!P0 FSEL R114, R49, RZ, P5 ;  /* 0x000000ff31728208 */ /* 0x000fe40002800000 */
[----:B------:R-:W-:Y:S02]  /*2170*/  @P1 LOP3.LUT P4, RZ, R2, 0xff000000, RZ, 0xc0, !PT ;  /* 0xff00000002ff1812 */ /* 0x000fe4000788c0ff */
[----:B------:R-:W-:-:S02]  /*2180*/  @P1 LOP3.LUT P5, RZ, R3, 0xff, RZ, 0xc0, !PT ;  /* 0x000000ff03ff1812 */ /* 0x000fc400078ac0ff */
        /* <DEDUP_REMOVED lines=8> */
.L_x_2754:
[----:B------:R-:W-:Y:S05]  /*2210*/  BSYNC B1 ;  /* 0x0000000000017941 */ /* 0x000fea0003800000 */
.L_x_2753:
        /* <DEDUP_REMOVED lines=8> */
.L_x_2756:
[----:B------:R-:W-:Y:S05]  /*22a0*/  BSYNC B1 ;  /* 0x0000000000017941 */ /* 0x000fea0003800000 */
.L_x_2755:
        /* <DEDUP_REMOVED lines=8> */
.L_x_2758:
[----:B------:R-:W-:Y:S05]  /*2330*/  BSYNC B1 ;  /* 0x0000000000017941 */ /* 0x000fea0003800000 */
.L_x_2757:
[----:B------:R-:W-:Y:S01]  /*2340*/  @P1 FMUL.FTZ R69, R70, c[0x0][0x1ec] ;  /* 0x00007b0046451a20 */ /* 0x000fe20000410000 */
[----:B------:R-:W-:Y:S01]  /*2350*/  BSSY B1, `(.L_x_2759) ;  /* 0x0000010000017945 */ /* 0x000fe20003800000 */
[----:B------:R-:W-:Y:S01]  /*2360*/  @P1 LOP3.LUT P6, RZ, R3, 0xff00, RZ, 0xc0, !PT ;  /* 0x0000ff0003ff1812 */ /* 0x000fe200078cc0ff */
[----:B------:R-:W-:Y:S01]  /*2370*/  @P1 FMUL.FTZ R88, R71, c[0x0][0x1ec] ;  /* 0x00007b0047581a20 */ /* 0x000fe20000410000 */
[----:B------:R-:W-:Y:S01]  /*2380*/  @P1 F2FP.BF16.PACK_AB R64, RZ, R64 ;  /* 0x00000040ff40123e */ /* 0x000fe200000010ff */
[----:B------:R-:W-:Y:S01]  /*2390*/  @P1 FMUL.FTZ R69, R69, c[0x0][0x1e8] ;  /* 0x00007a0045451a20 */ /* 0x000fe20000410000 */
[----:B------:R-:W-:Y:S01]  /*23a0*/  @P1 F2FP.BF16.PACK_AB R65, RZ, R65 ;  /* 0x00000041ff41123e */ /* 0x000fe200000010ff */
[----:B------:R-:W-:Y:S01]  /*23b0*/  @P1 FMUL.FTZ R93, R114, c[0x0][0x1ec] ;  /* 0x00007b00725d1a20 */ /* 0x000fe20000410000 */
        /* <DEDUP_REMOVED lines=9> */
.L_x_2760:
[----:B------:R-:W-:Y:S05]  /*2450*/  BSYNC B1 ;  /* 0x0000000000017941 */ /* 0x000fea0003800000 */
.L_x_2759:
[----:B------:R-:W-:Y:S01]  /*2460*/  @P1 FMUL.FTZ R116, R115, c[0x0][0x1ec] ;  /* 0x00007b0073741a20 */ /* 0x000fe20000410000 */
[----:B------:R-:W-:Y:S01]  /*2470*/  @P1 FSEL R69, R69, RZ, P4 ;  /* 0x000000ff45451208 */ /* 0x000fe20002000000 */
[----:B------:R-:W-:Y:S01]  /*2480*/  @P1 FMUL.FTZ R88, R88, c[0x0][0x1e8] ;  /* 0x00007a0058581a20 */ /* 0x000fe20000410000 */
[----:B------:R-:W-:Y:S01]  /*2490*/  @P1 LOP3.LUT P4, RZ, R3, 0xff0000, RZ, 0xc0, !PT ;  /* 0x00ff000003ff1812 */ /* 0x000fe2000788c0ff */
[----:B------:R-:W-:Y:S01]  /*24a0*/  @P1 FMUL.FTZ R116, R116, c[0x0][0x1e8] ;  /* 0x00007a0074741a20 */ /* 0x000fe20000410000 */
[----:B------:R-:W-:Y:S01]  /*24b0*/  @P1 F2FP.BF16.PACK_AB R68, RZ, R68 ;  /* 0x00000044ff44123e */ /* 0x000fe200000010ff */
[----:B------:R-:W-:Y:S01]  /*24c0*/  @P1 FMUL.FTZ R93, R93, c[0x0][0x1e8] ;  /* 0x00007a005d5d1a20 */ /* 0x000fe20000410000 */
[----:B------:R-:W-:Y:S01]  /*24d0*/  @P1 FSEL R88, R88, RZ, P5 ;  /* 0x000000ff58581208 */ /* 0x000fe20002800000 */
[----:B------:R-:W-:Y:S01]  /*24e0*/  BSSY B1, `(.L_x_2761) ;  /* 0x000001f000017945 */ /* 0x000fe20003800000 */
[----:B------:R-:W-:-:S02]  /*24f0*/  @P1 FSEL R116, R116, RZ, P4 ;  /* 0x000000ff74741208 */ /* 0x000fc40002000000 */
[----:B------:R-:W-:Y:S02]  /*2500*/  @P1 FSEL R93, R93, RZ, P6 ;  /* 0x000000ff5d5d1208 */ /* 0x000fe40003000000 */
[----:B------:R-:W-:Y:S02]  /*2510*/  @P1 F2FP.BF16.PACK_AB R88, RZ, R88 ;  /* 0x00000058ff58123e */ /* 0x000fe400000010ff */
[----:B------:R-:W-:Y:S02]  /*2520*/  @!P0 ISETP.NE.U32.AND P4, PT, RZ, c[0x0][0x218], PT ;  /* 0x00008600ff008a0c */ /* 0x000fe40003f85070 */
[----:B------:R-:W-:Y:S02]  /*2530*/  @P1 F2FP.BF16.PACK_AB R69, RZ, R69 ;  /* 0x00000045ff45123e */ /* 0x000fe400000010ff */
[----:B------:R-:W-:Y:S02]  /*2540*/  @P1 F2FP.BF16.PACK_AB R93, RZ, R93 ;  /* 0x0000005dff5d123e */ /* 0x000fe400000010ff */
[----:B------:R-:W-:-:S02]  /*2550*/  @P1 F2FP.BF16.PACK_AB R116, RZ, R116 ;  /* 0x00000074ff74123e */ /* 0x000fc400000010ff */
[----:B------:R-:W-:Y:S02]  /*2560*/  @P1 PRMT R60, R64, 0x7610, R60 ;  /* 0x00007610403c1816 */ /* 0x000fe4000000003c */
[----:B------:R-:W-:Y:S02]  /*2570*/  @!P0 ISETP.NE.AND.EX P4, PT, RZ, c[0x0][0x21c], PT, P4 ;  /* 0x00008700ff008a0c */ /* 0x000fe40003f85340 */
[----:B------:R-:W-:Y:S02]  /*2580*/  @P1 PRMT R61, R68, 0x7610, R61 ;  /* 0x00007610443d1816 */ /* 0x000fe4000000003d */
[----:B------:R-:W-:Y:S02]  /*2590*/  @P1 PRMT R62, R88, 0x7610, R62 ;  /* 0x00007610583e1816 */ /* 0x000fe4000000003e */
[----:B------:R-:W-:Y:S02]  /*25a0*/  SEL R52, R89, R52, P3 ;  /* 0x0000003459347207 */ /* 0x000fe40001800000 */
[----:B------:R-:W-:-:S02]  /*25b0*/  SEL R53, R66, R53, P3 ;  /* 0x0000003542357207 */ /* 0x000fc40001800000 */
[----:B------:R-:W-:Y:S02]  /*25c0*/  SEL R54, R67, R54, P3 ;  /* 0x0000003643367207 */ /* 0x000fe40001800000 */
[----:B------:R-:W-:Y:S02]  /*25d0*/  SEL R55, R70, R55, P3 ;  /* 0x0000003746377207 */ /* 0x000fe40001800000 */
[----:B------:R-:W-:Y:S02]  /*25e0*/  @P1 PRMT R60, R60, 0x5410, R65 ;  /* 0x000054103c3c1816 */ /* 0x000fe40000000041 */
[----:B------:R-:W-:Y:S02]  /*25f0*/  SEL R56, R71, R56, P3 ;  /* 0x0000003847387207 */ /* 0x000fe40001800000 */
[----:B------:R-:W-:Y:S02]  /*2600*/  SEL R57, R114, R57, P3 ;  /* 0x0000003972397207 */ /* 0x000fe40001800000 */
[----:B------:R-:W-:-:S02]  /*2610*/  @P1 PRMT R61, R61, 0x5410, R69 ;  /* 0x000054103d3d1816 */ /* 0x000fc40000000045 */
        /* <DEDUP_REMOVED lines=11> */
.L_x_2762:
[----:B------:R-:W-:Y:S05]  /*26d0*/  BSYNC B1 ;  /* 0x0000000000017941 */ /* 0x000fea0003800000 */
.L_x_2761:
[----:B------:R-:W-:Y:S01]  /*26e0*/  @P1 FMUL.FTZ R2, R64, c[0x0][0x1ec] ;  /* 0x00007b0040021a20 */ /* 0x000fe20000410000 */
[----:B------:R-:W-:Y:S01]  /*26f0*/  @P1 LOP3.LUT P0, RZ, R3, 0xff000000, RZ, 0xc0, !PT ;  /* 0xff00000003ff1812 */ /* 0x000fe2000780c0ff */
[----:B------:R-:W-:Y:S01]  /*2700*/  @P1 IMAD.MOV.U32 R67, RZ, RZ, 0x10 ;  /* 0x00000010ff431424 */ /* 0x000fe200078e00ff */
[----:B------:R-:W-:Y:S01]  /*2710*/  @P2 MOV R66, 0x20 ;  /* 0x0000002000422802 */ /* 0x000fe20000000f00 */
[----:B------:R-:W-:Y:S01]  /*2720*/  @P1 FMUL.FTZ R2, R2, c[0x0][0x1e8] ;  /* 0x00007a0002021a20 */ /* 0x000fe20000410000 */
[----:B------:R-:W-:Y:S02]  /*2730*/  @P1 IADD3 R92, R92, 0x20, RZ ;  /* 0x000000205c5c1810 */ /* 0x000fe40007ffe0ff */
[----:B------:R-:W-:Y:S02]  /*2740*/  SEL R59, R64, R59, P3 ;  /* 0x0000003b403b7207 */ /* 0x000fe40001800000 */
[----:B------:R-:W-:Y:S01]  /*2750*/  @P1 FSEL R65, R2, RZ, P0 ;  /* 0x000000ff02411208 */ /* 0x000fe20000000000 */
[----:B------:R-:W-:-:S03]  /*2760*/  @P2 IMAD.WIDE.U32 R2, R113, R66, c[0x0][0x258] ;  /* 0x0000960071022625 */ /* 0x000fc600078e0042 */
[----:B------:R-:W-:Y:S01]  /*2770*/  @P1 F2FP.BF16.PACK_AB R66, RZ, R65 ;  /* 0x00000041ff42123e */ /* 0x000fe200000010ff */
[----:B------:R-:W-:Y:S01]  /*2780*/  @P1 IMAD.WIDE.U32 R64, R92, R67, c[0x0][0x248] ;  /* 0x000092005c401625 */ /* 0x000fe200078e0043 */
[----:B------:R-:W-:Y:S01]  /*2790*/  MOV R67, c[0x0][0x160] ;  /* 0x0000580000437a02 */ /* 0x000fe20000000f00 */
[----:B------:R0:W-:Y:S01]  /*27a0*/  @P2 STG.E.128 [R2.64], R52 ;  /* 0x0000003402002986 */ /* 0x0001e2000c101d04 */
[----:B------:R-:W-:Y:S02]  /*27b0*/  @P1 PRMT R63, R63, 0x5410, R66 ;  /* 0x000054103f3f1816 */ /* 0x000fe40000000042 */
[----:B------:R-:W-:Y:S01]  /*27c0*/  LEA R110, R67, R110, 0x2 ;  /* 0x0000006e436e7211 */ /* 0x000fe200078e10ff */
[----:B------:R0:W-:Y:S03]  /*27d0*/  @P2 STG.E.128 [R2.64+0x10], R56 ;  /* 0x0000103802002986 */ /* 0x0001e6000c101d04 */
[----:B------:R-:W-:Y:S01]  /*27e0*/  ISETP.GE.AND P0, PT, R110, c[0x0][0x164], PT ;  /* 0x000059006e007a0c */ /* 0x000fe20003f06270 */
[----:B------:R0:W-:-:S12]  /*27f0*/  @P1 STG.E.128 [R64.64], R60 ;  /* 0x0000003c40001986 */ /* 0x0001d8000c101d04 */
[----:B0-----:R-:W-:Y:S01]  /*2800*/  @P0 CALL.REL.NOINC `(.L_x_2725) ;  /* 0x0000001000000944 */ /* 0x001fe20003c00000 */
[----:B------:R-:W-:Y:S05]  /*2810*/  BRA `(.L_x_2763) ;  /* 0xffffdbf000007947 */ /* 0x000fea000383ffff */
.L_x_2725:
[----:B------:R-:W-:Y:S05]  /*2820*/  BSYNC B0 ;  /* 0x0000000000007941 */ /* 0x000fea0003800000 */
.L_x_2723:
        /* <DEDUP_REMOVED lines=53> */
[C---:B------:R-:W-:Y:S01]  /*2b80*/  SHF.L.U64.HI R12, R14.reuse, 0x2, R3 ;  /* 0x000000020e0c7819 */ /* 0x040fe20000010203 */
[----:B------:R-:W-:Y:S01]  /*2b90*/  IMAD.SHL.U32 R3, R14, 0x4, RZ ;  /* 0x000000040e037824 */ /* 0x000fe200078e00ff */
[----:B------:R-:W0:Y:S04]  /*2ba0*/  LDS R31, [R111.X4] ;  /* 0x000000006f1f7984 */ /* 0x000e280000004800 */
        /* <DEDUP_REMOVED lines=44> */
.L_x_2729:
[----:B------:R-:W-:Y:S01]  /*2e70*/  HFMA2.MMA R91, -RZ, RZ, 0, 5.9604644775390625e-08 ;  /* 0x00000001ff5b7435 */ /* 0x000fe200000001ff */
[----:B------:R-:W-:Y:S01]  /*2e80*/  MOV R68, R66 ;  /* 0x0000004200447202 */ /* 0x000fe20000000f00 */
[----:B------:R-:W-:Y:S01]  /*2e90*/  IMAD.MOV.U32 R90, RZ, RZ, 0x1f ;  /* 0x0000001fff5a7424 */ /* 0x000fe200078e00ff */
[----:B------:R-:W-:-:S02]  /*2ea0*/  MOV R115, 0xffffffff ;  /* 0xffffffff00737802 */ /* 0x000fc40000000f00 */
[----:B------:R-:W-:Y:S02]  /*2eb0*/  MOV R64, 0x2ed0 ;  /* 0x00002ed000407802 */ /* 0x000fe40000000f00 */
[----:B------:R-:W-:Y:S05]  /*2ec0*/  CALL.REL.NOINC `($__internal_73_$__cuda_sm70_shflsync_bfly_p) ;  /* 0x0000046000007944 */ /* 0x000fea0003c00000 */
[----:B-1----:R-:W-:Y:S01]  /*2ed0*/  MOV R69, R68 ;  /* 0x0000004400457202 */ /* 0x002fe20000000f00 */
[----:B0-----:R-:W-:Y:S05]  /*2ee0*/  BRA `(.L_x_2764) ;  /* 0xffffe29000007947 */ /* 0x001fea000383ffff */
.L_x_2730:
[----:B------:R-:W-:Y:S01]  /*2ef0*/  HFMA2.MMA R91, -RZ, RZ, 0, 5.9604644775390625e-08 ;  /* 0x00000001ff5b7435 */ /* 0x000fe200000001ff */
[----:B------:R-:W-:Y:S01]  /*2f00*/  IMAD.MOV.U32 R68, RZ, RZ, R67 ;  /* 0x000000ffff447224 */ /* 0x000fe200078e0043 */
[----:B------:R-:W-:Y:S01]  /*2f10*/  MOV R90, 0x1f ;  /* 0x0000001f005a7802 */ /* 0x000fe20000000f00 */
[----:B------:R-:W-:Y:S01]  /*2f20*/  IMAD.MOV.U32 R115, RZ, RZ, -0x1 ;  /* 0xffffffffff737424 */ /* 0x000fe200078e00ff */
[----:B------:R-:W-:Y:S02]  /*2f30*/  MOV R64, 0x2f50 ;  /* 0x00002f5000407802 */ /* 0x000fe40000000f00 */
[----:B01----:R-:W-:Y:S05]  /*2f40*/  CALL.REL.NOINC `($__internal_73_$__cuda_sm70_shflsync_bfly_p) ;  /* 0x000003e000007944 */ /* 0x003fea0003c00000 */
[----:B------:R-:W-:Y:S01]  /*2f50*/  FADD.FTZ R69, R69, R66 ;  /* 0x0000004245457221 */ /* 0x000fe20000010000 */
[----:B0-----:R-:W-:Y:S01]  /*2f60*/  HFMA2.MMA R91, -RZ, RZ, 0, 1.1920928955078125e-07 ;  /* 0x00000002ff5b7435 */ /* 0x001fe200000001ff */
[----:B-1----:R-:W-:Y:S01]  /*2f70*/  FADD.FTZ R67, R67, R68 ;  /* 0x0000004443437221 */ /* 0x002fe20000010000 */
[----:B------:R-:W-:Y:S01]  /*2f80*/  MOV R90, 0x1f ;  /* 0x0000001f005a7802 */ /* 0x000fe20000000f00 */
[----:B------:R-:W-:Y:S01]  /*2f90*/  IMAD.MOV.U32 R115, RZ, RZ, -0x1 ;  /* 0xffffffffff737424 */ /* 0x000fe200078e00ff */
[----:B------:R-:W-:-:S02]  /*2fa0*/  MOV R68, R69 ;  /* 0x0000004500447202 */ /* 0x000fc40000000f00 */
[----:B------:R-:W-:Y:S02]  /*2fb0*/  MOV R64, 0x2fd0 ;  /* 0x00002fd000407802 */ /* 0x000fe40000000f00 */
[----:B------:R-:W-:Y:S05]  /*2fc0*/  CALL.REL.NOINC `($__internal_73_$__cuda_sm70_shflsync_bfly_p) ;  /* 0x0000036000007944 */ /* 0x000fea0003c00000 */
[----:B0-----:R-:W-:Y:S01]  /*2fd0*/  HFMA2.MMA R91, -RZ, RZ, 0, 1.1920928955078125e-07 ;  /* 0x00000002ff5b7435 */ /* 0x001fe200000001ff */
[----:B-1----:R-:W-:Y:S01]  /*2fe0*/  MOV R66, R68 ;  /* 0x0000004400427202 */ /* 0x002fe20000000f00 */
[----:B------:R-:W-:Y:S01]  /*2ff0*/  IMAD.MOV.U32 R68, RZ, RZ, R67 ;  /* 0x000000ffff447224 */ /* 0x000fe200078e0043 */
[----:B------:R-:W-:Y:S01]  /*3000*/  MOV R90, 0x1f ;  /* 0x0000001f005a7802 */ /* 0x000fe20000000f00 */
[----:B------:R-:W-:Y:S01]  /*3010*/  IMAD.MOV.U32 R115, RZ, RZ, -0x1 ;  /* 0xffffffffff737424 */ /* 0x000fe200078e00ff */
[----:B------:R-:W-:Y:S02]  /*3020*/  MOV R64, 0x3040 ;  /* 0x0000304000407802 */ /* 0x000fe40000000f00 */
[----:B------:R-:W-:Y:S05]  /*3030*/  CALL.REL.NOINC `($__internal_73_$__cuda_sm70_shflsync_bfly_p) ;  /* 0x000002f000007944 */ /* 0x000fea0003c00000 */
[----:B------:R-:W-:Y:S01]  /*3040*/  FADD.FTZ R69, R66, R69 ;  /* 0x0000004542457221 */ /* 0x000fe20000010000 */
[----:B0-----:R-:W-:Y:S01]  /*3050*/  HFMA2.MMA R91, -RZ, RZ, 0, 2.384185791015625e-07 ;  /* 0x00000004ff5b7435 */ /* 0x001fe200000001ff */
[----:B-1----:R-:W-:Y:S01]  /*3060*/  FADD.FTZ R67, R67, R68 ;  /* 0x0000004443437221 */ /* 0x002fe20000010000 */
[----:B------:R-:W-:Y:S01]  /*3070*/  MOV R90, 0x1f ;  /* 0x0000001f005a7802 */ /* 0x000fe20000000f00 */
[----:B------:R-:W-:Y:S01]  /*3080*/  IMAD.MOV.U32 R115, RZ, RZ, -0x1 ;  /* 0xffffffffff737424 */ /* 0x000fe200078e00ff */
[----:B------:R-:W-:-:S02]  /*3090*/  MOV R68, R69 ;  /* 0x0000004500447202 */ /* 0x000fc40000000f00 */
[----:B------:R-:W-:Y:S02]  /*30a0*/  MOV R64, 0x30c0 ;  /* 0x000030c000407802 */ /* 0x000fe40000000f00 */
[----:B------:R-:W-:Y:S05]  /*30b0*/  CALL.REL.NOINC `($__internal_73_$__cuda_sm70_shflsync_bfly_p) ;  /* 0x0000027000007944 */ /* 0x000fea0003c00000 */
[----:B0-----:R-:W-:Y:S01]  /*30c0*/  HFMA2.MMA R91, -RZ, RZ, 0, 2.384185791015625e-07 ;  /* 0x00000004ff5b7435 */ /* 0x001fe200000001ff */
[----:B-1----:R-:W-:Y:S01]  /*30d0*/  MOV R66, R68 ;  /* 0x0000004400427202 */ /* 0x002fe20000000f00 */
[----:B------:R-:W-:Y:S01]  /*30e0*/  IMAD.MOV.U32 R68, RZ, RZ, R67 ;  /* 0x000000ffff447224 */ /* 0x000fe200078e0043 */
[----:B------:R-:W-:Y:S01]  /*30f0*/  MOV R90, 0x1f ;  /* 0x0000001f005a7802 */ /* 0x000fe20000000f00 */
[----:B------:R-:W-:Y:S01]  /*3100*/  IMAD.MOV.U32 R115, RZ, RZ, -0x1 ;  /* 0xffffffffff737424 */ /* 0x000fe200078e00ff */
[----:B------:R-:W-:Y:S02]  /*3110*/  MOV R64, 0x3130 ;  /* 0x0000313000407802 */ /* 0x000fe40000000f00 */
[----:B------:R-:W-:Y:S05]  /*3120*/  CALL.REL.NOINC `($__internal_73_$__cuda_sm70_shflsync_bfly_p) ;  /* 0x0000020000007944 */ /* 0x000fea0003c00000 */
[----:B------:R-:W-:Y:S01]  /*3130*/  FADD.FTZ R69, R66, R69 ;  /* 0x0000004542457221 */ /* 0x000fe20000010000 */
[----:B0-----:R-:W-:Y:S01]  /*3140*/  HFMA2.MMA R91, -RZ, RZ, 0, 4.76837158203125e-07 ;  /* 0x00000008ff5b7435 */ /* 0x001fe200000001ff */
[----:B-1----:R-:W-:Y:S01]  /*3150*/  FADD.FTZ R71, R67, R68 ;  /* 0x0000004443477221 */ /* 0x002fe20000010000 */
[----:B------:R-:W-:Y:S01]  /*3160*/  MOV R90, 0x1f ;  /* 0x0000001f005a7802 */ /* 0x000fe20000000f00 */
[----:B------:R-:W-:Y:S01]  /*3170*/  IMAD.MOV.U32 R115, RZ, RZ, -0x1 ;  /* 0xffffffffff737424 */ /* 0x000fe200078e00ff */
[----:B------:R-:W-:-:S02]  /*3180*/  MOV R68, R69 ;  /* 0x0000004500447202 */ /* 0x000fc40000000f00 */
[----:B------:R-:W-:Y:S02]  /*3190*/  MOV R64, 0x31b0 ;  /* 0x000031b000407802 */ /* 0x000fe40000000f00 */
[----:B------:R-:W-:Y:S05]  /*31a0*/  CALL.REL.NOINC `($__internal_73_$__cuda_sm70_shflsync_bfly_p) ;  /* 0x0000018000007944 */ /* 0x000fea0003c00000 */
[----:B0-----:R-:W-:Y:S01]  /*31b0*/  HFMA2.MMA R91, -RZ, RZ, 0, 4.76837158203125e-07 ;  /* 0x00000008ff5b7435 */ /* 0x001fe200000001ff */
[----:B-1----:R-:W-:Y:S01]  /*31c0*/  MOV R66, R68 ;  /* 0x0000004400427202 */ /* 0x002fe20000000f00 */
[----:B------:R-:W-:Y:S01]  /*31d0*/  IMAD.MOV.U32 R68, RZ, RZ, R71 ;  /* 0x000000ffff447224 */ /* 0x000fe200078e0047 */
[----:B------:R-:W-:Y:S01]  /*31e0*/  MOV R90, 0x1f ;  /* 0x0000001f005a7802 */ /* 0x000fe20000000f00 */
[----:B------:R-:W-:Y:S01]  /*31f0*/  IMAD.MOV.U32 R115, RZ, RZ, -0x1 ;  /* 0xffffffffff737424 */ /* 0x000fe200078e00ff */
[----:B------:R-:W-:Y:S02]  /*3200*/  MOV R64, 0x3220 ;  /* 0x0000322000407802 */ /* 0x000fe40000000f00 */
[----:B------:R-:W-:Y:S05]  /*3210*/  CALL.REL.NOINC `($__internal_73_$__cuda_sm70_shflsync_bfly_p) ;  /* 0x0000011000007944 */ /* 0x000fea0003c00000 */
[----:B------:R-:W-:Y:S01]  /*3220*/  FADD.FTZ R67, R66, R69 ;  /* 0x0000004542437221 */ /* 0x000fe20000010000 */
[----:B0-----:R-:W-:Y:S01]  /*3230*/  HFMA2.MMA R91, -RZ, RZ, 0, 9.5367431640625e-07 ;  /* 0x00000010ff5b7435 */ /* 0x001fe200000001ff */
[----:B-1----:R-:W-:Y:S01]  /*3240*/  FADD.FTZ R71, R71, R68 ;  /* 0x0000004447477221 */ /* 0x002fe20000010000 */
[----:B------:R-:W-:Y:S01]  /*3250*/  MOV R90, 0x1f ;  /* 0x0000001f005a7802 */ /* 0x000fe20000000f00 */
[----:B------:R-:W-:Y:S01]  /*3260*/  IMAD.MOV.U32 R115, RZ, RZ, -0x1 ;  /* 0xffffffffff737424 */ /* 0x000fe200078e00ff */
[----:B------:R-:W-:-:S02]  /*3270*/  MOV R68, R67 ;  /* 0x0000004300447202 */ /* 0x000fc40000000f00 */
[----:B------:R-:W-:Y:S02]  /*3280*/  MOV R64, 0x32a0 ;  /* 0x000032a000407802 */ /* 0x000fe40000000f00 */
[----:B------:R-:W-:Y:S05]  /*3290*/  CALL.REL.NOINC `($__internal_73_$__cuda_sm70_shflsync_bfly_p) ;  /* 0x0000009000007944 */ /* 0x000fea0003c00000 */
[----:B0-----:R-:W-:Y:S01]  /*32a0*/  HFMA2.MMA R91, -RZ, RZ, 0, 9.5367431640625e-07 ;  /* 0x00000010ff5b7435 */ /* 0x001fe200000001ff */
[----:B-1----:R-:W-:Y:S01]  /*32b0*/  MOV R70, R68 ;  /* 0x0000004400467202 */ /* 0x002fe20000000f00 */
[----:B------:R-:W-:Y:S01]  /*32c0*/  IMAD.MOV.U32 R68, RZ, RZ, R71 ;  /* 0x000000ffff447224 */ /* 0x000fe200078e0047 */
[----:B------:R-:W-:Y:S01]  /*32d0*/  MOV R90, 0x1f ;  /* 0x0000001f005a7802 */ /* 0x000fe20000000f00 */
[----:B------:R-:W-:Y:S01]  /*32e0*/  IMAD.MOV.U32 R115, RZ, RZ, -0x1 ;  /* 0xffffffffff737424 */ /* 0x000fe200078e00ff */
[----:B------:R-:W-:Y:S02]  /*32f0*/  MOV R64, 0x3310 ;  /* 0x0000331000407802 */ /* 0x000fe40000000f00 */
[----:B------:R-:W-:Y:S05]  /*3300*/  CALL.REL.NOINC `($__internal_73_$__cuda_sm70_shflsync_bfly_p) ;  /* 0x0000002000007944 */ /* 0x000fea0003c00000 */
[----:B-1----:R-:W-:Y:S01]  /*3310*/  MOV R64, R68 ;  /* 0x0000004400407202 */ /* 0x002fe20000000f00 */
[----:B0-----:R-:W-:Y:S05]  /*3320*/  BRA `(.L_x_2765) ;  /* 0xffffdf7000007947 */ /* 0x001fea000383ffff */
        .weak           $__internal_73_$__cuda_sm70_shflsync_bfly_p
        .type           $__internal_73_$__cuda_sm70_shflsync_bfly_p,@function
        .size           $__internal_73_$__cuda_sm70_shflsync_bfly_p,(.L_x_7251 - $__internal_73_$__cuda_sm70_shflsync_bfly_p)
$__internal_73_$__cuda_sm70_shflsync_bfly_p:
[----:B------:R-:W-:Y:S01]  /*3330*/  HFMA2.MMA R65, -RZ, RZ, 0, 0 ;  /* 0x00000000ff417435 */ /* 0x000fe200000001ff */
[----:B------:R-:W-:Y:S04]  /*3340*/  WARPSYNC R115 ;  /* 0x0000007300007348 */ /* 0x000fe80003800000 */
[----:B------:R0:W1:Y:S01]  /*3350*/  SHFL.BFLY PT, R68, R68, R91, R90 ;  /* 0x0c00005b44447389 */ /* 0x00006200000e005a */
[----:B------:R-:W-:Y:S05]  /*3360*/  RET.REL.NODEC R64 `(_ZN10layer_norm13ln_bwd_kernelINS_13Kernel_traitsI13__nv_bfloat16S2_fS2_fjLj512ELj1ELj4ELj1ELj16ENS_18Kernel_traits_baseILj512ES2_S2_fS2_fjLj128EEEEELb1ELb0ELb1ELb1EEEvNS_9BwdParamsE) ;  /* 0xffffcc9040007950 */ /* 0x000fea0003c3ffff */
.L_x_2766:
        /* <DEDUP_REMOVED lines=9> */
.L_x_7251:


//--------------------- .text._ZN10layer_norm13ln_bwd_kernelINS_13Kernel_traitsI13__nv_bfloat16S2_fS2_fjLj512ELj1ELj4ELj1ELj16ENS_18Kernel_traits_baseILj512ES2_S2_fS2_fjLj128EEEEELb1ELb1ELb0ELb0EEEvNS_9BwdParamsE --------------------------
	.section	.text._ZN10layer_norm13ln_bwd_kernelINS_13Kernel_traitsI13__nv_bfloat16S2_fS2_fjLj512ELj1ELj4ELj1ELj16ENS_18Kernel_traits_baseILj512ES2_S2_fS2_fjLj128EEEEELb1ELb1ELb0ELb0EEEvNS_9BwdParamsE,"ax",@progbits
	.sectioninfo	@"SHI_REGISTERS=167"
	.align	128
        .global         _ZN10layer_norm13ln_bwd_kernelINS_13Kernel_traitsI13__nv_bfloat16S2_fS2_fjLj512ELj1ELj4ELj1ELj16ENS_18Kernel_traits_baseILj512ES2_S2_fS2_fjLj128EEEEELb1ELb1ELb0ELb0EEEvNS_9BwdParamsE
        .type           _ZN10layer_norm13ln_bwd_kernelINS_13Kernel_traitsI13__nv_bfloat16S2_fS2_fjLj512ELj1ELj4ELj1ELj16ENS_18Kernel_traits_baseILj512ES2_S2_fS2_fjLj128EEEEELb1ELb1ELb0ELb0EEEvNS_9BwdParamsE,@function
        .size           _ZN10layer_norm13ln_bwd_kernelINS_13Kernel_traitsI13__nv_bfloat16S2_fS2_fjLj512ELj1ELj4ELj1ELj16ENS_18Kernel_traits_baseILj512ES2_S2_fS2_fjLj128EEEEELb1ELb1ELb0ELb0EEEvNS_9BwdParamsE,(.L_x_7252 - _ZN10layer_norm13ln_bwd_kernelINS_13Kernel_traitsI13__nv_bfloat16S2_fS2_fjLj512ELj1ELj4ELj1ELj16ENS_18Kernel_traits_baseILj512ES2_S2_fS2_fjLj128EEEEELb1ELb1ELb0ELb0EEEvNS_9BwdParamsE)
        .other          _ZN10layer_norm13ln_bwd_kernelINS_13Kernel_traitsI13__nv_bfloat16S2_fS2_fjLj512ELj1ELj4ELj1ELj16ENS_18Kernel_traits_baseILj512ES2_S2_fS2_fjLj128EEEEELb1ELb1ELb0ELb0EEEvNS_9BwdParamsE,@"STO_CUDA_ENTRY STV_DEFAULT"
_ZN10layer_norm13ln_bwd_kernelINS_13Kernel_traitsI13__nv_bfloat16S2_fS2_fjLj512ELj1ELj4ELj1ELj16ENS_18Kernel_traits_baseILj512ES2_S2_fS2_fjLj128EEEEELb1ELb1ELb0ELb0EEEvNS_9BwdParamsE:
.text._ZN10layer_norm13ln_bwd_kernelINS_13Kernel_traitsI13__nv_bfloat16S2_fS2_fjLj512ELj1ELj4ELj1ELj16ENS_18Kernel_traits_baseILj512ES2_S2_fS2_fjLj128EEEEELb1ELb1ELb0ELb0EEEvNS_9BwdParamsE:
        /* <DEDUP_REMOVED lines=86> */
.L_x_2779:
        /* <DEDUP_REMOVED lines=24> */
[C---:B0-----:R-:W-:Y:S02]  /*06e0*/  LEA R126, P0, R119.reuse, c[0x0][0x188], 0x5 ;  /* 0x00006200777e7a11 */ /* 0x041fe400078028ff */
[----:B------:R-:W-:Y:S02]  /*06f0*/  MOV R100, 0x10 ;  /* 0x0000001000647802 */ /* 0x000fe40000000f00 */
[----:B------:R-:W-:-:S03]  /*0700*/  LEA.HI.X R127, R119, c[0x0][0x18c], RZ, 0x5, P0 ;  /* 0x00006300777f7a11 */ /* 0x000fc600000f2cff */
[C---:B------:R-:W-:Y:S02]  /*0710*/  IMAD.WIDE.U32 R100, R119.reuse, R100, c[0x0][0x208] ;  /* 0x0000820077647625 */ /* 0x040fe400078e0064 */
[----:B------:R-:W2:Y:S04]  /*0720*/  LDG.E.128 R92, [R126.64] ;  /* 0x000000047e5c7981 */ /* 0x000ea8000c1e1d00 */
[----:B------:R-:W3:Y:S04]  /*0730*/  LDG.E.128 R100, [R100.64] ;  /* 0x0000000464647981 */ /* 0x000ee8000c1e1d00 */
[----:B------:R0:W4:Y:S01]  /*0740*/  LDG.E.128 R96, [R126.64+0x10] ;  /* 0x000010047e607981 */ /* 0x000122000c1e1d00 */
[----:B------:R-:W-:-:S04]  /*0750*/  LEA R158, P5, R119, c[0x0][0x190], 0x3 ;  /* 0x00006400779e7a11 */ /* 0x000fc800078a18ff */
[----:B------:R-:W-:-:S06]  /*0760*/  LEA.HI.X R159, R119, c[0x0][0x194], RZ, 0x3, P5 ;  /* 0x00006500779f7a11 */ /* 0x000fcc00028f1cff */
[----:B------:R-:W5:Y:S01]  /*0770*/  LDG.E.64 R158, [R158.64] ;  /* 0x000000049e9e7981 */ /* 0x000f62000c1e1b00 */
[----:B------:R-:W-:-:S04]  /*0780*/  ISETP.NE.U32.AND P0, PT, RZ, c[0x0][0x218], PT ;  /* 0x00008600ff007a0c */ /* 0x000fc80003f05070 */
[----:B------:R-:W-:-:S13]  /*0790*/  ISETP.NE.AND.EX P0, PT, RZ, c[0x0][0x21c], PT, P0 ;  /* 0x00008700ff007a0c */ /* 0x000fda0003f05300 */
[----:B------:R-:W-:-:S04]  /*07a0*/  @P0 LEA R124, P1, R119, c[0x0][0x218], 0x5 ;  /* 0x00008600777c0a11 */ /* 0x000fc800078228ff */
[----:B------:R-:W-:-:S05]  /*07b0*/  @P0 LEA.HI.X R125, R119, c[0x0][0x21c], RZ, 0x5, P1 ;  /* 0x00008700777d0a11 */ /* 0x000fca00008f2cff */
[----:B------:R1:W5:Y:S04]  /*07c0*/  @P0 LDG.E.128 R76, [R124.64] ;  /* 0x000000047c4c0981 */ /* 0x000368000c1e1d00 */
[----:B------:R1:W5:Y:S01]  /*07d0*/  @P0 LDG.E.128 R80, [R124.64+0x10] ;  /* 0x000010047c500981 */ /* 0x000362000c1e1d00 */
[----:B------:R-:W-:Y:S01]  /*07e0*/  IADD3 R162, R119, 0x20, RZ ;  /* 0x0000002077a27810 */ /* 0x000fe20007ffe0ff */
[----:B--2---:R-:W-:Y:S01]  /*07f0*/  FADD.FTZ R137, -R155, R92 ;  /* 0x0000005c9b897221 */ /* 0x004fe20000010100 */
[----:B---3--:R-:W-:-:S03]  /*0800*/  PRMT R135, RZ, 0x5410, R100 ;  /* 0x00005410ff877816 */ /* 0x008fc60000000064 */
[----:B-----5:R-:W-:Y:S01]  /*0810*/  FMUL.FTZ R137, R122, R137 ;  /* 0x000000897a897220 */ /* 0x020fe20000410000 */
[----:B------:R-:W-:Y:S01]  /*0820*/  PRMT R100, RZ, 0x7610, R100 ;  /* 0x00007610ff647816 */ /* 0x000fe20000000064 */
[----:B------:R-:W-:Y:S02]  /*0830*/  FADD.FTZ R129, -R155, R94 ;  /* 0x0000005e9b817221 */ /* 0x000fe40000010100 */
[----:B------:R-:W-:Y:S02]  /*0840*/  FADD.FTZ R44, R44, R135 ;  /* 0x000000872c2c7221 */ /* 0x000fe40000010000 */
[-C--:B------:R-:W-:Y:S02]  /*0850*/  FFMA.FTZ R28, R137, R135.reuse, R28 ;  /* 0x00000087891c7223 */ /* 0x080fe4000001001c */
[C---:B0-----:R-:W-:Y:S02]  /*0860*/  FADD.FTZ R127, -R155.reuse, R93 ;  /* 0x0000005d9b7f7221 */ /* 0x041fe40000010100 */
[----:B------:R-:W-:Y:S01]  /*0870*/  FMUL.FTZ R135, R110, R135 ;  /* 0x000000876e877220 */ /* 0x000fe20000410000 */
[----:B------:R-:W-:Y:S01]  /*0880*/  PRMT R131, RZ, 0x5410, R101 ;  /* 0x00005410ff837816 */ /* 0x000fe20000000065 */
[----:B------:R-:W-:-:S02]  /*0890*/  FADD.FTZ R153, -R155, R95 ;  /* 0x0000005f9b997221 */ /* 0x000fc40000010100 */
[----:B----4-:R-:W-:Y:S02]  /*08a0*/  FADD.FTZ R161, -R155, R96 ;  /* 0x000000609ba17221 */ /* 0x010fe40000010100 */
[C---:B------:R-:W-:Y:S02]  /*08b0*/  FMUL.FTZ R134, R122.reuse, R129 ;  /* 0x000000817a867220 */ /* 0x040fe40000410000 */
[----:B------:R-:W-:Y:S02]  /*08c0*/  FMUL.FTZ R136, R122, R127 ;  /* 0x0000007f7a887220 */ /* 0x000fe40000410000 */
[----:B------:R-:W-:Y:S02]  /*08d0*/  FMUL.FTZ R133, R109, R100 ;  /* 0x000000646d857220 */ /* 0x000fe40000410000 */
[----:B------:R-:W-:Y:S02]  /*08e0*/  FADD.FTZ R92, RZ, R135 ;  /* 0x00000087ff5c7221 */ /* 0x000fe40000010000 */
[----:B------:R-:W-:Y:S01]  /*08f0*/  FFMA.FTZ R94, R137, R135, RZ ;  /* 0x00000087895e7223 */ /* 0x000fe200000100ff */
[----:B------:R-:W-:Y:S01]  /*0900*/  PRMT R130, RZ, 0x7610, R101 ;  /* 0x00007610ff827816 */ /* 0x000fe20000000065 */
[----:B------:R-:W-:Y:S01]  /*0910*/  FADD.FTZ R163, -R155, R97 ;  /* 0x000000619ba37221 */ /* 0x000fe20000010100 */
[----:B------:R-:W-:Y:S01]  /*0920*/  PRMT R97, RZ, 0x5410, R102 ;  /* 0x00005410ff617816 */ /* 0x000fe20000000066 */
[----:B------:R-:W-:-:S02]  /*0930*/  FADD.FTZ R46, R46, R131 ;  /* 0x000000832e2e7221 */ /* 0x000fc40000010000 */
[----:B------:R-:W-:Y:S02]  /*0940*/  FMUL.FTZ R132, R122, R153 ;  /* 0x000000997a847220 */ /* 0x000fe40000410000 */
[----:B------:R-:W-:Y:S02]  /*0950*/  FFMA.FTZ R30, R134, R131, R30 ;  /* 0x00000083861e7223 */ /* 0x000fe4000001001e */
[----:B------:R-:W-:Y:S02]  /*0960*/  FMUL.FTZ R129, R122, R161 ;  /* 0x000000a17a817220 */ /* 0x000fe40000410000 */
[----:B------:R-:W-:Y:S02]  /*0970*/  FMUL.FTZ R131, R108, R131 ;  /* 0x000000836c837220 */ /* 0x000fe40000410000 */
[----:B------:R-:W-:Y:S02]  /*0980*/  FADD.FTZ R92, R92, R133 ;  /* 0x000000855c5c7221 */ /* 0x000fe40000010000 */
[----:B------:R-:W-:-:S02]  /*0990*/  FFMA.FTZ R94, R136, R133, R94 ;  /* 0x00000085885e7223 */ /* 0x000fc4000001005e */
[----:B------:R-:W-:Y:S02]  /*09a0*/  FADD.FTZ R47, R47, R130 ;  /* 0x000000822f2f7221 */ /* 0x000fe40000010000 */
[-C--:B------:R-:W-:Y:S02]  /*09b0*/  FFMA.FTZ R31, R132, R130.reuse, R31 ;  /* 0x00000082841f7223 */ /* 0x080fe4000001001f */
[----:B------:R-:W-:Y:S02]  /*09c0*/  FADD.FTZ R48, R48, R97 ;  /* 0x0000006130307221 */ /* 0x000fe40000010000 */
[-C--:B------:R-:W-:Y:S02]  /*09d0*/  FFMA.FTZ R32, R129, R97.reuse, R32 ;  /* 0x0000006181207223 */ /* 0x080fe40000010020 */
[----:B------:R-:W-:Y:S02]  /*09e0*/  FMUL.FTZ R128, R106, R97 ;  /* 0x000000616a807220 */ /* 0x000fe40000410000 */
[----:B------:R-:W-:-:S02]  /*09f0*/  FMUL.FTZ R130, R107, R130 ;  /* 0x000000826b827220 */ /* 0x000fc40000410000 */
[----:B------:R-:W-:Y:S02]  /*0a00*/  FADD.FTZ R97, R92, R131 ;  /* 0x000000835c617221 */ /* 0x000fe40000010000 */
[----:B------:R-:W-:Y:S01]  /*0a10*/  FFMA.FTZ R101, R134, R131, R94 ;  /* 0x0000008386657223 */ /* 0x000fe2000001005e */
[----:B------:R-:W-:Y:S01]  /*0a20*/  PRMT R102, RZ, 0x7610, R102 ;  /* 0x00007610ff667816 */ /* 0x000fe20000000066 */
        /* <DEDUP_REMOVED lines=9> */
[----:B------:R-:W-:Y:S02]  /*0ac0*/  FADD.FTZ R99, -R155, R99 ;  /* 0x000000639b637221 */ /* 0x000fe40000010100 */
[----:B-1----:R-:W-:Y:S02]  /*0ad0*/  FMUL.FTZ R125, R122, R93 ;  /* 0x0000005d7a7d7220 */ /* 0x002fe40000410000 */
[----:B------:R-:W-:-:S02]  /*0ae0*/  FMUL.FTZ R124, R104, R95 ;  /* 0x0000005f687c7220 */ /* 0x000fc40000410000 */
[----:B------:R-:W-:Y:S02]  /*0af0*/  FADD.FTZ R97, R97, R126 ;  /* 0x0000007e61617221 */ /* 0x000fe40000010000 */
[----:B------:R-:W-:Y:S02]  /*0b00*/  FFMA.FTZ R101, R127, R126, R101 ;  /* 0x0000007e7f657223 */ /* 0x000fe40000010065 */
[----:B------:R-:W-:Y:S02]  /*0b10*/  FMUL.FTZ R154, R122, R99 ;  /* 0x000000637a9a7220 */ /* 0x000fe40000410000 */
[----:B------:R-:W-:Y:S02]  /*0b20*/  FADD.FTZ R92, R97, R124 ;  /* 0x0000007c615c7221 */ /* 0x000fe40000010000 */
[----:B------:R-:W-:Y:S02]  /*0b30*/  FMUL.FTZ R153, R19, R94 ;  /* 0x0000005e13997220 */ /* 0x000fe40000410000 */
        /* <DEDUP_REMOVED lines=11> */
.L_x_2770:
[----:B0-----:R-:W-:Y:S05]  /*0bf0*/  BSYNC B1 ;  /* 0x0000000000017941 */ /* 0x001fea0003800000 */
.L_x_2769:
[----:B------:R-:W-:Y:S01]  /*0c00*/  BSSY B1, `(.L_x_2771) ;  /* 0x0000052000017945 */ /* 0x000fe20003800000 */
[----:B------:R-:W-:Y:S05]  /*0c10*/  @!P3 BRA `(.L_x_2772) ;  /* 0x000005000000b947 */ /* 0x000fea0003800000 */
[----:B------:R-:W-:Y:S01]  /*0c20*/  HFMA2.MMA R97, -RZ, RZ, 0, 9.5367431640625e-07 ;  /* 0x00000010ff617435 */ /* 0x000fe200000001ff */
[----:B------:R-:W-:-:S04]  /*0c30*/  LEA R140, P0, R162, c[0x0][0x188], 0x5 ;  /* 0x00006200a28c7a11 */ /* 0x000fc800078028ff */
[----:B------:R-:W-:-:S05]  /*0c40*/  LEA.HI.X R141, R162, c[0x0][0x18c], RZ, 0x5, P0 ;  /* 0x00006300a28d7a11 */ /* 0x000fca00000f2cff */
[C---:B------:R-:W-:Y:S01]  /*0c50*/  IMAD.WIDE.U32 R96, R162.reuse, R97, c[0x0][0x208] ;  /* 0x00008200a2607625 */ /* 0x040fe200078e0061 */
[----:B------:R-:W2:Y:S04]  /*0c60*/  LDG.E.128 R92, [R140.64] ;  /* 0x000000048c5c7981 */ /* 0x000ea8000c1e1d00 */
[----:B------:R0:W3:Y:S04]  /*0c70*/  LDG.E.128 R100, [R140.64+0x10] ;  /* 0x000010048c647981 */ /* 0x0000e8000c1e1d00 */
[----:B------:R-:W4:Y:S01]  /*0c80*/  LDG.E.128 R96, [R96.64] ;  /* 0x0000000460607981 */ /* 0x000f22000c1e1d00 */
        /* <DEDUP_REMOVED lines=11> */
[----:B0-----:R-:W-:Y:S01]  /*0d40*/  FADD.FTZ R141, -R155, R94 ;  /* 0x0000005e9b8d7221 */ /* 0x001fe20000010100 */
[--C-:B----4-:R-:W-:Y:S01]  /*0d50*/  PRMT R93, RZ, 0x5410, R96.reuse ;  /* 0x00005410ff5d7816 */ /* 0x110fe20000000060 */
[----:B-----5:R-:W-:Y:S01]  /*0d60*/  FMUL.FTZ R123, R122, R123 ;  /* 0x0000007b7a7b7220 */ /* 0x020fe20000410000 */
[----:B------:R-:W-:-:S03]  /*0d70*/  PRMT R96, RZ, 0x7610, R96 ;  /* 0x00007610ff607816 */ /* 0x000fc60000000060 */
[----:B------:R-:W-:Y:S01]  /*0d80*/  FMUL.FTZ R152, R18, R93 ;  /* 0x0000005d12987220 */ /* 0x000fe20000410000 */
[--C-:B------:R-:W-:Y:S01]  /*0d90*/  PRMT R140, RZ, 0x5410, R97.reuse ;  /* 0x00005410ff8c7816 */ /* 0x100fe20000000061 */
[C---:B-1----:R-:W-:Y:S02]  /*0da0*/  FMUL.FTZ R139, R122.reuse, R141 ;  /* 0x0000008d7a8b7220 */ /* 0x042fe40000410000 */
[----:B------:R-:W-:Y:S02]  /*0db0*/  FMUL.FTZ R151, R122, R151 ;  /* 0x000000977a977220 */ /* 0x000fe40000410000 */
[----:B------:R-:W-:Y:S02]  /*0dc0*/  FMUL.FTZ R150, R16, R96 ;  /* 0x0000006010967220 */ /* 0x000fe40000410000 */
[----:B------:R-:W-:Y:S02]  /*0dd0*/  FADD.FTZ R161, R161, R152 ;  /* 0x00000098a1a17221 */ /* 0x000fe40000010000 */
[----:B------:R-:W-:Y:S01]  /*0de0*/  FFMA.FTZ R160, R123, R152, R160 ;  /* 0x000000987ba07223 */ /* 0x000fe200000100a0 */
[----:B------:R-:W-:Y:S01]  /*0df0*/  PRMT R97, RZ, 0x7610, R97 ;  /* 0x00007610ff617816 */ /* 0x000fe20000000061 */
[----:B---3--:R-:W-:-:S02]  /*0e00*/  FADD.FTZ R143, -R155, R100 ;  /* 0x000000649b8f7221 */ /* 0x008fc40000010100 */
[----:B------:R-:W-:Y:S02]  /*0e10*/  FADD.FTZ R42, R42, R140 ;  /* 0x0000008c2a2a7221 */ /* 0x000fe40000010000 */
[-C--:B------:R-:W-:Y:S02]  /*0e20*/  FFMA.FTZ R86, R139, R140.reuse, R86 ;  /* 0x0000008c8b567223 */ /* 0x080fe40000010056 */
[----:B------:R-:W-:Y:S02]  /*0e30*/  FADD.FTZ R95, -R155, R95 ;  /* 0x0000005f9b5f7221 */ /* 0x000fe40000010100 */
        /* <DEDUP_REMOVED lines=12> */
[----:B------:R-:W-:Y:S02]  /*0f00*/  FFMA.FTZ R84, R123, R93, R84 ;  /* 0x0000005d7b547223 */ /* 0x000fe40000010054 */
[----:B------:R-:W-:Y:S02]  /*0f10*/  FADD.FTZ R88, R88, R142 ;  /* 0x0000008e58587221 */ /* 0x000fe40000010000 */
[-C--:B------:R-:W-:Y:S02]  /*0f20*/  FFMA.FTZ R56, R143, R142.reuse, R56 ;  /* 0x0000008e8f387223 */ /* 0x080fe40000010038 */
[----:B------:R-:W-:Y:S02]  /*0f30*/  FADD.FTZ R101, -R155, R101 ;  /* 0x000000659b657221 */ /* 0x000fe40000010100 */
[----:B------:R-:W-:Y:S02]  /*0f40*/  FMUL.FTZ R142, R13, R142 ;  /* 0x0000008e0d8e7220 */ /* 0x000fe40000410000 */
[----:B------:R-:W-:-:S02]  /*0f50*/  FADD.FTZ R93, R94, R141 ;  /* 0x0000008d5e5d7221 */ /* 0x000fc40000010000 */
[----:B------:R-:W-:Y:S01]  /*0f60*/  FFMA.FTZ R160, R138, R141, R160 ;  /* 0x0000008d8aa07223 */ /* 0x000fe200000100a0 */
[--C-:B------:R-:W-:Y:S01]  /*0f70*/  PRMT R146, RZ, 0x5410, R99.reuse ;  /* 0x00005410ff927816 */ /* 0x100fe20000000063 */
        /* <DEDUP_REMOVED lines=26> */
.L_x_2772:
[----:B------:R-:W-:Y:S05]  /*1120*/  BSYNC B1 ;  /* 0x0000000000017941 */ /* 0x000fea0003800000 */
.L_x_2771:
[----:B------:R-:W-:Y:S05]  /*1130*/  BRA.DIV ~URZ, `(.L_x_2773) ;  /* 0x00001f027f007947 */ /* 0x000fea000b800000 */
[----:B------:R0:W1:Y:S02]  /*1140*/  SHFL.BFLY PT, R98, R161, 0x1, 0x1f ;  /* 0x0c201f00a1627f89 */ /* 0x00006400000e0000 */
.L_x_2786:
        /* <DEDUP_REMOVED lines=18> */
.L_x_2787:
[----:B--2---:R-:W-:Y:S01]  /*1270*/  FADD.FTZ R100, R100, R99 ;  /* 0x0000006364647221 */ /* 0x004fe20000010000 */
[----:B------:R-:W-:Y:S01]  /*1280*/  BSSY B1, `(.L_x_2775) ;  /* 0x000008b000017945 */ /* 0x000fe20003800000 */
[----:B-1----:R-:W-:Y:S02]  /*1290*/  FADD.FTZ R93, R93, R98 ;  /* 0x000000625d5d7221 */ /* 0x002fe40000010000 */
[----:B0-----:R-:W-:Y:S02]  /*12a0*/  FMUL.FTZ R98, R100, c[0x0][0x1e0] ;  /* 0x0000780064627a20 */ /* 0x001fe40000410000 */
[----:B------:R-:W-:Y:S01]  /*12b0*/  FMUL.FTZ R100, R93, c[0x0][0x1e0] ;  /* 0x000078005d647a20 */ /* 0x000fe20000410000 */
[----:B------:R-:W-:Y:S05]  /*12c0*/  @!P2 BRA `(.L_x_2776) ;  /* 0x000008600000a947 */ /* 0x000fea0003800000 */
[----:B------:R-:W-:-:S05]  /*12d0*/  MOV R96, 0x10 ;  /* 0x0000001000607802 */ /* 0x000fca0000000f00 */
[----:B------:R-:W-:-:S06]  /*12e0*/  IMAD.WIDE.U32 R92, R119, R96, c[0x0][0x170] ;  /* 0x00005c00775c7625 */ /* 0x000fcc00078e0060 */
[----:B------:R-:W2:Y:S01]  /*12f0*/  LDG.E.128 R92, [R92.64] ;  /* 0x000000045c5c7981 */ /* 0x000ea2000c1e1d00 */
[----:B------:R-:W-:Y:S01]  /*1300*/  ISETP.NE.U32.AND P0, PT, RZ, c[0x0][0x218], PT ;  /* 0x00008600ff007a0c */ /* 0x000fe20003f05070 */
[----:B------:R-:W-:Y:S01]  /*1310*/  HFMA2.MMA R155, -RZ, RZ, 0, 0 ;  /* 0x00000000ff9b7435 */ /* 0x000fe200000001ff */
[----:B------:R-:W-:Y:S02]  /*1320*/  FSEL R103, R98, RZ, !P4 ;  /* 0x000000ff62677208 */ /* 0x000fe40006000000 */
[----:B------:R-:W-:Y:S02]  /*1330*/  ISETP.NE.AND.EX P0, PT, RZ, c[0x0][0x21c], PT, P0 ;  /* 0x00008700ff007a0c */ /* 0x000fe40003f05300 */
[----:B------:R-:W-:Y:S01]  /*1340*/  MOV R97, R158 ;  /* 0x0000009e00617202 */ /* 0x000fe20000000f00 */
[-CC-:B------:R-:W-:Y:S01]  /*1350*/  FFMA.FTZ R102, R137, R100.reuse, R103.reuse ;  /* 0x0000006489667223 */ /* 0x180fe20000010067 */
[----:B------:R-:W-:Y:S01]  /*1360*/  LOP3.LUT P5, RZ, R158, 0xff00, RZ, 0xc0, !PT ;  /* 0x0000ff009eff7812 */ /* 0x000fe200078ac0ff */
[-CC-:B------:R-:W-:Y:S01]  /*1370*/  FFMA.FTZ R162, R134, R100.reuse, R103.reuse ;  /* 0x0000006486a27223 */ /* 0x180fe20000010067 */
[----:B------:R-:W-:Y:S01]  /*1380*/  LOP3.LUT P1, RZ, R97, 0xff, RZ, 0xc0, !PT ;  /* 0x000000ff61ff7812 */ /* 0x000fe2000782c0ff */
[----:B------:R-:W-:Y:S01]  /*1390*/  FADD.FTZ R99, R135, -R102 ;  /* 0x8000006687637221 */ /* 0x000fe20000010000 */
[----:B------:R-:W-:Y:S01]  /*13a0*/  MOV R164, RZ ;  /* 0x000000ff00a47202 */ /* 0x000fe20000000f00 */
[----:B------:R-:W-:-:S02]  /*13b0*/  FFMA.FTZ R102, R136, R100, R103 ;  /* 0x0000006488667223 */ /* 0x000fc40000010067 */
[----:B-----5:R-:W-:Y:S02]  /*13c0*/  FMUL.FTZ R99, R122, R99 ;  /* 0x000000637a637220 */ /* 0x020fe40000410000 */
[----:B------:R-:W-:Y:S02]  /*13d0*/  FADD.FTZ R101, R133, -R102 ;  /* 0x8000006685657221 */ /* 0x000fe40000010000 */
[----:B------:R-:W-:Y:S02]  /*13e0*/  @P0 FADD.FTZ R99, R76, R99 ;  /* 0x000000634c630221 */ /* 0x000fe40000010000 */
[----:B------:R-:W-:Y:S02]  /*13f0*/  FMUL.FTZ R160, R122, R101 ;  /* 0x000000657aa07220 */ /* 0x000fe40000410000 */
[----:B------:R-:W-:Y:S02]  /*1400*/  FMUL.FTZ R97, R99, R121 ;  /* 0x0000007963617220 */ /* 0x000fe40000410000 */
[----:B------:R-:W-:-:S02]  /*1410*/  @P0 FADD.FTZ R160, R77, R160 ;  /* 0x000000a04da00221 */ /* 0x000fc40000010000 */
[----:B------:R-:W-:Y:S01]  /*1420*/  FMUL.FTZ R102, R97, c[0x0][0x1e8] ;  /* 0x00007a0061667a20 */ /* 0x000fe20000410000 */
[----:B------:R-:W-:Y:S01]  /*1430*/  MOV R97, RZ ;  /* 0x000000ff00617202 */ /* 0x000fe20000000f00 */
[----:B------:R-:W-:Y:S02]  /*1440*/  FFMA.FTZ R161, R132, R100, R103 ;  /* 0x0000006484a17223 */ /* 0x000fe40000010067 */
[----:B------:R-:W-:Y:S02]  /*1450*/  @P1 FMUL.FTZ R97, R9, R102 ;  /* 0x0000006609611220 */ /* 0x000fe40000410000 */
[----:B------:R-:W-:Y:S01]  /*1460*/  FADD.FTZ R161, R130, -R161 ;  /* 0x800000a182a17221 */ /* 0x000fe20000010000 */
[--C-:B--2---:R-:W-:Y:S02]  /*1470*/  @P1 PRMT R101, RZ, 0x5410, R92.reuse ;  /* 0x00005410ff651816 */ /* 0x104fe4000000005c */
[----:B------:R-:W-:-:S03]  /*1480*/  @P5 PRMT R92, RZ, 0x7610, R92 ;  /* 0x00007610ff5c5816 */ /* 0x000fc6000000005c */
[----:B------:R-:W-:Y:S01]  /*1490*/  @P1 FMUL.FTZ R155, R102, R101 ;  /* 0x00000065669b1220 */ /* 0x000fe20000410000 */
[----:B------:R-:W-:Y:S01]  /*14a0*/  HFMA2.MMA R102, -RZ, RZ, 0, 0 ;  /* 0x00000000ff667435 */ /* 0x000fe200000001ff */
[----:B------:R-:W-:Y:S01]  /*14b0*/  FMUL.FTZ R101, R160, R121 ;  /* 0x00000079a0657220 */ /* 0x000fe20000410000 */
[----:B------:R-:W-:Y:S01]  /*14c0*/  ISETP.NE.U32.AND P1, PT, RZ, c[0x0][0x258], PT ;  /* 0x00009600ff007a0c */ /* 0x000fe20003f25070 */
[----:B------:R-:W-:Y:S02]  /*14d0*/  FADD.FTZ R60, R60, R155 ;  /* 0x0000009b3c3c7221 */ /* 0x000fe40000010000 */
[----:B------:R-:W-:Y:S01]  /*14e0*/  FMUL.FTZ R101, R101, c[0x0][0x1e8] ;  /* 0x00007a0065657a20 */ /* 0x000fe20000410000 */
[----:B------:R-:W-:-:S03]  /*14f0*/  ISETP.NE.AND.EX P1, PT, RZ, c[0x0][0x25c], PT, P1 ;  /* 0x00009700ff007a0c */ /* 0x000fc60003f25310 */
[----:B------:R-:W-:Y:S01]  /*1500*/  @P5 FMUL.FTZ R102, R101, R92 ;  /* 0x0000005c65665220 */ /* 0x000fe20000410000 */
[----:B------:R-:W-:Y:S01]  /*1510*/  MOV R92, RZ ;  /* 0x000000ff005c7202 */ /* 0x000fe20000000f00 */
[----:B------:R-:W-:Y:S01]  /*1520*/  @P5 FMUL.FTZ R92, R8, R101 ;  /* 0x00000065085c5220 */ /* 0x000fe20000410000 */
[----:B------:R-:W-:Y:S01]  /*1530*/  LOP3.LUT P5, RZ, R158, 0xff0000, RZ, 0xc0, !PT ;  /* 0x00ff00009eff7812 */ /* 0x000fe200078ac0ff */
[----:B------:R-:W-:Y:S01]  /*1540*/  FADD.FTZ R101, R131, -R162 ;  /* 0x800000a283657221 */ /* 0x000fe20000010000 */
[----:B------:R-:W-:Y:S01]  /*1550*/  SEL R36, R99, R36, P1 ;  /* 0x0000002463247207 */ /* 0x000fe20000800000 */
[----:B------:R-:W-:Y:S01]  /*1560*/  HFMA2.MMA R162, -RZ, RZ, 0, 0 ;  /* 0x00000000ffa27435 */ /* 0x000fe200000001ff */
[----:B------:R-:W-:Y:S01]  /*1570*/  SEL R37, R160, R37, P1 ;  /* 0x00000025a0257207 */ /* 0x000fe20000800000 */
[----:B------:R-:W-:Y:S01]  /*1580*/  FMUL.FTZ R101, R122, R101 ;  /* 0x000000657a657220 */ /* 0x000fe20000410000 */
[----:B------:R-:W-:Y:S01]  /*1590*/  F2FP.BF16.PACK_AB R92, R92, R97 ;  /* 0x000000615c5c723e */ /* 0x000fe200000010ff */
[----:B------:R-:W-:-:S02]  /*15a0*/  FADD.FTZ R61, R61, R102 ;  /* 0x000000663d3d7221 */ /* 0x000fc40000010000 */
[----:B------:R-:W-:Y:S02]  /*15b0*/  @P0 FADD.FTZ R101, R78, R101 ;  /* 0x000000654e650221 */ /* 0x000fe40000010000 */
[----:B------:R-:W-:-:S03]  /*15c0*/  IMAD.WIDE.U32 R96, R119, R96, c[0x0][0x248] ;  /* 0x0000920077607625 */ /* 0x000fc600078e0060 */
[C---:B------:R-:W-:Y:S01]  /*15d0*/  SEL R38, R101.reuse, R38, P1 ;  /* 0x0000002665267207 */ /* 0x040fe20000800000 */
[----:B------:R-:W-:Y:S01]  /*15e0*/  FMUL.FTZ R99, R101, R121 ;  /* 0x0000007965637220 */ /* 0x000fe20000410000 */
[----:B------:R-:W-:-:S03]  /*15f0*/  @P5 PRMT R101, RZ, 0x5410, R93 ;  /* 0x00005410ff655816 */ /* 0x000fc6000000005d */
[----:B------:R-:W-:Y:S01]  /*1600*/  FMUL.FTZ R160, R99, c[0x0][0x1e8] ;  /* 0x00007a0063a07a20 */ /* 0x000fe20000410000 */
[----:B------:R-:W-:-:S06]  /*1610*/  HFMA2.MMA R99, -RZ, RZ, 0, 0 ;  /* 0x00000000ff637435 */ /* 0x000fcc00000001ff */
[----:B------:R-:W-:Y:S01]  /*1620*/  @P5 FMUL.FTZ R99, R160, R101 ;  /* 0x00000065a0635220 */ /* 0x000fe20000410000 */
[----:B------:R-:W-:Y:S01]  /*1630*/  MOV R101, RZ ;  /* 0x000000ff00657202 */ /* 0x000fe20000000f00 */
[----:B------:R-:W-:Y:S01]  /*1640*/  @P5 FMUL.FTZ R101, R7, R160 ;  /* 0x000000a007655220 */ /* 0x000fe20000410000 */
[----:B------:R-:W-:Y:S01]  /*1650*/  LOP3.LUT P5, RZ, R158, 0xff000000, RZ, 0xc0, !PT ;  /* 0xff0000009eff7812 */ /* 0x000fe200078ac0ff */
[----:B------:R-:W-:Y:S02]  /*1660*/  FMUL.FTZ R160, R122, R161 ;  /* 0x000000a17aa07220 */ /* 0x000fe40000410000 */
[----:B------:R-:W-:Y:S01]  /*1670*/  FADD.FTZ R62, R62, R99 ;  /* 0x000000633e3e7221 */ /* 0x000fe20000010000 */
[----:B------:R-:W-:Y:S01]  /*1680*/  HFMA2.MMA R99, -RZ, RZ, 0, 0 ;  /* 0x00000000ff637435 */ /* 0x000fe200000001ff */
[----:B------:R-:W-:-:S05]  /*1690*/  @P0 FADD.FTZ R160, R79, R160 ;  /* 0x000000a04fa00221 */ /* 0x000fca0000010000 */
[C---:B------:R-:W-:Y:S01]  /*16a0*/  SEL R39, R160.reuse, R39, P1 ;  /* 0x00000027a0277207 */ /* 0x040fe20000800000 */
[----:B------:R-:W-:Y:S02]  /*16b0*/  FMUL.FTZ R160, R160, R121 ;  /* 0x00000079a0a07220 */ /* 0x000fe40000410000 */
[----:B------:R-:W-:Y:S02]  /*16c0*/  @P5 PRMT R93, RZ, 0x7610, R93 ;  /* 0x00007610ff5d5816 */ /* 0x000fe4000000005d */
[----:B------:R-:W-:Y:S01]  /*16d0*/  FMUL.FTZ R155, R160, c[0x0][0x1e8] ;  /* 0x00007a00a09b7a20 */ /* 0x000fe20000410000 */
[----:B------:R-:W-:-:S03]  /*16e0*/  MOV R160, RZ ;  /* 0x000000ff00a07202 */ /* 0x000fc60000000f00 */
[----:B------:R-:W-:Y:S02]  /*16f0*/  @P5 FMUL.FTZ R162, R155, R93 ;  /* 0x0000005d9ba25220 */ /* 0x000fe40000410000 */
[-C--:B------:R-:W-:Y:S02]  /*1700*/  FFMA.FTZ R93, R129, R100.reuse, R103 ;  /* 0x00000064815d7223 */ /* 0x080fe40000010067 */
[----:B------:R-:W-:Y:S01]  /*1710*/  @P5 FMUL.FTZ R160, R6, R155 ;  /* 0x0000009b06a05220 */ /* 0x000fe20000410000 */
[----:B------:R-:W-:Y:S01]  /*1720*/  LOP3.LUT P5, RZ, R159, 0xff, RZ, 0xc0, !PT ;  /* 0x000000ff9fff7812 */ /* 0x000fe200078ac0ff */
[----:B------:R-:W-:Y:S02]  /*1730*/  FADD.FTZ R93, R128, -R93 ;  /* 0x8000005d805d7221 */ /* 0x000fe40000010000 */
[----:B------:R-:W-:Y:S02]  /*1740*/  FFMA.FTZ R155, R127, R100, R103 ;  /* 0x000000647f9b7223 */ /* 0x000fe40000010067 */
[----:B------:R-:W-:-:S02]  /*1750*/  FMUL.FTZ R93, R122, R93 ;  /* 0x0000005d7a5d7220 */ /* 0x000fc40000410000 */
[----:B------:R-:W-:Y:S02]  /*1760*/  FADD.FTZ R155, R126, -R155 ;  /* 0x8000009b7e9b7221 */ /* 0x000fe40000010000 */
[----:B------:R-:W-:Y:S02]  /*1770*/  @P0 FADD.FTZ R93, R80, R93 ;  /* 0x0000005d505d0221 */ /* 0x000fe40000010000 */
[----:B------:R-:W-:Y:S02]  /*1780*/  FADD.FTZ R63, R63, R162 ;  /* 0x000000a23f3f7221 */ /* 0x000fe40000010000 */
[----:B------:R-:W-:Y:S01]  /*1790*/  FFMA.FTZ R162, R154, R100, R103 ;  /* 0x000000649aa27223 */ /* 0x000fe20000010067 */
[C---:B------:R-:W-:Y:S01]  /*17a0*/  SEL R52, R93.reuse, R52, P1 ;  /* 0x000000345d347207 */ /* 0x040fe20000800000 */
[----:B------:R-:W-:-:S04]  /*17b0*/  FMUL.FTZ R93, R93, R121 ;  /* 0x000000795d5d7220 */ /* 0x000fc80000410000 */
[----:B------:R-:W-:Y:S01]  /*17c0*/  FMUL.FTZ R102, R93, c[0x0][0x1e8] ;  /* 0x00007a005d667a20 */ /* 0x000fe20000410000 */
[----:B------:R-:W-:-:S05]  /*17d0*/  @P5 PRMT R93, RZ, 0x5410, R94 ;  /* 0x00005410ff5d5816 */ /* 0x000fca000000005e */
        /* <DEDUP_REMOVED lines=12> */
[----:B------:R-:W-:-:S06]  /*18a0*/  HFMA2.MMA R102, -RZ, RZ, 0, 0 ;  /* 0x00000000ff667435 */ /* 0x000fcc00000001ff */
[----:B------:R-:W-:Y:S01]  /*18b0*/  @P5 FMUL.FTZ R102, R155, R94 ;  /* 0x0000005e9b665220 */ /* 0x000fe20000410000 */
[----:B------:R-:W-:Y:S01]  /*18c0*/  MOV R94, RZ ;  /* 0x000000ff005e7202 */ /* 0x000fe20000000f00 */
[----:B------:R-:W-:Y:S01]  /*18d0*/  @P5 FMUL.FTZ R94, R4, R155 ;  /* 0x0000009b045e5220 */ /* 0x000fe20000410000 */
[----:B------:R-:W-:Y:S01]  /*18e0*/  LOP3.LUT P5, RZ, R159, 0xff0000, RZ, 0xc0, !PT ;  /* 0x00ff00009fff7812 */ /* 0x000fe200078ac0ff */
[----:B------:R-:W-:Y:S02]  /*18f0*/  FFMA.FTZ R155, R125, R100, R103 ;  /* 0x000000647d9b7223 */ /* 0x000fe40000010067 */
[----:B------:R-:W-:Y:S01]  /*1900*/  FADD.FTZ R65, R65, R102 ;  /* 0x0000006641417221 */ /* 0x000fe20000010000 */
[----:B------:R-:W-:Y:S01]  /*1910*/  F2FP.BF16.PACK_AB R94, R94, R93 ;  /* 0x0000005d5e5e723e */ /* 0x000fe200000010ff */
[----:B------:R-:W-:Y:S01]  /*1920*/  FADD.FTZ R155, R124, -R155 ;  /* 0x8000009b7c9b7221 */ /* 0x000fe20000010000 */
[----:B------:R-:W-:Y:S01]  /*1930*/  F2FP.BF16.PACK_AB R93, R160, R101 ;  /* 0x00000065a05d723e */ /* 0x000fe200000010ff */
[----:B------:R-:W-:Y:S01]  /*1940*/  FADD.FTZ R103, R153, -R162 ;  /* 0x800000a299677221 */ /* 0x000fe20000010000 */
[----:B------:R-:W-:Y:S01]  /*1950*/  HFMA2.MMA R162, -RZ, RZ, 0, 0 ;  /* 0x00000000ffa27435 */ /* 0x000fe200000001ff */
[----:B------:R-:W-:-:S04]  /*1960*/  FMUL.FTZ R155, R122, R155 ;  /* 0x0000009b7a9b7220 */ /* 0x000fc80000410000 */
[----:B------:R-:W-:Y:S01]  /*1970*/  @P0 FADD.FTZ R155, R82, R155 ;  /* 0x0000009b529b0221 */ /* 0x000fe20000010000 */
[----:B------:R-:W-:-:S04]  /*1980*/  @P5 PRMT R102, RZ, 0x5410, R95 ;  /* 0x00005410ff665816 */ /* 0x000fc8000000005f */
[C---:B------:R-:W-:Y:S01]  /*1990*/  SEL R54, R155.reuse, R54, P1 ;  /* 0x000000369b367207 */ /* 0x040fe20000800000 */
[----:B------:R-:W-:-:S04]  /*19a0*/  FMUL.FTZ R155, R155, R121 ;  /* 0x000000799b9b7220 */ /* 0x000fc80000410000 */
[----:B------:R-:W-:Y:S01]  /*19b0*/  FMUL.FTZ R161, R155, c[0x0][0x1e8] ;  /* 0x00007a009ba17a20 */ /* 0x000fe20000410000 */
[----:B------:R-:W-:-:S03]  /*19c0*/  MOV R155, RZ ;  /* 0x000000ff009b7202 */ /* 0x000fc60000000f00 */
[----:B------:R-:W-:Y:S02]  /*19d0*/  @P5 FMUL.FTZ R99, R161, R102 ;  /* 0x00000066a1635220 */ /* 0x000fe40000410000 */
[----:B------:R-:W-:Y:S02]  /*19e0*/  FMUL.FTZ R102, R122, R103 ;  /* 0x000000677a667220 */ /* 0x000fe40000410000 */
[----:B------:R-:W-:Y:S01]  /*19f0*/  @P5 FMUL.FTZ R155, R3, R161 ;  /* 0x000000a1039b5220 */ /* 0x000fe20000410000 */
[----:B------:R-:W-:Y:S01]  /*1a00*/  LOP3.LUT P5, RZ, R159, 0xff000000, RZ, 0xc0, !PT ;  /* 0xff0000009fff7812 */ /* 0x000fe200078ac0ff */
[----:B------:R-:W-:Y:S01]  /*1a10*/  @P0 FADD.FTZ R102, R83, R102 ;  /* 0x0000006653660221 */ /* 0x000fe20000010000 */
[----:B------:R-:W-:Y:S01]  /*1a20*/  ISETP.NE.U32.AND P0, PT, RZ, c[0x0][0x258], PT ;  /* 0x00009600ff007a0c */ /* 0x000fe20003f05070 */
[----:B------:R-:W-:-:S03]  /*1a30*/  FADD.FTZ R66, R66, R99 ;  /* 0x0000006342427221 */ /* 0x000fc60000010000 */
[----:B------:R-:W-:Y:S02]  /*1a40*/  ISETP.NE.AND.EX P0, PT, RZ, c[0x0][0x25c], PT, P0 ;  /* 0x00009700ff007a0c */ /* 0x000fe40003f05300 */
[C---:B------:R-:W-:Y:S01]  /*1a50*/  SEL R55, R102.reuse, R55, P1 ;  /* 0x0000003766377207 */ /* 0x040fe20000800000 */
[----:B------:R-:W-:-:S04]  /*1a60*/  FMUL.FTZ R102, R102, R121 ;  /* 0x0000007966667220 */ /* 0x000fc80000410000 */
[----:B------:R-:W-:Y:S01]  /*1a70*/  @P5 PRMT R95, RZ, 0x7610, R95 ;  /* 0x00007610ff5f5816 */ /* 0x000fe2000000005f */
[----:B------:R-:W-:-:S04]  /*1a80*/  FMUL.FTZ R102, R102, c[0x0][0x1e8] ;  /* 0x00007a0066667a20 */ /* 0x000fc80000410000 */
[----:B------:R-:W-:Y:S02]  /*1a90*/  @P5 FMUL.FTZ R162, R102, R95 ;  /* 0x0000005f66a25220 */ /* 0x000fe40000410000 */
[----:B------:R-:W-:Y:S01]  /*1aa0*/  @P5 FMUL.FTZ R164, R2, R102 ;  /* 0x0000006602a45220 */ /* 0x000fe20000410000 */
[----:B------:R-:W-:Y:S01]  /*1ab0*/  @P0 MOV R102, 0x20 ;  /* 0x0000002000660802 */ /* 0x000fe20000000f00 */
[----:B------:R-:W-:-:S03]  /*1ac0*/  FADD.FTZ R67, R67, R162 ;  /* 0x000000a243437221 */ /* 0x000fc60000010000 */
[----:B------:R-:W-:Y:S01]  /*1ad0*/  F2FP.BF16.PACK_AB R95, R164, R155 ;  /* 0x0000009ba45f723e */ /* 0x000fe200000010ff */
[C---:B------:R-:W-:Y:S01]  /*1ae0*/  @P0 IMAD.WIDE.U32 R102, R119.reuse, R102, c[0x0][0x258] ;  /* 0x0000960077660625 */ /* 0x040fe200078e0066 */
[----:B------:R-:W-:-:S04]  /*1af0*/  IADD3 R119, R119, 0x20, RZ ;  /* 0x0000002077777810 */ /* 0x000fc80007ffe0ff */
[----:B------:R0:W-:Y:S04]  /*1b00*/  @P0 STG.E.128 [R102.64], R36 ;  /* 0x0000002466000986 */ /* 0x0001e8000c101d04 */
[----:B------:R0:W-:Y:S04]  /*1b10*/  @P0 STG.E.128 [R102.64+0x10], R52 ;  /* 0x0000103466000986 */ /* 0x0001e8000c101d04 */
[----:B------:R0:W-:Y:S02]  /*1b20*/  STG.E.128 [R96.64], R92 ;  /* 0x0000005c60007986 */ /* 0x0001e4000c101d04 */
.L_x_2776:
[----:B------:R-:W-:Y:S05]  /*1b30*/  BSYNC B1 ;  /* 0x0000000000017941 */ /* 0x000fea0003800000 */
.L_x_2775:
[----:B------:R-:W-:Y:S01]  /*1b40*/  BSSY B1, `(.L_x_2777) ;  /* 0x0000087000017945 */ /* 0x000fe20003800000 */
[----:B------:R-:W-:Y:S05]  /*1b50*/  @!P3 BRA `(.L_x_2778) ;  /* 0x000008500000b947 */ /* 0x000fea0003800000 */
[----:B0-----:R-:W-:-:S10]  /*1b60*/  HFMA2.MMA R92, -RZ, RZ, 0, 9.5367431640625e-07 ;  /* 0x00000010ff5c7435 */ /* 0x001fd400000001ff */
[----:B------:R-:W-:-:S06]  /*1b70*/  IMAD.WIDE.U32 R92, R119, R92, c[0x0][0x170] ;  /* 0x00005c00775c7625 */ /* 0x000fcc00078e005c */
[----:B------:R-:W2:Y:S01]  /*1b80*/  LDG.E.128 R92, [R92.64] ;  /* 0x000000045c5c7981 */ /* 0x000ea2000c1e1d00 */
[----:B------:R-:W-:Y:S01]  /*1b90*/  FSEL R99, R98, RZ, !P4 ;  /* 0x000000ff62637208 */ /* 0x000fe20006000000 */
[----:B------:R-:W-:Y:S01]  /*1ba0*/  HFMA2.MMA R103, -RZ, RZ, 0, 0 ;  /* 0x00000000ff677435 */ /* 0x000fe200000001ff */
[----:B------:R-:W-:Y:S01]  /*1bb0*/  ISETP.NE.U32.AND P0, PT, RZ, c[0x0][0x218], PT ;  /* 0x00008600ff007a0c */ /* 0x000fe20003f05070 */
[----:B------:R-:W-:Y:S01]  /*1bc0*/  HFMA2.MMA R160, -RZ, RZ, 0, 0 ;  /* 0x00000000ffa07435 */ /* 0x000fe200000001ff */
[----:B------:R-:W-:Y:S01]  /*1bd0*/  MOV R96, R156 ;  /* 0x0000009c00607202 */ /* 0x000fe20000000f00 */
[-CC-:B------:R-:W-:Y:S01]  /*1be0*/  FFMA.FTZ R97, R123, R100.reuse, R99.reuse ;  /* 0x000000647b617223 */ /* 0x180fe20000010063 */
[----:B------:R-:W-:Y:S01]  /*1bf0*/  ISETP.NE.AND.EX P0, PT, RZ, c[0x0][0x21c], PT, P0 ;  /* 0x00008700ff007a0c */ /* 0x000fe20003f05300 */
[----:B------:R-:W-:Y:S01]  /*1c00*/  FFMA.FTZ R101, R151, R100, R99 ;  /* 0x0000006497657223 */ /* 0x000fe20000010063 */
[----:B------:R-:W-:Y:S01]  /*1c10*/  LOP3.LUT P1, RZ, R96, 0xff, RZ, 0xc0, !PT ;  /* 0x000000ff60ff7812 */ /* 0x000fe2000782c0ff */
[----:B------:R-:W-:Y:S01]  /*1c20*/  FADD.FTZ R97, R152, -R97 ;  /* 0x8000006198617221 */ /* 0x000fe20000010000 */
[----:B------:R-:W-:Y:S01]  /*1c30*/  LOP3.LUT P4, RZ, R156, 0xff00, RZ, 0xc0, !PT ;  /* 0x0000ff009cff7812 */ /* 0x000fe2000788c0ff */
[----:B------:R-:W-:Y:S01]  /*1c40*/  FADD.FTZ R101, R150, -R101 ;  /* 0x8000006596657221 */ /* 0x000fe20000010000 */
[----:B------:R-:W-:Y:S01]  /*1c50*/  MOV R155, RZ ;  /* 0x000000ff009b7202 */ /* 0x000fe20000000f00 */
[C---:B-----5:R-:W-:Y:S01]  /*1c60*/  FMUL.FTZ R97, R122.reuse, R97 ;  /* 0x000000617a617220 */ /* 0x060fe20000410000 */
[----:B------:R-:W-:Y:S01]  /*1c70*/  MOV R162, RZ ;  /* 0x000000ff00a27202 */ /* 0x000fe20000000f00 */
[----:B------:R-:W-:-:S04]  /*1c80*/  FMUL.FTZ R98, R122, R101 ;  /* 0x000000657a627220 */ /* 0x000fc80000410000 */
[----:B------:R-:W-:Y:S02]  /*1c90*/  @P0 FADD.FTZ R97, R24, R97 ;  /* 0x0000006118610221 */ /* 0x000fe40000010000 */
[----:B------:R-:W-:Y:S02]  /*1ca0*/  @P0 FADD.FTZ R98, R25, R98 ;  /* 0x0000006219620221 */ /* 0x000fe40000010000 */
[----:B------:R-:W-:-:S04]  /*1cb0*/  FMUL.FTZ R96, R97, R121 ;  /* 0x0000007961607220 */ /* 0x000fc80000410000 */
[----:B------:R-:W-:Y:S01]  /*1cc0*/  FMUL.FTZ R102, R96, c[0x0][0x1e8] ;  /* 0x00007a0060667a20 */ /* 0x000fe20000410000 */
[----:B------:R-:W-:-:S03]  /*1cd0*/  MOV R96, RZ ;  /* 0x000000ff00607202 */ /* 0x000fc60000000f00 */
[----:B------:R-:W-:Y:S01]  /*1ce0*/  @P1 FMUL.FTZ R96, R0, R102 ;  /* 0x0000006600601220 */ /* 0x000fe20000410000 */
[--C-:B--2---:R-:W-:Y:S02]  /*1cf0*/  @P1 PRMT R101, RZ, 0x5410, R92.reuse ;  /* 0x00005410ff651816 */ /* 0x104fe4000000005c */
[----:B------:R-:W-:-:S03]  /*1d00*/  @P4 PRMT R92, RZ, 0x7610, R92 ;  /* 0x00007610ff5c4816 */ /* 0x000fc6000000005c */
[----:B------:R-:W-:Y:S01]  /*1d10*/  @P1 FMUL.FTZ R103, R102, R101 ;  /* 0x0000006566671220 */ /* 0x000fe20000410000 */
[----:B------:R-:W-:Y:S01]  /*1d20*/  ISETP.NE.U32.AND P1, PT, RZ, c[0x0][0x258], PT ;  /* 0x00009600ff007a0c */ /* 0x000fe20003f25070 */
[----:B------:R-:W-:Y:S02]  /*1d30*/  FMUL.FTZ R101, R98, R121 ;  /* 0x0000007962657220 */ /* 0x000fe40000410000 */
[----:B------:R-:W-:Y:S01]  /*1d40*/  FADD.FTZ R68, R68, R103 ;  /* 0x0000006744447221 */ /* 0x000fe20000010000 */
[----:B------:R-:W-:Y:S01]  /*1d50*/  ISETP.NE.AND.EX P1, PT, RZ, c[0x0][0x25c], PT, P1 ;  /* 0x00009700ff007a0c */ /* 0x000fe20003f25310 */
[----:B------:R-:W-:Y:S01]  /*1d60*/  FMUL.FTZ R101, R101, c[0x0][0x1e8] ;  /* 0x00007a0065657a20 */ /* 0x000fe20000410000 */
[----:B------:R-:W-:Y:S02]  /*1d70*/  HFMA2.MMA R103, -RZ, RZ, 0, 0 ;  /* 0x00000000ff677435 */ /* 0x000fe400000001ff */
[----:B------:R-:W-:Y:S01]  /*1d80*/  SEL R36, R97, R36, P1 ;  /* 0x0000002461247207 */ /* 0x000fe20000800000 */
[----:B------:R-:W-:Y:S01]  /*1d90*/  @P4 FMUL.FTZ R160, R101, R92 ;  /* 0x0000005c65a04220 */ /* 0x000fe20000410000 */
[----:B------:R-:W-:Y:S01]  /*1da0*/  MOV R97, RZ ;  /* 0x000000ff00617202 */ /* 0x000fe20000000f00 */
[----:B------:R-:W-:Y:S01]  /*1db0*/  @P4 FMUL.FTZ R155, R114, R101 ;  /* 0x00000065729b4220 */ /* 0x000fe20000410000 */
[----:B------:R-:W-:Y:S01]  /*1dc0*/  LOP3.LUT P4, RZ, R156, 0xff0000, RZ, 0xc0, !PT ;  /* 0x00ff00009cff7812 */ /* 0x000fe2000788c0ff */
[----:B------:R-:W-:Y:S01]  /*1dd0*/  FFMA.FTZ R101, R139, R100, R99 ;  /* 0x000000648b657223 */ /* 0x000fe20000010063 */
[----:B------:R-:W-:Y:S01]  /*1de0*/  SEL R37, R98, R37, P1 ;  /* 0x0000002562257207 */ /* 0x000fe20000800000 */
[----:B------:R-:W-:Y:S01]  /*1df0*/  FADD.FTZ R69, R69, R160 ;  /* 0x000000a045457221 */ /* 0x000fe20000010000 */
[----:B------:R-:W-:Y:S01]  /*1e00*/  F2FP.BF16.PACK_AB R96, R155, R96 ;  /* 0x000000609b60723e */ /* 0x000fe200000010ff */
[----:B------:R-:W-:-:S04]  /*1e10*/  FADD.FTZ R101, R140, -R101 ;  /* 0x800000658c657221 */ /* 0x000fc80000010000 */
[----:B------:R-:W-:Y:S01]  /*1e20*/  FMUL.FTZ R161, R122, R101 ;  /* 0x000000657aa17220 */ /* 0x000fe20000410000 */
[----:B------:R-:W-:-:S03]  /*1e30*/  HFMA2.MMA R101, -RZ, RZ, 0, 0 ;  /* 0x00000000ff657435 */ /* 0x000fc600000001ff */
[----:B------:R-:W-:-:S04]  /*1e40*/  @P0 FADD.FTZ R161, R26, R161 ;  /* 0x000000a11aa10221 */ /* 0x000fc80000010000 */
[C---:B------:R-:W-:Y:S01]  /*1e50*/  FMUL.FTZ R92, R161.reuse, R121 ;  /* 0x00000079a15c7220 */ /* 0x040fe20000410000 */
[----:B------:R-:W-:Y:S02]  /*1e60*/  SEL R38, R161, R38, P1 ;  /* 0x00000026a1267207 */ /* 0x000fe40000800000 */
[----:B------:R-:W-:Y:S01]  /*1e70*/  CS2R R160, SRZ ;  /* 0x0000000000a07805 */ /* 0x000fe2000001ff00 */
[----:B------:R-:W-:Y:S01]  /*1e80*/  FMUL.FTZ R102, R92, c[0x0][0x1e8] ;  /* 0x00007a005c667a20 */ /* 0x000fe20000410000 */
[----:B------:R-:W-:-:S03]  /*1e90*/  @P4 PRMT R92, RZ, 0x5410, R93 ;  /* 0x00005410ff5c4816 */ /* 0x000fc6000000005d */
[----:B------:R-:W-:Y:S02]  /*1ea0*/  @P4 FMUL.FTZ R97, R113, R102 ;  /* 0x0000006671614220 */ /* 0x000fe40000410000 */
[----:B------:R-:W-:Y:S01]  /*1eb0*/  @P4 FMUL.FTZ R101, R102, R92 ;  /* 0x0000005c66654220 */ /* 0x000fe20000410000 */
[----:B------:R-:W-:Y:S01]  /*1ec0*/  LOP3.LUT P4, RZ, R156, 0xff000000, RZ, 0xc0, !PT ;  /* 0xff0000009cff7812 */ /* 0x000fe2000788c0ff */
[----:B------:R-:W-:Y:S01]  /*1ed0*/  FFMA.FTZ R92, R138, R100, R99 ;  /* 0x000000648a5c7223 */ /* 0x000fe20000010063 */
[----:B------:R-:W-:Y:S01]  /*1ee0*/  HFMA2.MMA R102, -RZ, RZ, 0, 0 ;  /* 0x00000000ff667435 */ /* 0x000fe200000001ff */
[----:B------:R-:W-:Y:S02]  /*1ef0*/  FADD.FTZ R70, R70, R101 ;  /* 0x0000006546467221 */ /* 0x000fe40000010000 */
[----:B------:R-:W-:-:S04]  /*1f00*/  FADD.FTZ R163, R141, -R92 ;  /* 0x8000005c8da37221 */ /* 0x000fc80000010000 */
[----:B------:R-:W-:-:S04]  /*1f10*/  FMUL.FTZ R92, R122, R163 ;  /* 0x000000a37a5c7220 */ /* 0x000fc80000410000 */
[----:B------:R-:W-:Y:S01]  /*1f20*/  @P0 FADD.FTZ R92, R27, R92 ;  /* 0x0000005c1b5c0221 */ /* 0x000fe20000010000 */
[----:B------:R-:W-:-:S03]  /*1f30*/  @P4 PRMT R93, RZ, 0x7610, R93 ;  /* 0x00007610ff5d4816 */ /* 0x000fc6000000005d */
[C---:B------:R-:W-:Y:S01]  /*1f40*/  FMUL.FTZ R98, R92.reuse, R121 ;  /* 0x000000795c627220 */ /* 0x040fe20000410000 */
[----:B------:R-:W-:-:S03]  /*1f50*/  SEL R39, R92, R39, P1 ;  /* 0x000000275c277207 */ /* 0x000fc60000800000 */
[----:B------:R-:W-:-:S04]  /*1f60*/  FMUL.FTZ R98, R98, c[0x0][0x1e8] ;  /* 0x00007a0062627a20 */ /* 0x000fc80000410000 */
[----:B------:R-:W-:Y:S02]  /*1f70*/  @P4 FMUL.FTZ R102, R98, R93 ;  /* 0x0000005d62664220 */ /* 0x000fe40000410000 */
[----:B------:R-:W-:Y:S02]  /*1f80*/  FFMA.FTZ R93, R143, R100, R99 ;  /* 0x000000648f5d7223 */ /* 0x000fe40000010063 */
[----:B------:R-:W-:Y:S01]  /*1f90*/  @P4 FMUL.FTZ R162, R116, R98 ;  /* 0x0000006274a24220 */ /* 0x000fe20000410000 */
[----:B------:R-:W-:Y:S01]  /*1fa0*/  LOP3.LUT P4, RZ, R157, 0xff, RZ, 0xc0, !PT ;  /* 0x000000ff9dff7812 */ /* 0x000fe2000788c0ff */
[----:B------:R-:W-:Y:S01]  /*1fb0*/  FADD.FTZ R93, R142, -R93 ;  /* 0x8000005d8e5d7221 */ /* 0x000fe20000010000 */
[----:B------:R-:W-:Y:S01]  /*1fc0*/  MOV R98, RZ ;  /* 0x000000ff00627202 */ /* 0x000fe20000000f00 */
[----:B------:R-:W-:Y:S01]  /*1fd0*/  FADD.FTZ R71, R71, R102 ;  /* 0x0000006647477221 */ /* 0x000fe20000010000 */
[----:B------:R-:W-:Y:S01]  /*1fe0*/  F2FP.BF16.PACK_AB R97, R162, R97 ;  /* 0x00000061a261723e */ /* 0x000fe200000010ff */
[----:B------:R-:W-:-:S04]  /*1ff0*/  FMUL.FTZ R93, R122, R93 ;  /* 0x0000005d7a5d7220 */ /* 0x000fc80000410000 */
[----:B------:R-:W-:-:S04]  /*2000*/  @P0 FADD.FTZ R93, R20, R93 ;  /* 0x0000005d145d0221 */ /* 0x000fc80000010000 */
[----:B------:R-:W-:Y:S02]  /*2010*/  @P4 PRMT R92, RZ, 0x5410, R94 ;  /* 0x00005410ff5c4816 */ /* 0x000fe4000000005e */
[C---:B------:R-:W-:Y:S01]  /*2020*/  SEL R52, R93.reuse, R52, P1 ;  /* 0x000000345d347207 */ /* 0x040fe20000800000 */
[----:B------:R-:W-:-:S04]  /*2030*/  FMUL.FTZ R93, R93, R121 ;  /* 0x000000795d5d7220 */ /* 0x000fc80000410000 */
[----:B------:R-:W-:-:S04]  /*2040*/  FMUL.FTZ R93, R93, c[0x0][0x1e8] ;  /* 0x00007a005d5d7a20 */ /* 0x000fc80000410000 */
[----:B------:R-:W-:Y:S02]  /*2050*/  @P4 FMUL.FTZ R103, R93, R92 ;  /* 0x0000005c5d674220 */ /* 0x000fe40000410000 */
[----:B------:R-:W-:Y:S02]  /*2060*/  FFMA.FTZ R92, R144, R100, R99 ;  /* 0x00000064905c7223 */ /* 0x000fe40000010063 */
[----:B------:R-:W-:Y:S01]  /*2070*/  @P4 FMUL.FTZ R98, R115, R93 ;  /* 0x0000005d73624220 */ /* 0x000fe20000410000 */
[----:B------:R-:W-:Y:S01]  /*2080*/  LOP3.LUT P4, RZ, R157, 0xff00, RZ, 0xc0, !PT ;  /* 0x0000ff009dff7812 */ /* 0x000fe2000788c0ff */
[----:B------:R-:W-:Y:S02]  /*2090*/  FADD.FTZ R93, R145, -R92 ;  /* 0x8000005c915d7221 */ /* 0x000fe40000010000 */
[----:B------:R-:W-:Y:S02]  /*20a0*/  FADD.FTZ R72, R72, R103 ;  /* 0x0000006748487221 */ /* 0x000fe40000010000 */
[----:B------:R-:W-:-:S04]  /*20b0*/  FMUL.FTZ R92, R122, R93 ;  /* 0x0000005d7a5c7220 */ /* 0x000fc80000410000 */
[----:B------:R-:W-:-:S04]  /*20c0*/  @P0 FADD.FTZ R92, R21, R92 ;  /* 0x0000005c155c0221 */ /* 0x000fc80000010000 */
[----:B------:R-:W-:Y:S02]  /*20d0*/  @P4 PRMT R94, RZ, 0x7610, R94 ;  /* 0x00007610ff5e4816 */ /* 0x000fe4000000005e */
[C---:B------:R-:W-:Y:S01]  /*20e0*/  SEL R53, R92.reuse, R53, P1 ;  /* 0x000000355c357207 */ /* 0x040fe20000800000 */
[----:B------:R-:W-:-:S04]  /*20f0*/  FMUL.FTZ R92, R92, R121 ;  /* 0x000000795c5c7220 */ /* 0x000fc80000410000 */
[----:B------:R-:W-:-:S04]  /*2100*/  FMUL.FTZ R93, R92, c[0x0][0x1e8] ;  /* 0x00007a005c5d7a20 */ /* 0x000fc80000410000 */
[----:B------:R-:W-:Y:S02]  /*2110*/  @P4 FMUL.FTZ R160, R93, R94 ;  /* 0x0000005e5da04220 */ /* 0x000fe40000410000 */
[----:B------:R-:W-:Y:S01]  /*2120*/  @P4 FMUL.FTZ R161, R118, R93 ;  /* 0x0000005d76a14220 */ /* 0x000fe20000410000 */
[----:B------:R-:W-:Y:S01]  /*2130*/  ISETP.NE.U32.AND P4, PT, RZ, c[0x0][0x258], PT ;  /* 0x00009600ff007a0c */ /* 0x000fe20003f85070 */
[-CC-:B------:R-:W-:Y:S02]  /*2140*/  FFMA.FTZ R93, R147, R100.reuse, R99.reuse ;  /* 0x00000064935d7223 */ /* 0x180fe40000010063 */
[----:B------:R-:W-:Y:S01]  /*2150*/  FFMA.FTZ R99, R149, R100, R99 ;  /* 0x0000006495637223 */ /* 0x000fe20000010063 */
[----:B------:R-:W-:Y:S01]  /*2160*/  ISETP.NE.AND.EX P4, PT, RZ, c[0x0][0x25c], PT, P4 ;  /* 0x00009700ff007a0c */ /* 0x000fe20003f85340 */
[----:B------:R-:W-:Y:S01]  /*2170*/  FADD.FTZ R93, R146, -R93 ;  /* 0x8000005d925d7221 */ /* 0x000fe20000010000 */
[----:B------:R-:W-:Y:S01]  /*2180*/  F2FP.BF16.PACK_AB R98, R161, R98 ;  /* 0x00000062a162723e */ /* 0x000fe200000010ff */
[----:B------:R-:W-:-:S02]  /*2190*/  FADD.FTZ R163, R148, -R99 ;  /* 0x8000006394a37221 */ /* 0x000fc40000010000 */
[C---:B------:R-:W-:Y:S02]  /*21a0*/  FMUL.FTZ R99, R122.reuse, R93 ;  /* 0x0000005d7a637220 */ /* 0x040fe40000410000 */
[----:B------:R-:W-:Y:S02]  /*21b0*/  FMUL.FTZ R122, R122, R163 ;  /* 0x000000a37a7a7220 */ /* 0x000fe40000410000 */
[----:B------:R-:W-:Y:S02]  /*21c0*/  @P0 FADD.FTZ R99, R22, R99 ;  /* 0x0000006316630221 */ /* 0x000fe40000010000 */
[----:B------:R-:W-:Y:S02]  /*21d0*/  @P0 FADD.FTZ R122, R23, R122 ;  /* 0x0000007a177a0221 */ /* 0x000fe40000010000 */
[----:B------:R-:W-:Y:S01]  /*21e0*/  @P4 LEA R92, P0, R119, c[0x0][0x258], 0x5 ;  /* 0x00009600775c4a11 */ /* 0x000fe200078028ff */
[----:B------:R-:W-:Y:S01]  /*21f0*/  FADD.FTZ R73, R73, R160 ;  /* 0x000000a049497221 */ /* 0x000fe20000010000 */
[C---:B------:R-:W-:Y:S01]  /*2200*/  SEL R54, R99.reuse, R54, P1 ;  /* 0x0000003663367207 */ /* 0x040fe20000800000 */
[-C--:B------:R-:W-:Y:S01]  /*2210*/  FMUL.FTZ R99, R99, R121.reuse ;  /* 0x0000007963637220 */ /* 0x080fe20000410000 */
[----:B------:R-:W-:Y:S01]  /*2220*/  @P4 LEA.HI.X R93, R119, c[0x0][0x25c], RZ, 0x5, P0 ;  /* 0x00009700775d4a11 */ /* 0x000fe200000f2cff */
[C---:B------:R-:W-:Y:S01]  /*2230*/  FMUL.FTZ R163, R122.reuse, R121 ;  /* 0x000000797aa37220 */ /* 0x040fe20000410000 */
[C---:B------:R-:W-:Y:S01]  /*2240*/  LOP3.LUT P0, RZ, R157.reuse, 0xff0000, RZ, 0xc0, !PT ;  /* 0x00ff00009dff7812 */ /* 0x040fe2000780c0ff */
[----:B------:R-:W-:Y:S01]  /*2250*/  HFMA2.MMA R121, -RZ, RZ, 0, 0 ;  /* 0x00000000ff797435 */ /* 0x000fe200000001ff */
[----:B------:R-:W-:Y:S01]  /*2260*/  SEL R55, R122, R55, P1 ;  /* 0x000000377a377207 */ /* 0x000fe20000800000 */
[----:B------:R-:W-:Y:S01]  /*2270*/  @P4 STG.E.128 [R92.64], R36 ;  /* 0x000000245c004986 */ /* 0x000fe2000c101d04 */
[----:B------:R-:W-:Y:S01]  /*2280*/  LOP3.LUT P1, RZ, R157, 0xff000000, RZ, 0xc0, !PT ;  /* 0xff0000009dff7812 */ /* 0x000fe2000782c0ff */
[----:B------:R-:W-:Y:S01]  /*2290*/  FMUL.FTZ R94, R99, c[0x0][0x1e8] ;  /* 0x00007a00635e7a20 */ /* 0x000fe20000410000 */
[----:B------:R-:W-:Y:S01]  /*22a0*/  MOV R99, RZ ;  /* 0x000000ff00637202 */ /* 0x000fe20000000f00 */
[----:B------:R0:W-:Y:S01]  /*22b0*/  @P4 STG.E.128 [R92.64+0x10], R52 ;  /* 0x000010345c004986 */ /* 0x0001e2000c101d04 */
[----:B------:R-:W-:-:S05]  /*22c0*/  FMUL.FTZ R163, R163, c[0x0][0x1e8] ;  /* 0x00007a00a3a37a20 */ /* 0x000fca0000410000 */
[----:B------:R-:W-:Y:S01]  /*22d0*/  @P0 FMUL.FTZ R99, R117, R94 ;  /* 0x0000005e75630220 */ /* 0x000fe20000410000 */
[----:B0-----:R-:W-:-:S05]  /*22e0*/  @P0 PRMT R92, RZ, 0x5410, R95 ;  /* 0x00005410ff5c0816 */ /* 0x001fca000000005f */
[----:B------:R-:W-:Y:S01]  /*22f0*/  @P0 FMUL.FTZ R121, R94, R92 ;  /* 0x0000005c5e790220 */ /* 0x000fe20000410000 */
[----:B------:R-:W-:Y:S01]  /*2300*/  HFMA2.MMA R92, -RZ, RZ, 0, 0 ;  /* 0x00000000ff5c7435 */ /* 0x000fe200000001ff */
[----:B------:R-:W-:Y:S02]  /*2310*/  MOV R94, RZ ;  /* 0x000000ff005e7202 */ /* 0x000fe40000000f00 */
[----:B------:R-:W-:-:S03]  /*2320*/  FADD.FTZ R74, R74, R121 ;  /* 0x000000794a4a7221 */ /* 0x000fc60000010000 */
[----:B------:R-:W-:-:S05]  /*2330*/  @P1 FMUL.FTZ R92, R120, R163 ;  /* 0x000000a3785c1220 */ /* 0x000fca0000410000 */
[----:B------:R-:W-:Y:S02]  /*2340*/  F2FP.BF16.PACK_AB R99, R92, R99 ;  /* 0x000000635c63723e */ /* 0x000fe400000010ff */
[----:B------:R-:W-:-:S04]  /*2350*/  LEA R92, P0, R119, c[0x0][0x248], 0x4 ;  /* 0x00009200775c7a11 */ /* 0x000fc800078020ff */
[----:B------:R-:W-:-:S05]  /*2360*/  LEA.HI.X R93, R119, c[0x0][0x24c], RZ, 0x4, P0 ;  /* 0x00009300775d7a11 */ /* 0x000fca00000f24ff */
[----:B------:R0:W-:Y:S02]  /*2370*/  STG.E.128 [R92.64], R96 ;  /* 0x000000605c007986 */ /* 0x0001e4000c101d04 */
[----:B0-----:R-:W-:-:S05]  /*2380*/  @P1 PRMT R92, RZ, 0x7610, R95 ;  /* 0x00007610ff5c1816 */ /* 0x001fca000000005f */
[----:B------:R-:W-:-:S04]  /*2390*/  @P1 FMUL.FTZ R94, R163, R92 ;  /* 0x0000005ca35e1220 */ /* 0x000fc80000410000 */
[----:B------:R-:W-:Y:S02]  /*23a0*/  FADD.FTZ R75, R75, R94 ;  /* 0x0000005e4b4b7221 */ /* 0x000fe40000010000 */
.L_x_2778:
[----:B------:R-:W-:Y:S05]  /*23b0*/  BSYNC B1 ;  /* 0x0000000000017941 */ /* 0x000fea0003800000 */
.L_x_2777:
[----:B0-----:R-:W-:-:S04]  /*23c0*/  MOV R92, c[0x0][0x160] ;  /* 0x00005800005c7a02 */ /* 0x001fc80000000f00 */
[----:B------:R-:W-:-:S04]  /*23d0*/  LEA R111, R92, R111, 0x2 ;  /* 0x0000006f5c6f7211 */ /* 0x000fc800078e10ff */
[----:B------:R-:W-:-:S13]  /*23e0*/  ISETP.GE.AND P0, PT, R111, c[0x0][0x164], PT ;  /* 0x000059006f007a0c */ /* 0x000fda0003f06270 */
[----:B-----5:R-:W-:Y:S01]  /*23f0*/  @P0 CALL.REL.NOINC `(.L_x_2768) ;  /* 0x0000001000000944 */ /* 0x020fe20003c00000 */
[----:B------:R-:W-:Y:S05]  /*2400*/  BRA `(.L_x_2779) ;  /* 0xffffe15000007947 */ /* 0x000fea000383ffff */
.L_x_2768:
[----:B0-----:R-:W-:Y:S05]  /*2410*/  BSYNC B0 ;  /* 0x0000000000007941 */ /* 0x001fea0003800000 */
.L_x_2767:
        /* <DEDUP_REMOVED lines=149> */
.L_x_2781:
[----:B---3--:R-:W-:Y:S05]  /*2d70*/  BSYNC B0 ;  /* 0x0000000000007941 */ /* 0x008fea0003800000 */
.L_x_2780:
        /* <DEDUP_REMOVED lines=16> */
.L_x_2783:
[----:B------:R-:W-:Y:S05]  /*2e80*/  BSYNC B0 ;  /* 0x0000000000007941 */ /* 0x000fea0003800000 */
.L_x_2782:
        /* <DEDUP_REMOVED lines=16> */
.L_x_2785:
[----:B------:R-:W-:Y:S05]  /*2f90*/  BSYNC B0 ;  /* 0x0000000000007941 */ /* 0x000fea0003800000 */
.L_x_2784:
        /* <DEDUP_REMOVED lines=10> */
.L_x_2773:
[----:B------:R-:W-:Y:S01]  /*3040*/  HFMA2.MMA R96, -RZ, RZ, 0, 5.9604644775390625e-08 ;  /* 0x00000001ff607435 */ /* 0x000fe200000001ff */
[----:B------:R-:W-:Y:S02]  /*3050*/  MOV R97, R161 ;  /* 0x000000a100617202 */ /* 0x000fe40000000f00 */
[----:B------:R-:W-:Y:S02]  /*3060*/  MOV R94, 0x1f ;  /* 0x0000001f005e7802 */ /* 0x000fe40000000f00 */
[----:B------:R-:W-:-:S02]  /*3070*/  MOV R95, 0xffffffff ;  /* 0xffffffff005f7802 */ /* 0x000fc40000000f00 */
[----:B------:R-:W-:Y:S02]  /*3080*/  MOV R92, 0x30a0 ;  /* 0x000030a0005c7802 */ /* 0x000fe40000000f00 */
[----:B-----5:R-:W-:Y:S05]  /*3090*/  CALL.REL.NOINC `($__internal_74_$__cuda_sm70_shflsync_bfly_p) ;  /* 0x0000046000007944 */ /* 0x020fea0003c00000 */
[----:B-1----:R-:W-:Y:S01]  /*30a0*/  MOV R98, R95 ;  /* 0x0000005f00627202 */ /* 0x002fe20000000f00 */
[----:B0-----:R-:W-:Y:S05]  /*30b0*/  BRA `(.L_x_2786) ;  /* 0xffffe09000007947 */ /* 0x001fea000383ffff */
.L_x_2774:
[----:B------:R-:W-:Y:S01]  /*30c0*/  HFMA2.MMA R96, -RZ, RZ, 0, 5.9604644775390625e-08 ;  /* 0x00000001ff607435 */ /* 0x000fe200000001ff */
[----:B------:R-:W-:Y:S02]  /*30d0*/  MOV R97, R160 ;  /* 0x000000a000617202 */ /* 0x000fe40000000f00 */
[----:B------:R-:W-:Y:S02]  /*30e0*/  MOV R94, 0x1f ;  /* 0x0000001f005e7802 */ /* 0x000fe40000000f00 */
[----:B------:R-:W-:Y:S02]  /*30f0*/  MOV R95, 0xffffffff ;  /* 0xffffffff005f7802 */ /* 0x000fe40000000f00 */
[----:B------:R-:W-:Y:S02]  /*3100*/  MOV R92, 0x3120 ;  /* 0x00003120005c7802 */ /* 0x000fe40000000f00 */
[----:B01---5:R-:W-:Y:S05]  /*3110*/  CALL.REL.NOINC `($__internal_74_$__cuda_sm70_shflsync_bfly_p) ;  /* 0x000003e000007944 */ /* 0x023fea0003c00000 */
[----:B------:R-:W-:Y:S01]  /*3120*/  FADD.FTZ R161, R98, R161 ;  /* 0x000000a162a17221 */ /* 0x000fe20000010000 */
[----:B0-----:R-:W-:Y:S01]  /*3130*/  HFMA2.MMA R96, -RZ, RZ, 0, 1.1920928955078125e-07 ;  /* 0x00000002ff607435 */ /* 0x001fe200000001ff */
[----:B-1----:R-:W-:Y:S01]  /*3140*/  FADD.FTZ R160, R160, R95 ;  /* 0x0000005fa0a07221 */ /* 0x002fe20000010000 */
[----:B------:R-:W-:-:S02]  /*3150*/  MOV R94, 0x1f ;  /* 0x0000001f005e7802 */ /* 0x000fc40000000f00 */
[----:B------:R-:W-:Y:S02]  /*3160*/  MOV R95, 0xffffffff ;  /* 0xffffffff005f7802 */ /* 0x000fe40000000f00 */
[----:B------:R-:W-:Y:S02]  /*3170*/  MOV R97, R161 ;  /* 0x000000a100617202 */ /* 0x000fe40000000f00 */
[----:B------:R-:W-:Y:S02]  /*3180*/  MOV R92, 0x31a0 ;  /* 0x000031a0005c7802 */ /* 0x000fe40000000f00 */
[----:B------:R-:W-:Y:S05]  /*3190*/  CALL.REL.NOINC `($__internal_74_$__cuda_sm70_shflsync_bfly_p) ;  /* 0x0000036000007944 */ /* 0x000fea0003c00000 */
[----:B0-----:R-:W-:Y:S01]  /*31a0*/  HFMA2.MMA R96, -RZ, RZ, 0, 1.1920928955078125e-07 ;  /* 0x00000002ff607435 */ /* 0x001fe200000001ff */
[----:B-1----:R-:W-:Y:S02]  /*31b0*/  MOV R98, R95 ;  /* 0x0000005f00627202 */ /* 0x002fe40000000f00 */
[----:B------:R-:W-:Y:S02]  /*31c0*/  MOV R97, R160 ;  /* 0x000000a000617202 */ /* 0x000fe40000000f00 */
[----:B------:R-:W-:Y:S02]  /*31d0*/  MOV R94, 0x1f ;  /* 0x0000001f005e7802 */ /* 0x000fe40000000f00 */
[----:B------:R-:W-:-:S02]  /*31e0*/  MOV R95, 0xffffffff ;  /* 0xffffffff005f7802 */ /* 0x000fc40000000f00 */
[----:B------:R-:W-:Y:S02]  /*31f0*/  MOV R92, 0x3210 ;  /* 0x00003210005c7802 */ /* 0x000fe40000000f00 */
[----:B------:R-:W-:Y:S05]  /*3200*/  CALL.REL.NOINC `($__internal_74_$__cuda_sm70_shflsync_bfly_p) ;  /* 0x000002f000007944 */ /* 0x000fea0003c00000 */
[----:B------:R-:W-:Y:S01]  /*3210*/  FADD.FTZ R161, R98, R161 ;  /* 0x000000a162a17221 */ /* 0x000fe20000010000 */
[----:B0-----:R-:W-:Y:S01]  /*3220*/  HFMA2.MMA R96, -RZ, RZ, 0, 2.384185791015625e-07 ;  /* 0x00000004ff607435 */ /* 0x001fe200000001ff */
[----:B-1----:R-:W-:Y:S01]  /*3230*/  FADD.FTZ R160, R160, R95 ;  /* 0x0000005fa0a07221 */ /* 0x002fe20000010000 */
[----:B------:R-:W-:Y:S02]  /*3240*/  MOV R94, 0x1f ;  /* 0x0000001f005e7802 */ /* 0x000fe40000000f00 */
[----:B------:R-:W-:Y:S02]  /*3250*/  MOV R95, 0xffffffff ;  /* 0xffffffff005f7802 */ /* 0x000fe40000000f00 */
[----:B------:R-:W-:Y:S02]  /*3260*/  MOV R97, R161 ;  /* 0x000000a100617202 */ /* 0x000fe40000000f00 */
[----:B------:R-:W-:Y:S02]  /*3270*/  MOV R92, 0x3290 ;  /* 0x00003290005c7802 */ /* 0x000fe40000000f00 */
[----:B------:R-:W-:Y:S05]  /*3280*/  CALL.REL.NOINC `($__internal_74_$__cuda_sm70_shflsync_bfly_p) ;  /* 0x0000027000007944 */ /* 0x000fea0003c00000 */
[----:B0-----:R-:W-:Y:S01]  /*3290*/  HFMA2.MMA R96, -RZ, RZ, 0, 2.384185791015625e-07 ;  /* 0x00000004ff607435 */ /* 0x001fe200000001ff */
[----:B-1----:R-:W-:-:S02]  /*32a0*/  MOV R98, R95 ;  /* 0x0000005f00627202 */ /* 0x002fc40000000f00 */
[----:B------:R-:W-:Y:S02]  /*32b0*/  MOV R97, R160 ;  /* 0x000000a000617202 */ /* 0x000fe40000000f00 */
[----:B------:R-:W-:Y:S02]  /*32c0*/  MOV R94, 0x1f ;  /* 0x0000001f005e7802 */ /* 0x000fe40000000f00 */
[----:B------:R-:W-:Y:S02]  /*32d0*/  MOV R95, 0xffffffff ;  /* 0xffffffff005f7802 */ /* 0x000fe40000000f00 */
[----:B------:R-:W-:Y:S02]  /*32e0*/  MOV R92, 0x3300 ;  /* 0x00003300005c7802 */ /* 0x000fe40000000f00 */
[----:B------:R-:W-:Y:S05]  /*32f0*/  CALL.REL.NOINC `($__internal_74_$__cuda_sm70_shflsync_bfly_p) ;  /* 0x0000020000007944 */ /* 0x000fea0003c00000 */
[----:B------:R-:W-:Y:S01]  /*3300*/  FADD.FTZ R99, R98, R161 ;  /* 0x000000a162637221 */ /* 0x000fe20000010000 */
[----:B0-----:R-:W-:Y:S01]  /*3310*/  HFMA2.MMA R96, -RZ, RZ, 0, 4.76837158203125e-07 ;  /* 0x00000008ff607435 */ /* 0x001fe200000001ff */
[----:B-1----:R-:W-:Y:S01]  /*3320*/  FADD.FTZ R160, R160, R95 ;  /* 0x0000005fa0a07221 */ /* 0x002fe20000010000 */
[----:B------:R-:W-:Y:S02]  /*3330*/  MOV R94, 0x1f ;  /* 0x0000001f005e7802 */ /* 0x000fe40000000f00 */
[----:B------:R-:W-:-:S02]  /*3340*/  MOV R95, 0xffffffff ;  /* 0xffffffff005f7802 */ /* 0x000fc40000000f00 */
[----:B------:R-:W-:Y:S02]  /*3350*/  MOV R97, R99 ;  /* 0x0000006300617202 */ /* 0x000fe40000000f00 */
[----:B------:R-:W-:Y:S02]  /*3360*/  MOV R92, 0x3380 ;  /* 0x00003380005c7802 */ /* 0x000fe40000000f00 */
[----:B------:R-:W-:Y:S05]  /*3370*/  CALL.REL.NOINC `($__internal_74_$__cuda_sm70_shflsync_bfly_p) ;  /* 0x0000018000007944 */ /* 0x000fea0003c00000 */
[----:B0-----:R-:W-:Y:S01]  /*3380*/  HFMA2.MMA R96, -RZ, RZ, 0, 4.76837158203125e-07 ;  /* 0x00000008ff607435 */ /* 0x001fe200000001ff */
[----:B-1----:R-:W-:Y:S02]  /*3390*/  MOV R98, R95 ;  /* 0x0000005f00627202 */ /* 0x002fe40000000f00 */
[----:B------:R-:W-:Y:S02]  /*33a0*/  MOV R97, R160 ;  /* 0x000000a000617202 */ /* 0x000fe40000000f00 */
[----:B------:R-:W-:Y:S02]  /*33b0*/  MOV R94, 0x1f ;  /* 0x0000001f005e7802 */ /* 0x000fe40000000f00 */
[----:B------:R-:W-:Y:S02]  /*33c0*/  MOV R95, 0xffffffff ;  /* 0xffffffff005f7802 */ /* 0x000fe40000000f00 */
[----:B------:R-:W-:-:S02]  /*33d0*/  MOV R92, 0x33f0 ;  /* 0x000033f0005c7802 */ /* 0x000fc40000000f00 */
[----:B------:R-:W-:Y:S05]  /*33e0*/  CALL.REL.NOINC `($__internal_74_$__cuda_sm70_shflsync_bfly_p) ;  /* 0x0000011000007944 */ /* 0x000fea0003c00000 */
[----:B------:R-:W-:Y:S01]  /*33f0*/  FADD.FTZ R99, R98, R99 ;  /* 0x0000006362637221 */ /* 0x000fe20000010000 */
[----:B0-----:R-:W-:Y:S01]  /*3400*/  HFMA2.MMA R96, -RZ, RZ, 0, 9.5367431640625e-07 ;  /* 0x00000010ff607435 */ /* 0x001fe200000001ff */
[----:B-1----:R-:W-:Y:S01]  /*3410*/  FADD.FTZ R98, R160, R95 ;  /* 0x0000005fa0627221 */ /* 0x002fe20000010000 */
[----:B------:R-:W-:-:S02]  /*3420*/  MOV R94, 0x1f ;  /* 0x0000001f005e7802 */ /* 0x000fc40000000f00 */
[----:B------:R-:W-:Y:S02]  /*3430*/  MOV R95, 0xffffffff ;  /* 0xffffffff005f7802 */ /* 0x000fe40000000f00 */
[----:B------:R-:W-:Y:S02]  /*3440*/  MOV R97, R99 ;  /* 0x0000006300617202 */ /* 0x000fe40000000f00 */
[----:B------:R-:W-:Y:S02]  /*3450*/  MOV R92, 0x3470 ;  /* 0x00003470005c7802 */ /* 0x000fe40000000f00 */
[----:B------:R-:W-:Y:S05]  /*3460*/  CALL.REL.NOINC `($__internal_74_$__cuda_sm70_shflsync_bfly_p) ;  /* 0x0000009000007944 */ /* 0x000fea0003c00000 */
[----:B0-----:R-:W-:Y:S01]  /*3470*/  HFMA2.MMA R96, -RZ, RZ, 0, 9.5367431640625e-07 ;  /* 0x00000010ff607435 */ /* 0x001fe200000001ff */
[----:B-1----:R-:W-:Y:S02]  /*3480*/  MOV R100, R95 ;  /* 0x0000005f00647202 */ /* 0x002fe40000000f00 */
[----:B------:R-:W-:Y:S02]  /*3490*/  MOV R97, R98 ;  /* 0x0000006200617202 */ /* 0x000fe40000000f00 */
[----:B------:R-:W-:Y:S02]  /*34a0*/  MOV R94, 0x1f ;  /* 0x0000001f005e7802 */ /* 0x000fe40000000f00 */
[----:B------:R-:W-:-:S02]  /*34b0*/  MOV R95, 0xffffffff ;  /* 0xffffffff005f7802 */ /* 0x000fc40000000f00 */
[----:B------:R-:W-:Y:S02]  /*34c0*/  MOV R92, 0x34e0 ;  /* 0x000034e0005c7802 */ /* 0x000fe40000000f00 */
[----:B------:R-:W-:Y:S05]  /*34d0*/  CALL.REL.NOINC `($__internal_74_$__cuda_sm70_shflsync_bfly_p) ;  /* 0x0000002000007944 */ /* 0x000fea0003c00000 */
[----:B-1----:R-:W-:Y:S01]  /*34e0*/  MOV R93, R95 ;  /* 0x0000005f005d7202 */ /* 0x002fe20000000f00 */
[----:B0-----:R-:W-:Y:S05]  /*34f0*/  BRA `(.L_x_2787) ;  /* 0xffffdd7000007947 */ /* 0x001fea000383ffff */
        .weak           $__internal_74_$__cuda_sm70_shflsync_bfly_p
        .type           $__internal_74_$__cuda_sm70_shflsync_bfly_p,@function
        .size           $__internal_74_$__cuda_sm70_shflsync_bfly_p,(.L_x_7252 - $__internal_74_$__cuda_sm70_shflsync_bfly_p)
$__internal_74_$__cuda_sm70_shflsync_bfly_p:
[----:B------:R-:W-:Y:S01]  /*3500*/  HFMA2.MMA R93, -RZ, RZ, 0, 0 ;  /* 0x00000000ff5d7435 */ /* 0x000fe200000001ff */
[----:B------:R-:W-:Y:S04]  /*3510*/  WARPSYNC R95 ;  /* 0x0000005f00007348 */ /* 0x000fe80003800000 */
[----:B------:R0:W1:Y:S01]  /*3520*/  SHFL.BFLY PT, R95, R97, R96, R94 ;  /* 0x0c000060615f7389 */ /* 0x00006200000e005e */
[----:B------:R-:W-:Y:S05]  /*3530*/  RET.REL.NODEC R92 `(_ZN10layer_norm13ln_bwd_kernelINS_13Kernel_traitsI13__nv_bfloat16S2_fS2_fjLj512ELj1ELj4ELj1ELj16ENS_18Kernel_traits_baseILj512ES2_S2_fS2_fjLj128EEEEELb1ELb1ELb0ELb0EEEvNS_9BwdParamsE) ;  /* 0xffffcac05c007950 */ /* 0x000fea0003c3ffff */
.L_x_2788:
        /* <DEDUP_REMOVED lines=12> */
.L_x_7252:


//--------------------- .text._ZN10layer_norm13ln_bwd_kernelINS_13Kernel_traitsI13__nv_bfloat16S2_fS2_fjLj512ELj1ELj4ELj1ELj16ENS_18Kernel_traits_baseILj512ES2_S2_fS2_fjLj128EEEEELb1ELb1ELb0ELb1EEEvNS_9BwdParamsE --------------------------
	.section	.text._ZN10layer_norm13ln_bwd_kernelINS_13Kernel_traitsI13__nv_bfloat16S2_fS2_fjLj512ELj1ELj4ELj1ELj16ENS_18Kernel_traits_baseILj512ES2_S2_fS2_fjLj128EEEEELb1ELb1ELb0ELb1EEEvNS_9BwdParamsE,"ax",@progbits
	.sectioninfo	@"SHI_REGISTERS=165"
	.align	128
        .global         _ZN10layer_norm13ln_bwd_kernelINS_13Kernel_traitsI13__nv_bfloat16S2_fS2_fjLj512ELj1ELj4ELj1ELj16ENS_18Kernel_traits_baseILj512ES2_S2_fS2_fjLj128EEEEELb1ELb1ELb0ELb1EEEvNS_9BwdParamsE
        .type           _ZN10layer_norm13ln_bwd_kernelINS_13Kernel_traitsI13__nv_bfloat16S2_fS2_fjLj512ELj1ELj4ELj1ELj16ENS_18Kernel_traits_baseILj512ES2_S2_fS2_fjLj128EEEEELb1ELb1ELb0ELb1EEEvNS_9BwdParamsE,@function
        .size           _ZN10layer_norm13ln_bwd_kernelINS_13Kernel_traitsI13__nv_bfloat16S2_fS2_fjLj512ELj1ELj4ELj1ELj16ENS_18Kernel_traits_baseILj512ES2_S2_fS2_fjLj128EEEEELb1ELb1ELb0ELb1EEEvNS_9BwdParamsE,(.L_x_7253 - _ZN10layer_norm13ln_bwd_kernelINS_13Kernel_traitsI13__nv_bfloat16S2_fS2_fjLj512ELj1ELj4ELj1ELj16ENS_18Kernel_traits_baseILj512ES2_S2_fS2_fjLj128EEEEELb1ELb1ELb0ELb1EEEvNS_9BwdParamsE)
        .other          _ZN10layer_norm13ln_bwd_kernelINS_13Kernel_traitsI13__nv_bfloat16S2_fS2_fjLj512ELj1ELj4ELj1ELj16ENS_18Kernel_traits_baseILj512ES2_S2_fS2_fjLj128EEEEELb1ELb1ELb0ELb1EEEvNS_9BwdParamsE,@"STO_CUDA_ENTRY STV_DEFAULT"
_ZN10layer_norm13ln_bwd_kernelINS_13Kernel_traitsI13__nv_bfloat16S2_fS2_fjLj512ELj1ELj4ELj1ELj16ENS_18Kernel_traits_baseILj512ES2_S2_fS2_fjLj128EEEEELb1ELb1ELb0ELb1EEEvNS_9BwdParamsE:
.text._ZN10layer_norm13ln_bwd_kernelINS_13Kernel_traitsI13__nv_bfloat16S2_fS2_fjLj512ELj1ELj4ELj1ELj16ENS_18Kernel_traits_baseILj512ES2_S2_fS2_fjLj128EEEEELb1ELb1ELb0ELb1EEEvNS_9BwdParamsE:
        /* <DEDUP_REMOVED lines=38> */
[----:B------:R-:W-:Y:S01]  /*0260*/  CS2R R30, SRZ ;  /* 0x00000000001e7805 */ /* 0x000fe2000001ff00 */
[----:B------:R-:W-:Y:S01]  /*0270*/  CS2R R28, SRZ ;  /* 0x00000000001c7805 */ /* 0x000fe2000001ff00 */
[----:B------:R-:W-:Y:S05]  /*0280*/  BRA `(.L_x_2791) ;  /* 0x0000231000007947 */ /* 0x000fea0003800000 */
.L_x_2790:
[----:B0-----:R-:W-:-:S04]  /*0290*/  LEA R4, P0, R0, c[0x0][0x1b0], 0x4 ;  /* 0x00006c0000047a11 */ /* 0x001fc800078020ff */
        /* <DEDUP_REMOVED lines=46> */
.L_x_2796:
[C---:B------:R-:W-:Y:S01]  /*0580*/  IMAD R60, R126.reuse, c[0x0][0x168], RZ ;  /* 0x00005a007e3c7a24 */ /* 0x040fe200078e02ff */
[----:B------:R-:W-:Y:S02]  /*0590*/  MOV R101, 0x4 ;  /* 0x0000000400657802 */ /* 0x000fe40000000f00 */
[----:B------:R-:W-:Y:S02]  /*05a0*/  MOV R115, 0x20 ;  /* 0x0000002000737802 */ /* 0x000fe40000000f00 */
[----:B------:R-:W-:Y:S01]  /*05b0*/  SHF.R.S32.HI R61, RZ, 0x1f, R60 ;  /* 0x0000001fff3d7819 */ /* 0x000fe2000001143c */
[----:B------:R-:W-:-:S03]  /*05c0*/  IMAD.WIDE R78, R126, R101, c[0x0][0x1a0] ;  /* 0x000068007e4e7625 */ /* 0x000fc600078e0265 */
[----:B------:R-:W-:Y:S02]  /*05d0*/  LEA.HI R61, R61, R60, RZ, 0x3 ;  /* 0x0000003c3d3d7211 */ /* 0x000fe400078f18ff */
[----:B------:R-:W-:Y:S01]  /*05e0*/  MOV R77, 0x10 ;  /* 0x00000010004d7802 */ /* 0x000fe20000000f00 */
[----:B------:R0:W2:Y:S01]  /*05f0*/  LDG.E R138, [R78.64] ;  /* 0x000000044e8a7981 */ /* 0x0000a2000c1e1900 */
[----:B------:R-:W-:Y:S01]  /*0600*/  LEA.HI.SX32 R136, R61, R0, 0x1d ;  /* 0x000000003d887211 */ /* 0x000fe200078feaff */
[----:B------:R-:W-:-:S04]  /*0610*/  IMAD.WIDE R100, R126, R101, c[0x0][0x1a8] ;  /* 0x00006a007e647625 */ /* 0x000fc800078e0265 */
[C---:B------:R-:W-:Y:S01]  /*0620*/  IMAD.WIDE.U32 R112, R136.reuse, R115, c[0x0][0x188] ;  /* 0x0000620088707625 */ /* 0x040fe200078e0073 */
[C---:B------:R-:W-:Y:S01]  /*0630*/  IADD3 R134, R136.reuse, 0x20, RZ ;  /* 0x0000002088867810 */ /* 0x040fe20007ffe0ff */
[----:B------:R1:W3:Y:S02]  /*0640*/  LDG.E R135, [R100.64] ;  /* 0x0000000464877981 */ /* 0x0002e4000c1e1900 */
[-C--:B------:R-:W-:Y:S02]  /*0650*/  IMAD.WIDE.U32 R64, R136, R77.reuse, c[0x0][0x208] ;  /* 0x0000820088407625 */ /* 0x080fe400078e004d */
[----:B------:R4:W3:Y:S02]  /*0660*/  LDG.E.128 R68, [R112.64+0x10] ;  /* 0x0000100470447981 */ /* 0x0008e4000c1e1d00 */
[----:B------:R-:W-:Y:S02]  /*0670*/  IMAD.WIDE.U32 R110, R115, R134, c[0x0][0x188] ;  /* 0x00006200736e7625 */ /* 0x000fe400078e0086 */
[----:B------:R-:W3:Y:S02]  /*0680*/  LDG.E.128 R64, [R64.64] ;  /* 0x0000000440407981 */ /* 0x000ee4000c1e1d00 */
[----:B------:R-:W-:-:S02]  /*0690*/  IMAD.WIDE.U32 R76, R134, R77, c[0x0][0x208] ;  /* 0x00008200864c7625 */ /* 0x000fc400078e004d */
[----:B------:R4:W3:Y:S04]  /*06a0*/  LDG.E.128 R60, [R112.64] ;  /* 0x00000004703c7981 */ /* 0x0008e8000c1e1d00 */
[----:B------:R1:W3:Y:S04]  /*06b0*/  LDG.E.128 R72, [R110.64] ;  /* 0x000000046e487981 */ /* 0x0002e8000c1e1d00 */
[----:B------:R1:W3:Y:S04]  /*06c0*/  LDG.E.128 R80, [R110.64+0x10] ;  /* 0x000010046e507981 */ /* 0x0002e8000c1e1d00 */
[----:B0-----:R-:W3:Y:S01]  /*06d0*/  LDG.E.128 R76, [R76.64] ;  /* 0x000000044c4c7981 */ /* 0x001ee2000c1e1d00 */
[----:B------:R-:W-:-:S04]  /*06e0*/  ISETP.NE.U32.AND P0, PT, RZ, c[0x0][0x1c0], PT ;  /* 0x00007000ff007a0c */ /* 0x000fc80003f05070 */
[----:B------:R-:W-:Y:S02]  /*06f0*/  ISETP.NE.AND.EX P0, PT, RZ, c[0x0][0x1c4], PT, P0 ;  /* 0x00007100ff007a0c */ /* 0x000fe40003f05300 */
[----:B----4-:R-:W-:Y:S02]  /*0700*/  SHF.R.S32.HI R113, RZ, 0x1f, R126 ;  /* 0x0000001fff717819 */ /* 0x010fe4000001147e */
[----:B------:R-:W-:-:S09]  /*0710*/  MOV R137, 0x8 ;  /* 0x0000000800897802 */ /* 0x000fd20000000f00 */
[----:B------:R-:W-:Y:S01]  /*0720*/  @P0 LEA R118, P2, R126, c[0x0][0x1c0], 0x1 ;  /* 0x000070007e760a11 */ /* 0x000fe200078408ff */
[----:B-1----:R-:W-:-:S03]  /*0730*/  IMAD.WIDE.U32 R110, R136, R137, c[0x0][0x190] ;  /* 0x00006400886e7625 */ /* 0x002fc600078e0089 */
[----:B------:R-:W-:Y:S01]  /*0740*/  @P0 LEA.HI.X R119, R126, c[0x0][0x1c4], R113, 0x1, P2 ;  /* 0x000071007e770a11 */ /* 0x000fe200010f0c71 */
[----:B------:R-:W-:Y:S02]  /*0750*/  IMAD.WIDE.U32 R100, R137, R134, c[0x0][0x190] ;  /* 0x0000640089647625 */ /* 0x000fe400078e0086 */
        /* <DEDUP_REMOVED lines=9> */
[----:B------:R1:W5:Y:S04]  /*07f0*/  @P1 LDG.E.128 R40, [R112.64+0x10] ;  /* 0x0000100470281981 */ /* 0x000368000c1e1d00 */
[----:B------:R0:W5:Y:S04]  /*0800*/  @P1 LDG.E.128 R44, [R114.64] ;  /* 0x00000004722c1981 */ /* 0x000168000c1e1d00 */
[----:B------:R0:W5:Y:S01]  /*0810*/  @P1 LDG.E.128 R48, [R114.64+0x10] ;  /* 0x0000100472301981 */ /* 0x000162000c1e1d00 */
[----:B--2---:R-:W-:-:S05]  /*0820*/  FSEL R146, R138, RZ, !P2 ;  /* 0x000000ff8a927208 */ /* 0x004fca0005000000 */
[C---:B---3--:R-:W-:Y:S02]  /*0830*/  FADD.FTZ R68, -R146.reuse, R68 ;  /* 0x0000004492447221 */ /* 0x048fe40000010100 */
[----:B------:R-:W-:Y:S01]  /*0840*/  FADD.FTZ R162, -R146, R70 ;  /* 0x0000004692a27221 */ /* 0x000fe20000010100 */
[--C-:B0-----:R-:W-:Y:S02]  /*0850*/  PRMT R119, RZ, 0x5410, R64.reuse ;  /* 0x00005410ff777816 */ /* 0x101fe40000000040 */
[----:B------:R-:W-:Y:S02]  /*0860*/  PRMT R143, RZ, 0x7610, R64 ;  /* 0x00007610ff8f7816 */ /* 0x000fe40000000040 */
[--C-:B------:R-:W-:Y:S02]  /*0870*/  PRMT R115, RZ, 0x5410, R65.reuse ;  /* 0x00005410ff737816 */ /* 0x100fe40000000041 */
[----:B-1----:R-:W-:Y:S01]  /*0880*/  PRMT R113, RZ, 0x7610, R65 ;  /* 0x00007610ff717816 */ /* 0x002fe20000000041 */
[----:B------:R-:W-:Y:S01]  /*0890*/  FMUL.FTZ R70, R135, R68 ;  /* 0x0000004487467220 */ /* 0x000fe20000410000 */
[----:B------:R-:W-:-:S02]  /*08a0*/  PRMT R64, RZ, 0x5410, R66 ;  /* 0x00005410ff407816 */ /* 0x000fc40000000042 */
[----:B------:R-:W-:Y:S01]  /*08b0*/  PRMT R65, RZ, 0x7610, R66 ;  /* 0x00007610ff417816 */ /* 0x000fe20000000042 */
[C---:B------:R-:W-:Y:S02]  /*08c0*/  FADD.FTZ R66, -R146.reuse, R69 ;  /* 0x0000004592427221 */ /* 0x040fe40000010100 */
[C---:B------:R-:W-:Y:S02]  /*08d0*/  FADD.FTZ R152, -R146.reuse, R71 ;  /* 0x0000004792987221 */ /* 0x040fe40000010100 */
[C---:B------:R-:W-:Y:S02]  /*08e0*/  FADD.FTZ R154, -R146.reuse, R60 ;  /* 0x0000003c929a7221 */ /* 0x040fe40000010100 */
[C---:B------:R-:W-:Y:S01]  /*08f0*/  FADD.FTZ R156, -R146.reuse, R61 ;  /* 0x0000003d929c7221 */ /* 0x040fe20000010100 */
[----:B------:R-:W-:Y:S01]  /*0900*/  PRMT R61, RZ, 0x5410, R67 ;  /* 0x00005410ff3d7816 */ /* 0x000fe20000000043 */
[----:B------:R-:W-:Y:S01]  /*0910*/  FADD.FTZ R160, -R146, R63 ;  /* 0x0000003f92a07221 */ /* 0x000fe20000010100 */
[----:B------:R-:W-:Y:S01]  /*0920*/  PRMT R63, RZ, 0x7610, R67 ;  /* 0x00007610ff3f7816 */ /* 0x000fe20000000043 */
[----:B------:R-:W-:-:S02]  /*0930*/  FADD.FTZ R96, R64, R96 ;  /* 0x0000006040607221 */ /* 0x000fc40000010000 */
[----:B------:R-:W-:Y:S02]  /*0940*/  FMUL.FTZ R68, R135, R66 ;  /* 0x0000004287447220 */ /* 0x000fe40000410000 */
[-C--:B------:R-:W-:Y:S02]  /*0950*/  FFMA.FTZ R97, R70, R64.reuse, R97 ;  /* 0x0000004046617223 */ /* 0x080fe40000010061 */
[----:B------:R-:W-:Y:S02]  /*0960*/  FMUL.FTZ R67, R121, R64 ;  /* 0x0000004079437220 */ /* 0x000fe40000410000 */
[C---:B------:R-:W-:Y:S02]  /*0970*/  FADD.FTZ R150, -R146.reuse, R75 ;  /* 0x0000004b92967221 */ /* 0x040fe40000010100 */
[----:B------:R-:W-:Y:S02]  /*0980*/  FADD.FTZ R140, -R146, R80 ;  /* 0x00000050928c7221 */ /* 0x000fe40000010100 */
[----:B------:R-:W-:-:S02]  /*0990*/  FMUL.FTZ R66, R135, R162 ;  /* 0x000000a287427220 */ /* 0x000fc40000410000 */
[C---:B------:R-:W-:Y:S02]  /*09a0*/  FMUL.FTZ R64, R135.reuse, R152 ;  /* 0x0000009887407220 */ /* 0x040fe40000410000 */
[----:B------:R-:W-:Y:S02]  /*09b0*/  FMUL.FTZ R80, R135, R154 ;  /* 0x0000009a87507220 */ /* 0x000fe40000410000 */
        /* <DEDUP_REMOVED lines=9> */
[--C-:B------:R-:W-:Y:S01]  /*0a50*/  PRMT R137, RZ, 0x5410, R78.reuse ;  /* 0x00005410ff897816 */ /* 0x100fe2000000004e */
[----:B------:R-:W-:Y:S01]  /*0a60*/  FMUL.FTZ R79, R117, R61 ;  /* 0x0000003d754f7220 */ /* 0x000fe20000410000 */
[----:B------:R-:W-:Y:S01]  /*0a70*/  PRMT R142, RZ, 0x7610, R78 ;  /* 0x00007610ff8e7816 */ /* 0x000fe2000000004e */
[----:B------:R-:W-:-:S02]  /*0a80*/  FADD.FTZ R90, R63, R90 ;  /* 0x0000005a3f5a7221 */ /* 0x000fc40000010000 */
[-C--:B------:R-:W-:Y:S02]  /*0a90*/  FFMA.FTZ R91, R64, R63.reuse, R91 ;  /* 0x0000003f405b7223 */ /* 0x080fe4000001005b */
[----:B------:R-:W-:Y:S02]  /*0aa0*/  FMUL.FTZ R73, R116, R63 ;  /* 0x0000003f74497220 */ /* 0x000fe40000410000 */
[----:B------:R-:W-:Y:S02]  /*0ab0*/  FADD.FTZ R158, -R146, R62 ;  /* 0x0000003e929e7221 */ /* 0x000fe40000010100 */
[----:B------:R-:W-:Y:S02]  /*0ac0*/  FMUL.FTZ R78, R135, R156 ;  /* 0x0000009c874e7220 */ /* 0x000fe40000410000 */
[----:B------:R-:W-:Y:S02]  /*0ad0*/  FMUL.FTZ R76, R124, R143 ;  /* 0x0000008f7c4c7220 */ /* 0x000fe40000410000 */
[----:B------:R-:W-:-:S02]  /*0ae0*/  FADD.FTZ R61, RZ, R75 ;  /* 0x0000004bff3d7221 */ /* 0x000fc40000010000 */
[----:B------:R-:W-:Y:S02]  /*0af0*/  FFMA.FTZ R63, R80, R75, RZ ;  /* 0x0000004b503f7223 */ /* 0x000fe400000100ff */
[C---:B------:R-:W-:Y:S02]  /*0b00*/  FADD.FTZ R148, -R146.reuse, R74 ;  /* 0x0000004a92947221 */ /* 0x040fe40000010100 */
[C---:B------:R-:W-:Y:S02]  /*0b10*/  FADD.FTZ R62, -R146.reuse, R81 ;  /* 0x00000051923e7221 */ /* 0x040fe40000010100 */
[C---:B------:R-:W-:Y:S02]  /*0b20*/  FADD.FTZ R144, -R146.reuse, R82 ;  /* 0x0000005292907221 */ /* 0x040fe40000010100 */
[----:B------:R-:W-:Y:S02]  /*0b30*/  FADD.FTZ R146, -R146, R83 ;  /* 0x0000005392927221 */ /* 0x000fe40000010100 */
[----:B------:R-:W-:-:S02]  /*0b40*/  FMUL.FTZ R83, R135, R114 ;  /* 0x0000007287537220 */ /* 0x000fc40000410000 */
        /* <DEDUP_REMOVED lines=29> */
[----:B------:R-:W-:Y:S01]  /*0d20*/  FFMA.FTZ R63, R64, R73, R63 ;  /* 0x00000049403f7223 */ /* 0x000fe2000001003f */
[----:B------:R-:W-:Y:S01]  /*0d30*/  PRMT R118, RZ, 0x5410, R77 ;  /* 0x00005410ff767816 */ /* 0x000fe2000000004d */
        /* <DEDUP_REMOVED lines=40> */
[----:B------:R-:W-:Y:S01]  /*0fc0*/  FFMA.FTZ R63, R144, R141, R63 ;  /* 0x0000008d903f7223 */ /* 0x000fe2000001003f */
[----:B------:R-:W-:Y:S01]  /*0fd0*/  MOV R82, 0x3f800000 ;  /* 0x3f80000000527802 */ /* 0x000fe20000000f00 */
[----:B------:R-:W-:Y:S01]  /*0fe0*/  FADD.FTZ R85, R77, R85 ;  /* 0x000000554d557221 */ /* 0x000fe20000010000 */
[----:B----4-:R-:W-:Y:S01]  /*0ff0*/  @P0 PRMT R82, RZ, 0x5410, R145 ;  /* 0x00005410ff520816 */ /* 0x010fe20000000091 */
[----:B------:R-:W-:Y:S02]  /*1000*/  FFMA.FTZ R20, R119, R77, R20 ;  /* 0x0000004d77147223 */ /* 0x000fe40000010014 */
[----:B------:R-:W-:-:S02]  /*1010*/  FADD.FTZ R27, R60, R27 ;  /* 0x0000001b3c1b7221 */ /* 0x000fc40000010000 */
[----:B------:R-:W-:Y:S02]  /*1020*/  FFMA.FTZ R19, R146, R60, R19 ;  /* 0x0000003c92137223 */ /* 0x000fe40000010013 */
[----:B------:R-:W-:Y:S02]  /*1030*/  FADD.FTZ R81, R62, R143 ;  /* 0x0000008f3e517221 */ /* 0x000fe40000010000 */
[----:B------:R-:W-:Y:S01]  /*1040*/  FFMA.FTZ R147, R146, R143, R63 ;  /* 0x0000008f92937223 */ /* 0x000fe2000001003f */
[----:B------:R-:W-:Y:S05]  /*1050*/  BRA.DIV ~URZ, `(.L_x_2793) ;  /* 0x00001e527f007947 */ /* 0x000fea000b800000 */
[----:B------:R0:W1:Y:S02]  /*1060*/  SHFL.BFLY PT, R62, R81, 0x1, 0x1f ;  /* 0x0c201f00513e7f89 */ /* 0x00006400000e0000 */
.L_x_2797:
        /* <DEDUP_REMOVED lines=18> */
.L_x_2798:
[----:B------:R-:W-:-:S10]  /*1190*/  HFMA2.MMA R77, -RZ, RZ, 0, 9.5367431640625e-07 ;  /* 0x00000010ff4d7435 */ /* 0x000fd400000001ff */
[----:B------:R-:W-:-:S06]  /*11a0*/  IMAD.WIDE.U32 R60, R136, R77, c[0x0][0x170] ;  /* 0x00005c00883c7625 */ /* 0x000fcc00078e004d */
[----:B------:R-:W3:Y:S01]  /*11b0*/  LDG.E.128 R60, [R60.64] ;  /* 0x000000043c3c7981 */ /* 0x000ee2000c1e1d00 */
[----:B--2---:R-:W-:Y:S01]  /*11c0*/  FADD.FTZ R150, R150, R145 ;  /* 0x0000009196967221 */ /* 0x004fe20000010000 */
[----:B------:R-:W-:Y:S01]  /*11d0*/  ISETP.NE.U32.AND P1, PT, RZ, c[0x0][0x218], PT ;  /* 0x00008600ff007a0c */ /* 0x000fe20003f25070 */
[----:B0-----:R-:W-:Y:S01]  /*11e0*/  FADD.FTZ R147, R152, R81 ;  /* 0x0000005198937221 */ /* 0x001fe20000010000 */
[----:B-1---5:R-:W-:Y:S01]  /*11f0*/  MOV R81, R110 ;  /* 0x0000006e00517202 */ /* 0x022fe20000000f00 */
[----:B------:R-:W-:Y:S01]  /*1200*/  FMUL.FTZ R150, R150, c[0x0][0x1e0] ;  /* 0x0000780096967a20 */ /* 0x000fe20000410000 */
[----:B------:R-:W-:Y:S01]  /*1210*/  ISETP.NE.AND.EX P1, PT, RZ, c[0x0][0x21c], PT, P1 ;  /* 0x00008700ff007a0c */ /* 0x000fe20003f25310 */
[----:B------:R-:W-:Y:S01]  /*1220*/  FMUL.FTZ R147, R147, c[0x0][0x1e0] ;  /* 0x0000780093937a20 */ /* 0x000fe20000410000 */
[----:B------:R-:W-:Y:S02]  /*1230*/  LOP3.LUT P0, RZ, R81, 0xff, RZ, 0xc0, !PT ;  /* 0x000000ff51ff7812 */ /* 0x000fe4000780c0ff */
[----:B------:R-:W-:-:S02]  /*1240*/  FSEL R150, R150, RZ, !P2 ;  /* 0x000000ff96967208 */ /* 0x000fc40005000000 */
[----:B------:R-:W-:Y:S02]  /*1250*/  LOP3.LUT P2, RZ, R110, 0xff00, RZ, 0xc0, !PT ;  /* 0x0000ff006eff7812 */ /* 0x000fe4000784c0ff */
[----:B------:R-:W-:Y:S01]  /*1260*/  MOV R145, RZ ;  /* 0x000000ff00917202 */ /* 0x000fe20000000f00 */
[-CC-:B------:R-:W-:Y:S01]  /*1270*/  FFMA.FTZ R80, R80, R147.reuse, R150.reuse ;  /* 0x0000009350507223 */ /* 0x180fe20000010096 */
[----:B------:R-:W-:Y:S01]  /*1280*/  LOP3.LUT P6, RZ, R111, 0xff, RZ, 0xc0, !PT ;  /* 0x000000ff6fff7812 */ /* 0x000fe200078cc0ff */
[----:B------:R-:W-:Y:S01]  /*1290*/  FFMA.FTZ R81, R78, R147, R150 ;  /* 0x000000934e517223 */ /* 0x000fe20000010096 */
[----:B------:R-:W-:Y:S01]  /*12a0*/  HFMA2.MMA R78, -RZ, RZ, 0, 0 ;  /* 0x00000000ff4e7435 */ /* 0x000fe200000001ff */
[----:B------:R-:W-:Y:S01]  /*12b0*/  FADD.FTZ R80, R75, -R80 ;  /* 0x800000504b507221 */ /* 0x000fe20000010000 */
[C---:B------:R-:W-:Y:S01]  /*12c0*/  LOP3.LUT P3, RZ, R111.reuse, 0xff00, RZ, 0xc0, !PT ;  /* 0x0000ff006fff7812 */ /* 0x040fe2000786c0ff */
[----:B------:R-:W-:Y:S01]  /*12d0*/  FADD.FTZ R76, R76, -R81 ;  /* 0x800000514c4c7221 */ /* 0x000fe20000010000 */
[----:B------:R-:W-:Y:S01]  /*12e0*/  LOP3.LUT P5, RZ, R111, 0xff0000, RZ, 0xc0, !PT ;  /* 0x00ff00006fff7812 */ /* 0x000fe200078ac0ff */
[----:B------:R-:W-:Y:S01]  /*12f0*/  FMUL.FTZ R75, R135, R80 ;  /* 0x00000050874b7220 */ /* 0x000fe20000410000 */
[----:B------:R-:W-:Y:S01]  /*1300*/  LOP3.LUT P4, RZ, R111, 0xff000000, RZ, 0xc0, !PT ;  /* 0xff0000006fff7812 */ /* 0x000fe2000788c0ff */
[----:B------:R-:W-:-:S02]  /*1310*/  FMUL.FTZ R76, R135, R76 ;  /* 0x0000004c874c7220 */ /* 0x000fc40000410000 */
[----:B------:R-:W-:Y:S02]  /*1320*/  @P1 FADD.FTZ R75, R36, R75 ;  /* 0x0000004b244b1221 */ /* 0x000fe40000010000 */
[----:B------:R-:W-:Y:S02]  /*1330*/  @P1 FADD.FTZ R76, R37, R76 ;  /* 0x0000004c254c1221 */ /* 0x000fe40000010000 */
[-C--:B------:R-:W-:Y:S02]  /*1340*/  FMUL.FTZ R80, R75, R82.reuse ;  /* 0x000000524b507220 */ /* 0x080fe40000410000 */
[----:B------:R-:W-:Y:S02]  /*1350*/  FFMA.FTZ R74, R74, R147, R150 ;  /* 0x000000934a4a7223 */ /* 0x000fe40000010096 */
[----:B------:R-:W-:Y:S01]  /*1360*/  FMUL.FTZ R81, R80, c[0x0][0x1e8] ;  /* 0x00007a0050517a20 */ /* 0x000fe20000410000 */
[----:B------:R-:W-:Y:S01]  /*1370*/  @P0 PRMT R80, RZ, 0x5410, R32 ;  /* 0x00005410ff500816 */ /* 0x000fe20000000020 */
[----:B------:R-:W-:-:S02]  /*1380*/  FMUL.FTZ R148, R76, R82 ;  /* 0x000000524c947220 */ /* 0x000fc40000410000 */
[----:B------:R-:W-:Y:S01]  /*1390*/  FADD.FTZ R74, R71, -R74 ;  /* 0x8000004a474a7221 */ /* 0x000fe20000010000 */
[----:B------:R-:W-:Y:S01]  /*13a0*/  @P2 PRMT R71, RZ, 0x7610, R32 ;  /* 0x00007610ff472816 */ /* 0x000fe20000000020 */
[----:B------:R-:W-:Y:S02]  /*13b0*/  @P0 FMUL.FTZ R78, R81, R80 ;  /* 0x00000050514e0220 */ /* 0x000fe40000410000 */
[-CC-:B------:R-:W-:Y:S02]  /*13c0*/  FFMA.FTZ R72, R72, R147.reuse, R150.reuse ;  /* 0x0000009348487223 */ /* 0x180fe40000010096 */
[-C--:B------:R-:W-:Y:S02]  /*13d0*/  FFMA.FTZ R68, R68, R147.reuse, R150 ;  /* 0x0000009344447223 */ /* 0x080fe40000010096 */
[----:B------:R-:W-:Y:S02]  /*13e0*/  FADD.FTZ R72, R69, -R72 ;  /* 0x8000004845487221 */ /* 0x000fe40000010000 */
[----:B------:R-:W-:-:S02]  /*13f0*/  FFMA.FTZ R64, R64, R147, R150 ;  /* 0x0000009340407223 */ /* 0x000fc40000010096 */
[----:B------:R-:W-:Y:S02]  /*1400*/  FADD.FTZ R68, R65, -R68 ;  /* 0x8000004441447221 */ /* 0x000fe40000010000 */
[-C--:B------:R-:W-:Y:S02]  /*1410*/  FFMA.FTZ R70, R70, R147.reuse, R150 ;  /* 0x0000009346467223 */ /* 0x080fe40000010096 */
[----:B------:R-:W-:Y:S02]  /*1420*/  FADD.FTZ R154, R73, -R64 ;  /* 0x80000040499a7221 */ /* 0x000fe40000010000 */
[----:B------:R-:W-:Y:S02]  /*1430*/  FADD.FTZ R70, R67, -R70 ;  /* 0x8000004643467221 */ /* 0x000fe40000010000 */
[----:B------:R-:W-:Y:S02]  /*1440*/  FFMA.FTZ R66, R66, R147, R150 ;  /* 0x0000009342427223 */ /* 0x000fe40000010096 */
[----:B------:R-:W-:-:S02]  /*1450*/  FMUL.FTZ R73, R135, R70 ;  /* 0x0000004687497220 */ /* 0x000fc40000410000 */
[C---:B------:R-:W-:Y:S02]  /*1460*/  FMUL.FTZ R68, R135.reuse, R68 ;  /* 0x0000004487447220 */ /* 0x040fe40000410000 */
[----:B------:R-:W-:Y:S02]  /*1470*/  @P1 FADD.FTZ R73, R40, R73 ;  /* 0x0000004928491221 */ /* 0x000fe40000010000 */
[----:B------:R-:W-:Y:S02]  /*1480*/  FMUL.FTZ R154, R135, R154 ;  /* 0x0000009a879a7220 */ /* 0x000fe40000410000 */
[----:B------:R-:W-:Y:S02]  /*1490*/  FMUL.FTZ R149, R73, R82 ;  /* 0x0000005249957220 */ /* 0x000fe40000410000 */
[----:B------:R-:W-:Y:S02]  /*14a0*/  @P1 FADD.FTZ R68, R41, R68 ;  /* 0x0000004429441221 */ /* 0x000fe40000010000 */
[----:B------:R-:W-:-:S02]  /*14b0*/  @P1 FADD.FTZ R154, R43, R154 ;  /* 0x0000009a2b9a1221 */ /* 0x000fc40000010000 */
[----:B------:R-:W-:Y:S02]  /*14c0*/  FMUL.FTZ R149, R149, c[0x0][0x1e8] ;  /* 0x00007a0095957a20 */ /* 0x000fe40000410000 */
[-C--:B------:R-:W-:Y:S02]  /*14d0*/  FMUL.FTZ R151, R68, R82.reuse ;  /* 0x0000005244977220 */ /* 0x080fe40000410000 */
[----:B------:R-:W-:Y:S02]  /*14e0*/  FMUL.FTZ R153, R154, R82 ;  /* 0x000000529a997220 */ /* 0x000fe40000410000 */
[----:B------:R-:W-:Y:S02]  /*14f0*/  FMUL.FTZ R151, R151, c[0x0][0x1e8] ;  /* 0x00007a0097977a20 */ /* 0x000fe40000410000 */
[----:B------:R-:W-:Y:S01]  /*1500*/  FMUL.FTZ R153, R153, c[0x0][0x1e8] ;  /* 0x00007a0099997a20 */ /* 0x000fe20000410000 */
[--C-:B---3--:R-:W-:Y:S02]  /*1510*/  @P0 PRMT R80, RZ, 0x5410, R60.reuse ;  /* 0x00005410ff500816 */ /* 0x108fe4000000003c */
[----:B------:R-:W-:-:S03]  /*1520*/  @P2 PRMT R60, RZ, 0x7610, R60 ;  /* 0x00007610ff3c2816 */ /* 0x000fc6000000003c */
[----:B------:R-:W-:Y:S01]  /*1530*/  @P0 FMUL.FTZ R145, R81, R80 ;  /* 0x0000005051910220 */ /* 0x000fe20000410000 */
[----:B------:R-:W-:Y:S01]  /*1540*/  HFMA2.MMA R81, -RZ, RZ, 0, 0 ;  /* 0x00000000ff517435 */ /* 0x000fe200000001ff */
[----:B------:R-:W-:Y:S01]  /*1550*/  FMUL.FTZ R80, R148, c[0x0][0x1e8] ;  /* 0x00007a0094507a20 */ /* 0x000fe20000410000 */
[----:B------:R-:W-:Y:S02]  /*1560*/  LOP3.LUT P0, RZ, R110, 0xff0000, RZ, 0xc0, !PT ;  /* 0x00ff00006eff7812 */ /* 0x000fe4000780c0ff */
[----:B------:R-:W-:Y:S01]  /*1570*/  MOV R148, RZ ;  /* 0x000000ff00947202 */ /* 0x000fe20000000f00 */
[C---:B------:R-:W-:Y:S02]  /*1580*/  @P2 FMUL.FTZ R148, R80.reuse, R60 ;  /* 0x0000003c50942220 */ /* 0x040fe40000410000 */
[----:B------:R-:W-:Y:S01]  /*1590*/  @P2 FMUL.FTZ R81, R80, R71 ;  /* 0x0000004750512220 */ /* 0x000fe20000410000 */
[----:B------:R-:W-:Y:S01]  /*15a0*/  LOP3.LUT P2, RZ, R110, 0xff000000, RZ, 0xc0, !PT ;  /* 0xff0000006eff7812 */ /* 0x000fe2000784c0ff */
[C---:B------:R-:W-:Y:S01]  /*15b0*/  FMUL.FTZ R71, R135.reuse, R74 ;  /* 0x0000004a87477220 */ /* 0x040fe20000410000 */
[----:B------:R-:W-:Y:S01]  /*15c0*/  CS2R R110, SRZ ;  /* 0x00000000006e7805 */ /* 0x000fe2000001ff00 */
[----:B------:R-:W-:Y:S01]  /*15d0*/  FMUL.FTZ R60, R135, R72 ;  /* 0x00000048873c7220 */ /* 0x000fe20000410000 */
[----:B------:R-:W-:Y:S01]  /*15e0*/  MOV R72, RZ ;  /* 0x000000ff00487202 */ /* 0x000fe20000000f00 */
[----:B------:R-:W-:-:S02]  /*15f0*/  @P1 FADD.FTZ R71, R38, R71 ;  /* 0x0000004726471221 */ /* 0x000fc40000010000 */
[--C-:B------:R-:W-:Y:S01]  /*1600*/  @P0 PRMT R64, RZ, 0x5410, R61.reuse ;  /* 0x00005410ff400816 */ /* 0x100fe2000000003d */
[----:B------:R-:W-:Y:S02]  /*1610*/  @P1 FADD.FTZ R60, R39, R60 ;  /* 0x0000003c273c1221 */ /* 0x000fe40000010000 */
[-C--:B------:R-:W-:Y:S02]  /*1620*/  FMUL.FTZ R65, R71, R82.reuse ;  /* 0x0000005247417220 */ /* 0x080fe40000410000 */
[----:B------:R-:W-:Y:S01]  /*1630*/  FMUL.FTZ R67, R60, R82 ;  /* 0x000000523c437220 */ /* 0x000fe20000410000 */
[----:B------:R-:W-:Y:S01]  /*1640*/  @P2 PRMT R61, RZ, 0x7610, R61 ;  /* 0x00007610ff3d2816 */ /* 0x000fe2000000003d */
[----:B------:R-:W-:Y:S01]  /*1650*/  FMUL.FTZ R69, R65, c[0x0][0x1e8] ;  /* 0x00007a0041457a20 */ /* 0x000fe20000410000 */
[----:B------:R-:W-:Y:S01]  /*1660*/  HFMA2.MMA R65, -RZ, RZ, 0, 0 ;  /* 0x00000000ff417435 */ /* 0x000fe200000001ff */
[----:B------:R-:W-:Y:S01]  /*1670*/  FMUL.FTZ R70, R67, c[0x0][0x1e8] ;  /* 0x00007a0043467a20 */ /* 0x000fe20000410000 */
[----:B------:R-:W-:Y:S01]  /*1680*/  HFMA2.MMA R67, -RZ, RZ, 0, 0 ;  /* 0x00000000ff437435 */ /* 0x000fe200000001ff */
[----:B------:R-:W-:Y:S01]  /*1690*/  @P0 FMUL.FTZ R111, R69, R64 ;  /* 0x00000040456f0220 */ /* 0x000fe20000410000 */
[----:B------:R-:W-:Y:S01]  /*16a0*/  @P0 PRMT R64, RZ, 0x5410, R33 ;  /* 0x00005410ff400816 */ /* 0x000fe20000000021 */
[----:B------:R-:W-:Y:S01]  /*16b0*/  FADD.FTZ R74, R79, -R66 ;  /* 0x800000424f4a7221 */ /* 0x000fe20000010000 */
[----:B------:R-:W-:Y:S01]  /*16c0*/  MOV R66, RZ ;  /* 0x000000ff00427202 */ /* 0x000fe20000000f00 */
[C---:B------:R-:W-:Y:S01]  /*16d0*/  @P2 FMUL.FTZ R110, R70.reuse, R61 ;  /* 0x0000003d466e2220 */ /* 0x040fe20000410000 */
[----:B------:R-:W-:Y:S01]  /*16e0*/  @P5 PRMT R79, RZ, 0x5410, R35 ;  /* 0x00005410ff4f5816 */ /* 0x000fe20000000023 */
[----:B------:R-:W-:Y:S01]  /*16f0*/  @P0 FMUL.FTZ R65, R69, R64 ;  /* 0x0000004045410220 */ /* 0x000fe20000410000 */
[----:B------:R-:W-:Y:S01]  /*1700*/  @P2 PRMT R64, RZ, 0x7610, R33 ;  /* 0x00007610ff402816 */ /* 0x000fe20000000021 */
[----:B------:R-:W-:Y:S01]  /*1710*/  FMUL.FTZ R61, R135, R74 ;  /* 0x0000004a873d7220 */ /* 0x000fe20000410000 */
[----:B------:R-:W-:Y:S01]  /*1720*/  ISETP.NE.U32.AND P0, PT, RZ, c[0x0][0x258], PT ;  /* 0x00009600ff007a0c */ /* 0x000fe20003f05070 */
[----:B------:R-:W-:Y:S01]  /*1730*/  HFMA2.MMA R69, -RZ, RZ, 0, 0 ;  /* 0x00000000ff457435 */ /* 0x000fe200000001ff */
[----:B------:R-:W-:Y:S01]  /*1740*/  @P4 PRMT R74, RZ, 0x7610, R35 ;  /* 0x00007610ff4a4816 */ /* 0x000fe20000000023 */
[----:B------:R-:W-:Y:S01]  /*1750*/  @P2 FMUL.FTZ R66, R70, R64 ;  /* 0x0000004046422220 */ /* 0x000fe20000410000 */
[--C-:B------:R-:W-:Y:S01]  /*1760*/  @P6 PRMT R64, RZ, 0x5410, R34.reuse ;  /* 0x00005410ff406816 */ /* 0x100fe20000000022 */
[----:B------:R-:W-:Y:S01]  /*1770*/  @P1 FADD.FTZ R61, R42, R61 ;  /* 0x0000003d2a3d1221 */ /* 0x000fe20000010000 */
[----:B------:R-:W-:Y:S01]  /*1780*/  ISETP.NE.AND.EX P0, PT, RZ, c[0x0][0x25c], PT, P0 ;  /* 0x00009700ff007a0c */ /* 0x000fe20003f05300 */
[----:B------:R-:W-:Y:S01]  /*1790*/  @P4 FMUL.FTZ R72, R153, R74 ;  /* 0x0000004a99484220 */ /* 0x000fe20000410000 */
[----:B------:R-:W-:Y:S01]  /*17a0*/  MOV R70, RZ ;  /* 0x000000ff00467202 */ /* 0x000fe20000000f00 */
[----:B------:R-:W-:Y:S01]  /*17b0*/  FMUL.FTZ R152, R61, R82 ;  /* 0x000000523d987220 */ /* 0x000fe20000410000 */
[----:B------:R-:W-:Y:S01]  /*17c0*/  ISETP.NE.U32.AND P2, PT, RZ, c[0x0][0x258], PT ;  /* 0x00009600ff007a0c */ /* 0x000fe20003f45070 */
[----:B------:R-:W-:Y:S01]  /*17d0*/  @P6 FMUL.FTZ R67, R149, R64 ;  /* 0x0000004095436220 */ /* 0x000fe20000410000 */
[----:B------:R-:W-:Y:S01]  /*17e0*/  @P3 PRMT R64, RZ, 0x7610, R34 ;  /* 0x00007610ff403816 */ /* 0x000fe20000000022 */
[----:B------:R-:W-:Y:S01]  /*17f0*/  FMUL.FTZ R152, R152, c[0x0][0x1e8] ;  /* 0x00007a0098987a20 */ /* 0x000fe20000410000 */
[----:B------:R-:W-:-:S02]  /*1800*/  ISETP.NE.AND.EX P2, PT, RZ, c[0x0][0x25c], PT, P2 ;  /* 0x00009700ff007a0c */ /* 0x000fc40003f45320 */
[----:B------:R-:W-:Y:S01]  /*1810*/  F2FP.BF16.PACK_AB R65, R66, R65 ;  /* 0x000000414241723e */ /* 0x000fe200000010ff */
[----:B------:R-:W-:Y:S01]  /*1820*/  @P3 FMUL.FTZ R70, R151, R64 ;  /* 0x0000004097463220 */ /* 0x000fe20000410000 */
[----:B------:R-:W-:Y:S01]  /*1830*/  F2FP.BF16.PACK_AB R64, R81, R78 ;  /* 0x0000004e5140723e */ /* 0x000fe200000010ff */
[----:B------:R-:W-:Y:S01]  /*1840*/  @P5 FMUL.FTZ R69, R152, R79 ;  /* 0x0000004f98455220 */ /* 0x000fe20000410000 */
[----:B------:R-:W-:Y:S02]  /*1850*/  @P0 MOV R81, 0x20 ;  /* 0x0000002000510802 */ /* 0x000fe40000000f00 */
[----:B------:R-:W-:Y:S02]  /*1860*/  F2FP.BF16.PACK_AB R66, R70, R67 ;  /* 0x000000434642723e */ /* 0x000fe400000010ff */
[----:B------:R-:W-:Y:S01]  /*1870*/  F2FP.BF16.PACK_AB R67, R72, R69 ;  /* 0x000000454843723e */ /* 0x000fe200000010ff */
[----:B------:R-:W-:Y:S01]  /*1880*/  @P0 IMAD.WIDE.U32 R80, R136, R81, c[0x0][0x258] ;  /* 0x0000960088500625 */ /* 0x000fe200078e0051 */
[----:B------:R-:W-:-:S02]  /*1890*/  SEL R72, R73, R56, P2 ;  /* 0x0000003849487207 */ /* 0x000fc40001000000 */
[----:B------:R-:W-:Y:S02]  /*18a0*/  SEL R70, R71, R54, P2 ;  /* 0x0000003647467207 */ /* 0x000fe40001000000 */
[----:B------:R-:W-:Y:S02]  /*18b0*/  SEL R73, R68, R57, P2 ;  /* 0x0000003944497207 */ /* 0x000fe40001000000 */
[----:B------:R-:W-:Y:S02]  /*18c0*/  SEL R71, R60, R55, P2 ;  /* 0x000000373c477207 */ /* 0x000fe40001000000 */
[----:B------:R-:W-:Y:S01]  /*18d0*/  SEL R74, R61, R58, P2 ;  /* 0x0000003a3d4a7207 */ /* 0x000fe20001000000 */
[----:B------:R-:W-:Y:S01]  /*18e0*/  IMAD.WIDE.U32 R60, R136, R77, c[0x0][0x248] ;  /* 0x00009200883c7625 */ /* 0x000fe200078e004d */
[----:B------:R-:W-:Y:S02]  /*18f0*/  @P0 SEL R68, R75, R52, P2 ;  /* 0x000000344b440207 */ /* 0x000fe40001000000 */
[----:B------:R-:W-:Y:S01]  /*1900*/  SEL R69, R76, R53, P2 ;  /* 0x000000354c457207 */ /* 0x000fe20001000000 */
[----:B------:R-:W-:Y:S01]  /*1910*/  IMAD.WIDE.U32 R76, R134, R77, c[0x0][0x170] ;  /* 0x00005c00864c7625 */ /* 0x000fe200078e004d */
[----:B------:R-:W-:-:S03]  /*1920*/  SEL R75, R154, R59, P2 ;  /* 0x0000003b9a4b7207 */ /* 0x000fc60001000000 */
[----:B------:R0:W-:Y:S04]  /*1930*/  @P0 STG.E.128 [R80.64], R68 ;  /* 0x0000004450000986 */ /* 0x0001e8000c101d04 */
[----:B------:R1:W-:Y:S04]  /*1940*/  @P0 STG.E.128 [R80.64+0x10], R72 ;  /* 0x0000104850000986 */ /* 0x0003e8000c101d04 */
[----:B------:R2:W-:Y:S04]  /*1950*/  STG.E.128 [R60.64], R64 ;  /* 0x000000403c007986 */ /* 0x0005e8000c101d04 */
[----:B------:R-:W3:Y:S01]  /*1960*/  LDG.E.128 R76, [R76.64] ;  /* 0x000000044c4c7981 */ /* 0x000ee2000c1e1d00 */
[-CC-:B------:R-:W-:Y:S01]  /*1970*/  FFMA.FTZ R83, R83, R147.reuse, R150.reuse ;  /* 0x0000009353537223 */ /* 0x180fe20000010096 */
[----:B------:R-:W-:Y:S01]  /*1980*/  HFMA2.MMA R155, -RZ, RZ, 0, 0 ;  /* 0x00000000ff9b7435 */ /* 0x000fe200000001ff */
[----:B------:R-:W-:Y:S01]  /*1990*/  MOV R136, R100 ;  /* 0x0000006400887202 */ /* 0x000fe20000000f00 */
[----:B------:R-:W-:-:S02]  /*19a0*/  FFMA.FTZ R113, R113, R147, R150 ;  /* 0x0000009371717223 */ /* 0x000fc40000010096 */
[----:B------:R-:W-:Y:S01]  /*19b0*/  FADD.FTZ R112, R112, -R83 ;  /* 0x8000005370707221 */ /* 0x000fe20000010000 */
[----:B0-----:R-:W-:Y:S01]  /*19c0*/  MOV R68, RZ ;  /* 0x000000ff00447202 */ /* 0x001fe20000000f00 */
[-CC-:B------:R-:W-:Y:S01]  /*19d0*/  FFMA.FTZ R115, R115, R147.reuse, R150.reuse ;  /* 0x0000009373737223 */ /* 0x180fe20000010096 */
[----:B------:R-:W-:Y:S01]  /*19e0*/  HFMA2.MMA R70, -RZ, RZ, 0, 0 ;  /* 0x00000000ff467435 */ /* 0x000fe200000001ff */
[-CC-:B------:R-:W-:Y:S01]  /*19f0*/  FFMA.FTZ R119, R119, R147.reuse, R150.reuse ;  /* 0x0000009377777223 */ /* 0x180fe20000010096 */
[----:B-1----:R-:W-:Y:S01]  /*1a00*/  HFMA2.MMA R74, -RZ, RZ, 0, 0 ;  /* 0x00000000ff4a7435 */ /* 0x002fe200000001ff */
[-C--:B------:R-:W-:Y:S01]  /*1a10*/  FFMA.FTZ R140, R140, R147.reuse, R150 ;  /* 0x000000938c8c7223 */ /* 0x080fe20000010096 */
[----:B--2---:R-:W-:Y:S01]  /*1a20*/  @P6 PRMT R60, RZ, 0x5410, R62 ;  /* 0x00005410ff3c6816 */ /* 0x004fe2000000003e */
[----:B------:R-:W-:Y:S01]  /*1a30*/  FMUL.FTZ R61, R135, R112 ;  /* 0x00000070873d7220 */ /* 0x000fe20000410000 */
[----:B------:R-:W-:Y:S01]  /*1a40*/  HFMA2.MMA R66, -RZ, RZ, 0, 0 ;  /* 0x00000000ff427435 */ /* 0x000fe200000001ff */
[-CC-:B------:R-:W-:Y:S01]  /*1a50*/  FFMA.FTZ R139, R139, R147.reuse, R150.reuse ;  /* 0x000000938b8b7223 */ /* 0x180fe20000010096 */
[----:B------:R-:W-:Y:S01]  /*1a60*/  @P0 MOV R67, 0x20 ;  /* 0x0000002000430802 */ /* 0x000fe20000000f00 */
[----:B------:R-:W-:Y:S01]  /*1a70*/  @P6 FMUL.FTZ R155, R149, R60 ;  /* 0x0000003c959b6220 */ /* 0x000fe20000410000 */
[----:B------:R-:W-:Y:S01]  /*1a80*/  LOP3.LUT P6, RZ, R136, 0xff, RZ, 0xc0, !PT ;  /* 0x000000ff88ff7812 */ /* 0x000fe200078cc0ff */
[-C--:B------:R-:W-:Y:S01]  /*1a90*/  FFMA.FTZ R144, R144, R147.reuse, R150 ;  /* 0x0000009390907223 */ /* 0x080fe20000010096 */
[----:B------:R-:W-:Y:S01]  /*1aa0*/  @P3 PRMT R62, RZ, 0x7610, R62 ;  /* 0x00007610ff3e3816 */ /* 0x000fe2000000003e */
[----:B------:R-:W-:Y:S01]  /*1ab0*/  FFMA.FTZ R146, R146, R147, R150 ;  /* 0x0000009392927223 */ /* 0x000fe20000010096 */
[----:B------:R-:W-:Y:S01]  /*1ac0*/  @P5 PRMT R65, RZ, 0x5410, R63 ;  /* 0x00005410ff415816 */ /* 0x000fe2000000003f */
[----:B------:R-:W-:Y:S01]  /*1ad0*/  @P1 FADD.FTZ R61, R44, R61 ;  /* 0x0000003d2c3d1221 */ /* 0x000fe20000010000 */
[----:B------:R-:W-:Y:S01]  /*1ae0*/  @P4 PRMT R64, RZ, 0x7610, R63 ;  /* 0x00007610ff404816 */ /* 0x000fe2000000003f */
[----:B------:R-:W-:-:S02]  /*1af0*/  FADD.FTZ R114, R114, -R113 ;  /* 0x8000007172727221 */ /* 0x000fc40000010000 */
[----:B------:R-:W-:Y:S01]  /*1b00*/  FADD.FTZ R118, R118, -R115 ;  /* 0x8000007376767221 */ /* 0x000fe20000010000 */
[----:B------:R-:W-:Y:S01]  /*1b10*/  SEL R52, R61, R52, P2 ;  /* 0x000000343d347207 */ /* 0x000fe20001000000 */
[----:B------:R-:W-:Y:S02]  /*1b20*/  FADD.FTZ R138, R138, -R119 ;  /* 0x800000778a8a7221 */ /* 0x000fe40000010000 */
[----:B------:R-:W-:Y:S02]  /*1b30*/  FADD.FTZ R140, R137, -R140 ;  /* 0x8000008c898c7221 */ /* 0x000fe40000010000 */
[----:B------:R-:W-:Y:S02]  /*1b40*/  FADD.FTZ R142, R142, -R139 ;  /* 0x8000008b8e8e7221 */ /* 0x000fe40000010000 */
[----:B------:R-:W-:Y:S02]  /*1b50*/  FADD.FTZ R144, R141, -R144 ;  /* 0x800000908d907221 */ /* 0x000fe40000010000 */
[----:B------:R-:W-:-:S02]  /*1b60*/  FADD.FTZ R146, R143, -R146 ;  /* 0x800000928f927221 */ /* 0x000fc40000010000 */
[----:B------:R-:W-:Y:S02]  /*1b70*/  FMUL.FTZ R60, R61, R82 ;  /* 0x000000523d3c7220 */ /* 0x000fe40000410000 */
[C---:B------:R-:W-:Y:S02]  /*1b80*/  FMUL.FTZ R114, R135.reuse, R114 ;  /* 0x0000007287727220 */ /* 0x040fe40000410000 */
[C---:B------:R-:W-:Y:S02]  /*1b90*/  FMUL.FTZ R71, R135.reuse, R118 ;  /* 0x0000007687477220 */ /* 0x040fe40000410000 */
[C---:B------:R-:W-:Y:S02]  /*1ba0*/  FMUL.FTZ R138, R135.reuse, R138 ;  /* 0x0000008a878a7220 */ /* 0x040fe40000410000 */
[C---:B------:R-:W-:Y:S02]  /*1bb0*/  FMUL.FTZ R73, R135.reuse, R140 ;  /* 0x0000008c87497220 */ /* 0x040fe40000410000 */
[----:B------:R-:W-:-:S02]  /*1bc0*/  FMUL.FTZ R142, R135, R142 ;  /* 0x0000008e878e7220 */ /* 0x000fc40000410000 */
[C---:B------:R-:W-:Y:S02]  /*1bd0*/  FMUL.FTZ R75, R135.reuse, R144 ;  /* 0x00000090874b7220 */ /* 0x040fe40000410000 */
[----:B------:R-:W-:Y:S02]  /*1be0*/  FMUL.FTZ R146, R135, R146 ;  /* 0x0000009287927220 */ /* 0x000fe40000410000 */
[----:B------:R-:W-:Y:S01]  /*1bf0*/  FMUL.FTZ R69, R60, c[0x0][0x1e8] ;  /* 0x00007a003c457a20 */ /* 0x000fe20000410000 */
[----:B------:R-:W-:Y:S01]  /*1c00*/  @P6 PRMT R60, RZ, 0x5410, R28 ;  /* 0x00005410ff3c6816 */ /* 0x000fe2000000001c */
        /* <DEDUP_REMOVED lines=12> */
[----:B------:R-:W-:Y:S01]  /*1cd0*/  @P6 FMUL.FTZ R66, R69, R60 ;  /* 0x0000003c45426220 */ /* 0x000fe20000410000 */
[----:B------:R-:W-:Y:S01]  /*1ce0*/  SEL R58, R75, R58, P2 ;  /* 0x0000003a4b3a7207 */ /* 0x000fe20001000000 */
[----:B------:R-:W-:Y:S01]  /*1cf0*/  @P0 IMAD.WIDE.U32 R60, R134, R67, c[0x0][0x258] ;  /* 0x00009600863c0625 */ /* 0x000fe200078e0043 */
[----:B------:R-:W-:Y:S01]  /*1d00*/  SEL R59, R146, R59, P2 ;  /* 0x0000003b923b7207 */ /* 0x000fe20001000000 */
[----:B------:R-:W-:Y:S01]  /*1d10*/  HFMA2.MMA R67, -RZ, RZ, 0, 0 ;  /* 0x00000000ff437435 */ /* 0x000fe200000001ff */
[----:B------:R-:W-:Y:S01]  /*1d20*/  LOP3.LUT P2, RZ, R101, 0xff, RZ, 0xc0, !PT ;  /* 0x000000ff65ff7812 */ /* 0x000fe2000784c0ff */
[----:B------:R-:W-:Y:S01]  /*1d30*/  @P3 FMUL.FTZ R68, R151, R62 ;  /* 0x0000003e97443220 */ /* 0x000fe20000410000 */
[----:B------:R-:W-:Y:S01]  /*1d40*/  @P0 STG.E.128 [R60.64], R52 ;  /* 0x000000343c000986 */ /* 0x000fe2000c101d04 */
[----:B------:R-:W-:Y:S01]  /*1d50*/  CS2R R62, SRZ ;  /* 0x00000000003e7805 */ /* 0x000fe2000001ff00 */
[----:B------:R-:W-:Y:S01]  /*1d60*/  FMUL.FTZ R114, R114, R82 ;  /* 0x0000005272727220 */ /* 0x000fe20000410000 */
[----:B------:R-:W-:Y:S01]  /*1d70*/  LOP3.LUT P3, RZ, R100, 0xff000000, RZ, 0xc0, !PT ;  /* 0xff00000064ff7812 */ /* 0x000fe2000786c0ff */
[----:B------:R-:W-:Y:S01]  /*1d80*/  @P5 FMUL.FTZ R63, R152, R65 ;  /* 0x00000041983f5220 */ /* 0x000fe20000410000 */
[----:B------:R0:W-:Y:S01]  /*1d90*/  @P0 STG.E.128 [R60.64+0x10], R56 ;  /* 0x000010383c000986 */ /* 0x0001e2000c101d04 */
[C---:B------:R-:W-:Y:S01]  /*1da0*/  LOP3.LUT P5, RZ, R100.reuse, 0xff00, RZ, 0xc0, !PT ;  /* 0x0000ff0064ff7812 */ /* 0x040fe200078ac0ff */
[----:B------:R-:W-:Y:S01]  /*1db0*/  @P4 FMUL.FTZ R62, R153, R64 ;  /* 0x00000040993e4220 */ /* 0x000fe20000410000 */
[----:B------:R-:W-:Y:S01]  /*1dc0*/  LOP3.LUT P4, RZ, R100, 0xff0000, RZ, 0xc0, !PT ;  /* 0x00ff000064ff7812 */ /* 0x000fe2000788c0ff */
[----:B------:R-:W-:Y:S01]  /*1dd0*/  FMUL.FTZ R81, R114, c[0x0][0x1e8] ;  /* 0x00007a0072517a20 */ /* 0x000fe20000410000 */
[----:B------:R-:W-:Y:S01]  /*1de0*/  LOP3.LUT P1, RZ, R101, 0xff00, RZ, 0xc0, !PT ;  /* 0x0000ff0065ff7812 */ /* 0x000fe2000782c0ff */
[-C--:B------:R-:W-:Y:S01]  /*1df0*/  FMUL.FTZ R71, R71, R82.reuse ;  /* 0x0000005247477220 */ /* 0x080fe20000410000 */
[----:B------:R-:W-:Y:S01]  /*1e00*/  LOP3.LUT P0, RZ, R101, 0xff0000, RZ, 0xc0, !PT ;  /* 0x00ff000065ff7812 */ /* 0x000fe2000780c0ff */
[----:B------:R-:W-:-:S02]  /*1e10*/  FMUL.FTZ R138, R138, R82 ;  /* 0x000000528a8a7220 */ /* 0x000fc40000410000 */
[----:B------:R-:W-:Y:S01]  /*1e20*/  FMUL.FTZ R83, R71, c[0x0][0x1e8] ;  /* 0x00007a0047537a20 */ /* 0x000fe20000410000 */
[----:B------:R-:W-:Y:S01]  /*1e30*/  @P2 PRMT R71, RZ, 0x5410, R30 ;  /* 0x00005410ff472816 */ /* 0x000fe2000000001e */
[-C--:B------:R-:W-:Y:S02]  /*1e40*/  FMUL.FTZ R73, R73, R82.reuse ;  /* 0x0000005249497220 */ /* 0x080fe40000410000 */
[----:B------:R-:W-:Y:S02]  /*1e50*/  FMUL.FTZ R138, R138, c[0x0][0x1e8] ;  /* 0x00007a008a8a7a20 */ /* 0x000fe40000410000 */
[----:B------:R-:W-:Y:S01]  /*1e60*/  FMUL.FTZ R80, R73, c[0x0][0x1e8] ;  /* 0x00007a0049507a20 */ /* 0x000fe20000410000 */
[----:B------:R-:W-:Y:S01]  /*1e70*/  HFMA2.MMA R73, -RZ, RZ, 0, 0 ;  /* 0x00000000ff497435 */ /* 0x000fe200000001ff */
[----:B0-----:R-:W-:Y:S01]  /*1e80*/  MOV R61, RZ ;  /* 0x000000ff003d7202 */ /* 0x001fe20000000f00 */
[-C--:B------:R-:W-:Y:S01]  /*1e90*/  FMUL.FTZ R142, R142, R82.reuse ;  /* 0x000000528e8e7220 */ /* 0x080fe20000410000 */
[----:B------:R-:W-:Y:S01]  /*1ea0*/  @P0 PRMT R72, RZ, 0x5410, R31 ;  /* 0x00005410ff480816 */ /* 0x000fe2000000001f */
[----:B------:R-:W-:-:S02]  /*1eb0*/  FMUL.FTZ R75, R75, R82 ;  /* 0x000000524b4b7220 */ /* 0x000fc40000410000 */
[----:B------:R-:W-:Y:S02]  /*1ec0*/  FMUL.FTZ R142, R142, c[0x0][0x1e8] ;  /* 0x00007a008e8e7a20 */ /* 0x000fe40000410000 */
[----:B------:R-:W-:Y:S02]  /*1ed0*/  FMUL.FTZ R75, R75, c[0x0][0x1e8] ;  /* 0x00007a004b4b7a20 */ /* 0x000fe40000410000 */
[----:B------:R-:W-:Y:S02]  /*1ee0*/  FMUL.FTZ R82, R146, R82 ;  /* 0x0000005292527220 */ /* 0x000fe40000410000 */
[----:B------:R-:W-:Y:S02]  /*1ef0*/  FADD.FTZ R11, R62, R11 ;  /* 0x0000000b3e0b7221 */ /* 0x000fe40000010000 */
[----:B------:R-:W-:Y:S02]  /*1f00*/  FMUL.FTZ R82, R82, c[0x0][0x1e8] ;  /* 0x00007a0052527a20 */ /* 0x000fe40000410000 */
[----:B------:R-:W-:-:S02]  /*1f10*/  FADD.FTZ R10, R63, R10 ;  /* 0x0000000a3f0a7221 */ /* 0x000fc40000010000 */
[----:B------:R-:W-:Y:S02]  /*1f20*/  FADD.FTZ R13, R68, R13 ;  /* 0x0000000d440d7221 */ /* 0x000fe40000010000 */
[----:B------:R-:W-:Y:S02]  /*1f30*/  FADD.FTZ R16, R145, R16 ;  /* 0x0000001091107221 */ /* 0x000fe40000010000 */
[----:B------:R-:W-:Y:S02]  /*1f40*/  FADD.FTZ R17, R148, R17 ;  /* 0x0000001194117221 */ /* 0x000fe40000010000 */
[----:B------:R-:W-:Y:S02]  /*1f50*/  FADD.FTZ R14, R111, R14 ;  /* 0x0000000e6f0e7221 */ /* 0x000fe40000010000 */
[----:B------:R-:W-:Y:S02]  /*1f60*/  FADD.FTZ R15, R110, R15 ;  /* 0x0000000f6e0f7221 */ /* 0x000fe40000010000 */
[----:B------:R-:W-:Y:S01]  /*1f70*/  FADD.FTZ R12, R155, R12 ;  /* 0x0000000c9b0c7221 */ /* 0x000fe20000010000 */
[----:B---3--:R-:W-:-:S02]  /*1f80*/  @P6 PRMT R60, RZ, 0x5410, R76 ;  /* 0x00005410ff3c6816 */ /* 0x008fc4000000004c */
[----:B------:R-:W-:Y:S02]  /*1f90*/  @P5 PRMT R76, RZ, 0x7610, R76 ;  /* 0x00007610ff4c5816 */ /* 0x000fe4000000004c */
[----:B------:R-:W-:Y:S01]  /*1fa0*/  @P4 PRMT R68, RZ, 0x5410, R77 ;  /* 0x00005410ff444816 */ /* 0x000fe2000000004d */
[----:B------:R-:W-:Y:S01]  /*1fb0*/  @P6 FMUL.FTZ R67, R69, R60 ;  /* 0x0000003c45436220 */ /* 0x000fe20000410000 */
[----:B------:R-:W-:Y:S02]  /*1fc0*/  MOV R69, c[0x0][0x160] ;  /* 0x0000580000457a02 */ /* 0x000fe40000000f00 */
[----:B------:R-:W-:Y:S01]  /*1fd0*/  @P5 PRMT R60, RZ, 0x7610, R28 ;  /* 0x00007610ff3c5816 */ /* 0x000fe2000000001c */
[----:B------:R-:W-:Y:S01]  /*1fe0*/  FADD.FTZ R8, R67, R8 ;  /* 0x0000000843087221 */ /* 0x000fe20000010000 */
[----:B------:R-:W-:Y:S01]  /*1ff0*/  LEA R126, R69, R126, 0x2 ;  /* 0x0000007e457e7211 */ /* 0x000fe200078e10ff */
[----:B------:R-:W-:Y:S01]  /*2000*/  HFMA2.MMA R69, -RZ, RZ, 0, 0 ;  /* 0x00000000ff457435 */ /* 0x000fe200000001ff */
[----:B------:R-:W-:-:S02]  /*2010*/  LEA R64, P6, R134, c[0x0][0x248], 0x4 ;  /* 0x0000920086407a11 */ /* 0x000fc400078c20ff */
[----:B------:R-:W-:Y:S02]  /*2020*/  @P3 PRMT R77, RZ, 0x7610, R77 ;  /* 0x00007610ff4d3816 */ /* 0x000fe4000000004d */
[----:B------:R-:W-:Y:S01]  /*2030*/  LEA.HI.X R65, R134, c[0x0][0x24c], RZ, 0x4, P6 ;  /* 0x0000930086417a11 */ /* 0x000fe200030f24ff */
[----:B------:R-:W-:Y:S01]  /*2040*/  @P5 FMUL.FTZ R69, R81, R60 ;  /* 0x0000003c51455220 */ /* 0x000fe20000410000 */
[----:B------:R-:W-:Y:S02]  /*2050*/  @P4 PRMT R60, RZ, 0x5410, R29 ;  /* 0x00005410ff3c4816 */ /* 0x000fe4000000001d */
[----:B------:R-:W-:-:S03]  /*2060*/  LOP3.LUT P6, RZ, R101, 0xff000000, RZ, 0xc0, !PT ;  /* 0xff00000065ff7812 */ /* 0x000fc600078cc0ff */
[----:B------:R-:W-:Y:S01]  /*2070*/  @P4 FMUL.FTZ R61, R83, R60 ;  /* 0x0000003c533d4220 */ /* 0x000fe20000410000 */
[----:B------:R-:W-:-:S05]  /*2080*/  @P3 PRMT R60, RZ, 0x7610, R29 ;  /* 0x00007610ff3c3816 */ /* 0x000fca000000001d */
[----:B------:R-:W-:Y:S01]  /*2090*/  @P3 FMUL.FTZ R70, R138, R60 ;  /* 0x0000003c8a463220 */ /* 0x000fe20000410000 */
[----:B------:R-:W-:Y:S01]  /*20a0*/  MOV R60, RZ ;  /* 0x000000ff003c7202 */ /* 0x000fe20000000f00 */
[----:B------:R-:W-:Y:S01]  /*20b0*/  @P2 FMUL.FTZ R60, R80, R71 ;  /* 0x00000047503c2220 */ /* 0x000fe20000410000 */
[----:B------:R-:W-:Y:S02]  /*20c0*/  @P1 PRMT R71, RZ, 0x7610, R30 ;  /* 0x00007610ff471816 */ /* 0x000fe4000000001e */
[----:B------:R-:W-:Y:S02]  /*20d0*/  F2FP.BF16.PACK_AB R61, R70, R61 ;  /* 0x0000003d463d723e */ /* 0x000fe400000010ff */
[----:B------:R-:W-:Y:S01]  /*20e0*/  @P2 PRMT R70, RZ, 0x5410, R78 ;  /* 0x00005410ff462816 */ /* 0x000fe2000000004e */
[----:B------:R-:W-:Y:S01]  /*20f0*/  @P1 FMUL.FTZ R73, R142, R71 ;  /* 0x000000478e491220 */ /* 0x000fe20000410000 */
[----:B------:R-:W-:Y:S01]  /*2100*/  MOV R71, RZ ;  /* 0x000000ff00477202 */ /* 0x000fe20000000f00 */
[----:B------:R-:W-:Y:S01]  /*2110*/  @P0 FMUL.FTZ R71, R75, R72 ;  /* 0x000000484b470220 */ /* 0x000fe20000410000 */
[----:B------:R-:W-:-:S02]  /*2120*/  @P6 PRMT R72, RZ, 0x7610, R31 ;  /* 0x00007610ff486816 */ /* 0x000fc4000000001f */
[----:B------:R-:W-:Y:S02]  /*2130*/  F2FP.BF16.PACK_AB R62, R73, R60 ;  /* 0x0000003c493e723e */ /* 0x000fe400000010ff */
[----:B------:R-:W-:Y:S01]  /*2140*/  F2FP.BF16.PACK_AB R60, R69, R66 ;  /* 0x00000042453c723e */ /* 0x000fe200000010ff */
[----:B------:R-:W-:Y:S01]  /*2150*/  @P6 FMUL.FTZ R74, R82, R72 ;  /* 0x00000048524a6220 */ /* 0x000fe20000410000 */
[----:B------:R-:W-:Y:S01]  /*2160*/  HFMA2.MMA R69, -RZ, RZ, 0, 0 ;  /* 0x00000000ff457435 */ /* 0x000fe200000001ff */
[----:B------:R-:W-:Y:S01]  /*2170*/  CS2R R72, SRZ ;  /* 0x0000000000487805 */ /* 0x000fe2000001ff00 */
[----:B------:R-:W-:Y:S02]  /*2180*/  @P1 PRMT R78, RZ, 0x7610, R78 ;  /* 0x00007610ff4e1816 */ /* 0x000fe4000000004e */
[----:B------:R-:W-:Y:S01]  /*2190*/  F2FP.BF16.PACK_AB R63, R74, R71 ;  /* 0x000000474a3f723e */ /* 0x000fe200000010ff */
[----:B------:R-:W-:Y:S01]  /*21a0*/  HFMA2.MMA R71, -RZ, RZ, 0, 0 ;  /* 0x00000000ff477435 */ /* 0x000fe200000001ff */
[--C-:B------:R-:W-:Y:S01]  /*21b0*/  @P0 PRMT R74, RZ, 0x5410, R79.reuse ;  /* 0x00005410ff4a0816 */ /* 0x100fe2000000004f */
[----:B------:R-:W-:Y:S01]  /*21c0*/  @P4 FMUL.FTZ R69, R83, R68 ;  /* 0x0000004453454220 */ /* 0x000fe20000410000 */
[----:B------:R-:W-:Y:S01]  /*21d0*/  @P6 PRMT R79, RZ, 0x7610, R79 ;  /* 0x00007610ff4f6816 */ /* 0x000fe2000000004f */
[----:B------:R0:W-:Y:S01]  /*21e0*/  STG.E.128 [R64.64], R60 ;  /* 0x0000003c40007986 */ /* 0x0001e2000c101d04 */
[----:B------:R-:W-:Y:S01]  /*21f0*/  MOV R66, RZ ;  /* 0x000000ff00427202 */ /* 0x000fe20000000f00 */
[----:B------:R-:W-:Y:S01]  /*2200*/  @P0 FMUL.FTZ R73, R75, R74 ;  /* 0x0000004a4b490220 */ /* 0x000fe20000410000 */
[----:B------:R-:W-:Y:S01]  /*2210*/  ISETP.GE.AND P0, PT, R126, c[0x0][0x164], PT ;  /* 0x000059007e007a0c */ /* 0x000fe20003f06270 */
[----:B------:R-:W-:Y:S01]  /*2220*/  @P5 FMUL.FTZ R66, R81, R76 ;  /* 0x0000004c51425220 */ /* 0x000fe20000410000 */
[----:B------:R-:W-:Y:S01]  /*2230*/  MOV R68, RZ ;  /* 0x000000ff00447202 */ /* 0x000fe20000000f00 */
[----:B------:R-:W-:Y:S01]  /*2240*/  @P3 FMUL.FTZ R68, R138, R77 ;  /* 0x0000004d8a443220 */ /* 0x000fe20000410000 */
[----:B------:R-:W-:Y:S01]  /*2250*/  MOV R76, RZ ;  /* 0x000000ff004c7202 */ /* 0x000fe20000000f00 */
[----:B------:R-:W-:-:S02]  /*2260*/  @P2 FMUL.FTZ R71, R80, R70 ;  /* 0x0000004650472220 */ /* 0x000fc40000410000 */
[----:B------:R-:W-:Y:S02]  /*2270*/  @P1 FMUL.FTZ R72, R142, R78 ;  /* 0x0000004e8e481220 */ /* 0x000fe40000410000 */
[----:B------:R-:W-:Y:S02]  /*2280*/  @P6 FMUL.FTZ R76, R82, R79 ;  /* 0x0000004f524c6220 */ /* 0x000fe40000410000 */
[----:B------:R-:W-:Y:S02]  /*2290*/  FADD.FTZ R9, R66, R9 ;  /* 0x0000000942097221 */ /* 0x000fe40000010000 */
[----:B------:R-:W-:Y:S02]  /*22a0*/  FADD.FTZ R6, R69, R6 ;  /* 0x0000000645067221 */ /* 0x000fe40000010000 */
[----:B------:R-:W-:Y:S02]  /*22b0*/  FADD.FTZ R7, R68, R7 ;  /* 0x0000000744077221 */ /* 0x000fe40000010000 */
[----:B------:R-:W-:-:S02]  /*22c0*/  FADD.FTZ R4, R71, R4 ;  /* 0x0000000447047221 */ /* 0x000fc40000010000 */
[----:B------:R-:W-:Y:S02]  /*22d0*/  FADD.FTZ R5, R72, R5 ;  /* 0x0000000548057221 */ /* 0x000fe40000010000 */
[----:B------:R-:W-:Y:S02]  /*22e0*/  FADD.FTZ R2, R73, R2 ;  /* 0x0000000249027221 */ /* 0x000fe40000010000 */
[----:B------:R-:W-:Y:S01]  /*22f0*/  FADD.FTZ R3, R76, R3 ;  /* 0x000000034c037221 */ /* 0x000fe20000010000 */
[----:B0-----:R-:W-:Y:S01]  /*2300*/  @P0 CALL.REL.NOINC `(.L_x_2795) ;  /* 0x0000001000000944 */ /* 0x001fe20003c00000 */
[----:B------:R-:W-:Y:S05]  /*2310*/  BRA `(.L_x_2796) ;  /* 0xffffe26000007947 */ /* 0x000fea000383ffff */
.L_x_2795:
[----:B------:R-:W-:Y:S05]  /*2320*/  BSYNC B1 ;  /* 0x0000000000017941 */ /* 0x000fea0003800000 */
.L_x_2792:
        /* <DEDUP_REMOVED lines=39> */
.L_x_2791:
[----:B------:R-:W-:Y:S05]  /*25a0*/  BSYNC B0 ;  /* 0x0000000000007941 */ /* 0x000fea0003800000 */
.L_x_2789:
[----:B------:R-:W0:Y:S01]  /*25b0*/  S2R R55, SR_TID.X ;  /* 0x0000000000377919 */ /* 0x000e220000002100 */
[----:B------:R-:W-:Y:S01]  /*25c0*/  WARPSYNC 0xffffffff ;  /* 0xffffffff00007948 */ /* 0x000fe20003800000 */
[----:B0-----:R-:W-:-:S04]  /*25d0*/  SHF.R.U32.HI R2, RZ, 0x5, R55 ;  /* 0x00000005ff027819 */ /* 0x001fc80000011637 */
        /* <DEDUP_REMOVED lines=24> */
[----:B---3--:R-:W-:-:S03]  /*2760*/  FADD.FTZ R2, R2, R53 ;  /* 0x0000003502027221 */ /* 0x008fc60000010000 */
        /* <DEDUP_REMOVED lines=15> */
[----:B------:R0:W-:Y:S04]  /*2860*/  STS.128 [R0+0x10], R32 ;  /* 0x0000102000007388 */ /* 0x0001e80000000c00 */
[----:B------:R-:W-:Y:S01]  /*2870*/  STS.128 [R0+0x400], R44 ;  /* 0x0004002c00007388 */ /* 0x000fe20000000c00 */
[----:B---3--:R-:W-:-:S03]  /*2880*/  FADD.FTZ R43, R26, R43 ;  /* 0x0000002b1a2b7221 */ /* 0x008fc60000010000 */
[----:B------:R1:W-:Y:S01]  /*2890*/  STS.128 [R0+0x410], R20 ;  /* 0x0004101400007388 */ /* 0x0003e20000000c00 */
[----:B----4-:R-:W-:-:S03]  /*28a0*/  FADD.FTZ R27, R27, R40 ;  /* 0x000000281b1b7221 */ /* 0x010fc60000010000 */
[----:B------:R-:W-:Y:S01]  /*28b0*/  BAR.SYNC.DEFER_BLOCKING 0x0 ;  /* 0x0000000000007b1d */ /* 0x000fe20000010000 */
[----:B0-----:R-:W-:-:S05]  /*28c0*/  IMAD R32, R50, c[0x0][0x168], RZ ;  /* 0x00005a0032207a24 */ /* 0x001fca00078e02ff */
[----:B------:R-:W-:Y:S01]  /*28d0*/  IADD3 R32, P0, R32, R55, RZ ;  /* 0x0000003720207210 */ /* 0x000fe20007f1e0ff */
[----:B-1----:R-:W-:Y:S01]  /*28e0*/  FADD.FTZ R21, R3, R38 ;  /* 0x0000002603157221 */ /* 0x002fe20000010000 */
        /* <DEDUP_REMOVED lines=9> */
[----:B------:R-:W-:Y:S04]  /*2980*/  LDS R2, [R55.X4+0x1200] ;  /* 0x0012000037027984 */ /* 0x000fe80000004800 */
[----:B------:R-:W5:Y:S01]  /*2990*/  LDS R31, [R55.X4+0x1400] ;  /* 0x00140000371f7984 */ /* 0x000f620000004800 */
        /* <DEDUP_REMOVED lines=10> */
[----:B-----5:R-:W-:-:S03]  /*2a40*/  FADD.FTZ R3, R48, R3 ;  /* 0x0000000330037221 */ /* 0x020fc60000010000 */
[----:B------:R-:W-:Y:S01]  /*2a50*/  BAR.SYNC.DEFER_BLOCKING 0x0 ;  /* 0x0000000000007b1d */ /* 0x000fe20000010000 */
[----:B------:R-:W-:Y:S02]  /*2a60*/  FADD.FTZ R20, R20, R23 ;  /* 0x0000001714147221 */ /* 0x000fe40000010000 */
[----:B------:R-:W-:Y:S02]  /*2a70*/  FADD.FTZ R22, R22, R25 ;  /* 0x0000001916167221 */ /* 0x000fe40000010000 */
[----:B------:R-:W-:Y:S02]  /*2a80*/  FADD.FTZ R29, R42, R29 ;  /* 0x0000001d2a1d7221 */ /* 0x000fe40000010000 */
[----:B------:R-:W-:Y:S02]  /*2a90*/  FADD.FTZ R20, R20, R31 ;  /* 0x0000001f14147221 */ /* 0x000fe40000010000 */
[----:B0-----:R-:W-:Y:S01]  /*2aa0*/  FADD.FTZ R22, R22, R33 ;  /* 0x0000002116167221 */ /* 0x001fe20000010000 */
[----:B------:R-:W-:Y:S01]  /*2ab0*/  STS.128 [R0], R16 ;  /* 0x0000001000007388 */ /* 0x000fe20000000c00 */
[----:B-1----:R-:W-:-:S03]  /*2ac0*/  FADD.FTZ R29, R29, R24 ;  /* 0x000000181d1d7221 */ /* 0x002fc60000010000 */
[----:B------:R-:W-:Y:S04]  /*2ad0*/  STS.128 [R0+0x10], R12 ;  /* 0x0000100c00007388 */ /* 0x000fe80000000c00 */
[----:B------:R-:W-:Y:S01]  /*2ae0*/  STS.128 [R0+0x400], R8 ;  /* 0x0004000800007388 */ /* 0x000fe20000000c00 */
[----:B--2---:R-:W-:-:S03]  /*2af0*/  FADD.FTZ R37, R20, R37 ;  /* 0x0000002514257221 */ /* 0x004fc60000010000 */
[----:B------:R0:W-:Y:S01]  /*2b00*/  STS.128 [R0+0x410], R4 ;  /* 0x0004100400007388 */ /* 0x0001e20000000c00 */
[----:B---3--:R-:W-:-:S03]  /*2b10*/  FADD.FTZ R39, R22, R39 ;  /* 0x0000002716277221 */ /* 0x008fc60000010000 */
[----:B------:R-:W-:Y:S01]  /*2b20*/  BAR.SYNC.DEFER_BLOCKING 0x0 ;  /* 0x0000000000007b1d */ /* 0x000fe20000010000 */
[----:B0-----:R-:W-:Y:S01]  /*2b30*/  IADD3.X R5, RZ, RZ, RZ, P0, !PT ;  /* 0x000000ffff057210 */ /* 0x001fe200007fe4ff */
[----:B------:R-:W-:Y:S01]  /*2b40*/  FADD.FTZ R0, R3, R2 ;  /* 0x0000000203007221 */ /* 0x000fe20000010000 */
[C---:B------:R-:W-:Y:S02]  /*2b50*/  SHF.L.U32 R6, R32.reuse, 0x2, RZ ;  /* 0x0000000220067819 */ /* 0x040fe400000006ff */
[----:B------:R-:W-:Y:S01]  /*2b60*/  SHF.L.U64.HI R18, R32, 0x2, R5 ;  /* 0x0000000220127819 */ /* 0x000fe20000010205 */
[----:B------:R-:W-:Y:S01]  /*2b70*/  FADD.FTZ R35, R0, R35 ;  /* 0x0000002300237221 */ /* 0x000fe20000010000 */
        /* <DEDUP_REMOVED lines=51> */
.L_x_2793:
[----:B------:R-:W-:Y:S01]  /*2eb0*/  HFMA2.MMA R152, -RZ, RZ, 0, 5.9604644775390625e-08 ;  /* 0x00000001ff987435 */ /* 0x000fe200000001ff */
[----:B------:R-:W-:-:S02]  /*2ec0*/  MOV R63, R81 ;  /* 0x00000051003f7202 */ /* 0x000fc40000000f00 */
[----:B------:R-:W-:Y:S02]  /*2ed0*/  MOV R77, 0x1f ;  /* 0x0000001f004d7802 */ /* 0x000fe40000000f00 */
[----:B------:R-:W-:Y:S02]  /*2ee0*/  MOV R148, 0xffffffff ;  /* 0xffffffff00947802 */ /* 0x000fe40000000f00 */
[----:B------:R-:W-:Y:S02]  /*2ef0*/  MOV R60, 0x2f10 ;  /* 0x00002f10003c7802 */ /* 0x000fe40000000f00 */
[----:B-----5:R-:W-:Y:S05]  /*2f00*/  CALL.REL.NOINC `($__internal_75_$__cuda_sm70_shflsync_bfly_p) ;  /* 0x0000045000007944 */ /* 0x020fea0003c00000 */
[----:B-1----:R-:W-:Y:S01]  /*2f10*/  MOV R62, R152 ;  /* 0x00000098003e7202 */ /* 0x002fe20000000f00 */
[----:B0-----:R-:W-:Y:S05]  /*2f20*/  BRA `(.L_x_2797) ;  /* 0xffffe14000007947 */ /* 0x001fea000383ffff */
.L_x_2794:
[----:B------:R-:W-:Y:S01]  /*2f30*/  HFMA2.MMA R152, -RZ, RZ, 0, 5.9604644775390625e-08 ;  /* 0x00000001ff987435 */ /* 0x000fe200000001ff */
[----:B------:R-:W-:Y:S02]  /*2f40*/  MOV R63, R147 ;  /* 0x00000093003f7202 */ /* 0x000fe40000000f00 */
[----:B------:R-:W-:Y:S02]  /*2f50*/  MOV R77, 0x1f ;  /* 0x0000001f004d7802 */ /* 0x000fe40000000f00 */
[----:B------:R-:W-:-:S02]  /*2f60*/  MOV R148, 0xffffffff ;  /* 0xffffffff00947802 */ /* 0x000fc40000000f00 */
[----:B------:R-:W-:Y:S02]  /*2f70*/  MOV R60, 0x2f90 ;  /* 0x00002f90003c7802 */ /* 0x000fe40000000f00 */
[----:B01---5:R-:W-:Y:S05]  /*2f80*/  CALL.REL.NOINC `($__internal_75_$__cuda_sm70_shflsync_bfly_p) ;  /* 0x000003d000007944 */ /* 0x023fea0003c00000 */
[----:B------:R-:W-:Y:S01]  /*2f90*/  FADD.FTZ R81, R81, R62 ;  /* 0x0000003e51517221 */ /* 0x000fe20000010000 */
[----:B0-----:R-:W-:Y:S01]  /*2fa0*/  MOV R77, 0x1f ;  /* 0x0000001f004d7802 */ /* 0x001fe20000000f00 */
[----:B-1----:R-:W-:Y:S01]  /*2fb0*/  FADD.FTZ R147, R147, R152 ;  /* 0x0000009893937221 */ /* 0x002fe20000010000 */
[----:B------:R-:W-:Y:S01]  /*2fc0*/  HFMA2.MMA R152, -RZ, RZ, 0, 1.1920928955078125e-07 ;  /* 0x00000002ff987435 */ /* 0x000fe200000001ff */
[----:B------:R-:W-:Y:S02]  /*2fd0*/  MOV R148, 0xffffffff ;  /* 0xffffffff00947802 */ /* 0x000fe40000000f00 */
[----:B------:R-:W-:Y:S02]  /*2fe0*/  MOV R63, R81 ;  /* 0x00000051003f7202 */ /* 0x000fe40000000f00 */
[----:B------:R-:W-:Y:S02]  /*2ff0*/  MOV R60, 0x3010 ;  /* 0x00003010003c7802 */ /* 0x000fe40000000f00 */
[----:B------:R-:W-:Y:S05]  /*3000*/  CALL.REL.NOINC `($__internal_75_$__cuda_sm70_shflsync_bfly_p) ;  /* 0x0000035000007944 */ /* 0x000fea0003c00000 */
[----:B-1----:R-:W-:Y:S01]  /*3010*/  MOV R62, R152 ;  /* 0x00000098003e7202 */ /* 0x002fe20000000f00 */
[----:B------:R-:W-:Y:S01]  /*3020*/  HFMA2.MMA R152, -RZ, RZ, 0, 1.1920928955078125e-07 ;  /* 0x00000002ff987435 */ /* 0x000fe200000001ff */
[----:B0-----:R-:W-:-:S02]  /*3030*/  MOV R63, R147 ;  /* 0x00000093003f7202 */ /* 0x001fc40000000f00 */
[----:B------:R-:W-:Y:S02]  /*3040*/  MOV R77, 0x1f ;  /* 0x0000001f004d7802 */ /* 0x000fe40000000f00 */
[----:B------:R-:W-:Y:S02]  /*3050*/  MOV R148, 0xffffffff ;  /* 0xffffffff00947802 */ /* 0x000fe40000000f00 */
[----:B------:R-:W-:Y:S02]  /*3060*/  MOV R60, 0x3080 ;  /* 0x00003080003c7802 */ /* 0x000fe40000000f00 */
[----:B------:R-:W-:Y:S05]  /*3070*/  CALL.REL.NOINC `($__internal_75_$__cuda_sm70_shflsync_bfly_p) ;  /* 0x000002e000007944 */ /* 0x000fea0003c00000 */
[----:B------:R-:W-:Y:S01]  /*3080*/  FADD.FTZ R81, R62, R81 ;  /* 0x000000513e517221 */ /* 0x000fe20000010000 */
[----:B0-----:R-:W-:Y:S01]  /*3090*/  MOV R77, 0x1f ;  /* 0x0000001f004d7802 */ /* 0x001fe20000000f00 */
[----:B-1----:R-:W-:Y:S01]  /*30a0*/  FADD.FTZ R147, R147, R152 ;  /* 0x0000009893937221 */ /* 0x002fe20000010000 */
[----:B------:R-:W-:Y:S01]  /*30b0*/  HFMA2.MMA R152, -RZ, RZ, 0, 2.384185791015625e-07 ;  /* 0x00000004ff987435 */ /* 0x000fe200000001ff */
[----:B------:R-:W-:Y:S02]  /*30c0*/  MOV R148, 0xffffffff ;  /* 0xffffffff00947802 */ /* 0x000fe40000000f00 */
[----:B------:R-:W-:-:S02]  /*30d0*/  MOV R63, R81 ;  /* 0x00000051003f7202 */ /* 0x000fc40000000f00 */
[----:B------:R-:W-:Y:S02]  /*30e0*/  MOV R60, 0x3100 ;  /* 0x00003100003c7802 */ /* 0x000fe40000000f00 */
[----:B------:R-:W-:Y:S05]  /*30f0*/  CALL.REL.NOINC `($__internal_75_$__cuda_sm70_shflsync_bfly_p) ;  /* 0x0000026000007944 */ /* 0x000fea0003c00000 */
[----:B-1----:R-:W-:Y:S01]  /*3100*/  MOV R62, R152 ;  /* 0x00000098003e7202 */ /* 0x002fe20000000f00 */
[----:B------:R-:W-:Y:S01]  /*3110*/  HFMA2.MMA R152, -RZ, RZ, 0, 2.384185791015625e-07 ;  /* 0x00000004ff987435 */ /* 0x000fe200000001ff */
[----:B0-----:R-:W-:Y:S02]  /*3120*/  MOV R63, R147 ;  /* 0x00000093003f7202 */ /* 0x001fe40000000f00 */
[----:B------:R-:W-:Y:S02]  /*3130*/  MOV R77, 0x1f ;  /* 0x0000001f004d7802 */ /* 0x000fe40000000f00 */
[----:B------:R-:W-:Y:S02]  /*3140*/  MOV R148, 0xffffffff ;  /* 0xffffffff00947802 */ /* 0x000fe40000000f00 */
[----:B------:R-:W-:Y:S02]  /*3150*/  MOV R60, 0x3170 ;  /* 0x00003170003c7802 */ /* 0x000fe40000000f00 */
[----:B------:R-:W-:Y:S05]  /*3160*/  CALL.REL.NOINC `($__internal_75_$__cuda_sm70_shflsync_bfly_p) ;  /* 0x000001f000007944 */ /* 0x000fea0003c00000 */
[----:B------:R-:W-:Y:S01]  /*3170*/  FADD.FTZ R81, R62, R81 ;  /* 0x000000513e517221 */ /* 0x000fe20000010000 */
[----:B0-----:R-:W-:Y:S01]  /*3180*/  MOV R77, 0x1f ;  /* 0x0000001f004d7802 */ /* 0x001fe20000000f00 */
[----:B-1----:R-:W-:Y:S01]  /*3190*/  FADD.FTZ R147, R147, R152 ;  /* 0x0000009893937221 */ /* 0x002fe20000010000 */
[----:B------:R-:W-:Y:S01]  /*31a0*/  HFMA2.MMA R152, -RZ, RZ, 0, 4.76837158203125e-07 ;  /* 0x00000008ff987435 */ /* 0x000fe200000001ff */
[----:B------:R-:W-:-:S02]  /*31b0*/  MOV R148, 0xffffffff ;  /* 0xffffffff00947802 */ /* 0x000fc40000000f00 */
[----:B------:R-:W-:Y:S02]  /*31c0*/  MOV R63, R81 ;  /* 0x00000051003f7202 */ /* 0x000fe40000000f00 */
[----:B------:R-:W-:Y:S02]  /*31d0*/  MOV R60, 0x31f0 ;  /* 0x000031f0003c7802 */ /* 0x000fe40000000f00 */
[----:B------:R-:W-:Y:S05]  /*31e0*/  CALL.REL.NOINC `($__internal_75_$__cuda_sm70_shflsync_bfly_p) ;  /* 0x0000017000007944 */ /* 0x000fea0003c00000 */
[----:B-1----:R-:W-:Y:S01]  /*31f0*/  MOV R62, R152 ;  /* 0x00000098003e7202 */ /* 0x002fe20000000f00 */
[----:B------:R-:W-:Y:S01]  /*3200*/  HFMA2.MMA R152, -RZ, RZ, 0, 4.76837158203125e-07 ;  /* 0x00000008ff987435 */ /* 0x000fe200000001ff */
[----:B0-----:R-:W-:Y:S02]  /*3210*/  MOV R63, R147 ;  /* 0x00000093003f7202 */ /* 0x001fe40000000f00 */
[----:B------:R-:W-:Y:S02]  /*3220*/  MOV R77, 0x1f ;  /* 0x0000001f004d7802 */ /* 0x000fe40000000f00 */
[----:B------:R-:W-:Y:S02]  /*3230*/  MOV R148, 0xffffffff ;  /* 0xffffffff00947802 */ /* 0x000fe40000000f00 */
[----:B------:R-:W-:-:S02]  /*3240*/  MOV R60, 0x3260 ;  /* 0x00003260003c7802 */ /* 0x000fc40000000f00 */
[----:B------:R-:W-:Y:S05]  /*3250*/  CALL.REL.NOINC `($__internal_75_$__cuda_sm70_shflsync_bfly_p) ;  /* 0x0000010000007944 */ /* 0x000fea0003c00000 */
[----:B------:R-:W-:Y:S01]  /*3260*/  FADD.FTZ R145, R62, R81 ;  /* 0x000000513e917221 */ /* 0x000fe20000010000 */
[----:B0-----:R-:W-:Y:S01]  /*3270*/  MOV R77, 0x1f ;  /* 0x0000001f004d7802 */ /* 0x001fe20000000f00 */
[----:B-1----:R-:W-:Y:S01]  /*3280*/  FADD.FTZ R81, R147, R152 ;  /* 0x0000009893517221 */ /* 0x002fe20000010000 */
[----:B------:R-:W-:Y:S01]  /*3290*/  HFMA2.MMA R152, -RZ, RZ, 0, 9.5367431640625e-07 ;  /* 0x00000010ff987435 */ /* 0x000fe200000001ff */
[----:B------:R-:W-:-:S02]  /*32a0*/  MOV R148, 0xffffffff ;  /* 0xffffffff00947802 */ /* 0x000fc40000000f00 */
[----:B------:R-:W-:Y:S02]  /*32b0*/  MOV R63, R145 ;  /* 0x00000091003f7202 */ /* 0x000fe40000000f00 */
[----:B------:R-:W-:Y:S02]  /*32c0*/  MOV R60, 0x32e0 ;  /* 0x000032e0003c7802 */ /* 0x000fe40000000f00 */
[----:B------:R-:W-:Y:S05]  /*32d0*/  CALL.REL.NOINC `($__internal_75_$__cuda_sm70_shflsync_bfly_p) ;  /* 0x0000008000007944 */ /* 0x000fea0003c00000 */
[----:B-1----:R-:W-:Y:S01]  /*32e0*/  MOV R150, R152 ;  /* 0x0000009800967202 */ /* 0x002fe20000000f00 */
[----:B------:R-:W-:Y:S01]  /*32f0*/  HFMA2.MMA R152, -RZ, RZ, 0, 9.5367431640625e-07 ;  /* 0x00000010ff987435 */ /* 0x000fe200000001ff */
[----:B0-----:R-:W-:Y:S02]  /*3300*/  MOV R63, R81 ;  /* 0x00000051003f7202 */ /* 0x001fe40000000f00 */
[----:B------:R-:W-:Y:S02]  /*3310*/  MOV R77, 0x1f ;  /* 0x0000001f004d7802 */ /* 0x000fe40000000f00 */
[----:B------:R-:W-:Y:S02]  /*3320*/  MOV R148, 0xffffffff ;  /* 0xffffffff00947802 */ /* 0x000fe40000000f00 */
[----:B------:R-:W-:-:S02]  /*3330*/  MOV R60, 0x3350 ;  /* 0x00003350003c7802 */ /* 0x000fc40000000f00 */
[----:B------:R-:W-:Y:S05]  /*3340*/  CALL.REL.NOINC `($__internal_75_$__cuda_sm70_shflsync_bfly_p) ;  /* 0x0000001000007944 */ /* 0x000fea0003c00000 */
[----:B01----:R-:W-:Y:S05]  /*3350*/  BRA `(.L_x_2798) ;  /* 0xffffde3000007947 */ /* 0x003fea000383ffff */
        .weak           $__internal_75_$__cuda_sm70_shflsync_bfly_p
        .type           $__internal_75_$__cuda_sm70_shflsync_bfly_p,@function
        .size           $__internal_75_$__cuda_sm70_shflsync_bfly_p,(.L_x_7253 - $__internal_75_$__cuda_sm70_shflsync_bfly_p)
$__internal_75_$__cuda_sm70_shflsync_bfly_p:
[----:B------:R-:W-:Y:S01]  /*3360*/  HFMA2.MMA R61, -RZ, RZ, 0, 0 ;  /* 0x00000000ff3d7435 */ /* 0x000fe200000001ff */
[----:B------:R-:W-:Y:S04]  /*3370*/  WARPSYNC R148 ;  /* 0x0000009400007348 */ /* 0x000fe80003800000 */
[----:B------:R0:W1:Y:S01]  /*3380*/  SHFL.BFLY PT, R152, R63, R152, R77 ;  /* 0x0c0000983f987389 */ /* 0x00006200000e004d */
[----:B------:R-:W-:Y:S05]  /*3390*/  RET.REL.NODEC R60 `(_ZN10layer_norm13ln_bwd_kernelINS_13Kernel_traitsI13__nv_bfloat16S2_fS2_fjLj512ELj1ELj4ELj1ELj16ENS_18Kernel_traits_baseILj512ES2_S2_fS2_fjLj128EEEEELb1ELb1ELb0ELb1EEEvNS_9BwdParamsE) ;  /* 0xffffcc603c007950 */ /* 0x000fea0003c3ffff */
.L_x_2799:
        /* <DEDUP_REMOVED lines=14> */
.L_x_7253:


//--------------------- .text._ZN10layer_norm22ln_bwd_finalize_kernelINS_22Kernel_traits_finalizeILj512E13__nv_bfloat16S2_fS2_fjLb1ELj1024ELj4ENS_18Kernel_traits_baseILj512ES2_S2_fS2_fjLj1024EEEEELb1ELb0EEEvNS_9BwdParamsE --------------------------
	.section	.text._ZN10layer_norm22ln_bwd_finalize_kernelINS_22Kernel_traits_finalizeILj512E13__nv_bfloat16S2_fS2_fjLb1ELj1024ELj4ENS_18Kernel_traits_baseILj512ES2_S2_fS2_fjLj1024EEEEELb1ELb0EEEvNS_9BwdParamsE,"ax",@progbits
	.sectioninfo	@"SHI_REGISTERS=32"
	.align	128
        .global         _ZN10layer_norm22ln_bwd_finalize_kernelINS_22Kernel_traits_finalizeILj512E13__nv_bfloat16S2_fS2_fjLb1ELj1024ELj4ENS_18Kernel_traits_baseILj512ES2_S2_fS2_fjLj1024EEEEELb1ELb0EEEvNS_9BwdParamsE
        .type           _ZN10layer_norm22ln_bwd_finalize_kernelINS_22Kernel_traits_finalizeILj512E13__nv_bfloat16S2_fS2_fjLb1ELj1024ELj4ENS_18Kernel_traits_baseILj512ES2_S2_fS2_fjLj1024EEEEELb1ELb0EEEvNS_9BwdParamsE,@function
        .size           _ZN10layer_norm22ln_bwd_finalize_kernelINS_22Kernel_traits_finalizeILj512E13__nv_bfloat16S2_fS2_fjLb1ELj1024ELj4ENS_18Kernel_traits_baseILj512ES2_S2_fS2_fjLj1024EEEEELb1ELb0EEEvNS_9BwdParamsE,(.L_x_7254 - _ZN10layer_norm22ln_bwd_finalize_kernelINS_22Kernel_traits_finalizeILj512E13__nv_bfloat16S2_fS2_fjLb1ELj1024ELj4ENS_18Kernel_traits_baseILj512ES2_S2_fS2_fjLj1024EEEEELb1ELb0EEEvNS_9BwdParamsE)
        .other          _ZN10layer_norm22ln_bwd_finalize_kernelINS_22Kernel_traits_finalizeILj512E13__nv_bfloat16S2_fS2_fjLb1ELj1024ELj4ENS_18Kernel_traits_baseILj512ES2_S2_fS2_fjLj1024EEEEELb1ELb0EEEvNS_9BwdParamsE,@"STO_CUDA_ENTRY STV_DEFAULT"
_ZN10layer_norm22ln_bwd_finalize_kernelINS_22Kernel_traits_finalizeILj512E13__nv_bfloat16S2_fS2_fjLb1ELj1024ELj4ENS_18Kernel_traits_baseILj512ES2_S2_fS2_fjLj1024EEEEELb1ELb0EEEvNS_9BwdParamsE:
.text._ZN10layer_norm22ln_bwd_finalize_kernelINS_22Kernel_traits_finalizeILj512E13__nv_bfloat16S2_fS2_fjLb1ELj1024ELj4ENS_18Kernel_traits_baseILj512ES2_S2_fS2_fjLj1024EEEEELb1ELb0EEEvNS_9BwdParamsE:
        /* <DEDUP_REMOVED lines=19> */
.L_x_2813:
        /* <DEDUP_REMOVED lines=33> */
.L_x_2804:
        /* <DEDUP_REMOVED lines=47> */
.L_x_2803:
[----:B------:R-:W-:Y:S05]  /*0630*/  BSYNC B1 ;  /* 0x0000000000017941 */ /* 0x000fea0003800000 */
.L_x_2802:
        /* <DEDUP_REMOVED lines=29> */
.L_x_2806:
[----:B------:R-:W-:Y:S05]  /*0810*/  BSYNC B1 ;  /* 0x0000000000017941 */ /* 0x000fea0003800000 */
.L_x_2805:
        /* <DEDUP_REMOVED lines=14> */
.L_x_2807:
[----:B------:R-:W-:Y:S05]  /*0900*/  BSYNC B1 ;  /* 0x0000000000017941 */ /* 0x000fea0003800000 */
.L_x_2801:
[----:B------:R-:W-:Y:S05]  /*0910*/  BSYNC B0 ;  /* 0x0000000000007941 */ /* 0x000fea0003800000 */
.L_x_2800:
        /* <DEDUP_REMOVED lines=12> */
.L_x_2814:
        /* <DEDUP_REMOVED lines=27> */
.L_x_2815:
        /* <DEDUP_REMOVED lines=9> */
.L_x_2808:
        /* <DEDUP_REMOVED lines=21> */
.L_x_2812:
[----:B------:R-:W-:Y:S05]  /*0d70*/  BSYNC B0 ;  /* 0x0000000000007941 */ /* 0x000fea0003800000 */
.L_x_2811:
[C---:B------:R-:W-:Y:S02]  /*0d80*/  ISETP.GT.U32.AND P1, PT, R4.reuse, -0x201, PT ;  /* 0xfffffdff0400780c */ /* 0x040fe40003f24070 */
[----:B------:R-:W-:-:S02]  /*0d90*/  IADD3 R4, R4, 0x200, RZ ;  /* 0x0000020004047810 */ /* 0x000fc40007ffe0ff */
[----:B------:R-:W-:-:S09]  /*0da0*/  IADD3 R5, R5, 0x100, RZ ;  /* 0x0000010005057810 */ /* 0x000fd20007ffe0ff */
[----:B01----:R-:W-:Y:S05]  /*0db0*/  @P1 BRA `(.L_x_2813) ;  /* 0xfffff37000001947 */ /* 0x003fea000383ffff */
[----:B------:R-:W-:Y:S05]  /*0dc0*/  EXIT ;  /* 0x000000000000794d */ /* 0x000fea0003800000 */
.L_x_2809:
[----:B------:R-:W-:Y:S01]  /*0dd0*/  HFMA2.MMA R17, -RZ, RZ, 0, 5.9604644775390625e-08 ;  /* 0x00000001ff117435 */ /* 0x000fe200000001ff */
[----:B---3--:R-:W-:Y:S01]  /*0de0*/  MOV R18, R10 ;  /* 0x0000000a00127202 */ /* 0x008fe20000000f00 */
[----:B------:R-:W-:Y:S01]  /*0df0*/  IMAD.MOV.U32 R14, RZ, RZ, 0x1f ;  /* 0x0000001fff0e7424 */ /* 0x000fe200078e00ff */
[----:B------:R-:W-:Y:S02]  /*0e00*/  MOV R19, 0xffffffff ;  /* 0xffffffff00137802 */ /* 0x000fe40000000f00 */
[----:B------:R-:W-:Y:S02]  /*0e10*/  MOV R8, 0xe30 ;  /* 0x00000e3000087802 */ /* 0x000fe40000000f00 */
[----:B012---:R-:W-:Y:S05]  /*0e20*/  CALL.REL.NOINC `($__internal_76_$__cuda_sm70_shflsync_bfly_p) ;  /* 0x0000059000007944 */ /* 0x007fea0003c00000 */
[----:B01----:R-:W-:Y:S05]  /*0e30*/  BRA `(.L_x_2814) ;  /* 0xfffffba000007947 */ /* 0x003fea000383ffff */
.L_x_2810:
[----:B------:R-:W-:Y:S01]  /*0e40*/  HFMA2.MMA R17, -RZ, RZ, 0, 1.1920928955078125e-07 ;  /* 0x00000002ff117435 */ /* 0x000fe200000001ff */
[----:B------:R-:W-:Y:S01]  /*0e50*/  IMAD.MOV.U32 R14, RZ, RZ, 0x1f ;  /* 0x0000001fff0e7424 */ /* 0x000fe200078e00ff */
[----:B------:R-:W-:Y:S02]  /*0e60*/  MOV R19, 0xffffffff ;  /* 0xffffffff00137802 */ /* 0x000fe40000000f00 */
[----:B------:R-:W-:Y:S02]  /*0e70*/  MOV R8, 0xe90 ;  /* 0x00000e9000087802 */ /* 0x000fe40000000f00 */
[----:B0123--:R-:W-:Y:S05]  /*0e80*/  CALL.REL.NOINC `($__internal_76_$__cuda_sm70_shflsync_bfly_p) ;  /* 0x0000053000007944 */ /* 0x00ffea0003c00000 */
[----:B0-----:R-:W-:Y:S01]  /*0e90*/  HFMA2.MMA R17, -RZ, RZ, 0, 2.384185791015625e-07 ;  /* 0x00000004ff117435 */ /* 0x001fe200000001ff */
[----:B-1----:R-:W-:Y:S01]  /*0ea0*/  FADD.FTZ R18, R18, R14 ;  /* 0x0000000e12127221 */ /* 0x002fe20000010000 */
[----:B------:R-:W-:Y:S01]  /*0eb0*/  MOV R19, 0xffffffff ;  /* 0xffffffff00137802 */ /* 0x000fe20000000f00 */
[----:B------:R-:W-:Y:S01]  /*0ec0*/  IMAD.MOV.U32 R14, RZ, RZ, 0x1f ;  /* 0x0000001fff0e7424 */ /* 0x000fe200078e00ff */
[----:B------:R-:W-:-:S02]  /*0ed0*/  MOV R8, 0xef0 ;  /* 0x00000ef000087802 */ /* 0x000fc40000000f00 */
[----:B------:R-:W-:Y:S05]  /*0ee0*/  CALL.REL.NOINC `($__internal_76_$__cuda_sm70_shflsync_bfly_p) ;  /* 0x000004d000007944 */ /* 0x000fea0003c00000 */
[----:B0-----:R-:W-:Y:S01]  /*0ef0*/  HFMA2.MMA R17, -RZ, RZ, 0, 4.76837158203125e-07 ;  /* 0x00000008ff117435 */ /* 0x001fe200000001ff */
[----:B-1----:R-:W-:Y:S01]  /*0f00*/  FADD.FTZ R18, R18, R14 ;  /* 0x0000000e12127221 */ /* 0x002fe20000010000 */
[----:B------:R-:W-:Y:S01]  /*0f10*/  MOV R19, 0xffffffff ;  /* 0xffffffff00137802 */ /* 0x000fe20000000f00 */
[----:B------:R-:W-:Y:S01]  /*0f20*/  IMAD.MOV.U32 R14, RZ, RZ, 0x1f ;  /* 0x0000001fff0e7424 */ /* 0x000fe200078e00ff */
[----:B------:R-:W-:-:S02]  /*0f30*/  MOV R8, 0xf50 ;  /* 0x00000f5000087802 */ /* 0x000fc40000000f00 */
[----:B------:R-:W-:Y:S05]  /*0f40*/  CALL.REL.NOINC `($__internal_76_$__cuda_sm70_shflsync_bfly_p) ;  /* 0x0000047000007944 */ /* 0x000fea0003c00000 */
[----:B-1----:R-:W-:Y:S01]  /*0f50*/  FADD.FTZ R10, R18, R14 ;  /* 0x0000000e120a7221 */ /* 0x002fe20000010000 */
[----:B0-----:R-:W-:Y:S01]  /*0f60*/  HFMA2.MMA R17, -RZ, RZ, 0, 9.5367431640625e-07 ;  /* 0x00000010ff117435 */ /* 0x001fe200000001ff */
[----:B------:R-:W-:Y:S01]  /*0f70*/  IMAD.MOV.U32 R14, RZ, RZ, 0x1f ;  /* 0x0000001fff0e7424 */ /* 0x000fe200078e00ff */
[----:B------:R-:W-:-:S02]  /*0f80*/  MOV R19, 0xffffffff ;  /* 0xffffffff00137802 */ /* 0x000fc40000000f00 */
[----:B------:R-:W-:Y:S02]  /*0f90*/  MOV R18, R10 ;  /* 0x0000000a00127202 */ /* 0x000fe40000000f00 */
[----:B------:R-:W-:Y:S02]  /*0fa0*/  MOV R8, 0xfc0 ;  /* 0x00000fc000087802 */ /* 0x000fe40000000f00 */
[----:B------:R-:W-:Y:S05]  /*0fb0*/  CALL.REL.NOINC `($__internal_76_$__cuda_sm70_shflsync_bfly_p) ;  /* 0x0000040000007944 */ /* 0x000fea0003c00000 */
[----:B0-----:R-:W-:Y:S01]  /*0fc0*/  HFMA2.MMA R17, -RZ, RZ, 0, 5.9604644775390625e-08 ;  /* 0x00000001ff117435 */ /* 0x001fe200000001ff */
[----:B-1----:R-:W-:Y:S01]  /*0fd0*/  IMAD.MOV.U32 R13, RZ, RZ, R14 ;  /* 0x000000ffff0d7224 */ /* 0x002fe200078e000e */
[----:B------:R-:W-:Y:S01]  /*0fe0*/  MOV R18, R15 ;  /* 0x0000000f00127202 */ /* 0x000fe20000000f00 */
[----:B------:R-:W-:Y:S01]  /*0ff0*/  IMAD.MOV.U32 R14, RZ, RZ, 0x1f ;  /* 0x0000001fff0e7424 */ /* 0x000fe200078e00ff */
[----:B------:R-:W-:Y:S02]  /*1000*/  MOV R19, 0xffffffff ;  /* 0xffffffff00137802 */ /* 0x000fe40000000f00 */
[----:B------:R-:W-:Y:S02]  /*1010*/  MOV R8, 0x1030 ;  /* 0x0000103000087802 */ /* 0x000fe40000000f00 */
[----:B------:R-:W-:Y:S05]  /*1020*/  CALL.REL.NOINC `($__internal_76_$__cuda_sm70_shflsync_bfly_p) ;  /* 0x0000039000007944 */ /* 0x000fea0003c00000 */
[----:B0-----:R-:W-:Y:S01]  /*1030*/  HFMA2.MMA R17, -RZ, RZ, 0, 1.1920928955078125e-07 ;  /* 0x00000002ff117435 */ /* 0x001fe200000001ff */
[----:B-1----:R-:W-:Y:S01]  /*1040*/  FADD.FTZ R18, R15, R14 ;  /* 0x0000000e0f127221 */ /* 0x002fe20000010000 */
[----:B------:R-:W-:Y:S01]  /*1050*/  MOV R19, 0xffffffff ;  /* 0xffffffff00137802 */ /* 0x000fe20000000f00 */
[----:B------:R-:W-:Y:S01]  /*1060*/  IMAD.MOV.U32 R14, RZ, RZ, 0x1f ;  /* 0x0000001fff0e7424 */ /* 0x000fe200078e00ff */
[----:B------:R-:W-:-:S02]  /*1070*/  MOV R8, 0x1090 ;  /* 0x0000109000087802 */ /* 0x000fc40000000f00 */
[----:B------:R-:W-:Y:S05]  /*1080*/  CALL.REL.NOINC `($__internal_76_$__cuda_sm70_shflsync_bfly_p) ;  /* 0x0000033000007944 */ /* 0x000fea0003c00000 */
        /* <DEDUP_REMOVED lines=35> */
[----:B------:R-:W-:Y:S01]  /*12c0*/  IMAD.MOV.U32 R19, RZ, RZ, -0x1 ;  /* 0xffffffffff137424 */ /* 0x000fe200078e00ff */
[----:B------:R-:W-:-:S02]  /*12d0*/  MOV R8, 0x12f0 ;  /* 0x000012f000087802 */ /* 0x000fc40000000f00 */
[----:B------:R-:W-:Y:S05]  /*12e0*/  CALL.REL.NOINC `($__internal_76_$__cuda_sm70_shflsync_bfly_p) ;  /* 0x000000d000007944 */ /* 0x000fea0003c00000 */
[----:B0-----:R-:W-:Y:S01]  /*12f0*/  HFMA2.MMA R17, -RZ, RZ, 0, 4.76837158203125e-07 ;  /* 0x00000008ff117435 */ /* 0x001fe200000001ff */
[----:B-1----:R-:W-:Y:S01]  /*1300*/  FADD.FTZ R18, R18, R14 ;  /* 0x0000000e12127221 */ /* 0x002fe20000010000 */
[----:B------:R-:W-:-:S02]  /*1310*/  MOV R14, 0x1f ;  /* 0x0000001f000e7802 */ /* 0x000fc40000000f00 */
[----:B------:R-:W-:Y:S02]  /*1320*/  MOV R19, 0xffffffff ;  /* 0xffffffff00137802 */ /* 0x000fe40000000f00 */
[----:B------:R-:W-:Y:S02]  /*1330*/  MOV R8, 0x1350 ;  /* 0x0000135000087802 */ /* 0x000fe40000000f00 */
[----:B------:R-:W-:Y:S05]  /*1340*/  CALL.REL.NOINC `($__internal_76_$__cuda_sm70_shflsync_bfly_p) ;  /* 0x0000007000007944 */ /* 0x000fea0003c00000 */
[----:B01----:R-:W-:Y:S01]  /*1350*/  FADD.FTZ R18, R18, R14 ;  /* 0x0000000e12127221 */ /* 0x003fe20000010000 */
[----:B------:R-:W-:Y:S01]  /*1360*/  HFMA2.MMA R14, -RZ, RZ, 0, 1.847743988037109375e-06 ;  /* 0x0000001fff0e7435 */ /* 0x000fe200000001ff */
[----:B------:R-:W-:Y:S01]  /*1370*/  IMAD.MOV.U32 R17, RZ, RZ, 0x10 ;  /* 0x00000010ff117424 */ /* 0x000fe200078e00ff */
[----:B------:R-:W-:Y:S02]  /*1380*/  MOV R19, 0xffffffff ;  /* 0xffffffff00137802 */ /* 0x000fe40000000f00 */
[----:B------:R-:W-:Y:S02]  /*1390*/  MOV R8, 0x13b0 ;  /* 0x000013b000087802 */ /* 0x000fe40000000f00 */
[----:B------:R-:W-:Y:S05]  /*13a0*/  CALL.REL.NOINC `($__internal_76_$__cuda_sm70_shflsync_bfly_p) ;  /* 0x0000001000007944 */ /* 0x000fea0003c00000 */
[----:B01----:R-:W-:Y:S05]  /*13b0*/  BRA `(.L_x_2815) ;  /* 0xfffff7d000007947 */ /* 0x003fea000383ffff */
        .weak           $__internal_76_$__cuda_sm70_shflsync_bfly_p
        .type           $__internal_76_$__cuda_sm70_shflsync_bfly_p,@function
        .size           $__internal_76_$__cuda_sm70_shflsync_bfly_p,(.L_x_7254 - $__internal_76_$__cuda_sm70_shflsync_bfly_p)
$__internal_76_$__cuda_sm70_shflsync_bfly_p:
[----:B------:R-:W-:Y:S01]  /*13c0*/  HFMA2.MMA R9, -RZ, RZ, 0, 0 ;  /* 0x00000000ff097435 */ /* 0x000fe200000001ff */
[----:B------:R-:W-:Y:S04]  /*13d0*/  WARPSYNC R19 ;  /* 0x0000001300007348 */ /* 0x000fe80003800000 */
[----:B------:R0:W1:Y:S01]  /*13e0*/  SHFL.BFLY PT, R14, R18, R17, R14 ;  /* 0x0c000011120e7389 */ /* 0x00006200000e000e */
[----:B------:R-:W-:Y:S05]  /*13f0*/  RET.REL.NODEC R8 `(_ZN10layer_norm22ln_bwd_finalize_kernelINS_22Kernel_traits_finalizeILj512E13__nv_bfloat16S2_fS2_fjLb1ELj1024ELj4ENS_18Kernel_traits_baseILj512ES2_S2_fS2_fjLj1024EEEEELb1ELb0EEEvNS_9BwdParamsE) ;  /* 0xffffec0008007950 */ /* 0x000fea0003c3ffff */
.L_x_2816:
        /* <DEDUP_REMOVED lines=16> */
.L_x_7254:


//--------------------- .text._ZN10layer_norm13ln_bwd_kernelINS_13Kernel_traitsI13__nv_bfloat16S2_fS2_fjLj512ELj1ELj4ELj1ELj16ENS_18Kernel_traits_baseILj512ES2_S2_fS2_fjLj128EEEEELb1ELb1ELb1ELb0EEEvNS_9BwdParamsE --------------------------
	.section	.text._ZN10layer_norm13ln_bwd_kernelINS_13Kernel_traitsI13__nv_bfloat16S2_fS2_fjLj512ELj1ELj4ELj1ELj16ENS_18Kernel_traits_baseILj512ES2_S2_fS2_fjLj128EEEEELb1ELb1ELb1ELb0EEEvNS_9BwdParamsE,"ax",@progbits
	.sectioninfo	@"SHI_REGISTERS=168"
	.align	128
        .global         _ZN10layer_norm13ln_bwd_kernelINS_13Kernel_traitsI13__nv_bfloat16S2_fS2_fjLj512ELj1ELj4ELj1ELj16ENS_18Kernel_traits_baseILj512ES2_S2_fS2_fjLj128EEEEELb1ELb1ELb1ELb0EEEvNS_9BwdParamsE
        .type           _ZN10layer_norm13ln_bwd_kernelINS_13Kernel_traitsI13__nv_bfloat16S2_fS2_fjLj512ELj1ELj4ELj1ELj16ENS_18Kernel_traits_baseILj512ES2_S2_fS2_fjLj128EEEEELb1ELb1ELb1ELb0EEEvNS_9BwdParamsE,@function
        .size           _ZN10layer_norm13ln_bwd_kernelINS_13Kernel_traitsI13__nv_bfloat16S2_fS2_fjLj512ELj1ELj4ELj1ELj16ENS_18Kernel_traits_baseILj512ES2_S2_fS2_fjLj128EEEEELb1ELb1ELb1ELb0EEEvNS_9BwdParamsE,(.L_x_7255 - _ZN10layer_norm13ln_bwd_kernelINS_13Kernel_traitsI13__nv_bfloat16S2_fS2_fjLj512ELj1ELj4ELj1ELj16ENS_18Kernel_traits_baseILj512ES2_S2_fS2_fjLj128EEEEELb1ELb1ELb1ELb0EEEvNS_9BwdParamsE)
        .other          _ZN10layer_norm13ln_bwd_kernelINS_13Kernel_traitsI13__nv_bfloat16S2_fS2_fjLj512ELj1ELj4ELj1ELj16ENS_18Kernel_traits_baseILj512ES2_S2_fS2_fjLj128EEEEELb1ELb1ELb1ELb0EEEvNS_9BwdParamsE,@"STO_CUDA_ENTRY STV_DEFAULT"
_ZN10layer_norm13ln_bwd_kernelINS_13Kernel_traitsI13__nv_bfloat16S2_fS2_fjLj512ELj1ELj4ELj1ELj16ENS_18Kernel_traits_baseILj512ES2_S2_fS2_fjLj128EEEEELb1ELb1ELb1ELb0EEEvNS_9BwdParamsE:
.text._ZN10layer_norm13ln_bwd_kernelINS_13Kernel_traitsI13__nv_bfloat16S2_fS2_fjLj512ELj1ELj4ELj1ELj16ENS_18Kernel_traits_baseILj512ES2_S2_fS2_fjLj128EEEEELb1ELb1ELb1ELb0EEEvNS_9BwdParamsE:
        /* <DEDUP_REMOVED lines=84> */
[----:B------:R-:W-:Y:S02]  /*0540*/  PRMT R135, RZ, 0x7610, R135 ;  /* 0x00007610ff877816 */ /* 0x000fe40000000087 */
[----:B0-----:R-:W-:-:S02]  /*0550*/  PRMT R7, RZ, 0x7610, R7 ;  /* 0x00007610ff077816 */ /* 0x001fc40000000007 */
.L_x_2900:
        /* <DEDUP_REMOVED lines=11> */
[----:B------:R-:W-:Y:S01]  /*0610*/  BSSY B1, `(.L_x_2819) ;  /* 0x00000df000017945 */ /* 0x000fe20003800000 */
[----:B---3--:R-:W-:Y:S01]  /*0620*/  LOP3.LUT R140, R139, 0x1f, RZ, 0xc0, !PT ;  /* 0x0000001f8b8c7812 */ /* 0x008fe200078ec0ff */
[----:B------:R-:W-:-:S03]  /*0630*/  IMAD.MOV.U32 R139, RZ, RZ, 0x20 ;  /* 0x00000020ff8b7424 */ /* 0x000fc600078e00ff */
[----:B0-----:R-:W-:-:S05]  /*0640*/  LEA.HI.SX32 R9, R111, R140, 0x1d ;  /* 0x0000008c6f097211 */ /* 0x001fca00078feaff */
[----:B------:R-:W-:Y:S01]  /*0650*/  IMAD.WIDE.U32 R110, R9, R139, c[0x0][0x218] ;  /* 0x00008600096e7625 */ /* 0x000fe200078e008b */
[----:B--2---:R-:W-:-:S13]  /*0660*/  ISETP.GT.AND P3, PT, R107, RZ, PT ;  /* 0x000000ff6b00720c */ /* 0x004fda0003f64270 */
[----:B------:R-:W-:Y:S05]  /*0670*/  @P3 BRA `(.L_x_2820) ;  /* 0x0000021000003947 */ /* 0x000fea0003800000 */
[----:B-1---5:R-:W-:Y:S01]  /*0680*/  ISETP.GE.AND P0, PT, R118, 0x1, PT ;  /* 0x000000017600780c */ /* 0x022fe20003f06270 */
[----:B------:R-:W-:Y:S01]  /*0690*/  BSSY B2, `(.L_x_2821) ;  /* 0x0000012000027945 */ /* 0x000fe20003800000 */
[----:B------:R-:W-:-:S11]  /*06a0*/  MOV R106, RZ ;  /* 0x000000ff006a7202 */ /* 0x000fd60000000f00 */
[----:B------:R-:W-:-:S05]  /*06b0*/  @P0 IADD3 R104, R118, -0x1, RZ ;  /* 0xffffffff76680810 */ /* 0x000fca0007ffe0ff */
[----:B------:R-:W-:-:S05]  /*06c0*/  @P0 IMAD R104, R104, c[0x0][0x168], RZ ;  /* 0x00005a0068680a24 */ /* 0x000fca00078e02ff */
[----:B------:R-:W-:-:S04]  /*06d0*/  @P0 SHF.R.S32.HI R105, RZ, 0x1f, R104 ;  /* 0x0000001fff690819 */ /* 0x000fc80000011468 */
[----:B------:R-:W-:Y:S01]  /*06e0*/  @P0 LEA.HI R105, R105, R104, RZ, 0x3 ;  /* 0x0000006869690211 */ /* 0x000fe200078f18ff */
[----:B------:R-:W-:-:S03]  /*06f0*/  IMAD.MOV.U32 R104, RZ, RZ, R9 ;  /* 0x000000ffff687224 */ /* 0x000fc600078e0009 */
[----:B------:R-:W-:Y:S01]  /*0700*/  @P0 LEA.HI.SX32 R106, R105, R140, 0x1d ;  /* 0x0000008c696a0211 */ /* 0x000fe200078feaff */
[----:B------:R-:W-:Y:S05]  /*0710*/  @!P5 BRA `(.L_x_2822) ;  /* 0x000000900000d947 */ /* 0x000fea0003800000 */
[----:B------:R-:W-:Y:S02]  /*0720*/  ISETP.NE.U32.AND P0, PT, RZ, c[0x0][0x218], PT ;  /* 0x00008600ff007a0c */ /* 0x000fe40003f05070 */
[----:B------:R-:W-:Y:S02]  /*0730*/  MOV R121, 0x8 ;  /* 0x0000000800797802 */ /* 0x000fe40000000f00 */
[----:B------:R-:W-:-:S03]  /*0740*/  ISETP.NE.AND.EX P0, PT, RZ, c[0x0][0x21c], PT, P0 ;  /* 0x00008700ff007a0c */ /* 0x000fc60003f05300 */
[----:B------:R-:W-:-:S06]  /*0750*/  IMAD.WIDE.U32 R120, R106, R121, c[0x0][0x190] ;  /* 0x000064006a787625 */ /* 0x000fcc00078e0079 */
[----:B------:R-:W5:Y:S04]  /*0760*/  LDG.E.64 R120, [R120.64] ;  /* 0x0000000478787981 */ /* 0x000f68000c1e1b00 */
[----:B------:R0:W5:Y:S04]  /*0770*/  @P0 LDG.E.128 R32, [R110.64] ;  /* 0x000000046e200981 */ /* 0x000168000c1e1d00 */
[----:B------:R0:W5:Y:S01]  /*0780*/  @P0 LDG.E.128 R28, [R110.64+0x10] ;  /* 0x000010046e1c0981 */ /* 0x000162000c1e1d00 */
[----:B------:R-:W-:Y:S02]  /*0790*/  IADD3 R106, R106, 0x20, RZ ;  /* 0x000000206a6a7810 */ /* 0x000fe40007ffe0ff */
[----:B------:R-:W-:-:S02]  /*07a0*/  IADD3 R104, R9, 0x20, RZ ;  /* 0x0000002009687810 */ /* 0x000fc40007ffe0ff */
.L_x_2822:
[----:B------:R-:W-:Y:S05]  /*07b0*/  BSYNC B2 ;  /* 0x0000000000027941 */ /* 0x000fea0003800000 */
.L_x_2821:
[----:B------:R-:W-:Y:S01]  /*07c0*/  HFMA2.MMA R144, -RZ, RZ, 0, 0 ;  /* 0x00000000ff907435 */ /* 0x000fe200000001ff */
[----:B------:R-:W-:Y:S01]  /*07d0*/  IMAD.MOV.U32 R141, RZ, RZ, RZ ;  /* 0x000000ffff8d7224 */ /* 0x000fe200078e00ff */
[----:B------:R-:W-:Y:S05]  /*07e0*/  @!P4 BRA `(.L_x_2823) ;  /* 0x00000c100000c947 */ /* 0x000fea0003800000 */
[----:B------:R-:W-:-:S04]  /*07f0*/  ISETP.NE.U32.AND P0, PT, RZ, c[0x0][0x218], PT ;  /* 0x00008600ff007a0c */ /* 0x000fc80003f05070 */
[----:B------:R-:W-:Y:S01]  /*0800*/  ISETP.NE.AND.EX P0, PT, RZ, c[0x0][0x21c], PT, P0 ;  /* 0x00008700ff007a0c */ /* 0x000fe20003f05300 */
[----:B------:R-:W-:-:S04]  /*0810*/  IMAD.MOV.U32 R123, RZ, RZ, 0x8 ;  /* 0x00000008ff7b7424 */ /* 0x000fc800078e00ff */
[----:B------:R-:W-:-:S06]  /*0820*/  IMAD.WIDE.U32 R122, R106, R123, c[0x0][0x190] ;  /* 0x000064006a7a7625 */ /* 0x000fcc00078e007b */
[----:B------:R-:W5:Y:S02]  /*0830*/  LDG.E.64 R122, [R122.64] ;  /* 0x000000047a7a7981 */ /* 0x000f64000c1e1b00 */
[----:B------:R-:W-:-:S05]  /*0840*/  @P0 IMAD.WIDE.U32 R104, R104, R139, c[0x0][0x218] ;  /* 0x0000860068680625 */ /* 0x000fca00078e008b */
[----:B------:R1:W5:Y:S04]  /*0850*/  @P0 LDG.E.128 R24, [R104.64] ;  /* 0x0000000468180981 */ /* 0x000368000c1e1d00 */
[----:B------:R1:W5:Y:S01]  /*0860*/  @P0 LDG.E.128 R20, [R104.64+0x10] ;  /* 0x0000100468140981 */ /* 0x000362000c1e1d00 */
[----:B------:R-:W-:Y:S01]  /*0870*/  MOV R144, RZ ;  /* 0x000000ff00907202 */ /* 0x000fe20000000f00 */
[----:B------:R-:W-:Y:S05]  /*0880*/  BRA `(.L_x_2823) ;  /* 0x00000b7000007947 */ /* 0x000fea0003800000 */
.L_x_2820:
[----:B-1----:R-:W-:Y:S01]  /*0890*/  IADD3 R107, R107, -0x1, RZ ;  /* 0xffffffff6b6b7810 */ /* 0x002fe20007ffe0ff */
[----:B------:R-:W-:Y:S01]  /*08a0*/  IMAD.MOV.U32 R139, RZ, RZ, RZ ;  /* 0x000000ffff8b7224 */ /* 0x000fe200078e00ff */
[----:B-----5:R-:W-:-:S03]  /*08b0*/  ISETP.GE.AND P0, PT, R118, 0x1, PT ;  /* 0x000000017600780c */ /* 0x020fc60003f06270 */
[----:B------:R-:W-:-:S05]  /*08c0*/  IMAD R107, R107, c[0x0][0x168], RZ ;  /* 0x00005a006b6b7a24 */ /* 0x000fca00078e02ff */
[----:B------:R-:W-:-:S04]  /*08d0*/  SHF.R.S32.HI R104, RZ, 0x1f, R107 ;  /* 0x0000001fff687819 */ /* 0x000fc8000001146b */
[----:B------:R-:W-:Y:S02]  /*08e0*/  LEA.HI R105, R104, R107, RZ, 0x3 ;  /* 0x0000006b68697211 */ /* 0x000fe400078f18ff */
[----:B------:R-:W-:Y:S02]  /*08f0*/  @P0 IADD3 R104, R118, -0x1, RZ ;  /* 0xffffffff76680810 */ /* 0x000fe40007ffe0ff */
[----:B------:R-:W-:-:S03]  /*0900*/  LEA.HI.SX32 R142, R105, R140, 0x1d ;  /* 0x0000008c698e7211 */ /* 0x000fc600078feaff */
[----:B------:R-:W-:-:S05]  /*0910*/  @P0 IMAD R104, R104, c[0x0][0x168], RZ ;  /* 0x00005a0068680a24 */ /* 0x000fca00078e02ff */
[----:B------:R-:W-:-:S04]  /*0920*/  @P0 SHF.R.S32.HI R107, RZ, 0x1f, R104 ;  /* 0x0000001fff6b0819 */ /* 0x000fc80000011468 */
[----:B------:R-:W-:Y:S01]  /*0930*/  @P0 LEA.HI R107, R107, R104, RZ, 0x3 ;  /* 0x000000686b6b0211 */ /* 0x000fe200078f18ff */
[----:B------:R-:W-:Y:S01]  /*0940*/  IMAD.WIDE R104, R0, R106, c[0x0][0x1a0] ;  /* 0x0000680000687625 */ /* 0x000fe200078e026a */
[----:B------:R-:W-:Y:S02]  /*0950*/  BSSY B2, `(.L_x_2824) ;  /* 0x000005a000027945 */ /* 0x000fe40003800000 */
[----:B------:R-:W-:-:S03]  /*0960*/  @P0 LEA.HI.SX32 R139, R107, R140, 0x1d ;  /* 0x0000008c6b8b0211 */ /* 0x000fc600078feaff */
[----:B------:R-:W2:Y:S01]  /*0970*/  LDG.E R104, [R104.64] ;  /* 0x0000000468687981 */ /* 0x000ea2000c1e1900 */
[----:B------:R-:W-:Y:S01]  /*0980*/  ISETP.NE.AND P0, PT, R165, RZ, PT ;  /* 0x000000ffa500720c */ /* 0x000fe20003f05270 */
[----:B------:R-:W-:Y:S01]  /*0990*/  IMAD.MOV.U32 R144, RZ, RZ, RZ ;  /* 0x000000ffff907224 */ /* 0x000fe200078e00ff */
[----:B------:R-:W-:Y:S02]  /*09a0*/  MOV R141, RZ ;  /* 0x000000ff008d7202 */ /* 0x000fe40000000f00 */
[----:B------:R-:W-:Y:S02]  /*09b0*/  MOV R152, R9 ;  /* 0x0000000900987202 */ /* 0x000fe40000000f00 */
[----:B--2---:R-:W-:Y:S01]  /*09c0*/  FSEL R140, R104, RZ, !P0 ;  /* 0x000000ff688c7208 */ /* 0x004fe20004000000 */
[----:B------:R-:W-:Y:S05]  /*09d0*/  @!P5 BRA `(.L_x_2825) ;  /* 0x000005100000d947 */ /* 0x000fea0003800000 */
[----:B------:R-:W-:Y:S01]  /*09e0*/  MOV R17, 0x10 ;  /* 0x0000001000117802 */ /* 0x000fe20000000f00 */
[----:B------:R-:W-:-:S04]  /*09f0*/  IMAD.MOV.U32 R107, RZ, RZ, 0x20 ;  /* 0x00000020ff6b7424 */ /* 0x000fc800078e00ff */
[----:B------:R-:W-:-:S04]  /*0a00*/  IMAD.WIDE.U32 R16, R142, R17, c[0x0][0x208] ;  /* 0x000082008e107625 */ /* 0x000fc800078e0011 */
[----:B------:R-:W-:Y:S02]  /*0a10*/  IMAD.WIDE.U32 R104, R9, R107, c[0x0][0x188] ;  /* 0x0000620009687625 */ /* 0x000fe400078e006b */
[----:B------:R-:W2:Y:S04]  /*0a20*/  LDG.E.128 R16, [R16.64] ;  /* 0x0000000410107981 */ /* 0x000ea8000c1e1d00 */
[----:B------:R0:W3:Y:S04]  /*0a30*/  LDG.E.128 R12, [R104.64] ;  /* 0x00000004680c7981 */ /* 0x0000e8000c1e1d00 */
[----:B0-----:R-:W4:Y:S01]  /*0a40*/  LDG.E.128 R104, [R104.64+0x10] ;  /* 0x0000100468687981 */ /* 0x001f22000c1e1d00 */
        /* <DEDUP_REMOVED lines=9> */
[----:B------:R-:W-:Y:S02]  /*0ae0*/  IADD3 R152, R9, 0x20, RZ ;  /* 0x0000002009987810 */ /* 0x000fe40007ffe0ff */
[----:B--2---:R-:W-:Y:S01]  /*0af0*/  PRMT R110, RZ, 0x5410, R16 ;  /* 0x00005410ff6e7816 */ /* 0x004fe20000000010 */
[C---:B---3--:R-:W-:Y:S01]  /*0b00*/  FADD.FTZ R10, -R140.reuse, R12 ;  /* 0x0000000c8c0a7221 */ /* 0x048fe20000010100 */
[----:B------:R-:W-:Y:S01]  /*0b10*/  PRMT R111, RZ, 0x7610, R16 ;  /* 0x00007610ff6f7816 */ /* 0x000fe20000000010 */
[C---:B------:R-:W-:Y:S01]  /*0b20*/  FADD.FTZ R12, -R140.reuse, R14 ;  /* 0x0000000e8c0c7221 */ /* 0x040fe20000010100 */
[--C-:B------:R-:W-:Y:S01]  /*0b30*/  PRMT R114, RZ, 0x5410, R18.reuse ;  /* 0x00005410ff727816 */ /* 0x100fe20000000012 */
[----:B------:R-:W-:Y:S01]  /*0b40*/  FADD.FTZ R11, -R140, R13 ;  /* 0x0000000d8c0b7221 */ /* 0x000fe20000010100 */
[----:B------:R-:W-:Y:S01]  /*0b50*/  PRMT R115, RZ, 0x7610, R18 ;  /* 0x00007610ff737816 */ /* 0x000fe20000000012 */
[----:B------:R-:W-:-:S02]  /*0b60*/  FMUL.FTZ R10, R8, R10 ;  /* 0x0000000a080a7220 */ /* 0x000fc40000410000 */
[----:B------:R-:W-:Y:S01]  /*0b70*/  FMUL.FTZ R18, R164, R110 ;  /* 0x0000006ea4127220 */ /* 0x000fe20000410000 */
[----:B------:R-:W-:Y:S01]  /*0b80*/  PRMT R112, RZ, 0x5410, R17 ;  /* 0x00005410ff707816 */ /* 0x000fe20000000011 */
[C---:B------:R-:W-:Y:S01]  /*0b90*/  FADD.FTZ R13, -R140.reuse, R15 ;  /* 0x0000000f8c0d7221 */ /* 0x040fe20000010100 */
[--C-:B------:R-:W-:Y:S01]  /*0ba0*/  PRMT R116, RZ, 0x5410, R19.reuse ;  /* 0x00005410ff747816 */ /* 0x100fe20000000013 */
[C---:B----4-:R-:W-:Y:S01]  /*0bb0*/  FADD.FTZ R14, -R140.reuse, R104 ;  /* 0x000000688c0e7221 */ /* 0x050fe20000010100 */
[----:B------:R-:W-:Y:S01]  /*0bc0*/  PRMT R117, RZ, 0x7610, R19 ;  /* 0x00007610ff757816 */ /* 0x000fe20000000013 */
[----:B------:R-:W-:Y:S02]  /*0bd0*/  FADD.FTZ R16, -R140, R106 ;  /* 0x0000006a8c107221 */ /* 0x000fe40000010100 */
[C---:B------:R-:W-:Y:S02]  /*0be0*/  FMUL.FTZ R12, R8.reuse, R12 ;  /* 0x0000000c080c7220 */ /* 0x040fe40000410000 */
[----:B------:R-:W-:-:S02]  /*0bf0*/  FMUL.FTZ R11, R8, R11 ;  /* 0x0000000b080b7220 */ /* 0x000fc40000410000 */
[----:B------:R-:W-:Y:S02]  /*0c00*/  FMUL.FTZ R19, R163, R111 ;  /* 0x0000006fa3137220 */ /* 0x000fe40000410000 */
[----:B------:R-:W-:Y:S02]  /*0c10*/  FADD.FTZ R104, RZ, R18 ;  /* 0x00000012ff687221 */ /* 0x000fe40000010000 */
[----:B------:R-:W-:Y:S01]  /*0c20*/  FFMA.FTZ R106, R10, R18, RZ ;  /* 0x000000120a6a7223 */ /* 0x000fe200000100ff */
[----:B------:R-:W-:Y:S01]  /*0c30*/  PRMT R113, RZ, 0x7610, R17 ;  /* 0x00007610ff717816 */ /* 0x000fe20000000011 */
[C---:B------:R-:W-:Y:S02]  /*0c40*/  FADD.FTZ R15, -R140.reuse, R105 ;  /* 0x000000698c0f7221 */ /* 0x040fe40000010100 */
[----:B------:R-:W-:Y:S02]  /*0c50*/  FADD.FTZ R17, -R140, R107 ;  /* 0x0000006b8c117221 */ /* 0x000fe40000010100 */
        /* <DEDUP_REMOVED lines=41> */
.L_x_2825:
[----:B------:R-:W-:Y:S05]  /*0ef0*/  BSYNC B2 ;  /* 0x0000000000027941 */ /* 0x000fea0003800000 */
.L_x_2824:
[----:B------:R-:W-:Y:S05]  /*0f00*/  @!P4 BRA `(.L_x_2823) ;  /* 0x000004f00000c947 */ /* 0x000fea0003800000 */
[----:B------:R-:W-:Y:S01]  /*0f10*/  HFMA2.MMA R132, -RZ, RZ, 0, 1.9073486328125e-06 ;  /* 0x00000020ff847435 */ /* 0x000fe200000001ff */
[----:B------:R-:W-:-:S04]  /*0f20*/  IMAD.MOV.U32 R109, RZ, RZ, 0x10 ;  /* 0x00000010ff6d7424 */ /* 0x000fc800078e00ff */
[----:B------:R-:W-:-:S05]  /*0f30*/  IMAD.WIDE.U32 R108, R142, R109, c[0x0][0x208] ;  /* 0x000082008e6c7625 */ /* 0x000fca00078e006d */
[----:B------:R-:W-:Y:S01]  /*0f40*/  IMAD.WIDE.U32 R104, R152, R132, c[0x0][0x188] ;  /* 0x0000620098687625 */ /* 0x000fe200078e0084 */
[----:B------:R-:W2:Y:S04]  /*0f50*/  LDG.E.128 R108, [R108.64] ;  /* 0x000000046c6c7981 */ /* 0x000ea8000c1e1d00 */
[----:B------:R0:W3:Y:S01]  /*0f60*/  LDG.E.128 R100, [R104.64] ;  /* 0x0000000468647981 */ /* 0x0000e2000c1e1d00 */
[----:B------:R-:W-:-:S03]  /*0f70*/  ISETP.NE.U32.AND P0, PT, RZ, c[0x0][0x218], PT ;  /* 0x00008600ff007a0c */ /* 0x000fc60003f05070 */
[----:B0-----:R-:W4:Y:S01]  /*0f80*/  LDG.E.128 R104, [R104.64+0x10] ;  /* 0x0000100468687981 */ /* 0x001f22000c1e1d00 */
[----:B------:R-:W-:Y:S02]  /*0f90*/  ISETP.NE.AND.EX P0, PT, RZ, c[0x0][0x21c], PT, P0 ;  /* 0x00008700ff007a0c */ /* 0x000fe40003f05300 */
[----:B------:R-:W-:-:S11]  /*0fa0*/  MOV R124, 0x8 ;  /* 0x00000008007c7802 */ /* 0x000fd60000000f00 */
[----:B------:R-:W-:-:S05]  /*0fb0*/  @P0 IMAD.WIDE.U32 R122, R152, R132, c[0x0][0x218] ;  /* 0x00008600987a0625 */ /* 0x000fca00078e0084 */
[----:B------:R0:W5:Y:S04]  /*0fc0*/  @P0 LDG.E.128 R24, [R122.64] ;  /* 0x000000047a180981 */ /* 0x000168000c1e1d00 */
[----:B------:R0:W5:Y:S02]  /*0fd0*/  @P0 LDG.E.128 R20, [R122.64+0x10] ;  /* 0x000010047a140981 */ /* 0x000164000c1e1d00 */
[----:B0-----:R-:W-:-:S06]  /*0fe0*/  IMAD.WIDE.U32 R122, R139, R124, c[0x0][0x190] ;  /* 0x000064008b7a7625 */ /* 0x001fcc00078e007c */
[----:B------:R-:W5:Y:S01]  /*0ff0*/  LDG.E.64 R122, [R122.64] ;  /* 0x000000047a7a7981 */ /* 0x000f62000c1e1b00 */
[----:B--2---:R-:W-:Y:S01]  /*1000*/  PRMT R125, RZ, 0x5410, R108 ;  /* 0x00005410ff7d7816 */ /* 0x004fe2000000006c */
[C---:B---3--:R-:W-:Y:S02]  /*1010*/  FADD.FTZ R100, -R140.reuse, R100 ;  /* 0x000000648c647221 */ /* 0x048fe40000010100 */
[----:B------:R-:W-:Y:S02]  /*1020*/  FADD.FTZ R101, -R140, R101 ;  /* 0x000000658c657221 */ /* 0x000fe40000010100 */
[----:B------:R-:W-:Y:S01]  /*1030*/  FMUL.FTZ R100, R8, R100 ;  /* 0x0000006408647220 */ /* 0x000fe20000410000 */
[----:B------:R-:W-:Y:S01]  /*1040*/  PRMT R126, RZ, 0x7610, R108 ;  /* 0x00007610ff7e7816 */ /* 0x000fe2000000006c */
[----:B------:R-:W-:Y:S02]  /*1050*/  FADD.FTZ R102, -R140, R102 ;  /* 0x000000668c667221 */ /* 0x000fe40000010100 */
[----:B------:R-:W-:-:S02]  /*1060*/  FMUL.FTZ R101, R8, R101 ;  /* 0x0000006508657220 */ /* 0x000fc40000410000 */
[-C--:B------:R-:W-:Y:S02]  /*1070*/  FFMA.FTZ R72, R100, R125.reuse, R72 ;  /* 0x0000007d64487223 */ /* 0x080fe40000010048 */
[----:B------:R-:W-:Y:S02]  /*1080*/  FADD.FTZ R56, R56, R125 ;  /* 0x0000007d38387221 */ /* 0x000fe40000010000 */
[----:B------:R-:W-:Y:S01]  /*1090*/  FMUL.FTZ R125, R156, R125 ;  /* 0x0000007d9c7d7220 */ /* 0x000fe20000410000 */
[----:B------:R-:W-:Y:S01]  /*10a0*/  PRMT R127, RZ, 0x5410, R109 ;  /* 0x00005410ff7f7816 */ /* 0x000fe2000000006d */
[C---:B------:R-:W-:Y:S02]  /*10b0*/  FADD.FTZ R103, -R140.reuse, R103 ;  /* 0x000000678c677221 */ /* 0x040fe40000010100 */
[----:B----4-:R-:W-:Y:S02]  /*10c0*/  FADD.FTZ R104, -R140, R104 ;  /* 0x000000688c687221 */ /* 0x010fe40000010100 */
[----:B------:R-:W-:-:S02]  /*10d0*/  FMUL.FTZ R102, R8, R102 ;  /* 0x0000006608667220 */ /* 0x000fc40000410000 */
[-C--:B------:R-:W-:Y:S02]  /*10e0*/  FFMA.FTZ R73, R101, R126.reuse, R73 ;  /* 0x0000007e65497223 */ /* 0x080fe40000010049 */
[----:B------:R-:W-:Y:S02]  /*10f0*/  FADD.FTZ R57, R57, R126 ;  /* 0x0000007e39397221 */ /* 0x000fe40000010000 */
[----:B------:R-:W-:Y:S02]  /*1100*/  FMUL.FTZ R126, R155, R126 ;  /* 0x0000007e9b7e7220 */ /* 0x000fe40000410000 */
[----:B------:R-:W-:Y:S02]  /*1110*/  FADD.FTZ R141, R141, R125 ;  /* 0x0000007d8d8d7221 */ /* 0x000fe40000010000 */
[----:B------:R-:W-:Y:S01]  /*1120*/  FFMA.FTZ R144, R100, R125, R144 ;  /* 0x0000007d64907223 */ /* 0x000fe20000010090 */
[----:B------:R-:W-:Y:S01]  /*1130*/  PRMT R128, RZ, 0x7610, R109 ;  /* 0x00007610ff807816 */ /* 0x000fe2000000006d */
[----:B------:R-:W-:-:S02]  /*1140*/  FADD.FTZ R105, -R140, R105 ;  /* 0x000000698c697221 */ /* 0x000fc40000010100 */
[C---:B------:R-:W-:Y:S02]  /*1150*/  FMUL.FTZ R103, R8.reuse, R103 ;  /* 0x0000006708677220 */ /* 0x040fe40000410000 */
[----:B------:R-:W-:Y:S02]  /*1160*/  FMUL.FTZ R108, R8, R104 ;  /* 0x00000068086c7220 */ /* 0x000fe40000410000 */
[-C--:B------:R-:W-:Y:S02]  /*1170*/  FFMA.FTZ R74, R102, R127.reuse, R74 ;  /* 0x0000007f664a7223 */ /* 0x080fe4000001004a */
[----:B------:R-:W-:Y:S02]  /*1180*/  FADD.FTZ R58, R58, R127 ;  /* 0x0000007f3a3a7221 */ /* 0x000fe40000010000 */
[----:B------:R-:W-:Y:S02]  /*1190*/  FMUL.FTZ R127, R154, R127 ;  /* 0x0000007f9a7f7220 */ /* 0x000fe40000410000 */
[----:B------:R-:W-:-:S02]  /*11a0*/  FADD.FTZ R104, R141, R126 ;  /* 0x0000007e8d687221 */ /* 0x000fc40000010000 */
[----:B------:R-:W-:Y:S01]  /*11b0*/  FFMA.FTZ R144, R101, R126, R144 ;  /* 0x0000007e65907223 */ /* 0x000fe20000010090 */
[----:B------:R-:W-:Y:S01]  /*11c0*/  PRMT R129, RZ, 0x5410, R110 ;  /* 0x00005410ff817816 */ /* 0x000fe2000000006e */
[----:B------:R-:W-:Y:S02]  /*11d0*/  FMUL.FTZ R109, R8, R105 ;  /* 0x00000069086d7220 */ /* 0x000fe40000410000 */
[-C--:B------:R-:W-:Y:S02]  /*11e0*/  FFMA.FTZ R75, R103, R128.reuse, R75 ;  /* 0x00000080674b7223 */ /* 0x080fe4000001004b */
[----:B------:R-:W-:Y:S02]  /*11f0*/  FADD.FTZ R59, R59, R128 ;  /* 0x000000803b3b7221 */ /* 0x000fe40000010000 */
[----:B------:R-:W-:Y:S02]  /*1200*/  FMUL.FTZ R128, R153, R128 ;  /* 0x0000008099807220 */ /* 0x000fe40000410000 */
[----:B------:R-:W-:-:S02]  /*1210*/  FADD.FTZ R105, R104, R127 ;  /* 0x0000007f68697221 */ /* 0x000fc40000010000 */
[----:B------:R-:W-:Y:S01]  /*1220*/  FFMA.FTZ R144, R102, R127, R144 ;  /* 0x0000007f66907223 */ /* 0x000fe20000010090 */
[----:B------:R-:W-:Y:S01]  /*1230*/  PRMT R110, RZ, 0x7610, R110 ;  /* 0x00007610ff6e7816 */ /* 0x000fe2000000006e */
[----:B------:R-:W-:Y:S02]  /*1240*/  FADD.FTZ R106, -R140, R106 ;  /* 0x0000006a8c6a7221 */ /* 0x000fe40000010100 */
[----:B------:R-:W-:Y:S02]  /*1250*/  FADD.FTZ R52, R52, R129 ;  /* 0x0000008134347221 */ /* 0x000fe40000010000 */
[-C--:B------:R-:W-:Y:S02]  /*1260*/  FFMA.FTZ R68, R108, R129.reuse, R68 ;  /* 0x000000816c447223 */ /* 0x080fe40000010044 */
        /* <DEDUP_REMOVED lines=22> */
[C---:B------:R-:W-:Y:S02]  /*13d0*/  FFMA.FTZ R71, R124.reuse, R111, R71 ;  /* 0x0000006f7c477223 */ /* 0x040fe40000010047 */
[----:B------:R-:W-:Y:S02]  /*13e0*/  FADD.FTZ R141, R141, R132 ;  /* 0x000000848d8d7221 */ /* 0x000fe40000010000 */
[----:B------:R-:W-:Y:S02]  /*13f0*/  FFMA.FTZ R144, R124, R132, R105 ;  /* 0x000000847c907223 */ /* 0x000fe40000010069 */
.L_x_2823:
[----:B------:R-:W-:Y:S05]  /*1400*/  BSYNC B1 ;  /* 0x0000000000017941 */ /* 0x000fea0003800000 */
.L_x_2819:
[----:B------:R-:W-:Y:S05]  /*1410*/  BRA.DIV ~URZ, `(.L_x_2826) ;  /* 0x00002e327f007947 */ /* 0x000fea000b800000 */
[----:B------:R2:W3:Y:S02]  /*1420*/  SHFL.BFLY PT, R107, R141, 0x1, 0x1f ;  /* 0x0c201f008d6b7f89 */ /* 0x0004e400000e0000 */
.L_x_2907:
        /* <DEDUP_REMOVED lines=9> */
[----:B0-----:R-:W0:Y:S01]  /*14c0*/  SHFL.BFLY PT, R111, R106, 0x4, 0x1f ;  /* 0x0c801f006a6f7f89 */ /* 0x001e2200000e0000 */
[----:B---3--:R-:W-:-:S05]  /*14d0*/  FADD.FTZ R110, R104, R107 ;  /* 0x0000006b686e7221 */ /* 0x008fca0000010000 */
[----:B--2---:R-:W1:Y:S01]  /*14e0*/  SHFL.BFLY PT, R141, R110, 0x8, 0x1f ;  /* 0x0d001f006e8d7f89 */ /* 0x004e6200000e0000 */
[----:B0-----:R-:W-:-:S05]  /*14f0*/  FADD.FTZ R111, R106, R111 ;  /* 0x0000006f6a6f7221 */ /* 0x001fca0000010000 */
[----:B------:R-:W0:Y:S01]  /*1500*/  SHFL.BFLY PT, R144, R111, 0x8, 0x1f ;  /* 0x0d001f006f907f89 */ /* 0x000e2200000e0000 */
[----:B-1----:R-:W-:-:S05]  /*1510*/  FADD.FTZ R141, R110, R141 ;  /* 0x0000008d6e8d7221 */ /* 0x002fca0000010000 */
[----:B------:R1:W2:Y:S01]  /*1520*/  SHFL.BFLY PT, R107, R141, 0x10, 0x1f ;  /* 0x0e001f008d6b7f89 */ /* 0x0002a200000e0000 */
[----:B0-----:R-:W-:-:S05]  /*1530*/  FADD.FTZ R144, R111, R144 ;  /* 0x000000906f907221 */ /* 0x001fca0000010000 */
[----:B------:R1:W0:Y:S02]  /*1540*/  SHFL.BFLY PT, R105, R144, 0x10, 0x1f ;  /* 0x0e001f0090697f89 */ /* 0x00022400000e0000 */
.L_x_2908:
[----:B------:R-:W-:Y:S01]  /*1550*/  ISETP.GE.AND P2, PT, R118, 0x1, PT ;  /* 0x000000017600780c */ /* 0x000fe20003f46270 */
[----:B------:R-:W3:Y:S01]  /*1560*/  S2R R104, SR_TID.X ;  /* 0x0000000000687919 */ /* 0x000ee20000002100 */
[----:B--2---:R-:W-:Y:S01]  /*1570*/  FADD.FTZ R107, R107, R141 ;  /* 0x0000008d6b6b7221 */ /* 0x004fe20000010000 */
[----:B------:R-:W-:Y:S01]  /*1580*/  BSSY B1, `(.L_x_2828) ;  /* 0x0000107000017945 */ /* 0x000fe20003800000 */
[----:B0-----:R-:W-:Y:S02]  /*1590*/  FADD.FTZ R105, R105, R144 ;  /* 0x0000009069697221 */ /* 0x001fe40000010000 */
[----:B------:R-:W-:Y:S02]  /*15a0*/  IMAD.MOV.U32 R106, RZ, RZ, RZ ;  /* 0x000000ffff6a7224 */ /* 0x000fe400078e00ff */
[----:B------:R-:W-:Y:S02]  /*15b0*/  FMUL.FTZ R110, R107, c[0x0][0x1e0] ;  /* 0x000078006b6e7a20 */ /* 0x000fe40000410000 */
[----:B------:R-:W-:-:S03]  /*15c0*/  FMUL.FTZ R107, R105, c[0x0][0x1e0] ;  /* 0x00007800696b7a20 */ /* 0x000fc60000410000 */
[----:B------:R-:W-:-:S05]  /*15d0*/  @P2 IADD3 R118, R118, -0x1, RZ ;  /* 0xffffffff76762810 */ /* 0x000fca0007ffe0ff */
[----:B------:R-:W-:-:S05]  /*15e0*/  @P2 IMAD R118, R118, c[0x0][0x168], RZ ;  /* 0x00005a0076762a24 */ /* 0x000fca00078e02ff */
[----:B------:R-:W-:Y:S02]  /*15f0*/  @P2 SHF.R.S32.HI R111, RZ, 0x1f, R118 ;  /* 0x0000001fff6f2819 */ /* 0x000fe40000011476 */
[----:B---3--:R-:W-:Y:S02]  /*1600*/  @P2 LOP3.LUT R104, R104, 0x1f, RZ, 0xc0, !PT ;  /* 0x0000001f68682812 */ /* 0x008fe400078ec0ff */
[----:B------:R-:W-:-:S04]  /*1610*/  @P2 LEA.HI R111, R111, R118, RZ, 0x3 ;  /* 0x000000766f6f2211 */ /* 0x000fc800078f18ff */
[----:B------:R-:W-:Y:S01]  /*1620*/  @P2 LEA.HI.SX32 R106, R111, R104, 0x1d ;  /* 0x000000686f6a2211 */ /* 0x000fe200078feaff */
[----:B------:R-:W-:Y:S05]  /*1630*/  @!P5 BRA `(.L_x_2829) ;  /* 0x00000fb00000d947 */ /* 0x000fea0003800000 */
[----:B------:R-:W-:Y:S01]  /*1640*/  @!P3 ISETP.NE.U32.AND P1, PT, RZ, c[0x0][0x218], PT ;  /* 0x00008600ff00ba0c */ /* 0x000fe20003f25070 */
[----:B------:R-:W-:Y:S01]  /*1650*/  BSSY B2, `(.L_x_2830) ;  /* 0x0000007000027945 */ /* 0x000fe20003800000 */
[----:B------:R-:W-:Y:S02]  /*1660*/  @!P3 ISETP.NE.U32.AND P0, PT, RZ, c[0x0][0x218], PT ;  /* 0x00008600ff00ba0c */ /* 0x000fe40003f05070 */
[----:B------:R-:W-:Y:S01]  /*1670*/  @!P3 ISETP.NE.AND.EX P1, PT, RZ, c[0x0][0x21c], PT, P1 ;  /* 0x00008700ff00ba0c */ /* 0x000fe20003f25310 */
[----:B------:R-:W-:Y:S07]  /*1680*/  @!P2 BRA `(.L_x_2831) ;  /* 0x000000300000a947 */ /* 0x000fee0003800000 */
[----:B------:R-:W-:-:S10]  /*1690*/  HFMA2.MMA R85, -RZ, RZ, 0, 9.5367431640625e-07 ;  /* 0x00000010ff557435 */ /* 0x000fd400000001ff */
[----:B------:R-:W-:-:S06]  /*16a0*/  IMAD.WIDE.U32 R84, R106, R85, c[0x0][0x170] ;  /* 0x00005c006a547625 */ /* 0x000fcc00078e0055 */
[----:B------:R-:W5:Y:S02]  /*16b0*/  LDG.E.128 R84, [R84.64] ;  /* 0x0000000454547981 */ /* 0x000f64000c1e1d00 */
.L_x_2831:
[----:B------:R-:W-:Y:S05]  /*16c0*/  BSYNC B2 ;  /* 0x0000000000027941 */ /* 0x000fea0003800000 */
.L_x_2830:
[----:B------:R-:W-:Y:S01]  /*16d0*/  BSSY B2, `(.L_x_2832) ;  /* 0x000000b000027945 */ /* 0x000fe20003800000 */
[----:B-----5:R-:W-:Y:S01]  /*16e0*/  @!P3 FSEL R105, R32, RZ, P1 ;  /* 0x000000ff2069b208 */ /* 0x020fe20000800000 */
        /* <DEDUP_REMOVED lines=9> */
.L_x_2833:
[----:B------:R-:W-:Y:S05]  /*1780*/  BSYNC B2 ;  /* 0x0000000000027941 */ /* 0x000fea0003800000 */
.L_x_2832:
[----:B------:R-:W-:Y:S01]  /*1790*/  ISETP.NE.U32.AND P6, PT, RZ, c[0x0][0x258], PT ;  /* 0x00009600ff007a0c */ /* 0x000fe20003fc5070 */
[----:B------:R-:W-:Y:S01]  /*17a0*/  BSSY B2, `(.L_x_2834) ;  /* 0x0000010000027945 */ /* 0x000fe20003800000 */
[----:B------:R-:W-:Y:S02]  /*17b0*/  @!P3 ISETP.NE.AND.EX P1, PT, RZ, c[0x0][0x21c], PT, P0 ;  /* 0x00008700ff00ba0c */ /* 0x000fe40003f25300 */
[----:B------:R-:W-:-:S04]  /*17c0*/  ISETP.NE.AND.EX P0, PT, RZ, c[0x0][0x25c], PT, P6 ;  /* 0x00009700ff007a0c */ /* 0x000fc80003f05360 */
[----:B------:R-:W-:Y:S01]  /*17d0*/  SEL R88, R105, R88, P0 ;  /* 0x0000005869587207 */ /* 0x000fe20000000000 */
[----:B------:R-:W-:Y:S05]  /*17e0*/  @!P2 BRA `(.L_x_2835) ;  /* 0x000000b00000a947 */ /* 0x000fea0003800000 */
[----:B------:R-:W-:Y:S01]  /*17f0*/  LOP3.LUT P6, RZ, R120, 0xff, RZ, 0xc0, !PT ;  /* 0x000000ff78ff7812 */ /* 0x000fe200078cc0ff */
[----:B------:R-:W-:-:S04]  /*1800*/  FMUL.FTZ R105, R105, c[0x0][0x1ec] ;  /* 0x00007b0069697a20 */ /* 0x000fc80000410000 */
[----:B------:R-:W-:Y:S02]  /*1810*/  FMUL.FTZ R111, R105, c[0x0][0x1e8] ;  /* 0x00007a00696f7a20 */ /* 0x000fe40000410000 */
[----:B------:R-:W-:-:S06]  /*1820*/  IMAD.MOV.U32 R105, RZ, RZ, RZ ;  /* 0x000000ffff697224 */ /* 0x000fcc00078e00ff */
[----:B------:R-:W-:-:S05]  /*1830*/  @P6 PRMT R104, RZ, 0x5410, R84 ;  /* 0x00005410ff686816 */ /* 0x000fca0000000054 */
[----:B------:R-:W-:Y:S01]  /*1840*/  @P6 FMUL.FTZ R105, R111, R104 ;  /* 0x000000686f696220 */ /* 0x000fe20000410000 */
[----:B------:R-:W-:Y:S01]  /*1850*/  MOV R104, RZ ;  /* 0x000000ff00687202 */ /* 0x000fe20000000f00 */
[----:B------:R-:W-:Y:S02]  /*1860*/  @P6 FMUL.FTZ R104, R147, R111 ;  /* 0x0000006f93686220 */ /* 0x000fe40000410000 */
[----:B------:R-:W-:-:S03]  /*1870*/  FADD.FTZ R48, R48, R105 ;  /* 0x0000006930307221 */ /* 0x000fc60000010000 */
[----:B------:R-:W-:-:S04]  /*1880*/  F2FP.BF16.PACK_AB R104, RZ, R104 ;  /* 0x00000068ff68723e */ /* 0x000fc800000010ff */
[----:B------:R-:W-:Y:S02]  /*1890*/  PRMT R92, R104, 0x7610, R92 ;  /* 0x00007610685c7816 */ /* 0x000fe4000000005c */
.L_x_2835:
[----:B------:R-:W-:Y:S05]  /*18a0*/  BSYNC B2 ;  /* 0x0000000000027941 */ /* 0x000fea0003800000 */
.L_x_2834:
        /* <DEDUP_REMOVED lines=11> */
.L_x_2837:
[----:B------:R-:W-:Y:S05]  /*1960*/  BSYNC B2 ;  /* 0x0000000000027941 */ /* 0x000fea0003800000 */
.L_x_2836:
[----:B------:R-:W-:Y:S01]  /*1970*/  @!P3 ISETP.NE.U32.AND P1, PT, RZ, c[0x0][0x218], PT ;  /* 0x00008600ff00ba0c */ /* 0x000fe20003f25070 */
[----:B------:R-:W-:Y:S01]  /*1980*/  BSSY B2, `(.L_x_2838) ;  /* 0x000000f000027945 */ /* 0x000fe20003800000 */
[----:B------:R-:W-:Y:S02]  /*1990*/  SEL R89, R104, R89, P0 ;  /* 0x0000005968597207 */ /* 0x000fe40000000000 */
[----:B------:R-:W-:Y:S01]  /*19a0*/  @!P3 ISETP.NE.AND.EX P1, PT, RZ, c[0x0][0x21c], PT, P1 ;  /* 0x00008700ff00ba0c */ /* 0x000fe20003f25310 */
[----:B------:R-:W-:Y:S07]  /*19b0*/  @!P2 BRA `(.L_x_2839) ;  /* 0x000000b00000a947 */ /* 0x000fee0003800000 */
[----:B------:R-:W-:Y:S01]  /*19c0*/  LOP3.LUT P6, RZ, R120, 0xff00, RZ, 0xc0, !PT ;  /* 0x0000ff0078ff7812 */ /* 0x000fe200078cc0ff */
[----:B------:R-:W-:Y:S02]  /*19d0*/  FMUL.FTZ R104, R104, c[0x0][0x1ec] ;  /* 0x00007b0068687a20 */ /* 0x000fe40000410000 */
[----:B------:R-:W-:Y:S02]  /*19e0*/  IMAD.MOV.U32 R118, RZ, RZ, RZ ;  /* 0x000000ffff767224 */ /* 0x000fe400078e00ff */
[----:B------:R-:W-:-:S08]  /*19f0*/  FMUL.FTZ R105, R104, c[0x0][0x1e8] ;  /* 0x00007a0068697a20 */ /* 0x000fd00000410000 */
[----:B------:R-:W-:-:S05]  /*1a00*/  @P6 PRMT R104, RZ, 0x7610, R84 ;  /* 0x00007610ff686816 */ /* 0x000fca0000000054 */
[----:B------:R-:W-:Y:S01]  /*1a10*/  @P6 FMUL.FTZ R118, R105, R104 ;  /* 0x0000006869766220 */ /* 0x000fe20000410000 */
[----:B------:R-:W-:-:S03]  /*1a20*/  HFMA2.MMA R104, -RZ, RZ, 0, 0 ;  /* 0x00000000ff687435 */ /* 0x000fc600000001ff */
[----:B------:R-:W-:-:S03]  /*1a30*/  FADD.FTZ R49, R49, R118 ;  /* 0x0000007631317221 */ /* 0x000fc60000010000 */
[----:B------:R-:W-:-:S05]  /*1a40*/  @P6 FMUL.FTZ R104, R146, R105 ;  /* 0x0000006992686220 */ /* 0x000fca0000410000 */
[----:B------:R-:W-:-:S04]  /*1a50*/  F2FP.BF16.PACK_AB R104, RZ, R104 ;  /* 0x00000068ff68723e */ /* 0x000fc800000010ff */
[----:B------:R-:W-:Y:S02]  /*1a60*/  PRMT R92, R92, 0x5410, R104 ;  /* 0x000054105c5c7816 */ /* 0x000fe40000000068 */
.L_x_2839:
[----:B------:R-:W-:Y:S05]  /*1a70*/  BSYNC B2 ;  /* 0x0000000000027941 */ /* 0x000fea0003800000 */
.L_x_2838:
        /* <DEDUP_REMOVED lines=11> */
.L_x_2841:
[----:B------:R-:W-:Y:S05]  /*1b30*/  BSYNC B2 ;  /* 0x0000000000027941 */ /* 0x000fea0003800000 */
.L_x_2840:
[----:B------:R-:W-:Y:S01]  /*1b40*/  @!P3 ISETP.NE.U32.AND P1, PT, RZ, c[0x0][0x218], PT ;  /* 0x00008600ff00ba0c */ /* 0x000fe20003f25070 */
[----:B------:R-:W-:Y:S01]  /*1b50*/  BSSY B2, `(.L_x_2842) ;  /* 0x000000f000027945 */ /* 0x000fe20003800000 */
[----:B------:R-:W-:Y:S02]  /*1b60*/  SEL R90, R105, R90, P0 ;  /* 0x0000005a695a7207 */ /* 0x000fe40000000000 */
[----:B------:R-:W-:Y:S01]  /*1b70*/  @!P3 ISETP.NE.AND.EX P1, PT, RZ, c[0x0][0x21c], PT, P1 ;  /* 0x00008700ff00ba0c */ /* 0x000fe20003f25310 */
[----:B------:R-:W-:Y:S07]  /*1b80*/  @!P2 BRA `(.L_x_2843) ;  /* 0x000000b00000a947 */ /* 0x000fee0003800000 */
        /* <DEDUP_REMOVED lines=11> */
.L_x_2843:
[----:B------:R-:W-:Y:S05]  /*1c40*/  BSYNC B2 ;  /* 0x0000000000027941 */ /* 0x000fea0003800000 */
.L_x_2842:
        /* <DEDUP_REMOVED lines=11> */
.L_x_2845:
[----:B------:R-:W-:Y:S05]  /*1d00*/  BSYNC B2 ;  /* 0x0000000000027941 */ /* 0x000fea0003800000 */
.L_x_2844:
        /* <DEDUP_REMOVED lines=16> */
.L_x_2847:
[----:B------:R-:W-:Y:S05]  /*1e10*/  BSYNC B2 ;  /* 0x0000000000027941 */ /* 0x000fea0003800000 */
.L_x_2846:
        /* <DEDUP_REMOVED lines=11> */
.L_x_2849:
[----:B------:R-:W-:Y:S05]  /*1ed0*/  BSYNC B2 ;  /* 0x0000000000027941 */ /* 0x000fea0003800000 */
.L_x_2848:
        /* <DEDUP_REMOVED lines=16> */
.L_x_2851:
[----:B------:R-:W-:Y:S05]  /*1fe0*/  BSYNC B2 ;  /* 0x0000000000027941 */ /* 0x000fea0003800000 */
.L_x_2850:
        /* <DEDUP_REMOVED lines=11> */
.L_x_2853:
[----:B------:R-:W-:Y:S05]  /*20a0*/  BSYNC B2 ;  /* 0x0000000000027941 */ /* 0x000fea0003800000 */
.L_x_2852:
        /* <DEDUP_REMOVED lines=16> */
.L_x_2855:
[----:B------:R-:W-:Y:S05]  /*21b0*/  BSYNC B2 ;  /* 0x0000000000027941 */ /* 0x000fea0003800000 */
.L_x_2854:
        /* <DEDUP_REMOVED lines=11> */
.L_x_2857:
[----:B------:R-:W-:Y:S05]  /*2270*/  BSYNC B2 ;  /* 0x0000000000027941 */ /* 0x000fea0003800000 */
.L_x_2856:
        /* <DEDUP_REMOVED lines=16> */
.L_x_2859:
[----:B------:R-:W-:Y:S05]  /*2380*/  BSYNC B2 ;  /* 0x0000000000027941 */ /* 0x000fea0003800000 */
.L_x_2858:
        /* <DEDUP_REMOVED lines=11> */
.L_x_2861:
[----:B------:R-:W-:Y:S05]  /*2440*/  BSYNC B2 ;  /* 0x0000000000027941 */ /* 0x000fea0003800000 */
.L_x_2860:
[----:B------:R-:W-:Y:S01]  /*2450*/  ISETP.NE.U32.AND P1, PT, RZ, c[0x0][0x258], PT ;  /* 0x00009600ff007a0c */ /* 0x000fe20003f25070 */
[----:B------:R-:W-:Y:S01]  /*2460*/  BSSY B2, `(.L_x_2862) ;  /* 0x0000013000027945 */ /* 0x000fe20003800000 */
[----:B------:R-:W-:Y:S02]  /*2470*/  SEL R99, R118, R99, P0 ;  /* 0x0000006376637207 */ /* 0x000fe40000000000 */
[----:B------:R-:W-:-:S13]  /*2480*/  ISETP.NE.AND.EX P1, PT, RZ, c[0x0][0x25c], PT, P1 ;  /* 0x00009700ff007a0c */ /* 0x000fda0003f25310 */
[----:B------:R-:W-:-:S04]  /*2490*/  @P1 IMAD.MOV.U32 R104, RZ, RZ, 0x20 ;  /* 0x00000020ff681424 */ /* 0x000fc800078e00ff */
[----:B------:R-:W-:-:S05]  /*24a0*/  @P1 IMAD.WIDE.U32 R104, R9, R104, c[0x0][0x258] ;  /* 0x0000960009681625 */ /* 0x000fca00078e0068 */
[----:B------:R0:W-:Y:S04]  /*24b0*/  @P1 STG.E.128 [R104.64], R88 ;  /* 0x0000005868001986 */ /* 0x0001e8000c101d04 */
[----:B------:R0:W-:Y:S01]  /*24c0*/  @P1 STG.E.128 [R104.64+0x10], R96 ;  /* 0x0000106068001986 */ /* 0x0001e2000c101d04 */
[----:B------:R-:W-:Y:S05]  /*24d0*/  @!P2 BRA `(.L_x_2863) ;  /* 0x000000b00000a947 */ /* 0x000fea0003800000 */
[----:B------:R-:W-:Y:S01]  /*24e0*/  LOP3.LUT P0, RZ, R121, 0xff000000, RZ, 0xc0, !PT ;  /* 0xff00000079ff7812 */ /* 0x000fe2000780c0ff */
[----:B------:R-:W-:Y:S02]  /*24f0*/  FMUL.FTZ R118, R118, c[0x0][0x1ec] ;  /* 0x00007b0076767a20 */ /* 0x000fe40000410000 */
[----:B0-----:R-:W-:Y:S02]  /*2500*/  IMAD.MOV.U32 R104, RZ, RZ, RZ ;  /* 0x000000ffff687224 */ /* 0x001fe400078e00ff */
[----:B------:R-:W-:Y:S01]  /*2510*/  FMUL.FTZ R140, R118, c[0x0][0x1e8] ;  /* 0x00007a00768c7a20 */ /* 0x000fe20000410000 */
[----:B------:R-:W-:-:S07]  /*2520*/  HFMA2.MMA R118, -RZ, RZ, 0, 0 ;  /* 0x00000000ff767435 */ /* 0x000fce00000001ff */
[----:B------:R-:W-:Y:S01]  /*2530*/  @P0 PRMT R105, RZ, 0x7610, R87 ;  /* 0x00007610ff690816 */ /* 0x000fe20000000057 */
[----:B------:R-:W-:-:S04]  /*2540*/  @P0 FMUL.FTZ R104, R135, R140 ;  /* 0x0000008c87680220 */ /* 0x000fc80000410000 */
[----:B------:R-:W-:Y:S01]  /*2550*/  @P0 FMUL.FTZ R118, R140, R105 ;  /* 0x000000698c760220 */ /* 0x000fe20000410000 */
[----:B------:R-:W-:-:S03]  /*2560*/  F2FP.BF16.PACK_AB R104, RZ, R104 ;  /* 0x00000068ff68723e */ /* 0x000fc600000010ff */
[----:B------:R-:W-:Y:S01]  /*2570*/  FADD.FTZ R47, R47, R118 ;  /* 0x000000762f2f7221 */ /* 0x000fe20000010000 */
[----:B------:R-:W-:Y:S02]  /*2580*/  PRMT R95, R95, 0x5410, R104 ;  /* 0x000054105f5f7816 */ /* 0x000fe40000000068 */
.L_x_2863:
[----:B------:R-:W-:Y:S05]  /*2590*/  BSYNC B2 ;  /* 0x0000000000027941 */ /* 0x000fea0003800000 */
.L_x_2862:
[----:B0-----:R-:W-:Y:S02]  /*25a0*/  @P2 MOV R105, 0x10 ;  /* 0x0000001000692802 */ /* 0x001fe40000000f00 */
[----:B------:R-:W-:-:S03]  /*25b0*/  IADD3 R9, R9, 0x20, RZ ;  /* 0x0000002009097810 */ /* 0x000fc60007ffe0ff */
[C---:B------:R-:W-:Y:S01]  /*25c0*/  @P2 IMAD.WIDE.U32 R104, R106.reuse, R105, c[0x0][0x248] ;  /* 0x000092006a682625 */ /* 0x040fe200078e0069 */
[----:B------:R-:W-:-:S04]  /*25d0*/  IADD3 R106, R106, 0x20, RZ ;  /* 0x000000206a6a7810 */ /* 0x000fc80007ffe0ff */
[----:B------:R0:W-:Y:S03]  /*25e0*/  @P2 STG.E.128 [R104.64], R92 ;  /* 0x0000005c68002986 */ /* 0x0001e6000c101d04 */
.L_x_2829:
[----:B------:R-:W-:Y:S05]  /*25f0*/  BSYNC B1 ;  /* 0x0000000000017941 */ /* 0x000fea0003800000 */
.L_x_2828:
        /* <DEDUP_REMOVED lines=10> */
.L_x_2867:
[----:B------:R-:W-:Y:S05]  /*26a0*/  BSYNC B2 ;  /* 0x0000000000027941 */ /* 0x000fea0003800000 */
.L_x_2866:
[----:B------:R-:W-:Y:S01]  /*26b0*/  BSSY B2, `(.L_x_2868) ;  /* 0x000000b000027945 */ /* 0x000fe20003800000 */
[----:B0----5:R-:W-:Y:S01]  /*26c0*/  @!P3 FSEL R105, R24, RZ, P1 ;  /* 0x000000ff1869b208 */ /* 0x021fe20000800000 */
        /* <DEDUP_REMOVED lines=9> */
.L_x_2869:
[----:B------:R-:W-:Y:S05]  /*2760*/  BSYNC B2 ;  /* 0x0000000000027941 */ /* 0x000fea0003800000 */
.L_x_2868:
[----:B------:R-:W-:Y:S01]  /*2770*/  BSSY B2, `(.L_x_2870) ;  /* 0x000000f000027945 */ /* 0x000fe20003800000 */
[----:B------:R-:W-:Y:S02]  /*2780*/  @!P3 ISETP.NE.U32.AND P1, PT, RZ, c[0x0][0x218], PT ;  /* 0x00008600ff00ba0c */ /* 0x000fe40003f25070 */
[----:B------:R-:W-:Y:S01]  /*2790*/  @!P3 ISETP.NE.AND.EX P0, PT, RZ, c[0x0][0x21c], PT, P0 ;  /* 0x00008700ff00ba0c */ /* 0x000fe20003f05300 */
[----:B------:R-:W-:Y:S07]  /*27a0*/  @!P2 BRA `(.L_x_2871) ;  /* 0x000000b00000a947 */ /* 0x000fee0003800000 */
[----:B------:R-:W-:Y:S01]  /*27b0*/  LOP3.LUT P6, RZ, R122, 0xff, RZ, 0xc0, !PT ;  /* 0x000000ff7aff7812 */ /* 0x000fe200078cc0ff */
[----:B------:R-:W-:Y:S01]  /*27c0*/  FMUL.FTZ R104, R105, c[0x0][0x1ec] ;  /* 0x00007b0069687a20 */ /* 0x000fe20000410000 */
[----:B------:R-:W-:-:S03]  /*27d0*/  HFMA2.MMA R111, -RZ, RZ, 0, 0 ;  /* 0x00000000ff6f7435 */ /* 0x000fc600000001ff */
[----:B------:R-:W-:-:S08]  /*27e0*/  FMUL.FTZ R139, R104, c[0x0][0x1e8] ;  /* 0x00007a00688b7a20 */ /* 0x000fd00000410000 */
[----:B------:R-:W-:-:S05]  /*27f0*/  @P6 PRMT R104, RZ, 0x5410, R84 ;  /* 0x00005410ff686816 */ /* 0x000fca0000000054 */
[-C--:B------:R-:W-:Y:S02]  /*2800*/  @P6 FMUL.FTZ R111, R104, R139.reuse ;  /* 0x0000008b686f6220 */ /* 0x080fe40000410000 */
[----:B------:R-:W-:Y:S02]  /*2810*/  IMAD.MOV.U32 R104, RZ, RZ, RZ ;  /* 0x000000ffff687224 */ /* 0x000fe400078e00ff */
[----:B------:R-:W-:Y:S02]  /*2820*/  @P6 FMUL.FTZ R104, R134, R139 ;  /* 0x0000008b86686220 */ /* 0x000fe40000410000 */
[----:B------:R-:W-:-:S03]  /*2830*/  FADD.FTZ R40, R40, R111 ;  /* 0x0000006f28287221 */ /* 0x000fc60000010000 */
[----:B------:R-:W-:-:S04]  /*2840*/  F2FP.BF16.PACK_AB R104, RZ, R104 ;  /* 0x00000068ff68723e */ /* 0x000fc800000010ff */
[----:B------:R-:W-:Y:S02]  /*2850*/  PRMT R92, R104, 0x7610, R92 ;  /* 0x00007610685c7816 */ /* 0x000fe4000000005c */
.L_x_2871:
[----:B------:R-:W-:Y:S05]  /*2860*/  BSYNC B2 ;  /* 0x0000000000027941 */ /* 0x000fea0003800000 */
.L_x_2870:
        /* <DEDUP_REMOVED lines=11> */
.L_x_2873:
[----:B------:R-:W-:Y:S05]  /*2920*/  BSYNC B2 ;  /* 0x0000000000027941 */ /* 0x000fea0003800000 */
.L_x_2872:
[----:B------:R-:W-:Y:S01]  /*2930*/  BSSY B2, `(.L_x_2874) ;  /* 0x000000f000027945 */ /* 0x000fe20003800000 */
[----:B------:R-:W-:Y:S02]  /*2940*/  @!P3 ISETP.NE.U32.AND P0, PT, RZ, c[0x0][0x218], PT ;  /* 0x00008600ff00ba0c */ /* 0x000fe40003f05070 */
[----:B------:R-:W-:Y:S01]  /*2950*/  @!P3 ISETP.NE.AND.EX P1, PT, RZ, c[0x0][0x21c], PT, P1 ;  /* 0x00008700ff00ba0c */ /* 0x000fe20003f25310 */
[----:B------:R-:W-:Y:S07]  /*2960*/  @!P2 BRA `(.L_x_2875) ;  /* 0x000000b00000a947 */ /* 0x000fee0003800000 */
[----:B------:R-:W-:Y:S01]  /*2970*/  LOP3.LUT P6, RZ, R122, 0xff00, RZ, 0xc0, !PT ;  /* 0x0000ff007aff7812 */ /* 0x000fe200078cc0ff */
[----:B------:R-:W-:Y:S01]  /*2980*/  FMUL.FTZ R111, R104, c[0x0][0x1ec] ;  /* 0x00007b00686f7a20 */ /* 0x000fe20000410000 */
[----:B------:R-:W-:-:S03]  /*2990*/  MOV R118, RZ ;  /* 0x000000ff00767202 */ /* 0x000fc60000000f00 */
        /* <DEDUP_REMOVED lines=8> */
.L_x_2875:
[----:B------:R-:W-:Y:S05]  /*2a20*/  BSYNC B2 ;  /* 0x0000000000027941 */ /* 0x000fea0003800000 */
.L_x_2874:
        /* <DEDUP_REMOVED lines=11> */
.L_x_2877:
[----:B------:R-:W-:Y:S05]  /*2ae0*/  BSYNC B2 ;  /* 0x0000000000027941 */ /* 0x000fea0003800000 */
.L_x_2876:
[----:B------:R-:W-:Y:S01]  /*2af0*/  BSSY B2, `(.L_x_2878) ;  /* 0x000000f000027945 */ /* 0x000fe20003800000 */
[----:B------:R-:W-:Y:S02]  /*2b00*/  @!P3 ISETP.NE.U32.AND P1, PT, RZ, c[0x0][0x218], PT ;  /* 0x00008600ff00ba0c */ /* 0x000fe40003f25070 */
[----:B------:R-:W-:Y:S01]  /*2b10*/  @!P3 ISETP.NE.AND.EX P0, PT, RZ, c[0x0][0x21c], PT, P0 ;  /* 0x00008700ff00ba0c */ /* 0x000fe20003f05300 */
[----:B------:R-:W-:Y:S07]  /*2b20*/  @!P2 BRA `(.L_x_2879) ;  /* 0x000000b00000a947 */ /* 0x000fee0003800000 */
[----:B------:R-:W-:Y:S01]  /*2b30*/  LOP3.LUT P6, RZ, R122, 0xff0000, RZ, 0xc0, !PT ;  /* 0x00ff00007aff7812 */ /* 0x000fe200078cc0ff */
[----:B------:R-:W-:Y:S01]  /*2b40*/  FMUL.FTZ R118, R111, c[0x0][0x1ec] ;  /* 0x00007b006f767a20 */ /* 0x000fe20000410000 */
[----:B------:R-:W-:-:S03]  /*2b50*/  HFMA2.MMA R139, -RZ, RZ, 0, 0 ;  /* 0x00000000ff8b7435 */ /* 0x000fc600000001ff */
[----:B-1----:R-:W-:-:S08]  /*2b60*/  FMUL.FTZ R141, R118, c[0x0][0x1e8] ;  /* 0x00007a00768d7a20 */ /* 0x002fd00000410000 */
[----:B------:R-:W-:-:S05]  /*2b70*/  @P6 PRMT R118, RZ, 0x5410, R85 ;  /* 0x00005410ff766816 */ /* 0x000fca0000000055 */
[-C--:B------:R-:W-:Y:S02]  /*2b80*/  @P6 FMUL.FTZ R139, R118, R141.reuse ;  /* 0x0000008d768b6220 */ /* 0x080fe40000410000 */
[----:B------:R-:W-:Y:S02]  /*2b90*/  IMAD.MOV.U32 R118, RZ, RZ, RZ ;  /* 0x000000ffff767224 */ /* 0x000fe400078e00ff */
[----:B------:R-:W-:Y:S02]  /*2ba0*/  @P6 FMUL.FTZ R118, R2, R141 ;  /* 0x0000008d02766220 */ /* 0x000fe40000410000 */
[----:B------:R-:W-:-:S03]  /*2bb0*/  FADD.FTZ R42, R42, R139 ;  /* 0x0000008b2a2a7221 */ /* 0x000fc60000010000 */
[----:B------:R-:W-:-:S04]  /*2bc0*/  F2FP.BF16.PACK_AB R118, RZ, R118 ;  /* 0x00000076ff76723e */ /* 0x000fc800000010ff */
[----:B------:R-:W-:Y:S02]  /*2bd0*/  PRMT R93, R118, 0x7610, R93 ;  /* 0x00007610765d7816 */ /* 0x000fe4000000005d */
.L_x_2879:
[----:B------:R-:W-:Y:S05]  /*2be0*/  BSYNC B2 ;  /* 0x0000000000027941 */ /* 0x000fea0003800000 */
.L_x_2878:
        /* <DEDUP_REMOVED lines=11> */
.L_x_2881:
[----:B------:R-:W-:Y:S05]  /*2ca0*/  BSYNC B2 ;  /* 0x0000000000027941 */ /* 0x000fea0003800000 */
.L_x_2880:
[----:B------:R-:W-:Y:S01]  /*2cb0*/  ISETP.NE.U32.AND P0, PT, RZ, c[0x0][0x258], PT ;  /* 0x00009600ff007a0c */ /* 0x000fe20003f05070 */
[----:B------:R-:W-:Y:S01]  /*2cc0*/  BSSY B2, `(.L_x_2882) ;  /* 0x0000010000027945 */ /* 0x000fe20003800000 */
[----:B------:R-:W-:Y:S02]  /*2cd0*/  @!P3 ISETP.NE.AND.EX P1, PT, RZ, c[0x0][0x21c], PT, P1 ;  /* 0x00008700ff00ba0c */ /* 0x000fe40003f25310 */
[----:B------:R-:W-:-:S04]  /*2ce0*/  ISETP.NE.AND.EX P0, PT, RZ, c[0x0][0x25c], PT, P0 ;  /* 0x00009700ff007a0c */ /* 0x000fc80003f05300 */
[----:B------:R-:W-:Y:S01]  /*2cf0*/  SEL R88, R105, R88, P0 ;  /* 0x0000005869587207 */ /* 0x000fe20000000000 */
[----:B------:R-:W-:Y:S05]  /*2d00*/  @!P2 BRA `(.L_x_2883) ;  /* 0x000000b00000a947 */ /* 0x000fea0003800000 */
        /* <DEDUP_REMOVED lines=11> */
.L_x_2883:
[----:B------:R-:W-:Y:S05]  /*2dc0*/  BSYNC B2 ;  /* 0x0000000000027941 */ /* 0x000fea0003800000 */
.L_x_2882:
        /* <DEDUP_REMOVED lines=11> */
.L_x_2885:
[----:B------:R-:W-:Y:S05]  /*2e80*/  BSYNC B2 ;  /* 0x0000000000027941 */ /* 0x000fea0003800000 */
.L_x_2884:
[----:B------:R-:W-:Y:S01]  /*2e90*/  @!P3 ISETP.NE.U32.AND P1, PT, RZ, c[0x0][0x218], PT ;  /* 0x00008600ff00ba0c */ /* 0x000fe20003f25070 */
[----:B------:R-:W-:Y:S01]  /*2ea0*/  BSSY B2, `(.L_x_2886) ;  /* 0x000000f000027945 */ /* 0x000fe20003800000 */
[----:B------:R-:W-:Y:S02]  /*2eb0*/  SEL R89, R104, R89, P0 ;  /* 0x0000005968597207 */ /* 0x000fe40000000000 */
        /* <DEDUP_REMOVED lines=13> */
.L_x_2887:
[----:B------:R-:W-:Y:S05]  /*2f90*/  BSYNC B2 ;  /* 0x0000000000027941 */ /* 0x000fea0003800000 */
.L_x_2886:
        /* <DEDUP_REMOVED lines=11> */
.L_x_2889:
[----:B------:R-:W-:Y:S05]  /*3050*/  BSYNC B2 ;  /* 0x0000000000027941 */ /* 0x000fea0003800000 */
.L_x_2888:
[----:B------:R-:W-:Y:S01]  /*3060*/  @!P3 ISETP.NE.U32.AND P1, PT, RZ, c[0x0][0x218], PT ;  /* 0x00008600ff00ba0c */ /* 0x000fe20003f25070 */
[----:B------:R-:W-:Y:S01]  /*3070*/  BSSY B2, `(.L_x_2890) ;  /* 0x000000f000027945 */ /* 0x000fe20003800000 */
[----:B------:R-:W-:Y:S02]  /*3080*/  SEL R90, R111, R90, P0 ;  /* 0x0000005a6f5a7207 */ /* 0x000fe40000000000 */
        /* <DEDUP_REMOVED lines=13> */
.L_x_2891:
[----:B------:R-:W-:Y:S05]  /*3160*/  BSYNC B2 ;  /* 0x0000000000027941 */ /* 0x000fea0003800000 */
.L_x_2890:
        /* <DEDUP_REMOVED lines=11> */
.L_x_2893:
[----:B------:R-:W-:Y:S05]  /*3220*/  BSYNC B2 ;  /* 0x0000000000027941 */ /* 0x000fea0003800000 */
.L_x_2892:
[----:B------:R-:W-:Y:S01]  /*3230*/  BSSY B2, `(.L_x_2894) ;  /* 0x000000f000027945 */ /* 0x000fe20003800000 */
[----:B------:R-:W-:Y:S02]  /*3240*/  ISETP.NE.U32.AND P6, PT, RZ, c[0x0][0x258], PT ;  /* 0x00009600ff007a0c */ /* 0x000fe40003fc5070 */
[----:B------:R-:W-:Y:S01]  /*3250*/  SEL R91, R118, R91, P0 ;  /* 0x0000005b765b7207 */ /* 0x000fe20000000000 */
[----:B------:R-:W-:Y:S05]  /*3260*/  @!P2 BRA `(.L_x_2895) ;  /* 0x000000b00000a947 */ /* 0x000fea0003800000 */
        /* <DEDUP_REMOVED lines=11> */
.L_x_2895:
[----:B------:R-:W-:Y:S05]  /*3320*/  BSYNC B2 ;  /* 0x0000000000027941 */ /* 0x000fea0003800000 */
.L_x_2894:
[----:B------:R-:W-:Y:S01]  /*3330*/  @!P3 ISETP.NE.U32.AND P1, PT, RZ, c[0x0][0x218], PT ;  /* 0x00008600ff00ba0c */ /* 0x000fe20003f25070 */
[----:B------:R-:W-:Y:S01]  /*3340*/  BSSY B2, `(.L_x_2896) ;  /* 0x000000d000027945 */ /* 0x000fe20003800000 */
[----:B------:R-:W-:Y:S02]  /*3350*/  ISETP.NE.AND.EX P6, PT, RZ, c[0x0][0x25c], PT, P6 ;  /* 0x00009700ff007a0c */ /* 0x000fe40003fc5360 */
[----:B------:R-:W-:-:S04]  /*3360*/  @!P3 ISETP.NE.AND.EX P1, PT, RZ, c[0x0][0x21c], PT, P1 ;  /* 0x00008700ff00ba0c */ /* 0x000fc80003f25310 */
        /* <DEDUP_REMOVED lines=10> */
.L_x_2897:
[----:B------:R-:W-:Y:S05]  /*3410*/  BSYNC B2 ;  /* 0x0000000000027941 */ /* 0x000fea0003800000 */
.L_x_2896:
[----:B------:R-:W-:Y:S01]  /*3420*/  @P6 MOV R8, 0x20 ;  /* 0x0000002000086802 */ /* 0x000fe20000000f00 */
[----:B------:R-:W-:Y:S01]  /*3430*/  BSSY B2, `(.L_x_2898) ;  /* 0x0000016000027945 */ /* 0x000fe20003800000 */
[----:B------:R-:W-:Y:S01]  /*3440*/  SEL R96, R105, R96, P0 ;  /* 0x0000006069607207 */ /* 0x000fe20000000000 */
[----:B------:R-:W-:Y:S01]  /*3450*/  @P2 IMAD.MOV.U32 R105, RZ, RZ, 0x10 ;  /* 0x00000010ff692424 */ /* 0x000fe200078e00ff */
[----:B------:R-:W-:Y:S01]  /*3460*/  SEL R97, R104, R97, P0 ;  /* 0x0000006168617207 */ /* 0x000fe20000000000 */
[----:B------:R-:W-:Y:S01]  /*3470*/  @P6 IMAD.WIDE.U32 R8, R9, R8, c[0x0][0x258] ;  /* 0x0000960009086625 */ /* 0x000fe200078e0008 */
[----:B------:R-:W-:Y:S02]  /*3480*/  SEL R98, R111, R98, P0 ;  /* 0x000000626f627207 */ /* 0x000fe40000000000 */
[----:B------:R-:W-:Y:S02]  /*3490*/  SEL R99, R118, R99, P0 ;  /* 0x0000006376637207 */ /* 0x000fe40000000000 */
[----:B------:R-:W-:Y:S04]  /*34a0*/  @P6 STG.E.128 [R8.64], R88 ;  /* 0x0000005808006986 */ /* 0x000fe8000c101d04 */
[----:B------:R0:W-:Y:S02]  /*34b0*/  @P6 STG.E.128 [R8.64+0x10], R96 ;  /* 0x0000106008006986 */ /* 0x0001e4000c101d04 */
[----:B0-----:R-:W-:Y:S01]  /*34c0*/  @P2 IMAD.WIDE.U32 R8, R106, R105, c[0x0][0x248] ;  /* 0x000092006a082625 */ /* 0x001fe200078e0069 */
[----:B------:R-:W-:Y:S05]  /*34d0*/  @!P2 BRA `(.L_x_2899) ;  /* 0x000000b00000a947 */ /* 0x000fea0003800000 */
[----:B------:R-:W-:Y:S01]  /*34e0*/  LOP3.LUT P0, RZ, R123, 0xff000000, RZ, 0xc0, !PT ;  /* 0xff0000007bff7812 */ /* 0x000fe2000780c0ff */
[----:B------:R-:W-:Y:S01]  /*34f0*/  FMUL.FTZ R118, R118, c[0x0][0x1ec] ;  /* 0x00007b0076767a20 */ /* 0x000fe20000410000 */
[----:B------:R-:W-:Y:S01]  /*3500*/  HFMA2.MMA R106, -RZ, RZ, 0, 0 ;  /* 0x00000000ff6a7435 */ /* 0x000fe200000001ff */
[----:B------:R-:W-:-:S02]  /*3510*/  IMAD.MOV.U32 R104, RZ, RZ, RZ ;  /* 0x000000ffff687224 */ /* 0x000fc400078e00ff */
[----:B------:R-:W-:-:S08]  /*3520*/  FMUL.FTZ R118, R118, c[0x0][0x1e8] ;  /* 0x00007a0076767a20 */ /* 0x000fd00000410000 */
[----:B------:R-:W-:Y:S01]  /*3530*/  @P0 PRMT R105, RZ, 0x7610, R87 ;  /* 0x00007610ff690816 */ /* 0x000fe20000000057 */
[----:B------:R-:W-:-:S04]  /*3540*/  @P0 FMUL.FTZ R104, R7, R118 ;  /* 0x0000007607680220 */ /* 0x000fc80000410000 */
[----:B------:R-:W-:Y:S01]  /*3550*/  @P0 FMUL.FTZ R106, R105, R118 ;  /* 0x00000076696a0220 */ /* 0x000fe20000410000 */
[----:B------:R-:W-:-:S03]  /*3560*/  F2FP.BF16.PACK_AB R104, RZ, R104 ;  /* 0x00000068ff68723e */ /* 0x000fc600000010ff */
[----:B------:R-:W-:Y:S01]  /*3570*/  FADD.FTZ R39, R39, R106 ;  /* 0x0000006a27277221 */ /* 0x000fe20000010000 */
[----:B------:R-:W-:Y:S02]  /*3580*/  PRMT R95, R95, 0x5410, R104 ;  /* 0x000054105f5f7816 */ /* 0x000fe40000000068 */
.L_x_2899:
[----:B------:R-:W-:Y:S05]  /*3590*/  BSYNC B2 ;  /* 0x0000000000027941 */ /* 0x000fea0003800000 */
.L_x_2898:
[----:B------:R0:W-:Y:S02]  /*35a0*/  @P2 STG.E.128 [R8.64], R92 ;  /* 0x0000005c08002986 */ /* 0x0001e4000c101d04 */
.L_x_2865:
[----:B------:R-:W-:Y:S05]  /*35b0*/  BSYNC B1 ;  /* 0x0000000000017941 */ /* 0x000fea0003800000 */
.L_x_2864:
[----:B0-----:R-:W-:-:S05]  /*35c0*/  MOV R9, c[0x0][0x160] ;  /* 0x0000580000097a02 */ /* 0x001fca0000000f00 */
[----:B------:R-:W-:-:S05]  /*35d0*/  IMAD R0, R9, 0x4, R0 ;  /* 0x0000000409007824 */ /* 0x000fca00078e0200 */
[----:B------:R-:W-:-:S13]  /*35e0*/  ISETP.GE.AND P0, PT, R0, c[0x0][0x164], PT ;  /* 0x0000590000007a0c */ /* 0x000fda0003f06270 */
[----:B-1---5:R-:W-:Y:S01]  /*35f0*/  @P0 CALL.REL.NOINC `(.L_x_2818) ;  /* 0x0000001000000944 */ /* 0x022fe20003c00000 */
[----:B------:R-:W-:Y:S05]  /*3600*/  BRA `(.L_x_2900) ;  /* 0xffffcf5000007947 */ /* 0x000fea000383ffff */
.L_x_2818:
[----:B0-----:R-:W-:Y:S05]  /*3610*/  BSYNC B0 ;  /* 0x0000000000007941 */ /* 0x001fea0003800000 */
.L_x_2817:
[----:B------:R-:W0:Y:S01]  /*3620*/  S2R R104, SR_TID.X ;  /* 0x0000000000687919 */ /* 0x000e220000002100 */
[----:B------:R-:W-:Y:S01]  /*3630*/  WARPSYNC 0xffffffff ;  /* 0xffffffff00007948 */ /* 0x000fe20003800000 */
[----:B------:R-:W-:Y:S02]  /*3640*/  BSSY B0, `(.L_x_2901) ;  /* 0x0000094000007945 */ /* 0x000fe40003800000 */
[----:B------:R-:W1:Y:S01]  /*3650*/  S2R R15, SR_CTAID.X ;  /* 0x00000000000f7919 */ /* 0x000e620000002500 */
[----:B0-----:R-:W-:Y:S02]  /*3660*/  SHF.R.U32.HI R0, RZ, 0x5, R104 ;  /* 0x00000005ff007819 */ /* 0x001fe40000011668 */
[----:B------:R-:W-:Y:S02]  /*3670*/  LOP3.LUT R2, R104, 0x1f, RZ, 0xc0, !PT ;  /* 0x0000001f68027812 */ /* 0x000fe400078ec0ff */
[----:B------:R-:W-:Y:S02]  /*3680*/  SHF.L.U32 R3, R0, 0x6, RZ ;  /* 0x0000000600037819 */ /* 0x000fe400000006ff */
[----:B-----5:R-:W-:-:S02]  /*3690*/  IADD3 R10, -R104, 0x7f, RZ ;  /* 0x0000007f680a7810 */ /* 0x020fc40007ffe1ff */
        /* <DEDUP_REMOVED lines=142> */
.L_x_2902:
[----:B---3--:R-:W-:Y:S05]  /*3f80*/  BSYNC B0 ;  /* 0x0000000000007941 */ /* 0x008fea0003800000 */
.L_x_2901:
        /* <DEDUP_REMOVED lines=16> */
.L_x_2904:
[----:B------:R-:W-:Y:S05]  /*4090*/  BSYNC B0 ;  /* 0x0000000000007941 */ /* 0x000fea0003800000 */
.L_x_2903:
        /* <DEDUP_REMOVED lines=16> */
.L_x_2906:
[----:B------:R-:W-:Y:S05]  /*41a0*/  BSYNC B0 ;  /* 0x0000000000007941 */ /* 0x000fea0003800000 */
.L_x_2905:
        /* <DEDUP_REMOVED lines=10> */
.L_x_2826:
[----:B------:R-:W-:Y:S01]  /*4250*/  HFMA2.MMA R106, -RZ, RZ, 0, 5.9604644775390625e-08 ;  /* 0x00000001ff6a7435 */ /* 0x000fe200000001ff */
[----:B-1----:R-:W-:Y:S01]  /*4260*/  MOV R105, R141 ;  /* 0x0000008d00697202 */ /* 0x002fe20000000f00 */
[----:B0-----:R-:W-:Y:S01]  /*4270*/  IMAD.MOV.U32 R111, RZ, RZ, 0x1f ;  /* 0x0000001fff6f7424 */ /* 0x001fe200078e00ff */
[----:B------:R-:W-:Y:S02]  /*4280*/  MOV R110, 0xffffffff ;  /* 0xffffffff006e7802 */ /* 0x000fe40000000f00 */
[----:B------:R-:W-:-:S02]  /*4290*/  MOV R104, 0x42b0 ;  /* 0x000042b000687802 */ /* 0x000fc40000000f00 */
[----:B-----5:R-:W-:Y:S05]  /*42a0*/  CALL.REL.NOINC `($__internal_77_$__cuda_sm70_shflsync_bfly_p) ;  /* 0x0000046000007944 */ /* 0x020fea0003c00000 */
[----:B-1----:R-:W-:Y:S01]  /*42b0*/  MOV R107, R106 ;  /* 0x0000006a006b7202 */ /* 0x002fe20000000f00 */
[----:B------:R-:W-:Y:S05]  /*42c0*/  BRA `(.L_x_2907) ;  /* 0xffffd16000007947 */ /* 0x000fea000383ffff */
.L_x_2827:
[----:B------:R-:W-:Y:S01]  /*42d0*/  HFMA2.MMA R106, -RZ, RZ, 0, 5.9604644775390625e-08 ;  /* 0x00000001ff6a7435 */ /* 0x000fe200000001ff */
[----:B-1----:R-:W-:Y:S01]  /*42e0*/  IMAD.MOV.U32 R105, RZ, RZ, R144 ;  /* 0x000000ffff697224 */ /* 0x002fe200078e0090 */
[----:B0-----:R-:W-:Y:S01]  /*42f0*/  MOV R111, 0x1f ;  /* 0x0000001f006f7802 */ /* 0x001fe20000000f00 */
[----:B------:R-:W-:Y:S01]  /*4300*/  IMAD.MOV.U32 R110, RZ, RZ, -0x1 ;  /* 0xffffffffff6e7424 */ /* 0x000fe200078e00ff */
[----:B------:R-:W-:-:S02]  /*4310*/  MOV R104, 0x4330 ;  /* 0x0000433000687802 */ /* 0x000fc40000000f00 */
[----:B--23-5:R-:W-:Y:S05]  /*4320*/  CALL.REL.NOINC `($__internal_77_$__cuda_sm70_shflsync_bfly_p) ;  /* 0x000003e000007944 */ /* 0x02cfea0003c00000 */
[----:B------:R-:W-:Y:S01]  /*4330*/  FADD.FTZ R141, R107, R141 ;  /* 0x0000008d6b8d7221 */ /* 0x000fe20000010000 */
[----:B------:R-:W-:Y:S01]  /*4340*/  MOV R111, 0x1f ;  /* 0x0000001f006f7802 */ /* 0x000fe20000000f00 */
[----:B-1----:R-:W-:Y:S01]  /*4350*/  FADD.FTZ R144, R144, R106 ;  /* 0x0000006a90907221 */ /* 0x002fe20000010000 */
[----:B------:R-:W-:Y:S01]  /*4360*/  HFMA2.MMA R106, -RZ, RZ, 0, 1.1920928955078125e-07 ;  /* 0x00000002ff6a7435 */ /* 0x000fe200000001ff */
[----:B------:R-:W-:Y:S01]  /*4370*/  IMAD.MOV.U32 R110, RZ, RZ, -0x1 ;  /* 0xffffffffff6e7424 */ /* 0x000fe200078e00ff */
[----:B------:R-:W-:-:S02]  /*4380*/  MOV R105, R141 ;  /* 0x0000008d00697202 */ /* 0x000fc40000000f00 */
[----:B------:R-:W-:Y:S02]  /*4390*/  MOV R104, 0x43b0 ;  /* 0x000043b000687802 */ /* 0x000fe40000000f00 */
[----:B------:R-:W-:Y:S05]  /*43a0*/  CALL.REL.NOINC `($__internal_77_$__cuda_sm70_shflsync_bfly_p) ;  /* 0x0000036000007944 */ /* 0x000fea0003c00000 */
[----:B-1----:R-:W-:Y:S01]  /*43b0*/  MOV R107, R106 ;  /* 0x0000006a006b7202 */ /* 0x002fe20000000f00 */
[----:B------:R-:W-:Y:S01]  /*43c0*/  HFMA2.MMA R106, -RZ, RZ, 0, 1.1920928955078125e-07 ;  /* 0x00000002ff6a7435 */ /* 0x000fe200000001ff */
[----:B------:R-:W-:Y:S01]  /*43d0*/  IMAD.MOV.U32 R105, RZ, RZ, R144 ;  /* 0x000000ffff697224 */ /* 0x000fe200078e0090 */
[----:B------:R-:W-:Y:S01]  /*43e0*/  MOV R111, 0x1f ;  /* 0x0000001f006f7802 */ /* 0x000fe20000000f00 */
[----:B------:R-:W-:Y:S01]  /*43f0*/  IMAD.MOV.U32 R110, RZ, RZ, -0x1 ;  /* 0xffffffffff6e7424 */ /* 0x000fe200078e00ff */
[----:B------:R-:W-:Y:S02]  /*4400*/  MOV R104, 0x4420 ;  /* 0x0000442000687802 */ /* 0x000fe40000000f00 */
[----:B------:R-:W-:Y:S05]  /*4410*/  CALL.REL.NOINC `($__internal_77_$__cuda_sm70_shflsync_bfly_p) ;  /* 0x000002f000007944 */ /* 0x000fea0003c00000 */
[----:B------:R-:W-:Y:S01]  /*4420*/  FADD.FTZ R141, R107, R141 ;  /* 0x0000008d6b8d7221 */ /* 0x000fe20000010000 */
[----:B------:R-:W-:Y:S01]  /*4430*/  MOV R111, 0x1f ;  /* 0x0000001f006f7802 */ /* 0x000fe20000000f00 */
[----:B-1----:R-:W-:Y:S01]  /*4440*/  FADD.FTZ R144, R144, R106 ;  /* 0x0000006a90907221 */ /* 0x002fe20000010000 */
[----:B------:R-:W-:Y:S01]  /*4450*/  HFMA2.MMA R106, -RZ, RZ, 0, 2.384185791015625e-07 ;  /* 0x00000004ff6a7435 */ /* 0x000fe200000001ff */
[----:B------:R-:W-:Y:S01]  /*4460*/  IMAD.MOV.U32 R110, RZ, RZ, -0x1 ;  /* 0xffffffffff6e7424 */ /* 0x000fe200078e00ff */
[----:B------:R-:W-:-:S02]  /*4470*/  MOV R105, R141 ;  /* 0x0000008d00697202 */ /* 0x000fc40000000f00 */
[----:B------:R-:W-:Y:S02]  /*4480*/  MOV R104, 0x44a0 ;  /* 0x000044a000687802 */ /* 0x000fe40000000f00 */
[----:B------:R-:W-:Y:S05]  /*4490*/  CALL.REL.NOINC `($__internal_77_$__cuda_sm70_shflsync_bfly_p) ;  /* 0x0000027000007944 */ /* 0x000fea0003c00000 */
[----:B-1----:R-:W-:Y:S01]  /*44a0*/  MOV R107, R106 ;  /* 0x0000006a006b7202 */ /* 0x002fe20000000f00 */
[----:B------:R-:W-:Y:S01]  /*44b0*/  HFMA2.MMA R106, -RZ, RZ, 0, 2.384185791015625e-07 ;  /* 0x00000004ff6a7435 */ /* 0x000fe200000001ff */
        /* <DEDUP_REMOVED lines=8> */
[----:B------:R-:W-:Y:S01]  /*4540*/  HFMA2.MMA R106, -RZ, RZ, 0, 4.76837158203125e-07 ;  /* 0x00000008ff6a7435 */ /* 0x000fe200000001ff */
[----:B------:R-:W-:Y:S01]  /*4550*/  IMAD.MOV.U32 R110, RZ, RZ, -0x1 ;  /* 0xffffffffff6e7424 */ /* 0x000fe200078e00ff */
[----:B------:R-:W-:-:S02]  /*4560*/  MOV R105, R141 ;  /* 0x0000008d00697202 */ /* 0x000fc40000000f00 */
[----:B------:R-:W-:Y:S02]  /*4570*/  MOV R104, 0x4590 ;  /* 0x0000459000687802 */ /* 0x000fe40000000f00 */
[----:B------:R-:W-:Y:S05]  /*4580*/  CALL.REL.NOINC `($__internal_77_$__cuda_sm70_shflsync_bfly_p) ;  /* 0x0000018000007944 */ /* 0x000fea0003c00000 */
[----:B-1----:R-:W-:Y:S01]  /*4590*/  MOV R107, R106 ;  /* 0x0000006a006b7202 */ /* 0x002fe20000000f00 */
[----:B------:R-:W-:Y:S01]  /*45a0*/  HFMA2.MMA R106, -RZ, RZ, 0, 4.76837158203125e-07 ;  /* 0x00000008ff6a7435 */ /* 0x000fe200000001ff */
        /* <DEDUP_REMOVED lines=8> */
[----:B------:R-:W-:Y:S01]  /*4630*/  HFMA2.MMA R106, -RZ, RZ, 0, 9.5367431640625e-07 ;  /* 0x00000010ff6a7435 */ /* 0x000fe200000001ff */
[----:B------:R-:W-:Y:S01]  /*4640*/  IMAD.MOV.U32 R110, RZ, RZ, -0x1 ;  /* 0xffffffffff6e7424 */ /* 0x000fe200078e00ff */
[----:B------:R-:W-:-:S02]  /*4650*/  MOV R105, R141 ;  /* 0x0000008d00697202 */ /* 0x000fc40000000f00 */
[----:B------:R-:W-:Y:S02]  /*4660*/  MOV R104, 0x4680 ;  /* 0x0000468000687802 */ /* 0x000fe40000000f00 */
[----:B------:R-:W-:Y:S05]  /*4670*/  CALL.REL.NOINC `($__internal_77_$__cuda_sm70_shflsync_bfly_p) ;  /* 0x0000009000007944 */ /* 0x000fea0003c00000 */
[----:B-1----:R-:W-:Y:S01]  /*4680*/  MOV R107, R106 ;  /* 0x0000006a006b7202 */ /* 0x002fe20000000f00 */
[----:B------:R-:W-:Y:S01]  /*4690*/  HFMA2.MMA R106, -RZ, RZ, 0, 9.5367431640625e-07 ;  /* 0x00000010ff6a7435 */ /* 0x000fe200000001ff */
[----:B------:R-:W-:Y:S01]  /*46a0*/  IMAD.MOV.U32 R105, RZ, RZ, R144 ;  /* 0x000000ffff697224 */ /* 0x000fe200078e0090 */
[----:B------:R-:W-:Y:S01]  /*46b0*/  MOV R111, 0x1f ;  /* 0x0000001f006f7802 */ /* 0x000fe20000000f00 */
[----:B------:R-:W-:Y:S01]  /*46c0*/  IMAD.MOV.U32 R110, RZ, RZ, -0x1 ;  /* 0xffffffffff6e7424 */ /* 0x000fe200078e00ff */
[----:B------:R-:W-:Y:S02]  /*46d0*/  MOV R104, 0x46f0 ;  /* 0x000046f000687802 */ /* 0x000fe40000000f00 */
[----:B------:R-:W-:Y:S05]  /*46e0*/  CALL.REL.NOINC `($__internal_77_$__cuda_sm70_shflsync_bfly_p) ;  /* 0x0000002000007944 */ /* 0x000fea0003c00000 */
[----:B-1----:R-:W-:Y:S01]  /*46f0*/  MOV R105, R106 ;  /* 0x0000006a00697202 */ /* 0x002fe20000000f00 */
[----:B------:R-:W-:Y:S05]  /*4700*/  BRA `(.L_x_2908) ;  /* 0xffffce4000007947 */ /* 0x000fea000383ffff */
        .weak           $__internal_77_$__cuda_sm70_shflsync_bfly_p
        .type           $__internal_77_$__cuda_sm70_shflsync_bfly_p,@function
        .size           $__internal_77_$__cuda_sm70_shflsync_bfly_p,(.L_x_7255 - $__internal_77_$__cuda_sm70_shflsync_bfly_p)
$__internal_77_$__cuda_sm70_shflsync_bfly_p:
[----:B------:R-:W-:Y:S04]  /*4710*/  WARPSYNC R110 ;  /* 0x0000006e00007348 */ /* 0x000fe80003800000 */
[----:B------:R0:W1:Y:S02]  /*4720*/  SHFL.BFLY PT, R106, R105, R106, R111 ;  /* 0x0c00006a696a7389 */ /* 0x00006400000e006f */
[----:B0-----:R-:W-:-:S06]  /*4730*/  HFMA2.MMA R105, -RZ, RZ, 0, 0 ;  /* 0x00000000ff697435 */ /* 0x001fcc00000001ff */
[----:B------:R-:W-:Y:S05]  /*4740*/  RET.REL.NODEC R104 `(_ZN10layer_norm13ln_bwd_kernelINS_13Kernel_traitsI13__nv_bfloat16S2_fS2_fjLj512ELj1ELj4ELj1ELj16ENS_18Kernel_traits_baseILj512ES2_S2_fS2_fjLj128EEEEELb1ELb1ELb1ELb0EEEvNS_9BwdParamsE) ;  /* 0xffffb8b068007950 */ /* 0x000fea0003c3ffff */
.L_x_2909:
        /* <DEDUP_REMOVED lines=11> */
.L_x_7255:


//--------------------- .text._ZN10layer_norm22ln_bwd_finalize_kernelINS_22Kernel_traits_finalizeILj512E13__nv_bfloat16S2_fS2_fjLb1ELj1024ELj4ENS_18Kernel_traits_baseILj512ES2_S2_fS2_fjLj1024EEEEELb1ELb1EEEvNS_9BwdParamsE --------------------------
	.section	.text._ZN10layer_norm22ln_bwd_finalize_kernelINS_22Kernel_traits_finalizeILj512E13__nv_bfloat16S2_fS2_fjLb1ELj1024ELj4ENS_18Kernel_traits_baseILj512ES2_S2_fS2_fjLj1024EEEEELb1ELb1EEEvNS_9BwdParamsE,"ax",@progbits
	.sectioninfo	@"SHI_REGISTERS=32"
	.align	128
        .global         _ZN10layer_norm22ln_bwd_finalize_kernelINS_22Kernel_traits_finalizeILj512E13__nv_bfloat16S2_fS2_fjLb1ELj1024ELj4ENS_18Kernel_traits_baseILj512ES2_S2_fS2_fjLj1024EEEEELb1ELb1EEEvNS_9BwdParamsE
        .type           _ZN10layer_norm22ln_bwd_finalize_kernelINS_22Kernel_traits_finalizeILj512E13__nv_bfloat16S2_fS2_fjLb1ELj1024ELj4ENS_18Kernel_traits_baseILj512ES2_S2_fS2_fjLj1024EEEEELb1ELb1EEEvNS_9BwdParamsE,@function
        .size           _ZN10layer_norm22ln_bwd_finalize_kernelINS_22Kernel_traits_finalizeILj512E13__nv_bfloat16S2_fS2_fjLb1ELj1024ELj4ENS_18Kernel_traits_baseILj512ES2_S2_fS2_fjLj1024EEEEELb1ELb1EEEvNS_9BwdParamsE,(.L_x_7256 - _ZN10layer_norm22ln_bwd_finalize_kernelINS_22Kernel_traits_finalizeILj512E13__nv_bfloat16S2_fS2_fjLb1ELj1024ELj4ENS_18Kernel_traits_baseILj512ES2_S2_fS2_fjLj1024EEEEELb1ELb1EEEvNS_9BwdParamsE)
        .other          _ZN10layer_norm22ln_bwd_finalize_kernelINS_22Kernel_traits_finalizeILj512E13__nv_bfloat16S2_fS2_fjLb1ELj1024ELj4ENS_18Kernel_traits_baseILj512ES2_S2_fS2_fjLj1024EEEEELb1ELb1EEEvNS_9BwdParamsE,@"STO_CUDA_ENTRY STV_DEFAULT"
_ZN10layer_norm22ln_bwd_finalize_kernelINS_22Kernel_traits_finalizeILj512E13__nv_bfloat16S2_fS2_fjLb1ELj1024ELj4ENS_18Kernel_traits_baseILj512ES2_S2_fS2_fjLj1024EEEEELb1ELb1EEEvNS_9BwdParamsE:
.text._ZN10layer_norm22ln_bwd_finalize_kernelINS_22Kernel_traits_finalizeILj512E13__nv_bfloat16S2_fS2_fjLb1ELj1024ELj4ENS_18Kernel_traits_baseILj512ES2_S2_fS2_fjLj1024EEEEELb1ELb1EEEvNS_9BwdParamsE:
        /* <DEDUP_REMOVED lines=19> */
.L_x_2922:
        /* <DEDUP_REMOVED lines=32> */
.L_x_2914:
        /* <DEDUP_REMOVED lines=47> */
.L_x_2913:
[----:B------:R-:W-:Y:S05]  /*0620*/  BSYNC B1 ;  /* 0x0000000000017941 */ /* 0x000fea0003800000 */
.L_x_2912:
        /* <DEDUP_REMOVED lines=29> */
.L_x_2916:
[----:B------:R-:W-:Y:S05]  /*0800*/  BSYNC B1 ;  /* 0x0000000000017941 */ /* 0x000fea0003800000 */
.L_x_2915:
        /* <DEDUP_REMOVED lines=13> */
.L_x_2911:
[----:B------:R-:W-:Y:S05]  /*08e0*/  BSYNC B0 ;  /* 0x0000000000007941 */ /* 0x000fea0003800000 */
.L_x_2910:
        /* <DEDUP_REMOVED lines=12> */
.L_x_2923:
        /* <DEDUP_REMOVED lines=27> */
.L_x_2924:
        /* <DEDUP_REMOVED lines=9> */
.L_x_2917:
        /* <DEDUP_REMOVED lines=19> */
.L_x_2921:
[----:B------:R-:W-:Y:S05]  /*0d20*/  BSYNC B0 ;  /* 0x0000000000007941 */ /* 0x000fea0003800000 */
.L_x_2920:
[C---:B------:R-:W-:Y:S02]  /*0d30*/  ISETP.GT.U32.AND P1, PT, R4.reuse, -0x201, PT ;  /* 0xfffffdff0400780c */ /* 0x040fe40003f24070 */
[----:B------:R-:W-:-:S02]  /*0d40*/  IADD3 R4, R4, 0x200, RZ ;  /* 0x0000020004047810 */ /* 0x000fc40007ffe0ff */
[----:B------:R-:W-:-:S09]  /*0d50*/  IADD3 R5, R5, 0x100, RZ ;  /* 0x0000010005057810 */ /* 0x000fd20007ffe0ff */
[----:B012---:R-:W-:Y:S05]  /*0d60*/  @P1 BRA `(.L_x_2922) ;  /* 0xfffff3c000001947 */ /* 0x007fea000383ffff */
[----:B------:R-:W-:Y:S05]  /*0d70*/  EXIT ;  /* 0x000000000000794d */ /* 0x000fea0003800000 */
.L_x_2918:
[----:B------:R-:W-:Y:S01]  /*0d80*/  HFMA2.MMA R14, -RZ, RZ, 0, 1.847743988037109375e-06 ;  /* 0x0000001fff0e7435 */ /* 0x000fe200000001ff */
[----:B---3--:R-:W-:Y:S01]  /*0d90*/  IMAD.MOV.U32 R18, RZ, RZ, R10 ;  /* 0x000000ffff127224 */ /* 0x008fe200078e000a */
[----:B------:R-:W-:Y:S01]  /*0da0*/  MOV R17, 0x1 ;  /* 0x0000000100117802 */ /* 0x000fe20000000f00 */
[----:B------:R-:W-:Y:S01]  /*0db0*/  IMAD.MOV.U32 R19, RZ, RZ, -0x1 ;  /* 0xffffffffff137424 */ /* 0x000fe200078e00ff */
[----:B------:R-:W-:Y:S02]  /*0dc0*/  MOV R8, 0xde0 ;  /* 0x00000de000087802 */ /* 0x000fe40000000f00 */
[----:B012---:R-:W-:Y:S05]  /*0dd0*/  CALL.REL.NOINC `($__internal_78_$__cuda_sm70_shflsync_bfly_p) ;  /* 0x0000059000007944 */ /* 0x007fea0003c00000 */
[----:B01----:R-:W-:Y:S05]  /*0de0*/  BRA `(.L_x_2923) ;  /* 0xfffffbc000007947 */ /* 0x003fea000383ffff */
.L_x_2919:
[----:B------:R-:W-:Y:S01]  /*0df0*/  HFMA2.MMA R14, -RZ, RZ, 0, 1.847743988037109375e-06 ;  /* 0x0000001fff0e7435 */ /* 0x000fe200000001ff */
[----:B------:R-:W-:Y:S01]  /*0e00*/  MOV R17, 0x2 ;  /* 0x0000000200117802 */ /* 0x000fe20000000f00 */
[----:B------:R-:W-:Y:S01]  /*0e10*/  IMAD.MOV.U32 R19, RZ, RZ, -0x1 ;  /* 0xffffffffff137424 */ /* 0x000fe200078e00ff */
[----:B------:R-:W-:-:S03]  /*0e20*/  MOV R8, 0xe40 ;  /* 0x00000e4000087802 */ /* 0x000fc60000000f00 */
[----:B0123--:R-:W-:Y:S05]  /*0e30*/  CALL.REL.NOINC `($__internal_78_$__cuda_sm70_shflsync_bfly_p) ;  /* 0x0000053000007944 */ /* 0x00ffea0003c00000 */
[----:B01----:R-:W-:Y:S01]  /*0e40*/  FADD.FTZ R18, R18, R14 ;  /* 0x0000000e12127221 */ /* 0x003fe20000010000 */
[----:B------:R-:W-:Y:S01]  /*0e50*/  HFMA2.MMA R14, -RZ, RZ, 0, 1.847743988037109375e-06 ;  /* 0x0000001fff0e7435 */ /* 0x000fe200000001ff */
[----:B------:R-:W-:Y:S01]  /*0e60*/  MOV R17, 0x4 ;  /* 0x0000000400117802 */ /* 0x000fe20000000f00 */
[----:B------:R-:W-:Y:S01]  /*0e70*/  IMAD.MOV.U32 R19, RZ, RZ, -0x1 ;  /* 0xffffffffff137424 */ /* 0x000fe200078e00ff */
[----:B------:R-:W-:-:S03]  /*0e80*/  MOV R8, 0xea0 ;  /* 0x00000ea000087802 */ /* 0x000fc60000000f00 */
[----:B------:R-:W-:Y:S05]  /*0e90*/  CALL.REL.NOINC `($__internal_78_$__cuda_sm70_shflsync_bfly_p) ;  /* 0x000004d000007944 */ /* 0x000fea0003c00000 */
[----:B01----:R-:W-:Y:S01]  /*0ea0*/  FADD.FTZ R18, R18, R14 ;  /* 0x0000000e12127221 */ /* 0x003fe20000010000 */
[----:B------:R-:W-:Y:S01]  /*0eb0*/  HFMA2.MMA R14, -RZ, RZ, 0, 1.847743988037109375e-06 ;  /* 0x0000001fff0e7435 */ /* 0x000fe200000001ff */
[----:B------:R-:W-:Y:S01]  /*0ec0*/  MOV R17, 0x8 ;  /* 0x0000000800117802 */ /* 0x000fe20000000f00 */
[----:B------:R-:W-:Y:S01]  /*0ed0*/  IMAD.MOV.U32 R19, RZ, RZ, -0x1 ;  /* 0xffffffffff137424 */ /* 0x000fe200078e00ff */
[----:B------:R-:W-:-:S03]  /*0ee0*/  MOV R8, 0xf00 ;  /* 0x00000f0000087802 */ /* 0x000fc60000000f00 */
[----:B------:R-:W-:Y:S05]  /*0ef0*/  CALL.REL.NOINC `($__internal_78_$__cuda_sm70_shflsync_bfly_p) ;  /* 0x0000047000007944 */ /* 0x000fea0003c00000 */
[----:B-1----:R-:W-:Y:S01]  /*0f00*/  FADD.FTZ R10, R18, R14 ;  /* 0x0000000e120a7221 */ /* 0x002fe20000010000 */
[----:B------:R-:W-:Y:S01]  /*0f10*/  HFMA2.MMA R14, -RZ, RZ, 0, 1.847743988037109375e-06 ;  /* 0x0000001fff0e7435 */ /* 0x000fe200000001ff */
[----:B0-----:R-:W-:Y:S01]  /*0f20*/  MOV R17, 0x10 ;  /* 0x0000001000117802 */ /* 0x001fe20000000f00 */
[----:B------:R-:W-:Y:S01]  /*0f30*/  IMAD.MOV.U32 R19, RZ, RZ, -0x1 ;  /* 0xffffffffff137424 */ /* 0x000fe200078e00ff */
[----:B------:R-:W-:-:S02]  /*0f40*/  MOV R8, 0xf70 ;  /* 0x00000f7000087802 */ /* 0x000fc40000000f00 */
[----:B------:R-:W-:Y:S02]  /*0f50*/  MOV R18, R10 ;  /* 0x0000000a00127202 */ /* 0x000fe40000000f00 */
[----:B------:R-:W-:Y:S05]  /*0f60*/  CALL.REL.NOINC `($__internal_78_$__cuda_sm70_shflsync_bfly_p) ;  /* 0x0000040000007944 */ /* 0x000fea0003c00000 */
[----:B0-----:R-:W-:Y:S01]  /*0f70*/  HFMA2.MMA R17, -RZ, RZ, 0, 5.9604644775390625e-08 ;  /* 0x00000001ff117435 */ /* 0x001fe200000001ff */
[----:B-1----:R-:W-:Y:S01]  /*0f80*/  MOV R13, R14 ;  /* 0x0000000e000d7202 */ /* 0x002fe20000000f00 */
[----:B------:R-:W-:Y:S01]  /*0f90*/  IMAD.MOV.U32 R18, RZ, RZ, R15 ;  /* 0x000000ffff127224 */ /* 0x000fe200078e000f */
[----:B------:R-:W-:Y:S01]  /*0fa0*/  MOV R14, 0x1f ;  /* 0x0000001f000e7802 */ /* 0x000fe20000000f00 */
[----:B------:R-:W-:Y:S01]  /*0fb0*/  IMAD.MOV.U32 R19, RZ, RZ, -0x1 ;  /* 0xffffffffff137424 */ /* 0x000fe200078e00ff */
[----:B------:R-:W-:Y:S02]  /*0fc0*/  MOV R8, 0xfe0 ;  /* 0x00000fe000087802 */ /* 0x000fe40000000f00 */
[----:B------:R-:W-:Y:S05]  /*0fd0*/  CALL.REL.NOINC `($__internal_78_$__cuda_sm70_shflsync_bfly_p) ;  /* 0x0000039000007944 */ /* 0x000fea0003c00000 */
[----:B0-----:R-:W-:Y:S01]  /*0fe0*/  HFMA2.MMA R17, -RZ, RZ, 0, 1.1920928955078125e-07 ;  /* 0x00000002ff117435 */ /* 0x001fe200000001ff */
[----:B-1----:R-:W-:Y:S01]  /*0ff0*/  FADD.FTZ R18, R15, R14 ;  /* 0x0000000e0f127221 */ /* 0x002fe20000010000 */
[----:B------:R-:W-:Y:S01]  /*1000*/  MOV R14, 0x1f ;  /* 0x0000001f000e7802 */ /* 0x000fe20000000f00 */
[----:B------:R-:W-:Y:S01]  /*1010*/  IMAD.MOV.U32 R19, RZ, RZ, -0x1 ;  /* 0xffffffffff137424 */ /* 0x000fe200078e00ff */
[----:B------:R-:W-:Y:S02]  /*1020*/  MOV R8, 0x1040 ;  /* 0x0000104000087802 */ /* 0x000fe40000000f00 */
[----:B------:R-:W-:Y:S05]  /*1030*/  CALL.REL.NOINC `($__internal_78_$__cuda_sm70_shflsync_bfly_p) ;  /* 0x0000033000007944 */ /* 0x000fea0003c00000 */
[----:B0-----:R-:W-:Y:S01]  /*1040*/  HFMA2.MMA R17, -RZ, RZ, 0, 2.384185791015625e-07 ;  /* 0x00000004ff117435 */ /* 0x001fe200000001ff */
[----:B-1----:R-:W-:Y:S01]  /*1050*/  FADD.FTZ R18, R18, R14 ;  /* 0x0000000e12127221 */ /* 0x002fe20000010000 */
[----:B------:R-:W-:Y:S01]  /*1060*/  MOV R14, 0x1f ;  /* 0x0000001f000e7802 */ /* 0x000fe20000000f00 */
[----:B------:R-:W-:Y:S01]  /*1070*/  IMAD.MOV.U32 R19, RZ, RZ, -0x1 ;  /* 0xffffffffff137424 */ /* 0x000fe200078e00ff */
[----:B------:R-:W-:-:S02]  /*1080*/  MOV R8, 0x10a0 ;  /* 0x000010a000087802 */ /* 0x000fc40000000f00 */
[----:B------:R-:W-:Y:S05]  /*1090*/  CALL.REL.NOINC `($__internal_78_$__cuda_sm70_shflsync_bfly_p) ;  /* 0x000002d000007944 */ /* 0x000fea0003c00000 */
[----:B0-----:R-:W-:Y:S01]  /*10a0*/  HFMA2.MMA R17, -RZ, RZ, 0, 4.76837158203125e-07 ;  /* 0x00000008ff117435 */ /* 0x001fe200000001ff */
[----:B-1----:R-:W-:Y:S01]  /*10b0*/  FADD.FTZ R18, R18, R14 ;  /* 0x0000000e12127221 */ /* 0x002fe20000010000 */
[----:B------:R-:W-:Y:S01]  /*10c0*/  MOV R14, 0x1f ;  /* 0x0000001f000e7802 */ /* 0x000fe20000000f00 */
[----:B------:R-:W-:Y:S01]  /*10d0*/  IMAD.MOV.U32 R19, RZ, RZ, -0x1 ;  /* 0xffffffffff137424 */ /* 0x000fe200078e00ff */
[----:B------:R-:W-:-:S02]  /*10e0*/  MOV R8, 0x1100 ;  /* 0x0000110000087802 */ /* 0x000fc40000000f00 */
[----:B------:R-:W-:Y:S05]  /*10f0*/  CALL.REL.NOINC `($__internal_78_$__cuda_sm70_shflsync_bfly_p) ;  /* 0x0000027000007944 */ /* 0x000fea0003c00000 */
[----:B-1----:R-:W-:Y:S01]  /*1100*/  FADD.FTZ R12, R18, R14 ;  /* 0x0000000e120c7221 */ /* 0x002fe20000010000 */
[----:B0-----:R-:W-:Y:S01]  /*1110*/  HFMA2.MMA R17, -RZ, RZ, 0, 9.5367431640625e-07 ;  /* 0x00000010ff117435 */ /* 0x001fe200000001ff */
[----:B------:R-:W-:Y:S01]  /*1120*/  MOV R14, 0x1f ;  /* 0x0000001f000e7802 */ /* 0x000fe20000000f00 */
[----:B------:R-:W-:Y:S01]  /*1130*/  IMAD.MOV.U32 R19, RZ, RZ, -0x1 ;  /* 0xffffffffff137424 */ /* 0x000fe200078e00ff */
[----:B------:R-:W-:-:S02]  /*1140*/  MOV R8, 0x1170 ;  /* 0x0000117000087802 */ /* 0x000fc40000000f00 */
[----:B------:R-:W-:Y:S02]  /*1150*/  MOV R18, R12 ;  /* 0x0000000c00127202 */ /* 0x000fe40000000f00 */
[----:B------:R-:W-:Y:S05]  /*1160*/  CALL.REL.NOINC `($__internal_78_$__cuda_sm70_shflsync_bfly_p) ;  /* 0x0000020000007944 */ /* 0x000fea0003c00000 */
[----:B-1----:R-:W-:Y:S01]  /*1170*/  MOV R15, R14 ;  /* 0x0000000e000f7202 */ /* 0x002fe20000000f00 */
[----:B------:R-:W-:Y:S01]  /*1180*/  HFMA2.MMA R14, -RZ, RZ, 0, 1.847743988037109375e-06 ;  /* 0x0000001fff0e7435 */ /* 0x000fe200000001ff */
[----:B0-----:R-:W-:Y:S01]  /*1190*/  MOV R18, R11 ;  /* 0x0000000b00127202 */ /* 0x001fe20000000f00 */
[----:B------:R-:W-:Y:S01]  /*11a0*/  IMAD.MOV.U32 R17, RZ, RZ, 0x1 ;  /* 0x00000001ff117424 */ /* 0x000fe200078e00ff */
[----:B------:R-:W-:Y:S02]  /*11b0*/  MOV R19, 0xffffffff ;  /* 0xffffffff00137802 */ /* 0x000fe40000000f00 */
[----:B------:R-:W-:Y:S02]  /*11c0*/  MOV R8, 0x11e0 ;  /* 0x000011e000087802 */ /* 0x000fe40000000f00 */
[----:B------:R-:W-:Y:S05]  /*11d0*/  CALL.REL.NOINC `($__internal_78_$__cuda_sm70_shflsync_bfly_p) ;  /* 0x0000019000007944 */ /* 0x000fea0003c00000 */
[----:B0-----:R-:W-:Y:S01]  /*11e0*/  HFMA2.MMA R17, -RZ, RZ, 0, 1.1920928955078125e-07 ;  /* 0x00000002ff117435 */ /* 0x001fe200000001ff */
[----:B-1----:R-:W-:Y:S01]  /*11f0*/  FADD.FTZ R18, R11, R14 ;  /* 0x0000000e0b127221 */ /* 0x002fe20000010000 */
[----:B------:R-:W-:Y:S01]  /*1200*/  MOV R19, 0xffffffff ;  /* 0xffffffff00137802 */ /* 0x000fe20000000f00 */
[----:B------:R-:W-:Y:S01]  /*1210*/  IMAD.MOV.U32 R14, RZ, RZ, 0x1f ;  /* 0x0000001fff0e7424 */ /* 0x000fe200078e00ff */
[----:B------:R-:W-:-:S02]  /*1220*/  MOV R8, 0x1240 ;  /* 0x0000124000087802 */ /* 0x000fc40000000f00 */
        /* <DEDUP_REMOVED lines=9> */
[----:B------:R-:W-:-:S02]  /*12c0*/  MOV R14, 0x1f ;  /* 0x0000001f000e7802 */ /* 0x000fc40000000f00 */
[----:B------:R-:W-:Y:S02]  /*12d0*/  MOV R19, 0xffffffff ;  /* 0xffffffff00137802 */ /* 0x000fe40000000f00 */
[----:B------:R-:W-:Y:S02]  /*12e0*/  MOV R8, 0x1300 ;  /* 0x0000130000087802 */ /* 0x000fe40000000f00 */
[----:B------:R-:W-:Y:S05]  /*12f0*/  CALL.REL.NOINC `($__internal_78_$__cuda_sm70_shflsync_bfly_p) ;  /* 0x0000007000007944 */ /* 0x000fea0003c00000 */
[----:B01----:R-:W-:Y:S01]  /*1300*/  FADD.FTZ R18, R18, R14 ;  /* 0x0000000e12127221 */ /* 0x003fe20000010000 */
[----:B------:R-:W-:Y:S01]  /*1310*/  HFMA2.MMA R14, -RZ, RZ, 0, 1.847743988037109375e-06 ;  /* 0x0000001fff0e7435 */ /* 0x000fe200000001ff */
[----:B------:R-:W-:Y:S01]  /*1320*/  IMAD.MOV.U32 R17, RZ, RZ, 0x10 ;  /* 0x00000010ff117424 */ /* 0x000fe200078e00ff */
[----:B------:R-:W-:Y:S02]  /*1330*/  MOV R19, 0xffffffff ;  /* 0xffffffff00137802 */ /* 0x000fe40000000f00 */
[----:B------:R-:W-:Y:S02]  /*1340*/  MOV R8, 0x1360 ;  /* 0x0000136000087802 */ /* 0x000fe40000000f00 */
[----:B------:R-:W-:Y:S05]  /*1350*/  CALL.REL.NOINC `($__internal_78_$__cuda_sm70_shflsync_bfly_p) ;  /* 0x0000001000007944 */ /* 0x000fea0003c00000 */
[----:B01----:R-:W-:Y:S05]  /*1360*/  BRA `(.L_x_2924) ;  /* 0xfffff7f000007947 */ /* 0x003fea000383ffff */
        .weak           $__internal_78_$__cuda_sm70_shflsync_bfly_p
        .type           $__internal_78_$__cuda_sm70_shflsync_bfly_p,@function
        .size           $__internal_78_$__cuda_sm70_shflsync_bfly_p,(.L_x_7256 - $__internal_78_$__cuda_sm70_shflsync_bfly_p)
$__internal_78_$__cuda_sm70_shflsync_bfly_p:
[----:B------:R-:W-:Y:S01]  /*1370*/  HFMA2.MMA R9, -RZ, RZ, 0, 0 ;  /* 0x00000000ff097435 */ /* 0x000fe200000001ff */
[----:B------:R-:W-:Y:S04]  /*1380*/  WARPSYNC R19 ;  /* 0x0000001300007348 */ /* 0x000fe80003800000 */
[----:B------:R0:W1:Y:S01]  /*1390*/  SHFL.BFLY PT, R14, R18, R17, R14 ;  /* 0x0c000011120e7389 */ /* 0x00006200000e000e */
[----:B------:R-:W-:Y:S05]  /*13a0*/  RET.REL.NODEC R8 `(_ZN10layer_norm22ln_bwd_finalize_kernelINS_22Kernel_traits_finalizeILj512E13__nv_bfloat16S2_fS2_fjLb1ELj1024ELj4ENS_18Kernel_traits_baseILj512ES2_S2_fS2_fjLj1024EEEEELb1ELb1EEEvNS_9BwdParamsE) ;  /* 0xffffec5008007950 */ /* 0x000fea0003c3ffff */
.L_x_2925:
        /* <DEDUP_REMOVED lines=13> */
.L_x_7256:


//--------------------- .text._ZN10layer_norm13ln_bwd_kernelINS_13Kernel_traitsI13__nv_bfloat16S2_fS2_fjLj512ELj1ELj4ELj1ELj16ENS_18Kernel_traits_baseILj512ES2_S2_fS2_fjLj128EEEEELb1ELb1ELb1ELb1EEEvNS_9BwdParamsE --------------------------
	.section	.text._ZN10layer_norm13ln_bwd_kernelINS_13Kernel_traitsI13__nv_bfloat16S2_fS2_fjLj512ELj1ELj4ELj1ELj16ENS_18Kernel_traits_baseILj512ES2_S2_fS2_fjLj128EEEEELb1ELb1ELb1ELb1EEEvNS_9BwdParamsE,"ax",@progbits
	.sectioninfo	@"SHI_REGISTERS=167"
	.align	128
        .global         _ZN10layer_norm13ln_bwd_kernelINS_13Kernel_traitsI13__nv_bfloat16S2_fS2_fjLj512ELj1ELj4ELj1ELj16ENS_18Kernel_traits_baseILj512ES2_S2_fS2_fjLj128EEEEELb1ELb1ELb1ELb1EEEvNS_9BwdParamsE
        .type           _ZN10layer_norm13ln_bwd_kernelINS_13Kernel_traitsI13__nv_bfloat16S2_fS2_fjLj512ELj1ELj4ELj1ELj16ENS_18Kernel_traits_baseILj512ES2_S2_fS2_fjLj128EEEEELb1ELb1ELb1ELb1EEEvNS_9BwdParamsE,@function
        .size           _ZN10layer_norm13ln_bwd_kernelINS_13Kernel_traitsI13__nv_bfloat16S2_fS2_fjLj512ELj1ELj4ELj1ELj16ENS_18Kernel_traits_baseILj512ES2_S2_fS2_fjLj128EEEEELb1ELb1ELb1ELb1EEEvNS_9BwdParamsE,(.L_x_7257 - _ZN10layer_norm13ln_bwd_kernelINS_13Kernel_traitsI13__nv_bfloat16S2_fS2_fjLj512ELj1ELj4ELj1ELj16ENS_18Kernel_traits_baseILj512ES2_S2_fS2_fjLj128EEEEELb1ELb1ELb1ELb1EEEvNS_9BwdParamsE)
        .other          _ZN10layer_norm13ln_bwd_kernelINS_13Kernel_traitsI13__nv_bfloat16S2_fS2_fjLj512ELj1ELj4ELj1ELj16ENS_18Kernel_traits_baseILj512ES2_S2_fS2_fjLj128EEEEELb1ELb1ELb1ELb1EEEvNS_9BwdParamsE,@"STO_CUDA_ENTRY STV_DEFAULT"
_ZN10layer_norm13ln_bwd_kernelINS_13Kernel_traitsI13__nv_bfloat16S2_fS2_fjLj512ELj1ELj4ELj1ELj16ENS_18Kernel_traits_baseILj512ES2_S2_fS2_fjLj128EEEEELb1ELb1ELb1ELb1EEEvNS_9BwdParamsE:
.text._ZN10layer_norm13ln_bwd_kernelINS_13Kernel_traitsI13__nv_bfloat16S2_fS2_fjLj512ELj1ELj4ELj1ELj16ENS_18Kernel_traits_baseILj512ES2_S2_fS2_fjLj128EEEEELb1ELb1ELb1ELb1EEEvNS_9BwdParamsE:
[----:B------:R-:W-:Y:S02]  /*0000*/  MOV R1, c[0x0][0x28] ;  /* 0x00000a0000017a02 */ /* 0x000fe40000000f00 */
[----:B------:R-:W0:Y:S01]  /*0010*/  S2R R0, SR_TID.X ;  /* 0x0000000000007919 */ /* 0x000e220000002100 */
[----:B------:R-:W-:Y:S01]  /*0020*/  ULDC.64 UR4, c[0x0][0x118] ;  /* 0x0000460000047ab9 */ /* 0x000fe20000000a00 */
[----:B0-----:R-:W-:-:S04]  /*0030*/  SHF.L.U32 R2, R0, 0x4, RZ ;  /* 0x0000000400027819 */ /* 0x001fc800000006ff */
[----:B------:R-:W-:-:S04]  /*0040*/  LOP3.LUT R2, R2, 0x1f0, RZ, 0xc0, !PT ;  /* 0x000001f002027812 */ /* 0x000fc800078ec0ff */
[----:B------:R-:W-:-:S05]  /*0050*/  IADD3 R4, P0, R2, c[0x0][0x1c8], RZ ;  /* 0x0000720002047a10 */ /* 0x000fca0007f1e0ff */
[----:B------:R-:W-:-:S05]  /*0060*/  IMAD.X R5, RZ, RZ, c[0x0][0x1cc], P0 ;  /* 0x00007300ff057624 */ /* 0x000fca00000e06ff */
[----:B------:R0:W5:Y:S04]  /*0070*/  LDG.E.128 R68, [R4.64] ;  /* 0x0000000404447981 */ /* 0x000168000c1e1d00 */
[----:B------:R0:W5:Y:S01]  /*0080*/  LDG.E.128 R64, [R4.64+0x200] ;  /* 0x0002000404407981 */ /* 0x000162000c1e1d00 */
[----:B------:R-:W-:Y:S01]  /*0090*/  SHF.R.U32.HI R2, RZ, 0x5, R0 ;  /* 0x00000005ff027819 */ /* 0x000fe20000011600 */
[----:B------:R-:W-:Y:S02]  /*00a0*/  BSSY B0, `(.L_x_2926) ;  /* 0x0000340000007945 */ /* 0x000fe40003800000 */
[----:B------:R-:W1:Y:S02]  /*00b0*/  S2R R3, SR_CTAID.X ;  /* 0x0000000000037919 */ /* 0x000e640000002500 */
[----:B-1----:R-:W-:-:S02]  /*00c0*/  LEA R2, R3, R2, 0x2 ;  /* 0x0000000203027211 */ /* 0x002fc400078e10ff */
[----:B------:R-:W-:Y:S02]  /*00d0*/  LOP3.LUT R3, R0, 0x1f, RZ, 0xc0, !PT ;  /* 0x0000001f00037812 */ /* 0x000fe400078ec0ff */
        /* <DEDUP_REMOVED lines=27> */
.L_x_2927:
[----:B0-----:R-:W-:-:S04]  /*0290*/  LEA R4, P0, R3, c[0x0][0x1b0], 0x4 ;  /* 0x00006c0003047a11 */ /* 0x001fc800078020ff */
[----:B------:R-:W-:-:S05]  /*02a0*/  IADD3.X R5, RZ, c[0x0][0x1b4], RZ, P0, !PT ;  /* 0x00006d00ff057a10 */ /* 0x000fca00007fe4ff */
[----:B------:R-:W2:Y:S04]  /*02b0*/  LDG.E.128 R8, [R4.64] ;  /* 0x0000000404087981 */ /* 0x000ea8000c1e1d00 */
[----:B------:R2:W3:Y:S01]  /*02c0*/  LDG.E.128 R72, [R4.64+0x200] ;  /* 0x0002000404487981 */ /* 0x0004e2000c1e1d00 */
        /* <DEDUP_REMOVED lines=41> */
.L_x_3000:
[----:B------:R-:W-:-:S04]  /*0560*/  IMAD.MOV.U32 R139, RZ, RZ, 0x4 ;  /* 0x00000004ff8b7424 */ /* 0x000fc800078e00ff */
[----:B------:R-:W-:-:S05]  /*0570*/  IMAD.WIDE R118, R2, R139, c[0x0][0x1d8] ;  /* 0x0000760002767625 */ /* 0x000fca00078e028b */
[----:B------:R0:W2:Y:S01]  /*0580*/  LDG.E R138, [R118.64] ;  /* 0x00000004768a7981 */ /* 0x0000a2000c1e1900 */
[----:B------:R-:W-:-:S04]  /*0590*/  IMAD.WIDE R106, R2, R139, c[0x0][0x1a8] ;  /* 0x00006a00026a7625 */ /* 0x000fc800078e028b */
[CC--:B------:R-:W-:Y:S01]  /*05a0*/  IMAD.WIDE R104, R2.reuse, R139.reuse, c[0x0][0x1d0] ;  /* 0x0000740002687625 */ /* 0x0c0fe200078e028b */
[----:B-----5:R1:W5:Y:S04]  /*05b0*/  LDG.E R133, [R106.64] ;  /* 0x000000046a857981 */ /* 0x020368000c1e1900 */
[----:B------:R1:W5:Y:S01]  /*05c0*/  LDG.E R140, [R104.64] ;  /* 0x00000004688c7981 */ /* 0x000362000c1e1900 */
[C---:B------:R-:W-:Y:S01]  /*05d0*/  IMAD R134, R2.reuse, c[0x0][0x168], RZ ;  /* 0x00005a0002867a24 */ /* 0x040fe200078e02ff */
[----:B------:R-:W-:Y:S01]  /*05e0*/  BSSY B1, `(.L_x_2929) ;  /* 0x00000c7000017945 */ /* 0x000fe20003800000 */
[----:B0-----:R-:W-:-:S03]  /*05f0*/  IMAD.WIDE R118, R2, R139, c[0x0][0x1a0] ;  /* 0x0000680002767625 */ /* 0x001fc600078e028b */
[----:B------:R-:W-:-:S04]  /*0600*/  SHF.R.S32.HI R135, RZ, 0x1f, R134 ;  /* 0x0000001fff877819 */ /* 0x000fc80000011486 */
[----:B------:R-:W-:-:S04]  /*0610*/  LEA.HI R134, R135, R134, RZ, 0x3 ;  /* 0x0000008687867211 */ /* 0x000fc800078f18ff */
[----:B------:R-:W-:Y:S01]  /*0620*/  LEA.HI.SX32 R137, R134, R3, 0x1d ;  /* 0x0000000386897211 */ /* 0x000fe200078feaff */
[----:B------:R-:W-:-:S03]  /*0630*/  HFMA2.MMA R134, -RZ, RZ, 0, 1.9073486328125e-06 ;  /* 0x00000020ff867435 */ /* 0x000fc600000001ff */
[----:B------:R-:W-:-:S07]  /*0640*/  IADD3 R136, R137, 0x20, RZ ;  /* 0x0000002089887810 */ /* 0x000fce0007ffe0ff */
        /* <DEDUP_REMOVED lines=12> */
[----:B------:R-:W-:Y:S01]  /*0710*/  IMAD.MOV.U32 R135, RZ, RZ, 0x8 ;  /* 0x00000008ff877424 */ /* 0x000fe200078e00ff */
[----:B------:R0:W5:Y:S02]  /*0720*/  @P0 LDG.E.128 R76, [R144.64+0x10] ;  /* 0x00001004904c0981 */ /* 0x000164000c1e1d00 */
[----:B------:R-:W-:Y:S02]  /*0730*/  @P1 LEA.HI R104, R105, R104, RZ, 0x3 ;  /* 0x0000006869681211 */ /* 0x000fe400078f18ff */
[----:B------:R0:W5:Y:S02]  /*0740*/  @P0 LDG.E.128 R80, [R142.64] ;  /* 0x000000048e500981 */ /* 0x000164000c1e1d00 */
[----:B------:R-:W-:-:S02]  /*0750*/  @P1 LEA.HI.SX32 R138, R104, R3, 0x1d ;  /* 0x00000003688a1211 */ /* 0x000fc400078feaff */
[----:B------:R0:W5:Y:S02]  /*0760*/  @P0 LDG.E.128 R84, [R142.64+0x10] ;  /* 0x000010048e540981 */ /* 0x000164000c1e1d00 */
[C---:B------:R-:W-:Y:S01]  /*0770*/  IADD3 R134, R138.reuse, 0x20, RZ ;  /* 0x000000208a867810 */ /* 0x040fe20007ffe0ff */
[----:B------:R-:W-:-:S04]  /*0780*/  IMAD.WIDE.U32 R138, R138, R135, c[0x0][0x190] ;  /* 0x000064008a8a7625 */ /* 0x000fc800078e0087 */
[----:B------:R-:W-:Y:S02]  /*0790*/  IMAD.WIDE.U32 R134, R134, R135, c[0x0][0x190] ;  /* 0x0000640086867625 */ /* 0x000fe400078e0087 */
[----:B------:R-:W5:Y:S04]  /*07a0*/  LDG.E.64 R138, [R138.64] ;  /* 0x000000048a8a7981 */ /* 0x000f68000c1e1b00 */
[----:B------:R-:W5:Y:S01]  /*07b0*/  LDG.E.64 R134, [R134.64] ;  /* 0x0000000486867981 */ /* 0x000f62000c1e1b00 */
[----:B------:R-:W-:Y:S01]  /*07c0*/  CS2R R106, SRZ ;  /* 0x00000000006a7805 */ /* 0x000fe2000001ff00 */
[----:B------:R-:W-:Y:S05]  /*07d0*/  BRA `(.L_x_2931) ;  /* 0x00000a7000007947 */ /* 0x000fea0003800000 */
.L_x_2930:
[----:B-1----:R-:W-:Y:S01]  /*07e0*/  IADD3 R104, R138, -0x1, RZ ;  /* 0xffffffff8a687810 */ /* 0x002fe20007ffe0ff */
[----:B------:R0:W2:Y:S04]  /*07f0*/  LDG.E R146, [R118.64] ;  /* 0x0000000476927981 */ /* 0x0000a8000c1e1900 */
[----:B------:R-:W-:-:S05]  /*0800*/  IMAD R104, R104, c[0x0][0x168], RZ ;  /* 0x00005a0068687a24 */ /* 0x000fca00078e02ff */
[----:B------:R-:W-:-:S04]  /*0810*/  SHF.R.S32.HI R105, RZ, 0x1f, R104 ;  /* 0x0000001fff697819 */ /* 0x000fc80000011468 */
[----:B------:R-:W-:Y:S02]  /*0820*/  LEA.HI R104, R105, R104, RZ, 0x3 ;  /* 0x0000006869687211 */ /* 0x000fe400078f18ff */
[----:B------:R-:W-:Y:S02]  /*0830*/  MOV R121, 0x10 ;  /* 0x0000001000797802 */ /* 0x000fe40000000f00 */
[----:B------:R-:W-:Y:S01]  /*0840*/  LEA.HI.SX32 R120, R104, R3, 0x1d ;  /* 0x0000000368787211 */ /* 0x000fe200078feaff */
[----:B------:R-:W-:-:S04]  /*0850*/  IMAD.WIDE.U32 R138, R137, R134, c[0x0][0x188] ;  /* 0x00006200898a7625 */ /* 0x000fc800078e0086 */
[CC--:B------:R-:W-:Y:S01]  /*0860*/  IMAD.WIDE.U32 R108, R120.reuse, R121.reuse, c[0x0][0x208] ;  /* 0x00008200786c7625 */ /* 0x0c0fe200078e0079 */
[----:B------:R-:W-:Y:S01]  /*0870*/  IADD3 R120, R120, 0x20, RZ ;  /* 0x0000002078787810 */ /* 0x000fe20007ffe0ff */
[----:B------:R1:W3:Y:S02]  /*0880*/  LDG.E.128 R112, [R138.64+0x10] ;  /* 0x000010048a707981 */ /* 0x0002e4000c1e1d00 */
[----:B------:R-:W-:Y:S02]  /*0890*/  IMAD.WIDE.U32 R134, R136, R134, c[0x0][0x188] ;  /* 0x0000620088867625 */ /* 0x000fe400078e0086 */
[----:B------:R-:W4:Y:S02]  /*08a0*/  LDG.E.128 R108, [R108.64] ;  /* 0x000000046c6c7981 */ /* 0x000f24000c1e1d00 */
[----:B------:R-:W-:Y:S02]  /*08b0*/  IMAD.WIDE.U32 R120, R120, R121, c[0x0][0x208] ;  /* 0x0000820078787625 */ /* 0x000fe400078e0079 */
[----:B------:R1:W4:Y:S04]  /*08c0*/  LDG.E.128 R124, [R134.64+0x10] ;  /* 0x00001004867c7981 */ /* 0x000328000c1e1d00 */
[----:B------:R1:W4:Y:S04]  /*08d0*/  LDG.E.128 R104, [R138.64] ;  /* 0x000000048a687981 */ /* 0x000328000c1e1d00 */
[----:B0-----:R0:W4:Y:S04]  /*08e0*/  LDG.E.128 R116, [R134.64] ;  /* 0x0000000486747981 */ /* 0x001128000c1e1d00 */
[----:B------:R-:W4:Y:S01]  /*08f0*/  LDG.E.128 R120, [R120.64] ;  /* 0x0000000478787981 */ /* 0x000f22000c1e1d00 */
[----:B-----5:R-:W-:-:S13]  /*0900*/  ISETP.GE.AND P1, PT, R140, 0x1, PT ;  /* 0x000000018c00780c */ /* 0x020fda0003f26270 */
[----:B------:R-:W-:-:S05]  /*0910*/  @P1 IADD3 R141, R140, -0x1, RZ ;  /* 0xffffffff8c8d1810 */ /* 0x000fca0007ffe0ff */
[----:B------:R-:W-:-:S05]  /*0920*/  @P1 IMAD R141, R141, c[0x0][0x168], RZ ;  /* 0x00005a008d8d1a24 */ /* 0x000fca00078e02ff */
[----:B------:R-:W-:-:S04]  /*0930*/  @P1 SHF.R.S32.HI R148, RZ, 0x1f, R141 ;  /* 0x0000001fff941819 */ /* 0x000fc8000001148d */
[----:B------:R-:W-:Y:S02]  /*0940*/  @P1 LEA.HI R148, R148, R141, RZ, 0x3 ;  /* 0x0000008d94941211 */ /* 0x000fe400078f18ff */
[----:B-1----:R-:W-:Y:S02]  /*0950*/  MOV R138, RZ ;  /* 0x000000ff008a7202 */ /* 0x002fe40000000f00 */
[----:B------:R-:W-:Y:S01]  /*0960*/  @P1 LEA.HI.SX32 R138, R148, R3, 0x1d ;  /* 0x00000003948a1211 */ /* 0x000fe200078feaff */
[----:B------:R-:W-:-:S03]  /*0970*/  IMAD.MOV.U32 R141, RZ, RZ, 0x8 ;  /* 0x00000008ff8d7424 */ /* 0x000fc600078e00ff */
[C---:B0-----:R-:W-:Y:S01]  /*0980*/  IADD3 R134, R138.reuse, 0x20, RZ ;  /* 0x000000208a867810 */ /* 0x041fe20007ffe0ff */
        /* <DEDUP_REMOVED lines=13> */
[C---:B------:R-:W-:Y:S01]  /*0a60*/  FADD.FTZ R164, -R146.reuse, R113 ;  /* 0x0000007192a47221 */ /* 0x040fe20000010100 */
[----:B----4-:R-:W-:Y:S01]  /*0a70*/  PRMT R143, RZ, 0x5410, R108 ;  /* 0x00005410ff8f7816 */ /* 0x010fe2000000006c */
[----:B------:R-:W-:Y:S02]  /*0a80*/  FMUL.FTZ R113, R133, R112 ;  /* 0x0000007085717220 */ /* 0x000fe40000410000 */
[C---:B------:R-:W-:Y:S01]  /*0a90*/  FADD.FTZ R126, -R146.reuse, R126 ;  /* 0x0000007e927e7221 */ /* 0x040fe20000010100 */
[----:B0-----:R-:W-:Y:S01]  /*0aa0*/  PRMT R144, RZ, 0x7610, R108 ;  /* 0x00007610ff907816 */ /* 0x001fe2000000006c */
[C---:B------:R-:W-:Y:S02]  /*0ab0*/  FADD.FTZ R114, -R146.reuse, R114 ;  /* 0x0000007292727221 */ /* 0x040fe40000010100 */
[----:B------:R-:W-:-:S02]  /*0ac0*/  FADD.FTZ R162, -R146, R104 ;  /* 0x0000006892a27221 */ /* 0x000fc40000010100 */
[C---:B------:R-:W-:Y:S01]  /*0ad0*/  FADD.FTZ R150, -R146.reuse, R106 ;  /* 0x0000006a92967221 */ /* 0x040fe20000010100 */
[----:B------:R-:W-:Y:S01]  /*0ae0*/  PRMT R106, RZ, 0x7610, R110 ;  /* 0x00007610ff6a7816 */ /* 0x000fe2000000006e */
[C---:B------:R-:W-:Y:S02]  /*0af0*/  FADD.FTZ R116, -R146.reuse, R116 ;  /* 0x0000007492747221 */ /* 0x040fe40000010100 */
[C---:B------:R-:W-:Y:S01]  /*0b00*/  FADD.FTZ R160, -R146.reuse, R107 ;  /* 0x0000006b92a07221 */ /* 0x040fe20000010100 */
[--C-:B------:R-:W-:Y:S01]  /*0b10*/  PRMT R156, RZ, 0x5410, R122.reuse ;  /* 0x00005410ff9c7816 */ /* 0x100fe2000000007a */
        /* <DEDUP_REMOVED lines=8> */
[----:B------:R-:W-:-:S02]  /*0ba0*/  FMUL.FTZ R125, R133, R126 ;  /* 0x0000007e857d7220 */ /* 0x000fc40000410000 */
[----:B------:R-:W-:Y:S01]  /*0bb0*/  FMUL.FTZ R126, R4, R143 ;  /* 0x0000008f047e7220 */ /* 0x000fe20000410000 */
[----:B------:R-:W-:Y:S01]  /*0bc0*/  PRMT R105, RZ, 0x5410, R111 ;  /* 0x00005410ff697816 */ /* 0x000fe2000000006f */
[C---:B------:R-:W-:Y:S02]  /*0bd0*/  FMUL.FTZ R109, R133.reuse, R162 ;  /* 0x000000a2856d7220 */ /* 0x040fe40000410000 */
[----:B------:R-:W-:Y:S02]  /*0be0*/  FMUL.FTZ R117, R133, R116 ;  /* 0x0000007485757220 */ /* 0x000fe40000410000 */
[C---:B------:R-:W-:Y:S02]  /*0bf0*/  FADD.FTZ R145, -R146.reuse, R115 ;  /* 0x0000007392917221 */ /* 0x040fe40000010100 */
[C---:B------:R-:W-:Y:S02]  /*0c00*/  FADD.FTZ R118, -R146.reuse, R118 ;  /* 0x0000007692767221 */ /* 0x040fe40000010100 */
[----:B------:R-:W-:-:S02]  /*0c10*/  FADD.FTZ R119, -R146, R119 ;  /* 0x0000007792777221 */ /* 0x000fc40000010100 */
[C---:B------:R-:W-:Y:S02]  /*0c20*/  FADD.FTZ R124, -R146.reuse, R124 ;  /* 0x0000007c927c7221 */ /* 0x040fe40000010100 */
[C---:B------:R-:W-:Y:S02]  /*0c30*/  FMUL.FTZ R116, R133.reuse, R147 ;  /* 0x0000009385747220 */ /* 0x040fe40000410000 */
[----:B------:R-:W-:Y:S02]  /*0c40*/  FADD.FTZ R146, -R146, R127 ;  /* 0x0000007f92927221 */ /* 0x000fe40000010100 */
[C---:B------:R-:W-:Y:S02]  /*0c50*/  FMUL.FTZ R108, R133.reuse, R148 ;  /* 0x00000094856c7220 */ /* 0x040fe40000410000 */
[----:B------:R-:W-:Y:S02]  /*0c60*/  FMUL.FTZ R115, R133, R114 ;  /* 0x0000007285737220 */ /* 0x000fe40000410000 */
[----:B------:R-:W-:-:S02]  /*0c70*/  FADD.FTZ R37, R37, R106 ;  /* 0x0000006a25257221 */ /* 0x000fc40000010000 */
[-C--:B------:R-:W-:Y:S02]  /*0c80*/  FFMA.FTZ R21, R112, R106.reuse, R21 ;  /* 0x0000006a70157223 */ /* 0x080fe40000010015 */
[----:B------:R-:W-:Y:S01]  /*0c90*/  FMUL.FTZ R147, R9, R106 ;  /* 0x0000006a09937220 */ /* 0x000fe20000410000 */
[----:B------:R-:W-:Y:S01]  /*0ca0*/  PRMT R104, RZ, 0x7610, R111 ;  /* 0x00007610ff687816 */ /* 0x000fe2000000006f */
[----:B------:R-:W-:Y:S01]  /*0cb0*/  FMUL.FTZ R127, R5, R144 ;  /* 0x00000090057f7220 */ /* 0x000fe20000410000 */
[----:B------:R-:W-:Y:S01]  /*0cc0*/  PRMT R158, RZ, 0x5410, R123 ;  /* 0x00005410ff9e7816 */ /* 0x000fe2000000007b */
[----:B------:R-:W-:Y:S01]  /*0cd0*/  FADD.FTZ R36, R36, R107 ;  /* 0x0000006b24247221 */ /* 0x000fe20000010000 */
[----:B------:R-:W-:Y:S01]  /*0ce0*/  PRMT R157, RZ, 0x7610, R123 ;  /* 0x00007610ff9d7816 */ /* 0x000fe2000000007b */
[-C--:B------:R-:W-:Y:S02]  /*0cf0*/  FFMA.FTZ R20, R113, R107.reuse, R20 ;  /* 0x0000006b71147223 */ /* 0x080fe40000010014 */
[----:B------:R-:W-:-:S02]  /*0d00*/  FMUL.FTZ R148, R8, R107 ;  /* 0x0000006b08947220 */ /* 0x000fc40000410000 */
[----:B------:R-:W-:Y:S02]  /*0d10*/  FADD.FTZ R106, RZ, R126 ;  /* 0x0000007eff6a7221 */ /* 0x000fe40000010000 */
[----:B------:R-:W-:Y:S02]  /*0d20*/  FFMA.FTZ R107, R109, R126, RZ ;  /* 0x0000007e6d6b7223 */ /* 0x000fe400000100ff */
[C---:B------:R-:W-:Y:S02]  /*0d30*/  FMUL.FTZ R111, R133.reuse, R150 ;  /* 0x00000096856f7220 */ /* 0x040fe40000410000 */
[C---:B------:R-:W-:Y:S02]  /*0d40*/  FMUL.FTZ R123, R133.reuse, R124 ;  /* 0x0000007c857b7220 */ /* 0x040fe40000410000 */
[C---:B------:R-:W-:Y:S02]  /*0d50*/  FMUL.FTZ R114, R133.reuse, R145 ;  /* 0x0000009185727220 */ /* 0x040fe40000410000 */
[----:B------:R-:W-:-:S02]  /*0d60*/  FMUL.FTZ R124, R133, R146 ;  /* 0x00000092857c7220 */ /* 0x000fc40000410000 */
[----:B------:R-:W-:Y:S02]  /*0d70*/  FADD.FTZ R38, R38, R105 ;  /* 0x0000006926267221 */ /* 0x000fe40000010000 */
[-C--:B------:R-:W-:Y:S02]  /*0d80*/  FFMA.FTZ R22, R115, R105.reuse, R22 ;  /* 0x0000006973167223 */ /* 0x080fe40000010016 */
[----:B------:R-:W-:Y:S02]  /*0d90*/  FMUL.FTZ R150, R10, R105 ;  /* 0x000000690a967220 */ /* 0x000fe40000410000 */
[----:B------:R-:W-:Y:S02]  /*0da0*/  FMUL.FTZ R146, R6, R141 ;  /* 0x0000008d06927220 */ /* 0x000fe40000410000 */
[----:B------:R-:W-:Y:S02]  /*0db0*/  FADD.FTZ R105, R106, R127 ;  /* 0x0000007f6a697221 */ /* 0x000fe40000010000 */
[----:B------:R-:W-:-:S02]  /*0dc0*/  FFMA.FTZ R107, R108, R127, R107 ;  /* 0x0000007f6c6b7223 */ /* 0x000fc4000001006b */
[----:B------:R-:W-:Y:S02]  /*0dd0*/  FFMA.FTZ R18, R111, R141, R18 ;  /* 0x0000008d6f127223 */ /* 0x000fe40000010012 */
[----:B------:R-:W-:Y:S02]  /*0de0*/  FADD.FTZ R34, R34, R141 ;  /* 0x0000008d22227221 */ /* 0x000fe40000010000 */
[----:B------:R-:W-:Y:S02]  /*0df0*/  FADD.FTZ R39, R39, R104 ;  /* 0x0000006827277221 */ /* 0x000fe40000010000 */
[-C--:B------:R-:W-:Y:S02]  /*0e00*/  FFMA.FTZ R23, R114, R104.reuse, R23 ;  /* 0x0000006872177223 */ /* 0x080fe40000010017 */
[----:B------:R-:W-:Y:S02]  /*0e10*/  FMUL.FTZ R149, R11, R104 ;  /* 0x000000680b957220 */ /* 0x000fe40000410000 */
[----:B------:R-:W-:-:S02]  /*0e20*/  FMUL.FTZ R141, R7, R142 ;  /* 0x0000008e078d7220 */ /* 0x000fc40000410000 */
[----:B------:R-:W-:Y:S02]  /*0e30*/  FADD.FTZ R104, R105, R146 ;  /* 0x0000009269687221 */ /* 0x000fe40000010000 */
[----:B------:R-:W-:Y:S02]  /*0e40*/  FMUL.FTZ R110, R133, R160 ;  /* 0x000000a0856e7220 */ /* 0x000fe40000410000 */
[----:B------:R-:W-:Y:S02]  /*0e50*/  FFMA.FTZ R107, R111, R146, R107 ;  /* 0x000000926f6b7223 */ /* 0x000fe4000001006b */
[----:B------:R-:W-:Y:S02]  /*0e60*/  FADD.FTZ R105, R104, R141 ;  /* 0x0000008d68697221 */ /* 0x000fe40000010000 */
[----:B------:R-:W-:Y:S02]  /*0e70*/  FFMA.FTZ R107, R110, R141, R107 ;  /* 0x0000008d6e6b7223 */ /* 0x000fe4000001006b */
[----:B------:R-:W-:-:S02]  /*0e80*/  FADD.FTZ R104, R105, R148 ;  /* 0x0000009469687221 */ /* 0x000fc40000010000 */
[----:B------:R-:W-:Y:S02]  /*0e90*/  FFMA.FTZ R107, R113, R148, R107 ;  /* 0x00000094716b7223 */ /* 0x000fe4000001006b */
[----:B------:R-:W-:Y:S01]  /*0ea0*/  FADD.FTZ R105, R104, R147 ;  /* 0x0000009368697221 */ /* 0x000fe20000010000 */
[----:B------:R-:W-:Y:S01]  /*0eb0*/  PRMT R152, RZ, 0x5410, R120 ;  /* 0x00005410ff987816 */ /* 0x000fe20000000078 */
[----:B------:R-:W-:Y:S02]  /*0ec0*/  FFMA.FTZ R107, R112, R147, R107 ;  /* 0x00000093706b7223 */ /* 0x000fe4000001006b */
[----:B------:R-:W-:Y:S02]  /*0ed0*/  FADD.FTZ R104, R105, R150 ;  /* 0x0000009669687221 */ /* 0x000fe40000010000 */
[----:B------:R-:W-:Y:S01]  /*0ee0*/  FFMA.FTZ R107, R115, R150, R107 ;  /* 0x00000096736b7223 */ /* 0x000fe2000001006b */
[----:B------:R-:W-:Y:S01]  /*0ef0*/  PRMT R151, RZ, 0x7610, R120 ;  /* 0x00007610ff977816 */ /* 0x000fe20000000078 */
[----:B------:R-:W-:-:S02]  /*0f00*/  FFMA.FTZ R24, R117, R152, R24 ;  /* 0x0000009875187223 */ /* 0x000fc40000010018 */
[----:B------:R-:W-:Y:S02]  /*0f10*/  FADD.FTZ R40, R40, R152 ;  /* 0x0000009828287221 */ /* 0x000fe40000010000 */
[----:B------:R-:W-:Y:S02]  /*0f20*/  FMUL.FTZ R152, R13, R152 ;  /* 0x000000980d987220 */ /* 0x000fe40000410000 */
[----:B------:R-:W-:Y:S02]  /*0f30*/  FADD.FTZ R105, R104, R149 ;  /* 0x0000009568697221 */ /* 0x000fe40000010000 */
[----:B------:R-:W-:Y:S01]  /*0f40*/  FFMA.FTZ R107, R114, R149, R107 ;  /* 0x00000095726b7223 */ /* 0x000fe2000001006b */
[----:B------:R-:W-:Y:S01]  /*0f50*/  PRMT R154, RZ, 0x5410, R121 ;  /* 0x00005410ff9a7816 */ /* 0x000fe20000000079 */
[----:B------:R-:W-:Y:S01]  /*0f60*/  FFMA.FTZ R25, R116, R151, R25 ;  /* 0x0000009774197223 */ /* 0x000fe20000010019 */
[----:B------:R-:W-:Y:S01]  /*0f70*/  PRMT R153, RZ, 0x7610, R121 ;  /* 0x00007610ff997816 */ /* 0x000fe20000000079 */
[----:B------:R-:W-:-:S02]  /*0f80*/  FMUL.FTZ R121, R133, R118 ;  /* 0x0000007685797220 */ /* 0x000fc40000410000 */
[----:B------:R-:W-:Y:S02]  /*0f90*/  FADD.FTZ R41, R41, R151 ;  /* 0x0000009729297221 */ /* 0x000fe40000010000 */
[----:B------:R-:W-:Y:S02]  /*0fa0*/  FADD.FTZ R104, R105, R152 ;  /* 0x0000009869687221 */ /* 0x000fe40000010000 */
[----:B------:R-:W-:Y:S02]  /*0fb0*/  FMUL.FTZ R151, R14, R151 ;  /* 0x000000970e977220 */ /* 0x000fe40000410000 */
[----:B------:R-:W-:Y:S02]  /*0fc0*/  FFMA.FTZ R105, R117, R152, R107 ;  /* 0x0000009875697223 */ /* 0x000fe4000001006b */
        /* <DEDUP_REMOVED lines=32> */
[----:B------:R-:W-:Y:S02]  /*11d0*/  FFMA.FTZ R16, R109, R143, R16 ;  /* 0x0000008f6d107223 */ /* 0x000fe40000010010 */
[----:B------:R-:W-:Y:S02]  /*11e0*/  FADD.FTZ R32, R32, R143 ;  /* 0x0000008f20207221 */ /* 0x000fe40000010000 */
[----:B------:R-:W-:Y:S02]  /*11f0*/  FFMA.FTZ R17, R108, R144, R17 ;  /* 0x000000906c117223 */ /* 0x000fe40000010011 */
[----:B------:R-:W-:Y:S02]  /*1200*/  FADD.FTZ R33, R33, R144 ;  /* 0x0000009021217221 */ /* 0x000fe40000010000 */
[----:B------:R-:W-:Y:S02]  /*1210*/  FFMA.FTZ R19, R110, R142, R19 ;  /* 0x0000008e6e137223 */ /* 0x000fe40000010013 */
[----:B------:R-:W-:-:S02]  /*1220*/  FADD.FTZ R35, R35, R142 ;  /* 0x0000008e23237221 */ /* 0x000fc40000010000 */
[----:B------:R-:W-:Y:S02]  /*1230*/  FADD.FTZ R106, R106, R157 ;  /* 0x0000009d6a6a7221 */ /* 0x000fe40000010000 */
[----:B------:R-:W-:Y:S02]  /*1240*/  FFMA.FTZ R107, R124, R157, R105 ;  /* 0x0000009d7c6b7223 */ /* 0x000fe40000010069 */
.L_x_2931:
[----:B0-----:R-:W-:Y:S05]  /*1250*/  BSYNC B1 ;  /* 0x0000000000017941 */ /* 0x001fea0003800000 */
.L_x_2929:
[----:B-----5:R-:W-:Y:S02]  /*1260*/  MOV R104, R138 ;  /* 0x0000008a00687202 */ /* 0x020fe40000000f00 */
[----:B------:R-:W-:Y:S02]  /*1270*/  MOV R105, R134 ;  /* 0x0000008600697202 */ /* 0x000fe40000000f00 */
[----:B------:R-:W-:Y:S02]  /*1280*/  PRMT R145, R104, 0x7610, R145 ;  /* 0x0000761068917816 */ /* 0x000fe40000000091 */
[----:B------:R-:W-:Y:S01]  /*1290*/  PRMT R142, R105, 0x7610, R142 ;  /* 0x00007610698e7816 */ /* 0x000fe2000000008e */
[----:B------:R-:W-:Y:S05]  /*12a0*/  BRA.DIV ~URZ, `(.L_x_2932) ;  /* 0x00002b027f007947 */ /* 0x000fea000b800000 */
[----:B------:R0:W1:Y:S02]  /*12b0*/  SHFL.BFLY PT, R119, R106, 0x1, 0x1f ;  /* 0x0c201f006a777f89 */ /* 0x00006400000e0000 */
.L_x_3001:
        /* <DEDUP_REMOVED lines=18> */
.L_x_3002:
[----:B------:R-:W-:-:S13]  /*13e0*/  ISETP.GE.AND P4, PT, R140, 0x1, PT ;  /* 0x000000018c00780c */ /* 0x000fda0003f86270 */
[----:B------:R-:W-:-:S05]  /*13f0*/  @P4 IADD3 R140, R140, -0x1, RZ ;  /* 0xffffffff8c8c4810 */ /* 0x000fca0007ffe0ff */
[----:B------:R-:W-:-:S05]  /*1400*/  @P4 IMAD R140, R140, c[0x0][0x168], RZ ;  /* 0x00005a008c8c4a24 */ /* 0x000fca00078e02ff */
[----:B------:R-:W-:-:S04]  /*1410*/  @P4 SHF.R.S32.HI R105, RZ, 0x1f, R140 ;  /* 0x0000001fff694819 */ /* 0x000fc8000001148c */
[----:B------:R-:W-:Y:S01]  /*1420*/  @P4 LEA.HI R104, R105, R140, RZ, 0x3 ;  /* 0x0000008c69684211 */ /* 0x000fe200078f18ff */
[----:B------:R-:W-:Y:S01]  /*1430*/  IMAD.MOV.U32 R140, RZ, RZ, RZ ;  /* 0x000000ffff8c7224 */ /* 0x000fe200078e00ff */
[----:B------:R-:W-:Y:S02]  /*1440*/  @P4 MOV R105, 0x10 ;  /* 0x0000001000694802 */ /* 0x000fe40000000f00 */
[----:B------:R-:W-:-:S05]  /*1450*/  @P4 LEA.HI.SX32 R140, R104, R3, 0x1d ;  /* 0x00000003688c4211 */ /* 0x000fca00078feaff */
[----:B------:R-:W-:-:S05]  /*1460*/  @P4 IMAD.WIDE.U32 R104, R140, R105, c[0x0][0x170] ;  /* 0x00005c008c684625 */ /* 0x000fca00078e0069 */
[----:B------:R3:W5:Y:S01]  /*1470*/  @P4 LDG.E.128 R88, [R104.64] ;  /* 0x0000000468584981 */ /* 0x000762000c1e1d00 */
[----:B------:R-:W-:Y:S01]  /*1480*/  @!P5 ISETP.NE.U32.AND P1, PT, RZ, c[0x0][0x218], PT ;  /* 0x00008600ff00da0c */ /* 0x000fe20003f25070 */
[----:B--2---:R-:W-:Y:S01]  /*1490*/  FADD.FTZ R119, R119, R106 ;  /* 0x0000006a77777221 */ /* 0x004fe20000010000 */
[----:B------:R-:W-:Y:S01]  /*14a0*/  BSSY B1, `(.L_x_2934) ;  /* 0x0000012000017945 */ /* 0x000fe20003800000 */
[----:B-1----:R-:W-:Y:S01]  /*14b0*/  FADD.FTZ R118, R118, R107 ;  /* 0x0000006b76767221 */ /* 0x002fe20000010000 */
[----:B------:R-:W-:Y:S01]  /*14c0*/  @!P5 ISETP.NE.AND.EX P1, PT, RZ, c[0x0][0x21c], PT, P1 ;  /* 0x00008700ff00da0c */ /* 0x000fe20003f25310 */
[----:B------:R-:W-:Y:S01]  /*14d0*/  FMUL.FTZ R144, R119, c[0x0][0x1e0] ;  /* 0x0000780077907a20 */ /* 0x000fe20000410000 */
[----:B------:R-:W-:Y:S01]  /*14e0*/  @!P5 ISETP.NE.U32.AND P3, PT, RZ, c[0x0][0x218], PT ;  /* 0x00008600ff00da0c */ /* 0x000fe20003f65070 */
[----:B------:R-:W-:Y:S01]  /*14f0*/  FMUL.FTZ R143, R118, c[0x0][0x1e0] ;  /* 0x00007800768f7a20 */ /* 0x000fe20000410000 */
[----:B------:R-:W-:Y:S02]  /*1500*/  @!P5 ISETP.NE.U32.AND P2, PT, RZ, c[0x0][0x218], PT ;  /* 0x00008600ff00da0c */ /* 0x000fe40003f45070 */
[----:B------:R-:W-:-:S02]  /*1510*/  ISETP.NE.U32.AND P0, PT, RZ, c[0x0][0x258], PT ;  /* 0x00009600ff007a0c */ /* 0x000fc40003f05070 */
[----:B0-----:R-:W-:Y:S01]  /*1520*/  @!P5 FSEL R107, R72, RZ, P1 ;  /* 0x000000ff486bd208 */ /* 0x001fe20000800000 */
[----:B------:R-:W-:Y:S05]  /*1530*/  @!P5 BRA `(.L_x_2935) ;  /* 0x000000800000d947 */ /* 0x000fea0003800000 */
[----:B---3--:R-:W-:Y:S02]  /*1540*/  ISETP.NE.AND P6, PT, R12, RZ, PT ;  /* 0x000000ff0c00720c */ /* 0x008fe40003fc5270 */
[----:B------:R-:W-:Y:S02]  /*1550*/  ISETP.NE.U32.AND P1, PT, RZ, c[0x0][0x218], PT ;  /* 0x00008600ff007a0c */ /* 0x000fe40003f25070 */
[----:B------:R-:W-:Y:S02]  /*1560*/  FSEL R104, R144, RZ, !P6 ;  /* 0x000000ff90687208 */ /* 0x000fe40007000000 */
[----:B------:R-:W-:-:S03]  /*1570*/  ISETP.NE.AND.EX P1, PT, RZ, c[0x0][0x21c], PT, P1 ;  /* 0x00008700ff007a0c */ /* 0x000fc60003f25310 */
[----:B------:R-:W-:-:S04]  /*1580*/  FFMA.FTZ R105, R109, R143, R104 ;  /* 0x0000008f6d697223 */ /* 0x000fc80000010068 */
[----:B------:R-:W-:-:S04]  /*1590*/  FADD.FTZ R104, R126, -R105 ;  /* 0x800000697e687221 */ /* 0x000fc80000010000 */
[----:B------:R-:W-:-:S04]  /*15a0*/  FMUL.FTZ R107, R133, R104 ;  /* 0x00000068856b7220 */ /* 0x000fc80000410000 */
[----:B------:R-:W-:Y:S02]  /*15b0*/  @P1 FADD.FTZ R107, R72, R107 ;  /* 0x0000006b486b1221 */ /* 0x000fe40000010000 */
.L_x_2935:
[----:B---3--:R-:W-:Y:S05]  /*15c0*/  BSYNC B1 ;  /* 0x0000000000017941 */ /* 0x008fea0003800000 */
.L_x_2934:
[----:B------:R-:W-:Y:S01]  /*15d0*/  BSSY B1, `(.L_x_2936) ;  /* 0x0000011000017945 */ /* 0x000fe20003800000 */
[----:B------:R-:W-:Y:S02]  /*15e0*/  @!P5 ISETP.NE.U32.AND P1, PT, RZ, c[0x0][0x218], PT ;  /* 0x00008600ff00da0c */ /* 0x000fe40003f25070 */
[----:B------:R-:W-:Y:S02]  /*15f0*/  @!P5 ISETP.NE.AND.EX P3, PT, RZ, c[0x0][0x21c], PT, P3 ;  /* 0x00008700ff00da0c */ /* 0x000fe40003f65330 */
[----:B------:R-:W-:Y:S01]  /*1600*/  ISETP.NE.AND.EX P0, PT, RZ, c[0x0][0x25c], PT, P0 ;  /* 0x00009700ff007a0c */ /* 0x000fe20003f05300 */
[----:B------:R-:W-:Y:S07]  /*1610*/  @!P4 BRA `(.L_x_2937) ;  /* 0x000000c00000c947 */ /* 0x000fee0003800000 */
[----:B------:R-:W-:Y:S01]  /*1620*/  LOP3.LUT P6, RZ, R145, 0xff, RZ, 0xc0, !PT ;  /* 0x000000ff91ff7812 */ /* 0x000fe200078cc0ff */
[----:B------:R-:W-:Y:S01]  /*1630*/  FMUL.FTZ R104, R107, c[0x0][0x1ec] ;  /* 0x00007b006b687a20 */ /* 0x000fe20000410000 */
[----:B------:R-:W-:-:S03]  /*1640*/  HFMA2.MMA R105, -RZ, RZ, 0, 0 ;  /* 0x00000000ff697435 */ /* 0x000fc600000001ff */
[----:B------:R-:W-:-:S08]  /*1650*/  FMUL.FTZ R119, R104, c[0x0][0x1e8] ;  /* 0x00007a0068777a20 */ /* 0x000fd00000410000 */
[----:B-----5:R-:W-:Y:S02]  /*1660*/  @P6 PRMT R104, RZ, 0x5410, R88 ;  /* 0x00005410ff686816 */ /* 0x020fe40000000058 */
[----:B------:R-:W-:-:S03]  /*1670*/  @P6 PRMT R106, RZ, 0x5410, R68 ;  /* 0x00005410ff6a6816 */ /* 0x000fc60000000044 */
[C---:B------:R-:W-:Y:S02]  /*1680*/  @P6 FMUL.FTZ R105, R119.reuse, R104 ;  /* 0x0000006877696220 */ /* 0x040fe40000410000 */
[----:B------:R-:W-:Y:S02]  /*1690*/  IMAD.MOV.U32 R104, RZ, RZ, RZ ;  /* 0x000000ffff687224 */ /* 0x000fe400078e00ff */
[----:B------:R-:W-:Y:S02]  /*16a0*/  @P6 FMUL.FTZ R104, R119, R106 ;  /* 0x0000006a77686220 */ /* 0x000fe40000410000 */
[----:B------:R-:W-:-:S03]  /*16b0*/  FADD.FTZ R56, R56, R105 ;  /* 0x0000006938387221 */ /* 0x000fc60000010000 */
[----:B------:R-:W-:-:S04]  /*16c0*/  F2FP.BF16.PACK_AB R104, RZ, R104 ;  /* 0x00000068ff68723e */ /* 0x000fc800000010ff */
[----:B------:R-:W-:Y:S02]  /*16d0*/  PRMT R96, R104, 0x7610, R96 ;  /* 0x0000761068607816 */ /* 0x000fe40000000060 */
.L_x_2937:
[----:B------:R-:W-:Y:S05]  /*16e0*/  BSYNC B1 ;  /* 0x0000000000017941 */ /* 0x000fea0003800000 */
.L_x_2936:
        /* <DEDUP_REMOVED lines=11> */
.L_x_2939:
[----:B------:R-:W-:Y:S05]  /*17a0*/  BSYNC B1 ;  /* 0x0000000000017941 */ /* 0x000fea0003800000 */
.L_x_2938:
[----:B------:R-:W-:Y:S01]  /*17b0*/  ISETP.NE.U32.AND P3, PT, RZ, c[0x0][0x258], PT ;  /* 0x00009600ff007a0c */ /* 0x000fe20003f65070 */
[----:B------:R-:W-:Y:S01]  /*17c0*/  BSSY B1, `(.L_x_2940) ;  /* 0x0000014000017945 */ /* 0x000fe20003800000 */
[----:B------:R-:W-:Y:S02]  /*17d0*/  @P0 MOV R118, 0x20 ;  /* 0x0000002000760802 */ /* 0x000fe40000000f00 */
[----:B------:R-:W-:Y:S02]  /*17e0*/  ISETP.NE.AND.EX P3, PT, RZ, c[0x0][0x25c], PT, P3 ;  /* 0x00009700ff007a0c */ /* 0x000fe40003f65330 */
[----:B------:R-:W-:Y:S01]  /*17f0*/  @!P5 ISETP.NE.AND.EX P2, PT, RZ, c[0x0][0x21c], PT, P2 ;  /* 0x00008700ff00da0c */ /* 0x000fe20003f45320 */
[----:B------:R-:W-:Y:S01]  /*1800*/  @P0 IMAD.WIDE.U32 R118, R137, R118, c[0x0][0x258] ;  /* 0x0000960089760625 */ /* 0x000fe200078e0076 */
[----:B------:R-:W-:Y:S02]  /*1810*/  @!P5 ISETP.NE.AND.EX P1, PT, RZ, c[0x0][0x21c], PT, P1 ;  /* 0x00008700ff00da0c */ /* 0x000fe40003f25310 */
[----:B------:R-:W-:Y:S01]  /*1820*/  SEL R104, R107, R92, P3 ;  /* 0x0000005c6b687207 */ /* 0x000fe20001800000 */
[----:B------:R-:W-:Y:S05]  /*1830*/  @!P4 BRA `(.L_x_2941) ;  /* 0x000000c00000c947 */ /* 0x000fea0003800000 */
        /* <DEDUP_REMOVED lines=12> */
.L_x_2941:
[----:B------:R-:W-:Y:S05]  /*1900*/  BSYNC B1 ;  /* 0x0000000000017941 */ /* 0x000fea0003800000 */
.L_x_2940:
[----:B------:R-:W-:Y:S01]  /*1910*/  BSSY B1, `(.L_x_2942) ;  /* 0x000000c000017945 */ /* 0x000fe20003800000 */
        /* <DEDUP_REMOVED lines=11> */
.L_x_2943:
[----:B------:R-:W-:Y:S05]  /*19d0*/  BSYNC B1 ;  /* 0x0000000000017941 */ /* 0x000fea0003800000 */
.L_x_2942:
[----:B------:R-:W-:Y:S01]  /*19e0*/  BSSY B1, `(.L_x_2944) ;  /* 0x000000e000017945 */ /* 0x000fe20003800000 */
[----:B------:R-:W-:Y:S05]  /*19f0*/  @!P4 BRA `(.L_x_2945) ;  /* 0x000000c00000c947 */ /* 0x000fea0003800000 */
[----:B------:R-:W-:Y:S01]  /*1a00*/  LOP3.LUT P2, RZ, R138, 0xff0000, RZ, 0xc0, !PT ;  /* 0x00ff00008aff7812 */ /* 0x000fe2000784c0ff */
[----:B------:R-:W-:Y:S01]  /*1a10*/  FMUL.FTZ R106, R107, c[0x0][0x1ec] ;  /* 0x00007b006b6a7a20 */ /* 0x000fe20000410000 */
[----:B------:R-:W-:-:S03]  /*1a20*/  MOV R137, RZ ;  /* 0x000000ff00897202 */ /* 0x000fc60000000f00 */
[----:B------:R-:W-:-:S08]  /*1a30*/  FMUL.FTZ R159, R106, c[0x0][0x1e8] ;  /* 0x00007a006a9f7a20 */ /* 0x000fd00000410000 */
[----:B-----5:R-:W-:Y:S02]  /*1a40*/  @P2 PRMT R106, RZ, 0x5410, R89 ;  /* 0x00005410ff6a2816 */ /* 0x020fe40000000059 */
[----:B------:R-:W-:-:S03]  /*1a50*/  @P2 PRMT R145, RZ, 0x5410, R69 ;  /* 0x00005410ff912816 */ /* 0x000fc60000000045 */
[----:B------:R-:W-:Y:S01]  /*1a60*/  @P2 FMUL.FTZ R137, R159, R106 ;  /* 0x0000006a9f892220 */ /* 0x000fe20000410000 */
[----:B------:R-:W-:-:S03]  /*1a70*/  HFMA2.MMA R106, -RZ, RZ, 0, 0 ;  /* 0x00000000ff6a7435 */ /* 0x000fc600000001ff */
[----:B------:R-:W-:-:S03]  /*1a80*/  FADD.FTZ R58, R58, R137 ;  /* 0x000000893a3a7221 */ /* 0x000fc60000010000 */
[----:B------:R-:W-:-:S05]  /*1a90*/  @P2 FMUL.FTZ R106, R159, R145 ;  /* 0x000000919f6a2220 */ /* 0x000fca0000410000 */
[----:B------:R-:W-:-:S04]  /*1aa0*/  F2FP.BF16.PACK_AB R106, RZ, R106 ;  /* 0x0000006aff6a723e */ /* 0x000fc800000010ff */
[----:B------:R-:W-:Y:S02]  /*1ab0*/  PRMT R97, R106, 0x7610, R97 ;  /* 0x000076106a617816 */ /* 0x000fe40000000061 */
.L_x_2945:
[----:B------:R-:W-:Y:S05]  /*1ac0*/  BSYNC B1 ;  /* 0x0000000000017941 */ /* 0x000fea0003800000 */
.L_x_2944:
        /* <DEDUP_REMOVED lines=12> */
.L_x_2947:
[----:B------:R-:W-:Y:S05]  /*1b90*/  BSYNC B1 ;  /* 0x0000000000017941 */ /* 0x000fea0003800000 */
.L_x_2946:
[----:B------:R-:W-:Y:S01]  /*1ba0*/  BSSY B1, `(.L_x_2948) ;  /* 0x000000e000017945 */ /* 0x000fe20003800000 */
[----:B------:R-:W-:Y:S05]  /*1bb0*/  @!P4 BRA `(.L_x_2949) ;  /* 0x000000c00000c947 */ /* 0x000fea0003800000 */
[----:B------:R-:W-:Y:S01]  /*1bc0*/  LOP3.LUT P1, RZ, R138, 0xff000000, RZ, 0xc0, !PT ;  /* 0xff0000008aff7812 */ /* 0x000fe2000782c0ff */
[----:B------:R-:W-:Y:S02]  /*1bd0*/  FMUL.FTZ R107, R160, c[0x0][0x1ec] ;  /* 0x00007b00a06b7a20 */ /* 0x000fe40000410000 */
[----:B------:R-:W-:Y:S02]  /*1be0*/  IMAD.MOV.U32 R162, RZ, RZ, RZ ;  /* 0x000000ffffa27224 */ /* 0x000fe400078e00ff */
[----:B------:R-:W-:-:S08]  /*1bf0*/  FMUL.FTZ R164, R107, c[0x0][0x1e8] ;  /* 0x00007a006ba47a20 */ /* 0x000fd00000410000 */
[----:B-----5:R-:W-:Y:S02]  /*1c00*/  @P1 PRMT R107, RZ, 0x7610, R89 ;  /* 0x00007610ff6b1816 */ /* 0x020fe40000000059 */
[----:B------:R-:W-:-:S03]  /*1c10*/  @P1 PRMT R137, RZ, 0x7610, R69 ;  /* 0x00007610ff891816 */ /* 0x000fc60000000045 */
[C---:B------:R-:W-:Y:S01]  /*1c20*/  @P1 FMUL.FTZ R162, R164.reuse, R107 ;  /* 0x0000006ba4a21220 */ /* 0x040fe20000410000 */
[----:B------:R-:W-:Y:S01]  /*1c30*/  MOV R107, RZ ;  /* 0x000000ff006b7202 */ /* 0x000fe20000000f00 */
[----:B------:R-:W-:Y:S02]  /*1c40*/  @P1 FMUL.FTZ R107, R164, R137 ;  /* 0x00000089a46b1220 */ /* 0x000fe40000410000 */
[----:B------:R-:W-:-:S03]  /*1c50*/  FADD.FTZ R59, R59, R162 ;  /* 0x000000a23b3b7221 */ /* 0x000fc60000010000 */
[----:B------:R-:W-:-:S04]  /*1c60*/  F2FP.BF16.PACK_AB R107, RZ, R107 ;  /* 0x0000006bff6b723e */ /* 0x000fc800000010ff */
[----:B------:R-:W-:Y:S02]  /*1c70*/  PRMT R97, R97, 0x5410, R107 ;  /* 0x0000541061617816 */ /* 0x000fe4000000006b */
.L_x_2949:
[----:B------:R-:W-:Y:S05]  /*1c80*/  BSYNC B1 ;  /* 0x0000000000017941 */ /* 0x000fea0003800000 */
.L_x_2948:
[----:B------:R-:W-:Y:S01]  /*1c90*/  SEL R107, R160, R95, P3 ;  /* 0x0000005fa06b7207 */ /* 0x000fe20001800000 */
[----:B------:R-:W-:Y:S01]  /*1ca0*/  BSSY B1, `(.L_x_2950) ;  /* 0x000000f000017945 */ /* 0x000fe20003800000 */
[----:B------:R-:W-:Y:S02]  /*1cb0*/  @!P5 ISETP.NE.U32.AND P2, PT, RZ, c[0x0][0x218], PT ;  /* 0x00008600ff00da0c */ /* 0x000fe40003f45070 */
[----:B------:R-:W-:Y:S01]  /*1cc0*/  @!P5 ISETP.NE.U32.AND P1, PT, RZ, c[0x0][0x218], PT ;  /* 0x00008600ff00da0c */ /* 0x000fe20003f25070 */
[----:B------:R0:W-:Y:S01]  /*1cd0*/  @P0 STG.E.128 [R118.64], R104 ;  /* 0x0000006876000986 */ /* 0x0001e2000c101d04 */
[----:B------:R-:W-:-:S04]  /*1ce0*/  @!P5 ISETP.NE.AND.EX P2, PT, RZ, c[0x0][0x21c], PT, P2 ;  /* 0x00008700ff00da0c */ /* 0x000fc80003f45320 */
[----:B------:R-:W-:Y:S01]  /*1cf0*/  @!P5 FSEL R137, R76, RZ, P2 ;  /* 0x000000ff4c89d208 */ /* 0x000fe20001000000 */
[----:B------:R-:W-:Y:S05]  /*1d00*/  @!P5 BRA `(.L_x_2951) ;  /* 0x000000800000d947 */ /* 0x000fea0003800000 */
[----:B------:R-:W-:Y:S02]  /*1d10*/  ISETP.NE.AND P6, PT, R12, RZ, PT ;  /* 0x000000ff0c00720c */ /* 0x000fe40003fc5270 */
[----:B------:R-:W-:Y:S02]  /*1d20*/  ISETP.NE.U32.AND P2, PT, RZ, c[0x0][0x218], PT ;  /* 0x00008600ff007a0c */ /* 0x000fe40003f45070 */
[----:B0-----:R-:W-:Y:S02]  /*1d30*/  FSEL R104, R144, RZ, !P6 ;  /* 0x000000ff90687208 */ /* 0x001fe40007000000 */
[----:B------:R-:W-:-:S03]  /*1d40*/  ISETP.NE.AND.EX P2, PT, RZ, c[0x0][0x21c], PT, P2 ;  /* 0x00008700ff007a0c */ /* 0x000fc60003f45320 */
[----:B------:R-:W-:-:S04]  /*1d50*/  FFMA.FTZ R105, R113, R143, R104 ;  /* 0x0000008f71697223 */ /* 0x000fc80000010068 */
[----:B------:R-:W-:-:S04]  /*1d60*/  FADD.FTZ R104, R148, -R105 ;  /* 0x8000006994687221 */ /* 0x000fc80000010000 */
[----:B------:R-:W-:-:S04]  /*1d70*/  FMUL.FTZ R137, R133, R104 ;  /* 0x0000006885897220 */ /* 0x000fc80000410000 */
[----:B------:R-:W-:Y:S02]  /*1d80*/  @P2 FADD.FTZ R137, R76, R137 ;  /* 0x000000894c892221 */ /* 0x000fe40000010000 */
.L_x_2951:
[----:B------:R-:W-:Y:S05]  /*1d90*/  BSYNC B1 ;  /* 0x0000000000017941 */ /* 0x000fea0003800000 */
.L_x_2950:
[----:B------:R-:W-:Y:S01]  /*1da0*/  BSSY B1, `(.L_x_2952) ;  /* 0x0000010000017945 */ /* 0x000fe20003800000 */
[----:B------:R-:W-:Y:S02]  /*1db0*/  @!P5 ISETP.NE.U32.AND P2, PT, RZ, c[0x0][0x218], PT ;  /* 0x00008600ff00da0c */ /* 0x000fe40003f45070 */
[----:B------:R-:W-:Y:S01]  /*1dc0*/  @!P5 ISETP.NE.AND.EX P1, PT, RZ, c[0x0][0x21c], PT, P1 ;  /* 0x00008700ff00da0c */ /* 0x000fe20003f25310 */
[----:B------:R-:W-:Y:S07]  /*1dd0*/  @!P4 BRA `(.L_x_2953) ;  /* 0x000000c00000c947 */ /* 0x000fee0003800000 */
[----:B------:R-:W-:Y:S01]  /*1de0*/  LOP3.LUT P6, RZ, R139, 0xff, RZ, 0xc0, !PT ;  /* 0x000000ff8bff7812 */ /* 0x000fe200078cc0ff */
[----:B0-----:R-:W-:Y:S01]  /*1df0*/  FMUL.FTZ R104, R137, c[0x0][0x1ec] ;  /* 0x00007b0089687a20 */ /* 0x001fe20000410000 */
        /* <DEDUP_REMOVED lines=10> */
.L_x_2953:
[----:B------:R-:W-:Y:S05]  /*1ea0*/  BSYNC B1 ;  /* 0x0000000000017941 */ /* 0x000fea0003800000 */
.L_x_2952:
[----:B------:R-:W-:Y:S01]  /*1eb0*/  BSSY B1, `(.L_x_2954) ;  /* 0x000000b000017945 */ /* 0x000fe20003800000 */
[----:B0-----:R-:W-:Y:S01]  /*1ec0*/  @!P5 FSEL R106, R77, RZ, P1 ;  /* 0x000000ff4d6ad208 */ /* 0x001fe20000800000 */
        /* <DEDUP_REMOVED lines=9> */
.L_x_2955:
[----:B------:R-:W-:Y:S05]  /*1f60*/  BSYNC B1 ;  /* 0x0000000000017941 */ /* 0x000fea0003800000 */
.L_x_2954:
[----:B------:R-:W-:Y:S01]  /*1f70*/  @!P5 ISETP.NE.U32.AND P1, PT, RZ, c[0x0][0x218], PT ;  /* 0x00008600ff00da0c */ /* 0x000fe20003f25070 */
[----:B------:R-:W-:Y:S01]  /*1f80*/  BSSY B1, `(.L_x_2956) ;  /* 0x0000010000017945 */ /* 0x000fe20003800000 */
[----:B------:R-:W-:Y:S02]  /*1f90*/  @!P5 ISETP.NE.AND.EX P2, PT, RZ, c[0x0][0x21c], PT, P2 ;  /* 0x00008700ff00da0c */ /* 0x000fe40003f45320 */
[----:B------:R-:W-:Y:S01]  /*1fa0*/  @!P5 ISETP.NE.AND.EX P1, PT, RZ, c[0x0][0x21c], PT, P1 ;  /* 0x00008700ff00da0c */ /* 0x000fe20003f25310 */
[----:B------:R-:W-:Y:S07]  /*1fb0*/  @!P4 BRA `(.L_x_2957) ;  /* 0x000000c00000c947 */ /* 0x000fee0003800000 */
        /* <DEDUP_REMOVED lines=12> */
.L_x_2957:
[----:B------:R-:W-:Y:S05]  /*2080*/  BSYNC B1 ;  /* 0x0000000000017941 */ /* 0x000fea0003800000 */
.L_x_2956:
        /* <DEDUP_REMOVED lines=11> */
.L_x_2959:
[----:B------:R-:W-:Y:S05]  /*2140*/  BSYNC B1 ;  /* 0x0000000000017941 */ /* 0x000fea0003800000 */
.L_x_2958:
        /* <DEDUP_REMOVED lines=14> */
.L_x_2961:
[----:B------:R-:W-:Y:S05]  /*2230*/  BSYNC B1 ;  /* 0x0000000000017941 */ /* 0x000fea0003800000 */
.L_x_2960:
        /* <DEDUP_REMOVED lines=11> */
.L_x_2963:
[----:B------:R-:W-:Y:S05]  /*22f0*/  BSYNC B1 ;  /* 0x0000000000017941 */ /* 0x000fea0003800000 */
.L_x_2962:
[----:B------:R-:W-:Y:S01]  /*2300*/  BSSY B1, `(.L_x_2964) ;  /* 0x000000e000017945 */ /* 0x000fe20003800000 */
        /* <DEDUP_REMOVED lines=13> */
.L_x_2965:
[----:B------:R-:W-:Y:S05]  /*23e0*/  BSYNC B1 ;  /* 0x0000000000017941 */ /* 0x000fea0003800000 */
.L_x_2964:
[----:B------:R-:W-:Y:S01]  /*23f0*/  @P4 MOV R139, 0x10 ;  /* 0x00000010008b4802 */ /* 0x000fe20000000f00 */
[----:B------:R-:W-:Y:S01]  /*2400*/  BSSY B1, `(.L_x_2966) ;  /* 0x0000011000017945 */ /* 0x000fe20003800000 */
[----:B------:R-:W-:Y:S02]  /*2410*/  SEL R105, R106, R101, P3 ;  /* 0x000000656a697207 */ /* 0x000fe40001800000 */
[----:B------:R-:W-:Y:S01]  /*2420*/  SEL R106, R107, R102, P3 ;  /* 0x000000666b6a7207 */ /* 0x000fe20001800000 */
[----:B------:R-:W-:Y:S01]  /*2430*/  @P4 IMAD.WIDE.U32 R138, R140, R139, c[0x0][0x248] ;  /* 0x000092008c8a4625 */ /* 0x000fe200078e008b */
[----:B------:R-:W-:Y:S02]  /*2440*/  SEL R104, R137, R100, P3 ;  /* 0x0000006489687207 */ /* 0x000fe40001800000 */
[----:B------:R-:W-:Y:S02]  /*2450*/  SEL R107, R160, R103, P3 ;  /* 0x00000067a06b7207 */ /* 0x000fe40001800000 */
[----:B------:R-:W-:-:S02]  /*2460*/  @!P5 ISETP.NE.U32.AND P2, PT, RZ, c[0x0][0x218], PT ;  /* 0x00008600ff00da0c */ /* 0x000fc40003f45070 */
[----:B------:R-:W-:Y:S01]  /*2470*/  @!P5 ISETP.NE.U32.AND P1, PT, RZ, c[0x0][0x218], PT ;  /* 0x00008600ff00da0c */ /* 0x000fe20003f25070 */
[----:B------:R0:W-:Y:S01]  /*2480*/  @P0 STG.E.128 [R118.64+0x10], R104 ;  /* 0x0000106876000986 */ /* 0x0001e2000c101d04 */
[----:B------:R-:W-:Y:S02]  /*2490*/  @!P5 ISETP.NE.AND.EX P2, PT, RZ, c[0x0][0x21c], PT, P2 ;  /* 0x00008700ff00da0c */ /* 0x000fe40003f45320 */
[----:B------:R-:W-:Y:S01]  /*24a0*/  IADD3 R140, R140, 0x20, RZ ;  /* 0x000000208c8c7810 */ /* 0x000fe20007ffe0ff */
[----:B------:R0:W-:Y:S01]  /*24b0*/  @P4 STG.E.128 [R138.64], R96 ;  /* 0x000000608a004986 */ /* 0x0001e2000c101d04 */
[----:B------:R-:W-:Y:S01]  /*24c0*/  @!P5 FSEL R137, R80, RZ, P2 ;  /* 0x000000ff5089d208 */ /* 0x000fe20001000000 */
[----:B------:R-:W-:Y:S05]  /*24d0*/  @!P4 BRA `(.L_x_2967) ;  /* 0x000000300000c947 */ /* 0x000fea0003800000 */
[----:B-----5:R-:W-:-:S10]  /*24e0*/  HFMA2.MMA R89, -RZ, RZ, 0, 9.5367431640625e-07 ;  /* 0x00000010ff597435 */ /* 0x020fd400000001ff */
[----:B------:R-:W-:-:S06]  /*24f0*/  IMAD.WIDE.U32 R88, R140, R89, c[0x0][0x170] ;  /* 0x00005c008c587625 */ /* 0x000fcc00078e0059 */
[----:B------:R-:W5:Y:S02]  /*2500*/  LDG.E.128 R88, [R88.64] ;  /* 0x0000000458587981 */ /* 0x000f64000c1e1d00 */
.L_x_2967:
[----:B------:R-:W-:Y:S05]  /*2510*/  BSYNC B1 ;  /* 0x0000000000017941 */ /* 0x000fea0003800000 */
.L_x_2966:
[----:B------:R-:W-:Y:S01]  /*2520*/  BSSY B1, `(.L_x_2968) ;  /* 0x000000a000017945 */ /* 0x000fe20003800000 */
        /* <DEDUP_REMOVED lines=9> */
.L_x_2969:
[----:B------:R-:W-:Y:S05]  /*25c0*/  BSYNC B1 ;  /* 0x0000000000017941 */ /* 0x000fea0003800000 */
.L_x_2968:
[----:B------:R-:W-:Y:S01]  /*25d0*/  BSSY B1, `(.L_x_2970) ;  /* 0x0000010000017945 */ /* 0x000fe20003800000 */
[----:B------:R-:W-:Y:S02]  /*25e0*/  @!P5 ISETP.NE.U32.AND P2, PT, RZ, c[0x0][0x218], PT ;  /* 0x00008600ff00da0c */ /* 0x000fe40003f45070 */
[----:B------:R-:W-:Y:S01]  /*25f0*/  @!P5 ISETP.NE.AND.EX P1, PT, RZ, c[0x0][0x21c], PT, P1 ;  /* 0x00008700ff00da0c */ /* 0x000fe20003f25310 */
[----:B------:R-:W-:Y:S07]  /*2600*/  @!P4 BRA `(.L_x_2971) ;  /* 0x000000c00000c947 */ /* 0x000fee0003800000 */
[----:B------:R-:W-:Y:S01]  /*2610*/  LOP3.LUT P6, RZ, R142, 0xff, RZ, 0xc0, !PT ;  /* 0x000000ff8eff7812 */ /* 0x000fe200078cc0ff */
[----:B0-----:R-:W-:Y:S02]  /*2620*/  FMUL.FTZ R104, R137, c[0x0][0x1ec] ;  /* 0x00007b0089687a20 */ /* 0x001fe40000410000 */
[----:B------:R-:W-:Y:S02]  /*2630*/  IMAD.MOV.U32 R105, RZ, RZ, RZ ;  /* 0x000000ffff697224 */ /* 0x000fe400078e00ff */
[----:B------:R-:W-:-:S08]  /*2640*/  FMUL.FTZ R107, R104, c[0x0][0x1e8] ;  /* 0x00007a00686b7a20 */ /* 0x000fd00000410000 */
[----:B-----5:R-:W-:Y:S02]  /*2650*/  @P6 PRMT R104, RZ, 0x5410, R88 ;  /* 0x00005410ff686816 */ /* 0x020fe40000000058 */
[----:B------:R-:W-:-:S03]  /*2660*/  @P6 PRMT R106, RZ, 0x5410, R64 ;  /* 0x00005410ff6a6816 */ /* 0x000fc60000000040 */
[----:B------:R-:W-:Y:S01]  /*2670*/  @P6 FMUL.FTZ R105, R104, R107 ;  /* 0x0000006b68696220 */ /* 0x000fe20000410000 */
[----:B------:R-:W-:Y:S01]  /*2680*/  MOV R104, RZ ;  /* 0x000000ff00687202 */ /* 0x000fe20000000f00 */
[----:B------:R-:W-:Y:S02]  /*2690*/  @P6 FMUL.FTZ R104, R107, R106 ;  /* 0x0000006a6b686220 */ /* 0x000fe40000410000 */
[----:B------:R-:W-:-:S03]  /*26a0*/  FADD.FTZ R48, R48, R105 ;  /* 0x0000006930307221 */ /* 0x000fc60000010000 */
[----:B------:R-:W-:-:S04]  /*26b0*/  F2FP.BF16.PACK_AB R104, RZ, R104 ;  /* 0x00000068ff68723e */ /* 0x000fc800000010ff */
[----:B------:R-:W-:Y:S02]  /*26c0*/  PRMT R96, R104, 0x7610, R96 ;  /* 0x0000761068607816 */ /* 0x000fe40000000060 */
.L_x_2971:
[----:B------:R-:W-:Y:S05]  /*26d0*/  BSYNC B1 ;  /* 0x0000000000017941 */ /* 0x000fea0003800000 */
.L_x_2970:
        /* <DEDUP_REMOVED lines=11> */
.L_x_2973:
[----:B------:R-:W-:Y:S05]  /*2790*/  BSYNC B1 ;  /* 0x0000000000017941 */ /* 0x000fea0003800000 */
.L_x_2972:
        /* <DEDUP_REMOVED lines=8> */
[----:B-----5:R-:W-:Y:S02]  /*2820*/  @P6 PRMT R105, RZ, 0x7610, R88 ;  /* 0x00007610ff696816 */ /* 0x020fe40000000058 */
[----:B------:R-:W-:-:S03]  /*2830*/  @P6 PRMT R107, RZ, 0x7610, R64 ;  /* 0x00007610ff6b6816 */ /* 0x000fc60000000040 */
[----:B------:R-:W-:Y:S02]  /*2840*/  @P6 FMUL.FTZ R106, R105, R118 ;  /* 0x00000076696a6220 */ /* 0x000fe40000410000 */
[----:B------:R-:W-:Y:S02]  /*2850*/  IMAD.MOV.U32 R105, RZ, RZ, RZ ;  /* 0x000000ffff697224 */ /* 0x000fe400078e00ff */
[----:B------:R-:W-:Y:S02]  /*2860*/  @P6 FMUL.FTZ R105, R118, R107 ;  /* 0x0000006b76696220 */ /* 0x000fe40000410000 */
[----:B------:R-:W-:-:S03]  /*2870*/  FADD.FTZ R49, R49, R106 ;  /* 0x0000006a31317221 */ /* 0x000fc60000010000 */
[----:B------:R-:W-:-:S04]  /*2880*/  F2FP.BF16.PACK_AB R105, RZ, R105 ;  /* 0x00000069ff69723e */ /* 0x000fc800000010ff */
[----:B------:R-:W-:Y:S02]  /*2890*/  PRMT R96, R96, 0x5410, R105 ;  /* 0x0000541060607816 */ /* 0x000fe40000000069 */
.L_x_2975:
[----:B------:R-:W-:Y:S05]  /*28a0*/  BSYNC B1 ;  /* 0x0000000000017941 */ /* 0x000fea0003800000 */
.L_x_2974:
        /* <DEDUP_REMOVED lines=11> */
.L_x_2977:
[----:B------:R-:W-:Y:S05]  /*2960*/  BSYNC B1 ;  /* 0x0000000000017941 */ /* 0x000fea0003800000 */
.L_x_2976:
        /* <DEDUP_REMOVED lines=16> */
.L_x_2979:
[----:B------:R-:W-:Y:S05]  /*2a70*/  BSYNC B1 ;  /* 0x0000000000017941 */ /* 0x000fea0003800000 */
.L_x_2978:
        /* <DEDUP_REMOVED lines=11> */
.L_x_2981:
[----:B------:R-:W-:Y:S05]  /*2b30*/  BSYNC B1 ;  /* 0x0000000000017941 */ /* 0x000fea0003800000 */
.L_x_2980:
[----:B------:R-:W-:Y:S01]  /*2b40*/  BSSY B1, `(.L_x_2982) ;  /* 0x0000010000017945 */ /* 0x000fe20003800000 */
[----:B------:R-:W-:Y:S02]  /*2b50*/  @!P5 ISETP.NE.U32.AND P1, PT, RZ, c[0x0][0x218], PT ;  /* 0x00008600ff00da0c */ /* 0x000fe40003f25070 */
[----:B------:R-:W-:Y:S01]  /*2b60*/  @!P5 ISETP.NE.AND.EX P2, PT, RZ, c[0x0][0x21c], PT, P2 ;  /* 0x00008700ff00da0c */ /* 0x000fe20003f45320 */
[----:B------:R-:W-:Y:S07]  /*2b70*/  @!P4 BRA `(.L_x_2983) ;  /* 0x000000c00000c947 */ /* 0x000fee0003800000 */
[----:B------:R-:W-:Y:S01]  /*2b80*/  LOP3.LUT P6, RZ, R134, 0xff000000, RZ, 0xc0, !PT ;  /* 0xff00000086ff7812 */ /* 0x000fe200078cc0ff */
[----:B------:R-:W-:Y:S02]  /*2b90*/  FMUL.FTZ R107, R106, c[0x0][0x1ec] ;  /* 0x00007b006a6b7a20 */ /* 0x000fe40000410000 */
        /* <DEDUP_REMOVED lines=10> */
.L_x_2983:
[----:B------:R-:W-:Y:S05]  /*2c40*/  BSYNC B1 ;  /* 0x0000000000017941 */ /* 0x000fea0003800000 */
.L_x_2982:
        /* <DEDUP_REMOVED lines=11> */
.L_x_2985:
[----:B------:R-:W-:Y:S05]  /*2d00*/  BSYNC B1 ;  /* 0x0000000000017941 */ /* 0x000fea0003800000 */
.L_x_2984:
        /* <DEDUP_REMOVED lines=16> */
.L_x_2987:
[----:B------:R-:W-:Y:S05]  /*2e10*/  BSYNC B1 ;  /* 0x0000000000017941 */ /* 0x000fea0003800000 */
.L_x_2986:
        /* <DEDUP_REMOVED lines=11> */
.L_x_2989:
[----:B------:R-:W-:Y:S05]  /*2ed0*/  BSYNC B1 ;  /* 0x0000000000017941 */ /* 0x000fea0003800000 */
.L_x_2988:
        /* <DEDUP_REMOVED lines=17> */
.L_x_2991:
[----:B------:R-:W-:Y:S05]  /*2ff0*/  BSYNC B1 ;  /* 0x0000000000017941 */ /* 0x000fea0003800000 */
.L_x_2990:
        /* <DEDUP_REMOVED lines=11> */
.L_x_2993:
[----:B------:R-:W-:Y:S05]  /*30b0*/  BSYNC B1 ;  /* 0x0000000000017941 */ /* 0x000fea0003800000 */
.L_x_2992:
        /* <DEDUP_REMOVED lines=14> */
.L_x_2995:
[----:B------:R-:W-:Y:S05]  /*31a0*/  BSYNC B1 ;  /* 0x0000000000017941 */ /* 0x000fea0003800000 */
.L_x_2994:
[----:B------:R-:W-:Y:S01]  /*31b0*/  BSSY B1, `(.L_x_2996) ;  /* 0x000000b000017945 */ /* 0x000fe20003800000 */
        /* <DEDUP_REMOVED lines=10> */
.L_x_2997:
[----:B------:R-:W-:Y:S05]  /*3260*/  BSYNC B1 ;  /* 0x0000000000017941 */ /* 0x000fea0003800000 */
.L_x_2996:
[----:B------:R-:W-:Y:S01]  /*3270*/  BSSY B1, `(.L_x_2998) ;  /* 0x0000016000017945 */ /* 0x000fe20003800000 */
[----:B------:R-:W-:Y:S02]  /*3280*/  SEL R92, R137, R92, P3 ;  /* 0x0000005c895c7207 */ /* 0x000fe40001800000 */
[----:B------:R-:W-:Y:S02]  /*3290*/  SEL R93, R104, R93, P3 ;  /* 0x0000005d685d7207 */ /* 0x000fe40001800000 */
[----:B------:R-:W-:Y:S02]  /*32a0*/  SEL R94, R105, R94, P3 ;  /* 0x0000005e695e7207 */ /* 0x000fe40001800000 */
[----:B------:R-:W-:Y:S02]  /*32b0*/  SEL R95, R106, R95, P3 ;  /* 0x0000005f6a5f7207 */ /* 0x000fe40001800000 */
[----:B------:R-:W-:Y:S02]  /*32c0*/  SEL R100, R107, R100, P3 ;  /* 0x000000646b647207 */ /* 0x000fe40001800000 */
[----:B------:R-:W-:-:S02]  /*32d0*/  SEL R101, R118, R101, P3 ;  /* 0x0000006576657207 */ /* 0x000fc40001800000 */
[----:B------:R-:W-:Y:S02]  /*32e0*/  SEL R102, R119, R102, P3 ;  /* 0x0000006677667207 */ /* 0x000fe40001800000 */
[----:B------:R-:W-:Y:S01]  /*32f0*/  SEL R103, R138, R103, P3 ;  /* 0x000000678a677207 */ /* 0x000fe20001800000 */
[----:B------:R-:W-:Y:S05]  /*3300*/  @!P4 BRA `(.L_x_2999) ;  /* 0x000000c00000c947 */ /* 0x000fea0003800000 */
[----:B------:R-:W-:Y:S01]  /*3310*/  LOP3.LUT P1, RZ, R135, 0xff000000, RZ, 0xc0, !PT ;  /* 0xff00000087ff7812 */ /* 0x000fe2000782c0ff */
[----:B------:R-:W-:Y:S01]  /*3320*/  FMUL.FTZ R138, R138, c[0x0][0x1ec] ;  /* 0x00007b008a8a7a20 */ /* 0x000fe20000410000 */
[----:B------:R-:W-:Y:S01]  /*3330*/  HFMA2.MMA R104, -RZ, RZ, 0, 0 ;  /* 0x00000000ff687435 */ /* 0x000fe200000001ff */
[----:B------:R-:W-:Y:S02]  /*3340*/  IMAD.MOV.U32 R106, RZ, RZ, RZ ;  /* 0x000000ffff6a7224 */ /* 0x000fe400078e00ff */
        /* <DEDUP_REMOVED lines=8> */
.L_x_2999:
[----:B------:R-:W-:Y:S05]  /*33d0*/  BSYNC B1 ;  /* 0x0000000000017941 */ /* 0x000fea0003800000 */
.L_x_2998:
[----:B------:R-:W-:Y:S01]  /*33e0*/  @P0 MOV R137, 0x20 ;  /* 0x0000002000890802 */ /* 0x000fe20000000f00 */
[----:B------:R-:W-:Y:S01]  /*33f0*/  IMAD.MOV.U32 R107, RZ, RZ, c[0x0][0x160] ;  /* 0x00005800ff6b7624 */ /* 0x000fe200078e00ff */
[----:B------:R-:W-:-:S03]  /*3400*/  @P4 MOV R105, 0x10 ;  /* 0x0000001000694802 */ /* 0x000fc60000000f00 */
[----:B------:R-:W-:Y:S01]  /*3410*/  @P0 IMAD.WIDE.U32 R136, R136, R137, c[0x0][0x258] ;  /* 0x0000960088880625 */ /* 0x000fe200078e0089 */
[----:B------:R-:W-:-:S03]  /*3420*/  LEA R2, R107, R2, 0x2 ;  /* 0x000000026b027211 */ /* 0x000fc600078e10ff */
[----:B------:R-:W-:Y:S01]  /*3430*/  @P4 IMAD.WIDE.U32 R104, R140, R105, c[0x0][0x248] ;  /* 0x000092008c684625 */ /* 0x000fe200078e0069 */
[----:B------:R0:W-:Y:S04]  /*3440*/  @P0 STG.E.128 [R136.64], R92 ;  /* 0x0000005c88000986 */ /* 0x0001e8000c101d04 */
[----:B------:R0:W-:Y:S01]  /*3450*/  @P0 STG.E.128 [R136.64+0x10], R100 ;  /* 0x0000106488000986 */ /* 0x0001e2000c101d04 */
[----:B------:R-:W-:-:S03]  /*3460*/  ISETP.GE.AND P0, PT, R2, c[0x0][0x164], PT ;  /* 0x0000590002007a0c */ /* 0x000fc60003f06270 */
[----:B------:R0:W-:Y:S10]  /*3470*/  @P4 STG.E.128 [R104.64], R96 ;  /* 0x0000006068004986 */ /* 0x0001f4000c101d04 */
[----:B0----5:R-:W-:Y:S01]  /*3480*/  @P0 CALL.REL.NOINC `(.L_x_2928) ;  /* 0x0000001000000944 */ /* 0x021fe20003c00000 */
[----:B------:R-:W-:Y:S05]  /*3490*/  BRA `(.L_x_3000) ;  /* 0xffffd0c000007947 */ /* 0x000fea000383ffff */
.L_x_2928:
[----:B------:R-:W-:Y:S05]  /*34a0*/  BSYNC B0 ;  /* 0x0000000000007941 */ /* 0x000fea0003800000 */
.L_x_2926:
[----:B-----5:R-:W0:Y:S01]  /*34b0*/  S2R R64, SR_TID.X ;  /* 0x0000000000407919 */ /* 0x020e220000002100 */
[----:B------:R-:W-:Y:S01]  /*34c0*/  WARPSYNC 0xffffffff ;  /* 0xffffffff00007948 */ /* 0x000fe20003800000 */
[----:B0-----:R-:W-:-:S04]  /*34d0*/  SHF.L.U32 R2, R64, 0x1, RZ ;  /* 0x0000000140027819 */ /* 0x001fc800000006ff */
[----:B------:R-:W-:-:S04]  /*34e0*/  LOP3.LUT R3, R2, 0x7ffffc0, RZ, 0xc0, !PT ;  /* 0x07ffffc002037812 */ /* 0x000fc800078ec0ff */
[----:B------:R-:W-:-:S05]  /*34f0*/  LOP3.LUT R3, R3, 0x1f, R0, 0xf8, !PT ;  /* 0x0000001f03037812 */ /* 0x000fca00078ef800 */
[----:B------:R-:W-:-:S05]  /*3500*/  IMAD.SHL.U32 R3, R3, 0x20, RZ ;  /* 0x0000002003037824 */ /* 0x000fca00078e00ff */
[----:B------:R0:W-:Y:S04]  /*3510*/  STS.128 [R3], R32 ;  /* 0x0000002003007388 */ /* 0x0001e80000000c00 */
[----:B------:R-:W-:Y:S04]  /*3520*/  STS.128 [R3+0x10], R36 ;  /* 0x0000102403007388 */ /* 0x000fe80000000c00 */
        /* <DEDUP_REMOVED lines=23> */
[----:B0-----:R-:W-:-:S03]  /*36a0*/  FADD.FTZ R2, R2, R9 ;  /* 0x0000000902027221 */ /* 0x001fc60000010000 */
[----:B------:R-:W0:Y:S01]  /*36b0*/  LDS R10, [R64.X4+0x1e00] ;  /* 0x001e0000400a7984 */ /* 0x000e220000004800 */
[----:B------:R-:W-:-:S03]  /*36c0*/  FADD.FTZ R4, RZ, R4 ;  /* 0x00000004ff047221 */ /* 0x000fc60000010000 */
        /* <DEDUP_REMOVED lines=13> */
[----:B------:R-:W-:Y:S01]  /*37a0*/  STS.128 [R3+0x410], R28 ;  /* 0x0004101c03007388 */ /* 0x000fe20000000c00 */
[----:B0-----:R-:W-:-:S03]  /*37b0*/  FADD.FTZ R9, R5, R10 ;  /* 0x0000000a05097221 */ /* 0x001fc60000010000 */
[----:B------:R-:W-:Y:S01]  /*37c0*/  BAR.SYNC.DEFER_BLOCKING 0x0 ;  /* 0x0000000000007b1d */ /* 0x000fe20000010000 */
[----:B-1----:R-:W-:-:S05]  /*37d0*/  IMAD R23, R32, c[0x0][0x168], RZ ;  /* 0x00005a0020177a24 */ /* 0x002fca00078e02ff */
        /* <DEDUP_REMOVED lines=25> */
[----:B------:R-:W-:Y:S01]  /*3970*/  SHF.L.U32 R7, R4, 0x2, RZ ;  /* 0x0000000204077819 */ /* 0x000fe200000006ff */
        /* <DEDUP_REMOVED lines=15> */
[C---:B------:R-:W-:Y:S02]  /*3a70*/  IADD3 R2, P0, R7.reuse, c[0x0][0x228], RZ ;  /* 0x00008a0007027a10 */ /* 0x040fe40007f1e0ff */
[----:B------:R-:W-:Y:S02]  /*3a80*/  SHF.L.U64.HI R14, R4, 0x2, R3 ;  /* 0x00000002040e7819 */ /* 0x000fe40000010203 */
[C---:B------:R-:W-:Y:S02]  /*3a90*/  IADD3 R4, P1, R7.reuse, c[0x0][0x220], RZ ;  /* 0x0000880007047a10 */ /* 0x040fe40007f3e0ff */
[C---:B------:R-:W-:Y:S02]  /*3aa0*/  IADD3.X R3, R14.reuse, c[0x0][0x22c], RZ, P0, !PT ;  /* 0x00008b000e037a10 */ /* 0x040fe400007fe4ff */
[----:B------:R-:W-:Y:S01]  /*3ab0*/  IADD3 R6, P0, R7, c[0x0][0x240], RZ ;  /* 0x0000900007067a10 */ /* 0x000fe20007f1e0ff */
[----:B------:R-:W0:Y:S01]  /*3ac0*/  LDS R16, [R64.X4] ;  /* 0x0000000040107984 */ /* 0x000e220000004800 */
[----:B------:R-:W-:-:S02]  /*3ad0*/  IADD3.X R5, R14, c[0x0][0x224], RZ, P1, !PT ;  /* 0x000089000e057a10 */ /* 0x000fc40000ffe4ff */
[----:B------:R-:W-:Y:S01]  /*3ae0*/  IADD3.X R7, R14, c[0x0][0x244], RZ, P0, !PT ;  /* 0x000091000e077a10 */ /* 0x000fe200007fe4ff */
        /* <DEDUP_REMOVED lines=44> */
.L_x_2932:
[----:B------:R-:W-:Y:S01]  /*3db0*/  HFMA2.MMA R144, -RZ, RZ, 0, 5.9604644775390625e-08 ;  /* 0x00000001ff907435 */ /* 0x000fe200000001ff */
[----:B------:R-:W-:Y:S01]  /*3dc0*/  IMAD.MOV.U32 R159, RZ, RZ, R106 ;  /* 0x000000ffff9f7224 */ /* 0x000fe200078e006a */
[----:B------:R-:W-:Y:S01]  /*3dd0*/  MOV R143, 0x1f ;  /* 0x0000001f008f7802 */ /* 0x000fe20000000f00 */
[----:B------:R-:W-:Y:S01]  /*3de0*/  IMAD.MOV.U32 R118, RZ, RZ, -0x1 ;  /* 0xffffffffff767424 */ /* 0x000fe200078e00ff */
[----:B------:R-:W-:-:S02]  /*3df0*/  MOV R104, 0x3e10 ;  /* 0x00003e1000687802 */ /* 0x000fc40000000f00 */
[----:B------:R-:W-:Y:S05]  /*3e00*/  CALL.REL.NOINC `($__internal_79_$__cuda_sm70_shflsync_bfly_p) ;  /* 0x0000045000007944 */ /* 0x000fea0003c00000 */
[----:B-1----:R-:W-:Y:S01]  /*3e10*/  MOV R119, R118 ;  /* 0x0000007600777202 */ /* 0x002fe20000000f00 */
[----:B0-----:R-:W-:Y:S05]  /*3e20*/  BRA `(.L_x_3001) ;  /* 0xffffd49000007947 */ /* 0x001fea000383ffff */
.L_x_2933:
[----:B------:R-:W-:Y:S01]  /*3e30*/  HFMA2.MMA R143, -RZ, RZ, 0, 1.847743988037109375e-06 ;  /* 0x0000001fff8f7435 */ /* 0x000fe200000001ff */
[----:B------:R-:W-:Y:S01]  /*3e40*/  MOV R159, R107 ;  /* 0x0000006b009f7202 */ /* 0x000fe20000000f00 */
[----:B------:R-:W-:Y:S01]  /*3e50*/  IMAD.MOV.U32 R144, RZ, RZ, 0x1 ;  /* 0x00000001ff907424 */ /* 0x000fe200078e00ff */
[----:B------:R-:W-:-:S02]  /*3e60*/  MOV R118, 0xffffffff ;  /* 0xffffffff00767802 */ /* 0x000fc40000000f00 */
[----:B------:R-:W-:Y:S02]  /*3e70*/  MOV R104, 0x3e90 ;  /* 0x00003e9000687802 */ /* 0x000fe40000000f00 */
[----:B01----:R-:W-:Y:S05]  /*3e80*/  CALL.REL.NOINC `($__internal_79_$__cuda_sm70_shflsync_bfly_p) ;  /* 0x000003d000007944 */ /* 0x003fea0003c00000 */
[----:B------:R-:W-:Y:S01]  /*3e90*/  FADD.FTZ R119, R119, R106 ;  /* 0x0000006a77777221 */ /* 0x000fe20000010000 */
[----:B0-----:R-:W-:Y:S01]  /*3ea0*/  HFMA2.MMA R144, -RZ, RZ, 0, 1.1920928955078125e-07 ;  /* 0x00000002ff907435 */ /* 0x001fe200000001ff */
[----:B-1----:R-:W-:Y:S01]  /*3eb0*/  FADD.FTZ R107, R107, R118 ;  /* 0x000000766b6b7221 */ /* 0x002fe20000010000 */
[----:B------:R-:W-:Y:S01]  /*3ec0*/  MOV R118, 0xffffffff ;  /* 0xffffffff00767802 */ /* 0x000fe20000000f00 */
[----:B------:R-:W-:Y:S01]  /*3ed0*/  IMAD.MOV.U32 R143, RZ, RZ, 0x1f ;  /* 0x0000001fff8f7424 */ /* 0x000fe200078e00ff */
[----:B------:R-:W-:Y:S02]  /*3ee0*/  MOV R159, R119 ;  /* 0x00000077009f7202 */ /* 0x000fe40000000f00 */
[----:B------:R-:W-:Y:S02]  /*3ef0*/  MOV R104, 0x3f10 ;  /* 0x00003f1000687802 */ /* 0x000fe40000000f00 */
[----:B------:R-:W-:Y:S05]  /*3f00*/  CALL.REL.NOINC `($__internal_79_$__cuda_sm70_shflsync_bfly_p) ;  /* 0x0000035000007944 */ /* 0x000fea0003c00000 */
[----:B0-----:R-:W-:Y:S01]  /*3f10*/  HFMA2.MMA R144, -RZ, RZ, 0, 1.1920928955078125e-07 ;  /* 0x00000002ff907435 */ /* 0x001fe200000001ff */
[----:B-1----:R-:W-:Y:S01]  /*3f20*/  MOV R106, R118 ;  /* 0x00000076006a7202 */ /* 0x002fe20000000f00 */
[----:B------:R-:W-:Y:S01]  /*3f30*/  IMAD.MOV.U32 R159, RZ, RZ, R107 ;  /* 0x000000ffff9f7224 */ /* 0x000fe200078e006b */
[----:B------:R-:W-:-:S02]  /*3f40*/  MOV R143, 0x1f ;  /* 0x0000001f008f7802 */ /* 0x000fc40000000f00 */
[----:B------:R-:W-:Y:S02]  /*3f50*/  MOV R118, 0xffffffff ;  /* 0xffffffff00767802 */ /* 0x000fe40000000f00 */
[----:B------:R-:W-:Y:S02]  /*3f60*/  MOV R104, 0x3f80 ;  /* 0x00003f8000687802 */ /* 0x000fe40000000f00 */
[----:B------:R-:W-:Y:S05]  /*3f70*/  CALL.REL.NOINC `($__internal_79_$__cuda_sm70_shflsync_bfly_p) ;  /* 0x000002e000007944 */ /* 0x000fea0003c00000 */
[----:B------:R-:W-:Y:S01]  /*3f80*/  FADD.FTZ R119, R106, R119 ;  /* 0x000000776a777221 */ /* 0x000fe20000010000 */
[----:B0-----:R-:W-:Y:S01]  /*3f90*/  HFMA2.MMA R143, -RZ, RZ, 0, 1.847743988037109375e-06 ;  /* 0x0000001fff8f7435 */ /* 0x001fe200000001ff */
[----:B-1----:R-:W-:Y:S01]  /*3fa0*/  FADD.FTZ R107, R107, R118 ;  /* 0x000000766b6b7221 */ /* 0x002fe20000010000 */
[----:B------:R-:W-:Y:S01]  /*3fb0*/  MOV R118, 0xffffffff ;  /* 0xffffffff00767802 */ /* 0x000fe20000000f00 */
[----:B------:R-:W-:Y:S01]  /*3fc0*/  IMAD.MOV.U32 R144, RZ, RZ, 0x4 ;  /* 0x00000004ff907424 */ /* 0x000fe200078e00ff */
[----:B------:R-:W-:Y:S02]  /*3fd0*/  MOV R159, R119 ;  /* 0x00000077009f7202 */ /* 0x000fe40000000f00 */
[----:B------:R-:W-:Y:S02]  /*3fe0*/  MOV R104, 0x4000 ;  /* 0x0000400000687802 */ /* 0x000fe40000000f00 */
[----:B------:R-:W-:Y:S05]  /*3ff0*/  CALL.REL.NOINC `($__internal_79_$__cuda_sm70_shflsync_bfly_p) ;  /* 0x0000026000007944 */ /* 0x000fea0003c00000 */
[----:B0-----:R-:W-:Y:S01]  /*4000*/  HFMA2.MMA R144, -RZ, RZ, 0, 2.384185791015625e-07 ;  /* 0x00000004ff907435 */ /* 0x001fe200000001ff */
[----:B-1----:R-:W-:Y:S01]  /*4010*/  IMAD.MOV.U32 R106, RZ, RZ, R118 ;  /* 0x000000ffff6a7224 */ /* 0x002fe200078e0076 */
[----:B------:R-:W-:Y:S01]  /*4020*/  MOV R159, R107 ;  /* 0x0000006b009f7202 */ /* 0x000fe20000000f00 */
[----:B------:R-:W-:Y:S01]  /*4030*/  IMAD.MOV.U32 R118, RZ, RZ, -0x1 ;  /* 0xffffffffff767424 */ /* 0x000fe200078e00ff */
[----:B------:R-:W-:-:S02]  /*4040*/  MOV R143, 0x1f ;  /* 0x0000001f008f7802 */ /* 0x000fc40000000f00 */
[----:B------:R-:W-:Y:S02]  /*4050*/  MOV R104, 0x4070 ;  /* 0x0000407000687802 */ /* 0x000fe40000000f00 */
[----:B------:R-:W-:Y:S05]  /*4060*/  CALL.REL.NOINC `($__internal_79_$__cuda_sm70_shflsync_bfly_p) ;  /* 0x000001f000007944 */ /* 0x000fea0003c00000 */
[----:B------:R-:W-:Y:S01]  /*4070*/  FADD.FTZ R119, R106, R119 ;  /* 0x000000776a777221 */ /* 0x000fe20000010000 */
[----:B0-----:R-:W-:Y:S01]  /*4080*/  HFMA2.MMA R144, -RZ, RZ, 0, 4.76837158203125e-07 ;  /* 0x00000008ff907435 */ /* 0x001fe200000001ff */
[----:B-1----:R-:W-:Y:S01]  /*4090*/  FADD.FTZ R107, R107, R118 ;  /* 0x000000766b6b7221 */ /* 0x002fe20000010000 */
[----:B------:R-:W-:Y:S01]  /*40a0*/  MOV R143, 0x1f ;  /* 0x0000001f008f7802 */ /* 0x000fe20000000f00 */
[----:B------:R-:W-:Y:S01]  /*40b0*/  IMAD.MOV.U32 R159, RZ, RZ, R119 ;  /* 0x000000ffff9f7224 */ /* 0x000fe200078e0077 */
[----:B------:R-:W-:Y:S02]  /*40c0*/  MOV R118, 0xffffffff ;  /* 0xffffffff00767802 */ /* 0x000fe40000000f00 */
[----:B------:R-:W-:Y:S02]  /*40d0*/  MOV R104, 0x40f0 ;  /* 0x000040f000687802 */ /* 0x000fe40000000f00 */
[----:B------:R-:W-:Y:S05]  /*40e0*/  CALL.REL.NOINC `($__internal_79_$__cuda_sm70_shflsync_bfly_p) ;  /* 0x0000017000007944 */ /* 0x000fea0003c00000 */
[----:B0-----:R-:W-:Y:S01]  /*40f0*/  HFMA2.MMA R144, -RZ, RZ, 0, 4.76837158203125e-07 ;  /* 0x00000008ff907435 */ /* 0x001fe200000001ff */
[----:B-1----:R-:W-:Y:S01]  /*4100*/  MOV R106, R118 ;  /* 0x00000076006a7202 */ /* 0x002fe20000000f00 */
[----:B------:R-:W-:Y:S01]  /*4110*/  IMAD.MOV.U32 R143, RZ, RZ, 0x1f ;  /* 0x0000001fff8f7424 */ /* 0x000fe200078e00ff */
[----:B------:R-:W-:-:S02]  /*4120*/  MOV R159, R107 ;  /* 0x0000006b009f7202 */ /* 0x000fc40000000f00 */
[----:B------:R-:W-:Y:S02]  /*4130*/  MOV R118, 0xffffffff ;  /* 0xffffffff00767802 */ /* 0x000fe40000000f00 */
[----:B------:R-:W-:Y:S02]  /*4140*/  MOV R104, 0x4160 ;  /* 0x0000416000687802 */ /* 0x000fe40000000f00 */
[----:B------:R-:W-:Y:S05]  /*4150*/  CALL.REL.NOINC `($__internal_79_$__cuda_sm70_shflsync_bfly_p) ;  /* 0x0000010000007944 */ /* 0x000fea0003c00000 */
[----:B------:R-:W-:Y:S01]  /*4160*/  FADD.FTZ R106, R106, R119 ;  /* 0x000000776a6a7221 */ /* 0x000fe20000010000 */
[----:B0-----:R-:W-:Y:S01]  /*4170*/  HFMA2.MMA R144, -RZ, RZ, 0, 9.5367431640625e-07 ;  /* 0x00000010ff907435 */ /* 0x001fe200000001ff */
[----:B-1----:R-:W-:Y:S01]  /*4180*/  FADD.FTZ R107, R107, R118 ;  /* 0x000000766b6b7221 */ /* 0x002fe20000010000 */
[----:B------:R-:W-:Y:S01]  /*4190*/  MOV R143, 0x1f ;  /* 0x0000001f008f7802 */ /* 0x000fe20000000f00 */
[----:B------:R-:W-:Y:S01]  /*41a0*/  IMAD.MOV.U32 R118, RZ, RZ, -0x1 ;  /* 0xffffffffff767424 */ /* 0x000fe200078e00ff */
[----:B------:R-:W-:Y:S02]  /*41b0*/  MOV R159, R106 ;  /* 0x0000006a009f7202 */ /* 0x000fe40000000f00 */
[----:B------:R-:W-:Y:S02]  /*41c0*/  MOV R104, 0x41e0 ;  /* 0x000041e000687802 */ /* 0x000fe40000000f00 */
[----:B------:R-:W-:Y:S05]  /*41d0*/  CALL.REL.NOINC `($__internal_79_$__cuda_sm70_shflsync_bfly_p) ;  /* 0x0000008000007944 */ /* 0x000fea0003c00000 */
[----:B0-----:R-:W-:Y:S01]  /*41e0*/  HFMA2.MMA R143, -RZ, RZ, 0, 1.847743988037109375e-06 ;  /* 0x0000001fff8f7435 */ /* 0x001fe200000001ff */
[----:B-1----:R-:W-:Y:S01]  /*41f0*/  MOV R119, R118 ;  /* 0x0000007600777202 */ /* 0x002fe20000000f00 */
[----:B------:R-:W-:Y:S01]  /*4200*/  IMAD.MOV.U32 R144, RZ, RZ, 0x10 ;  /* 0x00000010ff907424 */ /* 0x000fe200078e00ff */
[----:B------:R-:W-:-:S02]  /*4210*/  MOV R159, R107 ;  /* 0x0000006b009f7202 */ /* 0x000fc40000000f00 */
[----:B------:R-:W-:Y:S02]  /*4220*/  MOV R118, 0xffffffff ;  /* 0xffffffff00767802 */ /* 0x000fe40000000f00 */
[----:B------:R-:W-:Y:S02]  /*4230*/  MOV R104, 0x4250 ;  /* 0x0000425000687802 */ /* 0x000fe40000000f00 */
[----:B------:R-:W-:Y:S05]  /*4240*/  CALL.REL.NOINC `($__internal_79_$__cuda_sm70_shflsync_bfly_p) ;  /* 0x0000001000007944 */ /* 0x000fea0003c00000 */
[----:B01----:R-:W-:Y:S05]  /*4250*/  BRA `(.L_x_3002) ;  /* 0xffffd18000007947 */ /* 0x003fea000383ffff */
        .weak           $__internal_79_$__cuda_sm70_shflsync_bfly_p
        .type           $__internal_79_$__cuda_sm70_shflsync_bfly_p,@function
        .size           $__internal_79_$__cuda_sm70_shflsync_bfly_p,(.L_x_7257 - $__internal_79_$__cuda_sm70_shflsync_bfly_p)
$__internal_79_$__cuda_sm70_shflsync_bfly_p:
[----:B------:R-:W-:Y:S01]  /*4260*/  HFMA2.MMA R105, -RZ, RZ, 0, 0 ;  /* 0x00000000ff697435 */ /* 0x000fe200000001ff */
[----:B------:R-:W-:Y:S04]  /*4270*/  WARPSYNC R118 ;  /* 0x0000007600007348 */ /* 0x000fe80003800000 */
[----:B------:R0:W1:Y:S01]  /*4280*/  SHFL.BFLY PT, R118, R159, R144, R143 ;  /* 0x0c0000909f767389 */ /* 0x00006200000e008f */
[----:B------:R-:W-:Y:S05]  /*4290*/  RET.REL.NODEC R104 `(_ZN10layer_norm13ln_bwd_kernelINS_13Kernel_traitsI13__nv_bfloat16S2_fS2_fjLj512ELj1ELj4ELj1ELj16ENS_18Kernel_traits_baseILj512ES2_S2_fS2_fjLj128EEEEELb1ELb1ELb1ELb1EEEvNS_9BwdParamsE) ;  /* 0xffffbd6068007950 */ /* 0x000fea0003c3ffff */
.L_x_3003:
        /* <DEDUP_REMOVED lines=14> */
.L_x_7257:


//--------------------- .text._ZN10layer_norm13ln_bwd_kernelINS_13Kernel_traitsIf13__nv_bfloat16fS2_fjLj512ELj1ELj4ELj1ELj16ENS_18Kernel_traits_baseILj512EfS2_fS2_fjLj128EEEEELb0ELb0ELb0ELb0EEEvNS_9BwdParamsE --------------------------
	.section	.text._ZN10layer_norm13ln_bwd_kernelINS_13Kernel_traitsIf13__nv_bfloat16fS2_fjLj512ELj1ELj4ELj1ELj16ENS_18Kernel_traits_baseILj512EfS2_fS2_fjLj128EEEEELb0ELb0ELb0ELb0EEEvNS_9BwdParamsE,"ax",@progbits
	.sectioninfo	@"SHI_REGISTERS=127"
	.align	128
        .global         _ZN10layer_norm13ln_bwd_kernelINS_13Kernel_traitsIf13__nv_bfloat16fS2_fjLj512ELj1ELj4ELj1ELj16ENS_18Kernel_traits_baseILj512EfS2_fS2_fjLj128EEEEELb0ELb0ELb0ELb0EEEvNS_9BwdParamsE
        .type           _ZN10layer_norm13ln_bwd_kernelINS_13Kernel_traitsIf13__nv_bfloat16fS2_fjLj512ELj1ELj4ELj1ELj16ENS_18Kernel_traits_baseILj512EfS2_fS2_fjLj128EEEEELb0ELb0ELb0ELb0EEEvNS_9BwdParamsE,@function
        .size           _ZN10layer_norm13ln_bwd_kernelINS_13Kernel_traitsIf13__nv_bfloat16fS2_fjLj512ELj1ELj4ELj1ELj16ENS_18Kernel_traits_baseILj512EfS2_fS2_fjLj128EEEEELb0ELb0ELb0ELb0EEEvNS_9BwdParamsE,(.L_x_7258 - _ZN10layer_norm13ln_bwd_kernelINS_13Kernel_traitsIf13__nv_bfloat16fS2_fjLj512ELj1ELj4ELj1ELj16ENS_18Kernel_traits_baseILj512EfS2_fS2_fjLj128EEEEELb0ELb0ELb0ELb0EEEvNS_9BwdParamsE)
        .other          _ZN10layer_norm13ln_bwd_kernelINS_13Kernel_traitsIf13__nv_bfloat16fS2_fjLj512ELj1ELj4ELj1ELj16ENS_18Kernel_traits_baseILj512EfS2_fS2_fjLj128EEEEELb0ELb0ELb0ELb0EEEvNS_9BwdParamsE,@"STO_CUDA_ENTRY STV_DEFAULT"
_ZN10layer_norm13ln_bwd_kernelINS_13Kernel_traitsIf13__nv_bfloat16fS2_fjLj512ELj1ELj4ELj1ELj16ENS_18Kernel_traits_baseILj512EfS2_fS2_fjLj128EEEEELb0ELb0ELb0ELb0EEEvNS_9BwdParamsE:
.text._ZN10layer_norm13ln_bwd_kernelINS_13Kernel_traitsIf13__nv_bfloat16fS2_fjLj512ELj1ELj4ELj1ELj16ENS_18Kernel_traits_baseILj512EfS2_fS2_fjLj128EEEEELb0ELb0ELb0ELb0EEEvNS_9BwdParamsE:
[----:B------:R-:W-:Y:S02]  /*0000*/  MOV R1, c[0x0][0x28] ;  /* 0x00000a0000017a02 */ /* 0x000fe40000000f00 */
[----:B------:R-:W0:Y:S01]  /*0010*/  S2R R0, SR_TID.X ;  /* 0x0000000000007919 */ /* 0x000e220000002100 */
[----:B------:R-:W-:Y:S01]  /*0020*/  MOV R2, c[0x0][0x168] ;  /* 0x00005a0000027a02 */ /* 0x000fe20000000f00 */
[----:B------:R-:W-:-:S03]  /*0030*/  ULDC.64 UR4, c[0x0][0x118] ;  /* 0x0000460000047ab9 */ /* 0x000fc60000000a00 */
[----:B------:R-:W-:-:S04]  /*0040*/  SHF.R.S32.HI R2, RZ, 0x1f, R2 ;  /* 0x0000001fff027819 */ /* 0x000fc80000011402 */
[----:B------:R-:W-:Y:S02]  /*0050*/  LEA.HI R2, R2, c[0x0][0x168], RZ, 0x3 ;  /* 0x00005a0002027a11 */ /* 0x000fe400078f18ff */
[----:B0-----:R-:W-:-:S04]  /*0060*/  LOP3.LUT R3, R0, 0x1f, RZ, 0xc, !PT ;  /* 0x0000001f00037812 */ /* 0x001fc800078e0cff */
[----:B------:R-:W-:-:S04]  /*0070*/  LEA.HI.SX32 R2, R2, R3, 0x1d ;  /* 0x0000000302027211 */ /* 0x000fc800078feaff */
[C---:B------:R-:W-:Y:S02]  /*0080*/  LOP3.LUT P2, RZ, R2.reuse, 0xffffffe0, RZ, 0xc0, !PT ;  /* 0xffffffe002ff7812 */ /* 0x040fe4000784c0ff */
[----:B------:R-:W-:Y:S02]  /*0090*/  ISETP.GE.U32.AND P3, PT, R2, 0x40, PT ;  /* 0x000000400200780c */ /* 0x000fe40003f66070 */
[----:B------:R-:W-:-:S04]  /*00a0*/  LOP3.LUT R2, R0, 0x1f, RZ, 0xc0, !PT ;  /* 0x0000001f00027812 */ /* 0x000fc800078ec0ff */
[----:B------:R-:W-:-:S05]  /*00b0*/  MOV R3, R2 ;  /* 0x0000000200037202 */ /* 0x000fca0000000f00 */
[----:B------:R-:W-:Y:S02]  /*00c0*/  @P2 LOP3.LUT R3, R2, 0x20, RZ, 0xfc, !PT ;  /* 0x0000002002032812 */ /* 0x000fe400078efcff */
[----:B------:R-:W-:Y:S02]  /*00d0*/  @P3 MOV R6, 0x20 ;  /* 0x0000002000063802 */ /* 0x000fe40000000f00 */
[----:B------:R-:W-:-:S03]  /*00e0*/  @P2 MOV R5, 0x20 ;  /* 0x0000002000052802 */ /* 0x000fc60000000f00 */
[----:B------:R-:W-:-:S04]  /*00f0*/  @P3 IMAD.WIDE.U32 R6, R3, R6, c[0x0][0x1b0] ;  /* 0x00006c0003063625 */ /* 0x000fc800078e0006 */
[----:B------:R-:W-:Y:S01]  /*0100*/  @P2 IMAD.WIDE.U32 R4, R2, R5, c[0x0][0x1b0] ;  /* 0x00006c0002042625 */ /* 0x000fe200078e0005 */
        /* <DEDUP_REMOVED lines=28> */
.L_x_3016:
[----:B------:R-:W-:Y:S02]  /*02d0*/  ISETP.NE.U32.AND P0, PT, RZ, c[0x0][0x1c0], PT ;  /* 0x00007000ff007a0c */ /* 0x000fe40003f05070 */
[----:B------:R-:W-:Y:S02]  /*02e0*/  SHF.R.S32.HI R86, RZ, 0x1f, R3 ;  /* 0x0000001fff567819 */ /* 0x000fe40000011403 */
        /* <DEDUP_REMOVED lines=8> */
[----:B-----5:R1:W5:Y:S01]  /*0370*/  LDG.E R105, [R92.64] ;  /* 0x000000045c697981 */ /* 0x020362000c1e1900 */
[----:B------:R-:W-:Y:S01]  /*0380*/  IMAD R5, R3, c[0x0][0x168], RZ ;  /* 0x00005a0003057a24 */ /* 0x000fe200078e02ff */
[----:B0-----:R-:W-:Y:S01]  /*0390*/  ISETP.NE.AND P1, PT, R4, RZ, PT ;  /* 0x000000ff0400720c */ /* 0x001fe20003f25270 */
[----:B------:R-:W-:Y:S01]  /*03a0*/  BSSY B1, `(.L_x_3006) ;  /* 0x0000059000017945 */ /* 0x000fe20003800000 */
[----:B------:R-:W-:-:S02]  /*03b0*/  MOV R104, 0x3f800000 ;  /* 0x3f80000000687802 */ /* 0x000fc40000000f00 */
[----:B------:R-:W-:Y:S02]  /*03c0*/  SHF.R.S32.HI R94, RZ, 0x1f, R5 ;  /* 0x0000001fff5e7819 */ /* 0x000fe40000011405 */
[----:B------:R-:W-:Y:S02]  /*03d0*/  MOV R124, RZ ;  /* 0x000000ff007c7202 */ /* 0x000fe40000000f00 */
[----:B------:R-:W-:Y:S02]  /*03e0*/  LEA.HI R5, R94, R5, RZ, 0x3 ;  /* 0x000000055e057211 */ /* 0x000fe400078f18ff */
[----:B------:R-:W-:Y:S02]  /*03f0*/  MOV R122, RZ ;  /* 0x000000ff007a7202 */ /* 0x000fe40000000f00 */
[----:B------:R-:W-:-:S04]  /*0400*/  LEA.HI.SX32 R5, R5, R2, 0x1d ;  /* 0x0000000205057211 */ /* 0x000fc800078feaff */
[----:B------:R-:W-:Y:S02]  /*0410*/  MOV R121, R5 ;  /* 0x0000000500797202 */ /* 0x000fe40000000f00 */
[----:B--2---:R-:W-:Y:S02]  /*0420*/  @P0 PRMT R104, RZ, 0x5410, R84 ;  /* 0x00005410ff680816 */ /* 0x004fe40000000054 */
[----:B---3--:R-:W-:Y:S01]  /*0430*/  FSEL R106, R86, RZ, !P1 ;  /* 0x000000ff566a7208 */ /* 0x008fe20004800000 */
[----:B------:R-:W-:Y:S05]  /*0440*/  @!P2 BRA `(.L_x_3007) ;  /* 0x000004e00000a947 */ /* 0x000fea0003800000 */
[----:B-1----:R-:W-:Y:S02]  /*0450*/  MOV R88, 0x10 ;  /* 0x0000001000587802 */ /* 0x002fe40000000f00 */
[----:B------:R-:W-:-:S03]  /*0460*/  LEA R110, P0, R5, c[0x0][0x188], 0x5 ;  /* 0x00006200056e7a11 */ /* 0x000fc600078028ff */
[C---:B------:R-:W-:Y:S01]  /*0470*/  IMAD.WIDE.U32 R88, R5.reuse, R88, c[0x0][0x208] ;  /* 0x0000820005587625 */ /* 0x040fe200078e0058 */
[----:B------:R-:W-:-:S05]  /*0480*/  LEA.HI.X R111, R5, c[0x0][0x18c], RZ, 0x5, P0 ;  /* 0x00006300056f7a11 */ /* 0x000fca00000f2cff */
[----:B------:R-:W2:Y:S04]  /*0490*/  LDG.E.128 R84, [R110.64] ;  /* 0x000000046e547981 */ /* 0x000ea8000c1e1d00 */
[----:B------:R-:W3:Y:S04]  /*04a0*/  LDG.E.128 R88, [R88.64] ;  /* 0x0000000458587981 */ /* 0x000ee8000c1e1d00 */
[----:B------:R-:W4:Y:S01]  /*04b0*/  LDG.E.128 R92, [R110.64+0x10] ;  /* 0x000010046e5c7981 */ /* 0x000f22000c1e1d00 */
        /* <DEDUP_REMOVED lines=9> */
[--C-:B---3--:R-:W-:Y:S01]  /*0550*/  PRMT R107, RZ, 0x5410, R88.reuse ;  /* 0x00005410ff6b7816 */ /* 0x108fe20000000058 */
[C---:B------:R-:W-:Y:S01]  /*0560*/  FADD.FTZ R124, -R106.reuse, R87 ;  /* 0x000000576a7c7221 */ /* 0x040fe20000010100 */
[----:B------:R-:W-:Y:S01]  /*0570*/  PRMT R88, RZ, 0x7610, R88 ;  /* 0x00007610ff587816 */ /* 0x000fe20000000058 */
[C---:B-----5:R-:W-:Y:S01]  /*0580*/  FMUL.FTZ R119, R105.reuse, R118 ;  /* 0x0000007669777220 */ /* 0x060fe20000410000 */
[----:B------:R-:W-:Y:S01]  /*0590*/  PRMT R87, RZ, 0x5410, R90 ;  /* 0x00005410ff577816 */ /* 0x000fe2000000005a */
[----:B----4-:R-:W-:Y:S01]  /*05a0*/  FADD.FTZ R92, -R106, R92 ;  /* 0x0000005c6a5c7221 */ /* 0x010fe20000010100 */
[--C-:B------:R-:W-:Y:S01]  /*05b0*/  PRMT R85, RZ, 0x5410, R91.reuse ;  /* 0x00005410ff557816 */ /* 0x100fe2000000005b */
[----:B------:R-:W-:Y:S01]  /*05c0*/  FMUL.FTZ R120, R64, R107 ;  /* 0x0000006b40787220 */ /* 0x000fe20000410000 */
[----:B------:R-:W-:Y:S01]  /*05d0*/  PRMT R84, RZ, 0x7610, R91 ;  /* 0x00007610ff547816 */ /* 0x000fe2000000005b */
[----:B------:R-:W-:Y:S01]  /*05e0*/  FMUL.FTZ R91, R105, R92 ;  /* 0x0000005c695b7220 */ /* 0x000fe20000410000 */
[--C-:B0-----:R-:W-:Y:S01]  /*05f0*/  PRMT R109, RZ, 0x5410, R89.reuse ;  /* 0x00005410ff6d7816 */ /* 0x101fe20000000059 */
[----:B------:R-:W-:Y:S01]  /*0600*/  FADD.FTZ R41, R41, R88 ;  /* 0x0000005829297221 */ /* 0x000fe20000010000 */
[----:B------:R-:W-:Y:S01]  /*0610*/  PRMT R114, RZ, 0x7610, R89 ;  /* 0x00007610ff727816 */ /* 0x000fe20000000059 */
[----:B------:R-:W-:-:S02]  /*0620*/  FMUL.FTZ R89, R105, R116 ;  /* 0x0000007469597220 */ /* 0x000fc40000410000 */
[-C--:B------:R-:W-:Y:S02]  /*0630*/  FFMA.FTZ R57, R119, R88.reuse, R57 ;  /* 0x0000005877397223 */ /* 0x080fe40000010039 */
[----:B------:R-:W-:Y:S02]  /*0640*/  FMUL.FTZ R118, R65, R88 ;  /* 0x0000005841767220 */ /* 0x000fe40000410000 */
[----:B------:R-:W-:Y:S02]  /*0650*/  FADD.FTZ R36, R36, R87 ;  /* 0x0000005724247221 */ /* 0x000fe40000010000 */
[-C--:B------:R-:W-:Y:S02]  /*0660*/  FFMA.FTZ R52, R91, R87.reuse, R52 ;  /* 0x000000575b347223 */ /* 0x080fe40000010034 */
[----:B------:R-:W-:Y:S02]  /*0670*/  FMUL.FTZ R88, R60, R87 ;  /* 0x000000573c587220 */ /* 0x000fe40000410000 */
[----:B------:R-:W-:Y:S01]  /*0680*/  FADD.FTZ R122, -R106, R86 ;  /* 0x000000566a7a7221 */ /* 0x000fe20000010100 */
[----:B------:R-:W-:Y:S01]  /*0690*/  PRMT R86, RZ, 0x7610, R90 ;  /* 0x00007610ff567816 */ /* 0x000fe2000000005a */
[----:B------:R-:W-:-:S02]  /*06a0*/  FADD.FTZ R87, RZ, R120 ;  /* 0x00000078ff577221 */ /* 0x000fc40000010000 */
[----:B------:R-:W-:Y:S02]  /*06b0*/  FFMA.FTZ R92, R89, R120, RZ ;  /* 0x00000078595c7223 */ /* 0x000fe400000100ff */
        /* <DEDUP_REMOVED lines=39> */
.L_x_3007:
[----:B-1----:R-:W-:Y:S05]  /*0930*/  BSYNC B1 ;  /* 0x0000000000017941 */ /* 0x002fea0003800000 */
.L_x_3006:
[----:B------:R-:W-:Y:S01]  /*0940*/  BSSY B1, `(.L_x_3008) ;  /* 0x000004f000017945 */ /* 0x000fe20003800000 */
[----:B------:R-:W-:Y:S05]  /*0950*/  @!P3 BRA `(.L_x_3009) ;  /* 0x000004d00000b947 */ /* 0x000fea0003800000 */
[----:B------:R-:W-:Y:S01]  /*0960*/  HFMA2.MMA R84, -RZ, RZ, 0, 9.5367431640625e-07 ;  /* 0x00000010ff547435 */ /* 0x000fe200000001ff */
[----:B------:R-:W-:-:S04]  /*0970*/  LEA R96, P0, R121, c[0x0][0x188], 0x5 ;  /* 0x0000620079607a11 */ /* 0x000fc800078028ff */
[----:B------:R-:W-:-:S05]  /*0980*/  LEA.HI.X R97, R121, c[0x0][0x18c], RZ, 0x5, P0 ;  /* 0x0000630079617a11 */ /* 0x000fca00000f2cff */
[----:B------:R-:W-:Y:S01]  /*0990*/  IMAD.WIDE.U32 R84, R121, R84, c[0x0][0x208] ;  /* 0x0000820079547625 */ /* 0x000fe200078e0054 */
[----:B------:R-:W2:Y:S04]  /*09a0*/  LDG.E.128 R8, [R96.64] ;  /* 0x0000000460087981 */ /* 0x000ea8000c1e1d00 */
[----:B------:R-:W3:Y:S04]  /*09b0*/  LDG.E.128 R92, [R96.64+0x10] ;  /* 0x00001004605c7981 */ /* 0x000ee8000c1e1d00 */
        /* <DEDUP_REMOVED lines=9> */
[----:B-----5:R-:W-:Y:S02]  /*0a50*/  FMUL.FTZ R103, R105, R100 ;  /* 0x0000006469677220 */ /* 0x020fe40000410000 */
[C---:B------:R-:W-:Y:S01]  /*0a60*/  FADD.FTZ R102, -R106.reuse, R9 ;  /* 0x000000096a667221 */ /* 0x040fe20000010100 */
[--C-:B----4-:R-:W-:Y:S01]  /*0a70*/  PRMT R101, RZ, 0x5410, R84.reuse ;  /* 0x00005410ff657816 */ /* 0x110fe20000000054 */
[C---:B------:R-:W-:Y:S01]  /*0a80*/  FADD.FTZ R98, -R106.reuse, R11 ;  /* 0x0000000b6a627221 */ /* 0x040fe20000010100 */
[----:B------:R-:W-:Y:S01]  /*0a90*/  PRMT R84, RZ, 0x7610, R84 ;  /* 0x00007610ff547816 */ /* 0x000fe20000000054 */
[----:B---3--:R-:W-:Y:S01]  /*0aa0*/  FADD.FTZ R92, -R106, R92 ;  /* 0x0000005c6a5c7221 */ /* 0x008fe20000010100 */
[----:B------:R-:W-:Y:S01]  /*0ab0*/  PRMT R97, RZ, 0x5410, R85 ;  /* 0x00005410ff617816 */ /* 0x000fe20000000055 */
[----:B------:R-:W-:Y:S01]  /*0ac0*/  FADD.FTZ R32, R32, R101 ;  /* 0x0000006520207221 */ /* 0x000fe20000010000 */
[----:B------:R-:W-:Y:S01]  /*0ad0*/  PRMT R96, RZ, 0x7610, R85 ;  /* 0x00007610ff607816 */ /* 0x000fe20000000055 */
[-C--:B------:R-:W-:Y:S01]  /*0ae0*/  FFMA.FTZ R48, R103, R101.reuse, R48 ;  /* 0x0000006567307223 */ /* 0x080fe20000010030 */
[--C-:B0-----:R-:W-:Y:S01]  /*0af0*/  PRMT R7, RZ, 0x5410, R86.reuse ;  /* 0x00005410ff077816 */ /* 0x101fe20000000056 */
[----:B------:R-:W-:Y:S01]  /*0b00*/  FMUL.FTZ R101, R72, R101 ;  /* 0x0000006548657220 */ /* 0x000fe20000410000 */
[----:B------:R-:W-:Y:S01]  /*0b10*/  PRMT R86, RZ, 0x7610, R86 ;  /* 0x00007610ff567816 */ /* 0x000fe20000000056 */
[C---:B------:R-:W-:Y:S01]  /*0b20*/  FMUL.FTZ R100, R105.reuse, R10 ;  /* 0x0000000a69647220 */ /* 0x040fe20000410000 */
[----:B------:R-:W-:Y:S01]  /*0b30*/  PRMT R85, RZ, 0x5410, R87 ;  /* 0x00005410ff557816 */ /* 0x000fe20000000057 */
[----:B------:R-:W-:-:S02]  /*0b40*/  FMUL.FTZ R102, R105, R102 ;  /* 0x0000006669667220 */ /* 0x000fc40000410000 */
[----:B------:R-:W-:Y:S02]  /*0b50*/  FMUL.FTZ R99, R73, R84 ;  /* 0x0000005449637220 */ /* 0x000fe40000410000 */
[----:B------:R-:W-:Y:S02]  /*0b60*/  FADD.FTZ R124, R124, R101 ;  /* 0x000000657c7c7221 */ /* 0x000fe40000010000 */
[----:B------:R-:W-:Y:S02]  /*0b70*/  FFMA.FTZ R122, R103, R101, R122 ;  /* 0x00000065677a7223 */ /* 0x000fe4000001007a */
[----:B------:R-:W-:Y:S02]  /*0b80*/  FADD.FTZ R34, R34, R97 ;  /* 0x0000006122227221 */ /* 0x000fe40000010000 */
[----:B------:R-:W-:Y:S02]  /*0b90*/  FMUL.FTZ R98, R105, R98 ;  /* 0x0000006269627220 */ /* 0x000fe40000410000 */
[----:B------:R-:W-:-:S02]  /*0ba0*/  FFMA.FTZ R50, R100, R97, R50 ;  /* 0x0000006164327223 */ /* 0x000fc40000010032 */
[----:B------:R-:W-:Y:S02]  /*0bb0*/  FMUL.FTZ R11, R105, R92 ;  /* 0x0000005c690b7220 */ /* 0x000fe40000410000 */
[----:B------:R-:W-:Y:S02]  /*0bc0*/  FMUL.FTZ R97, R74, R97 ;  /* 0x000000614a617220 */ /* 0x000fe40000410000 */
[----:B------:R-:W-:Y:S02]  /*0bd0*/  FADD.FTZ R124, R124, R99 ;  /* 0x000000637c7c7221 */ /* 0x000fe40000010000 */
[----:B------:R-:W-:Y:S02]  /*0be0*/  FFMA.FTZ R122, R102, R99, R122 ;  /* 0x00000063667a7223 */ /* 0x000fe4000001007a */
[----:B------:R-:W-:Y:S02]  /*0bf0*/  FADD.FTZ R8, -R106, R93 ;  /* 0x0000005d6a087221 */ /* 0x000fe40000010100 */
[----:B------:R-:W-:-:S02]  /*0c00*/  FADD.FTZ R35, R35, R96 ;  /* 0x0000006023237221 */ /* 0x000fc40000010000 */
[-C--:B------:R-:W-:Y:S02]  /*0c10*/  FFMA.FTZ R51, R98, R96.reuse, R51 ;  /* 0x0000006062337223 */ /* 0x080fe40000010033 */
[----:B------:R-:W-:Y:S02]  /*0c20*/  FADD.FTZ R28, R28, R7 ;  /* 0x000000071c1c7221 */ /* 0x000fe40000010000 */
        /* <DEDUP_REMOVED lines=32> */
.L_x_3009:
[----:B------:R-:W-:Y:S05]  /*0e30*/  BSYNC B1 ;  /* 0x0000000000017941 */ /* 0x000fea0003800000 */
.L_x_3008:
[----:B------:R-:W-:Y:S05]  /*0e40*/  BRA.DIV ~URZ, `(.L_x_3010) ;  /* 0x000012a27f007947 */ /* 0x000fea000b800000 */
[----:B------:R0:W1:Y:S02]  /*0e50*/  SHFL.BFLY PT, R95, R124, 0x1, 0x1f ;  /* 0x0c201f007c5f7f89 */ /* 0x00006400000e0000 */
.L_x_3017:
        /* <DEDUP_REMOVED lines=14> */
[----:B-1----:R-:W-:Y:S02]  /*0f40*/  FADD.FTZ R86, R93, R86 ;  /* 0x000000565d567221 */ /* 0x002fe40000010000 */
[----:B--2---:R-:W-:-:S03]  /*0f50*/  FADD.FTZ R92, R94, R95 ;  /* 0x0000005f5e5c7221 */ /* 0x004fc60000010000 */
[----:B------:R1:W2:Y:S04]  /*0f60*/  SHFL.BFLY PT, R95, R86, 0x10, 0x1f ;  /* 0x0e001f00565f7f89 */ /* 0x0002a800000e0000 */
[----:B------:R1:W3:Y:S02]  /*0f70*/  SHFL.BFLY PT, R85, R92, 0x10, 0x1f ;  /* 0x0e001f005c557f89 */ /* 0x0002e400000e0000 */
.L_x_3018:
[----:B--2---:R-:W-:Y:S01]  /*0f80*/  FADD.FTZ R95, R95, R86 ;  /* 0x000000565f5f7221 */ /* 0x004fe20000010000 */
[----:B------:R-:W-:Y:S01]  /*0f90*/  BSSY B1, `(.L_x_3012) ;  /* 0x0000046000017945 */ /* 0x000fe20003800000 */
[----:B---3--:R-:W-:Y:S02]  /*0fa0*/  FADD.FTZ R85, R85, R92 ;  /* 0x0000005c55557221 */ /* 0x008fe40000010000 */
[----:B------:R-:W-:Y:S02]  /*0fb0*/  FMUL.FTZ R95, R95, c[0x0][0x1e0] ;  /* 0x000078005f5f7a20 */ /* 0x000fe40000410000 */
[----:B------:R-:W-:-:S03]  /*0fc0*/  FMUL.FTZ R94, R85, c[0x0][0x1e0] ;  /* 0x00007800555e7a20 */ /* 0x000fc60000410000 */
[----:B------:R-:W-:Y:S01]  /*0fd0*/  FSEL R95, R95, RZ, !P1 ;  /* 0x000000ff5f5f7208 */ /* 0x000fe20004800000 */
[----:B------:R-:W-:Y:S05]  /*0fe0*/  @!P2 BRA `(.L_x_3013) ;  /* 0x000004000000a947 */ /* 0x000fea0003800000 */
[----:B------:R-:W-:Y:S01]  /*0ff0*/  ISETP.NE.U32.AND P0, PT, RZ, c[0x0][0x218], PT ;  /* 0x00008600ff007a0c */ /* 0x000fe20003f05070 */
[-CC-:B------:R-:W-:Y:S01]  /*1000*/  FFMA.FTZ R85, R89, R94.reuse, R95.reuse ;  /* 0x0000005e59557223 */ /* 0x180fe2000001005f */
[----:B------:R-:W-:Y:S01]  /*1010*/  ISETP.NE.U32.AND P1, PT, RZ, c[0x0][0x258], PT ;  /* 0x00009600ff007a0c */ /* 0x000fe20003f25070 */
[-C--:B------:R-:W-:Y:S01]  /*1020*/  FFMA.FTZ R87, R119, R94.reuse, R95 ;  /* 0x0000005e77577223 */ /* 0x080fe2000001005f */
[----:B------:R-:W-:Y:S01]  /*1030*/  ISETP.NE.AND.EX P0, PT, RZ, c[0x0][0x21c], PT, P0 ;  /* 0x00008700ff007a0c */ /* 0x000fe20003f05300 */
[----:B0-----:R-:W-:Y:S01]  /*1040*/  FADD.FTZ R124, R120, -R85 ;  /* 0x80000055787c7221 */ /* 0x001fe20000010000 */
[----:B------:R-:W-:Y:S01]  /*1050*/  ISETP.NE.AND.EX P1, PT, RZ, c[0x0][0x25c], PT, P1 ;  /* 0x00009700ff007a0c */ /* 0x000fe20003f25310 */
[----:B------:R-:W-:Y:S02]  /*1060*/  FADD.FTZ R84, R118, -R87 ;  /* 0x8000005776547221 */ /* 0x000fe40000010000 */
[----:B------:R-:W-:-:S02]  /*1070*/  FFMA.FTZ R85, R117, R94, R95 ;  /* 0x0000005e75557223 */ /* 0x000fc4000001005f */
[----:B------:R-:W-:Y:S02]  /*1080*/  FFMA.FTZ R87, R115, R94, R95 ;  /* 0x0000005e73577223 */ /* 0x000fe4000001005f */
[----:B------:R-:W-:Y:S02]  /*1090*/  FADD.FTZ R85, R116, -R85 ;  /* 0x8000005574557221 */ /* 0x000fe40000010000 */
[----:B-1----:R-:W-:Y:S02]  /*10a0*/  FADD.FTZ R92, R114, -R87 ;  /* 0x80000057725c7221 */ /* 0x002fe40000010000 */
[C---:B-----5:R-:W-:Y:S02]  /*10b0*/  FMUL.FTZ R85, R105.reuse, R85 ;  /* 0x0000005569557220 */ /* 0x060fe40000410000 */
[----:B------:R-:W-:Y:S02]  /*10c0*/  FMUL.FTZ R92, R105, R92 ;  /* 0x0000005c695c7220 */ /* 0x000fe40000410000 */
[----:B------:R-:W-:-:S02]  /*10d0*/  FFMA.FTZ R87, R109, R94, R95 ;  /* 0x0000005e6d577223 */ /* 0x000fc4000001005f */
[-CC-:B------:R-:W-:Y:S02]  /*10e0*/  FFMA.FTZ R93, R91, R94.reuse, R95.reuse ;  /* 0x0000005e5b5d7223 */ /* 0x180fe4000001005f */
[-CC-:B------:R-:W-:Y:S02]  /*10f0*/  FFMA.FTZ R106, R90, R94.reuse, R95.reuse ;  /* 0x0000005e5a6a7223 */ /* 0x180fe4000001005f */
[----:B------:R-:W-:Y:S02]  /*1100*/  FFMA.FTZ R86, R110, R94, R95 ;  /* 0x0000005e6e567223 */ /* 0x000fe4000001005f */
[----:B------:R-:W-:Y:S02]  /*1110*/  @P0 FADD.FTZ R85, R26, R85 ;  /* 0x000000551a550221 */ /* 0x000fe40000010000 */
[----:B------:R-:W-:Y:S02]  /*1120*/  @P0 FADD.FTZ R92, R27, R92 ;  /* 0x0000005c1b5c0221 */ /* 0x000fe40000010000 */
[----:B------:R-:W-:Y:S01]  /*1130*/  FADD.FTZ R122, R108, -R87 ;  /* 0x800000576c7a7221 */ /* 0x000fe20000010000 */
[----:B------:R-:W-:Y:S01]  /*1140*/  SEL R78, R85, R78, P1 ;  /* 0x0000004e554e7207 */ /* 0x000fe20000800000 */
[----:B------:R-:W-:Y:S01]  /*1150*/  FADD.FTZ R93, R88, -R93 ;  /* 0x8000005d585d7221 */ /* 0x000fe20000010000 */
[----:B------:R-:W-:Y:S01]  /*1160*/  SEL R79, R92, R79, P1 ;  /* 0x0000004f5c4f7207 */ /* 0x000fe20000800000 */
[----:B------:R-:W-:-:S02]  /*1170*/  FADD.FTZ R106, R107, -R106 ;  /* 0x8000006a6b6a7221 */ /* 0x000fc40000010000 */
[----:B------:R-:W-:Y:S02]  /*1180*/  FADD.FTZ R86, R111, -R86 ;  /* 0x800000566f567221 */ /* 0x000fe40000010000 */
[C---:B------:R-:W-:Y:S02]  /*1190*/  FMUL.FTZ R123, R105.reuse, R122 ;  /* 0x0000007a697b7220 */ /* 0x040fe40000410000 */
[C---:B------:R-:W-:Y:S02]  /*11a0*/  FMUL.FTZ R121, R105.reuse, R124 ;  /* 0x0000007c69797220 */ /* 0x040fe40000410000 */
[C---:B------:R-:W-:Y:S02]  /*11b0*/  FMUL.FTZ R84, R105.reuse, R84 ;  /* 0x0000005469547220 */ /* 0x040fe40000410000 */
[C---:B------:R-:W-:Y:S02]  /*11c0*/  FMUL.FTZ R93, R105.reuse, R93 ;  /* 0x0000005d695d7220 */ /* 0x040fe40000410000 */
[----:B------:R-:W-:-:S02]  /*11d0*/  FMUL.FTZ R106, R105, R106 ;  /* 0x0000006a696a7220 */ /* 0x000fc40000410000 */
[----:B------:R-:W-:Y:S01]  /*11e0*/  FMUL.FTZ R122, R105, R86 ;  /* 0x00000056697a7220 */ /* 0x000fe20000410000 */
[----:B------:R-:W-:Y:S01]  /*11f0*/  @P1 MOV R86, 0x20 ;  /* 0x0000002000561802 */ /* 0x000fe20000000f00 */
[-C--:B------:R-:W-:Y:S02]  /*1200*/  FMUL.FTZ R85, R85, R104.reuse ;  /* 0x0000006855557220 */ /* 0x080fe40000410000 */
[----:B------:R-:W-:Y:S02]  /*1210*/  FMUL.FTZ R92, R92, R104 ;  /* 0x000000685c5c7220 */ /* 0x000fe40000410000 */
[----:B------:R-:W-:Y:S02]  /*1220*/  @P0 FADD.FTZ R121, R24, R121 ;  /* 0x0000007918790221 */ /* 0x000fe40000010000 */
[----:B------:R-:W-:Y:S01]  /*1230*/  @P0 FADD.FTZ R84, R25, R84 ;  /* 0x0000005419540221 */ /* 0x000fe20000010000 */
[----:B------:R-:W-:Y:S01]  /*1240*/  F2FP.BF16.PACK_AB R85, R92, R85 ;  /* 0x000000555c55723e */ /* 0x000fe200000010ff */
[----:B------:R-:W-:Y:S01]  /*1250*/  @P0 FADD.FTZ R93, R20, R93 ;  /* 0x0000005d145d0221 */ /* 0x000fe20000010000 */
[----:B------:R-:W-:Y:S01]  /*1260*/  HFMA2.MMA R92, -RZ, RZ, 0, 9.5367431640625e-07 ;  /* 0x00000010ff5c7435 */ /* 0x000fe200000001ff */
        /* <DEDUP_REMOVED lines=10> */
[----:B------:R-:W-:Y:S01]  /*1310*/  SEL R83, R122, R83, P1 ;  /* 0x000000537a537207 */ /* 0x000fe20000800000 */
[-C--:B------:R-:W-:Y:S01]  /*1320*/  FMUL.FTZ R106, R106, R104.reuse ;  /* 0x000000686a6a7220 */ /* 0x080fe20000410000 */
[----:B------:R-:W-:Y:S01]  /*1330*/  @P1 STG.E.128 [R86.64], R76 ;  /* 0x0000004c56001986 */ /* 0x000fe2000c101d04 */
[-C--:B------:R-:W-:Y:S02]  /*1340*/  FMUL.FTZ R121, R121, R104.reuse ;  /* 0x0000006879797220 */ /* 0x080fe40000410000 */
[-C--:B------:R-:W-:Y:S01]  /*1350*/  FMUL.FTZ R84, R84, R104.reuse ;  /* 0x0000006854547220 */ /* 0x080fe20000410000 */
[----:B------:R0:W-:Y:S01]  /*1360*/  @P1 STG.E.128 [R86.64+0x10], R80 ;  /* 0x0000105056001986 */ /* 0x0001e2000c101d04 */
[-C--:B------:R-:W-:Y:S02]  /*1370*/  FMUL.FTZ R123, R123, R104.reuse ;  /* 0x000000687b7b7220 */ /* 0x080fe40000410000 */
[----:B------:R-:W-:Y:S01]  /*1380*/  FMUL.FTZ R122, R122, R104 ;  /* 0x000000687a7a7220 */ /* 0x000fe20000410000 */
[----:B------:R-:W-:-:S02]  /*1390*/  F2FP.BF16.PACK_AB R84, R84, R121 ;  /* 0x000000795454723e */ /* 0x000fc400000010ff */
[----:B0-----:R-:W-:Y:S01]  /*13a0*/  F2FP.BF16.PACK_AB R86, R106, R93 ;  /* 0x0000005d6a56723e */ /* 0x001fe200000010ff */
[C---:B------:R-:W-:Y:S01]  /*13b0*/  IMAD.WIDE.U32 R92, R5.reuse, R92, c[0x0][0x248] ;  /* 0x00009200055c7625 */ /* 0x040fe200078e005c */
[----:B------:R-:W-:Y:S02]  /*13c0*/  F2FP.BF16.PACK_AB R87, R122, R123 ;  /* 0x0000007b7a57723e */ /* 0x000fe400000010ff */
[----:B------:R-:W-:-:S03]  /*13d0*/  IADD3 R5, R5, 0x20, RZ ;  /* 0x0000002005057810 */ /* 0x000fc60007ffe0ff */
[----:B------:R0:W-:Y:S04]  /*13e0*/  STG.E.128 [R92.64], R84 ;  /* 0x000000545c007986 */ /* 0x0001e8000c101d04 */
.L_x_3013:
[----:B------:R-:W-:Y:S05]  /*13f0*/  BSYNC B1 ;  /* 0x0000000000017941 */ /* 0x000fea0003800000 */
.L_x_3012:
[----:B------:R-:W-:Y:S01]  /*1400*/  BSSY B1, `(.L_x_3014) ;  /* 0x0000041000017945 */ /* 0x000fe20003800000 */
[----:B------:R-:W-:Y:S05]  /*1410*/  @!P3 BRA `(.L_x_3015) ;  /* 0x000003f00000b947 */ /* 0x000fea0003800000 */
[----:B------:R-:W-:Y:S01]  /*1420*/  ISETP.NE.U32.AND P0, PT, RZ, c[0x0][0x218], PT ;  /* 0x00008600ff007a0c */ /* 0x000fe20003f05070 */
[-CC-:B------:R-:W-:Y:S01]  /*1430*/  FFMA.FTZ R106, R103, R94.reuse, R95.reuse ;  /* 0x0000005e676a7223 */ /* 0x180fe2000001005f */
[----:B------:R-:W-:Y:S01]  /*1440*/  ISETP.NE.U32.AND P1, PT, RZ, c[0x0][0x258], PT ;  /* 0x00009600ff007a0c */ /* 0x000fe20003f25070 */
[-CC-:B------:R-:W-:Y:S01]  /*1450*/  FFMA.FTZ R122, R102, R94.reuse, R95.reuse ;  /* 0x0000005e667a7223 */ /* 0x180fe2000001005f */
[----:B------:R-:W-:Y:S01]  /*1460*/  ISETP.NE.AND.EX P0, PT, RZ, c[0x0][0x21c], PT, P0 ;  /* 0x00008700ff007a0c */ /* 0x000fe20003f05300 */
[-CC-:B0-----:R-:W-:Y:S01]  /*1470*/  FFMA.FTZ R93, R98, R94.reuse, R95.reuse ;  /* 0x0000005e625d7223 */ /* 0x181fe2000001005f */
        /* <DEDUP_REMOVED lines=10> */
[----:B-1----:R-:W-:Y:S02]  /*1520*/  FADD.FTZ R92, R6, -R85 ;  /* 0x80000055065c7221 */ /* 0x002fe40000010000 */
        /* <DEDUP_REMOVED lines=8> */
[C---:B------:R-:W-:Y:S01]  /*15b0*/  FMUL.FTZ R84, R105.reuse, R86 ;  /* 0x0000005669547220 */ /* 0x040fe20000410000 */
[----:B------:R-:W-:Y:S01]  /*15c0*/  @P1 MOV R86, 0x20 ;  /* 0x0000002000561802 */ /* 0x000fe20000000f00 */
        /* <DEDUP_REMOVED lines=26> */
[-C--:B------:R-:W-:Y:S01]  /*1770*/  FMUL.FTZ R122, R122, R104.reuse ;  /* 0x000000687a7a7220 */ /* 0x080fe20000410000 */
[----:B------:R-:W-:Y:S01]  /*1780*/  F2FP.BF16.PACK_AB R84, R106, R85 ;  /* 0x000000556a54723e */ /* 0x000fe200000010ff */
[----:B------:R-:W-:-:S02]  /*1790*/  FMUL.FTZ R121, R121, R104 ;  /* 0x0000006879797220 */ /* 0x000fc40000410000 */
[----:B------:R-:W-:Y:S01]  /*17a0*/  FMUL.FTZ R94, R94, R104 ;  /* 0x000000685e5e7220 */ /* 0x000fe20000410000 */
[----:B------:R-:W-:Y:S02]  /*17b0*/  F2FP.BF16.PACK_AB R85, R122, R93 ;  /* 0x0000005d7a55723e */ /* 0x000fe400000010ff */
[----:B0-----:R-:W-:Y:S01]  /*17c0*/  F2FP.BF16.PACK_AB R86, R92, R95 ;  /* 0x0000005f5c56723e */ /* 0x001fe200000010ff */
[----:B------:R-:W-:Y:S01]  /*17d0*/  HFMA2.MMA R92, -RZ, RZ, 0, 9.5367431640625e-07 ;  /* 0x00000010ff5c7435 */ /* 0x000fe200000001ff */
[----:B------:R-:W-:-:S09]  /*17e0*/  F2FP.BF16.PACK_AB R87, R94, R121 ;  /* 0x000000795e57723e */ /* 0x000fd200000010ff */
[----:B------:R-:W-:-:S05]  /*17f0*/  IMAD.WIDE.U32 R92, R5, R92, c[0x0][0x248] ;  /* 0x00009200055c7625 */ /* 0x000fca00078e005c */
[----:B------:R0:W-:Y:S02]  /*1800*/  STG.E.128 [R92.64], R84 ;  /* 0x000000545c007986 */ /* 0x0001e4000c101d04 */
.L_x_3015:
[----:B------:R-:W-:Y:S05]  /*1810*/  BSYNC B1 ;  /* 0x0000000000017941 */ /* 0x000fea0003800000 */
.L_x_3014:
[----:B0-----:R-:W-:-:S04]  /*1820*/  MOV R84, c[0x0][0x160] ;  /* 0x0000580000547a02 */ /* 0x001fc80000000f00 */
[----:B------:R-:W-:-:S04]  /*1830*/  LEA R3, R84, R3, 0x2 ;  /* 0x0000000354037211 */ /* 0x000fc800078e10ff */
[----:B------:R-:W-:-:S13]  /*1840*/  ISETP.GE.AND P0, PT, R3, c[0x0][0x164], PT ;  /* 0x0000590003007a0c */ /* 0x000fda0003f06270 */
[----:B-1---5:R-:W-:Y:S01]  /*1850*/  @P0 CALL.REL.NOINC `(.L_x_3005) ;  /* 0x0000001000000944 */ /* 0x022fe20003c00000 */
[----:B------:R-:W-:Y:S05]  /*1860*/  BRA `(.L_x_3016) ;  /* 0xffffea6000007947 */ /* 0x000fea000383ffff */
.L_x_3005:
[----:B0-----:R-:W-:Y:S05]  /*1870*/  BSYNC B0 ;  /* 0x0000000000007941 */ /* 0x001fea0003800000 */
.L_x_3004:
[----:B------:R-:W0:Y:S01]  /*1880*/  S2R R22, SR_TID.X ;  /* 0x0000000000167919 */ /* 0x000e220000002100 */
[----:B------:R-:W-:Y:S03]  /*1890*/  WARPSYNC 0xffffffff ;  /* 0xffffffff00007948 */ /* 0x000fe60003800000 */
[----:B------:R-:W1:Y:S01]  /*18a0*/  S2R R14, SR_CTAID.X ;  /* 0x00000000000e7919 */ /* 0x000e620000002500 */
[C---:B0-----:R-:W-:Y:S02]  /*18b0*/  SHF.L.U32 R2, R22.reuse, 0x1, RZ ;  /* 0x0000000116027819 */ /* 0x041fe400000006ff */
[----:B------:R-:W-:Y:S02]  /*18c0*/  IADD3 R12, -R22, 0x7f, RZ ;  /* 0x0000007f160c7810 */ /* 0x000fe40007ffe1ff */
[----:B------:R-:W-:Y:S02]  /*18d0*/  LOP3.LUT R3, R2, 0x7ffffc0, RZ, 0xc0, !PT ;  /* 0x07ffffc002037812 */ /* 0x000fe400078ec0ff */
[----:B------:R-:W-:-:S02]  /*18e0*/  IADD3 R18, R12, c[0x0][0x168], RZ ;  /* 0x00005a000c127a10 */ /* 0x000fc40007ffe0ff */
[----:B------:R-:W-:Y:S02]  /*18f0*/  LOP3.LUT R3, R3, 0x1f, R0, 0xf8, !PT ;  /* 0x0000001f03037812 */ /* 0x000fe400078ef800 */
        /* <DEDUP_REMOVED lines=37> */
[C---:B------:R-:W-:Y:S01]  /*1b50*/  SHF.L.U64.HI R9, R20.reuse, 0x2, R9 ;  /* 0x0000000214097819 */ /* 0x040fe20000010209 */
[----:B------:R-:W-:Y:S01]  /*1b60*/  FADD.FTZ R5, R5, R6 ;  /* 0x0000000605057221 */ /* 0x000fe20000010000 */
[----:B------:R-:W-:Y:S01]  /*1b70*/  SHF.L.U32 R6, R20, 0x2, RZ ;  /* 0x0000000214067819 */ /* 0x000fe200000006ff */
[----:B------:R-:W-:-:S03]  /*1b80*/  FADD.FTZ R0, R0, R13 ;  /* 0x0000000d00007221 */ /* 0x000fc60000010000 */
[----:B------:R-:W-:Y:S01]  /*1b90*/  IADD3 R20, P4, R6, c[0x0][0x228], RZ ;  /* 0x00008a0006147a10 */ /* 0x000fe20007f9e0ff */
[----:B------:R-:W-:-:S03]  /*1ba0*/  FADD.FTZ R2, R2, R15 ;  /* 0x0000000f02027221 */ /* 0x000fc60000010000 */
[----:B------:R-:W-:Y:S01]  /*1bb0*/  IADD3.X R39, R9, c[0x0][0x22c], RZ, P4, !PT ;  /* 0x00008b0009277a10 */ /* 0x000fe200027fe4ff */
[----:B------:R-:W-:Y:S02]  /*1bc0*/  FADD.FTZ R4, R4, R17 ;  /* 0x0000001104047221 */ /* 0x000fe40000010000 */
[----:B0-----:R-:W-:Y:S01]  /*1bd0*/  FADD.FTZ R5, R5, R8 ;  /* 0x0000000805057221 */ /* 0x001fe20000010000 */
[----:B------:R-:W-:Y:S01]  /*1be0*/  STS.128 [R3], R56 ;  /* 0x0000003803007388 */ /* 0x000fe20000000c00 */
[----:B-1----:R-:W-:Y:S01]  /*1bf0*/  FADD.FTZ R19, R0, R19 ;  /* 0x0000001300137221 */ /* 0x002fe20000010000 */
[----:B------:R-:W-:Y:S02]  /*1c00*/  IADD3 R0, P5, R6, c[0x0][0x220], RZ ;  /* 0x0000880006007a10 */ /* 0x000fe40007fbe0ff */
[----:B------:R-:W-:Y:S01]  /*1c10*/  STS.128 [R3+0x10], R52 ;  /* 0x0000103403007388 */ /* 0x000fe20000000c00 */
[----:B--2---:R-:W-:Y:S01]  /*1c20*/  FADD.FTZ R21, R2, R21 ;  /* 0x0000001502157221 */ /* 0x004fe20000010000 */
[----:B------:R-:W-:-:S02]  /*1c30*/  @P3 MOV R2, R20 ;  /* 0x0000001400023202 */ /* 0x000fc40000000f00 */
[----:B------:R-:W-:Y:S01]  /*1c40*/  STS.128 [R3+0x400], R48 ;  /* 0x0004003003007388 */ /* 0x000fe20000000c00 */
[----:B---3--:R-:W-:Y:S01]  /*1c50*/  FADD.FTZ R23, R4, R23 ;  /* 0x0000001704177221 */ /* 0x008fe20000010000 */
[----:B------:R-:W-:Y:S02]  /*1c60*/  @P3 MOV R4, R0 ;  /* 0x0000000000043202 */ /* 0x000fe40000000f00 */
[----:B------:R-:W-:Y:S04]  /*1c70*/  STS.128 [R3+0x410], R44 ;  /* 0x0004102c03007388 */ /* 0x000fe80000000c00 */
[----:B------:R-:W-:Y:S01]  /*1c80*/  BAR.SYNC.DEFER_BLOCKING 0x0 ;  /* 0x0000000000007b1d */ /* 0x000fe20000010000 */
[----:B------:R-:W-:Y:S01]  /*1c90*/  @P3 IADD3 R20, P4, R20, 0x200, RZ ;  /* 0x0000020014143810 */ /* 0x000fe20007f9e0ff */
[----:B----4-:R-:W-:-:S03]  /*1ca0*/  FADD.FTZ R11, R5, R10 ;  /* 0x0000000a050b7221 */ /* 0x010fc60000010000 */
        /* <DEDUP_REMOVED lines=16> */
[----:B--2---:R-:W-:Y:S01]  /*1db0*/  FADD.FTZ R12, R12, R25 ;  /* 0x000000190c0c7221 */ /* 0x004fe20000010000 */
[----:B------:R-:W-:Y:S02]  /*1dc0*/  IADD3.X R25, R9, c[0x0][0x224], RZ, P5, !PT ;  /* 0x0000890009197a10 */ /* 0x000fe40002ffe4ff */
[----:B------:R-:W2:Y:S01]  /*1dd0*/  LDS R15, [R22.X4+0x1c00] ;  /* 0x001c0000160f7984 */ /* 0x000ea20000004800 */
[----:B---3--:R-:W-:Y:S01]  /*1de0*/  FADD.FTZ R16, RZ, R16 ;  /* 0x00000010ff107221 */ /* 0x008fe20000010000 */
[----:B------:R-:W-:Y:S02]  /*1df0*/  @P3 IADD3 R0, P5, R0, 0x200, RZ ;  /* 0x0000020000003810 */ /* 0x000fe40007fbe0ff */
[----:B------:R-:W3:Y:S01]  /*1e00*/  LDS R35, [R22.X4+0x1600] ;  /* 0x0016000016237984 */ /* 0x000ee20000004800 */
[----:B----4-:R-:W-:Y:S01]  /*1e10*/  FADD.FTZ R14, R14, R3 ;  /* 0x000000030e0e7221 */ /* 0x010fe20000010000 */
[----:B------:R-:W-:-:S02]  /*1e20*/  @P3 MOV R3, R39 ;  /* 0x0000002700033202 */ /* 0x000fc40000000f00 */
[----:B------:R-:W4:Y:S01]  /*1e30*/  LDS R17, [R22.X4+0x1e00] ;  /* 0x001e000016117984 */ /* 0x000f220000004800 */
[----:B------:R-:W-:Y:S01]  /*1e40*/  FADD.FTZ R12, R12, R29 ;  /* 0x0000001d0c0c7221 */ /* 0x000fe20000010000 */
[----:B------:R-:W-:Y:S01]  /*1e50*/  @P3 MOV R5, R25 ;  /* 0x0000001900053202 */ /* 0x000fe20000000f00 */
[----:B------:R-:W-:Y:S01]  /*1e60*/  FADD.FTZ R18, RZ, R18 ;  /* 0x00000012ff127221 */ /* 0x000fe20000010000 */
[----:B------:R-:W-:Y:S02]  /*1e70*/  @P3 IADD3.X R39, RZ, R39, RZ, P4, !PT ;  /* 0x00000027ff273210 */ /* 0x000fe400027fe4ff */
[----:B------:R-:W-:Y:S01]  /*1e80*/  @P3 IADD3.X R25, RZ, R25, RZ, P5, !PT ;  /* 0x00000019ff193210 */ /* 0x000fe20002ffe4ff */
[----:B------:R-:W-:Y:S01]  /*1e90*/  FADD.FTZ R16, R16, R27 ;  /* 0x0000001b10107221 */ /* 0x000fe20000010000 */
[----:B------:R-:W-:Y:S02]  /*1ea0*/  @P2 MOV R8, R0 ;  /* 0x0000000000082202 */ /* 0x000fe40000000f00 */
[----:B------:R-:W-:Y:S01]  /*1eb0*/  @P2 IADD3 R20, P4, R20, 0x200, RZ ;  /* 0x0000020014142810 */ /* 0x000fe20007f9e0ff */
[----:B------:R-:W-:Y:S01]  /*1ec0*/  FADD.FTZ R37, R12, R37 ;  /* 0x000000250c257221 */ /* 0x000fe20000010000 */
[----:B------:R-:W-:-:S02]  /*1ed0*/  @P2 IADD3 R0, P5, R0, 0x200, RZ ;  /* 0x0000020000002810 */ /* 0x000fc40007fbe0ff */
[----:B------:R-:W-:Y:S01]  /*1ee0*/  @P2 MOV R9, R25 ;  /* 0x0000001900092202 */ /* 0x000fe20000000f00 */
[----:B------:R-:W-:Y:S01]  /*1ef0*/  FADD.FTZ R18, R18, R7 ;  /* 0x0000000712127221 */ /* 0x000fe20000010000 */
[-C--:B------:R-:W-:Y:S01]  /*1f00*/  @P2 MOV R7, R39.reuse ;  /* 0x0000002700072202 */ /* 0x080fe20000000f00 */
[----:B------:R1:W-:Y:S01]  /*1f10*/  @P3 STG.E [R2.64], R37 ;  /* 0x0000002502003986 */ /* 0x0003e2000c101904 */
[----:B------:R-:W-:Y:S01]  /*1f20*/  @P2 IADD3.X R39, RZ, R39, RZ, P4, !PT ;  /* 0x00000027ff272210 */ /* 0x000fe200027fe4ff */
[----:B------:R-:W-:Y:S01]  /*1f30*/  FADD.FTZ R14, R14, R31 ;  /* 0x0000001f0e0e7221 */ /* 0x000fe20000010000 */
[----:B------:R-:W-:Y:S01]  /*1f40*/  @P2 IADD3.X R25, RZ, R25, RZ, P5, !PT ;  /* 0x00000019ff192210 */ /* 0x000fe20002ffe4ff */
        /* <DEDUP_REMOVED lines=26> */
.L_x_3010:
[----:B------:R-:W-:Y:S01]  /*20f0*/  HFMA2.MMA R93, -RZ, RZ, 0, 5.9604644775390625e-08 ;  /* 0x00000001ff5d7435 */ /* 0x000fe200000001ff */
[----:B------:R-:W-:-:S02]  /*2100*/  MOV R106, R124 ;  /* 0x0000007c006a7202 */ /* 0x000fc40000000f00 */
[----:B------:R-:W-:Y:S02]  /*2110*/  MOV R94, 0x1f ;  /* 0x0000001f005e7802 */ /* 0x000fe40000000f00 */
[----:B------:R-:W-:Y:S02]  /*2120*/  MOV R87, 0xffffffff ;  /* 0xffffffff00577802 */ /* 0x000fe40000000f00 */
[----:B------:R-:W-:Y:S02]  /*2130*/  MOV R84, 0x2150 ;  /* 0x0000215000547802 */ /* 0x000fe40000000f00 */
[----:B-----5:R-:W-:Y:S05]  /*2140*/  CALL.REL.NOINC `($__internal_80_$__cuda_sm70_shflsync_bfly_p) ;  /* 0x0000046000007944 */ /* 0x020fea0003c00000 */
[----:B-1----:R-:W-:Y:S01]  /*2150*/  MOV R95, R87 ;  /* 0x00000057005f7202 */ /* 0x002fe20000000f00 */
[----:B0-----:R-:W-:Y:S05]  /*2160*/  BRA `(.L_x_3017) ;  /* 0xffffecf000007947 */ /* 0x001fea000383ffff */
.L_x_3011:
[----:B------:R-:W-:Y:S01]  /*2170*/  HFMA2.MMA R93, -RZ, RZ, 0, 5.9604644775390625e-08 ;  /* 0x00000001ff5d7435 */ /* 0x000fe200000001ff */
[----:B------:R-:W-:Y:S02]  /*2180*/  MOV R106, R122 ;  /* 0x0000007a006a7202 */ /* 0x000fe40000000f00 */
[----:B------:R-:W-:Y:S02]  /*2190*/  MOV R94, 0x1f ;  /* 0x0000001f005e7802 */ /* 0x000fe40000000f00 */
[----:B------:R-:W-:-:S02]  /*21a0*/  MOV R87, 0xffffffff ;  /* 0xffffffff00577802 */ /* 0x000fc40000000f00 */
[----:B------:R-:W-:Y:S02]  /*21b0*/  MOV R84, 0x21d0 ;  /* 0x000021d000547802 */ /* 0x000fe40000000f00 */
[----:B01---5:R-:W-:Y:S05]  /*21c0*/  CALL.REL.NOINC `($__internal_80_$__cuda_sm70_shflsync_bfly_p) ;  /* 0x000003e000007944 */ /* 0x023fea0003c00000 */
[----:B------:R-:W-:Y:S01]  /*21d0*/  FADD.FTZ R95, R95, R124 ;  /* 0x0000007c5f5f7221 */ /* 0x000fe20000010000 */
[----:B0-----:R-:W-:Y:S01]  /*21e0*/  HFMA2.MMA R93, -RZ, RZ, 0, 1.1920928955078125e-07 ;  /* 0x00000002ff5d7435 */ /* 0x001fe200000001ff */
[----:B-1----:R-:W-:Y:S01]  /*21f0*/  FADD.FTZ R122, R122, R87 ;  /* 0x000000577a7a7221 */ /* 0x002fe20000010000 */
[----:B------:R-:W-:Y:S02]  /*2200*/  MOV R94, 0x1f ;  /* 0x0000001f005e7802 */ /* 0x000fe40000000f00 */
[----:B------:R-:W-:Y:S02]  /*2210*/  MOV R87, 0xffffffff ;  /* 0xffffffff00577802 */ /* 0x000fe40000000f00 */
[----:B------:R-:W-:Y:S02]  /*2220*/  MOV R106, R95 ;  /* 0x0000005f006a7202 */ /* 0x000fe40000000f00 */
[----:B------:R-:W-:Y:S02]  /*2230*/  MOV R84, 0x2250 ;  /* 0x0000225000547802 */ /* 0x000fe40000000f00 */
[----:B------:R-:W-:Y:S05]  /*2240*/  CALL.REL.NOINC `($__internal_80_$__cuda_sm70_shflsync_bfly_p) ;  /* 0x0000036000007944 */ /* 0x000fea0003c00000 */
[----:B0-----:R-:W-:Y:S01]  /*2250*/  HFMA2.MMA R93, -RZ, RZ, 0, 1.1920928955078125e-07 ;  /* 0x00000002ff5d7435 */ /* 0x001fe200000001ff */
[----:B-1----:R-:W-:-:S02]  /*2260*/  MOV R86, R87 ;  /* 0x0000005700567202 */ /* 0x002fc40000000f00 */
[----:B------:R-:W-:Y:S02]  /*2270*/  MOV R106, R122 ;  /* 0x0000007a006a7202 */ /* 0x000fe40000000f00 */
[----:B------:R-:W-:Y:S02]  /*2280*/  MOV R94, 0x1f ;  /* 0x0000001f005e7802 */ /* 0x000fe40000000f00 */
[----:B------:R-:W-:Y:S02]  /*2290*/  MOV R87, 0xffffffff ;  /* 0xffffffff00577802 */ /* 0x000fe40000000f00 */
[----:B------:R-:W-:Y:S02]  /*22a0*/  MOV R84, 0x22c0 ;  /* 0x000022c000547802 */ /* 0x000fe40000000f00 */
[----:B------:R-:W-:Y:S05]  /*22b0*/  CALL.REL.NOINC `($__internal_80_$__cuda_sm70_shflsync_bfly_p) ;  /* 0x000002f000007944 */ /* 0x000fea0003c00000 */
[----:B------:R-:W-:Y:S01]  /*22c0*/  FADD.FTZ R95, R86, R95 ;  /* 0x0000005f565f7221 */ /* 0x000fe20000010000 */
[----:B0-----:R-:W-:Y:S01]  /*22d0*/  HFMA2.MMA R93, -RZ, RZ, 0, 2.384185791015625e-07 ;  /* 0x00000004ff5d7435 */ /* 0x001fe200000001ff */
[----:B-1----:R-:W-:Y:S01]  /*22e0*/  FADD.FTZ R122, R122, R87 ;  /* 0x000000577a7a7221 */ /* 0x002fe20000010000 */
[----:B------:R-:W-:Y:S02]  /*22f0*/  MOV R94, 0x1f ;  /* 0x0000001f005e7802 */ /* 0x000fe40000000f00 */
[----:B------:R-:W-:-:S02]  /*2300*/  MOV R87, 0xffffffff ;  /* 0xffffffff00577802 */ /* 0x000fc40000000f00 */
[----:B------:R-:W-:Y:S02]  /*2310*/  MOV R106, R95 ;  /* 0x0000005f006a7202 */ /* 0x000fe40000000f00 */
[----:B------:R-:W-:Y:S02]  /*2320*/  MOV R84, 0x2340 ;  /* 0x0000234000547802 */ /* 0x000fe40000000f00 */
[----:B------:R-:W-:Y:S05]  /*2330*/  CALL.REL.NOINC `($__internal_80_$__cuda_sm70_shflsync_bfly_p) ;  /* 0x0000027000007944 */ /* 0x000fea0003c00000 */
[----:B0-----:R-:W-:Y:S01]  /*2340*/  HFMA2.MMA R93, -RZ, RZ, 0, 2.384185791015625e-07 ;  /* 0x00000004ff5d7435 */ /* 0x001fe200000001ff */
[----:B-1----:R-:W-:Y:S02]  /*2350*/  MOV R86, R87 ;  /* 0x0000005700567202 */ /* 0x002fe40000000f00 */
[----:B------:R-:W-:Y:S02]  /*2360*/  MOV R106, R122 ;  /* 0x0000007a006a7202 */ /* 0x000fe40000000f00 */
[----:B------:R-:W-:Y:S02]  /*2370*/  MOV R94, 0x1f ;  /* 0x0000001f005e7802 */ /* 0x000fe40000000f00 */
[----:B------:R-:W-:Y:S02]  /*2380*/  MOV R87, 0xffffffff ;  /* 0xffffffff00577802 */ /* 0x000fe40000000f00 */
[----:B------:R-:W-:-:S02]  /*2390*/  MOV R84, 0x23b0 ;  /* 0x000023b000547802 */ /* 0x000fc40000000f00 */
[----:B------:R-:W-:Y:S05]  /*23a0*/  CALL.REL.NOINC `($__internal_80_$__cuda_sm70_shflsync_bfly_p) ;  /* 0x0000020000007944 */ /* 0x000fea0003c00000 */
[----:B------:R-:W-:Y:S01]  /*23b0*/  FADD.FTZ R95, R86, R95 ;  /* 0x0000005f565f7221 */ /* 0x000fe20000010000 */
[----:B0-----:R-:W-:Y:S01]  /*23c0*/  HFMA2.MMA R93, -RZ, RZ, 0, 4.76837158203125e-07 ;  /* 0x00000008ff5d7435 */ /* 0x001fe200000001ff */
[----:B-1----:R-:W-:Y:S01]  /*23d0*/  FADD.FTZ R92, R122, R87 ;  /* 0x000000577a5c7221 */ /* 0x002fe20000010000 */
[----:B------:R-:W-:-:S02]  /*23e0*/  MOV R94, 0x1f ;  /* 0x0000001f005e7802 */ /* 0x000fc40000000f00 */
[----:B------:R-:W-:Y:S02]  /*23f0*/  MOV R87, 0xffffffff ;  /* 0xffffffff00577802 */ /* 0x000fe40000000f00 */
[----:B------:R-:W-:Y:S02]  /*2400*/  MOV R106, R95 ;  /* 0x0000005f006a7202 */ /* 0x000fe40000000f00 */
[----:B------:R-:W-:Y:S02]  /*2410*/  MOV R84, 0x2430 ;  /* 0x0000243000547802 */ /* 0x000fe40000000f00 */
[----:B------:R-:W-:Y:S05]  /*2420*/  CALL.REL.NOINC `($__internal_80_$__cuda_sm70_shflsync_bfly_p) ;  /* 0x0000018000007944 */ /* 0x000fea0003c00000 */
[----:B0-----:R-:W-:Y:S01]  /*2430*/  HFMA2.MMA R93, -RZ, RZ, 0, 4.76837158203125e-07 ;  /* 0x00000008ff5d7435 */ /* 0x001fe200000001ff */
[----:B-1----:R-:W-:Y:S02]  /*2440*/  MOV R86, R87 ;  /* 0x0000005700567202 */ /* 0x002fe40000000f00 */
[----:B------:R-:W-:Y:S02]  /*2450*/  MOV R106, R92 ;  /* 0x0000005c006a7202 */ /* 0x000fe40000000f00 */
[----:B------:R-:W-:Y:S02]  /*2460*/  MOV R94, 0x1f ;  /* 0x0000001f005e7802 */ /* 0x000fe40000000f00 */
[----:B------:R-:W-:-:S02]  /*2470*/  MOV R87, 0xffffffff ;  /* 0xffffffff00577802 */ /* 0x000fc40000000f00 */
[----:B------:R-:W-:Y:S02]  /*2480*/  MOV R84, 0x24a0 ;  /* 0x000024a000547802 */ /* 0x000fe40000000f00 */
[----:B------:R-:W-:Y:S05]  /*2490*/  CALL.REL.NOINC `($__internal_80_$__cuda_sm70_shflsync_bfly_p) ;  /* 0x0000011000007944 */ /* 0x000fea0003c00000 */
[----:B------:R-:W-:Y:S01]  /*24a0*/  FADD.FTZ R86, R86, R95 ;  /* 0x0000005f56567221 */ /* 0x000fe20000010000 */
[----:B0-----:R-:W-:Y:S01]  /*24b0*/  HFMA2.MMA R93, -RZ, RZ, 0, 9.5367431640625e-07 ;  /* 0x00000010ff5d7435 */ /* 0x001fe200000001ff */
[----:B-1----:R-:W-:Y:S01]  /*24c0*/  FADD.FTZ R92, R92, R87 ;  /* 0x000000575c5c7221 */ /* 0x002fe20000010000 */
[----:B------:R-:W-:Y:S02]  /*24d0*/  MOV R94, 0x1f ;  /* 0x0000001f005e7802 */ /* 0x000fe40000000f00 */
[----:B------:R-:W-:Y:S02]  /*24e0*/  MOV R87, 0xffffffff ;  /* 0xffffffff00577802 */ /* 0x000fe40000000f00 */
[----:B------:R-:W-:Y:S02]  /*24f0*/  MOV R106, R86 ;  /* 0x00000056006a7202 */ /* 0x000fe40000000f00 */
[----:B------:R-:W-:Y:S02]  /*2500*/  MOV R84, 0x2520 ;  /* 0x0000252000547802 */ /* 0x000fe40000000f00 */
[----:B------:R-:W-:Y:S05]  /*2510*/  CALL.REL.NOINC `($__internal_80_$__cuda_sm70_shflsync_bfly_p) ;  /* 0x0000009000007944 */ /* 0x000fea0003c00000 */
[----:B0-----:R-:W-:Y:S01]  /*2520*/  HFMA2.MMA R93, -RZ, RZ, 0, 9.5367431640625e-07 ;  /* 0x00000010ff5d7435 */ /* 0x001fe200000001ff */
[----:B-1----:R-:W-:-:S02]  /*2530*/  MOV R95, R87 ;  /* 0x00000057005f7202 */ /* 0x002fc40000000f00 */
[----:B------:R-:W-:Y:S02]  /*2540*/  MOV R106, R92 ;  /* 0x0000005c006a7202 */ /* 0x000fe40000000f00 */
[----:B------:R-:W-:Y:S02]  /*2550*/  MOV R94, 0x1f ;  /* 0x0000001f005e7802 */ /* 0x000fe40000000f00 */
[----:B------:R-:W-:Y:S02]  /*2560*/  MOV R87, 0xffffffff ;  /* 0xffffffff00577802 */ /* 0x000fe40000000f00 */
[----:B------:R-:W-:Y:S02]  /*2570*/  MOV R84, 0x2590 ;  /* 0x0000259000547802 */ /* 0x000fe40000000f00 */
[----:B------:R-:W-:Y:S05]  /*2580*/  CALL.REL.NOINC `($__internal_80_$__cuda_sm70_shflsync_bfly_p) ;  /* 0x0000002000007944 */ /* 0x000fea0003c00000 */
[----:B-1----:R-:W-:Y:S01]  /*2590*/  MOV R85, R87 ;  /* 0x0000005700557202 */ /* 0x002fe20000000f00 */
[----:B0-----:R-:W-:Y:S05]  /*25a0*/  BRA `(.L_x_3018) ;  /* 0xffffe9d000007947 */ /* 0x001fea000383ffff */
        .weak           $__internal_80_$__cuda_sm70_shflsync_bfly_p
        .type           $__internal_80_$__cuda_sm70_shflsync_bfly_p,@function
        .size           $__internal_80_$__cuda_sm70_shflsync_bfly_p,(.L_x_7258 - $__internal_80_$__cuda_sm70_shflsync_bfly_p)
$__internal_80_$__cuda_sm70_shflsync_bfly_p:
[----:B------:R-:W-:Y:S01]  /*25b0*/  HFMA2.MMA R85, -RZ, RZ, 0, 0 ;  /* 0x00000000ff557435 */ /* 0x000fe200000001ff */
[----:B------:R-:W-:Y:S04]  /*25c0*/  WARPSYNC R87 ;  /* 0x0000005700007348 */ /* 0x000fe80003800000 */
[----:B------:R0:W1:Y:S01]  /*25d0*/  SHFL.BFLY PT, R87, R106, R93, R94 ;  /* 0x0c00005d6a577389 */ /* 0x00006200000e005e */
[----:B------:R-:W-:Y:S05]  /*25e0*/  RET.REL.NODEC R84 `(_ZN10layer_norm13ln_bwd_kernelINS_13Kernel_traitsIf13__nv_bfloat16fS2_fjLj512ELj1ELj4ELj1ELj16ENS_18Kernel_traits_baseILj512EfS2_fS2_fjLj128EEEEELb0ELb0ELb0ELb0EEEvNS_9BwdParamsE) ;  /* 0xffffda1054007950 */ /* 0x000fea0003c3ffff */
.L_x_3019:
        /* <DEDUP_REMOVED lines=9> */
.L_x_7258:


//--------------------- .text._ZN10layer_norm13ln_bwd_kernelINS_13Kernel_traitsIf13__nv_bfloat16fS2_fjLj512ELj1ELj4ELj1ELj16ENS_18Kernel_traits_baseILj512EfS2_fS2_fjLj128EEEEELb0ELb0ELb0ELb1EEEvNS_9BwdParamsE --------------------------
	.section	.text._ZN10layer_norm13ln_bwd_kernelINS_13Kernel_traitsIf13__nv_bfloat16fS2_fjLj512ELj1ELj4ELj1ELj16ENS_18Kernel_traits_baseILj512EfS2_fS2_fjLj128EEEEELb0ELb0ELb0ELb1EEEvNS_9BwdParamsE,"ax",@progbits
	.sectioninfo	@"SHI_REGISTERS=128"
	.align	128
        .global         _ZN10layer_norm13ln_bwd_kernelINS_13Kernel_traitsIf13__nv_bfloat16fS2_fjLj512ELj1ELj4ELj1ELj16ENS_18Kernel_traits_baseILj512EfS2_fS2_fjLj128EEEEELb0ELb0ELb0ELb1EEEvNS_9BwdParamsE
        .type           _ZN10layer_norm13ln_bwd_kernelINS_13Kernel_traitsIf13__nv_bfloat16fS2_fjLj512ELj1ELj4ELj1ELj16ENS_18Kernel_traits_baseILj512EfS2_fS2_fjLj128EEEEELb0ELb0ELb0ELb1EEEvNS_9BwdParamsE,@function
        .size           _ZN10layer_norm13ln_bwd_kernelINS_13Kernel_traitsIf13__nv_bfloat16fS2_fjLj512ELj1ELj4ELj1ELj16ENS_18Kernel_traits_baseILj512EfS2_fS2_fjLj128EEEEELb0ELb0ELb0ELb1EEEvNS_9BwdParamsE,(.L_x_7259 - _ZN10layer_norm13ln_bwd_kernelINS_13Kernel_traitsIf13__nv_bfloat16fS2_fjLj512ELj1ELj4ELj1ELj16ENS_18Kernel_traits_baseILj512EfS2_fS2_fjLj128EEEEELb0ELb0ELb0ELb1EEEvNS_9BwdParamsE)
        .other          _ZN10layer_norm13ln_bwd_kernelINS_13Kernel_traitsIf13__nv_bfloat16fS2_fjLj512ELj1ELj4ELj1ELj16ENS_18Kernel_traits_baseILj512EfS2_fS2_fjLj128EEEEELb0ELb0ELb0ELb1EEEvNS_9BwdParamsE,@"STO_CUDA_ENTRY STV_DEFAULT"
_ZN10layer_norm13ln_bwd_kernelINS_13Kernel_traitsIf13__nv_bfloat16fS2_fjLj512ELj1ELj4ELj1ELj16ENS_18Kernel_traits_baseILj512EfS2_fS2_fjLj128EEEEELb0ELb0ELb0ELb1EEEvNS_9BwdParamsE:
.text._ZN10layer_norm13ln_bwd_kernelINS_13Kernel_traitsIf13__nv_bfloat16fS2_fjLj512ELj1ELj4ELj1ELj16ENS_18Kernel_traits_baseILj512EfS2_fS2_fjLj128EEEEELb0ELb0ELb0ELb1EEEvNS_9BwdParamsE:
        /* <DEDUP_REMOVED lines=26> */
.L_x_3021:
[----:B------:R-:W0:Y:S01]  /*01a0*/  LDC.U8 R106, c[0x0][0x1f0] ;  /* 0x00007c00ff6a7b82 */ /* 0x000e220000000000 */
[----:B------:R-:W-:-:S04]  /*01b0*/  SHF.L.U32 R0, R13, 0x5, RZ ;  /* 0x000000050d007819 */ /* 0x000fc800000006ff */
[----:B------:R-:W-:-:S04]  /*01c0*/  LOP3.LUT R0, R0, 0x3e0, RZ, 0xc0, !PT ;  /* 0x000003e000007812 */ /* 0x000fc800078ec0ff */
[----:B------:R-:W-:-:S04]  /*01d0*/  IADD3 R2, P0, R0, c[0x0][0x1b0], RZ ;  /* 0x00006c0000027a10 */ /* 0x000fc80007f1e0ff */
[----:B------:R-:W-:Y:S01]  /*01e0*/  IADD3.X R3, RZ, c[0x0][0x1b4], RZ, P0, !PT ;  /* 0x00006d00ff037a10 */ /* 0x000fe200007fe4ff */
[----:B------:R-:W-:Y:S01]  /*01f0*/  HFMA2.MMA R12, -RZ, RZ, 0, 0 ;  /* 0x00000000ff0c7435 */ /* 0x000fe200000001ff */
[----:B------:R-:W-:Y:S01]  /*0200*/  BSSY B1, `(.L_x_3023) ;  /* 0x0000158000017945 */ /* 0x000fe20003800000 */
[----:B------:R-:W-:Y:S01]  /*0210*/  HFMA2.MMA R104, -RZ, RZ, 0, 0 ;  /* 0x00000000ff687435 */ /* 0x000fe200000001ff */
[----:B------:R-:W-:Y:S01]  /*0220*/  CS2R R10, SRZ ;  /* 0x00000000000a7805 */ /* 0x000fe2000001ff00 */
[----:B------:R1:W5:Y:S01]  /*0230*/  LDG.E.128 R28, [R2.64] ;  /* 0x00000004021c7981 */ /* 0x000362000c1e1d00 */
[----:B------:R-:W-:Y:S01]  /*0240*/  CS2R R8, SRZ ;  /* 0x0000000000087805 */ /* 0x000fe2000001ff00 */
[----:B------:R-:W-:Y:S01]  /*0250*/  CS2R R6, SRZ ;  /* 0x0000000000067805 */ /* 0x000fe2000001ff00 */
[----:B------:R-:W-:Y:S01]  /*0260*/  CS2R R4, SRZ ;  /* 0x0000000000047805 */ /* 0x000fe2000001ff00 */
[----:B------:R1:W5:Y:S01]  /*0270*/  LDG.E.128 R24, [R2.64+0x10] ;  /* 0x0000100402187981 */ /* 0x000362000c1e1d00 */
[----:B------:R-:W-:Y:S01]  /*0280*/  MOV R0, RZ ;  /* 0x000000ff00007202 */ /* 0x000fe20000000f00 */
        /* <DEDUP_REMOVED lines=11> */
[----:B------:R-:W-:Y:S01]  /*0340*/  MOV R107, RZ ;  /* 0x000000ff006b7202 */ /* 0x000fe20000000f00 */
[----:B01----:R-:W-:-:S02]  /*0350*/  CS2R R2, SRZ ;  /* 0x0000000000027805 */ /* 0x003fc4000001ff00 */
.L_x_3027:
[----:B------:R-:W-:Y:S01]  /*0360*/  IMAD R56, R105, c[0x0][0x168], RZ ;  /* 0x00005a0069387a24 */ /* 0x000fe200078e02ff */
[----:B------:R-:W-:-:S02]  /*0370*/  MOV R100, 0x4 ;  /* 0x0000000400647802 */ /* 0x000fc40000000f00 */
[----:B------:R-:W-:Y:S02]  /*0380*/  LOP3.LUT R58, R13, 0x1f, RZ, 0xc0, !PT ;  /* 0x0000001f0d3a7812 */ /* 0x000fe400078ec0ff */
[----:B------:R-:W-:Y:S01]  /*0390*/  SHF.R.S32.HI R57, RZ, 0x1f, R56 ;  /* 0x0000001fff397819 */ /* 0x000fe20000011438 */
[----:B------:R-:W-:Y:S01]  /*03a0*/  IMAD.WIDE R74, R105, R100, c[0x0][0x1a0] ;  /* 0x00006800694a7625 */ /* 0x000fe200078e0264 */
[----:B------:R-:W-:Y:S02]  /*03b0*/  MOV R96, 0x20 ;  /* 0x0000002000607802 */ /* 0x000fe40000000f00 */
[----:B------:R-:W-:Y:S02]  /*03c0*/  LEA.HI R57, R57, R56, RZ, 0x3 ;  /* 0x0000003839397211 */ /* 0x000fe400078f18ff */
[----:B------:R-:W-:Y:S01]  /*03d0*/  MOV R72, 0x10 ;  /* 0x0000001000487802 */ /* 0x000fe20000000f00 */
[----:B------:R0:W2:Y:S01]  /*03e0*/  LDG.E R112, [R74.64] ;  /* 0x000000044a707981 */ /* 0x0000a2000c1e1900 */
[----:B------:R-:W-:-:S04]  /*03f0*/  LEA.HI.SX32 R109, R57, R58, 0x1d ;  /* 0x0000003a396d7211 */ /* 0x000fc800078feaff */
[C---:B------:R-:W-:Y:S01]  /*0400*/  IADD3 R108, R109.reuse, 0x20, RZ ;  /* 0x000000206d6c7810 */ /* 0x040fe20007ffe0ff */
[----:B------:R-:W-:-:S04]  /*0410*/  IMAD.WIDE.U32 R92, R109, R96, c[0x0][0x188] ;  /* 0x000062006d5c7625 */ /* 0x000fc800078e0060 */
[----:B------:R-:W-:Y:S01]  /*0420*/  IMAD.WIDE.U32 R60, R109, R72, c[0x0][0x208] ;  /* 0x000082006d3c7625 */ /* 0x000fe200078e0048 */
[----:B------:R1:W3:Y:S03]  /*0430*/  LDG.E.128 R56, [R92.64] ;  /* 0x000000045c387981 */ /* 0x0002e6000c1e1d00 */
[C---:B------:R-:W-:Y:S01]  /*0440*/  IMAD.WIDE.U32 R110, R108.reuse, R96, c[0x0][0x188] ;  /* 0x000062006c6e7625 */ /* 0x040fe200078e0060 */
[----:B------:R1:W4:Y:S03]  /*0450*/  LDG.E.128 R64, [R92.64+0x10] ;  /* 0x000010045c407981 */ /* 0x000326000c1e1d00 */
[----:B------:R-:W-:Y:S01]  /*0460*/  IMAD.WIDE R100, R105, R100, c[0x0][0x1a8] ;  /* 0x00006a0069647625 */ /* 0x000fe200078e0264 */
[----:B------:R-:W4:Y:S03]  /*0470*/  LDG.E.128 R60, [R60.64] ;  /* 0x000000043c3c7981 */ /* 0x000f26000c1e1d00 */
[----:B------:R-:W-:Y:S01]  /*0480*/  IMAD.WIDE.U32 R72, R108, R72, c[0x0][0x208] ;  /* 0x000082006c487625 */ /* 0x000fe200078e0048 */
[----:B------:R3:W4:Y:S04]  /*0490*/  LDG.E.128 R68, [R110.64] ;  /* 0x000000046e447981 */ /* 0x000728000c1e1d00 */
[----:B------:R2:W4:Y:S04]  /*04a0*/  LDG.E R100, [R100.64] ;  /* 0x0000000464647981 */ /* 0x000528000c1e1900 */
[----:B0-----:R-:W4:Y:S04]  /*04b0*/  LDG.E.128 R72, [R72.64] ;  /* 0x0000000448487981 */ /* 0x001f28000c1e1d00 */
[----:B------:R3:W4:Y:S01]  /*04c0*/  LDG.E.128 R76, [R110.64+0x10] ;  /* 0x000010046e4c7981 */ /* 0x000722000c1e1d00 */
[----:B------:R-:W-:-:S04]  /*04d0*/  ISETP.NE.U32.AND P0, PT, RZ, c[0x0][0x1c0], PT ;  /* 0x00007000ff007a0c */ /* 0x000fc80003f05070 */
[----:B------:R-:W-:Y:S02]  /*04e0*/  ISETP.NE.AND.EX P0, PT, RZ, c[0x0][0x1c4], PT, P0 ;  /* 0x00007100ff007a0c */ /* 0x000fe40003f05300 */
[----:B------:R-:W-:-:S11]  /*04f0*/  SHF.R.S32.HI R94, RZ, 0x1f, R105 ;  /* 0x0000001fff5e7819 */ /* 0x000fd60000011469 */
[----:B-1----:R-:W-:-:S04]  /*0500*/  @P0 LEA R92, P2, R105, c[0x0][0x1c0], 0x1 ;  /* 0x00007000695c0a11 */ /* 0x002fc800078408ff */
[----:B------:R-:W-:-:S05]  /*0510*/  @P0 LEA.HI.X R93, R105, c[0x0][0x1c4], R94, 0x1, P2 ;  /* 0x00007100695d0a11 */ /* 0x000fca00010f0c5e */
[----:B------:R0:W4:Y:S01]  /*0520*/  @P0 LDG.E.U16 R92, [R92.64] ;  /* 0x000000045c5c0981 */ /* 0x000122000c1e1500 */
[----:B------:R-:W-:-:S04]  /*0530*/  ISETP.NE.U32.AND P1, PT, RZ, c[0x0][0x218], PT ;  /* 0x00008600ff007a0c */ /* 0x000fc80003f25070 */
[----:B------:R-:W-:-:S13]  /*0540*/  ISETP.NE.AND.EX P1, PT, RZ, c[0x0][0x21c], PT, P1 ;  /* 0x00008700ff007a0c */ /* 0x000fda0003f25310 */
[----:B------:R-:W-:-:S04]  /*0550*/  @P1 IMAD.WIDE.U32 R94, R109, R96, c[0x0][0x218] ;  /* 0x000086006d5e1625 */ /* 0x000fc800078e0060 */
[----:B------:R-:W-:Y:S01]  /*0560*/  @P1 IMAD.WIDE.U32 R96, R96, R108, c[0x0][0x218] ;  /* 0x0000860060601625 */ /* 0x000fe200078e006c */
[----:B-----5:R1:W5:Y:S04]  /*0570*/  @P1 LDG.E.128 R32, [R94.64] ;  /* 0x000000045e201981 */ /* 0x020368000c1e1d00 */
[----:B------:R1:W5:Y:S04]  /*0580*/  @P1 LDG.E.128 R36, [R94.64+0x10] ;  /* 0x000010045e241981 */ /* 0x000368000c1e1d00 */
[----:B------:R0:W5:Y:S04]  /*0590*/  @P1 LDG.E.128 R40, [R96.64] ;  /* 0x0000000460281981 */ /* 0x000168000c1e1d00 */
[----:B------:R0:W5:Y:S01]  /*05a0*/  @P1 LDG.E.128 R44, [R96.64+0x10] ;  /* 0x00001004602c1981 */ /* 0x000162000c1e1d00 */
[----:B------:R-:W-:-:S04]  /*05b0*/  ISETP.NE.AND P1, PT, R106, RZ, PT ;  /* 0x000000ff6a00720c */ /* 0x000fc80003f25270 */
[----:B--2---:R-:W-:-:S05]  /*05c0*/  FSEL R101, R112, RZ, !P1 ;  /* 0x000000ff70657208 */ /* 0x004fca0004800000 */
[C---:B---3--:R-:W-:Y:S02]  /*05d0*/  FADD.FTZ R111, -R101.reuse, R56 ;  /* 0x00000038656f7221 */ /* 0x048fe40000010100 */
[C---:B------:R-:W-:Y:S02]  /*05e0*/  FADD.FTZ R115, -R101.reuse, R59 ;  /* 0x0000003b65737221 */ /* 0x040fe40000010100 */
[C---:B------:R-:W-:Y:S01]  /*05f0*/  FADD.FTZ R57, -R101.reuse, R57 ;  /* 0x0000003965397221 */ /* 0x040fe20000010100 */
[----:B----4-:R-:W-:Y:S01]  /*0600*/  PRMT R59, RZ, 0x5410, R60 ;  /* 0x00005410ff3b7816 */ /* 0x010fe2000000003c */
[C---:B------:R-:W-:Y:S01]  /*0610*/  FADD.FTZ R117, -R101.reuse, R68 ;  /* 0x0000004465757221 */ /* 0x040fe20000010100 */
[----:B------:R-:W-:Y:S01]  /*0620*/  PRMT R60, RZ, 0x7610, R60 ;  /* 0x00007610ff3c7816 */ /* 0x000fe2000000003c */
[C---:B------:R-:W-:Y:S02]  /*0630*/  FADD.FTZ R119, -R101.reuse, R70 ;  /* 0x0000004665777221 */ /* 0x040fe40000010100 */
[C---:B------:R-:W-:Y:S01]  /*0640*/  FMUL.FTZ R68, R100.reuse, R111 ;  /* 0x0000006f64447220 */ /* 0x040fe20000410000 */
[----:B------:R-:W-:Y:S01]  /*0650*/  PRMT R56, RZ, 0x7610, R61 ;  /* 0x00007610ff387816 */ /* 0x000fe2000000003d */
[C---:B------:R-:W-:Y:S01]  /*0660*/  FMUL.FTZ R70, R100.reuse, R57 ;  /* 0x0000003964467220 */ /* 0x040fe20000410000 */
[--C-:B-1----:R-:W-:Y:S01]  /*0670*/  PRMT R95, RZ, 0x5410, R63.reuse ;  /* 0x00005410ff5f7816 */ /* 0x102fe2000000003f */
[C---:B------:R-:W-:Y:S01]  /*0680*/  FADD.FTZ R113, -R101.reuse, R58 ;  /* 0x0000003a65717221 */ /* 0x040fe20000010100 */
[----:B------:R-:W-:Y:S01]  /*0690*/  PRMT R58, RZ, 0x7610, R63 ;  /* 0x00007610ff3a7816 */ /* 0x000fe2000000003f */
[----:B0-----:R-:W-:Y:S01]  /*06a0*/  FADD.FTZ R97, -R101, R66 ;  /* 0x0000004265617221 */ /* 0x001fe20000010100 */
[--C-:B------:R-:W-:Y:S01]  /*06b0*/  PRMT R125, RZ, 0x5410, R75.reuse ;  /* 0x00005410ff7d7816 */ /* 0x100fe2000000004b */
[----:B------:R-:W-:Y:S01]  /*06c0*/  FMUL.FTZ R115, R100, R115 ;  /* 0x0000007364737220 */ /* 0x000fe20000410000 */
[----:B------:R-:W-:Y:S01]  /*06d0*/  PRMT R66, RZ, 0x7610, R75 ;  /* 0x00007610ff427816 */ /* 0x000fe2000000004b */
[----:B------:R-:W-:-:S02]  /*06e0*/  FADD.FTZ R104, R59, R104 ;  /* 0x000000683b687221 */ /* 0x000fc40000010000 */
[-C--:B------:R-:W-:Y:S02]  /*06f0*/  FFMA.FTZ R107, R68, R59.reuse, R107 ;  /* 0x0000003b446b7223 */ /* 0x080fe4000001006b */
[----:B------:R-:W-:Y:S01]  /*0700*/  FMUL.FTZ R59, R28, R59 ;  /* 0x0000003b1c3b7220 */ /* 0x000fe20000410000 */
        /* <DEDUP_REMOVED lines=9> */
[----:B------:R-:W-:Y:S02]  /*07a0*/  FADD.FTZ R79, -R101, R79 ;  /* 0x0000004f654f7221 */ /* 0x000fe40000010100 */
[----:B------:R-:W-:-:S02]  /*07b0*/  FADD.FTZ R102, R60, R102 ;  /* 0x000000663c667221 */ /* 0x000fc40000010000 */
[-C--:B------:R-:W-:Y:S02]  /*07c0*/  FFMA.FTZ R103, R70, R60.reuse, R103 ;  /* 0x0000003c46677223 */ /* 0x080fe40000010067 */
[----:B------:R-:W-:Y:S02]  /*07d0*/  FMUL.FTZ R101, R29, R60 ;  /* 0x0000003c1d657220 */ /* 0x000fe40000410000 */
[----:B------:R-:W-:Y:S02]  /*07e0*/  FMUL.FTZ R76, R100, R113 ;  /* 0x00000071644c7220 */ /* 0x000fe40000410000 */
[----:B------:R-:W-:Y:S02]  /*07f0*/  FADD.FTZ R90, R56, R90 ;  /* 0x0000005a385a7221 */ /* 0x000fe40000010000 */
[-C--:B------:R-:W-:Y:S02]  /*0800*/  FFMA.FTZ R91, R115, R56.reuse, R91 ;  /* 0x00000038735b7223 */ /* 0x080fe4000001005b */
[----:B------:R-:W-:Y:S01]  /*0810*/  FMUL.FTZ R60, R31, R56 ;  /* 0x000000381f3c7220 */ /* 0x000fe20000410000 */
[----:B------:R-:W-:Y:S01]  /*0820*/  PRMT R61, RZ, 0x5410, R62 ;  /* 0x00005410ff3d7816 */ /* 0x000fe2000000003e */
[----:B------:R-:W-:-:S02]  /*0830*/  FADD.FTZ R56, RZ, R59 ;  /* 0x0000003bff387221 */ /* 0x000fc40000010000 */
[----:B------:R-:W-:Y:S02]  /*0840*/  FFMA.FTZ R57, R68, R59, RZ ;  /* 0x0000003b44397223 */ /* 0x000fe400000100ff */
        /* <DEDUP_REMOVED lines=92> */
.L_x_3028:
[----:B------:R-:W-:Y:S05]  /*0e10*/  BRA.DIV ~URZ, `(.L_x_3025) ;  /* 0x000011927f007947 */ /* 0x000fea000b800000 */
        /* <DEDUP_REMOVED lines=9> */
[----:B-1----:R-:W-:Y:S02]  /*0eb0*/  FADD.FTZ R116, R57, R116 ;  /* 0x0000007439747221 */ /* 0x002fe40000010000 */
[----:B0-----:R-:W-:-:S03]  /*0ec0*/  FADD.FTZ R111, R92, R73 ;  /* 0x000000495c6f7221 */ /* 0x001fc60000010000 */
[----:B------:R-:W0:Y:S04]  /*0ed0*/  SHFL.BFLY PT, R73, R116, 0x8, 0x1f ;  /* 0x0d001f0074497f89 */ /* 0x000e2800000e0000 */
[----:B------:R-:W1:Y:S01]  /*0ee0*/  SHFL.BFLY PT, R118, R111, 0x8, 0x1f ;  /* 0x0d001f006f767f89 */ /* 0x000e6200000e0000 */
[----:B0-----:R-:W-:Y:S02]  /*0ef0*/  FADD.FTZ R73, R116, R73 ;  /* 0x0000004974497221 */ /* 0x001fe40000010000 */
[----:B-1----:R-:W-:-:S03]  /*0f00*/  FADD.FTZ R95, R111, R118 ;  /* 0x000000766f5f7221 */ /* 0x002fc60000010000 */
[----:B------:R0:W1:Y:S04]  /*0f10*/  SHFL.BFLY PT, R118, R73, 0x10, 0x1f ;  /* 0x0e001f0049767f89 */ /* 0x00006800000e0000 */
[----:B------:R0:W2:Y:S02]  /*0f20*/  SHFL.BFLY PT, R56, R95, 0x10, 0x1f ;  /* 0x0e001f005f387f89 */ /* 0x0000a400000e0000 */
.L_x_3029:
[----:B-1----:R-:W-:Y:S01]  /*0f30*/  FADD.FTZ R118, R118, R73 ;  /* 0x0000004976767221 */ /* 0x002fe20000010000 */
[----:B------:R-:W-:Y:S01]  /*0f40*/  ISETP.NE.U32.AND P0, PT, RZ, c[0x0][0x258], PT ;  /* 0x00009600ff007a0c */ /* 0x000fe20003f05070 */
[----:B--2---:R-:W-:Y:S01]  /*0f50*/  FADD.FTZ R57, R56, R95 ;  /* 0x0000005f38397221 */ /* 0x004fe20000010000 */
[----:B------:R-:W-:Y:S01]  /*0f60*/  ISETP.NE.U32.AND P2, PT, RZ, c[0x0][0x258], PT ;  /* 0x00009600ff007a0c */ /* 0x000fe20003f45070 */
[----:B------:R-:W-:Y:S01]  /*0f70*/  FMUL.FTZ R118, R118, c[0x0][0x1e0] ;  /* 0x0000780076767a20 */ /* 0x000fe20000410000 */
[----:B------:R-:W-:Y:S01]  /*0f80*/  ISETP.NE.AND.EX P0, PT, RZ, c[0x0][0x25c], PT, P0 ;  /* 0x00009700ff007a0c */ /* 0x000fe20003f05300 */
[----:B------:R-:W-:Y:S01]  /*0f90*/  FMUL.FTZ R57, R57, c[0x0][0x1e0] ;  /* 0x0000780039397a20 */ /* 0x000fe20000410000 */
[----:B------:R-:W-:-:S02]  /*0fa0*/  ISETP.NE.AND.EX P2, PT, RZ, c[0x0][0x25c], PT, P2 ;  /* 0x00009700ff007a0c */ /* 0x000fc40003f45320 */
[----:B------:R-:W-:Y:S02]  /*0fb0*/  FSEL R56, R118, RZ, !P1 ;  /* 0x000000ff76387208 */ /* 0x000fe40004800000 */
[----:B------:R-:W-:-:S03]  /*0fc0*/  ISETP.NE.U32.AND P1, PT, RZ, c[0x0][0x218], PT ;  /* 0x00008600ff007a0c */ /* 0x000fc60003f25070 */
[-CC-:B------:R-:W-:Y:S01]  /*0fd0*/  FFMA.FTZ R68, R68, R57.reuse, R56.reuse ;  /* 0x0000003944447223 */ /* 0x180fe20000010038 */
[----:B------:R-:W-:Y:S01]  /*0fe0*/  ISETP.NE.AND.EX P1, PT, RZ, c[0x0][0x21c], PT, P1 ;  /* 0x00008700ff007a0c */ /* 0x000fe20003f25310 */
[-CC-:B------:R-:W-:Y:S02]  /*0ff0*/  FFMA.FTZ R70, R70, R57.reuse, R56.reuse ;  /* 0x0000003946467223 */ /* 0x180fe40000010038 */
[-CC-:B------:R-:W-:Y:S02]  /*1000*/  FFMA.FTZ R67, R67, R57.reuse, R56.reuse ;  /* 0x0000003943437223 */ /* 0x180fe40000010038 */
[----:B------:R-:W-:Y:S02]  /*1010*/  FFMA.FTZ R115, R115, R57, R56 ;  /* 0x0000003973737223 */ /* 0x000fe40000010038 */
[----:B------:R-:W-:Y:S01]  /*1020*/  FADD.FTZ R59, R59, -R68 ;  /* 0x800000443b3b7221 */ /* 0x000fe20000010000 */
[----:B------:R-:W-:Y:S01]  /*1030*/  @P0 MOV R68, 0x20 ;  /* 0x0000002000440802 */ /* 0x000fe20000000f00 */
[----:B------:R-:W-:-:S02]  /*1040*/  FADD.FTZ R101, R101, -R70 ;  /* 0x8000004665657221 */ /* 0x000fc40000010000 */
        /* <DEDUP_REMOVED lines=12> */
[----:B------:R-:W-:Y:S02]  /*1110*/  FADD.FTZ R79, R58, -R67 ;  /* 0x800000433a4f7221 */ /* 0x000fe40000010000 */
[----:B------:R-:W-:Y:S02]  /*1120*/  FADD.FTZ R115, R60, -R115 ;  /* 0x800000733c737221 */ /* 0x000fe40000010000 */
[C---:B------:R-:W-:Y:S02]  /*1130*/  FMUL.FTZ R59, R100.reuse, R59 ;  /* 0x0000003b643b7220 */ /* 0x040fe40000410000 */
[----:B------:R-:W-:Y:S02]  /*1140*/  FMUL.FTZ R58, R100, R101 ;  /* 0x00000065643a7220 */ /* 0x000fe40000410000 */
[----:B------:R-:W-:Y:S02]  /*1150*/  FADD.FTZ R93, R93, -R76 ;  /* 0x8000004c5d5d7221 */ /* 0x000fe40000010000 */
[----:B------:R-:W-:-:S02]  /*1160*/  FADD.FTZ R61, R64, -R61 ;  /* 0x8000003d403d7221 */ /* 0x000fc40000010000 */
[----:B------:R-:W-:Y:S02]  /*1170*/  FMUL.FTZ R64, R100, R115 ;  /* 0x0000007364407220 */ /* 0x000fe40000410000 */
[----:B-----5:R-:W-:Y:S02]  /*1180*/  @P1 FADD.FTZ R59, R32, R59 ;  /* 0x0000003b203b1221 */ /* 0x020fe40000010000 */
[----:B------:R-:W-:Y:S02]  /*1190*/  @P1 FADD.FTZ R58, R33, R58 ;  /* 0x0000003a213a1221 */ /* 0x000fe40000010000 */
[----:B------:R-:W-:Y:S01]  /*11a0*/  FMUL.FTZ R93, R100, R93 ;  /* 0x0000005d645d7220 */ /* 0x000fe20000410000 */
[----:B------:R-:W-:Y:S01]  /*11b0*/  SEL R60, R59, R48, P2 ;  /* 0x000000303b3c7207 */ /* 0x000fe20001000000 */
[----:B------:R-:W-:Y:S02]  /*11c0*/  FADD.FTZ R63, R94, -R63 ;  /* 0x8000003f5e3f7221 */ /* 0x000fe40000010000 */
[----:B------:R-:W-:-:S02]  /*11d0*/  FADD.FTZ R65, R62, -R65 ;  /* 0x800000413e417221 */ /* 0x000fc40000010000 */
[----:B------:R-:W-:Y:S02]  /*11e0*/  FADD.FTZ R113, R66, -R57 ;  /* 0x8000003942717221 */ /* 0x000fe40000010000 */
[----:B------:R-:W-:Y:S02]  /*11f0*/  FADD.FTZ R97, R96, -R97 ;  /* 0x8000006160617221 */ /* 0x000fe40000010000 */
[----:B------:R-:W-:Y:S02]  /*1200*/  FADD.FTZ R117, R110, -R117 ;  /* 0x800000756e757221 */ /* 0x000fe40000010000 */
[----:B0-----:R-:W-:Y:S02]  /*1210*/  FADD.FTZ R95, R72, -R69 ;  /* 0x80000045485f7221 */ /* 0x001fe40000010000 */
[----:B------:R-:W-:Y:S02]  /*1220*/  @P1 FADD.FTZ R64, R35, R64 ;  /* 0x0000004023401221 */ /* 0x000fe40000010000 */
[----:B------:R-:W-:-:S02]  /*1230*/  FMUL.FTZ R56, R59, R71 ;  /* 0x000000473b387220 */ /* 0x000fc40000410000 */
[----:B------:R-:W-:Y:S02]  /*1240*/  FMUL.FTZ R57, R58, R71 ;  /* 0x000000473a397220 */ /* 0x000fe40000410000 */
[----:B------:R-:W-:Y:S02]  /*1250*/  @P1 FADD.FTZ R93, R34, R93 ;  /* 0x0000005d225d1221 */ /* 0x000fe40000010000 */
[----:B------:R-:W-:Y:S01]  /*1260*/  FMUL.FTZ R73, R100, R63 ;  /* 0x0000003f64497220 */ /* 0x000fe20000410000 */
[----:B------:R-:W-:Y:S01]  /*1270*/  SEL R63, R64, R51, P2 ;  /* 0x00000033403f7207 */ /* 0x000fe20001000000 */
[----:B------:R-:W-:Y:S01]  /*1280*/  FMUL.FTZ R66, R100, R65 ;  /* 0x0000004164427220 */ /* 0x000fe20000410000 */
[----:B------:R-:W-:Y:S01]  /*1290*/  F2FP.BF16.PACK_AB R56, R57, R56 ;  /* 0x000000383938723e */ /* 0x000fe200000010ff */
[----:B------:R-:W-:Y:S01]  /*12a0*/  FADD.FTZ R111, R74, -R77 ;  /* 0x8000004d4a6f7221 */ /* 0x000fe20000010000 */
[----:B------:R-:W-:Y:S01]  /*12b0*/  SEL R62, R93, R50, P2 ;  /* 0x000000325d3e7207 */ /* 0x000fe20001000000 */
[----:B------:R-:W-:-:S02]  /*12c0*/  FMUL.FTZ R67, R100, R97 ;  /* 0x0000006164437220 */ /* 0x000fc40000410000 */
[C---:B------:R-:W-:Y:S02]  /*12d0*/  FMUL.FTZ R70, R100.reuse, R79 ;  /* 0x0000004f64467220 */ /* 0x040fe40000410000 */
[C---:B------:R-:W-:Y:S02]  /*12e0*/  FMUL.FTZ R117, R100.reuse, R117 ;  /* 0x0000007564757220 */ /* 0x040fe40000410000 */
[C---:B------:R-:W-:Y:S02]  /*12f0*/  FMUL.FTZ R72, R100.reuse, R95 ;  /* 0x0000005f64487220 */ /* 0x040fe40000410000 */
[----:B------:R-:W-:Y:S01]  /*1300*/  FMUL.FTZ R74, R100, R61 ;  /* 0x0000003d644a7220 */ /* 0x000fe20000410000 */
[----:B------:R-:W-:Y:S01]  /*1310*/  SEL R61, R58, R49, P2 ;  /* 0x000000313a3d7207 */ /* 0x000fe20001000000 */
        /* <DEDUP_REMOVED lines=18> */
[----:B------:R-:W-:Y:S02]  /*1440*/  FMUL.FTZ R59, R66, R71 ;  /* 0x00000047423b7220 */ /* 0x000fe40000410000 */
[----:B------:R-:W-:Y:S02]  /*1450*/  FMUL.FTZ R77, R100, R75 ;  /* 0x0000004b644d7220 */ /* 0x000fe40000410000 */
[-C--:B------:R-:W-:Y:S01]  /*1460*/  FMUL.FTZ R65, R67, R71.reuse ;  /* 0x0000004743417220 */ /* 0x080fe20000410000 */
[----:B------:R-:W-:Y:S01]  /*1470*/  F2FP.BF16.PACK_AB R58, R59, R58 ;  /* 0x0000003a3b3a723e */ /* 0x000fe200000010ff */
[-C--:B0-----:R-:W-:Y:S02]  /*1480*/  FMUL.FTZ R60, R70, R71.reuse ;  /* 0x00000047463c7220 */ /* 0x081fe40000410000 */
[-C--:B------:R-:W-:Y:S02]  /*1490*/  FMUL.FTZ R64, R117, R71.reuse ;  /* 0x0000004775407220 */ /* 0x080fe40000410000 */
[----:B------:R-:W-:Y:S01]  /*14a0*/  FMUL.FTZ R61, R72, R71 ;  /* 0x00000047483d7220 */ /* 0x000fe20000410000 */
[----:B------:R-:W-:Y:S01]  /*14b0*/  F2FP.BF16.PACK_AB R59, R60, R65 ;  /* 0x000000413c3b723e */ /* 0x000fe200000010ff */
[----:B------:R-:W-:-:S02]  /*14c0*/  FADD.FTZ R125, R125, -R78 ;  /* 0x8000004e7d7d7221 */ /* 0x000fc40000010000 */
[----:B------:R-:W-:Y:S01]  /*14d0*/  @P1 FADD.FTZ R119, R42, R119 ;  /* 0x000000772a771221 */ /* 0x000fe20000010000 */
[----:B------:R-:W-:Y:S01]  /*14e0*/  F2FP.BF16.PACK_AB R64, R61, R64 ;  /* 0x000000403d40723e */ /* 0x000fe200000010ff */
[----:B------:R-:W-:Y:S01]  /*14f0*/  @P1 FADD.FTZ R74, R43, R74 ;  /* 0x0000004a2b4a1221 */ /* 0x000fe20000010000 */
[----:B------:R-:W-:Y:S01]  /*1500*/  SEL R61, R66, R53, P2 ;  /* 0x00000035423d7207 */ /* 0x000fe20001000000 */
[----:B------:R-:W-:Y:S01]  /*1510*/  @P1 FADD.FTZ R76, R45, R76 ;  /* 0x0000004c2d4c1221 */ /* 0x000fe20000010000 */
[C---:B------:R-:W-:Y:S01]  /*1520*/  SEL R50, R119.reuse, R50, P2 ;  /* 0x0000003277327207 */ /* 0x040fe20001000000 */
[----:B------:R-:W-:Y:S01]  /*1530*/  @P1 FADD.FTZ R77, R44, R77 ;  /* 0x0000004d2c4d1221 */ /* 0x000fe20000010000 */
[----:B------:R-:W-:Y:S01]  /*1540*/  SEL R51, R74, R51, P2 ;  /* 0x000000334a337207 */ /* 0x000fe20001000000 */
[----:B------:R-:W-:Y:S01]  /*1550*/  FMUL.FTZ R75, R100, R125 ;  /* 0x0000007d644b7220 */ /* 0x000fe20000410000 */
[----:B------:R-:W-:Y:S01]  /*1560*/  SEL R53, R76, R53, P2 ;  /* 0x000000354c357207 */ /* 0x000fe20001000000 */
[----:B------:R-:W-:-:S02]  /*1570*/  FMUL.FTZ R65, R119, R71 ;  /* 0x0000004777417220 */ /* 0x000fc40000410000 */
[----:B------:R-:W-:Y:S02]  /*1580*/  FMUL.FTZ R60, R74, R71 ;  /* 0x000000474a3c7220 */ /* 0x000fe40000410000 */
        /* <DEDUP_REMOVED lines=8> */
[----:B------:R-:W-:-:S02]  /*1610*/  SEL R52, R77, R52, P2 ;  /* 0x000000344d347207 */ /* 0x000fc40001000000 */
[----:B------:R-:W-:Y:S01]  /*1620*/  F2FP.BF16.PACK_AB R66, R63, R62 ;  /* 0x0000003e3f42723e */ /* 0x000fe200000010ff */
[----:B------:R-:W-:Y:S01]  /*1630*/  FMUL.FTZ R74, R100, R71 ;  /* 0x00000047644a7220 */ /* 0x000fe20000410000 */
[----:B------:R-:W-:Y:S01]  /*1640*/  @P0 MOV R77, 0x20 ;  /* 0x00000020004d0802 */ /* 0x000fe20000000f00 */
[----:B------:R-:W-:Y:S01]  /*1650*/  IMAD.WIDE.U32 R72, R109, R76, c[0x0][0x248] ;  /* 0x000092006d487625 */ /* 0x000fe200078e004c */
[-C--:B------:R-:W-:Y:S02]  /*1660*/  SEL R62, R67, R54.reuse, P2 ;  /* 0x00000036433e7207 */ /* 0x080fe40001000000 */
        /* <DEDUP_REMOVED lines=17> */
.L_x_3026:
[----:B------:R-:W-:Y:S05]  /*1780*/  BSYNC B1 ;  /* 0x0000000000017941 */ /* 0x000fea0003800000 */
.L_x_3023:
        /* <DEDUP_REMOVED lines=21> */
.L_x_3022:
[----:B------:R-:W-:Y:S05]  /*18e0*/  BSYNC B0 ;  /* 0x0000000000007941 */ /* 0x000fea0003800000 */
.L_x_3020:
        /* <DEDUP_REMOVED lines=43> */
[----:B------:R-:W-:Y:S01]  /*1ba0*/  STS.128 [R0+0x10], R88 ;  /* 0x0000105800007388 */ /* 0x000fe20000000c00 */
[----:B---3--:R-:W-:-:S03]  /*1bb0*/  FADD.FTZ R7, R3, R8 ;  /* 0x0000000803077221 */ /* 0x008fc60000010000 */
[----:B------:R-:W-:Y:S01]  /*1bc0*/  STS.128 [R0+0x400], R84 ;  /* 0x0004005400007388 */ /* 0x000fe20000000c00 */
        /* <DEDUP_REMOVED lines=9> */
[C---:B------:R-:W-:Y:S02]  /*1c60*/  IADD3 R2, P0, R4.reuse, c[0x0][0x228], RZ ;  /* 0x00008a0004027a10 */ /* 0x040fe40007f1e0ff */
[----:B------:R-:W-:Y:S02]  /*1c70*/  IADD3 R4, P1, R4, c[0x0][0x220], RZ ;  /* 0x0000880004047a10 */ /* 0x000fe40007f3e0ff */
[----:B------:R-:W-:-:S02]  /*1c80*/  IADD3.X R3, R5, c[0x0][0x22c], RZ, P0, !PT ;  /* 0x00008b0005037a10 */ /* 0x000fc400007fe4ff */
        /* <DEDUP_REMOVED lines=42> */
.L_x_3024:
[----:B------:R-:W-:Y:S01]  /*1f30*/  HFMA2.MMA R113, -RZ, RZ, 0, 5.9604644775390625e-08 ;  /* 0x00000001ff717435 */ /* 0x000fe200000001ff */
[----:B------:R-:W-:-:S02]  /*1f40*/  MOV R116, R73 ;  /* 0x0000004900747202 */ /* 0x000fc40000000f00 */
[----:B------:R-:W-:Y:S02]  /*1f50*/  MOV R111, 0x1f ;  /* 0x0000001f006f7802 */ /* 0x000fe40000000f00 */
[----:B------:R-:W-:Y:S02]  /*1f60*/  MOV R92, 0xffffffff ;  /* 0xffffffff005c7802 */ /* 0x000fe40000000f00 */
[----:B------:R-:W-:Y:S02]  /*1f70*/  MOV R56, 0x1f90 ;  /* 0x00001f9000387802 */ /* 0x000fe40000000f00 */
[----:B-----5:R-:W-:Y:S05]  /*1f80*/  CALL.REL.NOINC `($__internal_81_$__cuda_sm70_shflsync_bfly_p) ;  /* 0x0000046000007944 */ /* 0x020fea0003c00000 */
[----:B-1----:R-:W-:Y:S01]  /*1f90*/  MOV R118, R92 ;  /* 0x0000005c00767202 */ /* 0x002fe20000000f00 */
[----:B0-----:R-:W-:Y:S05]  /*1fa0*/  BRA `(.L_x_3028) ;  /* 0xffffee6000007947 */ /* 0x001fea000383ffff */
.L_x_3025:
[----:B------:R-:W-:Y:S01]  /*1fb0*/  HFMA2.MMA R113, -RZ, RZ, 0, 5.9604644775390625e-08 ;  /* 0x00000001ff717435 */ /* 0x000fe200000001ff */
[----:B------:R-:W-:Y:S02]  /*1fc0*/  MOV R116, R95 ;  /* 0x0000005f00747202 */ /* 0x000fe40000000f00 */
[----:B------:R-:W-:Y:S02]  /*1fd0*/  MOV R111, 0x1f ;  /* 0x0000001f006f7802 */ /* 0x000fe40000000f00 */
[----:B------:R-:W-:-:S02]  /*1fe0*/  MOV R92, 0xffffffff ;  /* 0xffffffff005c7802 */ /* 0x000fc40000000f00 */
[----:B------:R-:W-:Y:S02]  /*1ff0*/  MOV R56, 0x2010 ;  /* 0x0000201000387802 */ /* 0x000fe40000000f00 */
[----:B01---5:R-:W-:Y:S05]  /*2000*/  CALL.REL.NOINC `($__internal_81_$__cuda_sm70_shflsync_bfly_p) ;  /* 0x000003e000007944 */ /* 0x023fea0003c00000 */
[----:B------:R-:W-:Y:S01]  /*2010*/  FADD.FTZ R118, R73, R118 ;  /* 0x0000007649767221 */ /* 0x000fe20000010000 */
[----:B0-----:R-:W-:Y:S01]  /*2020*/  HFMA2.MMA R113, -RZ, RZ, 0, 1.1920928955078125e-07 ;  /* 0x00000002ff717435 */ /* 0x001fe200000001ff */
[----:B-1----:R-:W-:Y:S01]  /*2030*/  FADD.FTZ R95, R95, R92 ;  /* 0x0000005c5f5f7221 */ /* 0x002fe20000010000 */
[----:B------:R-:W-:Y:S02]  /*2040*/  MOV R111, 0x1f ;  /* 0x0000001f006f7802 */ /* 0x000fe40000000f00 */
[----:B------:R-:W-:Y:S02]  /*2050*/  MOV R92, 0xffffffff ;  /* 0xffffffff005c7802 */ /* 0x000fe40000000f00 */
[----:B------:R-:W-:Y:S02]  /*2060*/  MOV R116, R118 ;  /* 0x0000007600747202 */ /* 0x000fe40000000f00 */
[----:B------:R-:W-:Y:S02]  /*2070*/  MOV R56, 0x2090 ;  /* 0x0000209000387802 */ /* 0x000fe40000000f00 */
[----:B------:R-:W-:Y:S05]  /*2080*/  CALL.REL.NOINC `($__internal_81_$__cuda_sm70_shflsync_bfly_p) ;  /* 0x0000036000007944 */ /* 0x000fea0003c00000 */
[----:B0-----:R-:W-:Y:S01]  /*2090*/  HFMA2.MMA R113, -RZ, RZ, 0, 1.1920928955078125e-07 ;  /* 0x00000002ff717435 */ /* 0x001fe200000001ff */
[----:B-1----:R-:W-:-:S02]  /*20a0*/  MOV R73, R92 ;  /* 0x0000005c00497202 */ /* 0x002fc40000000f00 */
[----:B------:R-:W-:Y:S02]  /*20b0*/  MOV R116, R95 ;  /* 0x0000005f00747202 */ /* 0x000fe40000000f00 */
[----:B------:R-:W-:Y:S02]  /*20c0*/  MOV R111, 0x1f ;  /* 0x0000001f006f7802 */ /* 0x000fe40000000f00 */
[----:B------:R-:W-:Y:S02]  /*20d0*/  MOV R92, 0xffffffff ;  /* 0xffffffff005c7802 */ /* 0x000fe40000000f00 */
[----:B------:R-:W-:Y:S02]  /*20e0*/  MOV R56, 0x2100 ;  /* 0x0000210000387802 */ /* 0x000fe40000000f00 */
[----:B------:R-:W-:Y:S05]  /*20f0*/  CALL.REL.NOINC `($__internal_81_$__cuda_sm70_shflsync_bfly_p) ;  /* 0x000002f000007944 */ /* 0x000fea0003c00000 */
[----:B------:R-:W-:Y:S01]  /*2100*/  FADD.FTZ R118, R73, R118 ;  /* 0x0000007649767221 */ /* 0x000fe20000010000 */
[----:B0-----:R-:W-:Y:S01]  /*2110*/  HFMA2.MMA R113, -RZ, RZ, 0, 2.384185791015625e-07 ;  /* 0x00000004ff717435 */ /* 0x001fe200000001ff */
[----:B-1----:R-:W-:Y:S01]  /*2120*/  FADD.FTZ R95, R95, R92 ;  /* 0x0000005c5f5f7221 */ /* 0x002fe20000010000 */
[----:B------:R-:W-:Y:S02]  /*2130*/  MOV R111, 0x1f ;  /* 0x0000001f006f7802 */ /* 0x000fe40000000f00 */
[----:B------:R-:W-:-:S02]  /*2140*/  MOV R92, 0xffffffff ;  /* 0xffffffff005c7802 */ /* 0x000fc40000000f00 */
[----:B------:R-:W-:Y:S02]  /*2150*/  MOV R116, R118 ;  /* 0x0000007600747202 */ /* 0x000fe40000000f00 */
[----:B------:R-:W-:Y:S02]  /*2160*/  MOV R56, 0x2180 ;  /* 0x0000218000387802 */ /* 0x000fe40000000f00 */
[----:B------:R-:W-:Y:S05]  /*2170*/  CALL.REL.NOINC `($__internal_81_$__cuda_sm70_shflsync_bfly_p) ;  /* 0x0000027000007944 */ /* 0x000fea0003c00000 */
[----:B0-----:R-:W-:Y:S01]  /*2180*/  HFMA2.MMA R113, -RZ, RZ, 0, 2.384185791015625e-07 ;  /* 0x00000004ff717435 */ /* 0x001fe200000001ff */
[----:B-1----:R-:W-:Y:S02]  /*2190*/  MOV R73, R92 ;  /* 0x0000005c00497202 */ /* 0x002fe40000000f00 */
[----:B------:R-:W-:Y:S02]  /*21a0*/  MOV R116, R95 ;  /* 0x0000005f00747202 */ /* 0x000fe40000000f00 */
[----:B------:R-:W-:Y:S02]  /*21b0*/  MOV R111, 0x1f ;  /* 0x0000001f006f7802 */ /* 0x000fe40000000f00 */
[----:B------:R-:W-:Y:S02]  /*21c0*/  MOV R92, 0xffffffff ;  /* 0xffffffff005c7802 */ /* 0x000fe40000000f00 */
[----:B------:R-:W-:-:S02]  /*21d0*/  MOV R56, 0x21f0 ;  /* 0x000021f000387802 */ /* 0x000fc40000000f00 */
[----:B------:R-:W-:Y:S05]  /*21e0*/  CALL.REL.NOINC `($__internal_81_$__cuda_sm70_shflsync_bfly_p) ;  /* 0x0000020000007944 */ /* 0x000fea0003c00000 */
[----:B------:R-:W-:Y:S01]  /*21f0*/  FADD.FTZ R118, R73, R118 ;  /* 0x0000007649767221 */ /* 0x000fe20000010000 */
[----:B0-----:R-:W-:Y:S01]  /*2200*/  HFMA2.MMA R113, -RZ, RZ, 0, 4.76837158203125e-07 ;  /* 0x00000008ff717435 */ /* 0x001fe200000001ff */
[----:B-1----:R-:W-:Y:S01]  /*2210*/  FADD.FTZ R95, R95, R92 ;  /* 0x0000005c5f5f7221 */ /* 0x002fe20000010000 */
[----:B------:R-:W-:-:S02]  /*2220*/  MOV R111, 0x1f ;  /* 0x0000001f006f7802 */ /* 0x000fc40000000f00 */
[----:B------:R-:W-:Y:S02]  /*2230*/  MOV R92, 0xffffffff ;  /* 0xffffffff005c7802 */ /* 0x000fe40000000f00 */
[----:B------:R-:W-:Y:S02]  /*2240*/  MOV R116, R118 ;  /* 0x0000007600747202 */ /* 0x000fe40000000f00 */
[----:B------:R-:W-:Y:S02]  /*2250*/  MOV R56, 0x2270 ;  /* 0x0000227000387802 */ /* 0x000fe40000000f00 */
[----:B------:R-:W-:Y:S05]  /*2260*/  CALL.REL.NOINC `($__internal_81_$__cuda_sm70_shflsync_bfly_p) ;  /* 0x0000018000007944 */ /* 0x000fea0003c00000 */
[----:B0-----:R-:W-:Y:S01]  /*2270*/  HFMA2.MMA R113, -RZ, RZ, 0, 4.76837158203125e-07 ;  /* 0x00000008ff717435 */ /* 0x001fe200000001ff */
[----:B-1----:R-:W-:Y:S02]  /*2280*/  MOV R73, R92 ;  /* 0x0000005c00497202 */ /* 0x002fe40000000f00 */
[----:B------:R-:W-:Y:S02]  /*2290*/  MOV R116, R95 ;  /* 0x0000005f00747202 */ /* 0x000fe40000000f00 */
[----:B------:R-:W-:Y:S02]  /*22a0*/  MOV R111, 0x1f ;  /* 0x0000001f006f7802 */ /* 0x000fe40000000f00 */
[----:B------:R-:W-:-:S02]  /*22b0*/  MOV R92, 0xffffffff ;  /* 0xffffffff005c7802 */ /* 0x000fc40000000f00 */
[----:B------:R-:W-:Y:S02]  /*22c0*/  MOV R56, 0x22e0 ;  /* 0x000022e000387802 */ /* 0x000fe40000000f00 */
[----:B------:R-:W-:Y:S05]  /*22d0*/  CALL.REL.NOINC `($__internal_81_$__cuda_sm70_shflsync_bfly_p) ;  /* 0x0000011000007944 */ /* 0x000fea0003c00000 */
[----:B------:R-:W-:Y:S01]  /*22e0*/  FADD.FTZ R73, R73, R118 ;  /* 0x0000007649497221 */ /* 0x000fe20000010000 */
[----:B0-----:R-:W-:Y:S01]  /*22f0*/  HFMA2.MMA R113, -RZ, RZ, 0, 9.5367431640625e-07 ;  /* 0x00000010ff717435 */ /* 0x001fe200000001ff */
[----:B-1----:R-:W-:Y:S01]  /*2300*/  FADD.FTZ R95, R95, R92 ;  /* 0x0000005c5f5f7221 */ /* 0x002fe20000010000 */
[----:B------:R-:W-:Y:S02]  /*2310*/  MOV R111, 0x1f ;  /* 0x0000001f006f7802 */ /* 0x000fe40000000f00 */
[----:B------:R-:W-:Y:S02]  /*2320*/  MOV R92, 0xffffffff ;  /* 0xffffffff005c7802 */ /* 0x000fe40000000f00 */
[----:B------:R-:W-:Y:S02]  /*2330*/  MOV R116, R73 ;  /* 0x0000004900747202 */ /* 0x000fe40000000f00 */
[----:B------:R-:W-:Y:S02]  /*2340*/  MOV R56, 0x2360 ;  /* 0x0000236000387802 */ /* 0x000fe40000000f00 */
[----:B------:R-:W-:Y:S05]  /*2350*/  CALL.REL.NOINC `($__internal_81_$__cuda_sm70_shflsync_bfly_p) ;  /* 0x0000009000007944 */ /* 0x000fea0003c00000 */
[----:B0-----:R-:W-:Y:S01]  /*2360*/  HFMA2.MMA R113, -RZ, RZ, 0, 9.5367431640625e-07 ;  /* 0x00000010ff717435 */ /* 0x001fe200000001ff */
[----:B-1----:R-:W-:-:S02]  /*2370*/  MOV R118, R92 ;  /* 0x0000005c00767202 */ /* 0x002fc40000000f00 */
[----:B------:R-:W-:Y:S02]  /*2380*/  MOV R116, R95 ;  /* 0x0000005f00747202 */ /* 0x000fe40000000f00 */
[----:B------:R-:W-:Y:S02]  /*2390*/  MOV R111, 0x1f ;  /* 0x0000001f006f7802 */ /* 0x000fe40000000f00 */
[----:B------:R-:W-:Y:S02]  /*23a0*/  MOV R92, 0xffffffff ;  /* 0xffffffff005c7802 */ /* 0x000fe40000000f00 */
[----:B------:R-:W-:Y:S02]  /*23b0*/  MOV R56, 0x23d0 ;  /* 0x000023d000387802 */ /* 0x000fe40000000f00 */
[----:B------:R-:W-:Y:S05]  /*23c0*/  CALL.REL.NOINC `($__internal_81_$__cuda_sm70_shflsync_bfly_p) ;  /* 0x0000002000007944 */ /* 0x000fea0003c00000 */
[----:B-1----:R-:W-:Y:S01]  /*23d0*/  MOV R56, R92 ;  /* 0x0000005c00387202 */ /* 0x002fe20000000f00 */
[----:B0-----:R-:W-:Y:S05]  /*23e0*/  BRA `(.L_x_3029) ;  /* 0xffffeb4000007947 */ /* 0x001fea000383ffff */
        .weak           $__internal_81_$__cuda_sm70_shflsync_bfly_p
        .type           $__internal_81_$__cuda_sm70_shflsync_bfly_p,@function
        .size           $__internal_81_$__cuda_sm70_shflsync_bfly_p,(.L_x_7259 - $__internal_81_$__cuda_sm70_shflsync_bfly_p)
$__internal_81_$__cuda_sm70_shflsync_bfly_p:
[----:B------:R-:W-:Y:S01]  /*23f0*/  HFMA2.MMA R57, -RZ, RZ, 0, 0 ;  /* 0x00000000ff397435 */ /* 0x000fe200000001ff */
[----:B------:R-:W-:Y:S04]  /*2400*/  WARPSYNC R92 ;  /* 0x0000005c00007348 */ /* 0x000fe80003800000 */
[----:B------:R0:W1:Y:S01]  /*2410*/  SHFL.BFLY PT, R92, R116, R113, R111 ;  /* 0x0c000071745c7389 */ /* 0x00006200000e006f */
[----:B------:R-:W-:Y:S05]  /*2420*/  RET.REL.NODEC R56 `(_ZN10layer_norm13ln_bwd_kernelINS_13Kernel_traitsIf13__nv_bfloat16fS2_fjLj512ELj1ELj4ELj1ELj16ENS_18Kernel_traits_baseILj512EfS2_fS2_fjLj128EEEEELb0ELb0ELb0ELb1EEEvNS_9BwdParamsE) ;  /* 0xffffdbd038007950 */ /* 0x000fea0003c3ffff */
.L_x_3030:
        /* <DEDUP_REMOVED lines=13> */
.L_x_7259:


//--------------------- .text._ZN10layer_norm13ln_bwd_kernelINS_13Kernel_traitsIf13__nv_bfloat16fS2_fjLj512ELj1ELj4ELj1ELj16ENS_18Kernel_traits_baseILj512EfS2_fS2_fjLj128EEEEELb0ELb0ELb1ELb0EEEvNS_9BwdParamsE --------------------------
	.section	.text._ZN10layer_norm13ln_bwd_kernelINS_13Kernel_traitsIf13__nv_bfloat16fS2_fjLj512ELj1ELj4ELj1ELj16ENS_18Kernel_traits_baseILj512EfS2_fS2_fjLj128EEEEELb0ELb0ELb1ELb0EEEvNS_9BwdParamsE,"ax",@progbits
	.sectioninfo	@"SHI_REGISTERS=138"
	.align	128
        .global         _ZN10layer_norm13ln_bwd_kernelINS_13Kernel_traitsIf13__nv_bfloat16fS2_fjLj512ELj1ELj4ELj1ELj16ENS_18Kernel_traits_baseILj512EfS2_fS2_fjLj128EEEEELb0ELb0ELb1ELb0EEEvNS_9BwdParamsE
        .type           _ZN10layer_norm13ln_bwd_kernelINS_13Kernel_traitsIf13__nv_bfloat16fS2_fjLj512ELj1ELj4ELj1ELj16ENS_18Kernel_traits_baseILj512EfS2_fS2_fjLj128EEEEELb0ELb0ELb1ELb0EEEvNS_9BwdParamsE,@function
        .size           _ZN10layer_norm13ln_bwd_kernelINS_13Kernel_traitsIf13__nv_bfloat16fS2_fjLj512ELj1ELj4ELj1ELj16ENS_18Kernel_traits_baseILj512EfS2_fS2_fjLj128EEEEELb0ELb0ELb1ELb0EEEvNS_9BwdParamsE,(.L_x_7260 - _ZN10layer_norm13ln_bwd_kernelINS_13Kernel_traitsIf13__nv_bfloat16fS2_fjLj512ELj1ELj4ELj1ELj16ENS_18Kernel_traits_baseILj512EfS2_fS2_fjLj128EEEEELb0ELb0ELb1ELb0EEEvNS_9BwdParamsE)
        .other          _ZN10layer_norm13ln_bwd_kernelINS_13Kernel_traitsIf13__nv_bfloat16fS2_fjLj512ELj1ELj4ELj1ELj16ENS_18Kernel_traits_baseILj512EfS2_fS2_fjLj128EEEEELb0ELb0ELb1ELb0EEEvNS_9BwdParamsE,@"STO_CUDA_ENTRY STV_DEFAULT"
_ZN10layer_norm13ln_bwd_kernelINS_13Kernel_traitsIf13__nv_bfloat16fS2_fjLj512ELj1ELj4ELj1ELj16ENS_18Kernel_traits_baseILj512EfS2_fS2_fjLj128EEEEELb0ELb0ELb1ELb0EEEvNS_9BwdParamsE:
.text._ZN10layer_norm13ln_bwd_kernelINS_13Kernel_traitsIf13__nv_bfloat16fS2_fjLj512ELj1ELj4ELj1ELj16ENS_18Kernel_traits_baseILj512EfS2_fS2_fjLj128EEEEELb0ELb0ELb1ELb0EEEvNS_9BwdParamsE:
        /* <DEDUP_REMOVED lines=44> */
.L_x_3079:
[----:B------:R-:W-:-:S10]  /*02c0*/  HFMA2.MMA R93, -RZ, RZ, 0, 2.384185791015625e-07 ;  /* 0x00000004ff5d7435 */ /* 0x000fd400000001ff */
[----:B------:R-:W-:-:S06]  /*02d0*/  IMAD.WIDE R90, R6, R93, c[0x0][0x1d8] ;  /* 0x00007600065a7625 */ /* 0x000fcc00078e025d */
[----:B------:R-:W2:Y:S01]  /*02e0*/  LDG.E R90, [R90.64] ;  /* 0x000000045a5a7981 */ /* 0x000ea2000c1e1900 */
[----:B------:R-:W-:-:S04]  /*02f0*/  IMAD.WIDE R94, R6, R93, c[0x0][0x1a8] ;  /* 0x00006a00065e7625 */ /* 0x000fc800078e025d */
[C---:B------:R-:W-:Y:S01]  /*0300*/  IMAD.WIDE R88, R6.reuse, R93, c[0x0][0x1d0] ;  /* 0x0000740006587625 */ /* 0x040fe200078e025d */
[----:B-----5:R1:W5:Y:S04]  /*0310*/  LDG.E R4, [R94.64] ;  /* 0x000000045e047981 */ /* 0x020368000c1e1900 */
        /* <DEDUP_REMOVED lines=11> */
[----:B-1----:R-:W-:Y:S01]  /*03d0*/  BSSY B2, `(.L_x_3035) ;  /* 0x0000009000027945 */ /* 0x002fe20003800000 */
[----:B------:R-:W-:Y:S01]  /*03e0*/  IMAD.MOV.U32 R89, RZ, RZ, R9 ;  /* 0x000000ffff597224 */ /* 0x000fe200078e0009 */
[----:B------:R-:W-:Y:S05]  /*03f0*/  @!P6 BRA `(.L_x_3036) ;  /* 0x000000600000e947 */ /* 0x000fea0003800000 */
[----:B------:R-:W-:-:S04]  /*0400*/  ISETP.NE.U32.AND P0, PT, RZ, c[0x0][0x218], PT ;  /* 0x00008600ff007a0c */ /* 0x000fc80003f05070 */
[----:B------:R-:W-:-:S13]  /*0410*/  ISETP.NE.AND.EX P0, PT, RZ, c[0x0][0x21c], PT, P0 ;  /* 0x00008700ff007a0c */ /* 0x000fda0003f05300 */
[----:B------:R-:W-:Y:S05]  /*0420*/  @!P0 BRA `(.L_x_3037) ;  /* 0x0000002000008947 */ /* 0x000fea0003800000 */
[----:B------:R1:W5:Y:S04]  /*0430*/  LDG.E.128 R64, [R134.64] ;  /* 0x0000000486407981 */ /* 0x000368000c1e1d00 */
[----:B------:R1:W5:Y:S02]  /*0440*/  LDG.E.128 R68, [R134.64+0x10] ;  /* 0x0000100486447981 */ /* 0x000364000c1e1d00 */
.L_x_3037:
[----:B------:R-:W-:Y:S02]  /*0450*/  IADD3 R89, R9, 0x20, RZ ;  /* 0x0000002009597810 */ /* 0x000fe40007ffe0ff */
.L_x_3036:
[----:B------:R-:W-:Y:S05]  /*0460*/  BSYNC B2 ;  /* 0x0000000000027941 */ /* 0x000fea0003800000 */
.L_x_3035:
[----:B------:R-:W-:Y:S01]  /*0470*/  ISETP.NE.U32.AND P0, PT, RZ, c[0x0][0x218], PT ;  /* 0x00008600ff007a0c */ /* 0x000fe20003f05070 */
[----:B------:R-:W-:-:S03]  /*0480*/  CS2R R132, SRZ ;  /* 0x0000000000847805 */ /* 0x000fc6000001ff00 */
[----:B------:R-:W-:-:S04]  /*0490*/  ISETP.NE.AND.EX P0, PT, RZ, c[0x0][0x21c], PT, P0 ;  /* 0x00008700ff007a0c */ /* 0x000fc80003f05300 */
[----:B------:R-:W-:-:S13]  /*04a0*/  ISETP.LT.U32.OR P0, PT, R7, 0x40, !P0 ;  /* 0x000000400700780c */ /* 0x000fda0004701470 */
[----:B------:R-:W-:Y:S05]  /*04b0*/  @P0 BRA `(.L_x_3038) ;  /* 0x00000aa000000947 */ /* 0x000fea0003800000 */
[----:B------:R-:W-:-:S05]  /*04c0*/  IMAD.WIDE.U32 R88, R89, R2, c[0x0][0x218] ;  /* 0x0000860059587625 */ /* 0x000fca00078e0002 */
[----:B------:R2:W5:Y:S04]  /*04d0*/  LDG.E.128 R16, [R88.64] ;  /* 0x0000000458107981 */ /* 0x000568000c1e1d00 */
[----:B------:R2:W5:Y:S01]  /*04e0*/  LDG.E.128 R12, [R88.64+0x10] ;  /* 0x00001004580c7981 */ /* 0x000562000c1e1d00 */
[----:B------:R-:W-:Y:S05]  /*04f0*/  BRA `(.L_x_3038) ;  /* 0x00000a6000007947 */ /* 0x000fea0003800000 */
.L_x_3034:
[----:B-1----:R-:W-:-:S05]  /*0500*/  IADD3 R90, R90, -0x1, RZ ;  /* 0xffffffff5a5a7810 */ /* 0x002fca0007ffe0ff */
[----:B------:R-:W-:-:S05]  /*0510*/  IMAD R90, R90, c[0x0][0x168], RZ ;  /* 0x00005a005a5a7a24 */ /* 0x000fca00078e02ff */
[----:B------:R-:W-:-:S04]  /*0520*/  SHF.R.S32.HI R89, RZ, 0x1f, R90 ;  /* 0x0000001fff597819 */ /* 0x000fc8000001145a */
[----:B------:R-:W-:-:S04]  /*0530*/  LEA.HI R89, R89, R90, RZ, 0x3 ;  /* 0x0000005a59597211 */ /* 0x000fc800078f18ff */
[----:B------:R-:W-:Y:S01]  /*0540*/  LEA.HI.SX32 R10, R89, R10, 0x1d ;  /* 0x0000000a590a7211 */ /* 0x000fe200078feaff */
[----:B------:R-:W-:-:S05]  /*0550*/  IMAD.WIDE R88, R6, R93, c[0x0][0x1a0] ;  /* 0x0000680006587625 */ /* 0x000fca00078e025d */
[----:B------:R-:W2:Y:S01]  /*0560*/  LDG.E R0, [R88.64] ;  /* 0x0000000458007981 */ /* 0x000ea2000c1e1900 */
[----:B0-----:R-:W-:Y:S01]  /*0570*/  ISETP.NE.AND P0, PT, R5, RZ, PT ;  /* 0x000000ff0500720c */ /* 0x001fe20003f05270 */
[----:B------:R-:W-:Y:S01]  /*0580*/  BSSY B2, `(.L_x_3039) ;  /* 0x0000051000027945 */ /* 0x000fe20003800000 */
[----:B------:R-:W-:Y:S01]  /*0590*/  CS2R R132, SRZ ;  /* 0x0000000000847805 */ /* 0x000fe2000001ff00 */
[----:B------:R-:W-:Y:S02]  /*05a0*/  MOV R131, R9 ;  /* 0x0000000900837202 */ /* 0x000fe40000000f00 */
[----:B--2---:R-:W-:Y:S01]  /*05b0*/  FSEL R0, R0, RZ, !P0 ;  /* 0x000000ff00007208 */ /* 0x004fe20004000000 */
[----:B------:R-:W-:Y:S05]  /*05c0*/  @!P6 BRA `(.L_x_3040) ;  /* 0x000004c00000e947 */ /* 0x000fea0003800000 */
[----:B------:R-:W-:Y:S01]  /*05d0*/  HFMA2.MMA R93, -RZ, RZ, 0, 9.5367431640625e-07 ;  /* 0x00000010ff5d7435 */ /* 0x000fe200000001ff */
[----:B------:R-:W-:-:S05]  /*05e0*/  IMAD.WIDE.U32 R106, R9, R2, c[0x0][0x188] ;  /* 0x00006200096a7625 */ /* 0x000fca00078e0002 */
[----:B------:R-:W2:Y:S04]  /*05f0*/  LDG.E.128 R88, [R106.64] ;  /* 0x000000046a587981 */ /* 0x000ea8000c1e1d00 */
[----:B------:R-:W-:Y:S01]  /*0600*/  IMAD.WIDE.U32 R92, R10, R93, c[0x0][0x208] ;  /* 0x000082000a5c7625 */ /* 0x000fe200078e005d */
[----:B------:R-:W3:Y:S05]  /*0610*/  LDG.E.128 R96, [R106.64+0x10] ;  /* 0x000010046a607981 */ /* 0x000eea000c1e1d00 */
[----:B------:R-:W4:Y:S01]  /*0620*/  LDG.E.128 R92, [R92.64] ;  /* 0x000000045c5c7981 */ /* 0x000f22000c1e1d00 */
        /* <DEDUP_REMOVED lines=8> */
[----:B------:R-:W-:Y:S02]  /*06b0*/  FADD.FTZ R103, -R0, R91 ;  /* 0x0000005b00677221 */ /* 0x000fe40000010100 */
[----:B-----5:R-:W-:Y:S01]  /*06c0*/  FMUL.FTZ R130, R4, R105 ;  /* 0x0000006904827220 */ /* 0x020fe20000410000 */
[----:B----4-:R-:W-:Y:S01]  /*06d0*/  PRMT R129, RZ, 0x5410, R92 ;  /* 0x00005410ff817816 */ /* 0x010fe2000000005c */
[----:B------:R-:W-:Y:S01]  /*06e0*/  FADD.FTZ R101, -R0, R90 ;  /* 0x0000005a00657221 */ /* 0x000fe20000010100 */
[----:B------:R-:W-:Y:S01]  /*06f0*/  PRMT R92, RZ, 0x7610, R92 ;  /* 0x00007610ff5c7816 */ /* 0x000fe2000000005c */
[C---:B------:R-:W-:Y:S01]  /*0700*/  FMUL.FTZ R128, R4.reuse, R11 ;  /* 0x0000000b04807220 */ /* 0x040fe20000410000 */
[----:B------:R-:W-:Y:S01]  /*0710*/  PRMT R90, RZ, 0x7610, R93 ;  /* 0x00007610ff5a7816 */ /* 0x000fe2000000005d */
[----:B------:R-:W-:Y:S02]  /*0720*/  FMUL.FTZ R104, R4, R103 ;  /* 0x0000006704687220 */ /* 0x000fe40000410000 */
[----:B------:R-:W-:-:S02]  /*0730*/  FFMA.FTZ R36, R130, R129, R36 ;  /* 0x0000008182247223 */ /* 0x000fc40000010024 */
[----:B------:R-:W-:Y:S02]  /*0740*/  FADD.FTZ R48, R48, R129 ;  /* 0x0000008130307221 */ /* 0x000fe40000010000 */
[----:B------:R-:W-:Y:S01]  /*0750*/  FMUL.FTZ R129, R20, R129 ;  /* 0x0000008114817220 */ /* 0x000fe20000410000 */
[----:B------:R-:W-:Y:S01]  /*0760*/  PRMT R125, RZ, 0x5410, R93 ;  /* 0x00005410ff7d7816 */ /* 0x000fe2000000005d */
[----:B------:R-:W-:Y:S02]  /*0770*/  FMUL.FTZ R126, R4, R101 ;  /* 0x00000065047e7220 */ /* 0x000fe40000410000 */
[-C--:B------:R-:W-:Y:S02]  /*0780*/  FFMA.FTZ R37, R128, R92.reuse, R37 ;  /* 0x0000005c80257223 */ /* 0x080fe40000010025 */
[----:B------:R-:W-:Y:S02]  /*0790*/  FADD.FTZ R49, R49, R92 ;  /* 0x0000005c31317221 */ /* 0x000fe40000010000 */
[----:B------:R-:W-:-:S02]  /*07a0*/  FMUL.FTZ R127, R21, R92 ;  /* 0x0000005c157f7220 */ /* 0x000fc40000410000 */
[-C--:B------:R-:W-:Y:S02]  /*07b0*/  FFMA.FTZ R39, R104, R90.reuse, R39 ;  /* 0x0000005a68277223 */ /* 0x080fe40000010027 */
[----:B------:R-:W-:Y:S02]  /*07c0*/  FADD.FTZ R51, R51, R90 ;  /* 0x0000005a33337221 */ /* 0x000fe40000010000 */
[----:B------:R-:W-:Y:S02]  /*07d0*/  FMUL.FTZ R103, R23, R90 ;  /* 0x0000005a17677220 */ /* 0x000fe40000410000 */
[----:B------:R-:W-:Y:S02]  /*07e0*/  FADD.FTZ R90, RZ, R129 ;  /* 0x00000081ff5a7221 */ /* 0x000fe40000010000 */
[----:B------:R-:W-:Y:S01]  /*07f0*/  FFMA.FTZ R92, R130, R129, RZ ;  /* 0x00000081825c7223 */ /* 0x000fe200000100ff */
[--C-:B------:R-:W-:Y:S01]  /*0800*/  PRMT R89, RZ, 0x5410, R95.reuse ;  /* 0x00005410ff597816 */ /* 0x100fe2000000005f */
[----:B------:R-:W-:Y:S01]  /*0810*/  FFMA.FTZ R38, R126, R125, R38 ;  /* 0x0000007d7e267223 */ /* 0x000fe20000010026 */
[----:B------:R-:W-:Y:S01]  /*0820*/  PRMT R88, RZ, 0x7610, R95 ;  /* 0x00007610ff587816 */ /* 0x000fe2000000005f */
[----:B---3--:R-:W-:-:S02]  /*0830*/  FADD.FTZ R95, -R0, R96 ;  /* 0x00000060005f7221 */ /* 0x008fc40000010100 */
[----:B------:R-:W-:Y:S02]  /*0840*/  FADD.FTZ R50, R50, R125 ;  /* 0x0000007d32327221 */ /* 0x000fe40000010000 */
[----:B------:R-:W-:Y:S02]  /*0850*/  FMUL.FTZ R125, R22, R125 ;  /* 0x0000007d167d7220 */ /* 0x000fe40000410000 */
[----:B------:R-:W-:Y:S02]  /*0860*/  FADD.FTZ R90, R90, R127 ;  /* 0x0000007f5a5a7221 */ /* 0x000fe40000010000 */
[----:B------:R-:W-:Y:S01]  /*0870*/  FFMA.FTZ R92, R128, R127, R92 ;  /* 0x0000007f805c7223 */ /* 0x000fe2000001005c */
[----:B------:R-:W-:Y:S01]  /*0880*/  PRMT R91, RZ, 0x5410, R94 ;  /* 0x00005410ff5b7816 */ /* 0x000fe2000000005e */
        /* <DEDUP_REMOVED lines=32> */
.L_x_3040:
[----:B0-----:R-:W-:Y:S05]  /*0a90*/  BSYNC B2 ;  /* 0x0000000000027941 */ /* 0x001fea0003800000 */
.L_x_3039:
[----:B------:R-:W-:Y:S05]  /*0aa0*/  @!P5 BRA `(.L_x_3038) ;  /* 0x000004b00000d947 */ /* 0x000fea0003800000 */
[----:B------:R-:W-:Y:S02]  /*0ab0*/  IMAD.MOV.U32 R97, RZ, RZ, 0x10 ;  /* 0x00000010ff617424 */ /* 0x000fe400078e00ff */
[----:B------:R-:W-:-:S04]  /*0ac0*/  IMAD.WIDE.U32 R114, R131, R2, c[0x0][0x188] ;  /* 0x0000620083727625 */ /* 0x000fc800078e0002 */
[----:B------:R-:W-:Y:S01]  /*0ad0*/  IMAD.WIDE.U32 R96, R10, R97, c[0x0][0x208] ;  /* 0x000082000a607625 */ /* 0x000fe200078e0061 */
[----:B------:R-:W2:Y:S04]  /*0ae0*/  LDG.E.128 R92, [R114.64+0x10] ;  /* 0x00001004725c7981 */ /* 0x000ea8000c1e1d00 */
[----:B------:R0:W3:Y:S04]  /*0af0*/  LDG.E.128 R88, [R114.64] ;  /* 0x0000000472587981 */ /* 0x0000e8000c1e1d00 */
[----:B------:R-:W4:Y:S01]  /*0b00*/  LDG.E.128 R96, [R96.64] ;  /* 0x0000000460607981 */ /* 0x000f22000c1e1d00 */
[----:B------:R-:W-:-:S04]  /*0b10*/  ISETP.NE.U32.AND P0, PT, RZ, c[0x0][0x218], PT ;  /* 0x00008600ff007a0c */ /* 0x000fc80003f05070 */
[----:B------:R-:W-:-:S13]  /*0b20*/  ISETP.NE.AND.EX P0, PT, RZ, c[0x0][0x21c], PT, P0 ;  /* 0x00008700ff007a0c */ /* 0x000fda0003f05300 */
[----:B------:R-:W-:-:S05]  /*0b30*/  @P0 IMAD.WIDE.U32 R134, R131, R2, c[0x0][0x218] ;  /* 0x0000860083860625 */ /* 0x000fca00078e0002 */
[----:B------:R1:W5:Y:S04]  /*0b40*/  @P0 LDG.E.128 R16, [R134.64] ;  /* 0x0000000486100981 */ /* 0x000368000c1e1d00 */
[----:B------:R1:W5:Y:S01]  /*0b50*/  @P0 LDG.E.128 R12, [R134.64+0x10] ;  /* 0x00001004860c0981 */ /* 0x000362000c1e1d00 */
[C---:B--2---:R-:W-:Y:S02]  /*0b60*/  FADD.FTZ R123, -R0.reuse, R95 ;  /* 0x0000005f007b7221 */ /* 0x044fe40000010100 */
[C---:B0-----:R-:W-:Y:S02]  /*0b70*/  FADD.FTZ R115, -R0.reuse, R92 ;  /* 0x0000005c00737221 */ /* 0x041fe40000010100 */
[C---:B---3--:R-:W-:Y:S02]  /*0b80*/  FADD.FTZ R113, -R0.reuse, R91 ;  /* 0x0000005b00717221 */ /* 0x048fe40000010100 */
[C---:B------:R-:W-:Y:S01]  /*0b90*/  FADD.FTZ R109, -R0.reuse, R88 ;  /* 0x00000058006d7221 */ /* 0x040fe20000010100 */
[----:B----4-:R-:W-:Y:S01]  /*0ba0*/  PRMT R95, RZ, 0x5410, R96 ;  /* 0x00005410ff5f7816 */ /* 0x010fe20000000060 */
[C---:B------:R-:W-:Y:S01]  /*0bb0*/  FADD.FTZ R119, -R0.reuse, R94 ;  /* 0x0000005e00777221 */ /* 0x040fe20000010100 */
[----:B------:R-:W-:Y:S01]  /*0bc0*/  PRMT R2, RZ, 0x7610, R97 ;  /* 0x00007610ff027816 */ /* 0x000fe20000000061 */
[C---:B------:R-:W-:Y:S01]  /*0bd0*/  FADD.FTZ R111, -R0.reuse, R90 ;  /* 0x0000005a006f7221 */ /* 0x040fe20000010100 */
[----:B------:R-:W-:Y:S01]  /*0be0*/  PRMT R96, RZ, 0x7610, R96 ;  /* 0x00007610ff607816 */ /* 0x000fe20000000060 */
[----:B------:R-:W-:-:S02]  /*0bf0*/  FADD.FTZ R117, -R0, R93 ;  /* 0x0000005d00757221 */ /* 0x000fc40000010100 */
[----:B-----5:R-:W-:Y:S02]  /*0c00*/  FMUL.FTZ R112, R4, R113 ;  /* 0x0000007104707220 */ /* 0x020fe40000410000 */
[----:B------:R-:W-:Y:S02]  /*0c10*/  FADD.FTZ R121, -R0, R89 ;  /* 0x0000005900797221 */ /* 0x000fe40000010100 */
[----:B------:R-:W-:Y:S02]  /*0c20*/  FMUL.FTZ R109, R4, R109 ;  /* 0x0000006d046d7220 */ /* 0x000fe40000410000 */
[----:B------:R-:W-:Y:S01]  /*0c30*/  FMUL.FTZ R118, R28, R95 ;  /* 0x0000005f1c767220 */ /* 0x000fe20000410000 */
[----:B------:R-:W-:Y:S01]  /*0c40*/  PRMT R93, RZ, 0x5410, R97 ;  /* 0x00005410ff5d7816 */ /* 0x000fe20000000061 */
[C---:B------:R-:W-:Y:S02]  /*0c50*/  FMUL.FTZ R113, R4.reuse, R115 ;  /* 0x0000007304717220 */ /* 0x040fe40000410000 */
[----:B------:R-:W-:-:S02]  /*0c60*/  FMUL.FTZ R115, R4, R119 ;  /* 0x0000007704737220 */ /* 0x000fc40000410000 */
[C---:B------:R-:W-:Y:S02]  /*0c70*/  FMUL.FTZ R111, R4.reuse, R111 ;  /* 0x0000006f046f7220 */ /* 0x040fe40000410000 */
[----:B------:R-:W-:Y:S02]  /*0c80*/  FMUL.FTZ R114, R4, R117 ;  /* 0x0000007504727220 */ /* 0x000fe40000410000 */
[-C--:B------:R-:W-:Y:S02]  /*0c90*/  FFMA.FTZ R79, R112, R2.reuse, R79 ;  /* 0x00000002704f7223 */ /* 0x080fe4000001004f */
[----:B------:R-:W-:Y:S02]  /*0ca0*/  FADD.FTZ R47, R47, R2 ;  /* 0x000000022f2f7221 */ /* 0x000fe40000010000 */
[----:B------:R-:W-:Y:S02]  /*0cb0*/  FMUL.FTZ R119, R31, R2 ;  /* 0x000000021f777220 */ /* 0x000fe40000410000 */
        /* <DEDUP_REMOVED lines=8> */
[----:B------:R-:W-:Y:S01]  /*0d40*/  FFMA.FTZ R132, R110, R117, R132 ;  /* 0x000000756e847223 */ /* 0x000fe20000010084 */
[----:B------:R-:W-:Y:S01]  /*0d50*/  PRMT R91, RZ, 0x5410, R98 ;  /* 0x00005410ff5b7816 */ /* 0x000fe20000000062 */
        /* <DEDUP_REMOVED lines=8> */
[--C-:B------:R-:W-:Y:S01]  /*0de0*/  PRMT R89, RZ, 0x5410, R99.reuse ;  /* 0x00005410ff597816 */ /* 0x100fe20000000063 */
[----:B------:R-:W-:Y:S02]  /*0df0*/  FMUL.FTZ R121, R33, R98 ;  /* 0x0000006221797220 */ /* 0x000fe40000410000 */
[----:B------:R-:W-:Y:S02]  /*0e00*/  FADD.FTZ R2, R91, R122 ;  /* 0x0000007a5b027221 */ /* 0x000fe40000010000 */
[----:B------:R-:W-:Y:S01]  /*0e10*/  FFMA.FTZ R132, R113, R122, R132 ;  /* 0x0000007a71847223 */ /* 0x000fe20000010084 */
[----:B------:R-:W-:Y:S01]  /*0e20*/  PRMT R0, RZ, 0x7610, R99 ;  /* 0x00007610ff007816 */ /* 0x000fe20000000063 */
        /* <DEDUP_REMOVED lines=19> */
.L_x_3038:
[----:B-1----:R-:W-:Y:S05]  /*0f60*/  BSYNC B1 ;  /* 0x0000000000017941 */ /* 0x002fea0003800000 */
.L_x_3033:
[----:B------:R-:W-:Y:S05]  /*0f70*/  BRA.DIV ~URZ, `(.L_x_3041) ;  /* 0x00001cc27f007947 */ /* 0x000fea000b800000 */
[----:B--2---:R1:W2:Y:S02]  /*0f80*/  SHFL.BFLY PT, R88, R133, 0x1, 0x1f ;  /* 0x0c201f0085587f89 */ /* 0x0042a400000e0000 */
.L_x_3080:
        /* <DEDUP_REMOVED lines=14> */
[----:B-12---:R-:W-:-:S05]  /*1070*/  FADD.FTZ R133, R91, R10 ;  /* 0x0000000a5b857221 */ /* 0x006fca0000010000 */
[----:B------:R1:W2:Y:S01]  /*1080*/  SHFL.BFLY PT, R88, R133, 0x10, 0x1f ;  /* 0x0e001f0085587f89 */ /* 0x0002a200000e0000 */
[----:B---3--:R-:W-:-:S05]  /*1090*/  FADD.FTZ R132, R93, R132 ;  /* 0x000000845d847221 */ /* 0x008fca0000010000 */
[----:B------:R1:W3:Y:S02]  /*10a0*/  SHFL.BFLY PT, R89, R132, 0x10, 0x1f ;  /* 0x0e001f0084597f89 */ /* 0x0002e400000e0000 */
.L_x_3081:
[----:B-----5:R-:W-:Y:S01]  /*10b0*/  ISETP.GE.AND P3, PT, R3, 0x1, PT ;  /* 0x000000010300780c */ /* 0x020fe20003f66270 */
[----:B--2---:R-:W-:Y:S01]  /*10c0*/  FADD.FTZ R88, R88, R133 ;  /* 0x0000008558587221 */ /* 0x004fe20000010000 */
[----:B0-----:R-:W-:Y:S01]  /*10d0*/  ISETP.NE.AND P0, PT, R5, RZ, PT ;  /* 0x000000ff0500720c */ /* 0x001fe20003f05270 */
[----:B---3--:R-:W-:Y:S01]  /*10e0*/  FADD.FTZ R10, R89, R132 ;  /* 0x00000084590a7221 */ /* 0x008fe20000010000 */
[----:B------:R-:W-:Y:S01]  /*10f0*/  BSSY B1, `(.L_x_3043) ;  /* 0x0000099000017945 */ /* 0x000fe20003800000 */
[----:B------:R-:W-:Y:S02]  /*1100*/  FMUL.FTZ R88, R88, c[0x0][0x1e0] ;  /* 0x0000780058587a20 */ /* 0x000fe40000410000 */
[----:B------:R-:W-:-:S03]  /*1110*/  FMUL.FTZ R10, R10, c[0x0][0x1e0] ;  /* 0x000078000a0a7a20 */ /* 0x000fc60000410000 */
[----:B------:R-:W-:-:S03]  /*1120*/  FSEL R91, R88, RZ, !P0 ;  /* 0x000000ff585b7208 */ /* 0x000fc60004000000 */
        /* <DEDUP_REMOVED lines=8> */
[----:B------:R-:W-:Y:S01]  /*11b0*/  @!P4 ISETP.NE.U32.AND P1, PT, RZ, c[0x0][0x218], PT ;  /* 0x00008600ff00ca0c */ /* 0x000fe20003f25070 */
[----:B------:R-:W-:Y:S01]  /*11c0*/  BSSY B2, `(.L_x_3045) ;  /* 0x000000c000027945 */ /* 0x000fe20003800000 */
[----:B------:R-:W-:Y:S02]  /*11d0*/  ISETP.NE.U32.AND P0, PT, RZ, c[0x0][0x258], PT ;  /* 0x00009600ff007a0c */ /* 0x000fe40003f05070 */
[----:B------:R-:W-:Y:S02]  /*11e0*/  @!P4 ISETP.NE.AND.EX P1, PT, RZ, c[0x0][0x21c], PT, P1 ;  /* 0x00008700ff00ca0c */ /* 0x000fe40003f25310 */
[----:B------:R-:W-:-:S02]  /*11f0*/  @!P4 ISETP.NE.U32.AND P2, PT, RZ, c[0x0][0x218], PT ;  /* 0x00008600ff00ca0c */ /* 0x000fc40003f45070 */
        /* <DEDUP_REMOVED lines=8> */
.L_x_3046:
[----:B------:R-:W-:Y:S05]  /*1280*/  BSYNC B2 ;  /* 0x0000000000027941 */ /* 0x000fea0003800000 */
.L_x_3045:
        /* <DEDUP_REMOVED lines=12> */
.L_x_3048:
[----:B------:R-:W-:Y:S05]  /*1350*/  BSYNC B2 ;  /* 0x0000000000027941 */ /* 0x000fea0003800000 */
.L_x_3047:
        /* <DEDUP_REMOVED lines=17> */
.L_x_3050:
[----:B------:R-:W-:Y:S05]  /*1470*/  BSYNC B2 ;  /* 0x0000000000027941 */ /* 0x000fea0003800000 */
.L_x_3049:
        /* <DEDUP_REMOVED lines=13> */
.L_x_3052:
[----:B------:R-:W-:Y:S05]  /*1550*/  BSYNC B2 ;  /* 0x0000000000027941 */ /* 0x000fea0003800000 */
.L_x_3051:
        /* <DEDUP_REMOVED lines=17> */
.L_x_3054:
[----:B------:R-:W-:Y:S05]  /*1670*/  BSYNC B2 ;  /* 0x0000000000027941 */ /* 0x000fea0003800000 */
.L_x_3053:
        /* <DEDUP_REMOVED lines=13> */
.L_x_3056:
[----:B------:R-:W-:Y:S05]  /*1750*/  BSYNC B2 ;  /* 0x0000000000027941 */ /* 0x000fea0003800000 */
.L_x_3055:
        /* <DEDUP_REMOVED lines=17> */
.L_x_3058:
[----:B------:R-:W-:Y:S05]  /*1870*/  BSYNC B2 ;  /* 0x0000000000027941 */ /* 0x000fea0003800000 */
.L_x_3057:
        /* <DEDUP_REMOVED lines=14> */
.L_x_3060:
[----:B------:R-:W-:Y:S05]  /*1960*/  BSYNC B2 ;  /* 0x0000000000027941 */ /* 0x000fea0003800000 */
.L_x_3059:
[C---:B------:R-:W-:Y:S01]  /*1970*/  SEL R75, R88.reuse, R75, P0 ;  /* 0x0000004b584b7207 */ /* 0x040fe20000000000 */
[----:B------:R-:W-:Y:S01]  /*1980*/  @P3 FMUL.FTZ R88, R88, c[0x0][0x1ec] ;  /* 0x00007b0058583a20 */ /* 0x000fe20000410000 */
[----:B------:R-:W-:Y:S02]  /*1990*/  @P3 PRMT R86, R2, 0x7610, R86 ;  /* 0x0000761002563816 */ /* 0x000fe40000000056 */
[----:B------:R-:W-:Y:S02]  /*19a0*/  @P3 F2FP.BF16.PACK_AB R90, RZ, R90 ;  /* 0x0000005aff5a323e */ /* 0x000fe400000010ff */
[----:B------:R-:W-:Y:S02]  /*19b0*/  @P3 F2FP.BF16.PACK_AB R92, RZ, R88 ;  /* 0x00000058ff5c323e */ /* 0x000fe400000010ff */
[----:B------:R-:W-:Y:S02]  /*19c0*/  @P2 MOV R88, 0x20 ;  /* 0x0000002000582802 */ /* 0x000fe40000000f00 */
[----:B------:R-:W-:Y:S01]  /*19d0*/  @P3 PRMT R86, R86, 0x5410, R3 ;  /* 0x0000541056563816 */ /* 0x000fe20000000003 */
[----:B------:R-:W-:Y:S01]  /*19e0*/  @P3 IMAD.MOV.U32 R3, RZ, RZ, 0x10 ;  /* 0x00000010ff033424 */ /* 0x000fe200078e00ff */
[----:B------:R-:W-:Y:S01]  /*19f0*/  @P3 PRMT R87, R90, 0x7610, R87 ;  /* 0x000076105a573816 */ /* 0x000fe20000000057 */
[C---:B------:R-:W-:Y:S01]  /*1a00*/  @P2 IMAD.WIDE.U32 R88, R9.reuse, R88, c[0x0][0x258] ;  /* 0x0000960009582625 */ /* 0x040fe200078e0058 */
[----:B------:R-:W-:-:S02]  /*1a10*/  IADD3 R9, R9, 0x20, RZ ;  /* 0x0000002009097810 */ /* 0x000fc40007ffe0ff */
[----:B------:R-:W-:Y:S01]  /*1a20*/  @P3 PRMT R87, R87, 0x5410, R92 ;  /* 0x0000541057573816 */ /* 0x000fe2000000005c */
[C---:B------:R-:W-:Y:S01]  /*1a30*/  @P3 IMAD.WIDE.U32 R2, R0.reuse, R3, c[0x0][0x248] ;  /* 0x0000920000023625 */ /* 0x040fe200078e0003 */
[----:B------:R0:W-:Y:S01]  /*1a40*/  @P2 STG.E.128 [R88.64], R80 ;  /* 0x0000005058002986 */ /* 0x0001e2000c101d04 */
[----:B------:R-:W-:-:S03]  /*1a50*/  IADD3 R0, R0, 0x20, RZ ;  /* 0x0000002000007810 */ /* 0x000fc60007ffe0ff */
[----:B------:R0:W-:Y:S04]  /*1a60*/  @P2 STG.E.128 [R88.64+0x10], R72 ;  /* 0x0000104858002986 */ /* 0x0001e8000c101d04 */
[----:B------:R0:W-:Y:S02]  /*1a70*/  @P3 STG.E.128 [R2.64], R84 ;  /* 0x0000005402003986 */ /* 0x0001e4000c101d04 */
.L_x_3044:
[----:B------:R-:W-:Y:S05]  /*1a80*/  BSYNC B1 ;  /* 0x0000000000017941 */ /* 0x000fea0003800000 */
.L_x_3043:
[----:B------:R-:W-:Y:S01]  /*1a90*/  BSSY B1, `(.L_x_3061) ;  /* 0x000008d000017945 */ /* 0x000fe20003800000 */
[----:B------:R-:W-:Y:S05]  /*1aa0*/  @!P5 BRA `(.L_x_3062) ;  /* 0x000008b00000d947 */ /* 0x000fea0003800000 */
[----:B------:R-:W-:Y:S01]  /*1ab0*/  @!P4 ISETP.NE.U32.AND P1, PT, RZ, c[0x0][0x218], PT ;  /* 0x00008600ff00ca0c */ /* 0x000fe20003f25070 */
[----:B------:R-:W-:Y:S01]  /*1ac0*/  BSSY B2, `(.L_x_3063) ;  /* 0x000000c000027945 */ /* 0x000fe20003800000 */
[----:B------:R-:W-:Y:S02]  /*1ad0*/  ISETP.NE.U32.AND P0, PT, RZ, c[0x0][0x258], PT ;  /* 0x00009600ff007a0c */ /* 0x000fe40003f05070 */
[----:B------:R-:W-:Y:S02]  /*1ae0*/  @!P4 ISETP.NE.AND.EX P1, PT, RZ, c[0x0][0x21c], PT, P1 ;  /* 0x00008700ff00ca0c */ /* 0x000fe40003f25310 */
[----:B------:R-:W-:-:S02]  /*1af0*/  @!P4 ISETP.NE.U32.AND P2, PT, RZ, c[0x0][0x218], PT ;  /* 0x00008600ff00ca0c */ /* 0x000fc40003f45070 */
        /* <DEDUP_REMOVED lines=8> */
.L_x_3064:
[----:B------:R-:W-:Y:S05]  /*1b80*/  BSYNC B2 ;  /* 0x0000000000027941 */ /* 0x000fea0003800000 */
.L_x_3063:
        /* <DEDUP_REMOVED lines=11> */
.L_x_3066:
[----:B------:R-:W-:Y:S05]  /*1c40*/  BSYNC B2 ;  /* 0x0000000000027941 */ /* 0x000fea0003800000 */
.L_x_3065:
        /* <DEDUP_REMOVED lines=12> */
.L_x_3068:
[----:B------:R-:W-:Y:S05]  /*1d10*/  BSYNC B2 ;  /* 0x0000000000027941 */ /* 0x000fea0003800000 */
.L_x_3067:
[C---:B------:R-:W-:Y:S01]  /*1d20*/  SEL R80, R89.reuse, R80, P0 ;  /* 0x0000005059507207 */ /* 0x040fe20000000000 */
[----:B------:R-:W-:Y:S01]  /*1d30*/  @P3 FMUL.FTZ R89, R89, c[0x0][0x1ec] ;  /* 0x00007b0059593a20 */ /* 0x000fe20000410000 */
[----:B------:R-:W-:Y:S01]  /*1d40*/  @!P4 ISETP.NE.AND.EX P2, PT, RZ, c[0x0][0x21c], PT, P2 ;  /* 0x00008700ff00ca0c */ /* 0x000fe20003f45320 */
[C---:B------:R-:W-:Y:S01]  /*1d50*/  @P3 FMUL.FTZ R88, R2.reuse, c[0x0][0x1ec] ;  /* 0x00007b0002583a20 */ /* 0x040fe20000410000 */
[----:B------:R-:W-:Y:S01]  /*1d60*/  BSSY B2, `(.L_x_3069) ;  /* 0x000000d000027945 */ /* 0x000fe20003800000 */
[----:B------:R-:W-:Y:S02]  /*1d70*/  SEL R81, R2, R81, P0 ;  /* 0x0000005102517207 */ /* 0x000fe40000000000 */
[----:B------:R-:W-:Y:S02]  /*1d80*/  @!P4 ISETP.NE.U32.AND P1, PT, RZ, c[0x0][0x218], PT ;  /* 0x00008600ff00ca0c */ /* 0x000fe40003f25070 */
        /* <DEDUP_REMOVED lines=10> */
.L_x_3070:
[----:B------:R-:W-:Y:S05]  /*1e30*/  BSYNC B2 ;  /* 0x0000000000027941 */ /* 0x000fea0003800000 */
.L_x_3069:
        /* <DEDUP_REMOVED lines=13> */
.L_x_3072:
[----:B------:R-:W-:Y:S05]  /*1f10*/  BSYNC B2 ;  /* 0x0000000000027941 */ /* 0x000fea0003800000 */
.L_x_3071:
[C---:B------:R-:W-:Y:S01]  /*1f20*/  SEL R82, R3.reuse, R82, P0 ;  /* 0x0000005203527207 */ /* 0x040fe20000000000 */
[----:B------:R-:W-:Y:S01]  /*1f30*/  @P3 FMUL.FTZ R3, R3, c[0x0][0x1ec] ;  /* 0x00007b0003033a20 */ /* 0x000fe20000410000 */
[----:B------:R-:W-:Y:S01]  /*1f40*/  @!P4 ISETP.NE.AND.EX P2, PT, RZ, c[0x0][0x21c], PT, P2 ;  /* 0x00008700ff00ca0c */ /* 0x000fe20003f45320 */
[----:B------:R-:W-:Y:S01]  /*1f50*/  @P3 FMUL.FTZ R90, R2, c[0x0][0x1ec] ;  /* 0x00007b00025a3a20 */ /* 0x000fe20000410000 */
[----:B------:R-:W-:Y:S01]  /*1f60*/  BSSY B2, `(.L_x_3073) ;  /* 0x000000c000027945 */ /* 0x000fe20003800000 */
[----:B------:R-:W-:Y:S02]  /*1f70*/  @!P4 ISETP.NE.U32.AND P1, PT, RZ, c[0x0][0x218], PT ;  /* 0x00008600ff00ca0c */ /* 0x000fe40003f25070 */
        /* <DEDUP_REMOVED lines=10> */
.L_x_3074:
[----:B------:R-:W-:Y:S05]  /*2020*/  BSYNC B2 ;  /* 0x0000000000027941 */ /* 0x000fea0003800000 */
.L_x_3073:
        /* <DEDUP_REMOVED lines=12> */
.L_x_3076:
[----:B------:R-:W-:Y:S05]  /*20f0*/  BSYNC B2 ;  /* 0x0000000000027941 */ /* 0x000fea0003800000 */
.L_x_3075:
[----:B------:R-:W-:Y:S01]  /*2100*/  @!P4 ISETP.NE.U32.AND P1, PT, RZ, c[0x0][0x218], PT ;  /* 0x00008600ff00ca0c */ /* 0x000fe20003f25070 */
[----:B------:R-:W-:Y:S01]  /*2110*/  BSSY B2, `(.L_x_3077) ;  /* 0x000000d000027945 */ /* 0x000fe20003800000 */
[----:B------:R-:W-:Y:S02]  /*2120*/  @P3 PRMT R85, R3, 0x7610, R85 ;  /* 0x0000761003553816 */ /* 0x000fe40000000055 */
[----:B------:R-:W-:Y:S02]  /*2130*/  @!P4 ISETP.NE.AND.EX P1, PT, RZ, c[0x0][0x21c], PT, P1 ;  /* 0x00008700ff00ca0c */ /* 0x000fe40003f25310 */
[----:B------:R-:W-:Y:S02]  /*2140*/  @P3 PRMT R85, R85, 0x5410, R90 ;  /* 0x0000541055553816 */ /* 0x000fe4000000005a */
        /* <DEDUP_REMOVED lines=9> */
.L_x_3078:
[----:B------:R-:W-:Y:S05]  /*21e0*/  BSYNC B2 ;  /* 0x0000000000027941 */ /* 0x000fea0003800000 */
.L_x_3077:
[----:B------:R-:W-:Y:S02]  /*21f0*/  @P2 MOV R2, 0x20 ;  /* 0x0000002000022802 */ /* 0x000fe40000000f00 */
        /* <DEDUP_REMOVED lines=22> */
.L_x_3062:
[----:B------:R-:W-:Y:S05]  /*2360*/  BSYNC B1 ;  /* 0x0000000000017941 */ /* 0x000fea0003800000 */
.L_x_3061:
[----:B0-----:R-:W-:-:S05]  /*2370*/  IMAD.MOV.U32 R3, RZ, RZ, c[0x0][0x160] ;  /* 0x00005800ff037624 */ /* 0x001fca00078e00ff */
[----:B------:R-:W-:-:S04]  /*2380*/  LEA R6, R3, R6, 0x2 ;  /* 0x0000000603067211 */ /* 0x000fc800078e10ff */
[----:B------:R-:W-:-:S13]  /*2390*/  ISETP.GE.AND P0, PT, R6, c[0x0][0x164], PT ;  /* 0x0000590006007a0c */ /* 0x000fda0003f06270 */
[----:B-1----:R-:W-:Y:S01]  /*23a0*/  @P0 CALL.REL.NOINC `(.L_x_3032) ;  /* 0x0000001000000944 */ /* 0x002fe20003c00000 */
[----:B------:R-:W-:Y:S05]  /*23b0*/  BRA `(.L_x_3079) ;  /* 0xffffdf0000007947 */ /* 0x000fea000383ffff */
.L_x_3032:
[----:B0-----:R-:W-:Y:S05]  /*23c0*/  BSYNC B0 ;  /* 0x0000000000007941 */ /* 0x001fea0003800000 */
.L_x_3031:
[----:B------:R-:W-:Y:S01]  /*23d0*/  SHF.R.U32.HI R0, RZ, 0x5, R8 ;  /* 0x00000005ff007819 */ /* 0x000fe20000011608 */
[----:B------:R-:W-:Y:S01]  /*23e0*/  WARPSYNC 0xffffffff ;  /* 0xffffffff00007948 */ /* 0x000fe20003800000 */
[----:B------:R-:W-:Y:S01]  /*23f0*/  LOP3.LUT R2, R8, 0x1f, RZ, 0xc0, !PT ;  /* 0x0000001f08027812 */ /* 0x000fe200078ec0ff */
        /* <DEDUP_REMOVED lines=47> */
[----:B------:R-:W-:-:S02]  /*26f0*/  FADD.FTZ R4, R4, R13 ;  /* 0x0000000d04047221 */ /* 0x000fc40000010000 */
[----:B0-----:R-:W-:Y:S01]  /*2700*/  FADD.FTZ R5, R5, R14 ;  /* 0x0000000e05057221 */ /* 0x001fe20000010000 */
[C---:B------:R-:W-:Y:S02]  /*2710*/  IADD3 R14, P4, R12.reuse, c[0x0][0x228], RZ ;  /* 0x00008a000c0e7a10 */ /* 0x040fe40007f9e0ff */
[----:B------:R-:W-:Y:S01]  /*2720*/  IADD3 R12, P5, R12, c[0x0][0x220], RZ ;  /* 0x000088000c0c7a10 */ /* 0x000fe20007fbe0ff */
[----:B------:R-:W-:Y:S01]  /*2730*/  STS.128 [R0], R36 ;  /* 0x0000002400007388 */ /* 0x000fe20000000c00 */
[C---:B------:R-:W-:Y:S01]  /*2740*/  IADD3.X R35, R33.reuse, c[0x0][0x22c], RZ, P4, !PT ;  /* 0x00008b0021237a10 */ /* 0x040fe200027fe4ff */
[----:B-1----:R-:W-:Y:S01]  /*2750*/  FADD.FTZ R15, R2, R15 ;  /* 0x0000000f020f7221 */ /* 0x002fe20000010000 */
[----:B------:R-:W-:Y:S01]  /*2760*/  IADD3.X R33, R33, c[0x0][0x224], RZ, P5, !PT ;  /* 0x0000890021217a10 */ /* 0x000fe20002ffe4ff */
[----:B------:R-:W-:Y:S01]  /*2770*/  STS.128 [R0+0x10], R40 ;  /* 0x0000102800007388 */ /* 0x000fe20000000c00 */
[----:B------:R-:W-:Y:S01]  /*2780*/  @P3 IMAD.MOV.U32 R2, RZ, RZ, R14 ;  /* 0x000000ffff023224 */ /* 0x000fe200078e000e */
[----:B------:R-:W-:Y:S01]  /*2790*/  @P3 IADD3 R14, P4, R14, 0x200, RZ ;  /* 0x000002000e0e3810 */ /* 0x000fe20007f9e0ff */
[----:B--2---:R-:W-:Y:S01]  /*27a0*/  FADD.FTZ R11, R3, R16 ;  /* 0x00000010030b7221 */ /* 0x004fe20000010000 */
        /* <DEDUP_REMOVED lines=8> */
[----:B------:R-:W-:Y:S01]  /*2830*/  @P3 MOV R3, R35 ;  /* 0x0000002300033202 */ /* 0x000fe20000000f00 */
[----:B------:R-:W-:Y:S01]  /*2840*/  @P3 IMAD.MOV.U32 R5, RZ, RZ, R33 ;  /* 0x000000ffff053224 */ /* 0x000fe200078e0021 */
[----:B------:R-:W-:-:S02]  /*2850*/  @P3 IADD3.X R33, RZ, R33, RZ, P5, !PT ;  /* 0x00000021ff213210 */ /* 0x000fc40002ffe4ff */
[----:B------:R-:W-:Y:S02]  /*2860*/  @P3 IADD3.X R35, RZ, R35, RZ, P4, !PT ;  /* 0x00000023ff233210 */ /* 0x000fe400027fe4ff */
[----:B------:R-:W-:Y:S01]  /*2870*/  @P2 IADD3 R14, P4, R14, 0x200, RZ ;  /* 0x000002000e0e2810 */ /* 0x000fe20007f9e0ff */
[----:B------:R-:W-:Y:S01]  /*2880*/  @P2 IMAD.MOV.U32 R9, RZ, RZ, R33 ;  /* 0x000000ffff092224 */ /* 0x000fe200078e0021 */
        /* <DEDUP_REMOVED lines=27> */
[----:B------:R-:W-:Y:S01]  /*2a40*/  @P2 IADD3.X R33, RZ, R33, RZ, P5, !PT ;  /* 0x00000021ff212210 */ /* 0x000fe20002ffe4ff */
[----:B------:R-:W-:Y:S01]  /*2a50*/  FADD.FTZ R0, R0, R7 ;  /* 0x0000000700007221 */ /* 0x000fe20000010000 */
[-C--:B------:R-:W-:Y:S01]  /*2a60*/  @P2 MOV R7, R35.reuse ;  /* 0x0000002300072202 */ /* 0x080fe20000000f00 */
[----:B------:R4:W-:Y:S01]  /*2a70*/  @P3 STG.E [R2.64], R19 ;  /* 0x0000001302003986 */ /* 0x0009e2000c101904 */
[----:B------:R-:W-:Y:S01]  /*2a80*/  @P2 IADD3.X R35, RZ, R35, RZ, P4, !PT ;  /* 0x00000023ff232210 */ /* 0x000fe200027fe4ff */
[----:B------:R-:W-:Y:S02]  /*2a90*/  FADD.FTZ R20, R20, R25 ;  /* 0x0000001914147221 */ /* 0x000fe40000010000 */
[----:B------:R2:W-:Y:S01]  /*2aa0*/  @P3 STG.E [R4.64], R15 ;  /* 0x0000000f04003986 */ /* 0x0005e2000c101904 */
[----:B0-----:R-:W-:Y:S02]  /*2ab0*/  FADD.FTZ R21, R21, R28 ;  /* 0x0000001c15157221 */ /* 0x001fe40000010000 */
[----:B-1----:R-:W-:-:S02]  /*2ac0*/  FADD.FTZ R29, R20, R29 ;  /* 0x0000001d141d7221 */ /* 0x002fc40000010000 */
[----:B----4-:R-:W-:Y:S01]  /*2ad0*/  @P1 IMAD.MOV.U32 R2, RZ, RZ, R14 ;  /* 0x000000ffff021224 */ /* 0x010fe200078e000e */
        /* <DEDUP_REMOVED lines=11> */
[----:B------:R-:W-:-:S02]  /*2b90*/  FADD.FTZ R31, R0, R31 ;  /* 0x0000001f001f7221 */ /* 0x000fc40000010000 */
        /* <DEDUP_REMOVED lines=10> */
.L_x_3041:
[----:B------:R-:W-:Y:S01]  /*2c40*/  HFMA2.MMA R2, -RZ, RZ, 0, 5.9604644775390625e-08 ;  /* 0x00000001ff027435 */ /* 0x000fe200000001ff */
[----:B------:R-:W-:Y:S01]  /*2c50*/  MOV R91, R133 ;  /* 0x00000085005b7202 */ /* 0x000fe20000000f00 */
[----:B--2---:R-:W-:Y:S01]  /*2c60*/  IMAD.MOV.U32 R89, RZ, RZ, 0x1f ;  /* 0x0000001fff597424 */ /* 0x004fe200078e00ff */
[----:B------:R-:W-:-:S02]  /*2c70*/  MOV R0, 0xffffffff ;  /* 0xffffffff00007802 */ /* 0x000fc40000000f00 */
[----:B------:R-:W-:Y:S02]  /*2c80*/  MOV R10, 0x2ca0 ;  /* 0x00002ca0000a7802 */ /* 0x000fe40000000f00 */
[----:B0----5:R-:W-:Y:S05]  /*2c90*/  CALL.REL.NOINC `($__internal_82_$__cuda_sm70_shflsync_bfly_p) ;  /* 0x0000045000007944 */ /* 0x021fea0003c00000 */
[----:B-1----:R-:W-:Y:S01]  /*2ca0*/  MOV R88, R89 ;  /* 0x0000005900587202 */ /* 0x002fe20000000f00 */
[----:B0-----:R-:W-:Y:S05]  /*2cb0*/  BRA `(.L_x_3080) ;  /* 0xffffe2d000007947 */ /* 0x001fea000383ffff */
.L_x_3042:
[----:B------:R-:W-:Y:S01]  /*2cc0*/  HFMA2.MMA R2, -RZ, RZ, 0, 5.9604644775390625e-08 ;  /* 0x00000001ff027435 */ /* 0x000fe200000001ff */
[----:B------:R-:W-:Y:S01]  /*2cd0*/  IMAD.MOV.U32 R91, RZ, RZ, R132 ;  /* 0x000000ffff5b7224 */ /* 0x000fe200078e0084 */
[----:B------:R-:W-:Y:S01]  /*2ce0*/  MOV R89, 0x1f ;  /* 0x0000001f00597802 */ /* 0x000fe20000000f00 */
[----:B------:R-:W-:Y:S01]  /*2cf0*/  IMAD.MOV.U32 R0, RZ, RZ, -0x1 ;  /* 0xffffffffff007424 */ /* 0x000fe200078e00ff */
[----:B------:R-:W-:Y:S02]  /*2d00*/  MOV R10, 0x2d20 ;  /* 0x00002d20000a7802 */ /* 0x000fe40000000f00 */
[----:B012--5:R-:W-:Y:S05]  /*2d10*/  CALL.REL.NOINC `($__internal_82_$__cuda_sm70_shflsync_bfly_p) ;  /* 0x000003d000007944 */ /* 0x027fea0003c00000 */
[----:B------:R-:W-:Y:S01]  /*2d20*/  FADD.FTZ R133, R88, R133 ;  /* 0x0000008558857221 */ /* 0x000fe20000010000 */
[----:B0-----:R-:W-:Y:S01]  /*2d30*/  HFMA2.MMA R2, -RZ, RZ, 0, 1.1920928955078125e-07 ;  /* 0x00000002ff027435 */ /* 0x001fe200000001ff */
[----:B-1----:R-:W-:Y:S01]  /*2d40*/  FADD.FTZ R132, R132, R89 ;  /* 0x0000005984847221 */ /* 0x002fe20000010000 */
[----:B------:R-:W-:Y:S01]  /*2d50*/  MOV R89, 0x1f ;  /* 0x0000001f00597802 */ /* 0x000fe20000000f00 */
[----:B------:R-:W-:Y:S01]  /*2d60*/  IMAD.MOV.U32 R0, RZ, RZ, -0x1 ;  /* 0xffffffffff007424 */ /* 0x000fe200078e00ff */
[----:B------:R-:W-:-:S02]  /*2d70*/  MOV R91, R133 ;  /* 0x00000085005b7202 */ /* 0x000fc40000000f00 */
[----:B------:R-:W-:Y:S02]  /*2d80*/  MOV R10, 0x2da0 ;  /* 0x00002da0000a7802 */ /* 0x000fe40000000f00 */
[----:B------:R-:W-:Y:S05]  /*2d90*/  CALL.REL.NOINC `($__internal_82_$__cuda_sm70_shflsync_bfly_p) ;  /* 0x0000035000007944 */ /* 0x000fea0003c00000 */
[----:B-1----:R-:W-:Y:S01]  /*2da0*/  MOV R88, R89 ;  /* 0x0000005900587202 */ /* 0x002fe20000000f00 */
[----:B------:R-:W-:Y:S01]  /*2db0*/  HFMA2.MMA R89, -RZ, RZ, 0, 1.847743988037109375e-06 ;  /* 0x0000001fff597435 */ /* 0x000fe200000001ff */
[----:B0-----:R-:W-:Y:S01]  /*2dc0*/  MOV R91, R132 ;  /* 0x00000084005b7202 */ /* 0x001fe20000000f00 */
[----:B------:R-:W-:Y:S01]  /*2dd0*/  IMAD.MOV.U32 R2, RZ, RZ, 0x2 ;  /* 0x00000002ff027424 */ /* 0x000fe200078e00ff */
[----:B------:R-:W-:Y:S02]  /*2de0*/  MOV R0, 0xffffffff ;  /* 0xffffffff00007802 */ /* 0x000fe40000000f00 */
[----:B------:R-:W-:Y:S02]  /*2df0*/  MOV R10, 0x2e10 ;  /* 0x00002e10000a7802 */ /* 0x000fe40000000f00 */
[----:B------:R-:W-:Y:S05]  /*2e00*/  CALL.REL.NOINC `($__internal_82_$__cuda_sm70_shflsync_bfly_p) ;  /* 0x000002e000007944 */ /* 0x000fea0003c00000 */
[----:B------:R-:W-:Y:S01]  /*2e10*/  FADD.FTZ R133, R88, R133 ;  /* 0x0000008558857221 */ /* 0x000fe20000010000 */
[----:B0-----:R-:W-:Y:S01]  /*2e20*/  HFMA2.MMA R2, -RZ, RZ, 0, 2.384185791015625e-07 ;  /* 0x00000004ff027435 */ /* 0x001fe200000001ff */
[----:B-1----:R-:W-:Y:S01]  /*2e30*/  FADD.FTZ R132, R132, R89 ;  /* 0x0000005984847221 */ /* 0x002fe20000010000 */
[----:B------:R-:W-:Y:S01]  /*2e40*/  MOV R0, 0xffffffff ;  /* 0xffffffff00007802 */ /* 0x000fe20000000f00 */
[----:B------:R-:W-:Y:S01]  /*2e50*/  IMAD.MOV.U32 R89, RZ, RZ, 0x1f ;  /* 0x0000001fff597424 */ /* 0x000fe200078e00ff */
[----:B------:R-:W-:-:S02]  /*2e60*/  MOV R91, R133 ;  /* 0x00000085005b7202 */ /* 0x000fc40000000f00 */
[----:B------:R-:W-:Y:S02]  /*2e70*/  MOV R10, 0x2e90 ;  /* 0x00002e90000a7802 */ /* 0x000fe40000000f00 */
[----:B------:R-:W-:Y:S05]  /*2e80*/  CALL.REL.NOINC `($__internal_82_$__cuda_sm70_shflsync_bfly_p) ;  /* 0x0000026000007944 */ /* 0x000fea0003c00000 */
[----:B0-----:R-:W-:Y:S01]  /*2e90*/  HFMA2.MMA R2, -RZ, RZ, 0, 2.384185791015625e-07 ;  /* 0x00000004ff027435 */ /* 0x001fe200000001ff */
[----:B-1----:R-:W-:Y:S01]  /*2ea0*/  MOV R88, R89 ;  /* 0x0000005900587202 */ /* 0x002fe20000000f00 */
[----:B------:R-:W-:Y:S01]  /*2eb0*/  IMAD.MOV.U32 R91, RZ, RZ, R132 ;  /* 0x000000ffff5b7224 */ /* 0x000fe200078e0084 */
[----:B------:R-:W-:Y:S02]  /*2ec0*/  MOV R89, 0x1f ;  /* 0x0000001f00597802 */ /* 0x000fe40000000f00 */
[----:B------:R-:W-:Y:S02]  /*2ed0*/  MOV R0, 0xffffffff ;  /* 0xffffffff00007802 */ /* 0x000fe40000000f00 */
[----:B------:R-:W-:Y:S02]  /*2ee0*/  MOV R10, 0x2f00 ;  /* 0x00002f00000a7802 */ /* 0x000fe40000000f00 */
[----:B------:R-:W-:Y:S05]  /*2ef0*/  CALL.REL.NOINC `($__internal_82_$__cuda_sm70_shflsync_bfly_p) ;  /* 0x000001f000007944 */ /* 0x000fea0003c00000 */
[----:B------:R-:W-:Y:S01]  /*2f00*/  FADD.FTZ R133, R88, R133 ;  /* 0x0000008558857221 */ /* 0x000fe20000010000 */
[----:B0-----:R-:W-:Y:S01]  /*2f10*/  MOV R0, 0xffffffff ;  /* 0xffffffff00007802 */ /* 0x001fe20000000f00 */
[----:B-1----:R-:W-:Y:S01]  /*2f20*/  FADD.FTZ R132, R132, R89 ;  /* 0x0000005984847221 */ /* 0x002fe20000010000 */
[----:B------:R-:W-:Y:S01]  /*2f30*/  HFMA2.MMA R89, -RZ, RZ, 0, 1.847743988037109375e-06 ;  /* 0x0000001fff597435 */ /* 0x000fe200000001ff */
[----:B------:R-:W-:Y:S01]  /*2f40*/  IMAD.MOV.U32 R2, RZ, RZ, 0x8 ;  /* 0x00000008ff027424 */ /* 0x000fe200078e00ff */
[----:B------:R-:W-:-:S02]  /*2f50*/  MOV R91, R133 ;  /* 0x00000085005b7202 */ /* 0x000fc40000000f00 */
[----:B------:R-:W-:Y:S02]  /*2f60*/  MOV R10, 0x2f80 ;  /* 0x00002f80000a7802 */ /* 0x000fe40000000f00 */
[----:B------:R-:W-:Y:S05]  /*2f70*/  CALL.REL.NOINC `($__internal_82_$__cuda_sm70_shflsync_bfly_p) ;  /* 0x0000017000007944 */ /* 0x000fea0003c00000 */
[----:B0-----:R-:W-:Y:S01]  /*2f80*/  HFMA2.MMA R2, -RZ, RZ, 0, 4.76837158203125e-07 ;  /* 0x00000008ff027435 */ /* 0x001fe200000001ff */
[----:B-1----:R-:W-:Y:S01]  /*2f90*/  IMAD.MOV.U32 R88, RZ, RZ, R89 ;  /* 0x000000ffff587224 */ /* 0x002fe200078e0059 */
[----:B------:R-:W-:Y:S01]  /*2fa0*/  MOV R91, R132 ;  /* 0x00000084005b7202 */ /* 0x000fe20000000f00 */
[----:B------:R-:W-:Y:S01]  /*2fb0*/  IMAD.MOV.U32 R0, RZ, RZ, -0x1 ;  /* 0xffffffffff007424 */ /* 0x000fe200078e00ff */
[----:B------:R-:W-:Y:S02]  /*2fc0*/  MOV R89, 0x1f ;  /* 0x0000001f00597802 */ /* 0x000fe40000000f00 */
[----:B------:R-:W-:Y:S02]  /*2fd0*/  MOV R10, 0x2ff0 ;  /* 0x00002ff0000a7802 */ /* 0x000fe40000000f00 */
[----:B------:R-:W-:Y:S05]  /*2fe0*/  CALL.REL.NOINC `($__internal_82_$__cuda_sm70_shflsync_bfly_p) ;  /* 0x0000010000007944 */ /* 0x000fea0003c00000 */
[----:B------:R-:W-:Y:S01]  /*2ff0*/  FADD.FTZ R133, R88, R133 ;  /* 0x0000008558857221 */ /* 0x000fe20000010000 */
[----:B0-----:R-:W-:Y:S01]  /*3000*/  HFMA2.MMA R2, -RZ, RZ, 0, 9.5367431640625e-07 ;  /* 0x00000010ff027435 */ /* 0x001fe200000001ff */
[----:B-1----:R-:W-:Y:S01]  /*3010*/  FADD.FTZ R132, R132, R89 ;  /* 0x0000005984847221 */ /* 0x002fe20000010000 */
[----:B------:R-:W-:Y:S01]  /*3020*/  MOV R89, 0x1f ;  /* 0x0000001f00597802 */ /* 0x000fe20000000f00 */
[----:B------:R-:W-:Y:S01]  /*3030*/  IMAD.MOV.U32 R91, RZ, RZ, R133 ;  /* 0x000000ffff5b7224 */ /* 0x000fe200078e0085 */
[----:B------:R-:W-:-:S02]  /*3040*/  MOV R0, 0xffffffff ;  /* 0xffffffff00007802 */ /* 0x000fc40000000f00 */
[----:B------:R-:W-:Y:S02]  /*3050*/  MOV R10, 0x3070 ;  /* 0x00003070000a7802 */ /* 0x000fe40000000f00 */
[----:B------:R-:W-:Y:S05]  /*3060*/  CALL.REL.NOINC `($__internal_82_$__cuda_sm70_shflsync_bfly_p) ;  /* 0x0000008000007944 */ /* 0x000fea0003c00000 */
[----:B0-----:R-:W-:Y:S01]  /*3070*/  HFMA2.MMA R2, -RZ, RZ, 0, 9.5367431640625e-07 ;  /* 0x00000010ff027435 */ /* 0x001fe200000001ff */
[----:B-1----:R-:W-:Y:S01]  /*3080*/  MOV R88, R89 ;  /* 0x0000005900587202 */ /* 0x002fe20000000f00 */
[----:B------:R-:W-:Y:S01]  /*3090*/  IMAD.MOV.U32 R89, RZ, RZ, 0x1f ;  /* 0x0000001fff597424 */ /* 0x000fe200078e00ff */
[----:B------:R-:W-:Y:S02]  /*30a0*/  MOV R91, R132 ;  /* 0x00000084005b7202 */ /* 0x000fe40000000f00 */
[----:B------:R-:W-:Y:S02]  /*30b0*/  MOV R0, 0xffffffff ;  /* 0xffffffff00007802 */ /* 0x000fe40000000f00 */
[----:B------:R-:W-:Y:S02]  /*30c0*/  MOV R10, 0x30e0 ;  /* 0x000030e0000a7802 */ /* 0x000fe40000000f00 */
[----:B------:R-:W-:Y:S05]  /*30d0*/  CALL.REL.NOINC `($__internal_82_$__cuda_sm70_shflsync_bfly_p) ;  /* 0x0000001000007944 */ /* 0x000fea0003c00000 */
[----:B01----:R-:W-:Y:S05]  /*30e0*/  BRA `(.L_x_3081) ;  /* 0xffffdfc000007947 */ /* 0x003fea000383ffff */
        .weak           $__internal_82_$__cuda_sm70_shflsync_bfly_p
        .type           $__internal_82_$__cuda_sm70_shflsync_bfly_p,@function
        .size           $__internal_82_$__cuda_sm70_shflsync_bfly_p,(.L_x_7260 - $__internal_82_$__cuda_sm70_shflsync_bfly_p)
$__internal_82_$__cuda_sm70_shflsync_bfly_p:
[----:B------:R-:W-:Y:S01]  /*30f0*/  HFMA2.MMA R93, -RZ, RZ, 0, 0 ;  /* 0x00000000ff5d7435 */ /* 0x000fe200000001ff */
[----:B------:R-:W-:Y:S01]  /*3100*/  MOV R92, R10 ;  /* 0x0000000a005c7202 */ /* 0x000fe20000000f00 */
[----:B------:R-:W-:Y:S04]  /*3110*/  WARPSYNC R0 ;  /* 0x0000000000007348 */ /* 0x000fe80003800000 */
[----:B------:R0:W1:Y:S01]  /*3120*/  SHFL.BFLY PT, R89, R91, R2, R89 ;  /* 0x0c0000025b597389 */ /* 0x00006200000e0059 */
[----:B------:R-:W-:Y:S05]  /*3130*/  RET.REL.NODEC R92 `(_ZN10layer_norm13ln_bwd_kernelINS_13Kernel_traitsIf13__nv_bfloat16fS2_fjLj512ELj1ELj4ELj1ELj16ENS_18Kernel_traits_baseILj512EfS2_fS2_fjLj128EEEEELb0ELb0ELb1ELb0EEEvNS_9BwdParamsE) ;  /* 0xffffcec05c007950 */ /* 0x000fea0003c3ffff */
.L_x_3082:
        /* <DEDUP_REMOVED lines=12> */
.L_x_7260:


//--------------------- .text._ZN10layer_norm13ln_bwd_kernelINS_13Kernel_traitsIf13__nv_bfloat16fS2_fjLj512ELj1ELj4ELj1ELj16ENS_18Kernel_traits_baseILj512EfS2_fS2_fjLj128EEEEELb0ELb0ELb1ELb1EEEvNS_9BwdParamsE --------------------------
	.section	.text._ZN10layer_norm13ln_bwd_kernelINS_13Kernel_traitsIf13__nv_bfloat16fS2_fjLj512ELj1ELj4ELj1ELj16ENS_18Kernel_traits_baseILj512EfS2_fS2_fjLj128EEEEELb0ELb0ELb1ELb1EEEvNS_9BwdParamsE,"ax",@progbits
	.sectioninfo	@"SHI_REGISTERS=140"
	.align	128
        .global         _ZN10layer_norm13ln_bwd_kernelINS_13Kernel_traitsIf13__nv_bfloat16fS2_fjLj512ELj1ELj4ELj1ELj16ENS_18Kernel_traits_baseILj512EfS2_fS2_fjLj128EEEEELb0ELb0ELb1ELb1EEEvNS_9BwdParamsE
        .type           _ZN10layer_norm13ln_bwd_kernelINS_13Kernel_traitsIf13__nv_bfloat16fS2_fjLj512ELj1ELj4ELj1ELj16ENS_18Kernel_traits_baseILj512EfS2_fS2_fjLj128EEEEELb0ELb0ELb1ELb1EEEvNS_9BwdParamsE,@function
        .size           _ZN10layer_norm13ln_bwd_kernelINS_13Kernel_traitsIf13__nv_bfloat16fS2_fjLj512ELj1ELj4ELj1ELj16ENS_18Kernel_traits_baseILj512EfS2_fS2_fjLj128EEEEELb0ELb0ELb1ELb1EEEvNS_9BwdParamsE,(.L_x_7261 - _ZN10layer_norm13ln_bwd_kernelINS_13Kernel_traitsIf13__nv_bfloat16fS2_fjLj512ELj1ELj4ELj1ELj16ENS_18Kernel_traits_baseILj512EfS2_fS2_fjLj128EEEEELb0ELb0ELb1ELb1EEEvNS_9BwdParamsE)
        .other          _ZN10layer_norm13ln_bwd_kernelINS_13Kernel_traitsIf13__nv_bfloat16fS2_fjLj512ELj1ELj4ELj1ELj16ENS_18Kernel_traits_baseILj512EfS2_fS2_fjLj128EEEEELb0ELb0ELb1ELb1EEEvNS_9BwdParamsE,@"STO_CUDA_ENTRY STV_DEFAULT"
_ZN10layer_norm13ln_bwd_kernelINS_13Kernel_traitsIf13__nv_bfloat16fS2_fjLj512ELj1ELj4ELj1ELj16ENS_18Kernel_traits_baseILj512EfS2_fS2_fjLj128EEEEELb0ELb0ELb1ELb1EEEvNS_9BwdParamsE:
.text._ZN10layer_norm13ln_bwd_kernelINS_13Kernel_traitsIf13__nv_bfloat16fS2_fjLj512ELj1ELj4ELj1ELj16ENS_18Kernel_traits_baseILj512EfS2_fS2_fjLj128EEEEELb0ELb0ELb1ELb1EEEvNS_9BwdParamsE:
        /* <DEDUP_REMOVED lines=26> */
.L_x_3084:
        /* <DEDUP_REMOVED lines=25> */
.L_x_3123:
[----:B------:R-:W-:-:S10]  /*0330*/  HFMA2.MMA R123, -RZ, RZ, 0, 2.384185791015625e-07 ;  /* 0x00000004ff7b7435 */ /* 0x000fd400000001ff */
[----:B------:R-:W-:-:S05]  /*0340*/  IMAD.WIDE R80, R84, R123, c[0x0][0x1d8] ;  /* 0x0000760054507625 */ /* 0x000fca00078e027b */
[----:B------:R0:W2:Y:S01]  /*0350*/  LDG.E R125, [R80.64] ;  /* 0x00000004507d7981 */ /* 0x0000a2000c1e1900 */
[----:B------:R-:W-:-:S04]  /*0360*/  IMAD.WIDE R120, R84, R123, c[0x0][0x1d0] ;  /* 0x0000740054787625 */ /* 0x000fc800078e027b */
[C---:B------:R-:W-:Y:S01]  /*0370*/  IMAD R83, R84.reuse, c[0x0][0x168], RZ ;  /* 0x00005a0054537a24 */ /* 0x040fe200078e02ff */
[----:B-----5:R3:W5:Y:S01]  /*0380*/  LDG.E R82, [R120.64] ;  /* 0x0000000478527981 */ /* 0x020762000c1e1900 */
[----:B------:R-:W-:-:S03]  /*0390*/  IMAD.WIDE R2, R84, R123, c[0x0][0x1a8] ;  /* 0x00006a0054027625 */ /* 0x000fc600078e027b */
[----:B------:R-:W-:Y:S02]  /*03a0*/  SHF.R.S32.HI R122, RZ, 0x1f, R83 ;  /* 0x0000001fff7a7819 */ /* 0x000fe40000011453 */
[----:B------:R-:W-:Y:S01]  /*03b0*/  MOV R124, 0x20 ;  /* 0x00000020007c7802 */ /* 0x000fe20000000f00 */
[----:B------:R-:W-:Y:S01]  /*03c0*/  BSSY B1, `(.L_x_3086) ;  /* 0x00000af000017945 */ /* 0x000fe20003800000 */
[----:B------:R-:W-:Y:S01]  /*03d0*/  LEA.HI R83, R122, R83, RZ, 0x3 ;  /* 0x000000537a537211 */ /* 0x000fe200078f18ff */
[----:B------:R4:W5:Y:S01]  /*03e0*/  LDG.E R86, [R2.64] ;  /* 0x0000000402567981 */ /* 0x000962000c1e1900 */
[----:B------:R-:W-:-:S04]  /*03f0*/  LOP3.LUT R122, R0, 0x1f, RZ, 0xc0, !PT ;  /* 0x0000001f007a7812 */ /* 0x000fc800078ec0ff */
[----:B------:R-:W-:-:S04]  /*0400*/  LEA.HI.SX32 R83, R83, R122, 0x1d ;  /* 0x0000007a53537211 */ /* 0x000fc800078feaff */
[C---:B------:R-:W-:Y:S01]  /*0410*/  IADD3 R87, R83.reuse, 0x20, RZ ;  /* 0x0000002053577810 */ /* 0x040fe20007ffe0ff */
[----:B0-----:R-:W-:-:S04]  /*0420*/  IMAD.WIDE.U32 R80, R83, R124, c[0x0][0x218] ;  /* 0x0000860053507625 */ /* 0x001fc800078e007c */
[----:B----4-:R-:W-:Y:S01]  /*0430*/  IMAD.WIDE.U32 R2, R87, R124, c[0x0][0x218] ;  /* 0x0000860057027625 */ /* 0x010fe200078e007c */
[----:B--2---:R-:W-:-:S13]  /*0440*/  ISETP.GT.AND P5, PT, R125, RZ, PT ;  /* 0x000000ff7d00720c */ /* 0x004fda0003fa4270 */
[----:B------:R-:W-:Y:S05]  /*0450*/  @P5 BRA `(.L_x_3087) ;  /* 0x000000a000005947 */ /* 0x000fea0003800000 */
[----:B---3--:R-:W-:Y:S01]  /*0460*/  ISETP.NE.U32.AND P0, PT, RZ, c[0x0][0x218], PT ;  /* 0x00008600ff007a0c */ /* 0x008fe20003f05070 */
        /* <DEDUP_REMOVED lines=9> */
.L_x_3087:
[----:B---3--:R-:W-:Y:S02]  /*0500*/  IADD3 R88, R125, -0x1, RZ ;  /* 0xffffffff7d587810 */ /* 0x008fe40007ffe0ff */
[----:B------:R-:W-:-:S03]  /*0510*/  MOV R93, 0x10 ;  /* 0x00000010005d7802 */ /* 0x000fc60000000f00 */
[----:B------:R-:W-:Y:S02]  /*0520*/  IMAD R90, R88, c[0x0][0x168], RZ ;  /* 0x00005a00585a7a24 */ /* 0x000fe400078e02ff */
[----:B------:R-:W-:-:S03]  /*0530*/  IMAD.WIDE R88, R84, R123, c[0x0][0x1a0] ;  /* 0x0000680054587625 */ /* 0x000fc600078e027b */
[----:B------:R-:W-:Y:S01]  /*0540*/  SHF.R.S32.HI R91, RZ, 0x1f, R90 ;  /* 0x0000001fff5b7819 */ /* 0x000fe2000001145a */
[----:B------:R-:W-:Y:S01]  /*0550*/  IMAD.WIDE.U32 R112, R83, R124, c[0x0][0x188] ;  /* 0x0000620053707625 */ /* 0x000fe200078e007c */
[----:B------:R0:W2:Y:S02]  /*0560*/  LDG.E R116, [R88.64] ;  /* 0x0000000458747981 */ /* 0x0000a4000c1e1900 */
[----:B------:R-:W-:Y:S01]  /*0570*/  LEA.HI R91, R91, R90, RZ, 0x3 ;  /* 0x0000005a5b5b7211 */ /* 0x000fe200078f18ff */
[----:B------:R-:W-:Y:S01]  /*0580*/  IMAD.WIDE.U32 R114, R87, R124, c[0x0][0x188] ;  /* 0x0000620057727625 */ /* 0x000fe200078e007c */
[----:B------:R-:W3:Y:S02]  /*0590*/  LDG.E.128 R100, [R112.64] ;  /* 0x0000000470647981 */ /* 0x000ee4000c1e1d00 */
[----:B------:R-:W-:Y:S02]  /*05a0*/  LEA.HI.SX32 R90, R91, R122, 0x1d ;  /* 0x0000007a5b5a7211 */ /* 0x000fe400078feaff */
[----:B------:R-:W4:Y:S03]  /*05b0*/  LDG.E.128 R104, [R114.64] ;  /* 0x0000000472687981 */ /* 0x000f26000c1e1d00 */
[CC--:B------:R-:W-:Y:S01]  /*05c0*/  IMAD.WIDE.U32 R96, R90.reuse, R93.reuse, c[0x0][0x208] ;  /* 0x000082005a607625 */ /* 0x0c0fe200078e005d */
[----:B------:R-:W-:Y:S01]  /*05d0*/  IADD3 R90, R90, 0x20, RZ ;  /* 0x000000205a5a7810 */ /* 0x000fe20007ffe0ff */
[----:B------:R3:W4:Y:S04]  /*05e0*/  LDG.E.128 R108, [R112.64+0x10] ;  /* 0x00001004706c7981 */ /* 0x000728000c1e1d00 */
[----:B------:R-:W-:Y:S01]  /*05f0*/  IMAD.WIDE.U32 R90, R90, R93, c[0x0][0x208] ;  /* 0x000082005a5a7625 */ /* 0x000fe200078e005d */
[----:B------:R-:W4:Y:S04]  /*0600*/  LDG.E.128 R96, [R96.64] ;  /* 0x0000000460607981 */ /* 0x000f28000c1e1d00 */
[----:B------:R1:W4:Y:S04]  /*0610*/  LDG.E.128 R92, [R114.64+0x10] ;  /* 0x00001004725c7981 */ /* 0x000328000c1e1d00 */
[----:B0-----:R-:W4:Y:S01]  /*0620*/  LDG.E.128 R88, [R90.64] ;  /* 0x000000045a587981 */ /* 0x001f22000c1e1d00 */
[----:B------:R-:W-:-:S04]  /*0630*/  ISETP.NE.U32.AND P0, PT, RZ, c[0x0][0x218], PT ;  /* 0x00008600ff007a0c */ /* 0x000fc80003f05070 */
[----:B------:R-:W-:-:S13]  /*0640*/  ISETP.NE.AND.EX P0, PT, RZ, c[0x0][0x21c], PT, P0 ;  /* 0x00008700ff007a0c */ /* 0x000fda0003f05300 */
[----:B------:R0:W5:Y:S04]  /*0650*/  @P0 LDG.E.128 R16, [R80.64] ;  /* 0x0000000450100981 */ /* 0x000168000c1e1d00 */
[----:B------:R0:W5:Y:S04]  /*0660*/  @P0 LDG.E.128 R12, [R80.64+0x10] ;  /* 0x00001004500c0981 */ /* 0x000168000c1e1d00 */
[----:B------:R0:W5:Y:S04]  /*0670*/  @P0 LDG.E.128 R8, [R2.64] ;  /* 0x0000000402080981 */ /* 0x000168000c1e1d00 */
[----:B------:R0:W5:Y:S01]  /*0680*/  @P0 LDG.E.128 R4, [R2.64+0x10] ;  /* 0x0000100402040981 */ /* 0x000162000c1e1d00 */
[----:B-1----:R-:W-:-:S04]  /*0690*/  ISETP.NE.AND P0, PT, R85, RZ, PT ;  /* 0x000000ff5500720c */ /* 0x002fc80003f05270 */
[----:B--2---:R-:W-:-:S05]  /*06a0*/  FSEL R124, R116, RZ, !P0 ;  /* 0x000000ff747c7208 */ /* 0x004fca0004000000 */
[C---:B---3--:R-:W-:Y:S02]  /*06b0*/  FADD.FTZ R113, -R124.reuse, R100 ;  /* 0x000000647c717221 */ /* 0x048fe40000010100 */
[C---:B------:R-:W-:Y:S02]  /*06c0*/  FADD.FTZ R119, -R124.reuse, R102 ;  /* 0x000000667c777221 */ /* 0x040fe40000010100 */
[C---:B----4-:R-:W-:Y:S02]  /*06d0*/  FADD.FTZ R105, -R124.reuse, R105 ;  /* 0x000000697c697221 */ /* 0x050fe40000010100 */
[C---:B------:R-:W-:Y:S02]  /*06e0*/  FADD.FTZ R101, -R124.reuse, R101 ;  /* 0x000000657c657221 */ /* 0x040fe40000010100 */
[----:B------:R-:W-:Y:S01]  /*06f0*/  FADD.FTZ R111, -R124, R111 ;  /* 0x0000006f7c6f7221 */ /* 0x000fe20000010100 */
[--C-:B------:R-:W-:Y:S02]  /*0700*/  PRMT R115, RZ, 0x5410, R96.reuse ;  /* 0x00005410ff737816 */ /* 0x100fe40000000060 */
[----:B------:R-:W-:-:S03]  /*0710*/  PRMT R112, RZ, 0x7610, R96 ;  /* 0x00007610ff707816 */ /* 0x000fc60000000060 */
[----:B------:R-:W-:Y:S01]  /*0720*/  FMUL.FTZ R102, R32, R115 ;  /* 0x0000007320667220 */ /* 0x000fe20000410000 */
[----:B------:R-:W-:Y:S02]  /*0730*/  PRMT R125, RZ, 0x5410, R99 ;  /* 0x00005410ff7d7816 */ /* 0x000fe40000000063 */
[--C-:B------:R-:W-:Y:S02]  /*0740*/  PRMT R133, RZ, 0x5410, R89.reuse ;  /* 0x00005410ff857816 */ /* 0x100fe40000000059 */
[----:B------:R-:W-:Y:S01]  /*0750*/  PRMT R114, RZ, 0x7610, R89 ;  /* 0x00007610ff727816 */ /* 0x000fe20000000059 */
[----:B-----5:R-:W-:Y:S01]  /*0760*/  FMUL.FTZ R89, R86, R113 ;  /* 0x0000007156597220 */ /* 0x020fe20000410000 */
        /* <DEDUP_REMOVED lines=8> */
[----:B------:R-:W-:Y:S02]  /*07f0*/  FMUL.FTZ R105, R33, R112 ;  /* 0x0000007021697220 */ /* 0x000fe40000410000 */
[----:B------:R-:W-:Y:S02]  /*0800*/  FADD.FTZ R110, RZ, R102 ;  /* 0x00000066ff6e7221 */ /* 0x000fe40000010000 */
[----:B------:R-:W-:Y:S02]  /*0810*/  FMUL.FTZ R88, R86, R101 ;  /* 0x0000006556587220 */ /* 0x000fe40000410000 */
[----:B------:R-:W-:Y:S01]  /*0820*/  FFMA.FTZ R111, R89, R102, RZ ;  /* 0x00000066596f7223 */ /* 0x000fe200000100ff */
[----:B------:R-:W-:Y:S01]  /*0830*/  PRMT R116, RZ, 0x7610, R97 ;  /* 0x00007610ff747816 */ /* 0x000fe20000000061 */
[C---:B------:R-:W-:Y:S01]  /*0840*/  FADD.FTZ R127, -R124.reuse, R104 ;  /* 0x000000687c7f7221 */ /* 0x040fe20000010100 */
[----:B0-----:R-:W-:Y:S01]  /*0850*/  PRMT R3, RZ, 0x5410, R91 ;  /* 0x00005410ff037816 */ /* 0x001fe2000000005b */
[----:B------:R-:W-:Y:S01]  /*0860*/  FADD.FTZ R107, -R124, R107 ;  /* 0x0000006b7c6b7221 */ /* 0x000fe20000010100 */
[----:B------:R-:W-:Y:S01]  /*0870*/  PRMT R2, RZ, 0x7610, R91 ;  /* 0x00007610ff027816 */ /* 0x000fe2000000005b */
[----:B------:R-:W-:-:S02]  /*0880*/  FMUL.FTZ R104, R34, R121 ;  /* 0x0000007922687220 */ /* 0x000fc40000410000 */
[----:B------:R-:W-:Y:S02]  /*0890*/  FADD.FTZ R113, R110, R105 ;  /* 0x000000696e717221 */ /* 0x000fe40000010000 */
[----:B------:R-:W-:Y:S02]  /*08a0*/  FADD.FTZ R103, -R124, R103 ;  /* 0x000000677c677221 */ /* 0x000fe40000010100 */
[----:B------:R-:W-:Y:S02]  /*08b0*/  FMUL.FTZ R91, R86, R119 ;  /* 0x00000077565b7220 */ /* 0x000fe40000410000 */
[----:B------:R-:W-:Y:S01]  /*08c0*/  FFMA.FTZ R111, R88, R105, R111 ;  /* 0x00000069586f7223 */ /* 0x000fe2000001006f */
[----:B------:R-:W-:Y:S01]  /*08d0*/  PRMT R123, RZ, 0x5410, R98 ;  /* 0x00005410ff7b7816 */ /* 0x000fe20000000062 */
[----:B------:R-:W-:Y:S02]  /*08e0*/  FADD.FTZ R135, -R124, R92 ;  /* 0x0000005c7c877221 */ /* 0x000fe40000010100 */
[----:B------:R-:W-:-:S02]  /*08f0*/  FMUL.FTZ R92, R86, R107 ;  /* 0x0000006b565c7220 */ /* 0x000fc40000410000 */
[----:B------:R-:W-:Y:S02]  /*0900*/  FFMA.FTZ R37, R88, R112, R37 ;  /* 0x0000007058257223 */ /* 0x000fe40000010025 */
[----:B------:R-:W-:Y:S02]  /*0910*/  FADD.FTZ R53, R53, R112 ;  /* 0x0000007035357221 */ /* 0x000fe40000010000 */
[----:B------:R-:W-:Y:S02]  /*0920*/  FMUL.FTZ R107, R35, R116 ;  /* 0x00000074236b7220 */ /* 0x000fe40000410000 */
[----:B------:R-:W-:Y:S02]  /*0930*/  FADD.FTZ R110, R113, R104 ;  /* 0x00000068716e7221 */ /* 0x000fe40000010000 */
[----:B------:R-:W-:Y:S02]  /*0940*/  FADD.FTZ R97, -R124, R108 ;  /* 0x0000006c7c617221 */ /* 0x000fe40000010100 */
[----:B------:R-:W-:-:S02]  /*0950*/  FMUL.FTZ R100, R86, R103 ;  /* 0x0000006756647220 */ /* 0x000fc40000410000 */
[----:B------:R-:W-:Y:S01]  /*0960*/  FFMA.FTZ R112, R91, R104, R111 ;  /* 0x000000685b707223 */ /* 0x000fe2000001006f */
[----:B------:R-:W-:Y:S01]  /*0970*/  PRMT R118, RZ, 0x7610, R98 ;  /* 0x00007610ff767816 */ /* 0x000fe20000000062 */
[C---:B------:R-:W-:Y:S02]  /*0980*/  FADD.FTZ R109, -R124.reuse, R109 ;  /* 0x0000006d7c6d7221 */ /* 0x040fe40000010100 */
[----:B------:R-:W-:Y:S02]  /*0990*/  FADD.FTZ R131, -R124, R106 ;  /* 0x0000006a7c837221 */ /* 0x000fe40000010100 */
[----:B------:R-:W-:Y:S02]  /*09a0*/  FMUL.FTZ R106, R28, R123 ;  /* 0x0000007b1c6a7220 */ /* 0x000fe40000410000 */
[----:B------:R-:W-:Y:S02]  /*09b0*/  FADD.FTZ R113, R110, R107 ;  /* 0x0000006b6e717221 */ /* 0x000fe40000010000 */
[----:B------:R-:W-:-:S02]  /*09c0*/  FMUL.FTZ R103, R86, R97 ;  /* 0x0000006156677220 */ /* 0x000fc40000410000 */
        /* <DEDUP_REMOVED lines=11> */
[----:B------:R-:W-:-:S02]  /*0a80*/  FMUL.FTZ R101, R86, R99 ;  /* 0x0000006356657220 */ /* 0x000fc40000410000 */
[----:B------:R-:W-:Y:S02]  /*0a90*/  FFMA.FTZ R112, R98, R109, R112 ;  /* 0x0000006d62707223 */ /* 0x000fe40000010070 */
[----:B------:R-:W-:Y:S02]  /*0aa0*/  FMUL.FTZ R111, R31, R120 ;  /* 0x000000781f6f7220 */ /* 0x000fe40000410000 */
[----:B------:R-:W-:Y:S02]  /*0ab0*/  FADD.FTZ R116, R115, R108 ;  /* 0x0000006c73747221 */ /* 0x000fe40000010000 */
[----:B------:R-:W-:Y:S02]  /*0ac0*/  FFMA.FTZ R115, R101, R108, R112 ;  /* 0x0000006c65737223 */ /* 0x000fe40000010070 */
[----:B------:R-:W-:Y:S02]  /*0ad0*/  FMUL.FTZ R110, R24, R129 ;  /* 0x00000081186e7220 */ /* 0x000fe40000410000 */
[----:B------:R-:W-:-:S02]  /*0ae0*/  FADD.FTZ R119, R116, R111 ;  /* 0x0000006f74777221 */ /* 0x000fc40000010000 */
[----:B------:R-:W-:Y:S02]  /*0af0*/  FMUL.FTZ R99, R86, R127 ;  /* 0x0000007f56637220 */ /* 0x000fe40000410000 */
[----:B------:R-:W-:Y:S02]  /*0b00*/  FFMA.FTZ R115, R96, R111, R115 ;  /* 0x0000006f60737223 */ /* 0x000fe40000010073 */
[----:B------:R-:W-:Y:S02]  /*0b10*/  FADD.FTZ R57, R57, R118 ;  /* 0x0000007639397221 */ /* 0x000fe40000010000 */
[----:B------:R-:W-:Y:S02]  /*0b20*/  FFMA.FTZ R41, R98, R118, R41 ;  /* 0x0000007662297223 */ /* 0x000fe40000010029 */
[----:B------:R-:W-:Y:S02]  /*0b30*/  FMUL.FTZ R113, R25, R122 ;  /* 0x0000007a19717220 */ /* 0x000fe40000410000 */
[----:B------:R-:W-:-:S02]  /*0b40*/  FADD.FTZ R116, R119, R110 ;  /* 0x0000006e77747221 */ /* 0x000fc40000010000 */
[----:B------:R-:W-:Y:S02]  /*0b50*/  FFMA.FTZ R118, R99, R110, R115 ;  /* 0x0000006e63767223 */ /* 0x000fe40000010073 */
[----:B------:R-:W-:Y:S02]  /*0b60*/  FMUL.FTZ R112, R26, R133 ;  /* 0x000000851a707220 */ /* 0x000fe40000410000 */
[----:B------:R-:W-:Y:S02]  /*0b70*/  FADD.FTZ R119, R116, R113 ;  /* 0x0000007174777221 */ /* 0x000fe40000010000 */
[----:B------:R-:W-:Y:S02]  /*0b80*/  FMUL.FTZ R97, R86, R131 ;  /* 0x0000008356617220 */ /* 0x000fe40000410000 */
[----:B------:R-:W-:Y:S01]  /*0b90*/  FFMA.FTZ R118, R94, R113, R118 ;  /* 0x000000715e767223 */ /* 0x000fe20000010076 */
[----:B------:R-:W-:Y:S01]  /*0ba0*/  PRMT R117, RZ, 0x5410, R90 ;  /* 0x00005410ff757816 */ /* 0x000fe2000000005a */
[----:B------:R-:W-:-:S02]  /*0bb0*/  FADD.FTZ R93, -R124, R93 ;  /* 0x0000005d7c5d7221 */ /* 0x000fc40000010100 */
[----:B------:R-:W-:Y:S02]  /*0bc0*/  FMUL.FTZ R115, R27, R114 ;  /* 0x000000721b737220 */ /* 0x000fe40000410000 */
[----:B------:R-:W-:Y:S01]  /*0bd0*/  FADD.FTZ R116, R119, R112 ;  /* 0x0000007077747221 */ /* 0x000fe20000010000 */
[----:B------:R-:W-:Y:S01]  /*0be0*/  PRMT R80, RZ, 0x7610, R90 ;  /* 0x00007610ff507816 */ /* 0x000fe2000000005a */
[----:B------:R-:W-:Y:S02]  /*0bf0*/  FADD.FTZ R81, -R124, R95 ;  /* 0x0000005f7c517221 */ /* 0x000fe40000010100 */
[----:B------:R-:W-:Y:S02]  /*0c00*/  FFMA.FTZ R118, R97, R112, R118 ;  /* 0x0000007061767223 */ /* 0x000fe40000010076 */
[C---:B------:R-:W-:Y:S02]  /*0c10*/  FMUL.FTZ R95, R86.reuse, R135 ;  /* 0x00000087565f7220 */ /* 0x040fe40000410000 */
[----:B------:R-:W-:-:S02]  /*0c20*/  FMUL.FTZ R90, R86, R93 ;  /* 0x0000005d565a7220 */ /* 0x000fc40000410000 */
[----:B------:R-:W-:Y:S02]  /*0c30*/  FFMA.FTZ R47, R92, R114, R47 ;  /* 0x000000725c2f7223 */ /* 0x000fe4000001002f */
[----:B------:R-:W-:Y:S02]  /*0c40*/  FADD.FTZ R67, R67, R114 ;  /* 0x0000007243437221 */ /* 0x000fe40000010000 */
[----:B------:R-:W-:Y:S02]  /*0c50*/  FMUL.FTZ R114, R20, R117 ;  /* 0x0000007514727220 */ /* 0x000fe40000410000 */
[----:B------:R-:W-:Y:S02]  /*0c60*/  FADD.FTZ R119, R116, R115 ;  /* 0x0000007374777221 */ /* 0x000fe40000010000 */
[----:B------:R-:W-:Y:S02]  /*0c70*/  FFMA.FTZ R118, R92, R115, R118 ;  /* 0x000000735c767223 */ /* 0x000fe40000010076 */
        /* <DEDUP_REMOVED lines=33> */
[----:B------:R-:W-:Y:S02]  /*0e90*/  FADD.FTZ R120, R120, R119 ;  /* 0x0000007778787221 */ /* 0x000fe40000010000 */
[----:B------:R-:W-:Y:S02]  /*0ea0*/  FFMA.FTZ R121, R118, R119, R80 ;  /* 0x0000007776797223 */ /* 0x000fe40000010050 */
.L_x_3088:
[----:B------:R-:W-:Y:S05]  /*0eb0*/  BSYNC B1 ;  /* 0x0000000000017941 */ /* 0x000fea0003800000 */
.L_x_3086:
[----:B------:R-:W-:Y:S05]  /*0ec0*/  BRA.DIV ~URZ, `(.L_x_3089) ;  /* 0x000019e27f007947 */ /* 0x000fea000b800000 */
[----:B0-----:R0:W2:Y:S02]  /*0ed0*/  SHFL.BFLY PT, R81, R120, 0x1, 0x1f ;  /* 0x0c201f0078517f89 */ /* 0x0010a400000e0000 */
.L_x_3124:
        /* <DEDUP_REMOVED lines=9> */
[----:B0-----:R-:W0:Y:S01]  /*0f70*/  SHFL.BFLY PT, R120, R81, 0x4, 0x1f ;  /* 0x0c801f0051787f89 */ /* 0x001e2200000e0000 */
[----:B--2---:R-:W-:-:S05]  /*0f80*/  FADD.FTZ R80, R3, R80 ;  /* 0x0000005003507221 */ /* 0x004fca0000010000 */
[----:B------:R-:W2:Y:S01]  /*0f90*/  SHFL.BFLY PT, R121, R80, 0x8, 0x1f ;  /* 0x0d001f0050797f89 */ /* 0x000ea200000e0000 */
[----:B0-----:R-:W-:-:S05]  /*0fa0*/  FADD.FTZ R120, R81, R120 ;  /* 0x0000007851787221 */ /* 0x001fca0000010000 */
[----:B------:R-:W0:Y:S01]  /*0fb0*/  SHFL.BFLY PT, R123, R120, 0x8, 0x1f ;  /* 0x0d001f00787b7f89 */ /* 0x000e2200000e0000 */
[----:B--2---:R-:W-:-:S05]  /*0fc0*/  FADD.FTZ R121, R80, R121 ;  /* 0x0000007950797221 */ /* 0x004fca0000010000 */
[----:B------:R2:W3:Y:S01]  /*0fd0*/  SHFL.BFLY PT, R122, R121, 0x10, 0x1f ;  /* 0x0e001f00797a7f89 */ /* 0x0004e200000e0000 */
[----:B0-----:R-:W-:-:S05]  /*0fe0*/  FADD.FTZ R123, R120, R123 ;  /* 0x0000007b787b7221 */ /* 0x001fca0000010000 */
[----:B------:R2:W0:Y:S02]  /*0ff0*/  SHFL.BFLY PT, R2, R123, 0x10, 0x1f ;  /* 0x0e001f007b027f89 */ /* 0x00042400000e0000 */
.L_x_3125:
[----:B---3--:R-:W-:Y:S01]  /*1000*/  FADD.FTZ R122, R122, R121 ;  /* 0x000000797a7a7221 */ /* 0x008fe20000010000 */
[----:B------:R-:W-:Y:S01]  /*1010*/  @!P5 ISETP.NE.U32.AND P4, PT, RZ, c[0x0][0x218], PT ;  /* 0x00008600ff00da0c */ /* 0x000fe20003f85070 */
[----:B0-----:R-:W-:Y:S01]  /*1020*/  FADD.FTZ R2, R2, R123 ;  /* 0x0000007b02027221 */ /* 0x001fe20000010000 */
[----:B-1----:R-:W-:Y:S01]  /*1030*/  ISETP.NE.AND P3, PT, R85, RZ, PT ;  /* 0x000000ff5500720c */ /* 0x002fe20003f65270 */
[----:B------:R-:W-:Y:S01]  /*1040*/  FMUL.FTZ R120, R122, c[0x0][0x1e0] ;  /* 0x000078007a787a20 */ /* 0x000fe20000410000 */
[----:B------:R-:W-:Y:S01]  /*1050*/  ISETP.NE.U32.AND P0, PT, RZ, c[0x0][0x258], PT ;  /* 0x00009600ff007a0c */ /* 0x000fe20003f05070 */
[----:B------:R-:W-:Y:S01]  /*1060*/  BSSY B1, `(.L_x_3091) ;  /* 0x0000011000017945 */ /* 0x000fe20003800000 */
[----:B------:R-:W-:Y:S01]  /*1070*/  @!P5 ISETP.NE.AND.EX P4, PT, RZ, c[0x0][0x21c], PT, P4 ;  /* 0x00008700ff00da0c */ /* 0x000fe20003f85340 */
[----:B--2---:R-:W-:Y:S01]  /*1080*/  FMUL.FTZ R121, R2, c[0x0][0x1e0] ;  /* 0x0000780002797a20 */ /* 0x004fe20000410000 */
[----:B------:R-:W-:Y:S02]  /*1090*/  FSEL R120, R120, RZ, !P3 ;  /* 0x000000ff78787208 */ /* 0x000fe40005800000 */
[----:B-----5:R-:W-:-:S02]  /*10a0*/  ISETP.GE.AND P6, PT, R82, 0x1, PT ;  /* 0x000000015200780c */ /* 0x020fc40003fc6270 */
[----:B------:R-:W-:Y:S02]  /*10b0*/  ISETP.NE.U32.AND P1, PT, RZ, c[0x0][0x258], PT ;  /* 0x00009600ff007a0c */ /* 0x000fe40003f25070 */
[----:B------:R-:W-:Y:S02]  /*10c0*/  @!P5 ISETP.NE.U32.AND P2, PT, RZ, c[0x0][0x218], PT ;  /* 0x00008600ff00da0c */ /* 0x000fe40003f45070 */
        /* <DEDUP_REMOVED lines=10> */
.L_x_3092:
[----:B------:R-:W-:Y:S05]  /*1170*/  BSYNC B1 ;  /* 0x0000000000017941 */ /* 0x000fea0003800000 */
.L_x_3091:
[----:B------:R-:W-:Y:S01]  /*1180*/  @!P5 ISETP.NE.U32.AND P4, PT, RZ, c[0x0][0x218], PT ;  /* 0x00008600ff00da0c */ /* 0x000fe20003f85070 */
[----:B------:R-:W-:Y:S01]  /*1190*/  BSSY B1, `(.L_x_3093) ;  /* 0x0000012000017945 */ /* 0x000fe20003800000 */
[----:B------:R-:W-:Y:S02]  /*11a0*/  @P6 IADD3 R82, R82, -0x1, RZ ;  /* 0xffffffff52526810 */ /* 0x000fe40007ffe0ff */
[----:B------:R-:W-:Y:S02]  /*11b0*/  @P0 MOV R2, 0x20 ;  /* 0x0000002000020802 */ /* 0x000fe40000000f00 */
[----:B------:R-:W-:Y:S01]  /*11c0*/  ISETP.NE.AND.EX P1, PT, RZ, c[0x0][0x25c], PT, P1 ;  /* 0x00009700ff007a0c */ /* 0x000fe20003f25310 */
[----:B------:R-:W-:Y:S01]  /*11d0*/  @P6 IMAD R122, R82, c[0x0][0x168], RZ ;  /* 0x00005a00527a6a24 */ /* 0x000fe200078e02ff */
[----:B------:R-:W-:Y:S01]  /*11e0*/  @!P5 ISETP.NE.AND.EX P4, PT, RZ, c[0x0][0x21c], PT, P4 ;  /* 0x00008700ff00da0c */ /* 0x000fe20003f85340 */
[----:B------:R-:W-:Y:S01]  /*11f0*/  @P0 IMAD.WIDE.U32 R2, R83, R2, c[0x0][0x258] ;  /* 0x0000960053020625 */ /* 0x000fe200078e0002 */
[----:B------:R-:W-:-:S02]  /*1200*/  @!P5 ISETP.NE.AND.EX P2, PT, RZ, c[0x0][0x21c], PT, P2 ;  /* 0x00008700ff00da0c */ /* 0x000fc40003f45320 */
        /* <DEDUP_REMOVED lines=10> */
.L_x_3094:
[----:B------:R-:W-:Y:S05]  /*12b0*/  BSYNC B1 ;  /* 0x0000000000017941 */ /* 0x000fea0003800000 */
.L_x_3093:
        /* <DEDUP_REMOVED lines=10> */
.L_x_3096:
[----:B------:R-:W-:Y:S05]  /*1360*/  BSYNC B1 ;  /* 0x0000000000017941 */ /* 0x000fea0003800000 */
.L_x_3095:
        /* <DEDUP_REMOVED lines=10> */
.L_x_3098:
[----:B------:R-:W-:Y:S05]  /*1410*/  BSYNC B1 ;  /* 0x0000000000017941 */ /* 0x000fea0003800000 */
.L_x_3097:
[----:B------:R-:W-:Y:S01]  /*1420*/  @P6 SHF.R.S32.HI R123, RZ, 0x1f, R122 ;  /* 0x0000001fff7b6819 */ /* 0x000fe2000001147a */
[----:B------:R-:W-:Y:S01]  /*1430*/  @P6 FMUL.FTZ R125, R125, c[0x0][0x1ec] ;  /* 0x00007b007d7d6a20 */ /* 0x000fe20000410000 */
[----:B------:R-:W-:Y:S01]  /*1440*/  @!P5 ISETP.NE.U32.AND P2, PT, RZ, c[0x0][0x218], PT ;  /* 0x00008600ff00da0c */ /* 0x000fe20003f45070 */
[----:B------:R-:W-:Y:S01]  /*1450*/  HFMA2.MMA R124, -RZ, RZ, 0, 0 ;  /* 0x00000000ff7c7435 */ /* 0x000fe200000001ff */
[----:B------:R-:W-:Y:S01]  /*1460*/  SEL R83, R128, R71, P1 ;  /* 0x0000004780537207 */ /* 0x000fe20000800000 */
[----:B------:R-:W-:Y:S01]  /*1470*/  @P6 FMUL.FTZ R126, R126, c[0x0][0x1ec] ;  /* 0x00007b007e7e6a20 */ /* 0x000fe20000410000 */
[----:B------:R-:W-:Y:S01]  /*1480*/  @P6 LEA.HI R123, R123, R122, RZ, 0x3 ;  /* 0x0000007a7b7b6211 */ /* 0x000fe200078f18ff */
[----:B------:R-:W-:Y:S01]  /*1490*/  @P6 FMUL.FTZ R127, R127, c[0x0][0x1ec] ;  /* 0x00007b007f7f6a20 */ /* 0x000fe20000410000 */
[----:B------:R-:W-:Y:S01]  /*14a0*/  @P6 F2FP.BF16.PACK_AB R125, RZ, R125 ;  /* 0x0000007dff7d623e */ /* 0x000fe200000010ff */
[----:B------:R-:W-:Y:S01]  /*14b0*/  BSSY B1, `(.L_x_3099) ;  /* 0x0000012000017945 */ /* 0x000fe20003800000 */
[----:B------:R-:W-:Y:S01]  /*14c0*/  @P6 LOP3.LUT R122, R0, 0x1f, RZ, 0xc0, !PT ;  /* 0x0000001f007a6812 */ /* 0x000fe200078ec0ff */
[----:B------:R0:W-:Y:S01]  /*14d0*/  @P0 STG.E.128 [R2.64], R80 ;  /* 0x0000005002000986 */ /* 0x0001e2000c101d04 */
[----:B------:R-:W-:-:S02]  /*14e0*/  @!P5 ISETP.NE.AND.EX P2, PT, RZ, c[0x0][0x21c], PT, P2 ;  /* 0x00008700ff00da0c */ /* 0x000fc40003f45320 */
[----:B------:R-:W-:Y:S02]  /*14f0*/  @!P5 ISETP.NE.U32.AND P3, PT, RZ, c[0x0][0x218], PT ;  /* 0x00008600ff00da0c */ /* 0x000fe40003f65070 */
[----:B------:R-:W-:Y:S02]  /*1500*/  @!P5 ISETP.NE.U32.AND P4, PT, RZ, c[0x0][0x218], PT ;  /* 0x00008600ff00da0c */ /* 0x000fe40003f85070 */
[----:B------:R-:W-:Y:S02]  /*1510*/  @P6 LEA.HI.SX32 R124, R123, R122, 0x1d ;  /* 0x0000007a7b7c6211 */ /* 0x000fe400078feaff */
[----:B------:R-:W-:Y:S02]  /*1520*/  @P6 PRMT R76, R125, 0x7610, R76 ;  /* 0x000076107d4c6816 */ /* 0x000fe4000000004c */
[----:B------:R-:W-:Y:S02]  /*1530*/  @P6 F2FP.BF16.PACK_AB R126, RZ, R126 ;  /* 0x0000007eff7e623e */ /* 0x000fe400000010ff */
[----:B------:R-:W-:-:S02]  /*1540*/  @P6 F2FP.BF16.PACK_AB R127, RZ, R127 ;  /* 0x0000007fff7f623e */ /* 0x000fc400000010ff */
        /* <DEDUP_REMOVED lines=8> */
.L_x_3100:
[----:B------:R-:W-:Y:S05]  /*15d0*/  BSYNC B1 ;  /* 0x0000000000017941 */ /* 0x000fea0003800000 */
.L_x_3099:
        /* <DEDUP_REMOVED lines=18> */
.L_x_3102:
[----:B------:R-:W-:Y:S05]  /*1700*/  BSYNC B1 ;  /* 0x0000000000017941 */ /* 0x000fea0003800000 */
.L_x_3101:
        /* <DEDUP_REMOVED lines=10> */
.L_x_3104:
[----:B------:R-:W-:Y:S05]  /*17b0*/  BSYNC B1 ;  /* 0x0000000000017941 */ /* 0x000fea0003800000 */
.L_x_3103:
        /* <DEDUP_REMOVED lines=16> */
.L_x_3106:
[----:B------:R-:W-:Y:S05]  /*18c0*/  BSYNC B1 ;  /* 0x0000000000017941 */ /* 0x000fea0003800000 */
.L_x_3105:
        /* <DEDUP_REMOVED lines=34> */
.L_x_3108:
[----:B------:R-:W-:Y:S05]  /*1af0*/  BSYNC B1 ;  /* 0x0000000000017941 */ /* 0x000fea0003800000 */
.L_x_3107:
        /* <DEDUP_REMOVED lines=8> */
.L_x_3110:
[----:B------:R-:W-:Y:S05]  /*1b80*/  BSYNC B1 ;  /* 0x0000000000017941 */ /* 0x000fea0003800000 */
.L_x_3109:
        /* <DEDUP_REMOVED lines=8> */
.L_x_3112:
[----:B------:R-:W-:Y:S05]  /*1c10*/  BSYNC B1 ;  /* 0x0000000000017941 */ /* 0x000fea0003800000 */
.L_x_3111:
        /* <DEDUP_REMOVED lines=8> */
.L_x_3114:
[----:B------:R-:W-:Y:S05]  /*1ca0*/  BSYNC B1 ;  /* 0x0000000000017941 */ /* 0x000fea0003800000 */
.L_x_3113:
        /* <DEDUP_REMOVED lines=19> */
.L_x_3116:
[----:B------:R-:W-:Y:S05]  /*1de0*/  BSYNC B1 ;  /* 0x0000000000017941 */ /* 0x000fea0003800000 */
.L_x_3115:
        /* <DEDUP_REMOVED lines=10> */
.L_x_3118:
[----:B------:R-:W-:Y:S05]  /*1e90*/  BSYNC B1 ;  /* 0x0000000000017941 */ /* 0x000fea0003800000 */
.L_x_3117:
        /* <DEDUP_REMOVED lines=10> */
.L_x_3120:
[----:B------:R-:W-:Y:S05]  /*1f40*/  BSYNC B1 ;  /* 0x0000000000017941 */ /* 0x000fea0003800000 */
.L_x_3119:
        /* <DEDUP_REMOVED lines=31> */
.L_x_3122:
[----:B------:R-:W-:Y:S05]  /*2140*/  BSYNC B1 ;  /* 0x0000000000017941 */ /* 0x000fea0003800000 */
.L_x_3121:
        /* <DEDUP_REMOVED lines=11> */
[----:B------:R0:W-:Y:S01]  /*2200*/  @P0 STG.E.128 [R2.64+0x10], R72 ;  /* 0x0000104802000986 */ /* 0x0001e2000c101d04 */
[----:B------:R-:W-:-:S03]  /*2210*/  LEA R84, R83, R84, 0x2 ;  /* 0x0000005453547211 */ /* 0x000fc600078e10ff */
[----:B------:R0:W-:Y:S01]  /*2220*/  @P6 STG.E.128 [R80.64], R76 ;  /* 0x0000004c50006986 */ /* 0x0001e2000c101d04 */
[----:B------:R-:W-:-:S13]  /*2230*/  ISETP.GE.AND P0, PT, R84, c[0x0][0x164], PT ;  /* 0x0000590054007a0c */ /* 0x000fda0003f06270 */
[----:B0-----:R-:W-:Y:S01]  /*2240*/  @P0 CALL.REL.NOINC `(.L_x_3085) ;  /* 0x0000001000000944 */ /* 0x001fe20003c00000 */
[----:B------:R-:W-:Y:S05]  /*2250*/  BRA `(.L_x_3123) ;  /* 0xffffe0d000007947 */ /* 0x000fea000383ffff */
.L_x_3085:
[----:B------:R-:W-:Y:S05]  /*2260*/  BSYNC B0 ;  /* 0x0000000000007941 */ /* 0x000fea0003800000 */
.L_x_3083:
        /* <DEDUP_REMOVED lines=100> */
.L_x_3089:
[----:B------:R-:W-:Y:S01]  /*28b0*/  HFMA2.MMA R125, -RZ, RZ, 0, 5.9604644775390625e-08 ;  /* 0x00000001ff7d7435 */ /* 0x000fe200000001ff */
[----:B------:R-:W-:-:S02]  /*28c0*/  MOV R124, R120 ;  /* 0x00000078007c7202 */ /* 0x000fc40000000f00 */
[----:B------:R-:W-:Y:S02]  /*28d0*/  MOV R126, 0x1f ;  /* 0x0000001f007e7802 */ /* 0x000fe40000000f00 */
[----:B------:R-:W-:Y:S02]  /*28e0*/  MOV R127, 0xffffffff ;  /* 0xffffffff007f7802 */ /* 0x000fe40000000f00 */
[----:B0-----:R-:W-:Y:S02]  /*28f0*/  MOV R2, 0x2910 ;  /* 0x0000291000027802 */ /* 0x001fe40000000f00 */
[----:B-1---5:R-:W-:Y:S05]  /*2900*/  CALL.REL.NOINC `($__internal_83_$__cuda_sm70_shflsync_bfly_p) ;  /* 0x0000046000007944 */ /* 0x022fea0003c00000 */
[----:B-1----:R-:W-:Y:S01]  /*2910*/  MOV R81, R124 ;  /* 0x0000007c00517202 */ /* 0x002fe20000000f00 */
[----:B0-----:R-:W-:Y:S05]  /*2920*/  BRA `(.L_x_3124) ;  /* 0xffffe5b000007947 */ /* 0x001fea000383ffff */
.L_x_3090:
[----:B------:R-:W-:Y:S01]  /*2930*/  HFMA2.MMA R125, -RZ, RZ, 0, 5.9604644775390625e-08 ;  /* 0x00000001ff7d7435 */ /* 0x000fe200000001ff */
[----:B------:R-:W-:Y:S02]  /*2940*/  MOV R124, R121 ;  /* 0x00000079007c7202 */ /* 0x000fe40000000f00 */
[----:B------:R-:W-:Y:S02]  /*2950*/  MOV R126, 0x1f ;  /* 0x0000001f007e7802 */ /* 0x000fe40000000f00 */
[----:B------:R-:W-:-:S02]  /*2960*/  MOV R127, 0xffffffff ;  /* 0xffffffff007f7802 */ /* 0x000fc40000000f00 */
[----:B------:R-:W-:Y:S02]  /*2970*/  MOV R2, 0x2990 ;  /* 0x0000299000027802 */ /* 0x000fe40000000f00 */
[----:B012--5:R-:W-:Y:S05]  /*2980*/  CALL.REL.NOINC `($__internal_83_$__cuda_sm70_shflsync_bfly_p) ;  /* 0x000003e000007944 */ /* 0x027fea0003c00000 */
[----:B------:R-:W-:Y:S01]  /*2990*/  FADD.FTZ R81, R81, R120 ;  /* 0x0000007851517221 */ /* 0x000fe20000010000 */
[----:B0-----:R-:W-:Y:S01]  /*29a0*/  HFMA2.MMA R125, -RZ, RZ, 0, 1.1920928955078125e-07 ;  /* 0x00000002ff7d7435 */ /* 0x001fe200000001ff */
[----:B-1----:R-:W-:Y:S01]  /*29b0*/  FADD.FTZ R121, R121, R124 ;  /* 0x0000007c79797221 */ /* 0x002fe20000010000 */
[----:B------:R-:W-:Y:S02]  /*29c0*/  MOV R126, 0x1f ;  /* 0x0000001f007e7802 */ /* 0x000fe40000000f00 */
[----:B------:R-:W-:Y:S02]  /*29d0*/  MOV R127, 0xffffffff ;  /* 0xffffffff007f7802 */ /* 0x000fe40000000f00 */
[----:B------:R-:W-:Y:S02]  /*29e0*/  MOV R124, R81 ;  /* 0x00000051007c7202 */ /* 0x000fe40000000f00 */
[----:B------:R-:W-:Y:S02]  /*29f0*/  MOV R2, 0x2a10 ;  /* 0x00002a1000027802 */ /* 0x000fe40000000f00 */
[----:B------:R-:W-:Y:S05]  /*2a00*/  CALL.REL.NOINC `($__internal_83_$__cuda_sm70_shflsync_bfly_p) ;  /* 0x0000036000007944 */ /* 0x000fea0003c00000 */
[----:B0-----:R-:W-:Y:S01]  /*2a10*/  HFMA2.MMA R125, -RZ, RZ, 0, 1.1920928955078125e-07 ;  /* 0x00000002ff7d7435 */ /* 0x001fe200000001ff */
[----:B-1----:R-:W-:-:S02]  /*2a20*/  MOV R80, R124 ;  /* 0x0000007c00507202 */ /* 0x002fc40000000f00 */
[----:B------:R-:W-:Y:S02]  /*2a30*/  MOV R124, R121 ;  /* 0x00000079007c7202 */ /* 0x000fe40000000f00 */
[----:B------:R-:W-:Y:S02]  /*2a40*/  MOV R126, 0x1f ;  /* 0x0000001f007e7802 */ /* 0x000fe40000000f00 */
[----:B------:R-:W-:Y:S02]  /*2a50*/  MOV R127, 0xffffffff ;  /* 0xffffffff007f7802 */ /* 0x000fe40000000f00 */
[----:B------:R-:W-:Y:S02]  /*2a60*/  MOV R2, 0x2a80 ;  /* 0x00002a8000027802 */ /* 0x000fe40000000f00 */
[----:B------:R-:W-:Y:S05]  /*2a70*/  CALL.REL.NOINC `($__internal_83_$__cuda_sm70_shflsync_bfly_p) ;  /* 0x000002f000007944 */ /* 0x000fea0003c00000 */
[----:B------:R-:W-:Y:S01]  /*2a80*/  FADD.FTZ R81, R80, R81 ;  /* 0x0000005150517221 */ /* 0x000fe20000010000 */
[----:B0-----:R-:W-:Y:S01]  /*2a90*/  HFMA2.MMA R125, -RZ, RZ, 0, 2.384185791015625e-07 ;  /* 0x00000004ff7d7435 */ /* 0x001fe200000001ff */
[----:B-1----:R-:W-:Y:S01]  /*2aa0*/  FADD.FTZ R121, R121, R124 ;  /* 0x0000007c79797221 */ /* 0x002fe20000010000 */
[----:B------:R-:W-:Y:S02]  /*2ab0*/  MOV R126, 0x1f ;  /* 0x0000001f007e7802 */ /* 0x000fe40000000f00 */
[----:B------:R-:W-:-:S02]  /*2ac0*/  MOV R127, 0xffffffff ;  /* 0xffffffff007f7802 */ /* 0x000fc40000000f00 */
[----:B------:R-:W-:Y:S02]  /*2ad0*/  MOV R124, R81 ;  /* 0x00000051007c7202 */ /* 0x000fe40000000f00 */
[----:B------:R-:W-:Y:S02]  /*2ae0*/  MOV R2, 0x2b00 ;  /* 0x00002b0000027802 */ /* 0x000fe40000000f00 */
[----:B------:R-:W-:Y:S05]  /*2af0*/  CALL.REL.NOINC `($__internal_83_$__cuda_sm70_shflsync_bfly_p) ;  /* 0x0000027000007944 */ /* 0x000fea0003c00000 */
[----:B0-----:R-:W-:Y:S01]  /*2b00*/  HFMA2.MMA R125, -RZ, RZ, 0, 2.384185791015625e-07 ;  /* 0x00000004ff7d7435 */ /* 0x001fe200000001ff */
[----:B-1----:R-:W-:Y:S02]  /*2b10*/  MOV R80, R124 ;  /* 0x0000007c00507202 */ /* 0x002fe40000000f00 */
[----:B------:R-:W-:Y:S02]  /*2b20*/  MOV R124, R121 ;  /* 0x00000079007c7202 */ /* 0x000fe40000000f00 */
[----:B------:R-:W-:Y:S02]  /*2b30*/  MOV R126, 0x1f ;  /* 0x0000001f007e7802 */ /* 0x000fe40000000f00 */
[----:B------:R-:W-:Y:S02]  /*2b40*/  MOV R127, 0xffffffff ;  /* 0xffffffff007f7802 */ /* 0x000fe40000000f00 */
[----:B------:R-:W-:-:S02]  /*2b50*/  MOV R2, 0x2b70 ;  /* 0x00002b7000027802 */ /* 0x000fc40000000f00 */
[----:B------:R-:W-:Y:S05]  /*2b60*/  CALL.REL.NOINC `($__internal_83_$__cuda_sm70_shflsync_bfly_p) ;  /* 0x0000020000007944 */ /* 0x000fea0003c00000 */
[----:B------:R-:W-:Y:S01]  /*2b70*/  FADD.FTZ R81, R80, R81 ;  /* 0x0000005150517221 */ /* 0x000fe20000010000 */
[----:B0-----:R-:W-:Y:S01]  /*2b80*/  HFMA2.MMA R125, -RZ, RZ, 0, 4.76837158203125e-07 ;  /* 0x00000008ff7d7435 */ /* 0x001fe200000001ff */
[----:B-1----:R-:W-:Y:S01]  /*2b90*/  FADD.FTZ R123, R121, R124 ;  /* 0x0000007c797b7221 */ /* 0x002fe20000010000 */
[----:B------:R-:W-:-:S02]  /*2ba0*/  MOV R126, 0x1f ;  /* 0x0000001f007e7802 */ /* 0x000fc40000000f00 */
[----:B------:R-:W-:Y:S02]  /*2bb0*/  MOV R127, 0xffffffff ;  /* 0xffffffff007f7802 */ /* 0x000fe40000000f00 */
[----:B------:R-:W-:Y:S02]  /*2bc0*/  MOV R124, R81 ;  /* 0x00000051007c7202 */ /* 0x000fe40000000f00 */
[----:B------:R-:W-:Y:S02]  /*2bd0*/  MOV R2, 0x2bf0 ;  /* 0x00002bf000027802 */ /* 0x000fe40000000f00 */
[----:B------:R-:W-:Y:S05]  /*2be0*/  CALL.REL.NOINC `($__internal_83_$__cuda_sm70_shflsync_bfly_p) ;  /* 0x0000018000007944 */ /* 0x000fea0003c00000 */
[----:B0-----:R-:W-:Y:S01]  /*2bf0*/  HFMA2.MMA R125, -RZ, RZ, 0, 4.76837158203125e-07 ;  /* 0x00000008ff7d7435 */ /* 0x001fe200000001ff */
[----:B-1----:R-:W-:Y:S02]  /*2c00*/  MOV R80, R124 ;  /* 0x0000007c00507202 */ /* 0x002fe40000000f00 */
[----:B------:R-:W-:Y:S02]  /*2c10*/  MOV R124, R123 ;  /* 0x0000007b007c7202 */ /* 0x000fe40000000f00 */
[----:B------:R-:W-:Y:S02]  /*2c20*/  MOV R126, 0x1f ;  /* 0x0000001f007e7802 */ /* 0x000fe40000000f00 */
[----:B------:R-:W-:-:S02]  /*2c30*/  MOV R127, 0xffffffff ;  /* 0xffffffff007f7802 */ /* 0x000fc40000000f00 */
[----:B------:R-:W-:Y:S02]  /*2c40*/  MOV R2, 0x2c60 ;  /* 0x00002c6000027802 */ /* 0x000fe40000000f00 */
[----:B------:R-:W-:Y:S05]  /*2c50*/  CALL.REL.NOINC `($__internal_83_$__cuda_sm70_shflsync_bfly_p) ;  /* 0x0000011000007944 */ /* 0x000fea0003c00000 */
[----:B------:R-:W-:Y:S01]  /*2c60*/  FADD.FTZ R121, R80, R81 ;  /* 0x0000005150797221 */ /* 0x000fe20000010000 */
[----:B0-----:R-:W-:Y:S01]  /*2c70*/  HFMA2.MMA R125, -RZ, RZ, 0, 9.5367431640625e-07 ;  /* 0x00000010ff7d7435 */ /* 0x001fe200000001ff */
[----:B-1----:R-:W-:Y:S01]  /*2c80*/  FADD.FTZ R123, R123, R124 ;  /* 0x0000007c7b7b7221 */ /* 0x002fe20000010000 */
[----:B------:R-:W-:Y:S02]  /*2c90*/  MOV R126, 0x1f ;  /* 0x0000001f007e7802 */ /* 0x000fe40000000f00 */
[----:B------:R-:W-:Y:S02]  /*2ca0*/  MOV R127, 0xffffffff ;  /* 0xffffffff007f7802 */ /* 0x000fe40000000f00 */
[----:B------:R-:W-:Y:S02]  /*2cb0*/  MOV R124, R121 ;  /* 0x00000079007c7202 */ /* 0x000fe40000000f00 */
[----:B------:R-:W-:Y:S02]  /*2cc0*/  MOV R2, 0x2ce0 ;  /* 0x00002ce000027802 */ /* 0x000fe40000000f00 */
[----:B------:R-:W-:Y:S05]  /*2cd0*/  CALL.REL.NOINC `($__internal_83_$__cuda_sm70_shflsync_bfly_p) ;  /* 0x0000009000007944 */ /* 0x000fea0003c00000 */
[----:B0-----:R-:W-:Y:S01]  /*2ce0*/  HFMA2.MMA R125, -RZ, RZ, 0, 9.5367431640625e-07 ;  /* 0x00000010ff7d7435 */ /* 0x001fe200000001ff */
[----:B-1----:R-:W-:-:S02]  /*2cf0*/  MOV R122, R124 ;  /* 0x0000007c007a7202 */ /* 0x002fc40000000f00 */
[----:B------:R-:W-:Y:S02]  /*2d00*/  MOV R124, R123 ;  /* 0x0000007b007c7202 */ /* 0x000fe40000000f00 */
[----:B------:R-:W-:Y:S02]  /*2d10*/  MOV R126, 0x1f ;  /* 0x0000001f007e7802 */ /* 0x000fe40000000f00 */
[----:B------:R-:W-:Y:S02]  /*2d20*/  MOV R127, 0xffffffff ;  /* 0xffffffff007f7802 */ /* 0x000fe40000000f00 */
[----:B------:R-:W-:Y:S02]  /*2d30*/  MOV R2, 0x2d50 ;  /* 0x00002d5000027802 */ /* 0x000fe40000000f00 */
[----:B------:R-:W-:Y:S05]  /*2d40*/  CALL.REL.NOINC `($__internal_83_$__cuda_sm70_shflsync_bfly_p) ;  /* 0x0000002000007944 */ /* 0x000fea0003c00000 */
[----:B-1----:R-:W-:Y:S01]  /*2d50*/  MOV R2, R124 ;  /* 0x0000007c00027202 */ /* 0x002fe20000000f00 */
[----:B0-----:R-:W-:Y:S05]  /*2d60*/  BRA `(.L_x_3125) ;  /* 0xffffe29000007947 */ /* 0x001fea000383ffff */
        .weak           $__internal_83_$__cuda_sm70_shflsync_bfly_p
        .type           $__internal_83_$__cuda_sm70_shflsync_bfly_p,@function
        .size           $__internal_83_$__cuda_sm70_shflsync_bfly_p,(.L_x_7261 - $__internal_83_$__cuda_sm70_shflsync_bfly_p)
$__internal_83_$__cuda_sm70_shflsync_bfly_p:
[----:B------:R-:W-:Y:S01]  /*2d70*/  HFMA2.MMA R3, -RZ, RZ, 0, 0 ;  /* 0x00000000ff037435 */ /* 0x000fe200000001ff */
[----:B------:R-:W-:Y:S04]  /*2d80*/  WARPSYNC R127 ;  /* 0x0000007f00007348 */ /* 0x000fe80003800000 */
[----:B------:R0:W1:Y:S01]  /*2d90*/  SHFL.BFLY PT, R124, R124, R125, R126 ;  /* 0x0c00007d7c7c7389 */ /* 0x00006200000e007e */
[----:B------:R-:W-:Y:S05]  /*2da0*/  RET.REL.NODEC R2 `(_ZN10layer_norm13ln_bwd_kernelINS_13Kernel_traitsIf13__nv_bfloat16fS2_fjLj512ELj1ELj4ELj1ELj16ENS_18Kernel_traits_baseILj512EfS2_fS2_fjLj128EEEEELb0ELb0ELb1ELb1EEEvNS_9BwdParamsE) ;  /* 0xffffd25002007950 */ /* 0x000fea0003c3ffff */
.L_x_3126:
        /* <DEDUP_REMOVED lines=13> */
.L_x_7261:


//--------------------- .text._ZN10layer_norm13ln_bwd_kernelINS_13Kernel_traitsIf13__nv_bfloat16fS2_fjLj512ELj1ELj4ELj1ELj16ENS_18Kernel_traits_baseILj512EfS2_fS2_fjLj128EEEEELb0ELb1ELb0ELb0EEEvNS_9BwdParamsE --------------------------
	.section	.text._ZN10layer_norm13ln_bwd_kernelINS_13Kernel_traitsIf13__nv_bfloat16fS2_fjLj512ELj1ELj4ELj1ELj16ENS_18Kernel_traits_baseILj512EfS2_fS2_fjLj128EEEEELb0ELb1ELb0ELb0EEEvNS_9BwdParamsE,"ax",@progbits
	.sectioninfo	@"SHI_REGISTERS=167"
	.align	128
        .global         _ZN10layer_norm13ln_bwd_kernelINS_13Kernel_traitsIf13__nv_bfloat16fS2_fjLj512ELj1ELj4ELj1ELj16ENS_18Kernel_traits_baseILj512EfS2_fS2_fjLj128EEEEELb0ELb1ELb0ELb0EEEvNS_9BwdParamsE
        .type           _ZN10layer_norm13ln_bwd_kernelINS_13Kernel_traitsIf13__nv_bfloat16fS2_fjLj512ELj1ELj4ELj1ELj16ENS_18Kernel_traits_baseILj512EfS2_fS2_fjLj128EEEEELb0ELb1ELb0ELb0EEEvNS_9BwdParamsE,@function
        .size           _ZN10layer_norm13ln_bwd_kernelINS_13Kernel_traitsIf13__nv_bfloat16fS2_fjLj512ELj1ELj4ELj1ELj16ENS_18Kernel_traits_baseILj512EfS2_fS2_fjLj128EEEEELb0ELb1ELb0ELb0EEEvNS_9BwdParamsE,(.L_x_7262 - _ZN10layer_norm13ln_bwd_kernelINS_13Kernel_traitsIf13__nv_bfloat16fS2_fjLj512ELj1ELj4ELj1ELj16ENS_18Kernel_traits_baseILj512EfS2_fS2_fjLj128EEEEELb0ELb1ELb0ELb0EEEvNS_9BwdParamsE)
        .other          _ZN10layer_norm13ln_bwd_kernelINS_13Kernel_traitsIf13__nv_bfloat16fS2_fjLj512ELj1ELj4ELj1ELj16ENS_18Kernel_traits_baseILj512EfS2_fS2_fjLj128EEEEELb0ELb1ELb0ELb0EEEvNS_9BwdParamsE,@"STO_CUDA_ENTRY STV_DEFAULT"
_ZN10layer_norm13ln_bwd_kernelINS_13Kernel_traitsIf13__nv_bfloat16fS2_fjLj512ELj1ELj4ELj1ELj16ENS_18Kernel_traits_baseILj512EfS2_fS2_fjLj128EEEEELb0ELb1ELb0ELb0EEEvNS_9BwdParamsE:
.text._ZN10layer_norm13ln_bwd_kernelINS_13Kernel_traitsIf13__nv_bfloat16fS2_fjLj512ELj1ELj4ELj1ELj16ENS_18Kernel_traits_baseILj512EfS2_fS2_fjLj128EEEEELb0ELb1ELb0ELb0EEEvNS_9BwdParamsE:
        /* <DEDUP_REMOVED lines=58> */
.L_x_3139:
[----:B------:R-:W-:Y:S02]  /*03a0*/  ISETP.NE.U32.AND P0, PT, RZ, c[0x0][0x1c0], PT ;  /* 0x00007000ff007a0c */ /* 0x000fe40003f05070 */
[----:B------:R-:W-:Y:S02]  /*03b0*/  MOV R121, 0x4 ;  /* 0x0000000400797802 */ /* 0x000fe40000000f00 */
[----:B------:R-:W-:Y:S02]  /*03c0*/  ISETP.NE.AND.EX P0, PT, RZ, c[0x0][0x1c4], PT, P0 ;  /* 0x00007100ff007a0c */ /* 0x000fe40003f05300 */
[----:B------:R-:W-:Y:S01]  /*03d0*/  SHF.R.S32.HI R117, RZ, 0x1f, R2 ;  /* 0x0000001fff757819 */ /* 0x000fe20000011402 */
[----:B------:R-:W-:-:S10]  /*03e0*/  IMAD.WIDE R118, R2, R121, c[0x0][0x1a0] ;  /* 0x0000680002767625 */ /* 0x000fd400078e0279 */
[C---:B------:R-:W-:Y:S01]  /*03f0*/  @P0 LEA R116, P1, R2.reuse, c[0x0][0x1c0], 0x1 ;  /* 0x0000700002740a11 */ /* 0x040fe200078208ff */
[C---:B------:R-:W-:Y:S01]  /*0400*/  IMAD.WIDE R120, R2.reuse, R121, c[0x0][0x1a8] ;  /* 0x00006a0002787625 */ /* 0x040fe200078e0279 */
[----:B------:R-:W2:Y:S02]  /*0410*/  LDG.E R118, [R118.64] ;  /* 0x0000000476767981 */ /* 0x000ea4000c1e1900 */
[C---:B------:R-:W-:Y:S02]  /*0420*/  @P0 LEA.HI.X R117, R2.reuse, c[0x0][0x1c4], R117, 0x1, P1 ;  /* 0x0000710002750a11 */ /* 0x040fe400008f0c75 */
[----:B-----5:R1:W5:Y:S04]  /*0430*/  LDG.E R133, [R120.64] ;  /* 0x0000000478857981 */ /* 0x020368000c1e1900 */
[----:B------:R-:W3:Y:S01]  /*0440*/  @P0 LDG.E.U16 R116, [R116.64] ;  /* 0x0000000474740981 */ /* 0x000ee2000c1e1500 */
[----:B------:R-:W-:-:S05]  /*0450*/  IMAD R4, R2, c[0x0][0x168], RZ ;  /* 0x00005a0002047a24 */ /* 0x000fca00078e02ff */
[----:B------:R-:W-:-:S04]  /*0460*/  SHF.R.S32.HI R123, RZ, 0x1f, R4 ;  /* 0x0000001fff7b7819 */ /* 0x000fc80000011404 */
[----:B------:R-:W-:Y:S02]  /*0470*/  LEA.HI R4, R123, R4, RZ, 0x3 ;  /* 0x000000047b047211 */ /* 0x000fe400078f18ff */
[----:B------:R-:W-:Y:S01]  /*0480*/  LOP3.LUT R123, R0, 0x1f, RZ, 0xc0, !PT ;  /* 0x0000001f007b7812 */ /* 0x000fe200078ec0ff */
[----:B------:R-:W-:Y:S01]  /*0490*/  BSSY B1, `(.L_x_3129) ;  /* 0x0000057000017945 */ /* 0x000fe20003800000 */
[----:B0-----:R-:W-:Y:S02]  /*04a0*/  ISETP.NE.AND P1, PT, R3, RZ, PT ;  /* 0x000000ff0300720c */ /* 0x001fe40003f25270 */
[----:B------:R-:W-:Y:S01]  /*04b0*/  LEA.HI.SX32 R4, R4, R123, 0x1d ;  /* 0x0000007b04047211 */ /* 0x000fe200078feaff */
[----:B------:R-:W-:Y:S01]  /*04c0*/  CS2R R152, SRZ ;  /* 0x0000000000987805 */ /* 0x000fe2000001ff00 */
[----:B------:R-:W-:Y:S02]  /*04d0*/  MOV R132, 0x3f800000 ;  /* 0x3f80000000847802 */ /* 0x000fe40000000f00 */
[----:B------:R-:W-:-:S02]  /*04e0*/  MOV R154, R4 ;  /* 0x00000004009a7202 */ /* 0x000fc40000000f00 */
[----:B--2---:R-:W-:Y:S02]  /*04f0*/  FSEL R151, R118, RZ, !P1 ;  /* 0x000000ff76977208 */ /* 0x004fe40004800000 */
[----:B---3--:R-:W-:Y:S01]  /*0500*/  @P0 PRMT R132, RZ, 0x5410, R116 ;  /* 0x00005410ff840816 */ /* 0x008fe20000000074 */
[----:B------:R-:W-:Y:S05]  /*0510*/  @!P3 BRA `(.L_x_3130) ;  /* 0x000004e00000b947 */ /* 0x000fea0003800000 */
[----:B-1----:R-:W-:Y:S02]  /*0520*/  MOV R121, 0x10 ;  /* 0x0000001000797802 */ /* 0x002fe40000000f00 */
        /* <DEDUP_REMOVED lines=14> */
[--C-:B---3--:R-:W-:Y:S01]  /*0610*/  PRMT R7, RZ, 0x5410, R120.reuse ;  /* 0x00005410ff077816 */ /* 0x108fe20000000078 */
[C---:B------:R-:W-:Y:S01]  /*0620*/  FADD.FTZ R152, -R151.reuse, R119 ;  /* 0x0000007797987221 */ /* 0x040fe20000010100 */
[----:B------:R-:W-:Y:S01]  /*0630*/  PRMT R119, RZ, 0x5410, R121 ;  /* 0x00005410ff777816 */ /* 0x000fe20000000079 */
[----:B------:R-:W-:Y:S01]  /*0640*/  FADD.FTZ R146, -R151, R117 ;  /* 0x0000007597927221 */ /* 0x000fe20000010100 */
[----:B------:R-:W-:Y:S01]  /*0650*/  PRMT R120, RZ, 0x7610, R120 ;  /* 0x00007610ff787816 */ /* 0x000fe20000000078 */
[C---:B-----5:R-:W-:Y:S01]  /*0660*/  FMUL.FTZ R147, R133.reuse, R148 ;  /* 0x0000009485937220 */ /* 0x060fe20000410000 */
[----:B0-----:R-:W-:Y:S01]  /*0670*/  PRMT R128, RZ, 0x7610, R121 ;  /* 0x00007610ff807816 */ /* 0x001fe20000000079 */
[C---:B------:R-:W-:Y:S01]  /*0680*/  FMUL.FTZ R5, R133.reuse, R130 ;  /* 0x0000008285057220 */ /* 0x040fe20000410000 */
[--C-:B------:R-:W-:Y:S01]  /*0690*/  PRMT R121, RZ, 0x5410, R122.reuse ;  /* 0x00005410ff797816 */ /* 0x100fe2000000007a */
[----:B------:R-:W-:Y:S01]  /*06a0*/  FMUL.FTZ R150, R96, R7 ;  /* 0x0000000760967220 */ /* 0x000fe20000410000 */
[----:B------:R-:W-:Y:S01]  /*06b0*/  PRMT R154, RZ, 0x7610, R122 ;  /* 0x00007610ff9a7816 */ /* 0x000fe2000000007a */
[----:B------:R-:W-:Y:S01]  /*06c0*/  FMUL.FTZ R149, R133, R146 ;  /* 0x0000009285957220 */ /* 0x000fe20000410000 */
[----:B------:R-:W-:Y:S01]  /*06d0*/  PRMT R117, RZ, 0x5410, R123 ;  /* 0x00005410ff757816 */ /* 0x000fe2000000007b */
[----:B----4-:R-:W-:Y:S01]  /*06e0*/  FADD.FTZ R118, -R151, R11 ;  /* 0x0000000b97767221 */ /* 0x010fe20000010100 */
        /* <DEDUP_REMOVED lines=8> */
[----:B------:R-:W-:Y:S02]  /*0770*/  FFMA.FTZ R119, R149, R148, R119 ;  /* 0x0000009495777223 */ /* 0x000fe40000010077 */
[----:B------:R-:W-:Y:S02]  /*0780*/  FADD.FTZ R48, R48, R7 ;  /* 0x0000000730307221 */ /* 0x000fe40000010000 */
[----:B------:R-:W-:Y:S02]  /*0790*/  FFMA.FTZ R64, R5, R7, R64 ;  /* 0x0000000705407223 */ /* 0x000fe40000010040 */
[----:B------:R-:W-:Y:S02]  /*07a0*/  FADD.FTZ R49, R49, R120 ;  /* 0x0000007831317221 */ /* 0x000fe40000010000 */
[----:B------:R-:W-:Y:S02]  /*07b0*/  FFMA.FTZ R65, R149, R120, R65 ;  /* 0x0000007895417223 */ /* 0x000fe40000010041 */
[----:B------:R-:W-:-:S02]  /*07c0*/  FADD.FTZ R8, -R151, R8 ;  /* 0x0000000897087221 */ /* 0x000fc40000010100 */
[----:B------:R-:W-:Y:S02]  /*07d0*/  FMUL.FTZ R6, R133, R152 ;  /* 0x0000009885067220 */ /* 0x000fe40000410000 */
[----:B------:R-:W-:Y:S02]  /*07e0*/  FMUL.FTZ R7, R99, R128 ;  /* 0x0000008063077220 */ /* 0x000fe40000410000 */
[----:B------:R-:W-:Y:S02]  /*07f0*/  FADD.FTZ R120, R11, R146 ;  /* 0x000000920b787221 */ /* 0x000fe40000010000 */
[----:B------:R-:W-:Y:S02]  /*0800*/  FFMA.FTZ R119, R147, R146, R119 ;  /* 0x0000009293777223 */ /* 0x000fe40000010077 */
[C---:B------:R-:W-:Y:S02]  /*0810*/  FADD.FTZ R122, -R151.reuse, R9 ;  /* 0x00000009977a7221 */ /* 0x040fe40000010100 */
        /* <DEDUP_REMOVED lines=22> */
[----:B------:R-:W-:Y:S01]  /*0980*/  FFMA.FTZ R61, R10, R154, R61 ;  /* 0x0000009a0a3d7223 */ /* 0x000fe2000001003d */
[----:B------:R-:W-:Y:S01]  /*0990*/  IADD3 R154, R4, 0x20, RZ ;  /* 0x00000020049a7810 */ /* 0x000fe20007ffe0ff */
[----:B------:R-:W-:Y:S02]  /*09a0*/  FADD.FTZ R44, R44, R121 ;  /* 0x000000792c2c7221 */ /* 0x000fe40000010000 */
[----:B------:R-:W-:-:S02]  /*09b0*/  FFMA.FTZ R60, R8, R121, R60 ;  /* 0x00000079083c7223 */ /* 0x000fc4000001003c */
[----:B------:R-:W-:Y:S02]  /*09c0*/  FADD.FTZ R47, R47, R116 ;  /* 0x000000742f2f7221 */ /* 0x000fe40000010000 */
[----:B------:R-:W-:Y:S02]  /*09d0*/  FFMA.FTZ R63, R131, R116, R63 ;  /* 0x00000074833f7223 */ /* 0x000fe4000001003f */
[----:B------:R-:W-:Y:S02]  /*09e0*/  FADD.FTZ R153, R117, R130 ;  /* 0x0000008275997221 */ /* 0x000fe40000010000 */
[----:B------:R-:W-:Y:S02]  /*09f0*/  FFMA.FTZ R152, R131, R130, R119 ;  /* 0x0000008283987223 */ /* 0x000fe40000010077 */
.L_x_3130:
[----:B-1----:R-:W-:Y:S05]  /*0a00*/  BSYNC B1 ;  /* 0x0000000000017941 */ /* 0x002fea0003800000 */
.L_x_3129:
        /* <DEDUP_REMOVED lines=17> */
[C---:B------:R-:W-:Y:S01]  /*0b20*/  FADD.FTZ R140, -R151.reuse, R117 ;  /* 0x00000075978c7221 */ /* 0x040fe20000010100 */
[--C-:B----4-:R-:W-:Y:S01]  /*0b30*/  PRMT R119, RZ, 0x5410, R120.reuse ;  /* 0x00005410ff777816 */ /* 0x110fe20000000078 */
[C---:B---3--:R-:W-:Y:S01]  /*0b40*/  FADD.FTZ R158, -R151.reuse, R125 ;  /* 0x0000007d979e7221 */ /* 0x048fe20000010100 */
[----:B0-----:R-:W-:Y:S01]  /*0b50*/  PRMT R134, RZ, 0x7610, R120 ;  /* 0x00007610ff867816 */ /* 0x001fe20000000078 */
[----:B------:R-:W-:-:S02]  /*0b60*/  FADD.FTZ R120, -R151, R126 ;  /* 0x0000007e97787221 */ /* 0x000fc40000010100 */
[----:B-----5:R-:W-:Y:S02]  /*0b70*/  FMUL.FTZ R125, R133, R138 ;  /* 0x0000008a857d7220 */ /* 0x020fe40000410000 */
[----:B------:R-:W-:Y:S01]  /*0b80*/  FMUL.FTZ R126, R72, R119 ;  /* 0x00000077487e7220 */ /* 0x000fe20000410000 */
        /* <DEDUP_REMOVED lines=8> */
[----:B------:R-:W-:Y:S02]  /*0c10*/  FADD.FTZ R118, -R151, R127 ;  /* 0x0000007f97767221 */ /* 0x000fe40000010100 */
[----:B------:R-:W-:Y:S02]  /*0c20*/  FADD.FTZ R40, R40, R119 ;  /* 0x0000007728287221 */ /* 0x000fe40000010000 */
[----:B------:R-:W-:Y:S02]  /*0c30*/  FFMA.FTZ R56, R125, R119, R56 ;  /* 0x000000777d387223 */ /* 0x000fe40000010038 */
[----:B------:R-:W-:-:S02]  /*0c40*/  FMUL.FTZ R127, R133, R142 ;  /* 0x0000008e857f7220 */ /* 0x000fc40000410000 */
[----:B------:R-:W-:Y:S02]  /*0c50*/  FMUL.FTZ R136, R74, R137 ;  /* 0x000000894a887220 */ /* 0x000fe40000410000 */
[----:B------:R-:W-:Y:S02]  /*0c60*/  FADD.FTZ R119, R140, R135 ;  /* 0x000000878c777221 */ /* 0x000fe40000010000 */
[C---:B------:R-:W-:Y:S01]  /*0c70*/  FFMA.FTZ R152, R124.reuse, R135, R152 ;  /* 0x000000877c987223 */ /* 0x040fe20000010098 */
[----:B------:R-:W-:Y:S01]  /*0c80*/  PRMT R121, RZ, 0x5410, R122 ;  /* 0x00005410ff797816 */ /* 0x000fe2000000007a */
        /* <DEDUP_REMOVED lines=39> */
.L_x_3132:
[----:B------:R-:W-:Y:S05]  /*0f00*/  BSYNC B1 ;  /* 0x0000000000017941 */ /* 0x000fea0003800000 */
.L_x_3131:
[----:B------:R-:W-:Y:S05]  /*0f10*/  BRA.DIV ~URZ, `(.L_x_3133) ;  /* 0x000019e27f007947 */ /* 0x000fea000b800000 */
[----:B------:R0:W1:Y:S02]  /*0f20*/  SHFL.BFLY PT, R118, R153, 0x1, 0x1f ;  /* 0x0c201f0099767f89 */ /* 0x00006400000e0000 */
.L_x_3146:
        /* <DEDUP_REMOVED lines=18> */
.L_x_3147:
        /* <DEDUP_REMOVED lines=11> */
[-CC-:B------:R-:W-:Y:S01]  /*1100*/  FFMA.FTZ R121, R5, R154.reuse, R151.reuse ;  /* 0x0000009a05797223 */ /* 0x180fe20000010097 */
[----:B------:R-:W-:Y:S01]  /*1110*/  ISETP.NE.U32.AND P1, PT, RZ, c[0x0][0x258], PT ;  /* 0x00009600ff007a0c */ /* 0x000fe20003f25070 */
[-C--:B------:R-:W-:Y:S01]  /*1120*/  FFMA.FTZ R123, R149, R154.reuse, R151 ;  /* 0x0000009a957b7223 */ /* 0x080fe20000010097 */
[----:B------:R-:W-:Y:S01]  /*1130*/  ISETP.NE.AND.EX P0, PT, RZ, c[0x0][0x21c], PT, P0 ;  /* 0x00008700ff007a0c */ /* 0x000fe20003f05300 */
[----:B0-----:R-:W-:Y:S01]  /*1140*/  FADD.FTZ R120, R150, -R121 ;  /* 0x8000007996787221 */ /* 0x001fe20000010000 */
[----:B------:R-:W-:Y:S01]  /*1150*/  ISETP.NE.U32.AND P2, PT, RZ, c[0x0][0x258], PT ;  /* 0x00009600ff007a0c */ /* 0x000fe20003f45070 */
[----:B------:R-:W-:Y:S01]  /*1160*/  FADD.FTZ R122, R148, -R123 ;  /* 0x8000007b947a7221 */ /* 0x000fe20000010000 */
[----:B------:R-:W-:Y:S01]  /*1170*/  ISETP.NE.AND.EX P1, PT, RZ, c[0x0][0x25c], PT, P1 ;  /* 0x00009700ff007a0c */ /* 0x000fe20003f25310 */
[-CC-:B------:R-:W-:Y:S01]  /*1180*/  FFMA.FTZ R121, R147, R154.reuse, R151.reuse ;  /* 0x0000009a93797223 */ /* 0x180fe20000010097 */
[----:B------:R-:W-:Y:S01]  /*1190*/  ISETP.NE.AND.EX P2, PT, RZ, c[0x0][0x25c], PT, P2 ;  /* 0x00009700ff007a0c */ /* 0x000fe20003f45320 */
[----:B------:R-:W-:-:S02]  /*11a0*/  FFMA.FTZ R158, R8, R154, R151 ;  /* 0x0000009a089e7223 */ /* 0x000fc40000010097 */
[C---:B-----5:R-:W-:Y:S02]  /*11b0*/  FMUL.FTZ R159, R133.reuse, R120 ;  /* 0x00000078859f7220 */ /* 0x060fe40000410000 */
[----:B------:R-:W-:Y:S02]  /*11c0*/  FMUL.FTZ R120, R133, R122 ;  /* 0x0000007a85787220 */ /* 0x000fe40000410000 */
[-C--:B------:R-:W-:Y:S02]  /*11d0*/  FFMA.FTZ R156, R6, R154.reuse, R151 ;  /* 0x0000009a069c7223 */ /* 0x080fe40000010097 */
[----:B------:R-:W-:Y:S02]  /*11e0*/  FADD.FTZ R152, R146, -R121 ;  /* 0x8000007992987221 */ /* 0x000fe40000010000 */
[----:B------:R-:W-:Y:S02]  /*11f0*/  FADD.FTZ R160, R9, -R158 ;  /* 0x8000009e09a07221 */ /* 0x000fe40000010000 */
[----:B------:R-:W-:-:S02]  /*1200*/  FFMA.FTZ R121, R129, R154, R151 ;  /* 0x0000009a81797223 */ /* 0x000fc40000010097 */
[----:B------:R-:W-:Y:S02]  /*1210*/  FFMA.FTZ R158, R10, R154, R151 ;  /* 0x0000009a0a9e7223 */ /* 0x000fe40000010097 */
[----:B------:R-:W-:Y:S02]  /*1220*/  @P0 FADD.FTZ R120, R17, R120 ;  /* 0x0000007811780221 */ /* 0x000fe40000010000 */
[----:B------:R-:W-:Y:S02]  /*1230*/  FADD.FTZ R156, R7, -R156 ;  /* 0x8000009c079c7221 */ /* 0x000fe40000010000 */
[----:B------:R-:W-:Y:S01]  /*1240*/  FADD.FTZ R164, R128, -R121 ;  /* 0x8000007980a47221 */ /* 0x000fe20000010000 */
[----:B------:R-:W-:Y:S01]  /*1250*/  SEL R109, R120, R109, P1 ;  /* 0x0000006d786d7207 */ /* 0x000fe20000800000 */
[----:B------:R-:W-:Y:S02]  /*1260*/  FADD.FTZ R162, R11, -R158 ;  /* 0x8000009e0ba27221 */ /* 0x000fe40000010000 */
[----:B------:R-:W-:-:S02]  /*1270*/  FMUL.FTZ R121, R133, R152 ;  /* 0x0000009885797220 */ /* 0x000fc40000410000 */
[----:B------:R-:W-:Y:S02]  /*1280*/  FMUL.FTZ R157, R133, R160 ;  /* 0x000000a0859d7220 */ /* 0x000fe40000410000 */
[----:B------:R-:W-:Y:S02]  /*1290*/  FFMA.FTZ R123, R131, R154, R151 ;  /* 0x0000009a837b7223 */ /* 0x000fe40000010097 */
[----:B------:R-:W-:Y:S02]  /*12a0*/  FMUL.FTZ R158, R133, R156 ;  /* 0x0000009c859e7220 */ /* 0x000fe40000410000 */
[----:B------:R-:W-:Y:S02]  /*12b0*/  FMUL.FTZ R160, R120, R132 ;  /* 0x0000008478a07220 */ /* 0x000fe40000410000 */
[----:B------:R-:W-:Y:S02]  /*12c0*/  @P0 FADD.FTZ R121, R18, R121 ;  /* 0x0000007912790221 */ /* 0x000fe40000010000 */
[----:B------:R-:W-:-:S02]  /*12d0*/  FADD.FTZ R123, R130, -R123 ;  /* 0x8000007b827b7221 */ /* 0x000fc40000010000 */
[----:B------:R-:W-:Y:S01]  /*12e0*/  @P0 FADD.FTZ R158, R19, R158 ;  /* 0x0000009e139e0221 */ /* 0x000fe20000010000 */
[----:B------:R-:W-:Y:S01]  /*12f0*/  SEL R110, R121, R110, P1 ;  /* 0x0000006e796e7207 */ /* 0x000fe20000800000 */
[----:B------:R-:W-:Y:S02]  /*1300*/  @P0 FADD.FTZ R159, R16, R159 ;  /* 0x0000009f109f0221 */ /* 0x000fe40000010000 */
[C---:B------:R-:W-:Y:S01]  /*1310*/  FMUL.FTZ R156, R133.reuse, R162 ;  /* 0x000000a2859c7220 */ /* 0x040fe20000410000 */
[----:B------:R-:W-:Y:S01]  /*1320*/  SEL R111, R158, R111, P1 ;  /* 0x0000006f9e6f7207 */ /* 0x000fe20000800000 */
[----:B------:R-:W-:Y:S01]  /*1330*/  FMUL.FTZ R155, R133, R164 ;  /* 0x000000a4859b7220 */ /* 0x000fe20000410000 */
[----:B------:R-:W-:Y:S01]  /*1340*/  SEL R108, R159, R108, P1 ;  /* 0x0000006c9f6c7207 */ /* 0x000fe20000800000 */
[----:B------:R-:W-:Y:S01]  /*1350*/  FMUL.FTZ R152, R133, R123 ;  /* 0x0000007b85987220 */ /* 0x000fe20000410000 */
        /* <DEDUP_REMOVED lines=11> */
[----:B------:R-:W-:Y:S01]  /*1410*/  @P2 IMAD.WIDE.U32 R122, R4, R123, c[0x0][0x258] ;  /* 0x00009600047a2625 */ /* 0x000fe200078e007b */
[----:B------:R-:W-:-:S03]  /*1420*/  SEL R115, R152, R115, P1 ;  /* 0x0000007398737207 */ /* 0x000fc60000800000 */
[-C--:B------:R-:W-:Y:S01]  /*1430*/  FMUL.FTZ R157, R157, R132.reuse ;  /* 0x000000849d9d7220 */ /* 0x080fe20000410000 */
[----:B------:R-:W-:Y:S01]  /*1440*/  @P2 STG.E.128 [R122.64], R108 ;  /* 0x0000006c7a002986 */ /* 0x000fe2000c101d04 */
[-C--:B------:R-:W-:Y:S02]  /*1450*/  FMUL.FTZ R156, R156, R132.reuse ;  /* 0x000000849c9c7220 */ /* 0x080fe40000410000 */
[----:B------:R-:W-:Y:S01]  /*1460*/  FMUL.FTZ R155, R155, R132 ;  /* 0x000000849b9b7220 */ /* 0x000fe20000410000 */
[----:B------:R0:W-:Y:S02]  /*1470*/  @P2 STG.E.128 [R122.64+0x10], R112 ;  /* 0x000010707a002986 */ /* 0x0001e4000c101d04 */
        /* <DEDUP_REMOVED lines=20> */
[----:B------:R-:W-:Y:S02]  /*15c0*/  FMUL.FTZ R152, R86, R155 ;  /* 0x0000009b56987220 */ /* 0x000fe40000410000 */
[----:B------:R-:W-:Y:S02]  /*15d0*/  FMUL.FTZ R159, R87, R116 ;  /* 0x00000074579f7220 */ /* 0x000fe40000410000 */
[----:B------:R-:W-:Y:S01]  /*15e0*/  FFMA.FTZ R28, R157, R117, R28 ;  /* 0x000000759d1c7223 */ /* 0x000fe2000001001c */
[----:B------:R-:W-:Y:S01]  /*15f0*/  PRMT R117, RZ, 0x5410, R119 ;  /* 0x00005410ff757816 */ /* 0x000fe20000000077 */
[----:B------:R-:W-:Y:S01]  /*1600*/  FFMA.FTZ R29, R156, R118, R29 ;  /* 0x000000769c1d7223 */ /* 0x000fe2000001001d */
[----:B------:R-:W-:Y:S01]  /*1610*/  F2FP.BF16.PACK_AB R123, R159, R152 ;  /* 0x000000989f7b723e */ /* 0x000fe200000010ff */
[----:B------:R-:W-:Y:S01]  /*1620*/  IMAD.WIDE.U32 R152, R4, R153, c[0x0][0x248] ;  /* 0x0000920004987625 */ /* 0x000fe200078e0099 */
[----:B------:R-:W-:-:S02]  /*1630*/  PRMT R119, RZ, 0x7610, R119 ;  /* 0x00007610ff777816 */ /* 0x000fc40000000077 */
[----:B------:R-:W-:Y:S01]  /*1640*/  IADD3 R4, R4, 0x20, RZ ;  /* 0x0000002004047810 */ /* 0x000fe20007ffe0ff */
[----:B------:R-:W-:Y:S01]  /*1650*/  FFMA.FTZ R30, R155, R117, R30 ;  /* 0x000000759b1e7223 */ /* 0x000fe2000001001e */
[----:B------:R0:W-:Y:S01]  /*1660*/  STG.E.128 [R152.64], R120 ;  /* 0x0000007898007986 */ /* 0x0001e2000c101d04 */
[----:B------:R-:W-:-:S03]  /*1670*/  FFMA.FTZ R31, R116, R119, R31 ;  /* 0x00000077741f7223 */ /* 0x000fc6000001001f */
.L_x_3136:
[----:B------:R-:W-:Y:S05]  /*1680*/  BSYNC B1 ;  /* 0x0000000000017941 */ /* 0x000fea0003800000 */
.L_x_3135:
        /* <DEDUP_REMOVED lines=49> */
[-C--:B------:R-:W-:Y:S01]  /*19a0*/  FMUL.FTZ R151, R151, R132.reuse ;  /* 0x0000008497977220 */ /* 0x080fe20000410000 */
[----:B------:R-:W-:Y:S01]  /*19b0*/  SEL R113, R154, R113, P2 ;  /* 0x000000719a717207 */ /* 0x000fe20001000000 */
[----:B------:R-:W-:Y:S01]  /*19c0*/  FMUL.FTZ R152, R122, R132 ;  /* 0x000000847a987220 */ /* 0x000fe20000410000 */
[----:B------:R-:W-:Y:S01]  /*19d0*/  SEL R114, R155, R114, P2 ;  /* 0x000000729b727207 */ /* 0x000fe20001000000 */
[-C--:B------:R-:W-:Y:S01]  /*19e0*/  FMUL.FTZ R153, R153, R132.reuse ;  /* 0x0000008499997220 */ /* 0x080fe20000410000 */
[----:B------:R-:W-:Y:S01]  /*19f0*/  @P1 LEA.HI.X R121, R4, c[0x0][0x25c], RZ, 0x5, P0 ;  /* 0x0000970004791a11 */ /* 0x000fe200000f2cff */
[-C--:B------:R-:W-:Y:S01]  /*1a00*/  FMUL.FTZ R156, R156, R132.reuse ;  /* 0x000000849c9c7220 */ /* 0x080fe20000410000 */
[----:B------:R-:W-:Y:S01]  /*1a10*/  SEL R115, R158, R115, P2 ;  /* 0x000000739e737207 */ /* 0x000fe20001000000 */
[----:B------:R-:W-:-:S02]  /*1a20*/  FMUL.FTZ R157, R157, R132 ;  /* 0x000000849d9d7220 */ /* 0x000fc40000410000 */
[----:B------:R-:W-:Y:S01]  /*1a30*/  @P1 STG.E.128 [R120.64], R108 ;  /* 0x0000006c78001986 */ /* 0x000fe2000c101d04 */
[-C--:B------:R-:W-:Y:S02]  /*1a40*/  FMUL.FTZ R154, R154, R132.reuse ;  /* 0x000000849a9a7220 */ /* 0x080fe40000410000 */
[-C--:B------:R-:W-:Y:S01]  /*1a50*/  FMUL.FTZ R155, R155, R132.reuse ;  /* 0x000000849b9b7220 */ /* 0x080fe20000410000 */
[----:B------:R0:W-:Y:S01]  /*1a60*/  @P1 STG.E.128 [R120.64+0x10], R112 ;  /* 0x0000107078001986 */ /* 0x0001e2000c101d04 */
[----:B------:R-:W-:Y:S02]  /*1a70*/  FMUL.FTZ R158, R158, R132 ;  /* 0x000000849e9e7220 */ /* 0x000fe40000410000 */
        /* <DEDUP_REMOVED lines=14> */
[----:B------:R0:W-:Y:S01]  /*1b60*/  STG.E.128 [R132.64], R120 ;  /* 0x0000007884007986 */ /* 0x0001e2000c101d04 */
[--C-:B--2---:R-:W-:Y:S02]  /*1b70*/  PRMT R4, RZ, 0x5410, R116.reuse ;  /* 0x00005410ff047816 */ /* 0x104fe40000000074 */
[----:B------:R-:W-:-:S03]  /*1b80*/  PRMT R116, RZ, 0x7610, R116 ;  /* 0x00007610ff747816 */ /* 0x000fc60000000074 */
[----:B------:R-:W-:Y:S01]  /*1b90*/  FFMA.FTZ R24, R151, R4, R24 ;  /* 0x0000000497187223 */ /* 0x000fe20000010018 */
[----:B------:R-:W-:Y:S01]  /*1ba0*/  PRMT R4, RZ, 0x5410, R117 ;  /* 0x00005410ff047816 */ /* 0x000fe20000000075 */
[----:B------:R-:W-:Y:S01]  /*1bb0*/  FFMA.FTZ R25, R152, R116, R25 ;  /* 0x0000007498197223 */ /* 0x000fe20000010019 */
        /* <DEDUP_REMOVED lines=11> */
.L_x_3138:
[----:B0-----:R-:W-:Y:S05]  /*1c70*/  BSYNC B1 ;  /* 0x0000000000017941 */ /* 0x001fea0003800000 */
.L_x_3137:
[----:B------:R-:W-:-:S04]  /*1c80*/  MOV R117, c[0x0][0x160] ;  /* 0x0000580000757a02 */ /* 0x000fc80000000f00 */
[----:B------:R-:W-:-:S04]  /*1c90*/  LEA R2, R117, R2, 0x2 ;  /* 0x0000000275027211 */ /* 0x000fc800078e10ff */
[----:B------:R-:W-:-:S13]  /*1ca0*/  ISETP.GE.AND P0, PT, R2, c[0x0][0x164], PT ;  /* 0x0000590002007a0c */ /* 0x000fda0003f06270 */
[----:B-----5:R-:W-:Y:S01]  /*1cb0*/  @P0 CALL.REL.NOINC `(.L_x_3128) ;  /* 0x0000001000000944 */ /* 0x020fe20003c00000 */
[----:B------:R-:W-:Y:S05]  /*1cc0*/  BRA `(.L_x_3139) ;  /* 0xffffe6d000007947 */ /* 0x000fea000383ffff */
.L_x_3128:
[----:B0-----:R-:W-:Y:S05]  /*1cd0*/  BSYNC B0 ;  /* 0x0000000000007941 */ /* 0x001fea0003800000 */
.L_x_3127:
        /* <DEDUP_REMOVED lines=97> */
[----:B------:R-:W-:Y:S01]  /*22f0*/  IADD3.X R5, RZ, RZ, RZ, P4, !PT ;  /* 0x000000ffff057210 */ /* 0x000fe200027fe4ff */
[----:B------:R-:W0:Y:S04]  /*2300*/  LDS R8, [R0.X4+0x400] ;  /* 0x0004000000087984 */ /* 0x000e280000004800 */
[----:B------:R-:W1:Y:S04]  /*2310*/  LDS R7, [R0.X4+0x200] ;  /* 0x0002000000077984 */ /* 0x000e680000004800 */
[----:B------:R-:W2:Y:S04]  /*2320*/  LDS R48, [R0.X4] ;  /* 0x0000000000307984 */ /* 0x000ea80000004800 */
        /* <DEDUP_REMOVED lines=14> */
[C---:B------:R-:W-:Y:S01]  /*2410*/  SHF.L.U64.HI R21, R12.reuse, 0x2, R5 ;  /* 0x000000020c157819 */ /* 0x040fe20000010205 */
[----:B------:R-:W2:Y:S01]  /*2420*/  LDS R27, [R0.X4+0x1a00] ;  /* 0x001a0000001b7984 */ /* 0x000ea20000004800 */
[----:B------:R-:W-:Y:S01]  /*2430*/  SHF.L.U32 R12, R12, 0x2, RZ ;  /* 0x000000020c0c7819 */ /* 0x000fe200000006ff */
[----:B----4-:R-:W-:Y:S02]  /*2440*/  FADD.FTZ R32, RZ, R32 ;  /* 0x00000020ff207221 */ /* 0x010fe40000010000 */
[----:B------:R-:W3:Y:S01]  /*2450*/  LDS R29, [R0.X4+0x1c00] ;  /* 0x001c0000001d7984 */ /* 0x000ee20000004800 */
[----:B------:R-:W-:Y:S01]  /*2460*/  IADD3 R14, P5, R12, c[0x0][0x220], RZ ;  /* 0x000088000c0e7a10 */ /* 0x000fe20007fbe0ff */
[----:B------:R-:W-:-:S02]  /*2470*/  FADD.FTZ R7, R7, R28 ;  /* 0x0000001c07077221 */ /* 0x000fc40000010000 */
[----:B------:R4:W2:Y:S01]  /*2480*/  LDS R31, [R0.X4+0x1e00] ;  /* 0x001e0000001f7984 */ /* 0x0008a20000004800 */
[----:B------:R-:W-:Y:S02]  /*2490*/  FADD.FTZ R48, R48, R49 ;  /* 0x0000003130307221 */ /* 0x000fe40000010000 */
[----:B------:R-:W-:Y:S02]  /*24a0*/  FADD.FTZ R23, R32, R23 ;  /* 0x0000001720177221 */ /* 0x000fe40000010000 */
[----:B----4-:R-:W-:Y:S01]  /*24b0*/  FADD.FTZ R0, R7, R2 ;  /* 0x0000000207007221 */ /* 0x010fe20000010000 */
[C---:B------:R-:W-:Y:S02]  /*24c0*/  IADD3 R2, P4, R12.reuse, c[0x0][0x228], RZ ;  /* 0x00008a000c027a10 */ /* 0x040fe40007f9e0ff */
[----:B------:R-:W-:Y:S01]  /*24d0*/  IADD3 R12, P6, R12, c[0x0][0x240], RZ ;  /* 0x000090000c0c7a10 */ /* 0x000fe20007fde0ff */
[----:B------:R-:W-:Y:S02]  /*24e0*/  FADD.FTZ R25, R48, R25 ;  /* 0x0000001930197221 */ /* 0x000fe40000010000 */
[----:B------:R-:W-:Y:S01]  /*24f0*/  FADD.FTZ R8, R8, R3 ;  /* 0x0000000308087221 */ /* 0x000fe20000010000 */
[----:B------:R-:W-:Y:S01]  /*2500*/  IADD3.X R3, R21, c[0x0][0x22c], RZ, P4, !PT ;  /* 0x00008b0015037a10 */ /* 0x000fe200027fe4ff */
[----:B0-----:R-:W-:Y:S01]  /*2510*/  FADD.FTZ R10, R23, R10 ;  /* 0x0000000a170a7221 */ /* 0x001fe20000010000 */
[----:B------:R-:W-:-:S02]  /*2520*/  IADD3.X R23, R21, c[0x0][0x224], RZ, P5, !PT ;  /* 0x0000890015177a10 */ /* 0x000fc40002ffe4ff */
[----:B------:R-:W-:Y:S01]  /*2530*/  IADD3.X R21, R21, c[0x0][0x244], RZ, P6, !PT ;  /* 0x0000910015157a10 */ /* 0x000fe200037fe4ff */
        /* <DEDUP_REMOVED lines=15> */
.L_x_3141:
[----:B------:R-:W-:Y:S05]  /*2630*/  BSYNC B0 ;  /* 0x0000000000007941 */ /* 0x000fea0003800000 */
.L_x_3140:
        /* <DEDUP_REMOVED lines=16> */
.L_x_3143:
[----:B------:R-:W-:Y:S05]  /*2740*/  BSYNC B0 ;  /* 0x0000000000007941 */ /* 0x000fea0003800000 */
.L_x_3142:
        /* <DEDUP_REMOVED lines=16> */
.L_x_3145:
[----:B------:R-:W-:Y:S05]  /*2850*/  BSYNC B0 ;  /* 0x0000000000007941 */ /* 0x000fea0003800000 */
.L_x_3144:
        /* <DEDUP_REMOVED lines=10> */
.L_x_3133:
[----:B------:R-:W-:Y:S01]  /*2900*/  HFMA2.MMA R154, -RZ, RZ, 0, 5.9604644775390625e-08 ;  /* 0x00000001ff9a7435 */ /* 0x000fe200000001ff */
[----:B------:R-:W-:Y:S02]  /*2910*/  MOV R119, R153 ;  /* 0x0000009900777202 */ /* 0x000fe40000000f00 */
[----:B------:R-:W-:Y:S02]  /*2920*/  MOV R121, 0x1f ;  /* 0x0000001f00797802 */ /* 0x000fe40000000f00 */
[----:B------:R-:W-:-:S02]  /*2930*/  MOV R156, 0xffffffff ;  /* 0xffffffff009c7802 */ /* 0x000fc40000000f00 */
[----:B------:R-:W-:Y:S02]  /*2940*/  MOV R116, 0x2960 ;  /* 0x0000296000747802 */ /* 0x000fe40000000f00 */
[----:B-----5:R-:W-:Y:S05]  /*2950*/  CALL.REL.NOINC `($__internal_84_$__cuda_sm70_shflsync_bfly_p) ;  /* 0x0000046000007944 */ /* 0x020fea0003c00000 */
[----:B-1----:R-:W-:Y:S01]  /*2960*/  MOV R118, R119 ;  /* 0x0000007700767202 */ /* 0x002fe20000000f00 */
[----:B0-----:R-:W-:Y:S05]  /*2970*/  BRA `(.L_x_3146) ;  /* 0xffffe5b000007947 */ /* 0x001fea000383ffff */
.L_x_3134:
[----:B------:R-:W-:Y:S01]  /*2980*/  HFMA2.MMA R154, -RZ, RZ, 0, 5.9604644775390625e-08 ;  /* 0x00000001ff9a7435 */ /* 0x000fe200000001ff */
[----:B------:R-:W-:Y:S02]  /*2990*/  MOV R119, R152 ;  /* 0x0000009800777202 */ /* 0x000fe40000000f00 */
[----:B------:R-:W-:Y:S02]  /*29a0*/  MOV R121, 0x1f ;  /* 0x0000001f00797802 */ /* 0x000fe40000000f00 */
[----:B------:R-:W-:Y:S02]  /*29b0*/  MOV R156, 0xffffffff ;  /* 0xffffffff009c7802 */ /* 0x000fe40000000f00 */
[----:B------:R-:W-:Y:S02]  /*29c0*/  MOV R116, 0x29e0 ;  /* 0x000029e000747802 */ /* 0x000fe40000000f00 */
[----:B01---5:R-:W-:Y:S05]  /*29d0*/  CALL.REL.NOINC `($__internal_84_$__cuda_sm70_shflsync_bfly_p) ;  /* 0x000003e000007944 */ /* 0x023fea0003c00000 */
[----:B------:R-:W-:Y:S01]  /*29e0*/  FADD.FTZ R153, R118, R153 ;  /* 0x0000009976997221 */ /* 0x000fe20000010000 */
[----:B0-----:R-:W-:Y:S01]  /*29f0*/  HFMA2.MMA R154, -RZ, RZ, 0, 1.1920928955078125e-07 ;  /* 0x00000002ff9a7435 */ /* 0x001fe200000001ff */
[----:B-1----:R-:W-:Y:S01]  /*2a00*/  FADD.FTZ R152, R152, R119 ;  /* 0x0000007798987221 */ /* 0x002fe20000010000 */
[----:B------:R-:W-:-:S02]  /*2a10*/  MOV R121, 0x1f ;  /* 0x0000001f00797802 */ /* 0x000fc40000000f00 */
[----:B------:R-:W-:Y:S02]  /*2a20*/  MOV R156, 0xffffffff ;  /* 0xffffffff009c7802 */ /* 0x000fe40000000f00 */
[----:B------:R-:W-:Y:S02]  /*2a30*/  MOV R119, R153 ;  /* 0x0000009900777202 */ /* 0x000fe40000000f00 */
[----:B------:R-:W-:Y:S02]  /*2a40*/  MOV R116, 0x2a60 ;  /* 0x00002a6000747802 */ /* 0x000fe40000000f00 */
[----:B------:R-:W-:Y:S05]  /*2a50*/  CALL.REL.NOINC `($__internal_84_$__cuda_sm70_shflsync_bfly_p) ;  /* 0x0000036000007944 */ /* 0x000fea0003c00000 */
[----:B0-----:R-:W-:Y:S01]  /*2a60*/  HFMA2.MMA R154, -RZ, RZ, 0, 1.1920928955078125e-07 ;  /* 0x00000002ff9a7435 */ /* 0x001fe200000001ff */
[----:B-1----:R-:W-:Y:S02]  /*2a70*/  MOV R118, R119 ;  /* 0x0000007700767202 */ /* 0x002fe40000000f00 */
[----:B------:R-:W-:Y:S02]  /*2a80*/  MOV R119, R152 ;  /* 0x0000009800777202 */ /* 0x000fe40000000f00 */
[----:B------:R-:W-:Y:S02]  /*2a90*/  MOV R121, 0x1f ;  /* 0x0000001f00797802 */ /* 0x000fe40000000f00 */
[----:B------:R-:W-:-:S02]  /*2aa0*/  MOV R156, 0xffffffff ;  /* 0xffffffff009c7802 */ /* 0x000fc40000000f00 */
[----:B------:R-:W-:Y:S02]  /*2ab0*/  MOV R116, 0x2ad0 ;  /* 0x00002ad000747802 */ /* 0x000fe40000000f00 */
[----:B------:R-:W-:Y:S05]  /*2ac0*/  CALL.REL.NOINC `($__internal_84_$__cuda_sm70_shflsync_bfly_p) ;  /* 0x000002f000007944 */ /* 0x000fea0003c00000 */
[----:B------:R-:W-:Y:S01]  /*2ad0*/  FADD.FTZ R153, R118, R153 ;  /* 0x0000009976997221 */ /* 0x000fe20000010000 */
[----:B0-----:R-:W-:Y:S01]  /*2ae0*/  HFMA2.MMA R154, -RZ, RZ, 0, 2.384185791015625e-07 ;  /* 0x00000004ff9a7435 */ /* 0x001fe200000001ff */
[----:B-1----:R-:W-:Y:S01]  /*2af0*/  FADD.FTZ R152, R152, R119 ;  /* 0x0000007798987221 */ /* 0x002fe20000010000 */
[----:B------:R-:W-:Y:S02]  /*2b00*/  MOV R121, 0x1f ;  /* 0x0000001f00797802 */ /* 0x000fe40000000f00 */
[----:B------:R-:W-:Y:S02]  /*2b10*/  MOV R156, 0xffffffff ;  /* 0xffffffff009c7802 */ /* 0x000fe40000000f00 */
[----:B------:R-:W-:Y:S02]  /*2b20*/  MOV R119, R153 ;  /* 0x0000009900777202 */ /* 0x000fe40000000f00 */
[----:B------:R-:W-:Y:S02]  /*2b30*/  MOV R116, 0x2b50 ;  /* 0x00002b5000747802 */ /* 0x000fe40000000f00 */
[----:B------:R-:W-:Y:S05]  /*2b40*/  CALL.REL.NOINC `($__internal_84_$__cuda_sm70_shflsync_bfly_p) ;  /* 0x0000027000007944 */ /* 0x000fea0003c00000 */
[----:B0-----:R-:W-:Y:S01]  /*2b50*/  HFMA2.MMA R154, -RZ, RZ, 0, 2.384185791015625e-07 ;  /* 0x00000004ff9a7435 */ /* 0x001fe200000001ff */
[----:B-1----:R-:W-:-:S02]  /*2b60*/  MOV R118, R119 ;  /* 0x0000007700767202 */ /* 0x002fc40000000f00 */
[----:B------:R-:W-:Y:S02]  /*2b70*/  MOV R119, R152 ;  /* 0x0000009800777202 */ /* 0x000fe40000000f00 */
[----:B------:R-:W-:Y:S02]  /*2b80*/  MOV R121, 0x1f ;  /* 0x0000001f00797802 */ /* 0x000fe40000000f00 */
[----:B------:R-:W-:Y:S02]  /*2b90*/  MOV R156, 0xffffffff ;  /* 0xffffffff009c7802 */ /* 0x000fe40000000f00 */
[----:B------:R-:W-:Y:S02]  /*2ba0*/  MOV R116, 0x2bc0 ;  /* 0x00002bc000747802 */ /* 0x000fe40000000f00 */
[----:B------:R-:W-:Y:S05]  /*2bb0*/  CALL.REL.NOINC `($__internal_84_$__cuda_sm70_shflsync_bfly_p) ;  /* 0x0000020000007944 */ /* 0x000fea0003c00000 */
[----:B------:R-:W-:Y:S01]  /*2bc0*/  FADD.FTZ R153, R118, R153 ;  /* 0x0000009976997221 */ /* 0x000fe20000010000 */
[----:B0-----:R-:W-:Y:S01]  /*2bd0*/  HFMA2.MMA R154, -RZ, RZ, 0, 4.76837158203125e-07 ;  /* 0x00000008ff9a7435 */ /* 0x001fe200000001ff */
[----:B-1----:R-:W-:Y:S01]  /*2be0*/  FADD.FTZ R122, R152, R119 ;  /* 0x00000077987a7221 */ /* 0x002fe20000010000 */
[----:B------:R-:W-:Y:S02]  /*2bf0*/  MOV R121, 0x1f ;  /* 0x0000001f00797802 */ /* 0x000fe40000000f00 */
[----:B------:R-:W-:-:S02]  /*2c00*/  MOV R156, 0xffffffff ;  /* 0xffffffff009c7802 */ /* 0x000fc40000000f00 */
[----:B------:R-:W-:Y:S02]  /*2c10*/  MOV R119, R153 ;  /* 0x0000009900777202 */ /* 0x000fe40000000f00 */
[----:B------:R-:W-:Y:S02]  /*2c20*/  MOV R116, 0x2c40 ;  /* 0x00002c4000747802 */ /* 0x000fe40000000f00 */
[----:B------:R-:W-:Y:S05]  /*2c30*/  CALL.REL.NOINC `($__internal_84_$__cuda_sm70_shflsync_bfly_p) ;  /* 0x0000018000007944 */ /* 0x000fea0003c00000 */
[----:B0-----:R-:W-:Y:S01]  /*2c40*/  HFMA2.MMA R154, -RZ, RZ, 0, 4.76837158203125e-07 ;  /* 0x00000008ff9a7435 */ /* 0x001fe200000001ff */
[----:B-1----:R-:W-:Y:S02]  /*2c50*/  MOV R118, R119 ;  /* 0x0000007700767202 */ /* 0x002fe40000000f00 */
[----:B------:R-:W-:Y:S02]  /*2c60*/  MOV R119, R122 ;  /* 0x0000007a00777202 */ /* 0x000fe40000000f00 */
[----:B------:R-:W-:Y:S02]  /*2c70*/  MOV R121, 0x1f ;  /* 0x0000001f00797802 */ /* 0x000fe40000000f00 */
[----:B------:R-:W-:Y:S02]  /*2c80*/  MOV R156, 0xffffffff ;  /* 0xffffffff009c7802 */ /* 0x000fe40000000f00 */
[----:B------:R-:W-:-:S02]  /*2c90*/  MOV R116, 0x2cb0 ;  /* 0x00002cb000747802 */ /* 0x000fc40000000f00 */
[----:B------:R-:W-:Y:S05]  /*2ca0*/  CALL.REL.NOINC `($__internal_84_$__cuda_sm70_shflsync_bfly_p) ;  /* 0x0000011000007944 */ /* 0x000fea0003c00000 */
[----:B------:R-:W-:Y:S01]  /*2cb0*/  FADD.FTZ R120, R118, R153 ;  /* 0x0000009976787221 */ /* 0x000fe20000010000 */
[----:B0-----:R-:W-:Y:S01]  /*2cc0*/  HFMA2.MMA R154, -RZ, RZ, 0, 9.5367431640625e-07 ;  /* 0x00000010ff9a7435 */ /* 0x001fe200000001ff */
[----:B-1----:R-:W-:Y:S01]  /*2cd0*/  FADD.FTZ R122, R122, R119 ;  /* 0x000000777a7a7221 */ /* 0x002fe20000010000 */
[----:B------:R-:W-:-:S02]  /*2ce0*/  MOV R121, 0x1f ;  /* 0x0000001f00797802 */ /* 0x000fc40000000f00 */
[----:B------:R-:W-:Y:S02]  /*2cf0*/  MOV R156, 0xffffffff ;  /* 0xffffffff009c7802 */ /* 0x000fe40000000f00 */
[----:B------:R-:W-:Y:S02]  /*2d00*/  MOV R119, R120 ;  /* 0x0000007800777202 */ /* 0x000fe40000000f00 */
[----:B------:R-:W-:Y:S02]  /*2d10*/  MOV R116, 0x2d30 ;  /* 0x00002d3000747802 */ /* 0x000fe40000000f00 */
[----:B------:R-:W-:Y:S05]  /*2d20*/  CALL.REL.NOINC `($__internal_84_$__cuda_sm70_shflsync_bfly_p) ;  /* 0x0000009000007944 */ /* 0x000fea0003c00000 */
[----:B0-----:R-:W-:Y:S01]  /*2d30*/  HFMA2.MMA R154, -RZ, RZ, 0, 9.5367431640625e-07 ;  /* 0x00000010ff9a7435 */ /* 0x001fe200000001ff */
[----:B-1----:R-:W-:Y:S02]  /*2d40*/  MOV R123, R119 ;  /* 0x00000077007b7202 */ /* 0x002fe40000000f00 */
[----:B------:R-:W-:Y:S02]  /*2d50*/  MOV R119, R122 ;  /* 0x0000007a00777202 */ /* 0x000fe40000000f00 */
[----:B------:R-:W-:Y:S02]  /*2d60*/  MOV R121, 0x1f ;  /* 0x0000001f00797802 */ /* 0x000fe40000000f00 */
[----:B------:R-:W-:-:S02]  /*2d70*/  MOV R156, 0xffffffff ;  /* 0xffffffff009c7802 */ /* 0x000fc40000000f00 */
[----:B------:R-:W-:Y:S02]  /*2d80*/  MOV R116, 0x2da0 ;  /* 0x00002da000747802 */ /* 0x000fe40000000f00 */
[----:B------:R-:W-:Y:S05]  /*2d90*/  CALL.REL.NOINC `($__internal_84_$__cuda_sm70_shflsync_bfly_p) ;  /* 0x0000002000007944 */ /* 0x000fea0003c00000 */
[----:B-1----:R-:W-:Y:S01]  /*2da0*/  MOV R117, R119 ;  /* 0x0000007700757202 */ /* 0x002fe20000000f00 */
[----:B0-----:R-:W-:Y:S05]  /*2db0*/  BRA `(.L_x_3147) ;  /* 0xffffe29000007947 */ /* 0x001fea000383ffff */
        .weak           $__internal_84_$__cuda_sm70_shflsync_bfly_p
        .type           $__internal_84_$__cuda_sm70_shflsync_bfly_p,@function
        .size           $__internal_84_$__cuda_sm70_shflsync_bfly_p,(.L_x_7262 - $__internal_84_$__cuda_sm70_shflsync_bfly_p)
$__internal_84_$__cuda_sm70_shflsync_bfly_p:
[----:B------:R-:W-:Y:S01]  /*2dc0*/  HFMA2.MMA R117, -RZ, RZ, 0, 0 ;  /* 0x00000000ff757435 */ /* 0x000fe200000001ff */
[----:B------:R-:W-:Y:S04]  /*2dd0*/  WARPSYNC R156 ;  /* 0x0000009c00007348 */ /* 0x000fe80003800000 */
[----:B------:R0:W1:Y:S01]  /*2de0*/  SHFL.BFLY PT, R119, R119, R154, R121 ;  /* 0x0c00009a77777389 */ /* 0x00006200000e0079 */
[----:B------:R-:W-:Y:S05]  /*2df0*/  RET.REL.NODEC R116 `(_ZN10layer_norm13ln_bwd_kernelINS_13Kernel_traitsIf13__nv_bfloat16fS2_fjLj512ELj1ELj4ELj1ELj16ENS_18Kernel_traits_baseILj512EfS2_fS2_fjLj128EEEEELb0ELb1ELb0ELb0EEEvNS_9BwdParamsE) ;  /* 0xffffd20074007950 */ /* 0x000fea0003c3ffff */
.L_x_3148:
        /* <DEDUP_REMOVED lines=16> */
.L_x_7262:


//--------------------- .text._ZN10layer_norm13ln_bwd_kernelINS_13Kernel_traitsIf13__nv_bfloat16fS2_fjLj512ELj1ELj4ELj1ELj16ENS_18Kernel_traits_baseILj512EfS2_fS2_fjLj128EEEEELb0ELb1ELb0ELb1EEEvNS_9BwdParamsE --------------------------
	.section	.text._ZN10layer_norm13ln_bwd_kernelINS_13Kernel_traitsIf13__nv_bfloat16fS2_fjLj512ELj1ELj4ELj1ELj16ENS_18Kernel_traits_baseILj512EfS2_fS2_fjLj128EEEEELb0ELb1ELb0ELb1EEEvNS_9BwdParamsE,"ax",@progbits
	.sectioninfo	@"SHI_REGISTERS=166"
	.align	128
        .global         _ZN10layer_norm13ln_bwd_kernelINS_13Kernel_traitsIf13__nv_bfloat16fS2_fjLj512ELj1ELj4ELj1ELj16ENS_18Kernel_traits_baseILj512EfS2_fS2_fjLj128EEEEELb0ELb1ELb0ELb1EEEvNS_9BwdParamsE
        .type           _ZN10layer_norm13ln_bwd_kernelINS_13Kernel_traitsIf13__nv_bfloat16fS2_fjLj512ELj1ELj4ELj1ELj16ENS_18Kernel_traits_baseILj512EfS2_fS2_fjLj128EEEEELb0ELb1ELb0ELb1EEEvNS_9BwdParamsE,@function
        .size           _ZN10layer_norm13ln_bwd_kernelINS_13Kernel_traitsIf13__nv_bfloat16fS2_fjLj512ELj1ELj4ELj1ELj16ENS_18Kernel_traits_baseILj512EfS2_fS2_fjLj128EEEEELb0ELb1ELb0ELb1EEEvNS_9BwdParamsE,(.L_x_7263 - _ZN10layer_norm13ln_bwd_kernelINS_13Kernel_traitsIf13__nv_bfloat16fS2_fjLj512ELj1ELj4ELj1ELj16ENS_18Kernel_traits_baseILj512EfS2_fS2_fjLj128EEEEELb0ELb1ELb0ELb1EEEvNS_9BwdParamsE)
        .other          _ZN10layer_norm13ln_bwd_kernelINS_13Kernel_traitsIf13__nv_bfloat16fS2_fjLj512ELj1ELj4ELj1ELj16ENS_18Kernel_traits_baseILj512EfS2_fS2_fjLj128EEEEELb0ELb1ELb0ELb1EEEvNS_9BwdParamsE,@"STO_CUDA_ENTRY STV_DEFAULT"
_ZN10layer_norm13ln_bwd_kernelINS_13Kernel_traitsIf13__nv_bfloat16fS2_fjLj512ELj1ELj4ELj1ELj16ENS_18Kernel_traits_baseILj512EfS2_fS2_fjLj128EEEEELb0ELb1ELb0ELb1EEEvNS_9BwdParamsE:
.text._ZN10layer_norm13ln_bwd_kernelINS_13Kernel_traitsIf13__nv_bfloat16fS2_fjLj512ELj1ELj4ELj1ELj16ENS_18Kernel_traits_baseILj512EfS2_fS2_fjLj128EEEEELb0ELb1ELb0ELb1EEEvNS_9BwdParamsE:
[----:B------:R-:W-:Y:S02]  /*0000*/  MOV R1, c[0x0][0x28] ;  /* 0x00000a0000017a02 */ /* 0x000fe40000000f00 */
[----:B------:R-:W0:Y:S01]  /*0010*/  S2R R105, SR_TID.X ;  /* 0x0000000000697919 */ /* 0x000e220000002100 */
[----:B------:R-:W-:Y:S01]  /*0020*/  ULDC.64 UR4, c[0x0][0x118] ;  /* 0x0000460000047ab9 */ /* 0x000fe20000000a00 */
[----:B------:R-:W-:Y:S02]  /*0030*/  BSSY B0, `(.L_x_3149) ;  /* 0x00001ea000007945 */ /* 0x000fe40003800000 */
[----:B------:R-:W1:Y:S01]  /*0040*/  S2R R3, SR_CTAID.X ;  /* 0x0000000000037919 */ /* 0x000e620000002500 */
[----:B0-----:R-:W-:Y:S02]  /*0050*/  SHF.R.U32.HI R130, RZ, 0x5, R105 ;  /* 0x00000005ff827819 */ /* 0x001fe40000011669 */
[----:B------:R-:W-:Y:S02]  /*0060*/  LOP3.LUT R131, R105, 0x1f, RZ, 0xc0, !PT ;  /* 0x0000001f69837812 */ /* 0x000fe400078ec0ff */
        /* <DEDUP_REMOVED lines=28> */
.L_x_3150:
[----:B------:R-:W0:Y:S01]  /*0230*/  LDC.U8 R132, c[0x0][0x1f0] ;  /* 0x00007c00ff847b82 */ /* 0x000e220000000000 */
[----:B------:R-:W-:Y:S01]  /*0240*/  HFMA2.MMA R4, -RZ, RZ, 0, 1.9073486328125e-06 ;  /* 0x00000020ff047435 */ /* 0x000fe200000001ff */
[----:B------:R-:W-:Y:S01]  /*0250*/  BSSY B1, `(.L_x_3152) ;  /* 0x00001a5000017945 */ /* 0x000fe20003800000 */
[----:B------:R-:W-:Y:S01]  /*0260*/  HFMA2.MMA R104, -RZ, RZ, 0, 0 ;  /* 0x00000000ff687435 */ /* 0x000fe200000001ff */
[----:B------:R-:W-:-:S07]  /*0270*/  CS2R R22, SRZ ;  /* 0x0000000000167805 */ /* 0x000fce000001ff00 */
[----:B------:R-:W-:-:S04]  /*0280*/  IMAD.WIDE.U32 R2, R131, R4, c[0x0][0x1b0] ;  /* 0x00006c0083027625 */ /* 0x000fc800078e0004 */
[----:B------:R-:W-:Y:S01]  /*0290*/  IMAD.WIDE.U32 R4, R131, R4, c[0x0][0x1c8] ;  /* 0x0000720083047625 */ /* 0x000fe200078e0004 */
        /* <DEDUP_REMOVED lines=11> */
[----:B------:R-:W-:Y:S01]  /*0350*/  MOV R0, RZ ;  /* 0x000000ff00007202 */ /* 0x000fe20000000f00 */
        /* <DEDUP_REMOVED lines=10> */
[----:B-1----:R-:W-:Y:S01]  /*0400*/  CS2R R2, SRZ ;  /* 0x0000000000027805 */ /* 0x002fe2000001ff00 */
[----:B------:R-:W-:Y:S01]  /*0410*/  CS2R R126, SRZ ;  /* 0x00000000007e7805 */ /* 0x000fe2000001ff00 */
[----:B------:R2:W5:Y:S01]  /*0420*/  LDG.E.128 R28, [R4.64+0x400] ;  /* 0x00040004041c7981 */ /* 0x000562000c1e1d00 */
[----:B------:R-:W-:Y:S01]  /*0430*/  CS2R R106, SRZ ;  /* 0x00000000006a7805 */ /* 0x000fe2000001ff00 */
[----:B------:R-:W-:Y:S01]  /*0440*/  CS2R R108, SRZ ;  /* 0x00000000006c7805 */ /* 0x000fe2000001ff00 */
[----:B------:R-:W-:Y:S01]  /*0450*/  CS2R R110, SRZ ;  /* 0x00000000006e7805 */ /* 0x000fe2000001ff00 */
[----:B------:R2:W5:Y:S01]  /*0460*/  LDG.E.128 R24, [R4.64+0x410] ;  /* 0x0004100404187981 */ /* 0x000562000c1e1d00 */
[----:B------:R-:W-:Y:S01]  /*0470*/  CS2R R112, SRZ ;  /* 0x0000000000707805 */ /* 0x000fe2000001ff00 */
[----:B0-2---:R-:W-:-:S02]  /*0480*/  CS2R R4, SRZ ;  /* 0x0000000000047805 */ /* 0x005fc4000001ff00 */
.L_x_3156:
[----:B------:R-:W-:Y:S01]  /*0490*/  IMAD R80, R130, c[0x0][0x168], RZ ;  /* 0x00005a0082507a24 */ /* 0x000fe200078e02ff */
[----:B------:R-:W-:-:S02]  /*04a0*/  MOV R139, 0x4 ;  /* 0x00000004008b7802 */ /* 0x000fc40000000f00 */
[----:B------:R-:W-:Y:S02]  /*04b0*/  MOV R96, 0x10 ;  /* 0x0000001000607802 */ /* 0x000fe40000000f00 */
[----:B------:R-:W-:Y:S01]  /*04c0*/  SHF.R.S32.HI R81, RZ, 0x1f, R80 ;  /* 0x0000001fff517819 */ /* 0x000fe20000011450 */
[----:B------:R-:W-:-:S03]  /*04d0*/  IMAD.WIDE R100, R130, R139, c[0x0][0x1a0] ;  /* 0x0000680082647625 */ /* 0x000fc600078e028b */
[----:B------:R-:W-:Y:S02]  /*04e0*/  LEA.HI R136, R81, R80, RZ, 0x3 ;  /* 0x0000005051887211 */ /* 0x000fe400078f18ff */
[----:B------:R0:W2:Y:S02]  /*04f0*/  LDG.E R150, [R100.64] ;  /* 0x0000000464967981 */ /* 0x0000a4000c1e1900 */
[----:B------:R-:W-:-:S04]  /*0500*/  LEA.HI.SX32 R136, R136, R131, 0x1d ;  /* 0x0000008388887211 */ /* 0x000fc800078feaff */
[C---:B------:R-:W-:Y:S02]  /*0510*/  SHF.L.U32 R137, R136.reuse, 0x5, RZ ;  /* 0x0000000588897819 */ /* 0x040fe400000006ff */
[----:B------:R-:W-:Y:S02]  /*0520*/  SHF.R.U32.HI R135, RZ, 0x1b, R136 ;  /* 0x0000001bff877819 */ /* 0x000fe40000011688 */
[----:B------:R-:W-:Y:S02]  /*0530*/  IADD3 R142, P0, R137, c[0x0][0x188], RZ ;  /* 0x00006200898e7a10 */ /* 0x000fe40007f1e0ff */
[C---:B------:R-:W-:Y:S02]  /*0540*/  IADD3 R133, R136.reuse, 0x20, RZ ;  /* 0x0000002088857810 */ /* 0x040fe40007ffe0ff */
[----:B------:R-:W-:Y:S02]  /*0550*/  IADD3.X R143, R135, c[0x0][0x18c], RZ, P0, !PT ;  /* 0x00006300878f7a10 */ /* 0x000fe400007fe4ff */
[----:B------:R-:W-:Y:S01]  /*0560*/  LEA R140, P0, R133, c[0x0][0x188], 0x5 ;  /* 0x00006200858c7a11 */ /* 0x000fe200078028ff */
[----:B------:R-:W-:-:S02]  /*0570*/  IMAD.WIDE.U32 R84, R136, R96, c[0x0][0x208] ;  /* 0x0000820088547625 */ /* 0x000fc400078e0060 */
[----:B------:R1:W3:Y:S01]  /*0580*/  LDG.E.128 R80, [R142.64] ;  /* 0x000000048e507981 */ /* 0x0002e2000c1e1d00 */
[C---:B------:R-:W-:Y:S01]  /*0590*/  LEA.HI.X R141, R133.reuse, c[0x0][0x18c], RZ, 0x5, P0 ;  /* 0x00006300858d7a11 */ /* 0x040fe200000f2cff */
[----:B------:R-:W-:Y:S02]  /*05a0*/  IMAD.WIDE R138, R130, R139, c[0x0][0x1a8] ;  /* 0x00006a00828a7625 */ /* 0x000fe400078e028b */
[----:B------:R-:W4:Y:S04]  /*05b0*/  LDG.E.128 R84, [R84.64] ;  /* 0x0000000454547981 */ /* 0x000f28000c1e1d00 */
[----:B------:R3:W4:Y:S04]  /*05c0*/  LDG.E.128 R92, [R140.64] ;  /* 0x000000048c5c7981 */ /* 0x000728000c1e1d00 */
[----:B------:R1:W4:Y:S04]  /*05d0*/  LDG.E.128 R88, [R142.64+0x10] ;  /* 0x000010048e587981 */ /* 0x000328000c1e1d00 */
[----:B------:R1:W4:Y:S01]  /*05e0*/  LDG.E R134, [R138.64] ;  /* 0x000000048a867981 */ /* 0x000322000c1e1900 */
[----:B------:R-:W-:-:S03]  /*05f0*/  IMAD.WIDE.U32 R96, R133, R96, c[0x0][0x208] ;  /* 0x0000820085607625 */ /* 0x000fc600078e0060 */
[----:B0-----:R3:W4:Y:S04]  /*0600*/  LDG.E.128 R100, [R140.64+0x10] ;  /* 0x000010048c647981 */ /* 0x001728000c1e1d00 */
[----:B------:R-:W4:Y:S01]  /*0610*/  LDG.E.128 R96, [R96.64] ;  /* 0x0000000460607981 */ /* 0x000f22000c1e1d00 */
        /* <DEDUP_REMOVED lines=8> */
[C---:B------:R-:W-:Y:S02]  /*06a0*/  @P1 LEA R146, P3, R136.reuse, c[0x0][0x218], 0x5 ;  /* 0x0000860088921a11 */ /* 0x040fe400078628ff */
[C---:B------:R-:W-:Y:S02]  /*06b0*/  @P1 LEA R144, P2, R133.reuse, c[0x0][0x218], 0x5 ;  /* 0x0000860085901a11 */ /* 0x040fe400078428ff */
[----:B------:R-:W-:Y:S02]  /*06c0*/  @P1 LEA.HI.X R147, R136, c[0x0][0x21c], RZ, 0x5, P3 ;  /* 0x0000870088931a11 */ /* 0x000fe400018f2cff */
[----:B------:R-:W-:-:S03]  /*06d0*/  @P1 LEA.HI.X R145, R133, c[0x0][0x21c], RZ, 0x5, P2 ;  /* 0x0000870085911a11 */ /* 0x000fc600010f2cff */
[----:B-----5:R1:W5:Y:S04]  /*06e0*/  @P1 LDG.E.128 R56, [R146.64] ;  /* 0x0000000492381981 */ /* 0x020368000c1e1d00 */
        /* <DEDUP_REMOVED lines=8> */
[C---:B------:R-:W-:Y:S01]  /*0770*/  FADD.FTZ R143, -R139.reuse, R82 ;  /* 0x000000528b8f7221 */ /* 0x040fe20000010100 */
[--C-:B0-----:R-:W-:Y:S01]  /*0780*/  PRMT R149, RZ, 0x5410, R87.reuse ;  /* 0x00005410ff957816 */ /* 0x101fe20000000057 */
[C---:B------:R-:W-:Y:S01]  /*0790*/  FADD.FTZ R155, -R139.reuse, R94 ;  /* 0x0000005e8b9b7221 */ /* 0x040fe20000010100 */
[----:B------:R-:W-:Y:S01]  /*07a0*/  PRMT R82, RZ, 0x7610, R87 ;  /* 0x00007610ff527816 */ /* 0x000fe20000000057 */
[C---:B------:R-:W-:Y:S01]  /*07b0*/  FADD.FTZ R91, -R139.reuse, R91 ;  /* 0x0000005b8b5b7221 */ /* 0x040fe20000010100 */
[----:B------:R-:W-:Y:S01]  /*07c0*/  PRMT R84, RZ, 0x7610, R84 ;  /* 0x00007610ff547816 */ /* 0x000fe20000000054 */
[----:B------:R-:W-:-:S02]  /*07d0*/  FADD.FTZ R87, -R139, R88 ;  /* 0x000000588b577221 */ /* 0x000fc40000010100 */
[C---:B------:R-:W-:Y:S02]  /*07e0*/  FMUL.FTZ R94, R134.reuse, R141 ;  /* 0x0000008d865e7220 */ /* 0x040fe40000410000 */
[----:B------:R-:W-:Y:S02]  /*07f0*/  FADD.FTZ R89, -R139, R89 ;  /* 0x000000598b597221 */ /* 0x000fe40000010100 */
[----:B------:R-:W-:Y:S02]  /*0800*/  FADD.FTZ R128, R145, R128 ;  /* 0x0000008091807221 */ /* 0x000fe40000010000 */
[----:B------:R-:W-:Y:S02]  /*0810*/  FMUL.FTZ R81, R134, R81 ;  /* 0x0000005186517220 */ /* 0x000fe40000410000 */
[----:B------:R-:W-:Y:S02]  /*0820*/  FFMA.FTZ R129, R94, R145, R129 ;  /* 0x000000915e817223 */ /* 0x000fe40000010081 */
[----:B------:R-:W-:-:S02]  /*0830*/  FMUL.FTZ R152, R134, R91 ;  /* 0x0000005b86987220 */ /* 0x000fc40000410000 */
[----:B------:R-:W-:Y:S01]  /*0840*/  FMUL.FTZ R145, R52, R145 ;  /* 0x0000009134917220 */ /* 0x000fe20000410000 */
[----:B-1----:R-:W-:Y:S01]  /*0850*/  PRMT R147, RZ, 0x5410, R85 ;  /* 0x00005410ff937816 */ /* 0x002fe20000000055 */
[C---:B------:R-:W-:Y:S02]  /*0860*/  FMUL.FTZ R144, R134.reuse, R87 ;  /* 0x0000005786907220 */ /* 0x040fe40000410000 */
[----:B------:R-:W-:Y:S02]  /*0870*/  FMUL.FTZ R87, R134, R89 ;  /* 0x0000005986577220 */ /* 0x000fe40000410000 */
[----:B------:R-:W-:Y:S02]  /*0880*/  FADD.FTZ R83, -R139, R83 ;  /* 0x000000538b537221 */ /* 0x000fe40000010100 */
[----:B------:R-:W-:Y:S02]  /*0890*/  FADD.FTZ R126, R84, R126 ;  /* 0x0000007e547e7221 */ /* 0x000fe40000010000 */
[----:B------:R-:W-:-:S02]  /*08a0*/  FMUL.FTZ R140, R134, R143 ;  /* 0x0000008f868c7220 */ /* 0x000fc40000410000 */
[----:B------:R-:W-:Y:S02]  /*08b0*/  FFMA.FTZ R127, R81, R84, R127 ;  /* 0x00000054517f7223 */ /* 0x000fe4000001007f */
[----:B------:R-:W-:Y:S02]  /*08c0*/  FADD.FTZ R114, R82, R114 ;  /* 0x0000007252727221 */ /* 0x000fe40000010000 */
[-C--:B------:R-:W-:Y:S02]  /*08d0*/  FFMA.FTZ R115, R152, R82.reuse, R115 ;  /* 0x0000005298737223 */ /* 0x080fe40000010073 */
[----:B------:R-:W-:Y:S02]  /*08e0*/  FMUL.FTZ R89, R51, R82 ;  /* 0x0000005233597220 */ /* 0x000fe40000410000 */
[----:B------:R-:W-:Y:S02]  /*08f0*/  FMUL.FTZ R84, R53, R84 ;  /* 0x0000005435547220 */ /* 0x000fe40000410000 */
[----:B------:R-:W-:-:S02]  /*0900*/  FADD.FTZ R91, RZ, R145 ;  /* 0x00000091ff5b7221 */ /* 0x000fc40000010000 */
[----:B------:R-:W-:Y:S01]  /*0910*/  FFMA.FTZ R82, R94, R145, RZ ;  /* 0x000000915e527223 */ /* 0x000fe200000100ff */
[----:B------:R-:W-:Y:S01]  /*0920*/  PRMT R80, RZ, 0x7610, R85 ;  /* 0x00007610ff507816 */ /* 0x000fe20000000055 */
[----:B------:R-:W-:Y:S01]  /*0930*/  FADD.FTZ R151, -R139, R90 ;  /* 0x0000005a8b977221 */ /* 0x000fe20000010100 */
[--C-:B------:R-:W-:Y:S01]  /*0940*/  PRMT R161, RZ, 0x5410, R99.reuse ;  /* 0x00005410ffa17816 */ /* 0x100fe20000000063 */
[----:B------:R-:W-:Y:S01]  /*0950*/  FADD.FTZ R124, R147, R124 ;  /* 0x0000007c937c7221 */ /* 0x000fe20000010000 */
[----:B------:R-:W-:Y:S01]  /*0960*/  PRMT R90, RZ, 0x7610, R99 ;  /* 0x00007610ff5a7816 */ /* 0x000fe20000000063 */
[----:B------:R-:W-:Y:S02]  /*0970*/  FADD.FTZ R99, -R139, R100 ;  /* 0x000000648b637221 */ /* 0x000fe40000010100 */
[----:B------:R-:W-:Y:S02]  /*0980*/  FMUL.FTZ R83, R134, R83 ;  /* 0x0000005386537220 */ /* 0x000fe40000410000 */
[----:B------:R-:W-:-:S02]  /*0990*/  FFMA.FTZ R125, R140, R147, R125 ;  /* 0x000000938c7d7223 */ /* 0x000fc4000001007d */
        /* <DEDUP_REMOVED lines=10> */
[----:B------:R-:W-:Y:S02]  /*0a40*/  FADD.FTZ R163, -R139, R102 ;  /* 0x000000668ba37221 */ /* 0x000fe40000010100 */
[----:B------:R-:W-:Y:S02]  /*0a50*/  FADD.FTZ R120, R85, R120 ;  /* 0x0000007855787221 */ /* 0x000fe40000010000 */
[-C--:B------:R-:W-:Y:S02]  /*0a60*/  FFMA.FTZ R121, R144, R85.reuse, R121 ;  /* 0x0000005590797223 */ /* 0x080fe40000010079 */
        /* <DEDUP_REMOVED lines=15> */
[C---:B------:R-:W-:Y:S02]  /*0b60*/  FADD.FTZ R93, -R139.reuse, R93 ;  /* 0x0000005d8b5d7221 */ /* 0x040fe40000010100 */
[----:B------:R-:W-:Y:S02]  /*0b70*/  FADD.FTZ R153, -R139, R92 ;  /* 0x0000005c8b997221 */ /* 0x000fe40000010100 */
        /* <DEDUP_REMOVED lines=61> */
[----:B------:R-:W-:Y:S01]  /*0f50*/  FFMA.FTZ R151, R103, R150, R82 ;  /* 0x0000009667977223 */ /* 0x000fe20000010052 */
[----:B------:R-:W-:Y:S05]  /*0f60*/  BRA.DIV ~URZ, `(.L_x_3153) ;  /* 0x000018727f007947 */ /* 0x000fea000b800000 */
[----:B------:R0:W1:Y:S02]  /*0f70*/  SHFL.BFLY PT, R138, R143, 0x1, 0x1f ;  /* 0x0c201f008f8a7f89 */ /* 0x00006400000e0000 */
.L_x_3157:
        /* <DEDUP_REMOVED lines=18> */
.L_x_3158:
[----:B--2---:R-:W-:Y:S01]  /*10a0*/  FADD.FTZ R151, R151, R138 ;  /* 0x0000008a97977221 */ /* 0x004fe20000010000 */
[----:B------:R-:W-:Y:S01]  /*10b0*/  ISETP.NE.U32.AND P0, PT, RZ, c[0x0][0x258], PT ;  /* 0x00009600ff007a0c */ /* 0x000fe20003f05070 */
[----:B-1----:R-:W-:Y:S01]  /*10c0*/  FADD.FTZ R82, R82, R143 ;  /* 0x0000008f52527221 */ /* 0x002fe20000010000 */
[----:B------:R-:W-:Y:S01]  /*10d0*/  ISETP.NE.U32.AND P2, PT, RZ, c[0x0][0x258], PT ;  /* 0x00009600ff007a0c */ /* 0x000fe20003f45070 */
[----:B0-----:R-:W-:Y:S01]  /*10e0*/  FMUL.FTZ R138, R151, c[0x0][0x1e0] ;  /* 0x00007800978a7a20 */ /* 0x001fe20000410000 */
        /* <DEDUP_REMOVED lines=8> */
[-C--:B------:R-:W-:Y:S02]  /*1170*/  FFMA.FTZ R83, R83, R139.reuse, R138 ;  /* 0x0000008b53537223 */ /* 0x080fe4000001008a */
[----:B------:R-:W-:Y:S01]  /*1180*/  FADD.FTZ R147, R147, -R140 ;  /* 0x8000008c93937221 */ /* 0x000fe20000010000 */
[----:B------:R-:W-:Y:S01]  /*1190*/  SHF.L.U32 R140, R136, 0x4, RZ ;  /* 0x00000004888c7819 */ /* 0x000fe200000006ff */
[-C--:B------:R-:W-:Y:S02]  /*11a0*/  FFMA.FTZ R91, R81, R139.reuse, R138 ;  /* 0x0000008b515b7223 */ /* 0x080fe4000001008a */
[----:B------:R-:W-:Y:S01]  /*11b0*/  FADD.FTZ R145, R145, -R94 ;  /* 0x8000005e91917221 */ /* 0x000fe20000010000 */
[----:B------:R-:W-:Y:S01]  /*11c0*/  SHF.R.U32.HI R94, RZ, 0x1c, R136 ;  /* 0x0000001cff5e7819 */ /* 0x000fe20000011688 */
[----:B------:R-:W-:Y:S01]  /*11d0*/  FADD.FTZ R143, R80, -R83 ;  /* 0x80000053508f7221 */ /* 0x000fe20000010000 */
[----:B------:R-:W-:Y:S01]  /*11e0*/  IADD3 R80, P3, R140, c[0x0][0x170], RZ ;  /* 0x00005c008c507a10 */ /* 0x000fe20007f7e0ff */
[----:B------:R-:W-:-:S02]  /*11f0*/  FFMA.FTZ R144, R144, R139, R138 ;  /* 0x0000008b90907223 */ /* 0x000fc4000001008a */
[-CC-:B------:R-:W-:Y:S01]  /*1200*/  FFMA.FTZ R148, R148, R139.reuse, R138.reuse ;  /* 0x0000008b94947223 */ /* 0x180fe2000001008a */
[----:B------:R-:W-:Y:S01]  /*1210*/  IADD3.X R81, R94, c[0x0][0x174], RZ, P3, !PT ;  /* 0x00005d005e517a10 */ /* 0x000fe20001ffe4ff */
[----:B------:R-:W-:Y:S01]  /*1220*/  FADD.FTZ R91, R84, -R91 ;  /* 0x8000005b545b7221 */ /* 0x000fe20000010000 */
[----:B------:R-:W-:Y:S01]  /*1230*/  @P0 IADD3 R90, P3, R137, c[0x0][0x258], RZ ;  /* 0x00009600895a0a10 */ /* 0x000fe20007f7e0ff */
[-CC-:B------:R-:W-:Y:S02]  /*1240*/  FFMA.FTZ R87, R87, R139.reuse, R138.reuse ;  /* 0x0000008b57577223 */ /* 0x180fe4000001008a */
[----:B------:R-:W-:Y:S01]  /*1250*/  FFMA.FTZ R152, R152, R139, R138 ;  /* 0x0000008b98987223 */ /* 0x000fe2000001008a */
[----:B------:R-:W2:Y:S01]  /*1260*/  LDG.E.128 R80, [R80.64] ;  /* 0x0000000450507981 */ /* 0x000ea2000c1e1d00 */
[----:B------:R-:W-:Y:S02]  /*1270*/  FADD.FTZ R141, R85, -R144 ;  /* 0x80000090558d7221 */ /* 0x000fe40000010000 */
[----:B------:R-:W-:-:S02]  /*1280*/  FADD.FTZ R149, R149, -R148 ;  /* 0x8000009495957221 */ /* 0x000fc40000010000 */
[C---:B------:R-:W-:Y:S02]  /*1290*/  FMUL.FTZ R145, R134.reuse, R145 ;  /* 0x0000009186917220 */ /* 0x040fe40000410000 */
[C---:B------:R-:W-:Y:S02]  /*12a0*/  FMUL.FTZ R144, R134.reuse, R91 ;  /* 0x0000005b86907220 */ /* 0x040fe40000410000 */
[C---:B------:R-:W-:Y:S02]  /*12b0*/  FMUL.FTZ R137, R134.reuse, R147 ;  /* 0x0000009386897220 */ /* 0x040fe40000410000 */
[----:B------:R-:W-:Y:S02]  /*12c0*/  FMUL.FTZ R148, R134, R143 ;  /* 0x0000008f86947220 */ /* 0x000fe40000410000 */
[----:B------:R-:W-:Y:S02]  /*12d0*/  FADD.FTZ R151, R86, -R87 ;  /* 0x8000005756977221 */ /* 0x000fe40000010000 */
[----:B------:R-:W-:-:S02]  /*12e0*/  FADD.FTZ R89, R89, -R152 ;  /* 0x8000009859597221 */ /* 0x000fc40000010000 */
[----:B-----5:R-:W-:Y:S02]  /*12f0*/  @P1 FADD.FTZ R145, R56, R145 ;  /* 0x0000009138911221 */ /* 0x020fe40000010000 */
[----:B------:R-:W-:Y:S02]  /*1300*/  @P1 FADD.FTZ R144, R57, R144 ;  /* 0x0000009039901221 */ /* 0x000fe40000010000 */
[----:B------:R-:W-:Y:S02]  /*1310*/  @P1 FADD.FTZ R137, R58, R137 ;  /* 0x000000893a891221 */ /* 0x000fe40000010000 */
[----:B------:R-:W-:Y:S02]  /*1320*/  @P1 FADD.FTZ R148, R59, R148 ;  /* 0x000000943b941221 */ /* 0x000fe40000010000 */
[C---:B------:R-:W-:Y:S02]  /*1330*/  FMUL.FTZ R143, R134.reuse, R141 ;  /* 0x0000008d868f7220 */ /* 0x040fe40000410000 */
[----:B------:R-:W-:-:S02]  /*1340*/  FMUL.FTZ R154, R134, R151 ;  /* 0x00000097869a7220 */ /* 0x000fc40000410000 */
[C---:B------:R-:W-:Y:S02]  /*1350*/  FMUL.FTZ R149, R134.reuse, R149 ;  /* 0x0000009586957220 */ /* 0x040fe40000410000 */
[----:B------:R-:W-:Y:S01]  /*1360*/  FMUL.FTZ R152, R134, R89 ;  /* 0x0000005986987220 */ /* 0x000fe20000410000 */
[----:B------:R-:W-:Y:S01]  /*1370*/  @P0 IADD3.X R91, R135, c[0x0][0x25c], RZ, P3, !PT ;  /* 0x00009700875b0a10 */ /* 0x000fe20001ffe4ff */
        /* <DEDUP_REMOVED lines=8> */
[----:B------:R-:W-:-:S02]  /*1400*/  FMUL.FTZ R135, R145, R97 ;  /* 0x0000006191877220 */ /* 0x000fc40000410000 */
[----:B------:R-:W-:Y:S02]  /*1410*/  FMUL.FTZ R144, R144, R97 ;  /* 0x0000006190907220 */ /* 0x000fe40000410000 */
[----:B------:R0:W-:Y:S01]  /*1420*/  @P0 STG.E.128 [R90.64], R84 ;  /* 0x000000545a000986 */ /* 0x0001e2000c101d04 */
[----:B------:R-:W-:Y:S02]  /*1430*/  FMUL.FTZ R88, R36, R135 ;  /* 0x0000008724587220 */ /* 0x000fe40000410000 */
[----:B------:R-:W-:Y:S02]  /*1440*/  FMUL.FTZ R89, R37, R144 ;  /* 0x0000009025597220 */ /* 0x000fe40000410000 */
[-C--:B------:R-:W-:Y:S02]  /*1450*/  FMUL.FTZ R141, R137, R97.reuse ;  /* 0x00000061898d7220 */ /* 0x080fe40000410000 */
[-C--:B------:R-:W-:Y:S02]  /*1460*/  FMUL.FTZ R148, R148, R97.reuse ;  /* 0x0000006194947220 */ /* 0x080fe40000410000 */
[----:B------:R-:W-:Y:S01]  /*1470*/  FMUL.FTZ R145, R149, R97 ;  /* 0x0000006195917220 */ /* 0x000fe20000410000 */
[----:B------:R-:W-:Y:S01]  /*1480*/  F2FP.BF16.PACK_AB R88, R89, R88 ;  /* 0x000000585958723e */ /* 0x000fe200000010ff */
[----:B------:R-:W-:-:S02]  /*1490*/  FMUL.FTZ R89, R38, R141 ;  /* 0x0000008d26597220 */ /* 0x000fc40000410000 */
[----:B------:R-:W-:Y:S01]  /*14a0*/  FMUL.FTZ R136, R39, R148 ;  /* 0x0000009427887220 */ /* 0x000fe20000410000 */
[----:B0-----:R-:W-:Y:S02]  /*14b0*/  SEL R84, R143, R76, P2 ;  /* 0x0000004c8f547207 */ /* 0x001fe40001000000 */
[----:B------:R-:W-:Y:S02]  /*14c0*/  SEL R85, R154, R77, P2 ;  /* 0x0000004d9a557207 */ /* 0x000fe40001000000 */
[----:B------:R-:W-:Y:S02]  /*14d0*/  SEL R86, R149, R78, P2 ;  /* 0x0000004e95567207 */ /* 0x000fe40001000000 */
[C---:B------:R-:W-:Y:S01]  /*14e0*/  SEL R87, R152.reuse, R79, P2 ;  /* 0x0000004f98577207 */ /* 0x040fe20001000000 */
[-C--:B------:R-:W-:Y:S02]  /*14f0*/  FMUL.FTZ R152, R152, R97.reuse ;  /* 0x0000006198987220 */ /* 0x080fe40000410000 */
[----:B------:R-:W-:-:S02]  /*1500*/  FMUL.FTZ R143, R143, R97 ;  /* 0x000000618f8f7220 */ /* 0x000fc40000410000 */
[----:B------:R0:W-:Y:S01]  /*1510*/  @P0 STG.E.128 [R90.64+0x10], R84 ;  /* 0x000010545a000986 */ /* 0x0001e2000c101d04 */
[----:B------:R-:W-:Y:S01]  /*1520*/  FMUL.FTZ R154, R154, R97 ;  /* 0x000000619a9a7220 */ /* 0x000fe20000410000 */
[----:B------:R-:W-:Y:S01]  /*1530*/  SHF.L.U32 R147, R133, 0x4, RZ ;  /* 0x0000000485937819 */ /* 0x000fe200000006ff */
[----:B------:R-:W-:Y:S01]  /*1540*/  FMUL.FTZ R137, R32, R143 ;  /* 0x0000008f20897220 */ /* 0x000fe20000410000 */
[----:B------:R-:W-:Y:S02]  /*1550*/  F2FP.BF16.PACK_AB R89, R136, R89 ;  /* 0x000000598859723e */ /* 0x000fe400000010ff */
[----:B------:R-:W-:Y:S02]  /*1560*/  IADD3 R136, P3, R140, c[0x0][0x248], RZ ;  /* 0x000092008c887a10 */ /* 0x000fe40007f7e0ff */
[----:B------:R-:W-:Y:S01]  /*1570*/  SHF.R.U32.HI R140, RZ, 0x1c, R133 ;  /* 0x0000001cff8c7819 */ /* 0x000fe20000011685 */
[----:B0-----:R-:W-:Y:S02]  /*1580*/  FMUL.FTZ R91, R34, R145 ;  /* 0x00000091225b7220 */ /* 0x001fe40000410000 */
[----:B------:R-:W-:-:S02]  /*1590*/  FMUL.FTZ R84, R35, R152 ;  /* 0x0000009823547220 */ /* 0x000fc40000410000 */
[----:B------:R-:W-:-:S03]  /*15a0*/  FMUL.FTZ R90, R33, R154 ;  /* 0x0000009a215a7220 */ /* 0x000fc60000410000 */
[----:B------:R-:W-:Y:S02]  /*15b0*/  F2FP.BF16.PACK_AB R91, R84, R91 ;  /* 0x0000005b545b723e */ /* 0x000fe400000010ff */
[----:B------:R-:W-:Y:S02]  /*15c0*/  IADD3 R84, P4, R147, c[0x0][0x170], RZ ;  /* 0x00005c0093547a10 */ /* 0x000fe40007f9e0ff */
[----:B------:R-:W-:Y:S02]  /*15d0*/  F2FP.BF16.PACK_AB R90, R90, R137 ;  /* 0x000000895a5a723e */ /* 0x000fe400000010ff */
[----:B------:R-:W-:Y:S02]  /*15e0*/  IADD3.X R137, R94, c[0x0][0x24c], RZ, P3, !PT ;  /* 0x000093005e897a10 */ /* 0x000fe40001ffe4ff */
[----:B------:R-:W-:-:S03]  /*15f0*/  IADD3.X R85, R140, c[0x0][0x174], RZ, P4, !PT ;  /* 0x00005d008c557a10 */ /* 0x000fc600027fe4ff */
[----:B------:R2:W-:Y:S04]  /*1600*/  STG.E.128 [R136.64], R88 ;  /* 0x0000005888007986 */ /* 0x0005e8000c101d04 */
[----:B------:R-:W3:Y:S01]  /*1610*/  LDG.E.128 R84, [R84.64] ;  /* 0x0000000454547981 */ /* 0x000ee2000c1e1d00 */
[-CC-:B------:R-:W-:Y:S02]  /*1620*/  FFMA.FTZ R153, R153, R139.reuse, R138.reuse ;  /* 0x0000008b99997223 */ /* 0x180fe4000001008a */
[----:B------:R-:W-:Y:S02]  /*1630*/  FFMA.FTZ R93, R93, R139, R138 ;  /* 0x0000008b5d5d7223 */ /* 0x000fe4000001008a */
[----:B------:R-:W-:Y:S02]  /*1640*/  FADD.FTZ R153, R92, -R153 ;  /* 0x800000995c997221 */ /* 0x000fe40000010000 */
[----:B------:R-:W-:-:S02]  /*1650*/  FADD.FTZ R93, R96, -R93 ;  /* 0x8000005d605d7221 */ /* 0x000fc40000010000 */
[-CC-:B------:R-:W-:Y:S02]  /*1660*/  FFMA.FTZ R155, R155, R139.reuse, R138.reuse ;  /* 0x0000008b9b9b7223 */ /* 0x180fe4000001008a */
[-CC-:B------:R-:W-:Y:S02]  /*1670*/  FFMA.FTZ R95, R95, R139.reuse, R138.reuse ;  /* 0x0000008b5f5f7223 */ /* 0x180fe4000001008a */
[-CC-:B------:R-:W-:Y:S02]  /*1680*/  FFMA.FTZ R99, R99, R139.reuse, R138.reuse ;  /* 0x0000008b63637223 */ /* 0x180fe4000001008a */
[-CC-:B------:R-:W-:Y:S02]  /*1690*/  FFMA.FTZ R101, R101, R139.reuse, R138.reuse ;  /* 0x0000008b65657223 */ /* 0x180fe4000001008a */
[----:B------:R-:W-:Y:S02]  /*16a0*/  FFMA.FTZ R163, R163, R139, R138 ;  /* 0x0000008ba3a37223 */ /* 0x000fe4000001008a */
[----:B------:R-:W-:-:S02]  /*16b0*/  FMUL.FTZ R153, R134, R153 ;  /* 0x0000009986997220 */ /* 0x000fc40000410000 */
[----:B------:R-:W-:Y:S02]  /*16c0*/  FMUL.FTZ R92, R134, R93 ;  /* 0x0000005d865c7220 */ /* 0x000fe40000410000 */
[----:B------:R-:W-:Y:S02]  /*16d0*/  FFMA.FTZ R103, R103, R139, R138 ;  /* 0x0000008b67677223 */ /* 0x000fe4000001008a */
[----:B------:R-:W-:Y:S02]  /*16e0*/  FADD.FTZ R155, R100, -R155 ;  /* 0x8000009b649b7221 */ /* 0x000fe40000010000 */
[----:B------:R-:W-:Y:S02]  /*16f0*/  FADD.FTZ R95, R102, -R95 ;  /* 0x8000005f665f7221 */ /* 0x000fe40000010000 */
[----:B------:R-:W-:Y:S02]  /*1700*/  FADD.FTZ R99, R142, -R99 ;  /* 0x800000638e637221 */ /* 0x000fe40000010000 */
[----:B------:R-:W-:-:S02]  /*1710*/  FADD.FTZ R101, R98, -R101 ;  /* 0x8000006562657221 */ /* 0x000fc40000010000 */
[----:B------:R-:W-:Y:S02]  /*1720*/  FADD.FTZ R163, R146, -R163 ;  /* 0x800000a392a37221 */ /* 0x000fe40000010000 */
[----:B------:R-:W-:Y:S02]  /*1730*/  @P1 FADD.FTZ R153, R64, R153 ;  /* 0x0000009940991221 */ /* 0x000fe40000010000 */
[----:B------:R-:W-:Y:S02]  /*1740*/  @P1 FADD.FTZ R92, R65, R92 ;  /* 0x0000005c415c1221 */ /* 0x000fe40000010000 */
[----:B------:R-:W-:Y:S02]  /*1750*/  FADD.FTZ R103, R150, -R103 ;  /* 0x8000006796677221 */ /* 0x000fe40000010000 */
[C---:B------:R-:W-:Y:S02]  /*1760*/  FMUL.FTZ R155, R134.reuse, R155 ;  /* 0x0000009b869b7220 */ /* 0x040fe40000410000 */
[----:B------:R-:W-:-:S02]  /*1770*/  FMUL.FTZ R94, R134, R95 ;  /* 0x0000005f865e7220 */ /* 0x000fc40000410000 */
[C---:B------:R-:W-:Y:S02]  /*1780*/  FMUL.FTZ R99, R134.reuse, R99 ;  /* 0x0000006386637220 */ /* 0x040fe40000410000 */
[C---:B------:R-:W-:Y:S01]  /*1790*/  FMUL.FTZ R96, R134.reuse, R101 ;  /* 0x0000006586607220 */ /* 0x040fe20000410000 */
[----:B------:R-:W-:Y:S01]  /*17a0*/  SEL R72, R153, R72, P2 ;  /* 0x0000004899487207 */ /* 0x000fe20001000000 */
[----:B------:R-:W-:Y:S01]  /*17b0*/  FMUL.FTZ R163, R134, R163 ;  /* 0x000000a386a37220 */ /* 0x000fe20000410000 */
[----:B------:R-:W-:Y:S01]  /*17c0*/  SEL R73, R92, R73, P2 ;  /* 0x000000495c497207 */ /* 0x000fe20001000000 */
[----:B------:R-:W-:Y:S02]  /*17d0*/  FMUL.FTZ R134, R134, R103 ;  /* 0x0000006786867220 */ /* 0x000fe40000410000 */
[----:B------:R-:W-:Y:S02]  /*17e0*/  @P1 FADD.FTZ R155, R66, R155 ;  /* 0x0000009b429b1221 */ /* 0x000fe40000010000 */
[----:B------:R-:W-:-:S02]  /*17f0*/  @P1 FADD.FTZ R94, R67, R94 ;  /* 0x0000005e435e1221 */ /* 0x000fc40000010000 */
[-C--:B------:R-:W-:Y:S02]  /*1800*/  FMUL.FTZ R153, R153, R97.reuse ;  /* 0x0000006199997220 */ /* 0x080fe40000410000 */
[-C--:B------:R-:W-:Y:S02]  /*1810*/  FMUL.FTZ R92, R92, R97.reuse ;  /* 0x000000615c5c7220 */ /* 0x080fe40000410000 */
[----:B------:R-:W-:Y:S02]  /*1820*/  @P1 FADD.FTZ R99, R68, R99 ;  /* 0x0000006344631221 */ /* 0x000fe40000010000 */
[----:B------:R-:W-:Y:S02]  /*1830*/  @P1 FADD.FTZ R96, R69, R96 ;  /* 0x0000006045601221 */ /* 0x000fe40000010000 */
[----:B------:R-:W-:Y:S02]  /*1840*/  @P1 FADD.FTZ R163, R70, R163 ;  /* 0x000000a346a31221 */ /* 0x000fe40000010000 */
[----:B------:R-:W-:Y:S01]  /*1850*/  @P1 FADD.FTZ R134, R71, R134 ;  /* 0x0000008647861221 */ /* 0x000fe20000010000 */
[C---:B------:R-:W-:Y:S01]  /*1860*/  SEL R74, R155.reuse, R74, P2 ;  /* 0x0000004a9b4a7207 */ /* 0x040fe20001000000 */
[----:B------:R-:W-:Y:S01]  /*1870*/  FMUL.FTZ R155, R155, R97 ;  /* 0x000000619b9b7220 */ /* 0x000fe20000410000 */
[C---:B------:R-:W-:Y:S01]  /*1880*/  SEL R75, R94.reuse, R75, P2 ;  /* 0x0000004b5e4b7207 */ /* 0x040fe20001000000 */
[----:B------:R-:W-:Y:S01]  /*1890*/  FMUL.FTZ R94, R94, R97 ;  /* 0x000000615e5e7220 */ /* 0x000fe20000410000 */
[----:B------:R-:W-:-:S02]  /*18a0*/  MOV R149, c[0x0][0x160] ;  /* 0x0000580000957a02 */ /* 0x000fc40000000f00 */
[C---:B------:R-:W-:Y:S01]  /*18b0*/  SEL R76, R99.reuse, R76, P2 ;  /* 0x0000004c634c7207 */ /* 0x040fe20001000000 */
[----:B------:R-:W-:Y:S01]  /*18c0*/  FMUL.FTZ R99, R99, R97 ;  /* 0x0000006163637220 */ /* 0x000fe20000410000 */
[C---:B------:R-:W-:Y:S01]  /*18d0*/  SEL R77, R96.reuse, R77, P2 ;  /* 0x0000004d604d7207 */ /* 0x040fe20001000000 */
[-C--:B------:R-:W-:Y:S01]  /*18e0*/  FMUL.FTZ R96, R96, R97.reuse ;  /* 0x0000006160607220 */ /* 0x080fe20000410000 */
[C---:B------:R-:W-:Y:S01]  /*18f0*/  SEL R78, R163.reuse, R78, P2 ;  /* 0x0000004ea34e7207 */ /* 0x040fe20001000000 */
[----:B------:R-:W-:Y:S01]  /*1900*/  FMUL.FTZ R163, R163, R97 ;  /* 0x00000061a3a37220 */ /* 0x000fe20000410000 */
[C---:B------:R-:W-:Y:S01]  /*1910*/  SEL R79, R134.reuse, R79, P2 ;  /* 0x0000004f864f7207 */ /* 0x040fe20001000000 */
[----:B------:R-:W-:Y:S01]  /*1920*/  FMUL.FTZ R100, R134, R97 ;  /* 0x0000006186647220 */ /* 0x000fe20000410000 */
[----:B------:R-:W-:Y:S01]  /*1930*/  LEA R130, R149, R130, 0x2 ;  /* 0x0000008295827211 */ /* 0x000fe200078e10ff */
[----:B------:R-:W-:Y:S02]  /*1940*/  FMUL.FTZ R98, R25, R96 ;  /* 0x0000006019627220 */ /* 0x000fe40000410000 */
[----:B------:R-:W-:-:S02]  /*1950*/  FMUL.FTZ R93, R26, R163 ;  /* 0x000000a31a5d7220 */ /* 0x000fc40000410000 */
[----:B------:R-:W-:Y:S01]  /*1960*/  FMUL.FTZ R102, R27, R100 ;  /* 0x000000641b667220 */ /* 0x000fe20000410000 */
[--C-:B--2---:R-:W-:Y:S02]  /*1970*/  PRMT R88, RZ, 0x5410, R80.reuse ;  /* 0x00005410ff587816 */ /* 0x104fe40000000050 */
[--C-:B------:R-:W-:Y:S02]  /*1980*/  PRMT R89, RZ, 0x5410, R81.reuse ;  /* 0x00005410ff597816 */ /* 0x100fe40000000051 */
[----:B------:R-:W-:Y:S02]  /*1990*/  PRMT R80, RZ, 0x7610, R80 ;  /* 0x00007610ff507816 */ /* 0x000fe40000000050 */
[----:B------:R-:W-:Y:S02]  /*19a0*/  PRMT R81, RZ, 0x7610, R81 ;  /* 0x00007610ff517816 */ /* 0x000fe40000000051 */
        /* <DEDUP_REMOVED lines=9> */
[----:B------:R-:W-:-:S02]  /*1a40*/  FMUL.FTZ R81, R29, R92 ;  /* 0x0000005c1d517220 */ /* 0x000fc40000410000 */
[----:B------:R-:W-:Y:S01]  /*1a50*/  FFMA.FTZ R16, R145, R91, R16 ;  /* 0x0000005b91107223 */ /* 0x000fe20000010010 */
[----:B------:R-:W-:Y:S01]  /*1a60*/  @P0 LEA.HI.X R91, R133, c[0x0][0x25c], RZ, 0x5, P1 ;  /* 0x00009700855b0a11 */ /* 0x000fe200008f2cff */
[----:B------:R-:W-:Y:S01]  /*1a70*/  FFMA.FTZ R13, R154, R82, R13 ;  /* 0x000000529a0d7223 */ /* 0x000fe2000001000d */
[----:B------:R-:W-:Y:S01]  /*1a80*/  F2FP.BF16.PACK_AB R80, R81, R80 ;  /* 0x000000505150723e */ /* 0x000fe200000010ff */
[----:B------:R-:W-:Y:S02]  /*1a90*/  FFMA.FTZ R15, R152, R83, R15 ;  /* 0x00000053980f7223 */ /* 0x000fe4000001000f */
[----:B------:R-:W-:Y:S02]  /*1aa0*/  FMUL.FTZ R81, R30, R155 ;  /* 0x0000009b1e517220 */ /* 0x000fe40000410000 */
[----:B------:R-:W-:Y:S02]  /*1ab0*/  FMUL.FTZ R82, R31, R94 ;  /* 0x0000005e1f527220 */ /* 0x000fe40000410000 */
[----:B------:R-:W-:Y:S01]  /*1ac0*/  FMUL.FTZ R83, R24, R99 ;  /* 0x0000006318537220 */ /* 0x000fe20000410000 */
[----:B------:R-:W-:Y:S01]  /*1ad0*/  @P0 STG.E.128 [R90.64], R72 ;  /* 0x000000485a000986 */ /* 0x000fe2000c101d04 */
[----:B------:R-:W-:Y:S01]  /*1ae0*/  FFMA.FTZ R10, R135, R88, R10 ;  /* 0x00000058870a7223 */ /* 0x000fe2000001000a */
[----:B------:R-:W-:-:S02]  /*1af0*/  IADD3 R88, P2, R147, c[0x0][0x248], RZ ;  /* 0x0000920093587a10 */ /* 0x000fc40007f5e0ff */
[----:B------:R-:W-:Y:S01]  /*1b00*/  @P0 STG.E.128 [R90.64+0x10], R76 ;  /* 0x0000104c5a000986 */ /* 0x000fe2000c101d04 */
[----:B------:R-:W-:Y:S01]  /*1b10*/  ISETP.GE.AND P0, PT, R130, c[0x0][0x164], PT ;  /* 0x0000590082007a0c */ /* 0x000fe20003f06270 */
[----:B------:R-:W-:Y:S01]  /*1b20*/  FFMA.FTZ R12, R141, R89, R12 ;  /* 0x000000598d0c7223 */ /* 0x000fe2000001000c */
[----:B------:R-:W-:Y:S02]  /*1b30*/  F2FP.BF16.PACK_AB R81, R82, R81 ;  /* 0x000000515251723e */ /* 0x000fe400000010ff */
[----:B------:R-:W-:Y:S02]  /*1b40*/  F2FP.BF16.PACK_AB R82, R98, R83 ;  /* 0x000000536252723e */ /* 0x000fe400000010ff */
[----:B------:R-:W-:Y:S02]  /*1b50*/  IADD3.X R89, R140, c[0x0][0x24c], RZ, P2, !PT ;  /* 0x000093008c597a10 */ /* 0x000fe400017fe4ff */
[----:B------:R-:W-:-:S05]  /*1b60*/  F2FP.BF16.PACK_AB R83, R102, R93 ;  /* 0x0000005d6653723e */ /* 0x000fca00000010ff */
[----:B------:R3:W-:Y:S02]  /*1b70*/  STG.E.128 [R88.64], R80 ;  /* 0x0000005058007986 */ /* 0x0007e4000c101d04 */
[----:B---3--:R-:W-:Y:S02]  /*1b80*/  PRMT R80, RZ, 0x5410, R84 ;  /* 0x00005410ff507816 */ /* 0x008fe40000000054 */
[----:B------:R-:W-:Y:S02]  /*1b90*/  PRMT R81, RZ, 0x5410, R85 ;  /* 0x00005410ff517816 */ /* 0x000fe40000000055 */
[----:B------:R-:W-:Y:S02]  /*1ba0*/  PRMT R82, RZ, 0x5410, R86 ;  /* 0x00005410ff527816 */ /* 0x000fe40000000056 */
[----:B------:R-:W-:Y:S02]  /*1bb0*/  PRMT R83, RZ, 0x5410, R87 ;  /* 0x00005410ff537816 */ /* 0x000fe40000000057 */
[----:B------:R-:W-:-:S02]  /*1bc0*/  PRMT R84, RZ, 0x7610, R84 ;  /* 0x00007610ff547816 */ /* 0x000fc40000000054 */
[----:B------:R-:W-:Y:S02]  /*1bd0*/  PRMT R85, RZ, 0x7610, R85 ;  /* 0x00007610ff557816 */ /* 0x000fe40000000055 */
[----:B------:R-:W-:Y:S02]  /*1be0*/  PRMT R86, RZ, 0x7610, R86 ;  /* 0x00007610ff567816 */ /* 0x000fe40000000056 */
[----:B------:R-:W-:Y:S01]  /*1bf0*/  PRMT R87, RZ, 0x7610, R87 ;  /* 0x00007610ff577816 */ /* 0x000fe20000000057 */
[----:B------:R-:W-:Y:S02]  /*1c00*/  FFMA.FTZ R18, R153, R80, R18 ;  /* 0x0000005099127223 */ /* 0x000fe40000010012 */
[----:B------:R-:W-:Y:S02]  /*1c10*/  FFMA.FTZ R17, R92, R84, R17 ;  /* 0x000000545c117223 */ /* 0x000fe40000010011 */
[----:B------:R-:W-:Y:S02]  /*1c20*/  FFMA.FTZ R20, R155, R81, R20 ;  /* 0x000000519b147223 */ /* 0x000fe40000010014 */
[----:B------:R-:W-:-:S02]  /*1c30*/  FFMA.FTZ R19, R94, R85, R19 ;  /* 0x000000555e137223 */ /* 0x000fc40000010013 */
[----:B------:R-:W-:Y:S02]  /*1c40*/  FFMA.FTZ R22, R99, R82, R22 ;  /* 0x0000005263167223 */ /* 0x000fe40000010016 */
[----:B------:R-:W-:Y:S02]  /*1c50*/  FFMA.FTZ R21, R96, R86, R21 ;  /* 0x0000005660157223 */ /* 0x000fe40000010015 */
[----:B------:R-:W-:Y:S02]  /*1c60*/  FFMA.FTZ R104, R163, R83, R104 ;  /* 0x00000053a3687223 */ /* 0x000fe40000010068 */
[----:B------:R-:W-:Y:S01]  /*1c70*/  FFMA.FTZ R23, R100, R87, R23 ;  /* 0x0000005764177223 */ /* 0x000fe20000010017 */
[----:B------:R-:W-:Y:S01]  /*1c80*/  @P0 CALL.REL.NOINC `(.L_x_3155) ;  /* 0x0000001000000944 */ /* 0x000fe20003c00000 */
[----:B------:R-:W-:Y:S05]  /*1c90*/  BRA `(.L_x_3156) ;  /* 0xffffe7f000007947 */ /* 0x000fea000383ffff */
.L_x_3155:
[----:B------:R-:W-:Y:S05]  /*1ca0*/  BSYNC B1 ;  /* 0x0000000000017941 */ /* 0x000fea0003800000 */
.L_x_3152:
        /* <DEDUP_REMOVED lines=34> */
.L_x_3151:
[----:B------:R-:W-:Y:S05]  /*1ed0*/  BSYNC B0 ;  /* 0x0000000000007941 */ /* 0x000fea0003800000 */
.L_x_3149:
[----:B------:R-:W0:Y:S01]  /*1ee0*/  S2R R47, SR_TID.X ;  /* 0x00000000002f7919 */ /* 0x000e220000002100 */
[----:B------:R-:W-:Y:S01]  /*1ef0*/  WARPSYNC 0xffffffff ;  /* 0xffffffff00007948 */ /* 0x000fe20003800000 */
[----:B0-----:R-:W-:-:S04]  /*1f00*/  SHF.L.U32 R0, R47, 0x1, RZ ;  /* 0x000000012f007819 */ /* 0x001fc800000006ff */
[----:B------:R-:W-:-:S04]  /*1f10*/  LOP3.LUT R0, R0, 0x7ffffc0, RZ, 0xc0, !PT ;  /* 0x07ffffc000007812 */ /* 0x000fc800078ec0ff */
        /* <DEDUP_REMOVED lines=24> */
[----:B------:R-:W-:Y:S01]  /*20a0*/  LDS R34, [R47.X4+0x1a00] ;  /* 0x001a00002f227984 */ /* 0x000fe20000004800 */
[----:B----4-:R-:W-:-:S03]  /*20b0*/  FADD.FTZ R32, RZ, R32 ;  /* 0x00000020ff207221 */ /* 0x010fc60000010000 */
[----:B------:R-:W3:Y:S01]  /*20c0*/  LDS R39, [R47.X4+0x1c00] ;  /* 0x001c00002f277984 */ /* 0x000ee20000004800 */
[----:B-----5:R-:W-:-:S03]  /*20d0*/  FADD.FTZ R2, R2, R45 ;  /* 0x0000002d02027221 */ /* 0x020fc60000010000 */
[----:B------:R-:W4:Y:S01]  /*20e0*/  LDS R36, [R47.X4+0x1e00] ;  /* 0x001e00002f247984 */ /* 0x000f220000004800 */
[----:B0-----:R-:W-:-:S03]  /*20f0*/  FADD.FTZ R3, R3, R46 ;  /* 0x0000002e03037221 */ /* 0x001fc60000010000 */
[----:B------:R-:W-:Y:S01]  /*2100*/  BAR.SYNC.DEFER_BLOCKING 0x0 ;  /* 0x0000000000007b1d */ /* 0x000fe20000010000 */
[----:B------:R-:W-:Y:S02]  /*2110*/  FADD.FTZ R33, R44, R33 ;  /* 0x000000212c217221 */ /* 0x000fe40000010000 */
        /* <DEDUP_REMOVED lines=8> */
[----:B------:R-:W-:Y:S01]  /*21a0*/  STS.128 [R0+0x400], R112 ;  /* 0x0004007000007388 */ /* 0x000fe20000000c00 */
[----:B---3--:R-:W-:-:S03]  /*21b0*/  FADD.FTZ R39, R6, R39 ;  /* 0x0000002706277221 */ /* 0x008fc60000010000 */
[----:B------:R-:W-:Y:S04]  /*21c0*/  STS.128 [R0+0x410], R108 ;  /* 0x0004106c00007388 */ /* 0x000fe80000000c00 */
[----:B------:R-:W-:Y:S01]  /*21d0*/  BAR.SYNC.DEFER_BLOCKING 0x0 ;  /* 0x0000000000007b1d */ /* 0x000fe20000010000 */
[----:B0-----:R-:W-:Y:S02]  /*21e0*/  FADD.FTZ R25, R3, R34 ;  /* 0x0000002203197221 */ /* 0x001fe40000010000 */
[----:B----4-:R-:W-:Y:S02]  /*21f0*/  FADD.FTZ R27, R7, R36 ;  /* 0x00000024071b7221 */ /* 0x010fe40000010000 */
[----:B------:R-:W-:-:S05]  /*2200*/  IMAD R36, R42, c[0x0][0x168], RZ ;  /* 0x00005a002a247a24 */ /* 0x000fca00078e02ff */
[----:B------:R-:W-:Y:S01]  /*2210*/  IADD3 R36, P0, R36, R47, RZ ;  /* 0x0000002f24247210 */ /* 0x000fe20007f1e0ff */
        /* <DEDUP_REMOVED lines=14> */
[----:B------:R-:W-:Y:S01]  /*2300*/  LDS R26, [R47.X4+0x1800] ;  /* 0x001800002f1a7984 */ /* 0x000fe20000004800 */
[----:B--2---:R-:W-:-:S03]  /*2310*/  FADD.FTZ R40, RZ, R40 ;  /* 0x00000028ff287221 */ /* 0x004fc60000010000 */
[----:B------:R-:W-:Y:S01]  /*2320*/  LDS R33, [R47.X4+0x1a00] ;  /* 0x001a00002f217984 */ /* 0x000fe20000004800 */
[----:B---3--:R-:W-:-:S03]  /*2330*/  FADD.FTZ R24, RZ, R24 ;  /* 0x00000018ff187221 */ /* 0x008fc60000010000 */
[----:B------:R-:W1:Y:S01]  /*2340*/  LDS R35, [R47.X4+0x1c00] ;  /* 0x001c00002f237984 */ /* 0x000e620000004800 */
[----:B----4-:R-:W-:-:S03]  /*2350*/  FADD.FTZ R4, RZ, R4 ;  /* 0x00000004ff047221 */ /* 0x010fc60000010000 */
[----:B------:R-:W2:Y:S01]  /*2360*/  LDS R28, [R47.X4+0x1e00] ;  /* 0x001e00002f1c7984 */ /* 0x000ea20000004800 */
[----:B-----5:R-:W-:-:S03]  /*2370*/  FADD.FTZ R3, R40, R3 ;  /* 0x0000000328037221 */ /* 0x020fc60000010000 */
[----:B------:R-:W-:Y:S01]  /*2380*/  BAR.SYNC.DEFER_BLOCKING 0x0 ;  /* 0x0000000000007b1d */ /* 0x000fe20000010000 */
[----:B------:R-:W-:Y:S02]  /*2390*/  FADD.FTZ R5, R24, R5 ;  /* 0x0000000518057221 */ /* 0x000fe40000010000 */
[----:B------:R-:W-:Y:S02]  /*23a0*/  FADD.FTZ R4, R4, R29 ;  /* 0x0000001d04047221 */ /* 0x000fe40000010000 */
[----:B------:R-:W-:Y:S02]  /*23b0*/  FADD.FTZ R7, R38, R7 ;  /* 0x0000000726077221 */ /* 0x000fe40000010000 */
[----:B------:R-:W-:Y:S02]  /*23c0*/  FADD.FTZ R6, R5, R6 ;  /* 0x0000000605067221 */ /* 0x000fe40000010000 */
[----:B0-----:R-:W-:Y:S01]  /*23d0*/  FADD.FTZ R31, R4, R31 ;  /* 0x0000001f041f7221 */ /* 0x001fe20000010000 */
[----:B------:R0:W-:Y:S04]  /*23e0*/  STS.128 [R0], R8 ;  /* 0x0000000800007388 */ /* 0x0001e80000000c00 */
[----:B------:R-:W-:Y:S04]  /*23f0*/  STS.128 [R0+0x10], R12 ;  /* 0x0000100c00007388 */ /* 0x000fe80000000c00 */
[----:B------:R3:W-:Y:S01]  /*2400*/  STS.128 [R0+0x400], R16 ;  /* 0x0004001000007388 */ /* 0x0007e20000000c00 */
[----:B-1----:R-:W-:-:S03]  /*2410*/  FADD.FTZ R35, R6, R35 ;  /* 0x0000002306237221 */ /* 0x002fc60000010000 */
[----:B------:R1:W-:Y:S01]  /*2420*/  STS.128 [R0+0x410], R20 ;  /* 0x0004101400007388 */ /* 0x0003e20000000c00 */
[----:B--2---:R-:W-:-:S03]  /*2430*/  FADD.FTZ R31, R31, R28 ;  /* 0x0000001c1f1f7221 */ /* 0x004fc60000010000 */
[----:B------:R-:W-:Y:S01]  /*2440*/  BAR.SYNC.DEFER_BLOCKING 0x0 ;  /* 0x0000000000007b1d */ /* 0x000fe20000010000 */
[----:B0-----:R-:W-:Y:S02]  /*2450*/  IADD3.X R9, RZ, RZ, RZ, P0, !PT ;  /* 0x000000ffff097210 */ /* 0x001fe400007fe4ff */
[C---:B---3--:R-:W-:Y:S02]  /*2460*/  SHF.L.U32 R16, R36.reuse, 0x2, RZ ;  /* 0x0000000224107819 */ /* 0x048fe400000006ff */
[----:B------:R-:W-:Y:S01]  /*2470*/  SHF.L.U64.HI R18, R36, 0x2, R9 ;  /* 0x0000000224127819 */ /* 0x000fe20000010209 */
[----:B------:R-:W-:Y:S01]  /*2480*/  FADD.FTZ R9, R7, R26 ;  /* 0x0000001a07097221 */ /* 0x000fe20000010000 */
[C---:B------:R-:W-:Y:S01]  /*2490*/  IADD3 R4, P1, R16.reuse, c[0x0][0x220], RZ ;  /* 0x0000880010047a10 */ /* 0x040fe20007f3e0ff */
[----:B-1----:R-:W-:Y:S01]  /*24a0*/  FADD.FTZ R0, R3, R2 ;  /* 0x0000000203007221 */ /* 0x002fe20000010000 */
[----:B------:R-:W-:Y:S02]  /*24b0*/  IADD3 R2, P0, R16, c[0x0][0x228], RZ ;  /* 0x00008a0010027a10 */ /* 0x000fe40007f1e0ff */
[----:B------:R-:W-:Y:S01]  /*24c0*/  IADD3.X R5, R18, c[0x0][0x224], RZ, P1, !PT ;  /* 0x0000890012057a10 */ /* 0x000fe20000ffe4ff */
[----:B------:R-:W-:Y:S01]  /*24d0*/  FADD.FTZ R33, R0, R33 ;  /* 0x0000002100217221 */ /* 0x000fe20000010000 */
[----:B------:R-:W-:-:S02]  /*24e0*/  IADD3.X R3, R18, c[0x0][0x22c], RZ, P0, !PT ;  /* 0x00008b0012037a10 */ /* 0x000fc400007fe4ff */
        /* <DEDUP_REMOVED lines=47> */
.L_x_3153:
[----:B------:R-:W-:Y:S01]  /*27e0*/  HFMA2.MMA R88, -RZ, RZ, 0, 5.9604644775390625e-08 ;  /* 0x00000001ff587435 */ /* 0x000fe200000001ff */
[----:B------:R-:W-:-:S02]  /*27f0*/  MOV R141, R143 ;  /* 0x0000008f008d7202 */ /* 0x000fc40000000f00 */
[----:B------:R-:W-:Y:S02]  /*2800*/  MOV R139, 0x1f ;  /* 0x0000001f008b7802 */ /* 0x000fe40000000f00 */
[----:B------:R-:W-:Y:S02]  /*2810*/  MOV R82, 0xffffffff ;  /* 0xffffffff00527802 */ /* 0x000fe40000000f00 */
[----:B------:R-:W-:Y:S02]  /*2820*/  MOV R90, 0x2840 ;  /* 0x00002840005a7802 */ /* 0x000fe40000000f00 */
[----:B-----5:R-:W-:Y:S05]  /*2830*/  CALL.REL.NOINC `($__internal_85_$__cuda_sm70_shflsync_bfly_p) ;  /* 0x0000045000007944 */ /* 0x020fea0003c00000 */
[----:B-1----:R-:W-:Y:S01]  /*2840*/  MOV R138, R82 ;  /* 0x00000052008a7202 */ /* 0x002fe20000000f00 */
[----:B0-----:R-:W-:Y:S05]  /*2850*/  BRA `(.L_x_3157) ;  /* 0xffffe72000007947 */ /* 0x001fea000383ffff */
.L_x_3154:
[----:B------:R-:W-:Y:S01]  /*2860*/  HFMA2.MMA R88, -RZ, RZ, 0, 5.9604644775390625e-08 ;  /* 0x00000001ff587435 */ /* 0x000fe200000001ff */
[----:B------:R-:W-:Y:S02]  /*2870*/  MOV R141, R151 ;  /* 0x00000097008d7202 */ /* 0x000fe40000000f00 */
[----:B------:R-:W-:Y:S02]  /*2880*/  MOV R139, 0x1f ;  /* 0x0000001f008b7802 */ /* 0x000fe40000000f00 */
[----:B------:R-:W-:-:S02]  /*2890*/  MOV R82, 0xffffffff ;  /* 0xffffffff00527802 */ /* 0x000fc40000000f00 */
[----:B------:R-:W-:Y:S02]  /*28a0*/  MOV R90, 0x28c0 ;  /* 0x000028c0005a7802 */ /* 0x000fe40000000f00 */
[----:B01---5:R-:W-:Y:S05]  /*28b0*/  CALL.REL.NOINC `($__internal_85_$__cuda_sm70_shflsync_bfly_p) ;  /* 0x000003d000007944 */ /* 0x023fea0003c00000 */
[----:B------:R-:W-:Y:S01]  /*28c0*/  FADD.FTZ R143, R143, R138 ;  /* 0x0000008a8f8f7221 */ /* 0x000fe20000010000 */
[----:B0-----:R-:W-:Y:S01]  /*28d0*/  HFMA2.MMA R88, -RZ, RZ, 0, 1.1920928955078125e-07 ;  /* 0x00000002ff587435 */ /* 0x001fe200000001ff */
[----:B-1----:R-:W-:Y:S01]  /*28e0*/  FADD.FTZ R151, R151, R82 ;  /* 0x0000005297977221 */ /* 0x002fe20000010000 */
[----:B------:R-:W-:Y:S02]  /*28f0*/  MOV R139, 0x1f ;  /* 0x0000001f008b7802 */ /* 0x000fe40000000f00 */
[----:B------:R-:W-:Y:S02]  /*2900*/  MOV R82, 0xffffffff ;  /* 0xffffffff00527802 */ /* 0x000fe40000000f00 */
[----:B------:R-:W-:Y:S02]  /*2910*/  MOV R141, R143 ;  /* 0x0000008f008d7202 */ /* 0x000fe40000000f00 */
[----:B------:R-:W-:Y:S02]  /*2920*/  MOV R90, 0x2940 ;  /* 0x00002940005a7802 */ /* 0x000fe40000000f00 */
[----:B------:R-:W-:Y:S05]  /*2930*/  CALL.REL.NOINC `($__internal_85_$__cuda_sm70_shflsync_bfly_p) ;  /* 0x0000035000007944 */ /* 0x000fea0003c00000 */
[----:B0-----:R-:W-:Y:S01]  /*2940*/  HFMA2.MMA R88, -RZ, RZ, 0, 1.1920928955078125e-07 ;  /* 0x00000002ff587435 */ /* 0x001fe200000001ff */
[----:B-1----:R-:W-:-:S02]  /*2950*/  MOV R138, R82 ;  /* 0x00000052008a7202 */ /* 0x002fc40000000f00 */
[----:B------:R-:W-:Y:S02]  /*2960*/  MOV R141, R151 ;  /* 0x00000097008d7202 */ /* 0x000fe40000000f00 */
[----:B------:R-:W-:Y:S02]  /*2970*/  MOV R139, 0x1f ;  /* 0x0000001f008b7802 */ /* 0x000fe40000000f00 */
[----:B------:R-:W-:Y:S02]  /*2980*/  MOV R82, 0xffffffff ;  /* 0xffffffff00527802 */ /* 0x000fe40000000f00 */
[----:B------:R-:W-:Y:S02]  /*2990*/  MOV R90, 0x29b0 ;  /* 0x000029b0005a7802 */ /* 0x000fe40000000f00 */
[----:B------:R-:W-:Y:S05]  /*29a0*/  CALL.REL.NOINC `($__internal_85_$__cuda_sm70_shflsync_bfly_p) ;  /* 0x000002e000007944 */ /* 0x000fea0003c00000 */
[----:B------:R-:W-:Y:S01]  /*29b0*/  FADD.FTZ R143, R138, R143 ;  /* 0x0000008f8a8f7221 */ /* 0x000fe20000010000 */
[----:B0-----:R-:W-:Y:S01]  /*29c0*/  HFMA2.MMA R88, -RZ, RZ, 0, 2.384185791015625e-07 ;  /* 0x00000004ff587435 */ /* 0x001fe200000001ff */
[----:B-1----:R-:W-:Y:S01]  /*29d0*/  FADD.FTZ R151, R151, R82 ;  /* 0x0000005297977221 */ /* 0x002fe20000010000 */
[----:B------:R-:W-:Y:S02]  /*29e0*/  MOV R139, 0x1f ;  /* 0x0000001f008b7802 */ /* 0x000fe40000000f00 */
[----:B------:R-:W-:-:S02]  /*29f0*/  MOV R82, 0xffffffff ;  /* 0xffffffff00527802 */ /* 0x000fc40000000f00 */
[----:B------:R-:W-:Y:S02]  /*2a00*/  MOV R141, R143 ;  /* 0x0000008f008d7202 */ /* 0x000fe40000000f00 */
[----:B------:R-:W-:Y:S02]  /*2a10*/  MOV R90, 0x2a30 ;  /* 0x00002a30005a7802 */ /* 0x000fe40000000f00 */
[----:B------:R-:W-:Y:S05]  /*2a20*/  CALL.REL.NOINC `($__internal_85_$__cuda_sm70_shflsync_bfly_p) ;  /* 0x0000026000007944 */ /* 0x000fea0003c00000 */
[----:B0-----:R-:W-:Y:S01]  /*2a30*/  HFMA2.MMA R88, -RZ, RZ, 0, 2.384185791015625e-07 ;  /* 0x00000004ff587435 */ /* 0x001fe200000001ff */
[----:B-1----:R-:W-:Y:S02]  /*2a40*/  MOV R138, R82 ;  /* 0x00000052008a7202 */ /* 0x002fe40000000f00 */
[----:B------:R-:W-:Y:S02]  /*2a50*/  MOV R141, R151 ;  /* 0x00000097008d7202 */ /* 0x000fe40000000f00 */
[----:B------:R-:W-:Y:S02]  /*2a60*/  MOV R139, 0x1f ;  /* 0x0000001f008b7802 */ /* 0x000fe40000000f00 */
[----:B------:R-:W-:Y:S02]  /*2a70*/  MOV R82, 0xffffffff ;  /* 0xffffffff00527802 */ /* 0x000fe40000000f00 */
[----:B------:R-:W-:-:S02]  /*2a80*/  MOV R90, 0x2aa0 ;  /* 0x00002aa0005a7802 */ /* 0x000fc40000000f00 */
[----:B------:R-:W-:Y:S05]  /*2a90*/  CALL.REL.NOINC `($__internal_85_$__cuda_sm70_shflsync_bfly_p) ;  /* 0x000001f000007944 */ /* 0x000fea0003c00000 */
[----:B------:R-:W-:Y:S01]  /*2aa0*/  FADD.FTZ R143, R138, R143 ;  /* 0x0000008f8a8f7221 */ /* 0x000fe20000010000 */
[----:B0-----:R-:W-:Y:S01]  /*2ab0*/  HFMA2.MMA R88, -RZ, RZ, 0, 4.76837158203125e-07 ;  /* 0x00000008ff587435 */ /* 0x001fe200000001ff */
[----:B-1----:R-:W-:Y:S01]  /*2ac0*/  FADD.FTZ R151, R151, R82 ;  /* 0x0000005297977221 */ /* 0x002fe20000010000 */
[----:B------:R-:W-:-:S02]  /*2ad0*/  MOV R139, 0x1f ;  /* 0x0000001f008b7802 */ /* 0x000fc40000000f00 */
[----:B------:R-:W-:Y:S02]  /*2ae0*/  MOV R82, 0xffffffff ;  /* 0xffffffff00527802 */ /* 0x000fe40000000f00 */
[----:B------:R-:W-:Y:S02]  /*2af0*/  MOV R141, R143 ;  /* 0x0000008f008d7202 */ /* 0x000fe40000000f00 */
[----:B------:R-:W-:Y:S02]  /*2b00*/  MOV R90, 0x2b20 ;  /* 0x00002b20005a7802 */ /* 0x000fe40000000f00 */
[----:B------:R-:W-:Y:S05]  /*2b10*/  CALL.REL.NOINC `($__internal_85_$__cuda_sm70_shflsync_bfly_p) ;  /* 0x0000017000007944 */ /* 0x000fea0003c00000 */
[----:B0-----:R-:W-:Y:S01]  /*2b20*/  HFMA2.MMA R88, -RZ, RZ, 0, 4.76837158203125e-07 ;  /* 0x00000008ff587435 */ /* 0x001fe200000001ff */
[----:B-1----:R-:W-:Y:S02]  /*2b30*/  MOV R138, R82 ;  /* 0x00000052008a7202 */ /* 0x002fe40000000f00 */
[----:B------:R-:W-:Y:S02]  /*2b40*/  MOV R141, R151 ;  /* 0x00000097008d7202 */ /* 0x000fe40000000f00 */
[----:B------:R-:W-:Y:S02]  /*2b50*/  MOV R139, 0x1f ;  /* 0x0000001f008b7802 */ /* 0x000fe40000000f00 */
[----:B------:R-:W-:-:S02]  /*2b60*/  MOV R82, 0xffffffff ;  /* 0xffffffff00527802 */ /* 0x000fc40000000f00 */
[----:B------:R-:W-:Y:S02]  /*2b70*/  MOV R90, 0x2b90 ;  /* 0x00002b90005a7802 */ /* 0x000fe40000000f00 */
[----:B------:R-:W-:Y:S05]  /*2b80*/  CALL.REL.NOINC `($__internal_85_$__cuda_sm70_shflsync_bfly_p) ;  /* 0x0000010000007944 */ /* 0x000fea0003c00000 */
[----:B------:R-:W-:Y:S01]  /*2b90*/  FADD.FTZ R138, R138, R143 ;  /* 0x0000008f8a8a7221 */ /* 0x000fe20000010000 */
[----:B0-----:R-:W-:Y:S01]  /*2ba0*/  HFMA2.MMA R88, -RZ, RZ, 0, 9.5367431640625e-07 ;  /* 0x00000010ff587435 */ /* 0x001fe200000001ff */
[----:B-1----:R-:W-:Y:S01]  /*2bb0*/  FADD.FTZ R143, R151, R82 ;  /* 0x00000052978f7221 */ /* 0x002fe20000010000 */
[----:B------:R-:W-:Y:S02]  /*2bc0*/  MOV R139, 0x1f ;  /* 0x0000001f008b7802 */ /* 0x000fe40000000f00 */
[----:B------:R-:W-:Y:S02]  /*2bd0*/  MOV R82, 0xffffffff ;  /* 0xffffffff00527802 */ /* 0x000fe40000000f00 */
[----:B------:R-:W-:Y:S02]  /*2be0*/  MOV R141, R138 ;  /* 0x0000008a008d7202 */ /* 0x000fe40000000f00 */
[----:B------:R-:W-:Y:S02]  /*2bf0*/  MOV R90, 0x2c10 ;  /* 0x00002c10005a7802 */ /* 0x000fe40000000f00 */
[----:B------:R-:W-:Y:S05]  /*2c00*/  CALL.REL.NOINC `($__internal_85_$__cuda_sm70_shflsync_bfly_p) ;  /* 0x0000008000007944 */ /* 0x000fea0003c00000 */
[----:B0-----:R-:W-:Y:S01]  /*2c10*/  HFMA2.MMA R88, -RZ, RZ, 0, 9.5367431640625e-07 ;  /* 0x00000010ff587435 */ /* 0x001fe200000001ff */
[----:B-1----:R-:W-:-:S02]  /*2c20*/  MOV R151, R82 ;  /* 0x0000005200977202 */ /* 0x002fc40000000f00 */
[----:B------:R-:W-:Y:S02]  /*2c30*/  MOV R141, R143 ;  /* 0x0000008f008d7202 */ /* 0x000fe40000000f00 */
[----:B------:R-:W-:Y:S02]  /*2c40*/  MOV R139, 0x1f ;  /* 0x0000001f008b7802 */ /* 0x000fe40000000f00 */
[----:B------:R-:W-:Y:S02]  /*2c50*/  MOV R82, 0xffffffff ;  /* 0xffffffff00527802 */ /* 0x000fe40000000f00 */
[----:B------:R-:W-:Y:S02]  /*2c60*/  MOV R90, 0x2c80 ;  /* 0x00002c80005a7802 */ /* 0x000fe40000000f00 */
[----:B------:R-:W-:Y:S05]  /*2c70*/  CALL.REL.NOINC `($__internal_85_$__cuda_sm70_shflsync_bfly_p) ;  /* 0x0000001000007944 */ /* 0x000fea0003c00000 */
[----:B01----:R-:W-:Y:S05]  /*2c80*/  BRA `(.L_x_3158) ;  /* 0xffffe41000007947 */ /* 0x003fea000383ffff */
        .weak           $__internal_85_$__cuda_sm70_shflsync_bfly_p
        .type           $__internal_85_$__cuda_sm70_shflsync_bfly_p,@function
        .size           $__internal_85_$__cuda_sm70_shflsync_bfly_p,(.L_x_7263 - $__internal_85_$__cuda_sm70_shflsync_bfly_p)
$__internal_85_$__cuda_sm70_shflsync_bfly_p:
[----:B------:R-:W-:Y:S01]  /*2c90*/  HFMA2.MMA R91, -RZ, RZ, 0, 0 ;  /* 0x00000000ff5b7435 */ /* 0x000fe200000001ff */
[----:B------:R-:W-:Y:S04]  /*2ca0*/  WARPSYNC R82 ;  /* 0x0000005200007348 */ /* 0x000fe80003800000 */
[----:B------:R0:W1:Y:S01]  /*2cb0*/  SHFL.BFLY PT, R82, R141, R88, R139 ;  /* 0x0c0000588d527389 */ /* 0x00006200000e008b */
[----:B------:R-:W-:Y:S05]  /*2cc0*/  RET.REL.NODEC R90 `(_ZN10layer_norm13ln_bwd_kernelINS_13Kernel_traitsIf13__nv_bfloat16fS2_fjLj512ELj1ELj4ELj1ELj16ENS_18Kernel_traits_baseILj512EfS2_fS2_fjLj128EEEEELb0ELb1ELb0ELb1EEEvNS_9BwdParamsE) ;  /* 0xffffd3305a007950 */ /* 0x000fea0003c3ffff */
.L_x_3159:
        /* <DEDUP_REMOVED lines=11> */
.L_x_7263:


//--------------------- .text._ZN10layer_norm13ln_bwd_kernelINS_13Kernel_traitsIf13__nv_bfloat16fS2_fjLj512ELj1ELj4ELj1ELj16ENS_18Kernel_traits_baseILj512EfS2_fS2_fjLj128EEEEELb0ELb1ELb1ELb0EEEvNS_9BwdParamsE --------------------------
	.section	.text._ZN10layer_norm13ln_bwd_kernelINS_13Kernel_traitsIf13__nv_bfloat16fS2_fjLj512ELj1ELj4ELj1ELj16ENS_18Kernel_traits_baseILj512EfS2_fS2_fjLj128EEEEELb0ELb1ELb1ELb0EEEvNS_9BwdParamsE,"ax",@progbits
	.sectioninfo	@"SHI_REGISTERS=168"
	.align	128
        .global         _ZN10layer_norm13ln_bwd_kernelINS_13Kernel_traitsIf13__nv_bfloat16fS2_fjLj512ELj1ELj4ELj1ELj16ENS_18Kernel_traits_baseILj512EfS2_fS2_fjLj128EEEEELb0ELb1ELb1ELb0EEEvNS_9BwdParamsE
        .type           _ZN10layer_norm13ln_bwd_kernelINS_13Kernel_traitsIf13__nv_bfloat16fS2_fjLj512ELj1ELj4ELj1ELj16ENS_18Kernel_traits_baseILj512EfS2_fS2_fjLj128EEEEELb0ELb1ELb1ELb0EEEvNS_9BwdParamsE,@function
        .size           _ZN10layer_norm13ln_bwd_kernelINS_13Kernel_traitsIf13__nv_bfloat16fS2_fjLj512ELj1ELj4ELj1ELj16ENS_18Kernel_traits_baseILj512EfS2_fS2_fjLj128EEEEELb0ELb1ELb1ELb0EEEvNS_9BwdParamsE,(.L_x_7264 - _ZN10layer_norm13ln_bwd_kernelINS_13Kernel_traitsIf13__nv_bfloat16fS2_fjLj512ELj1ELj4ELj1ELj16ENS_18Kernel_traits_baseILj512EfS2_fS2_fjLj128EEEEELb0ELb1ELb1ELb0EEEvNS_9BwdParamsE)
        .other          _ZN10layer_norm13ln_bwd_kernelINS_13Kernel_traitsIf13__nv_bfloat16fS2_fjLj512ELj1ELj4ELj1ELj16ENS_18Kernel_traits_baseILj512EfS2_fS2_fjLj128EEEEELb0ELb1ELb1ELb0EEEvNS_9BwdParamsE,@"STO_CUDA_ENTRY STV_DEFAULT"
_ZN10layer_norm13ln_bwd_kernelINS_13Kernel_traitsIf13__nv_bfloat16fS2_fjLj512ELj1ELj4ELj1ELj16ENS_18Kernel_traits_baseILj512EfS2_fS2_fjLj128EEEEELb0ELb1ELb1ELb0EEEvNS_9BwdParamsE:
.text._ZN10layer_norm13ln_bwd_kernelINS_13Kernel_traitsIf13__nv_bfloat16fS2_fjLj512ELj1ELj4ELj1ELj16ENS_18Kernel_traits_baseILj512EfS2_fS2_fjLj128EEEEELb0ELb1ELb1ELb0EEEvNS_9BwdParamsE:
        /* <DEDUP_REMOVED lines=58> */
.L_x_3212:
[----:B------:R-:W-:-:S10]  /*03a0*/  HFMA2.MMA R131, -RZ, RZ, 0, 2.384185791015625e-07 ;  /* 0x00000004ff837435 */ /* 0x000fd400000001ff */
[----:B------:R-:W-:-:S05]  /*03b0*/  IMAD.WIDE R2, R0, R131, c[0x0][0x1d8] ;  /* 0x0000760000027625 */ /* 0x000fca00078e0283 */
[----:B------:R1:W2:Y:S01]  /*03c0*/  LDG.E R4, [R2.64] ;  /* 0x0000000402047981 */ /* 0x0002a2000c1e1900 */
[----:B------:R-:W-:-:S05]  /*03d0*/  IMAD.WIDE R128, R0, R131, c[0x0][0x1d0] ;  /* 0x0000740000807625 */ /* 0x000fca00078e0283 */
[----:B-----5:R3:W5:Y:S04]  /*03e0*/  LDG.E R163, [R128.64] ;  /* 0x0000000480a37981 */ /* 0x020768000c1e1900 */
[----:B------:R-:W4:Y:S01]  /*03f0*/  S2R R132, SR_TID.X ;  /* 0x0000000000847919 */ /* 0x000f220000002100 */
[C---:B------:R-:W-:Y:S02]  /*0400*/  IMAD R130, R0.reuse, c[0x0][0x168], RZ ;  /* 0x00005a0000827a24 */ /* 0x040fe400078e02ff */
[----:B-1----:R-:W-:-:S03]  /*0410*/  IMAD.WIDE R2, R0, R131, c[0x0][0x1a8] ;  /* 0x00006a0000027625 */ /* 0x002fc600078e0283 */
[----:B------:R-:W-:-:S03]  /*0420*/  SHF.R.S32.HI R133, RZ, 0x1f, R130 ;  /* 0x0000001fff857819 */ /* 0x000fc60000011482 */
[----:B------:R1:W5:Y:S01]  /*0430*/  LDG.E R2, [R2.64] ;  /* 0x0000000402027981 */ /* 0x000362000c1e1900 */
[----:B------:R-:W-:Y:S01]  /*0440*/  LEA.HI R130, R133, R130, RZ, 0x3 ;  /* 0x0000008285827211 */ /* 0x000fe200078f18ff */
[----:B------:R-:W-:Y:S01]  /*0450*/  BSSY B1, `(.L_x_3162) ;  /* 0x00000c3000017945 */ /* 0x000fe20003800000 */
[----:B----4-:R-:W-:Y:S02]  /*0460*/  LOP3.LUT R155, R132, 0x1f, RZ, 0xc0, !PT ;  /* 0x0000001f849b7812 */ /* 0x010fe400078ec0ff */
[----:B------:R-:W-:Y:S02]  /*0470*/  MOV R132, 0x20 ;  /* 0x0000002000847802 */ /* 0x000fe40000000f00 */
[----:B-1----:R-:W-:-:S05]  /*0480*/  LEA.HI.SX32 R3, R130, R155, 0x1d ;  /* 0x0000009b82037211 */ /* 0x002fca00078feaff */
[----:B------:R-:W-:Y:S01]  /*0490*/  IMAD.WIDE.U32 R140, R3, R132, c[0x0][0x218] ;  /* 0x00008600038c7625 */ /* 0x000fe200078e0084 */
        /* <DEDUP_REMOVED lines=8> */
[----:B------:R1:W5:Y:S04]  /*0520*/  LDG.E.128 R24, [R140.64] ;  /* 0x000000048c187981 */ /* 0x000368000c1e1d00 */
[----:B------:R1:W5:Y:S02]  /*0530*/  LDG.E.128 R20, [R140.64+0x10] ;  /* 0x000010048c147981 */ /* 0x000364000c1e1d00 */
.L_x_3166:
[----:B------:R-:W-:Y:S02]  /*0540*/  IADD3 R4, R3, 0x20, RZ ;  /* 0x0000002003047810 */ /* 0x000fe40007ffe0ff */
.L_x_3165:
[----:B------:R-:W-:Y:S05]  /*0550*/  BSYNC B2 ;  /* 0x0000000000027941 */ /* 0x000fea0003800000 */
.L_x_3164:
[----:B------:R-:W-:Y:S01]  /*0560*/  ISETP.NE.U32.AND P0, PT, RZ, c[0x0][0x218], PT ;  /* 0x00008600ff007a0c */ /* 0x000fe20003f05070 */
[----:B------:R-:W-:Y:S01]  /*0570*/  HFMA2.MMA R154, -RZ, RZ, 0, 0 ;  /* 0x00000000ff9a7435 */ /* 0x000fe200000001ff */
[----:B------:R-:W-:Y:S02]  /*0580*/  MOV R153, RZ ;  /* 0x000000ff00997202 */ /* 0x000fe40000000f00 */
[----:B------:R-:W-:-:S04]  /*0590*/  ISETP.NE.AND.EX P0, PT, RZ, c[0x0][0x21c], PT, P0 ;  /* 0x00008700ff007a0c */ /* 0x000fc80003f05300 */
[----:B------:R-:W-:-:S13]  /*05a0*/  ISETP.LT.U32.OR P0, PT, R164, 0x40, !P0 ;  /* 0x00000040a400780c */ /* 0x000fda0004701470 */
[----:B------:R-:W-:Y:S05]  /*05b0*/  @P0 BRA `(.L_x_3167) ;  /* 0x00000ac000000947 */ /* 0x000fea0003800000 */
[----:B------:R-:W-:-:S05]  /*05c0*/  IMAD.WIDE.U32 R12, R4, R132, c[0x0][0x218] ;  /* 0x00008600040c7625 */ /* 0x000fca00078e0084 */
[----:B------:R2:W5:Y:S04]  /*05d0*/  LDG.E.128 R16, [R12.64] ;  /* 0x000000040c107981 */ /* 0x000568000c1e1d00 */
[----:B--2---:R-:W5:Y:S01]  /*05e0*/  LDG.E.128 R12, [R12.64+0x10] ;  /* 0x000010040c0c7981 */ /* 0x004f62000c1e1d00 */
[----:B------:R-:W-:Y:S05]  /*05f0*/  BRA `(.L_x_3167) ;  /* 0x00000a8000007947 */ /* 0x000fea0003800000 */
.L_x_3163:
        /* <DEDUP_REMOVED lines=28> */
[----:B------:R-:W-:Y:S01]  /*07c0*/  FADD.FTZ R7, -R4, R10 ;  /* 0x0000000a04077221 */ /* 0x000fe20000010100 */
[--C-:B---3--:R-:W-:Y:S01]  /*07d0*/  PRMT R141, RZ, 0x5410, R128.reuse ;  /* 0x00005410ff8d7816 */ /* 0x108fe20000000080 */
[----:B-----5:R-:W-:Y:S01]  /*07e0*/  FMUL.FTZ R152, R2, R151 ;  /* 0x0000009702987220 */ /* 0x020fe20000410000 */
[----:B------:R-:W-:Y:S01]  /*07f0*/  PRMT R136, RZ, 0x7610, R128 ;  /* 0x00007610ff887816 */ /* 0x000fe20000000080 */
[----:B------:R-:W-:Y:S01]  /*0800*/  FADD.FTZ R9, -R4, R9 ;  /* 0x0000000904097221 */ /* 0x000fe20000010100 */
[--C-:B------:R-:W-:Y:S01]  /*0810*/  PRMT R157, RZ, 0x5410, R129.reuse ;  /* 0x00005410ff9d7816 */ /* 0x100fe20000000081 */
[----:B------:R-:W-:Y:S01]  /*0820*/  FMUL.FTZ R5, R2, R5 ;  /* 0x0000000502057220 */ /* 0x000fe20000410000 */
[----:B------:R-:W-:Y:S01]  /*0830*/  PRMT R128, RZ, 0x7610, R129 ;  /* 0x00007610ff807816 */ /* 0x000fe20000000081 */
[----:B----4-:R-:W-:Y:S01]  /*0840*/  FADD.FTZ R129, -R4, R132 ;  /* 0x0000008404817221 */ /* 0x010fe20000010100 */
[--C-:B------:R-:W-:Y:S01]  /*0850*/  PRMT R11, RZ, 0x5410, R130.reuse ;  /* 0x00005410ff0b7816 */ /* 0x100fe20000000082 */
[----:B------:R-:W-:Y:S01]  /*0860*/  FMUL.FTZ R10, R104, R141 ;  /* 0x0000008d680a7220 */ /* 0x000fe20000410000 */
[--C-:B------:R-:W-:Y:S01]  /*0870*/  PRMT R137, RZ, 0x5410, R131.reuse ;  /* 0x00005410ff897816 */ /* 0x100fe20000000083 */
[C---:B------:R-:W-:Y:S01]  /*0880*/  FMUL.FTZ R160, R2.reuse, R7 ;  /* 0x0000000702a07220 */ /* 0x040fe20000410000 */
[----:B------:R-:W-:Y:S01]  /*0890*/  PRMT R138, RZ, 0x7610, R131 ;  /* 0x00007610ff8a7816 */ /* 0x000fe20000000083 */
[----:B------:R-:W-:Y:S01]  /*08a0*/  FMUL.FTZ R6, R2, R129 ;  /* 0x0000008102067220 */ /* 0x000fe20000410000 */
[----:B------:R-:W-:Y:S01]  /*08b0*/  PRMT R130, RZ, 0x7610, R130 ;  /* 0x00007610ff827816 */ /* 0x000fe20000000082 */
[----:B------:R-:W-:-:S02]  /*08c0*/  FFMA.FTZ R75, R152, R128, R75 ;  /* 0x00000080984b7223 */ /* 0x000fc4000001004b */
[----:B------:R-:W-:Y:S02]  /*08d0*/  FADD.FTZ R59, R59, R128 ;  /* 0x000000803b3b7221 */ /* 0x000fe40000010000 */
[----:B------:R-:W-:Y:S02]  /*08e0*/  FMUL.FTZ R151, R107, R128 ;  /* 0x000000806b977220 */ /* 0x000fe40000410000 */
[----:B------:R-:W-:Y:S02]  /*08f0*/  FMUL.FTZ R162, R2, R9 ;  /* 0x0000000902a27220 */ /* 0x000fe40000410000 */
[----:B------:R-:W-:Y:S02]  /*0900*/  FMUL.FTZ R161, R105, R136 ;  /* 0x0000008869a17220 */ /* 0x000fe40000410000 */
[----:B------:R-:W-:Y:S02]  /*0910*/  FADD.FTZ R128, RZ, R10 ;  /* 0x0000000aff807221 */ /* 0x000fe40000010000 */
[----:B------:R-:W-:-:S02]  /*0920*/  FFMA.FTZ R129, R5, R10, RZ ;  /* 0x0000000a05817223 */ /* 0x000fc400000100ff */
[-C--:B------:R-:W-:Y:S02]  /*0930*/  FFMA.FTZ R74, R160, R157.reuse, R74 ;  /* 0x0000009da04a7223 */ /* 0x080fe4000001004a */
[----:B------:R-:W-:Y:S02]  /*0940*/  FADD.FTZ R58, R58, R157 ;  /* 0x0000009d3a3a7221 */ /* 0x000fe40000010000 */
[----:B------:R-:W-:Y:S02]  /*0950*/  FMUL.FTZ R157, R106, R157 ;  /* 0x0000009d6a9d7220 */ /* 0x000fe40000410000 */
[----:B------:R-:W-:Y:S02]  /*0960*/  FADD.FTZ R128, R128, R161 ;  /* 0x000000a180807221 */ /* 0x000fe40000010000 */
[----:B------:R-:W-:Y:S02]  /*0970*/  FFMA.FTZ R129, R162, R161, R129 ;  /* 0x000000a1a2817223 */ /* 0x000fe40000010081 */
[----:B------:R-:W-:-:S02]  /*0980*/  FADD.FTZ R128, R128, R157 ;  /* 0x0000009d80807221 */ /* 0x000fc40000010000 */
[----:B------:R-:W-:Y:S02]  /*0990*/  FFMA.FTZ R129, R160, R157, R129 ;  /* 0x0000009da0817223 */ /* 0x000fe40000010081 */
[----:B------:R-:W-:Y:S02]  /*09a0*/  FADD.FTZ R131, -R4, R134 ;  /* 0x0000008604837221 */ /* 0x000fe40000010100 */
[----:B------:R-:W-:Y:S02]  /*09b0*/  FADD.FTZ R52, R52, R11 ;  /* 0x0000000b34347221 */ /* 0x000fe40000010000 */
[-C--:B------:R-:W-:Y:S02]  /*09c0*/  FFMA.FTZ R68, R6, R11.reuse, R68 ;  /* 0x0000000b06447223 */ /* 0x080fe40000010044 */
[----:B------:R-:W-:Y:S02]  /*09d0*/  FADD.FTZ R133, -R4, R133 ;  /* 0x0000008504857221 */ /* 0x000fe40000010100 */
[----:B------:R-:W-:-:S02]  /*09e0*/  FMUL.FTZ R11, R100, R11 ;  /* 0x0000000b640b7220 */ /* 0x000fc40000410000 */
[----:B------:R-:W-:Y:S02]  /*09f0*/  FADD.FTZ R128, R128, R151 ;  /* 0x0000009780807221 */ /* 0x000fe40000010000 */
[----:B------:R-:W-:Y:S02]  /*0a00*/  FFMA.FTZ R129, R152, R151, R129 ;  /* 0x0000009798817223 */ /* 0x000fe40000010081 */
[----:B------:R-:W-:Y:S02]  /*0a10*/  FADD.FTZ R135, -R4, R135 ;  /* 0x0000008704877221 */ /* 0x000fe40000010100 */
[----:B------:R-:W-:Y:S02]  /*0a20*/  FMUL.FTZ R8, R2, R131 ;  /* 0x0000008302087220 */ /* 0x000fe40000410000 */
[----:B------:R-:W-:Y:S02]  /*0a30*/  FFMA.FTZ R73, R162, R136, R73 ;  /* 0x00000088a2497223 */ /* 0x000fe40000010049 */
[----:B------:R-:W-:-:S02]  /*0a40*/  FADD.FTZ R57, R57, R136 ;  /* 0x0000008839397221 */ /* 0x000fc40000010000 */
[----:B------:R-:W-:Y:S02]  /*0a50*/  FMUL.FTZ R7, R2, R133 ;  /* 0x0000008502077220 */ /* 0x000fe40000410000 */
        /* <DEDUP_REMOVED lines=14> */
[----:B------:R-:W-:Y:S02]  /*0b40*/  FFMA.FTZ R72, R5, R141, R72 ;  /* 0x0000008d05487223 */ /* 0x000fe40000010048 */
[----:B------:R-:W-:Y:S02]  /*0b50*/  FADD.FTZ R56, R56, R141 ;  /* 0x0000008d38387221 */ /* 0x000fe40000010000 */
[----:B------:R-:W-:-:S02]  /*0b60*/  FADD.FTZ R53, R53, R130 ;  /* 0x0000008235357221 */ /* 0x000fc40000010000 */
[----:B------:R-:W-:Y:S02]  /*0b70*/  FFMA.FTZ R69, R7, R130, R69 ;  /* 0x0000008207457223 */ /* 0x000fe40000010045 */
[----:B------:R-:W-:Y:S02]  /*0b80*/  FADD.FTZ R154, R131, R138 ;  /* 0x0000008a839a7221 */ /* 0x000fe40000010000 */
[----:B------:R-:W-:Y:S02]  /*0b90*/  FFMA.FTZ R153, R9, R138, R129 ;  /* 0x0000008a09997223 */ /* 0x000fe40000010081 */
.L_x_3169:
[----:B------:R-:W-:Y:S05]  /*0ba0*/  BSYNC B2 ;  /* 0x0000000000027941 */ /* 0x000fea0003800000 */
.L_x_3168:
[----:B------:R-:W-:Y:S05]  /*0bb0*/  @!P3 BRA `(.L_x_3167) ;  /* 0x000004c00000b947 */ /* 0x000fea0003800000 */
[----:B------:R-:W-:Y:S01]  /*0bc0*/  HFMA2.MMA R140, -RZ, RZ, 0, 1.9073486328125e-06 ;  /* 0x00000020ff8c7435 */ /* 0x000fe200000001ff */
[----:B------:R-:W-:-:S05]  /*0bd0*/  MOV R132, 0x10 ;  /* 0x0000001000847802 */ /* 0x000fca0000000f00 */
[----:B------:R-:W-:-:S04]  /*0be0*/  IMAD.WIDE.U32 R132, R155, R132, c[0x0][0x208] ;  /* 0x000082009b847625 */ /* 0x000fc800078e0084 */
[----:B------:R-:W-:Y:S02]  /*0bf0*/  IMAD.WIDE.U32 R128, R159, R140, c[0x0][0x188] ;  /* 0x000062009f807625 */ /* 0x000fe400078e008c */
[----:B------:R-:W2:Y:S04]  /*0c00*/  LDG.E.128 R132, [R132.64] ;  /* 0x0000000484847981 */ /* 0x000ea8000c1e1d00 */
[----:B------:R0:W3:Y:S04]  /*0c10*/  LDG.E.128 R124, [R128.64] ;  /* 0x00000004807c7981 */ /* 0x0000e8000c1e1d00 */
[----:B0-----:R-:W4:Y:S01]  /*0c20*/  LDG.E.128 R128, [R128.64+0x10] ;  /* 0x0000100480807981 */ /* 0x001f22000c1e1d00 */
[----:B------:R-:W-:-:S04]  /*0c30*/  ISETP.NE.U32.AND P0, PT, RZ, c[0x0][0x218], PT ;  /* 0x00008600ff007a0c */ /* 0x000fc80003f05070 */
[----:B------:R-:W-:-:S13]  /*0c40*/  ISETP.NE.AND.EX P0, PT, RZ, c[0x0][0x21c], PT, P0 ;  /* 0x00008700ff007a0c */ /* 0x000fda0003f05300 */
[----:B------:R-:W-:-:S05]  /*0c50*/  @P0 IMAD.WIDE.U32 R140, R159, R140, c[0x0][0x218] ;  /* 0x000086009f8c0625 */ /* 0x000fca00078e008c */
[----:B------:R0:W5:Y:S04]  /*0c60*/  @P0 LDG.E.128 R16, [R140.64] ;  /* 0x000000048c100981 */ /* 0x000168000c1e1d00 */
[----:B------:R0:W5:Y:S01]  /*0c70*/  @P0 LDG.E.128 R12, [R140.64+0x10] ;  /* 0x000010048c0c0981 */ /* 0x000162000c1e1d00 */
[C---:B---3--:R-:W-:Y:S02]  /*0c80*/  FADD.FTZ R139, -R4.reuse, R124 ;  /* 0x0000007c048b7221 */ /* 0x048fe40000010100 */
[C---:B------:R-:W-:Y:S02]  /*0c90*/  FADD.FTZ R125, -R4.reuse, R125 ;  /* 0x0000007d047d7221 */ /* 0x040fe40000010100 */
[C---:B------:R-:W-:Y:S02]  /*0ca0*/  FADD.FTZ R143, -R4.reuse, R126 ;  /* 0x0000007e048f7221 */ /* 0x040fe40000010100 */
[----:B------:R-:W-:-:S02]  /*0cb0*/  FADD.FTZ R127, -R4, R127 ;  /* 0x0000007f047f7221 */ /* 0x000fc40000010100 */
[C---:B----4-:R-:W-:Y:S02]  /*0cc0*/  FADD.FTZ R155, -R4.reuse, R128 ;  /* 0x00000080049b7221 */ /* 0x050fe40000010100 */
[C---:B------:R-:W-:Y:S02]  /*0cd0*/  FADD.FTZ R129, -R4.reuse, R129 ;  /* 0x0000008104817221 */ /* 0x040fe40000010100 */
[C---:B------:R-:W-:Y:S02]  /*0ce0*/  FADD.FTZ R159, -R4.reuse, R130 ;  /* 0x00000082049f7221 */ /* 0x040fe40000010100 */
[----:B------:R-:W-:Y:S01]  /*0cf0*/  FADD.FTZ R4, -R4, R131 ;  /* 0x0000008304047221 */ /* 0x000fe20000010100 */
[--C-:B--2---:R-:W-:Y:S01]  /*0d00*/  PRMT R131, RZ, 0x5410, R132.reuse ;  /* 0x00005410ff837816 */ /* 0x104fe20000000084 */
[C---:B-----5:R-:W-:Y:S01]  /*0d10*/  FMUL.FTZ R158, R2.reuse, R139 ;  /* 0x0000008b029e7220 */ /* 0x060fe20000410000 */
[----:B------:R-:W-:Y:S01]  /*0d20*/  PRMT R132, RZ, 0x7610, R132 ;  /* 0x00007610ff847816 */ /* 0x000fe20000000084 */
[----:B------:R-:W-:-:S02]  /*0d30*/  FMUL.FTZ R124, R2, R125 ;  /* 0x0000007d027c7220 */ /* 0x000fc40000410000 */
[----:B------:R-:W-:Y:S01]  /*0d40*/  FMUL.FTZ R156, R80, R131 ;  /* 0x00000083509c7220 */ /* 0x000fe20000410000 */
[----:B------:R-:W-:Y:S01]  /*0d50*/  PRMT R145, RZ, 0x5410, R133 ;  /* 0x00005410ff917816 */ /* 0x000fe20000000085 */
[C---:B------:R-:W-:Y:S02]  /*0d60*/  FMUL.FTZ R125, R2.reuse, R143 ;  /* 0x0000008f027d7220 */ /* 0x040fe40000410000 */
[----:B------:R-:W-:Y:S02]  /*0d70*/  FMUL.FTZ R139, R2, R129 ;  /* 0x00000081028b7220 */ /* 0x000fe40000410000 */
[----:B------:R-:W-:Y:S02]  /*0d80*/  FMUL.FTZ R144, R81, R132 ;  /* 0x0000008451907220 */ /* 0x000fe40000410000 */
[----:B------:R-:W-:Y:S02]  /*0d90*/  FADD.FTZ R129, R154, R156 ;  /* 0x0000009c9a817221 */ /* 0x000fe40000010000 */
[----:B------:R-:W-:Y:S01]  /*0da0*/  FFMA.FTZ R153, R158, R156, R153 ;  /* 0x0000009c9e997223 */ /* 0x000fe20000010099 */
[----:B------:R-:W-:Y:S01]  /*0db0*/  PRMT R146, RZ, 0x7610, R133 ;  /* 0x00007610ff927816 */ /* 0x000fe20000000085 */
[----:B------:R-:W-:-:S02]  /*0dc0*/  FMUL.FTZ R126, R2, R127 ;  /* 0x0000007f027e7220 */ /* 0x000fc40000410000 */
[----:B------:R-:W-:Y:S02]  /*0dd0*/  FMUL.FTZ R143, R2, R4 ;  /* 0x00000004028f7220 */ /* 0x000fe40000410000 */
[-C--:B------:R-:W-:Y:S02]  /*0de0*/  FFMA.FTZ R66, R125, R145.reuse, R66 ;  /* 0x000000917d427223 */ /* 0x080fe40000010042 */
[----:B------:R-:W-:Y:S02]  /*0df0*/  FADD.FTZ R50, R50, R145 ;  /* 0x0000009132327221 */ /* 0x000fe40000010000 */
[----:B------:R-:W-:Y:S02]  /*0e00*/  FMUL.FTZ R145, R82, R145 ;  /* 0x0000009152917220 */ /* 0x000fe40000410000 */
[----:B------:R-:W-:Y:S02]  /*0e10*/  FADD.FTZ R4, R129, R144 ;  /* 0x0000009081047221 */ /* 0x000fe40000010000 */
[----:B------:R-:W-:Y:S01]  /*0e20*/  FFMA.FTZ R128, R124, R144, R153 ;  /* 0x000000907c807223 */ /* 0x000fe20000010099 */
[----:B------:R-:W-:Y:S01]  /*0e30*/  PRMT R147, RZ, 0x5410, R134 ;  /* 0x00005410ff937816 */ /* 0x000fe20000000086 */
[----:B------:R-:W-:-:S02]  /*0e40*/  FMUL.FTZ R127, R2, R155 ;  /* 0x0000009b027f7220 */ /* 0x000fc40000410000 */
[----:B------:R-:W-:Y:S02]  /*0e50*/  FFMA.FTZ R64, R158, R131, R64 ;  /* 0x000000839e407223 */ /* 0x000fe40000010040 */
[----:B------:R-:W-:Y:S02]  /*0e60*/  FADD.FTZ R48, R48, R131 ;  /* 0x0000008330307221 */ /* 0x000fe40000010000 */
[-C--:B------:R-:W-:Y:S02]  /*0e70*/  FFMA.FTZ R67, R126, R146.reuse, R67 ;  /* 0x000000927e437223 */ /* 0x080fe40000010043 */
[----:B------:R-:W-:Y:S02]  /*0e80*/  FADD.FTZ R51, R51, R146 ;  /* 0x0000009233337221 */ /* 0x000fe40000010000 */
        /* <DEDUP_REMOVED lines=28> */
[----:B------:R-:W-:Y:S02]  /*1050*/  FFMA.FTZ R61, R139, R134, R61 ;  /* 0x000000868b3d7223 */ /* 0x000fe4000001003d */
[----:B------:R-:W-:-:S02]  /*1060*/  FADD.FTZ R154, R129, R150 ;  /* 0x00000096819a7221 */ /* 0x000fc40000010000 */
[----:B------:R-:W-:Y:S02]  /*1070*/  FFMA.FTZ R153, R143, R150, R128 ;  /* 0x000000968f997223 */ /* 0x000fe40000010080 */
.L_x_3167:
[----:B0-----:R-:W-:Y:S05]  /*1080*/  BSYNC B1 ;  /* 0x0000000000017941 */ /* 0x001fea0003800000 */
.L_x_3162:
[----:B------:R-:W-:Y:S05]  /*1090*/  BRA.DIV ~URZ, `(.L_x_3170) ;  /* 0x000026327f007947 */ /* 0x000fea000b800000 */
[----:B------:R0:W2:Y:S02]  /*10a0*/  SHFL.BFLY PT, R135, R154, 0x1, 0x1f ;  /* 0x0c201f009a877f89 */ /* 0x0000a400000e0000 */
.L_x_3219:
        /* <DEDUP_REMOVED lines=15> */
[----:B------:R2:W4:Y:S01]  /*11a0*/  SHFL.BFLY PT, R135, R132, 0x10, 0x1f ;  /* 0x0e001f0084877f89 */ /* 0x00052200000e0000 */
[----:B---3--:R-:W-:-:S05]  /*11b0*/  FADD.FTZ R153, R130, R153 ;  /* 0x0000009982997221 */ /* 0x008fca0000010000 */
[----:B------:R2:W3:Y:S02]  /*11c0*/  SHFL.BFLY PT, R4, R153, 0x10, 0x1f ;  /* 0x0e001f0099047f89 */ /* 0x0004e400000e0000 */
.L_x_3220:
[----:B-----5:R-:W-:Y:S01]  /*11d0*/  ISETP.GE.AND P1, PT, R163, 0x1, PT ;  /* 0x00000001a300780c */ /* 0x020fe20003f26270 */
[----:B------:R-:W0:Y:S01]  /*11e0*/  S2R R128, SR_TID.X ;  /* 0x0000000000807919 */ /* 0x000e220000002100 */
[----:B---3--:R-:W-:Y:S01]  /*11f0*/  FADD.FTZ R131, R4, R153 ;  /* 0x0000009904837221 */ /* 0x008fe20000010000 */
[----:B------:R-:W-:Y:S01]  /*1200*/  BSSY B1, `(.L_x_3172) ;  /* 0x00000c7000017945 */ /* 0x000fe20003800000 */
[----:B----4-:R-:W-:Y:S02]  /*1210*/  FADD.FTZ R130, R135, R132 ;  /* 0x0000008487827221 */ /* 0x010fe40000010000 */
[----:B------:R-:W-:Y:S02]  /*1220*/  FMUL.FTZ R131, R131, c[0x0][0x1e0] ;  /* 0x0000780083837a20 */ /* 0x000fe40000410000 */
[----:B------:R-:W-:-:S05]  /*1230*/  FMUL.FTZ R130, R130, c[0x0][0x1e0] ;  /* 0x0000780082827a20 */ /* 0x000fca0000410000 */
[----:B------:R-:W-:-:S05]  /*1240*/  @P1 IADD3 R163, R163, -0x1, RZ ;  /* 0xffffffffa3a31810 */ /* 0x000fca0007ffe0ff */
[----:B------:R-:W-:-:S05]  /*1250*/  @P1 IMAD R163, R163, c[0x0][0x168], RZ ;  /* 0x00005a00a3a31a24 */ /* 0x000fca00078e02ff */
[----:B------:R-:W-:Y:S02]  /*1260*/  @P1 SHF.R.S32.HI R4, RZ, 0x1f, R163 ;  /* 0x0000001fff041819 */ /* 0x000fe400000114a3 */
[----:B0-----:R-:W-:Y:S02]  /*1270*/  @P1 LOP3.LUT R128, R128, 0x1f, RZ, 0xc0, !PT ;  /* 0x0000001f80801812 */ /* 0x001fe400078ec0ff */
[----:B------:R-:W-:Y:S01]  /*1280*/  @P1 LEA.HI R163, R4, R163, RZ, 0x3 ;  /* 0x000000a304a31211 */ /* 0x000fe200078f18ff */
[----:B------:R-:W-:-:S03]  /*1290*/  IMAD.MOV.U32 R4, RZ, RZ, RZ ;  /* 0x000000ffff047224 */ /* 0x000fc600078e00ff */
[----:B------:R-:W-:Y:S01]  /*12a0*/  @P1 LEA.HI.SX32 R4, R163, R128, 0x1d ;  /* 0x00000080a3041211 */ /* 0x000fe200078feaff */
        /* <DEDUP_REMOVED lines=10> */
.L_x_3175:
[----:B------:R-:W-:Y:S05]  /*1350*/  BSYNC B2 ;  /* 0x0000000000027941 */ /* 0x000fea0003800000 */
.L_x_3174:
        /* <DEDUP_REMOVED lines=11> */
.L_x_3177:
[----:B------:R-:W-:Y:S05]  /*1410*/  BSYNC B2 ;  /* 0x0000000000027941 */ /* 0x000fea0003800000 */
.L_x_3176:
[----:B-----5:R-:W-:Y:S01]  /*1420*/  @P1 PRMT R128, RZ, 0x5410, R108 ;  /* 0x00005410ff801816 */ /* 0x020fe2000000006c */
[----:B------:R-:W-:Y:S01]  /*1430*/  @P1 FMUL.FTZ R133, R129, c[0x0][0x1ec] ;  /* 0x00007b0081851a20 */ /* 0x000fe20000410000 */
[----:B------:R-:W-:Y:S01]  /*1440*/  BSSY B2, `(.L_x_3178) ;  /* 0x000000c000027945 */ /* 0x000fe20003800000 */
[----:B------:R-:W-:Y:S02]  /*1450*/  @!P2 FSEL R134, R25, RZ, P0 ;  /* 0x000000ff1986a208 */ /* 0x000fe40000000000 */
        /* <DEDUP_REMOVED lines=10> */
.L_x_3179:
[----:B------:R-:W-:Y:S05]  /*1500*/  BSYNC B2 ;  /* 0x0000000000027941 */ /* 0x000fea0003800000 */
.L_x_3178:
[----:B------:R-:W-:Y:S01]  /*1510*/  @P1 PRMT R128, RZ, 0x7610, R108 ;  /* 0x00007610ff801816 */ /* 0x000fe2000000006c */
[----:B--2---:R-:W-:Y:S01]  /*1520*/  @P1 FMUL.FTZ R132, R134, c[0x0][0x1ec] ;  /* 0x00007b0086841a20 */ /* 0x004fe20000410000 */
        /* <DEDUP_REMOVED lines=22> */
.L_x_3181:
[----:B------:R-:W-:Y:S05]  /*1690*/  BSYNC B2 ;  /* 0x0000000000027941 */ /* 0x000fea0003800000 */
.L_x_3180:
        /* <DEDUP_REMOVED lines=20> */
.L_x_3183:
[----:B------:R-:W-:Y:S05]  /*17e0*/  BSYNC B2 ;  /* 0x0000000000027941 */ /* 0x000fea0003800000 */
.L_x_3182:
        /* <DEDUP_REMOVED lines=11> */
[----:B-1----:R-:W-:Y:S02]  /*18a0*/  FSEL R140, R130, RZ, !P6 ;  /* 0x000000ff828c7208 */ /* 0x002fe40007000000 */
[----:B------:R-:W-:-:S03]  /*18b0*/  ISETP.NE.AND.EX P5, PT, RZ, c[0x0][0x21c], PT, P5 ;  /* 0x00008700ff007a0c */ /* 0x000fc60003fa5350 */
[----:B------:R-:W-:-:S04]  /*18c0*/  FFMA.FTZ R140, R6, R131, R140 ;  /* 0x00000083068c7223 */ /* 0x000fc8000001008c */
[----:B------:R-:W-:-:S04]  /*18d0*/  FADD.FTZ R133, R11, -R140 ;  /* 0x8000008c0b857221 */ /* 0x000fc80000010000 */
[----:B------:R-:W-:-:S04]  /*18e0*/  FMUL.FTZ R133, R2, R133 ;  /* 0x0000008502857220 */ /* 0x000fc80000410000 */
[----:B------:R-:W-:Y:S02]  /*18f0*/  @P5 FADD.FTZ R133, R20, R133 ;  /* 0x0000008514855221 */ /* 0x000fe40000010000 */
.L_x_3185:
[----:B------:R-:W-:Y:S05]  /*1900*/  BSYNC B2 ;  /* 0x0000000000027941 */ /* 0x000fea0003800000 */
.L_x_3184:
[----:B------:R-:W-:Y:S01]  /*1910*/  @!P2 ISETP.NE.U32.AND P5, PT, RZ, c[0x0][0x218], PT ;  /* 0x00008600ff00aa0c */ /* 0x000fe20003fa5070 */
[----:B------:R-:W-:Y:S01]  /*1920*/  BSSY B2, `(.L_x_3186) ;  /* 0x000000f000027945 */ /* 0x000fe20003800000 */
[----:B------:R-:W-:Y:S02]  /*1930*/  @P1 PRMT R120, R120, 0x5410, R132 ;  /* 0x0000541078781816 */ /* 0x000fe40000000084 */
[----:B------:R-:W-:Y:S02]  /*1940*/  @!P2 ISETP.NE.AND.EX P5, PT, RZ, c[0x0][0x21c], PT, P5 ;  /* 0x00008700ff00aa0c */ /* 0x000fe40003fa5350 */
[----:B------:R-:W-:Y:S02]  /*1950*/  @P1 F2FP.BF16.PACK_AB R134, RZ, R134 ;  /* 0x00000086ff86123e */ /* 0x000fe400000010ff */
        /* <DEDUP_REMOVED lines=11> */
.L_x_3187:
[----:B------:R-:W-:Y:S05]  /*1a10*/  BSYNC B2 ;  /* 0x0000000000027941 */ /* 0x000fea0003800000 */
.L_x_3186:
[----:B------:R-:W-:Y:S01]  /*1a20*/  @!P2 ISETP.NE.U32.AND P5, PT, RZ, c[0x0][0x218], PT ;  /* 0x00008600ff00aa0c */ /* 0x000fe20003fa5070 */
[----:B------:R-:W-:Y:S01]  /*1a30*/  BSSY B2, `(.L_x_3188) ;  /* 0x0000012000027945 */ /* 0x000fe20003800000 */
[----:B------:R-:W-:Y:S02]  /*1a40*/  @P1 PRMT R121, R129, 0x7610, R121 ;  /* 0x0000761081791816 */ /* 0x000fe40000000079 */
[----:B------:R-:W-:Y:S02]  /*1a50*/  @!P2 ISETP.NE.AND.EX P5, PT, RZ, c[0x0][0x21c], PT, P5 ;  /* 0x00008700ff00aa0c */ /* 0x000fe40003fa5350 */
[C---:B------:R-:W-:Y:S01]  /*1a60*/  SEL R116, R133.reuse, R116, P0 ;  /* 0x0000007485747207 */ /* 0x040fe20000000000 */
[----:B------:R-:W-:Y:S01]  /*1a70*/  @P1 FMUL.FTZ R133, R133, c[0x0][0x1ec] ;  /* 0x00007b0085851a20 */ /* 0x000fe20000410000 */
[C---:B------:R-:W-:Y:S01]  /*1a80*/  SEL R117, R132.reuse, R117, P0 ;  /* 0x0000007584757207 */ /* 0x040fe20000000000 */
[----:B------:R-:W-:Y:S01]  /*1a90*/  @P1 FMUL.FTZ R132, R132, c[0x0][0x1ec] ;  /* 0x00007b0084841a20 */ /* 0x000fe20000410000 */
[----:B------:R-:W-:-:S02]  /*1aa0*/  @P1 PRMT R121, R121, 0x5410, R134 ;  /* 0x0000541079791816 */ /* 0x000fc40000000086 */
        /* <DEDUP_REMOVED lines=10> */
.L_x_3189:
[----:B------:R-:W-:Y:S05]  /*1b50*/  BSYNC B2 ;  /* 0x0000000000027941 */ /* 0x000fea0003800000 */
.L_x_3188:
        /* <DEDUP_REMOVED lines=13> */
[----:B-1----:R-:W-:-:S04]  /*1c30*/  FFMA.FTZ R141, R9, R131, R134 ;  /* 0x00000083098d7223 */ /* 0x002fc80000010086 */
[----:B------:R-:W-:-:S04]  /*1c40*/  FADD.FTZ R141, R138, -R141 ;  /* 0x8000008d8a8d7221 */ /* 0x000fc80000010000 */
[----:B------:R-:W-:-:S04]  /*1c50*/  FMUL.FTZ R134, R2, R141 ;  /* 0x0000008d02867220 */ /* 0x000fc80000410000 */
[----:B------:R-:W-:Y:S02]  /*1c60*/  @P5 FADD.FTZ R134, R23, R134 ;  /* 0x0000008617865221 */ /* 0x000fe40000010000 */
.L_x_3191:
[----:B------:R-:W-:Y:S05]  /*1c70*/  BSYNC B2 ;  /* 0x0000000000027941 */ /* 0x000fea0003800000 */
.L_x_3190:
        /* <DEDUP_REMOVED lines=9> */
[----:B-1----:R-:W-:Y:S01]  /*1d10*/  @P1 F2FP.BF16.PACK_AB R140, RZ, R128 ;  /* 0x00000080ff8c123e */ /* 0x002fe200000010ff */
[----:B------:R-:W-:-:S03]  /*1d20*/  @P1 FMUL.FTZ R129, R99, R134 ;  /* 0x0000008663811220 */ /* 0x000fc60000410000 */
[----:B------:R-:W-:Y:S02]  /*1d30*/  @P1 PRMT R123, R140, 0x7610, R123 ;  /* 0x000076108c7b1816 */ /* 0x000fe4000000007b */
[----:B------:R-:W-:Y:S02]  /*1d40*/  @P5 MOV R128, 0x20 ;  /* 0x0000002000805802 */ /* 0x000fe40000000f00 */
[----:B------:R-:W-:-:S03]  /*1d50*/  @P1 F2FP.BF16.PACK_AB R141, RZ, R129 ;  /* 0x00000081ff8d123e */ /* 0x000fc600000010ff */
[----:B------:R-:W-:Y:S01]  /*1d60*/  @P5 IMAD.WIDE.U32 R128, R3, R128, c[0x0][0x258] ;  /* 0x0000960003805625 */ /* 0x000fe200078e0080 */
[----:B------:R-:W-:Y:S02]  /*1d70*/  @P1 PRMT R123, R123, 0x5410, R141 ;  /* 0x000054107b7b1816 */ /* 0x000fe4000000008d */
[----:B------:R-:W-:Y:S01]  /*1d80*/  IADD3 R3, R3, 0x20, RZ ;  /* 0x0000002003037810 */ /* 0x000fe20007ffe0ff */
[----:B------:R-:W-:Y:S01]  /*1d90*/  @P1 IMAD.MOV.U32 R141, RZ, RZ, 0x10 ;  /* 0x00000010ff8d1424 */ /* 0x000fe200078e00ff */
        /* <DEDUP_REMOVED lines=13> */
.L_x_3173:
[----:B------:R-:W-:Y:S05]  /*1e70*/  BSYNC B1 ;  /* 0x0000000000017941 */ /* 0x000fea0003800000 */
.L_x_3172:
[----:B------:R-:W-:Y:S01]  /*1e80*/  BSSY B1, `(.L_x_3192) ;  /* 0x00000bb000017945 */ /* 0x000fe20003800000 */
        /* <DEDUP_REMOVED lines=9> */
.L_x_3195:
[----:B------:R-:W-:Y:S05]  /*1f20*/  BSYNC B2 ;  /* 0x0000000000027941 */ /* 0x000fea0003800000 */
.L_x_3194:
        /* <DEDUP_REMOVED lines=11> */
.L_x_3197:
[----:B------:R-:W-:Y:S05]  /*1fe0*/  BSYNC B2 ;  /* 0x0000000000027941 */ /* 0x000fea0003800000 */
.L_x_3196:
        /* <DEDUP_REMOVED lines=16> */
.L_x_3199:
[----:B------:R-:W-:Y:S05]  /*20f0*/  BSYNC B2 ;  /* 0x0000000000027941 */ /* 0x000fea0003800000 */
.L_x_3198:
[----:B------:R-:W-:Y:S01]  /*2100*/  @P1 PRMT R133, RZ, 0x7610, R108 ;  /* 0x00007610ff851816 */ /* 0x000fe2000000006c */
[----:B--2---:R-:W-:Y:S01]  /*2110*/  @P1 FMUL.FTZ R132, R128, c[0x0][0x1ec] ;  /* 0x00007b0080841a20 */ /* 0x004fe20000410000 */
        /* <DEDUP_REMOVED lines=14> */
.L_x_3201:
[----:B------:R-:W-:Y:S05]  /*2200*/  BSYNC B2 ;  /* 0x0000000000027941 */ /* 0x000fea0003800000 */
.L_x_3200:
[----:B------:R-:W-:Y:S01]  /*2210*/  @!P2 ISETP.NE.U32.AND P5, PT, RZ, c[0x0][0x218], PT ;  /* 0x00008600ff00aa0c */ /* 0x000fe20003fa5070 */
[----:B------:R-:W-:Y:S01]  /*2220*/  @P1 FMUL.FTZ R134, R84, R135 ;  /* 0x0000008754861220 */ /* 0x000fe20000410000 */
[----:B------:R-:W-:Y:S01]  /*2230*/  BSSY B2, `(.L_x_3202) ;  /* 0x0000010000027945 */ /* 0x000fe20003800000 */
[----:B-1----:R-:W-:Y:S01]  /*2240*/  @P1 FMUL.FTZ R140, R85, R132 ;  /* 0x00000084558c1220 */ /* 0x002fe20000410000 */
        /* <DEDUP_REMOVED lines=14> */
.L_x_3203:
[----:B------:R-:W-:Y:S05]  /*2330*/  BSYNC B2 ;  /* 0x0000000000027941 */ /* 0x000fea0003800000 */
.L_x_3202:
        /* <DEDUP_REMOVED lines=15> */
.L_x_3205:
[----:B------:R-:W-:Y:S05]  /*2430*/  BSYNC B2 ;  /* 0x0000000000027941 */ /* 0x000fea0003800000 */
.L_x_3204:
        /* <DEDUP_REMOVED lines=20> */
.L_x_3207:
[----:B------:R-:W-:Y:S05]  /*2580*/  BSYNC B2 ;  /* 0x0000000000027941 */ /* 0x000fea0003800000 */
.L_x_3206:
[----:B------:R-:W-:Y:S01]  /*2590*/  @!P2 ISETP.NE.U32.AND P5, PT, RZ, c[0x0][0x218], PT ;  /* 0x00008600ff00aa0c */ /* 0x000fe20003fa5070 */
[----:B------:R-:W-:Y:S01]  /*25a0*/  BSSY B2, `(.L_x_3208) ;  /* 0x0000011000027945 */ /* 0x000fe20003800000 */
[----:B------:R-:W-:Y:S02]  /*25b0*/  @P1 F2FP.BF16.PACK_AB R133, RZ, R133 ;  /* 0x00000085ff85123e */ /* 0x000fe400000010ff */
[----:B------:R-:W-:Y:S02]  /*25c0*/  @P1 F2FP.BF16.PACK_AB R140, RZ, R140 ;  /* 0x0000008cff8c123e */ /* 0x000fe400000010ff */
[----:B------:R-:W-:Y:S02]  /*25d0*/  @!P2 ISETP.NE.AND.EX P5, PT, RZ, c[0x0][0x21c], PT, P5 ;  /* 0x00008700ff00aa0c */ /* 0x000fe40003fa5350 */
[----:B------:R-:W-:Y:S02]  /*25e0*/  @P1 PRMT R121, R133, 0x7610, R121 ;  /* 0x0000761085791816 */ /* 0x000fe40000000079 */
[----:B------:R-:W-:-:S02]  /*25f0*/  SEL R115, R132, R115, P0 ;  /* 0x0000007384737207 */ /* 0x000fc40000000000 */
[----:B------:R-:W-:Y:S02]  /*2600*/  @P1 PRMT R121, R121, 0x5410, R140 ;  /* 0x0000541079791816 */ /* 0x000fe4000000008c */
        /* <DEDUP_REMOVED lines=10> */
.L_x_3209:
[----:B------:R-:W-:Y:S05]  /*26b0*/  BSYNC B2 ;  /* 0x0000000000027941 */ /* 0x000fea0003800000 */
.L_x_3208:
[C---:B------:R-:W-:Y:S01]  /*26c0*/  @P1 FMUL.FTZ R133, R135.reuse, c[0x0][0x1ec] ;  /* 0x00007b0087851a20 */ /* 0x040fe20000410000 */
[----:B------:R-:W-:Y:S01]  /*26d0*/  @!P2 ISETP.NE.U32.AND P6, PT, RZ, c[0x0][0x218], PT ;  /* 0x00008600ff00aa0c */ /* 0x000fe20003fc5070 */
[C---:B------:R-:W-:Y:S01]  /*26e0*/  @P1 FMUL.FTZ R132, R134.reuse, c[0x0][0x1ec] ;  /* 0x00007b0086841a20 */ /* 0x040fe20000410000 */
[----:B------:R-:W-:Y:S01]  /*26f0*/  SEL R116, R135, R116, P0 ;  /* 0x0000007487747207 */ /* 0x000fe20000000000 */
[----:B------:R-:W-:Y:S01]  /*2700*/  BSSY B2, `(.L_x_3210) ;  /* 0x0000013000027945 */ /* 0x000fe20003800000 */
[----:B------:R-:W-:Y:S01]  /*2710*/  SEL R117, R134, R117, P0 ;  /* 0x0000007586757207 */ /* 0x000fe20000000000 */
[----:B------:R-:W-:Y:S01]  /*2720*/  @P1 FMUL.FTZ R134, R88, R133 ;  /* 0x0000008558861220 */ /* 0x000fe20000410000 */
[----:B------:R-:W-:Y:S01]  /*2730*/  ISETP.NE.U32.AND P5, PT, RZ, c[0x0][0x258], PT ;  /* 0x00009600ff007a0c */ /* 0x000fe20003fa5070 */
[----:B------:R-:W-:Y:S01]  /*2740*/  @P1 FMUL.FTZ R135, R89, R132 ;  /* 0x0000008459871220 */ /* 0x000fe20000410000 */
        /* <DEDUP_REMOVED lines=14> */
.L_x_3211:
[----:B------:R-:W-:Y:S05]  /*2830*/  BSYNC B2 ;  /* 0x0000000000027941 */ /* 0x000fea0003800000 */
.L_x_3210:
        /* <DEDUP_REMOVED lines=31> */
.L_x_3193:
[----:B------:R-:W-:Y:S05]  /*2a30*/  BSYNC B1 ;  /* 0x0000000000017941 */ /* 0x000fea0003800000 */
.L_x_3192:
[----:B------:R-:W-:-:S04]  /*2a40*/  MOV R3, c[0x0][0x160] ;  /* 0x0000580000037a02 */ /* 0x000fc80000000f00 */
[----:B------:R-:W-:-:S04]  /*2a50*/  LEA R0, R3, R0, 0x2 ;  /* 0x0000000003007211 */ /* 0x000fc800078e10ff */
[----:B------:R-:W-:-:S13]  /*2a60*/  ISETP.GE.AND P0, PT, R0, c[0x0][0x164], PT ;  /* 0x0000590000007a0c */ /* 0x000fda0003f06270 */
[----:B-12---:R-:W-:Y:S01]  /*2a70*/  @P0 CALL.REL.NOINC `(.L_x_3161) ;  /* 0x0000001000000944 */ /* 0x006fe20003c00000 */
[----:B------:R-:W-:Y:S05]  /*2a80*/  BRA `(.L_x_3212) ;  /* 0xffffd91000007947 */ /* 0x000fea000383ffff */
.L_x_3161:
[----:B0-----:R-:W-:Y:S05]  /*2a90*/  BSYNC B0 ;  /* 0x0000000000007941 */ /* 0x001fea0003800000 */
.L_x_3160:
[----:B------:R-:W0:Y:S01]  /*2aa0*/  S2R R128, SR_TID.X ;  /* 0x0000000000807919 */ /* 0x000e220000002100 */
[----:B------:R-:W-:Y:S01]  /*2ab0*/  WARPSYNC 0xffffffff ;  /* 0xffffffff00007948 */ /* 0x000fe20003800000 */
[----:B------:R-:W-:Y:S02]  /*2ac0*/  BSSY B0, `(.L_x_3213) ;  /* 0x0000094000007945 */ /* 0x000fe40003800000 */
[----:B------:R-:W1:Y:S01]  /*2ad0*/  S2R R15, SR_CTAID.X ;  /* 0x00000000000f7919 */ /* 0x000e620000002500 */
[----:B0-----:R-:W-:Y:S02]  /*2ae0*/  SHF.R.U32.HI R0, RZ, 0x5, R128 ;  /* 0x00000005ff007819 */ /* 0x001fe40000011680 */
[C---:B------:R-:W-:Y:S02]  /*2af0*/  LOP3.LUT R2, R128.reuse, 0x1f, RZ, 0xc0, !PT ;  /* 0x0000001f80027812 */ /* 0x040fe400078ec0ff */
        /* <DEDUP_REMOVED lines=90> */
[----:B--2---:R-:W-:Y:S01]  /*30a0*/  FADD.FTZ R49, R16, R49 ;  /* 0x0000003110317221 */ /* 0x004fe20000010000 */
[----:B------:R-:W-:Y:S02]  /*30b0*/  IADD3.X R23, R21, c[0x0][0x224], RZ, P5, !PT ;  /* 0x0000890015177a10 */ /* 0x000fe40002ffe4ff */
        /* <DEDUP_REMOVED lines=52> */
.L_x_3214:
[----:B---3--:R-:W-:Y:S05]  /*3400*/  BSYNC B0 ;  /* 0x0000000000007941 */ /* 0x008fea0003800000 */
.L_x_3213:
        /* <DEDUP_REMOVED lines=16> */
.L_x_3216:
[----:B------:R-:W-:Y:S05]  /*3510*/  BSYNC B0 ;  /* 0x0000000000007941 */ /* 0x000fea0003800000 */
.L_x_3215:
        /* <DEDUP_REMOVED lines=16> */
.L_x_3218:
[----:B------:R-:W-:Y:S05]  /*3620*/  BSYNC B0 ;  /* 0x0000000000007941 */ /* 0x000fea0003800000 */
.L_x_3217:
        /* <DEDUP_REMOVED lines=10> */
.L_x_3170:
[----:B------:R-:W-:Y:S01]  /*36d0*/  HFMA2.MMA R131, -RZ, RZ, 0, 1.847743988037109375e-06 ;  /* 0x0000001fff837435 */ /* 0x000fe200000001ff */
[----:B------:R-:W-:Y:S01]  /*36e0*/  MOV R133, R154 ;  /* 0x0000009a00857202 */ /* 0x000fe20000000f00 */
[----:B------:R-:W-:Y:S01]  /*36f0*/  IMAD.MOV.U32 R130, RZ, RZ, 0x1 ;  /* 0x00000001ff827424 */ /* 0x000fe200078e00ff */
[----:B------:R-:W-:Y:S02]  /*3700*/  MOV R4, 0xffffffff ;  /* 0xffffffff00047802 */ /* 0x000fe40000000f00 */
[----:B------:R-:W-:-:S02]  /*3710*/  MOV R128, 0x3730 ;  /* 0x0000373000807802 */ /* 0x000fc40000000f00 */
[----:B-1---5:R-:W-:Y:S05]  /*3720*/  CALL.REL.NOINC `($__internal_86_$__cuda_sm70_shflsync_bfly_p) ;  /* 0x0000045000007944 */ /* 0x022fea0003c00000 */
[----:B-1----:R-:W-:Y:S01]  /*3730*/  IMAD.MOV.U32 R135, RZ, RZ, R4 ;  /* 0x000000ffff877224 */ /* 0x002fe200078e0004 */
[----:B0-----:R-:W-:Y:S05]  /*3740*/  BRA `(.L_x_3219) ;  /* 0xffffd96000007947 */ /* 0x001fea000383ffff */
.L_x_3171:
[----:B------:R-:W-:Y:S01]  /*3750*/  HFMA2.MMA R130, -RZ, RZ, 0, 5.9604644775390625e-08 ;  /* 0x00000001ff827435 */ /* 0x000fe200000001ff */
[----:B------:R-:W-:Y:S01]  /*3760*/  MOV R133, R153 ;  /* 0x0000009900857202 */ /* 0x000fe20000000f00 */
[----:B------:R-:W-:Y:S01]  /*3770*/  IMAD.MOV.U32 R131, RZ, RZ, 0x1f ;  /* 0x0000001fff837424 */ /* 0x000fe200078e00ff */
[----:B------:R-:W-:-:S02]  /*3780*/  MOV R4, 0xffffffff ;  /* 0xffffffff00047802 */ /* 0x000fc40000000f00 */
[----:B------:R-:W-:Y:S02]  /*3790*/  MOV R128, 0x37b0 ;  /* 0x000037b000807802 */ /* 0x000fe40000000f00 */
[----:B012--5:R-:W-:Y:S05]  /*37a0*/  CALL.REL.NOINC `($__internal_86_$__cuda_sm70_shflsync_bfly_p) ;  /* 0x000003d000007944 */ /* 0x027fea0003c00000 */
[----:B------:R-:W-:Y:S01]  /*37b0*/  FADD.FTZ R154, R135, R154 ;  /* 0x0000009a879a7221 */ /* 0x000fe20000010000 */
[----:B0-----:R-:W-:Y:S01]  /*37c0*/  HFMA2.MMA R130, -RZ, RZ, 0, 1.1920928955078125e-07 ;  /* 0x00000002ff827435 */ /* 0x001fe200000001ff */
[----:B-1----:R-:W-:Y:S01]  /*37d0*/  FADD.FTZ R153, R153, R4 ;  /* 0x0000000499997221 */ /* 0x002fe20000010000 */
[----:B------:R-:W-:Y:S01]  /*37e0*/  MOV R4, 0xffffffff ;  /* 0xffffffff00047802 */ /* 0x000fe20000000f00 */
[----:B------:R-:W-:Y:S01]  /*37f0*/  IMAD.MOV.U32 R131, RZ, RZ, 0x1f ;  /* 0x0000001fff837424 */ /* 0x000fe200078e00ff */
[----:B------:R-:W-:Y:S02]  /*3800*/  MOV R133, R154 ;  /* 0x0000009a00857202 */ /* 0x000fe40000000f00 */
[----:B------:R-:W-:Y:S02]  /*3810*/  MOV R128, 0x3830 ;  /* 0x0000383000807802 */ /* 0x000fe40000000f00 */
[----:B------:R-:W-:Y:S05]  /*3820*/  CALL.REL.NOINC `($__internal_86_$__cuda_sm70_shflsync_bfly_p) ;  /* 0x0000035000007944 */ /* 0x000fea0003c00000 */
[----:B0-----:R-:W-:Y:S01]  /*3830*/  HFMA2.MMA R130, -RZ, RZ, 0, 1.1920928955078125e-07 ;  /* 0x00000002ff827435 */ /* 0x001fe200000001ff */
[----:B-1----:R-:W-:Y:S01]  /*3840*/  IMAD.MOV.U32 R135, RZ, RZ, R4 ;  /* 0x000000ffff877224 */ /* 0x002fe200078e0004 */
[----:B------:R-:W-:Y:S01]  /*3850*/  MOV R133, R153 ;  /* 0x0000009900857202 */ /* 0x000fe20000000f00 */
[----:B------:R-:W-:Y:S01]  /*3860*/  IMAD.MOV.U32 R131, RZ, RZ, 0x1f ;  /* 0x0000001fff837424 */ /* 0x000fe200078e00ff */
[----:B------:R-:W-:-:S02]  /*3870*/  MOV R4, 0xffffffff ;  /* 0xffffffff00047802 */ /* 0x000fc40000000f00 */
[----:B------:R-:W-:Y:S02]  /*3880*/  MOV R128, 0x38a0 ;  /* 0x000038a000807802 */ /* 0x000fe40000000f00 */
[----:B------:R-:W-:Y:S05]  /*3890*/  CALL.REL.NOINC `($__internal_86_$__cuda_sm70_shflsync_bfly_p) ;  /* 0x000002e000007944 */ /* 0x000fea0003c00000 */
[----:B------:R-:W-:Y:S01]  /*38a0*/  FADD.FTZ R154, R135, R154 ;  /* 0x0000009a879a7221 */ /* 0x000fe20000010000 */
[----:B0-----:R-:W-:Y:S01]  /*38b0*/  HFMA2.MMA R130, -RZ, RZ, 0, 2.384185791015625e-07 ;  /* 0x00000004ff827435 */ /* 0x001fe200000001ff */
[----:B-1----:R-:W-:Y:S01]  /*38c0*/  FADD.FTZ R153, R153, R4 ;  /* 0x0000000499997221 */ /* 0x002fe20000010000 */
[----:B------:R-:W-:Y:S01]  /*38d0*/  MOV R4, 0xffffffff ;  /* 0xffffffff00047802 */ /* 0x000fe20000000f00 */
[----:B------:R-:W-:Y:S01]  /*38e0*/  IMAD.MOV.U32 R131, RZ, RZ, 0x1f ;  /* 0x0000001fff837424 */ /* 0x000fe200078e00ff */
[----:B------:R-:W-:Y:S02]  /*38f0*/  MOV R133, R154 ;  /* 0x0000009a00857202 */ /* 0x000fe40000000f00 */
[----:B------:R-:W-:Y:S02]  /*3900*/  MOV R128, 0x3920 ;  /* 0x0000392000807802 */ /* 0x000fe40000000f00 */
[----:B------:R-:W-:Y:S05]  /*3910*/  CALL.REL.NOINC `($__internal_86_$__cuda_sm70_shflsync_bfly_p) ;  /* 0x0000026000007944 */ /* 0x000fea0003c00000 */
[----:B0-----:R-:W-:Y:S01]  /*3920*/  HFMA2.MMA R130, -RZ, RZ, 0, 2.384185791015625e-07 ;  /* 0x00000004ff827435 */ /* 0x001fe200000001ff */
[----:B-1----:R-:W-:Y:S01]  /*3930*/  IMAD.MOV.U32 R135, RZ, RZ, R4 ;  /* 0x000000ffff877224 */ /* 0x002fe200078e0004 */
[----:B------:R-:W-:Y:S01]  /*3940*/  MOV R133, R153 ;  /* 0x0000009900857202 */ /* 0x000fe20000000f00 */
[----:B------:R-:W-:Y:S01]  /*3950*/  IMAD.MOV.U32 R4, RZ, RZ, -0x1 ;  /* 0xffffffffff047424 */ /* 0x000fe200078e00ff */
[----:B------:R-:W-:-:S02]  /*3960*/  MOV R131, 0x1f ;  /* 0x0000001f00837802 */ /* 0x000fc40000000f00 */
[----:B------:R-:W-:Y:S02]  /*3970*/  MOV R128, 0x3990 ;  /* 0x0000399000807802 */ /* 0x000fe40000000f00 */
[----:B------:R-:W-:Y:S05]  /*3980*/  CALL.REL.NOINC `($__internal_86_$__cuda_sm70_shflsync_bfly_p) ;  /* 0x000001f000007944 */ /* 0x000fea0003c00000 */
[----:B------:R-:W-:Y:S01]  /*3990*/  FADD.FTZ R132, R135, R154 ;  /* 0x0000009a87847221 */ /* 0x000fe20000010000 */
[----:B0-----:R-:W-:Y:S01]  /*39a0*/  HFMA2.MMA R130, -RZ, RZ, 0, 4.76837158203125e-07 ;  /* 0x00000008ff827435 */ /* 0x001fe200000001ff */
[----:B-1----:R-:W-:Y:S01]  /*39b0*/  FADD.FTZ R153, R153, R4 ;  /* 0x0000000499997221 */ /* 0x002fe20000010000 */
[----:B------:R-:W-:Y:S01]  /*39c0*/  MOV R131, 0x1f ;  /* 0x0000001f00837802 */ /* 0x000fe20000000f00 */
[----:B------:R-:W-:Y:S01]  /*39d0*/  IMAD.MOV.U32 R133, RZ, RZ, R132 ;  /* 0x000000ffff857224 */ /* 0x000fe200078e0084 */
[----:B------:R-:W-:Y:S02]  /*39e0*/  MOV R4, 0xffffffff ;  /* 0xffffffff00047802 */ /* 0x000fe40000000f00 */
[----:B------:R-:W-:Y:S02]  /*39f0*/  MOV R128, 0x3a10 ;  /* 0x00003a1000807802 */ /* 0x000fe40000000f00 */
[----:B------:R-:W-:Y:S05]  /*3a00*/  CALL.REL.NOINC `($__internal_86_$__cuda_sm70_shflsync_bfly_p) ;  /* 0x0000017000007944 */ /* 0x000fea0003c00000 */
[----:B0-----:R-:W-:Y:S01]  /*3a10*/  HFMA2.MMA R130, -RZ, RZ, 0, 4.76837158203125e-07 ;  /* 0x00000008ff827435 */ /* 0x001fe200000001ff */
[----:B-1----:R-:W-:Y:S01]  /*3a20*/  MOV R135, R4 ;  /* 0x0000000400877202 */ /* 0x002fe20000000f00 */
[----:B------:R-:W-:Y:S01]  /*3a30*/  IMAD.MOV.U32 R131, RZ, RZ, 0x1f ;  /* 0x0000001fff837424 */ /* 0x000fe200078e00ff */
[----:B------:R-:W-:-:S02]  /*3a40*/  MOV R133, R153 ;  /* 0x0000009900857202 */ /* 0x000fc40000000f00 */
[----:B------:R-:W-:Y:S02]  /*3a50*/  MOV R4, 0xffffffff ;  /* 0xffffffff00047802 */ /* 0x000fe40000000f00 */
[----:B------:R-:W-:Y:S02]  /*3a60*/  MOV R128, 0x3a80 ;  /* 0x00003a8000807802 */ /* 0x000fe40000000f00 */
[----:B------:R-:W-:Y:S05]  /*3a70*/  CALL.REL.NOINC `($__internal_86_$__cuda_sm70_shflsync_bfly_p) ;  /* 0x0000010000007944 */ /* 0x000fea0003c00000 */
[----:B------:R-:W-:Y:S01]  /*3a80*/  FADD.FTZ R132, R135, R132 ;  /* 0x0000008487847221 */ /* 0x000fe20000010000 */
[----:B0-----:R-:W-:Y:S01]  /*3a90*/  HFMA2.MMA R130, -RZ, RZ, 0, 9.5367431640625e-07 ;  /* 0x00000010ff827435 */ /* 0x001fe200000001ff */
[----:B-1----:R-:W-:Y:S01]  /*3aa0*/  FADD.FTZ R153, R153, R4 ;  /* 0x0000000499997221 */ /* 0x002fe20000010000 */
[----:B------:R-:W-:Y:S01]  /*3ab0*/  MOV R131, 0x1f ;  /* 0x0000001f00837802 */ /* 0x000fe20000000f00 */
[----:B------:R-:W-:Y:S01]  /*3ac0*/  IMAD.MOV.U32 R4, RZ, RZ, -0x1 ;  /* 0xffffffffff047424 */ /* 0x000fe200078e00ff */
[----:B------:R-:W-:Y:S02]  /*3ad0*/  MOV R133, R132 ;  /* 0x0000008400857202 */ /* 0x000fe40000000f00 */
[----:B------:R-:W-:Y:S02]  /*3ae0*/  MOV R128, 0x3b00 ;  /* 0x00003b0000807802 */ /* 0x000fe40000000f00 */
[----:B------:R-:W-:Y:S05]  /*3af0*/  CALL.REL.NOINC `($__internal_86_$__cuda_sm70_shflsync_bfly_p) ;  /* 0x0000008000007944 */ /* 0x000fea0003c00000 */
[----:B0-----:R-:W-:Y:S01]  /*3b00*/  HFMA2.MMA R131, -RZ, RZ, 0, 1.847743988037109375e-06 ;  /* 0x0000001fff837435 */ /* 0x001fe200000001ff */
[----:B-1----:R-:W-:Y:S01]  /*3b10*/  MOV R135, R4 ;  /* 0x0000000400877202 */ /* 0x002fe20000000f00 */
[----:B------:R-:W-:Y:S01]  /*3b20*/  IMAD.MOV.U32 R130, RZ, RZ, 0x10 ;  /* 0x00000010ff827424 */ /* 0x000fe200078e00ff */
[----:B------:R-:W-:-:S02]  /*3b30*/  MOV R133, R153 ;  /* 0x0000009900857202 */ /* 0x000fc40000000f00 */
[----:B------:R-:W-:Y:S02]  /*3b40*/  MOV R4, 0xffffffff ;  /* 0xffffffff00047802 */ /* 0x000fe40000000f00 */
[----:B------:R-:W-:Y:S02]  /*3b50*/  MOV R128, 0x3b70 ;  /* 0x00003b7000807802 */ /* 0x000fe40000000f00 */
[----:B------:R-:W-:Y:S05]  /*3b60*/  CALL.REL.NOINC `($__internal_86_$__cuda_sm70_shflsync_bfly_p) ;  /* 0x0000001000007944 */ /* 0x000fea0003c00000 */
[----:B01----:R-:W-:Y:S05]  /*3b70*/  BRA `(.L_x_3220) ;  /* 0xffffd65000007947 */ /* 0x003fea000383ffff */
        .weak           $__internal_86_$__cuda_sm70_shflsync_bfly_p
        .type           $__internal_86_$__cuda_sm70_shflsync_bfly_p,@function
        .size           $__internal_86_$__cuda_sm70_shflsync_bfly_p,(.L_x_7264 - $__internal_86_$__cuda_sm70_shflsync_bfly_p)
$__internal_86_$__cuda_sm70_shflsync_bfly_p:
[----:B------:R-:W-:Y:S01]  /*3b80*/  HFMA2.MMA R129, -RZ, RZ, 0, 0 ;  /* 0x00000000ff817435 */ /* 0x000fe200000001ff */
[----:B------:R-:W-:Y:S04]  /*3b90*/  WARPSYNC R4 ;  /* 0x0000000400007348 */ /* 0x000fe80003800000 */
[----:B------:R0:W1:Y:S01]  /*3ba0*/  SHFL.BFLY PT, R4, R133, R130, R131 ;  /* 0x0c00008285047389 */ /* 0x00006200000e0083 */
[----:B------:R-:W-:Y:S05]  /*3bb0*/  RET.REL.NODEC R128 `(_ZN10layer_norm13ln_bwd_kernelINS_13Kernel_traitsIf13__nv_bfloat16fS2_fjLj512ELj1ELj4ELj1ELj16ENS_18Kernel_traits_baseILj512EfS2_fS2_fjLj128EEEEELb0ELb1ELb1ELb0EEEvNS_9BwdParamsE) ;  /* 0xffffc44080007950 */ /* 0x000fea0003c3ffff */
.L_x_3221:
        /* <DEDUP_REMOVED lines=12> */
.L_x_7264:


//--------------------- .text._ZN10layer_norm13ln_bwd_kernelINS_13Kernel_traitsIf13__nv_bfloat16fS2_fjLj512ELj1ELj4ELj1ELj16ENS_18Kernel_traits_baseILj512EfS2_fS2_fjLj128EEEEELb0ELb1ELb1ELb1EEEvNS_9BwdParamsE --------------------------
	.section	.text._ZN10layer_norm13ln_bwd_kernelINS_13Kernel_traitsIf13__nv_bfloat16fS2_fjLj512ELj1ELj4ELj1ELj16ENS_18Kernel_traits_baseILj512EfS2_fS2_fjLj128EEEEELb0ELb1ELb1ELb1EEEvNS_9BwdParamsE,"ax",@progbits
	.sectioninfo	@"SHI_REGISTERS=168"
	.align	128
        .global         _ZN10layer_norm13ln_bwd_kernelINS_13Kernel_traitsIf13__nv_bfloat16fS2_fjLj512ELj1ELj4ELj1ELj16ENS_18Kernel_traits_baseILj512EfS2_fS2_fjLj128EEEEELb0ELb1ELb1ELb1EEEvNS_9BwdParamsE
        .type           _ZN10layer_norm13ln_bwd_kernelINS_13Kernel_traitsIf13__nv_bfloat16fS2_fjLj512ELj1ELj4ELj1ELj16ENS_18Kernel_traits_baseILj512EfS2_fS2_fjLj128EEEEELb0ELb1ELb1ELb1EEEvNS_9BwdParamsE,@function
        .size           _ZN10layer_norm13ln_bwd_kernelINS_13Kernel_traitsIf13__nv_bfloat16fS2_fjLj512ELj1ELj4ELj1ELj16ENS_18Kernel_traits_baseILj512EfS2_fS2_fjLj128EEEEELb0ELb1ELb1ELb1EEEvNS_9BwdParamsE,(.L_x_7265 - _ZN10layer_norm13ln_bwd_kernelINS_13Kernel_traitsIf13__nv_bfloat16fS2_fjLj512ELj1ELj4ELj1ELj16ENS_18Kernel_traits_baseILj512EfS2_fS2_fjLj128EEEEELb0ELb1ELb1ELb1EEEvNS_9BwdParamsE)
        .other          _ZN10layer_norm13ln_bwd_kernelINS_13Kernel_traitsIf13__nv_bfloat16fS2_fjLj512ELj1ELj4ELj1ELj16ENS_18Kernel_traits_baseILj512EfS2_fS2_fjLj128EEEEELb0ELb1ELb1ELb1EEEvNS_9BwdParamsE,@"STO_CUDA_ENTRY STV_DEFAULT"
_ZN10layer_norm13ln_bwd_kernelINS_13Kernel_traitsIf13__nv_bfloat16fS2_fjLj512ELj1ELj4ELj1ELj16ENS_18Kernel_traits_baseILj512EfS2_fS2_fjLj128EEEEELb0ELb1ELb1ELb1EEEvNS_9BwdParamsE:
.text._ZN10layer_norm13ln_bwd_kernelINS_13Kernel_traitsIf13__nv_bfloat16fS2_fjLj512ELj1ELj4ELj1ELj16ENS_18Kernel_traits_baseILj512EfS2_fS2_fjLj128EEEEELb0ELb1ELb1ELb1EEEvNS_9BwdParamsE:
[----:B------:R-:W-:Y:S02]  /*0000*/  MOV R1, c[0x0][0x28] ;  /* 0x00000a0000017a02 */ /* 0x000fe40000000f00 */
[----:B------:R-:W0:Y:S01]  /*0010*/  S2R R0, SR_TID.X ;  /* 0x0000000000007919 */ /* 0x000e220000002100 */
[----:B------:R-:W-:Y:S01]  /*0020*/  ULDC.64 UR4, c[0x0][0x118] ;  /* 0x0000460000047ab9 */ /* 0x000fe20000000a00 */
[----:B------:R-:W-:Y:S02]  /*0030*/  BSSY B0, `(.L_x_3222) ;  /* 0x000028b000007945 */ /* 0x000fe40003800000 */
[----:B------:R-:W1:Y:S01]  /*0040*/  S2R R3, SR_CTAID.X ;  /* 0x0000000000037919 */ /* 0x000e620000002500 */
[----:B0-----:R-:W-:-:S04]  /*0050*/  SHF.R.U32.HI R2, RZ, 0x5, R0 ;  /* 0x00000005ff027819 */ /* 0x001fc80000011600 */
[----:B-1----:R-:W-:Y:S02]  /*0060*/  LEA R2, R3, R2, 0x2 ;  /* 0x0000000203027211 */ /* 0x002fe400078e10ff */
[----:B------:R-:W-:Y:S02]  /*0070*/  LOP3.LUT R3, R0, 0x1f, RZ, 0xc0, !PT ;  /* 0x0000001f00037812 */ /* 0x000fe400078ec0ff */
        /* <DEDUP_REMOVED lines=27> */
.L_x_3223:
[----:B------:R-:W-:-:S10]  /*0230*/  HFMA2.MMA R40, -RZ, RZ, 0, 1.9073486328125e-06 ;  /* 0x00000020ff287435 */ /* 0x000fd400000001ff */
[CC--:B------:R-:W-:Y:S01]  /*0240*/  IMAD.WIDE.U32 R6, R3.reuse, R40.reuse, c[0x0][0x1b0] ;  /* 0x00006c0003067625 */ /* 0x0c0fe200078e0028 */
[----:B------:R-:W0:Y:S03]  /*0250*/  LDC.U8 R4, c[0x0][0x1f0] ;  /* 0x00007c00ff047b82 */ /* 0x000e260000000000 */
[----:B------:R-:W-:Y:S01]  /*0260*/  IMAD.WIDE.U32 R40, R3, R40, c[0x0][0x1c8] ;  /* 0x0000720003287625 */ /* 0x000fe200078e0028 */
        /* <DEDUP_REMOVED lines=32> */
.L_x_3262:
[----:B------:R-:W-:-:S05]  /*0470*/  MOV R125, 0x4 ;  /* 0x00000004007d7802 */ /* 0x000fca0000000f00 */
[----:B------:R-:W-:-:S06]  /*0480*/  IMAD.WIDE R132, R2, R125, c[0x0][0x1d8] ;  /* 0x0000760002847625 */ /* 0x000fcc00078e027d */
[----:B------:R-:W2:Y:S01]  /*0490*/  LDG.E R132, [R132.64] ;  /* 0x0000000484847981 */ /* 0x000ea2000c1e1900 */
[----:B------:R-:W-:-:S04]  /*04a0*/  IMAD.WIDE R126, R2, R125, c[0x0][0x1a8] ;  /* 0x00006a00027e7625 */ /* 0x000fc800078e027d */
[C---:B------:R-:W-:Y:S01]  /*04b0*/  IMAD.WIDE R124, R2.reuse, R125, c[0x0][0x1d0] ;  /* 0x00007400027c7625 */ /* 0x040fe200078e027d */
[----:B-----5:R0:W5:Y:S04]  /*04c0*/  LDG.E R5, [R126.64] ;  /* 0x000000047e057981 */ /* 0x020168000c1e1900 */
[----:B------:R0:W5:Y:S01]  /*04d0*/  LDG.E R6, [R124.64] ;  /* 0x000000047c067981 */ /* 0x000162000c1e1900 */
[----:B------:R-:W-:Y:S01]  /*04e0*/  IMAD R7, R2, c[0x0][0x168], RZ ;  /* 0x00005a0002077a24 */ /* 0x000fe200078e02ff */
[----:B------:R-:W-:Y:S04]  /*04f0*/  BSSY B1, `(.L_x_3225) ;  /* 0x00000b1000017945 */ /* 0x000fe80003800000 */
[----:B------:R-:W-:-:S04]  /*0500*/  SHF.R.S32.HI R134, RZ, 0x1f, R7 ;  /* 0x0000001fff867819 */ /* 0x000fc80000011407 */
[----:B------:R-:W-:-:S04]  /*0510*/  LEA.HI R134, R134, R7, RZ, 0x3 ;  /* 0x0000000786867211 */ /* 0x000fc800078f18ff */
[----:B------:R-:W-:Y:S02]  /*0520*/  LEA.HI.SX32 R7, R134, R3, 0x1d ;  /* 0x0000000386077211 */ /* 0x000fe400078feaff */
[----:B------:R-:W-:Y:S02]  /*0530*/  MOV R134, 0x20 ;  /* 0x0000002000867802 */ /* 0x000fe40000000f00 */
[----:B------:R-:W-:-:S03]  /*0540*/  IADD3 R144, R7, 0x20, RZ ;  /* 0x0000002007907810 */ /* 0x000fc60007ffe0ff */
[----:B------:R-:W-:-:S04]  /*0550*/  IMAD.WIDE.U32 R152, R7, R134, c[0x0][0x218] ;  /* 0x0000860007987625 */ /* 0x000fc800078e0086 */
[----:B------:R-:W-:Y:S01]  /*0560*/  IMAD.WIDE.U32 R150, R144, R134, c[0x0][0x218] ;  /* 0x0000860090967625 */ /* 0x000fe200078e0086 */
[----:B--2---:R-:W-:-:S13]  /*0570*/  ISETP.GT.AND P4, PT, R132, RZ, PT ;  /* 0x000000ff8400720c */ /* 0x004fda0003f84270 */
[----:B------:R-:W-:Y:S05]  /*0580*/  @P4 BRA `(.L_x_3226) ;  /* 0x000000a000004947 */ /* 0x000fea0003800000 */
[----:B0-----:R-:W-:Y:S01]  /*0590*/  ISETP.NE.U32.AND P0, PT, RZ, c[0x0][0x218], PT ;  /* 0x00008600ff007a0c */ /* 0x001fe20003f05070 */
        /* <DEDUP_REMOVED lines=9> */
.L_x_3226:
[----:B0-----:R-:W-:Y:S01]  /*0630*/  IADD3 R132, R132, -0x1, RZ ;  /* 0xffffffff84847810 */ /* 0x001fe20007ffe0ff */
[----:B------:R-:W-:Y:S01]  /*0640*/  HFMA2.MMA R141, -RZ, RZ, 0, 9.5367431640625e-07 ;  /* 0x00000010ff8d7435 */ /* 0x000fe200000001ff */
[----:B------:R-:W-:-:S02]  /*0650*/  SHF.R.S32.HI R123, RZ, 0x1f, R2 ;  /* 0x0000001fff7b7819 */ /* 0x000fc40000011402 */
[----:B------:R-:W-:Y:S01]  /*0660*/  LEA R136, P0, R2, c[0x0][0x1a0], 0x2 ;  /* 0x0000680002887a11 */ /* 0x000fe200078010ff */
[----:B------:R-:W-:-:S03]  /*0670*/  IMAD R132, R132, c[0x0][0x168], RZ ;  /* 0x00005a0084847a24 */ /* 0x000fc600078e02ff */
[----:B------:R-:W-:Y:S02]  /*0680*/  LEA.HI.X R137, R2, c[0x0][0x1a4], R123, 0x2, P0 ;  /* 0x0000690002897a11 */ /* 0x000fe400000f147b */
[----:B------:R-:W-:Y:S01]  /*0690*/  SHF.R.S32.HI R121, RZ, 0x1f, R132 ;  /* 0x0000001fff797819 */ /* 0x000fe20000011484 */
[----:B------:R-:W-:Y:S02]  /*06a0*/  IMAD.WIDE.U32 R146, R7, R134, c[0x0][0x188] ;  /* 0x0000620007927625 */ /* 0x000fe400078e0086 */
[----:B------:R0:W2:Y:S01]  /*06b0*/  LDG.E R145, [R136.64] ;  /* 0x0000000488917981 */ /* 0x0000a2000c1e1900 */
[----:B------:R-:W-:-:S03]  /*06c0*/  LEA.HI R132, R121, R132, RZ, 0x3 ;  /* 0x0000008479847211 */ /* 0x000fc600078f18ff */
[----:B------:R-:W3:Y:S01]  /*06d0*/  LDG.E.128 R120, [R146.64] ;  /* 0x0000000492787981 */ /* 0x000ee2000c1e1d00 */
[----:B------:R-:W-:Y:S01]  /*06e0*/  LEA.HI.SX32 R132, R132, R3, 0x1d ;  /* 0x0000000384847211 */ /* 0x000fe200078feaff */
[----:B------:R-:W-:Y:S02]  /*06f0*/  IMAD.WIDE.U32 R148, R144, R134, c[0x0][0x188] ;  /* 0x0000620090947625 */ /* 0x000fe400078e0086 */
[----:B------:R1:W4:Y:S02]  /*0700*/  LDG.E.128 R128, [R146.64+0x10] ;  /* 0x0000100492807981 */ /* 0x000324000c1e1d00 */
[C---:B------:R-:W-:Y:S02]  /*0710*/  IMAD.WIDE.U32 R124, R132.reuse, R141, c[0x0][0x208] ;  /* 0x00008200847c7625 */ /* 0x040fe400078e008d */
[----:B0-----:R0:W4:Y:S04]  /*0720*/  LDG.E.128 R136, [R148.64+0x10] ;  /* 0x0000100494887981 */ /* 0x001128000c1e1d00 */
[----:B------:R-:W4:Y:S01]  /*0730*/  LDG.E.128 R124, [R124.64] ;  /* 0x000000047c7c7981 */ /* 0x000f22000c1e1d00 */
[----:B------:R-:W-:-:S03]  /*0740*/  IADD3 R140, R132, 0x20, RZ ;  /* 0x00000020848c7810 */ /* 0x000fc60007ffe0ff */
[----:B------:R0:W4:Y:S02]  /*0750*/  LDG.E.128 R132, [R148.64] ;  /* 0x0000000494847981 */ /* 0x000124000c1e1d00 */
[----:B------:R-:W-:-:S06]  /*0760*/  IMAD.WIDE.U32 R140, R140, R141, c[0x0][0x208] ;  /* 0x000082008c8c7625 */ /* 0x000fcc00078e008d */
        /* <DEDUP_REMOVED lines=10> */
[C---:B-1----:R-:W-:Y:S02]  /*0810*/  FADD.FTZ R146, -R145.reuse, R121 ;  /* 0x0000007991927221 */ /* 0x042fe40000010100 */
[----:B----4-:R-:W-:Y:S02]  /*0820*/  FADD.FTZ R128, -R145, R128 ;  /* 0x0000008091807221 */ /* 0x010fe40000010100 */
[----:B-----5:R-:W-:Y:S02]  /*0830*/  FMUL.FTZ R120, R5, R120 ;  /* 0x0000007805787220 */ /* 0x020fe40000410000 */
[----:B0-----:R-:W-:Y:S01]  /*0840*/  FADD.FTZ R148, -R145, R123 ;  /* 0x0000007b91947221 */ /* 0x001fe20000010100 */
[----:B------:R-:W-:Y:S02]  /*0850*/  PRMT R121, RZ, 0x5410, R124 ;  /* 0x00005410ff797816 */ /* 0x000fe4000000007c */
[----:B------:R-:W-:-:S02]  /*0860*/  PRMT R123, RZ, 0x5410, R125 ;  /* 0x00005410ff7b7816 */ /* 0x000fc4000000007d */
[----:B------:R-:W-:Y:S01]  /*0870*/  PRMT R150, RZ, 0x7610, R125 ;  /* 0x00007610ff967816 */ /* 0x000fe2000000007d */
[----:B------:R-:W-:Y:S01]  /*0880*/  FADD.FTZ R122, -R145, R122 ;  /* 0x0000007a917a7221 */ /* 0x000fe20000010100 */
[----:B------:R-:W-:Y:S01]  /*0890*/  PRMT R124, RZ, 0x7610, R124 ;  /* 0x00007610ff7c7816 */ /* 0x000fe2000000007c */
[C---:B------:R-:W-:Y:S01]  /*08a0*/  FMUL.FTZ R146, R5.reuse, R146 ;  /* 0x0000009205927220 */ /* 0x040fe20000410000 */
[----:B------:R-:W-:Y:S01]  /*08b0*/  PRMT R125, RZ, 0x5410, R126 ;  /* 0x00005410ff7d7816 */ /* 0x000fe2000000007e */
[----:B------:R-:W-:Y:S02]  /*08c0*/  FMUL.FTZ R128, R5, R128 ;  /* 0x0000008005807220 */ /* 0x000fe40000410000 */
[-C--:B------:R-:W-:Y:S02]  /*08d0*/  FFMA.FTZ R40, R120, R121.reuse, R40 ;  /* 0x0000007978287223 */ /* 0x080fe40000010028 */
[----:B------:R-:W-:Y:S02]  /*08e0*/  FADD.FTZ R56, R56, R121 ;  /* 0x0000007938387221 */ /* 0x000fe40000010000 */
[----:B------:R-:W-:-:S02]  /*08f0*/  FMUL.FTZ R121, R36, R121 ;  /* 0x0000007924797220 */ /* 0x000fc40000410000 */
[----:B------:R-:W-:Y:S02]  /*0900*/  FADD.FTZ R164, -R145, R139 ;  /* 0x0000008b91a47221 */ /* 0x000fe40000010100 */
[----:B------:R-:W-:Y:S02]  /*0910*/  FMUL.FTZ R122, R5, R122 ;  /* 0x0000007a057a7220 */ /* 0x000fe40000410000 */
[-C--:B------:R-:W-:Y:S02]  /*0920*/  FFMA.FTZ R41, R146, R124.reuse, R41 ;  /* 0x0000007c92297223 */ /* 0x080fe40000010029 */
[----:B------:R-:W-:Y:S02]  /*0930*/  FADD.FTZ R57, R57, R124 ;  /* 0x0000007c39397221 */ /* 0x000fe40000010000 */
[----:B------:R-:W-:Y:S02]  /*0940*/  FMUL.FTZ R139, R37, R124 ;  /* 0x0000007c258b7220 */ /* 0x000fe40000410000 */
[----:B------:R-:W-:-:S02]  /*0950*/  FADD.FTZ R60, R60, R125 ;  /* 0x0000007d3c3c7221 */ /* 0x000fc40000010000 */
[-C--:B------:R-:W-:Y:S02]  /*0960*/  FFMA.FTZ R44, R128, R125.reuse, R44 ;  /* 0x0000007d802c7223 */ /* 0x080fe4000001002c */
[----:B------:R-:W-:Y:S02]  /*0970*/  FMUL.FTZ R149, R32, R125 ;  /* 0x0000007d20957220 */ /* 0x000fe40000410000 */
[----:B------:R-:W-:Y:S02]  /*0980*/  FADD.FTZ R124, RZ, R121 ;  /* 0x00000079ff7c7221 */ /* 0x000fe40000010000 */
[----:B------:R-:W-:Y:S02]  /*0990*/  FFMA.FTZ R125, R120, R121, RZ ;  /* 0x00000079787d7223 */ /* 0x000fe400000100ff */
[----:B------:R-:W-:Y:S02]  /*09a0*/  FFMA.FTZ R42, R122, R123, R42 ;  /* 0x0000007b7a2a7223 */ /* 0x000fe4000001002a */
[----:B------:R-:W-:-:S02]  /*09b0*/  FADD.FTZ R58, R58, R123 ;  /* 0x0000007b3a3a7221 */ /* 0x000fc40000010000 */
[----:B------:R-:W-:Y:S02]  /*09c0*/  FMUL.FTZ R123, R38, R123 ;  /* 0x0000007b267b7220 */ /* 0x000fe40000410000 */
[----:B------:R-:W-:Y:S02]  /*09d0*/  FADD.FTZ R124, R124, R139 ;  /* 0x0000008b7c7c7221 */ /* 0x000fe40000010000 */
[----:B------:R-:W-:Y:S02]  /*09e0*/  FFMA.FTZ R125, R146, R139, R125 ;  /* 0x0000008b927d7223 */ /* 0x000fe4000001007d */
        /* <DEDUP_REMOVED lines=10> */
[----:B------:R-:W-:Y:S02]  /*0a90*/  FMUL.FTZ R148, R5, R148 ;  /* 0x0000009405947220 */ /* 0x000fe40000410000 */
[----:B------:R-:W-:Y:S02]  /*0aa0*/  FMUL.FTZ R145, R39, R150 ;  /* 0x0000009627917220 */ /* 0x000fe40000410000 */
[----:B------:R-:W-:Y:S02]  /*0ab0*/  FADD.FTZ R124, R124, R123 ;  /* 0x0000007b7c7c7221 */ /* 0x000fe40000010000 */
[----:B------:R-:W-:Y:S01]  /*0ac0*/  FFMA.FTZ R125, R122, R123, R125 ;  /* 0x0000007b7a7d7223 */ /* 0x000fe2000001007d */
        /* <DEDUP_REMOVED lines=22> */
[----:B------:R-:W-:Y:S02]  /*0c30*/  FFMA.FTZ R45, R154, R126, R45 ;  /* 0x0000007e9a2d7223 */ /* 0x000fe4000001002d */
[----:B------:R-:W-:Y:S02]  /*0c40*/  FMUL.FTZ R129, R5, R132 ;  /* 0x0000008405817220 */ /* 0x000fe40000410000 */
[----:B------:R-:W-:-:S02]  /*0c50*/  FMUL.FTZ R159, R28, R127 ;  /* 0x0000007f1c9f7220 */ /* 0x000fc40000410000 */
[----:B------:R-:W-:Y:S02]  /*0c60*/  FADD.FTZ R124, R124, R157 ;  /* 0x0000009d7c7c7221 */ /* 0x000fe40000010000 */
        /* <DEDUP_REMOVED lines=8> */
[----:B------:R-:W-:Y:S02]  /*0cf0*/  FFMA.FTZ R48, R129, R127, R48 ;  /* 0x0000007f81307223 */ /* 0x000fe40000010030 */
[----:B------:R-:W-:Y:S02]  /*0d00*/  FADD.FTZ R64, R64, R127 ;  /* 0x0000007f40407221 */ /* 0x000fe40000010000 */
[----:B------:R-:W-:Y:S02]  /*0d10*/  FFMA.FTZ R49, R158, R140, R49 ;  /* 0x0000008c9e317223 */ /* 0x000fe40000010031 */
[----:B------:R-:W-:Y:S02]  /*0d20*/  FADD.FTZ R65, R65, R140 ;  /* 0x0000008c41417221 */ /* 0x000fe40000010000 */
[----:B------:R-:W-:Y:S02]  /*0d30*/  FMUL.FTZ R137, R5, R134 ;  /* 0x0000008605897220 */ /* 0x000fe40000410000 */
[----:B------:R-:W-:-:S02]  /*0d40*/  FMUL.FTZ R140, R30, R131 ;  /* 0x000000831e8c7220 */ /* 0x000fc40000410000 */
[----:B------:R-:W-:Y:S02]  /*0d50*/  FADD.FTZ R127, R124, R161 ;  /* 0x000000a17c7f7221 */ /* 0x000fe40000010000 */
[----:B------:R-:W-:Y:S01]  /*0d60*/  FFMA.FTZ R125, R158, R161, R125 ;  /* 0x000000a19e7d7223 */ /* 0x000fe2000001007d */
[----:B------:R-:W-:Y:S01]  /*0d70*/  PRMT R133, RZ, 0x5410, R142 ;  /* 0x00005410ff857816 */ /* 0x000fe2000000008e */
[-C--:B------:R-:W-:Y:S02]  /*0d80*/  FFMA.FTZ R51, R160, R141.reuse, R51 ;  /* 0x0000008da0337223 */ /* 0x080fe40000010033 */
[----:B------:R-:W-:Y:S02]  /*0d90*/  FADD.FTZ R67, R67, R141 ;  /* 0x0000008d43437221 */ /* 0x000fe40000010000 */
[----:B------:R-:W-:Y:S02]  /*0da0*/  FMUL.FTZ R141, R31, R141 ;  /* 0x0000008d1f8d7220 */ /* 0x000fe40000410000 */
[----:B------:R-:W-:-:S02]  /*0db0*/  FADD.FTZ R124, R127, R140 ;  /* 0x0000008c7f7c7221 */ /* 0x000fc40000010000 */
[C---:B------:R-:W-:Y:S01]  /*0dc0*/  FFMA.FTZ R125, R137.reuse, R140, R125 ;  /* 0x0000008c897d7223 */ /* 0x040fe2000001007d */
[----:B------:R-:W-:Y:S01]  /*0dd0*/  PRMT R142, RZ, 0x7610, R142 ;  /* 0x00007610ff8e7816 */ /* 0x000fe2000000008e */
[----:B------:R-:W-:Y:S02]  /*0de0*/  FFMA.FTZ R50, R137, R131, R50 ;  /* 0x0000008389327223 */ /* 0x000fe40000010032 */
[----:B------:R-:W-:Y:S02]  /*0df0*/  FADD.FTZ R66, R66, R131 ;  /* 0x0000008342427221 */ /* 0x000fe40000010000 */
        /* <DEDUP_REMOVED lines=32> */
.L_x_3227:
[----:B------:R-:W-:Y:S05]  /*1000*/  BSYNC B1 ;  /* 0x0000000000017941 */ /* 0x000fea0003800000 */
.L_x_3225:
[----:B------:R-:W-:Y:S05]  /*1010*/  BRA.DIV ~URZ, `(.L_x_3228) ;  /* 0x000021d27f007947 */ /* 0x000fea000b800000 */
[----:B------:R1:W2:Y:S02]  /*1020*/  SHFL.BFLY PT, R133, R126, 0x1, 0x1f ;  /* 0x0c201f007e857f89 */ /* 0x0002a400000e0000 */
.L_x_3263:
[----:B------:R-:W-:Y:S05]  /*1030*/  BRA.DIV ~URZ, `(.L_x_3229) ;  /* 0x000022327f007947 */ /* 0x000fea000b800000 */
[----:B------:R-:W3:Y:S01]  /*1040*/  SHFL.BFLY PT, R124, R127, 0x1, 0x1f ;  /* 0x0c201f007f7c7f89 */ /* 0x000ee200000e0000 */
[----:B0-2---:R-:W-:-:S05]  /*1050*/  FADD.FTZ R150, R133, R126 ;  /* 0x0000007e85967221 */ /* 0x005fca0000010000 */
[----:B------:R-:W0:Y:S01]  /*1060*/  SHFL.BFLY PT, R125, R150, 0x2, 0x1f ;  /* 0x0c401f00967d7f89 */ /* 0x000e2200000e0000 */
[----:B---3--:R-:W-:-:S05]  /*1070*/  FADD.FTZ R124, R124, R127 ;  /* 0x0000007f7c7c7221 */ /* 0x008fca0000010000 */
[----:B------:R-:W2:Y:S01]  /*1080*/  SHFL.BFLY PT, R133, R124, 0x2, 0x1f ;  /* 0x0c401f007c857f89 */ /* 0x000ea200000e0000 */
[----:B0-----:R-:W-:-:S05]  /*1090*/  FADD.FTZ R125, R125, R150 ;  /* 0x000000967d7d7221 */ /* 0x001fca0000010000 */
[----:B-1----:R-:W0:Y:S01]  /*10a0*/  SHFL.BFLY PT, R126, R125, 0x4, 0x1f ;  /* 0x0c801f007d7e7f89 */ /* 0x002e2200000e0000 */
        /* <DEDUP_REMOVED lines=10> */
.L_x_3264:
[----:B-----5:R-:W-:Y:S02]  /*1150*/  ISETP.GE.AND P3, PT, R6, 0x1, PT ;  /* 0x000000010600780c */ /* 0x020fe40003f66270 */
[----:B------:R-:W-:-:S11]  /*1160*/  MOV R150, RZ ;  /* 0x000000ff00967202 */ /* 0x000fd60000000f00 */
[----:B------:R-:W-:-:S05]  /*1170*/  @P3 IADD3 R6, R6, -0x1, RZ ;  /* 0xffffffff06063810 */ /* 0x000fca0007ffe0ff */
[----:B------:R-:W-:-:S05]  /*1180*/  @P3 IMAD R6, R6, c[0x0][0x168], RZ ;  /* 0x00005a0006063a24 */ /* 0x000fca00078e02ff */
[----:B------:R-:W-:-:S04]  /*1190*/  @P3 SHF.R.S32.HI R125, RZ, 0x1f, R6 ;  /* 0x0000001fff7d3819 */ /* 0x000fc80000011406 */
[----:B------:R-:W-:Y:S02]  /*11a0*/  @P3 LEA.HI R6, R125, R6, RZ, 0x3 ;  /* 0x000000067d063211 */ /* 0x000fe400078f18ff */
[----:B------:R-:W-:Y:S02]  /*11b0*/  @P3 MOV R125, 0x10 ;  /* 0x00000010007d3802 */ /* 0x000fe40000000f00 */
[----:B------:R-:W-:-:S05]  /*11c0*/  @P3 LEA.HI.SX32 R150, R6, R3, 0x1d ;  /* 0x0000000306963211 */ /* 0x000fca00078feaff */
[----:B------:R-:W-:-:S05]  /*11d0*/  @P3 IMAD.WIDE.U32 R124, R150, R125, c[0x0][0x170] ;  /* 0x00005c00967c3625 */ /* 0x000fca00078e007d */
[----:B------:R3:W5:Y:S01]  /*11e0*/  @P3 LDG.E.128 R104, [R124.64] ;  /* 0x000000047c683981 */ /* 0x000762000c1e1d00 */
[----:B------:R-:W-:Y:S01]  /*11f0*/  @!P4 ISETP.NE.U32.AND P1, PT, RZ, c[0x0][0x218], PT ;  /* 0x00008600ff00ca0c */ /* 0x000fe20003f25070 */
[----:B--2---:R-:W-:Y:S01]  /*1200*/  FADD.FTZ R133, R133, R126 ;  /* 0x0000007e85857221 */ /* 0x004fe20000010000 */
[----:B------:R-:W-:Y:S01]  /*1210*/  @!P4 ISETP.NE.U32.AND P0, PT, RZ, c[0x0][0x218], PT ;  /* 0x00008600ff00ca0c */ /* 0x000fe20003f05070 */
[----:B-1----:R-:W-:Y:S01]  /*1220*/  FADD.FTZ R132, R132, R127 ;  /* 0x0000007f84847221 */ /* 0x002fe20000010000 */
[----:B------:R-:W-:Y:S01]  /*1230*/  @!P4 ISETP.NE.AND.EX P1, PT, RZ, c[0x0][0x21c], PT, P1 ;  /* 0x00008700ff00ca0c */ /* 0x000fe20003f25310 */
[----:B------:R-:W-:Y:S01]  /*1240*/  BSSY B1, `(.L_x_3230) ;  /* 0x000000e000017945 */ /* 0x000fe20003800000 */
[----:B------:R-:W-:Y:S01]  /*1250*/  @!P4 ISETP.NE.AND.EX P0, PT, RZ, c[0x0][0x21c], PT, P0 ;  /* 0x00008700ff00ca0c */ /* 0x000fe20003f05300 */
[----:B------:R-:W-:Y:S01]  /*1260*/  FMUL.FTZ R142, R133, c[0x0][0x1e0] ;  /* 0x00007800858e7a20 */ /* 0x000fe20000410000 */
[----:B------:R-:W-:Y:S01]  /*1270*/  @!P4 FSEL R153, R88, RZ, P1 ;  /* 0x000000ff5899c208 */ /* 0x000fe20000800000 */
[----:B------:R-:W-:Y:S01]  /*1280*/  FMUL.FTZ R151, R132, c[0x0][0x1e0] ;  /* 0x0000780084977a20 */ /* 0x000fe20000410000 */
        /* <DEDUP_REMOVED lines=9> */
.L_x_3231:
[----:B---3--:R-:W-:Y:S05]  /*1320*/  BSYNC B1 ;  /* 0x0000000000017941 */ /* 0x008fea0003800000 */
.L_x_3230:
[----:B-----5:R-:W-:Y:S01]  /*1330*/  @P3 PRMT R6, RZ, 0x5410, R104 ;  /* 0x00005410ff063816 */ /* 0x020fe20000000068 */
[----:B------:R-:W-:Y:S01]  /*1340*/  @P3 FMUL.FTZ R125, R153, c[0x0][0x1ec] ;  /* 0x00007b00997d3a20 */ /* 0x000fe20000410000 */
[----:B------:R-:W-:Y:S01]  /*1350*/  BSSY B1, `(.L_x_3232) ;  /* 0x000000c000017945 */ /* 0x000fe20003800000 */
[----:B0-----:R-:W-:Y:S02]  /*1360*/  @!P4 FSEL R126, R89, RZ, P0 ;  /* 0x000000ff597ec208 */ /* 0x001fe40000000000 */
        /* <DEDUP_REMOVED lines=10> */
.L_x_3233:
[----:B------:R-:W-:Y:S05]  /*1410*/  BSYNC B1 ;  /* 0x0000000000017941 */ /* 0x000fea0003800000 */
.L_x_3232:
[----:B------:R-:W-:Y:S01]  /*1420*/  @P3 PRMT R6, RZ, 0x7610, R104 ;  /* 0x00007610ff063816 */ /* 0x000fe20000000068 */
[----:B------:R-:W-:Y:S01]  /*1430*/  @P3 FMUL.FTZ R124, R126, c[0x0][0x1ec] ;  /* 0x00007b007e7c3a20 */ /* 0x000fe20000410000 */
[----:B------:R-:W-:Y:S01]  /*1440*/  @!P4 ISETP.NE.U32.AND P0, PT, RZ, c[0x0][0x218], PT ;  /* 0x00008600ff00ca0c */ /* 0x000fe20003f05070 */
[----:B------:R-:W-:Y:S02]  /*1450*/  BSSY B1, `(.L_x_3234) ;  /* 0x0000011000017945 */ /* 0x000fe40003800000 */
[----:B------:R-:W-:Y:S01]  /*1460*/  @P3 FFMA.FTZ R73, R124, R6, R73 ;  /* 0x000000067c493223 */ /* 0x000fe20000010049 */
[----:B------:R-:W-:Y:S01]  /*1470*/  @!P4 ISETP.NE.AND.EX P0, PT, RZ, c[0x0][0x21c], PT, P0 ;  /* 0x00008700ff00ca0c */ /* 0x000fe20003f05300 */
[----:B------:R-:W-:Y:S02]  /*1480*/  @P3 FMUL.FTZ R6, R20, R125 ;  /* 0x0000007d14063220 */ /* 0x000fe40000410000 */
[----:B------:R-:W-:Y:S01]  /*1490*/  @P3 FMUL.FTZ R124, R21, R124 ;  /* 0x0000007c157c3220 */ /* 0x000fe20000410000 */
[----:B------:R-:W-:-:S02]  /*14a0*/  @!P4 FSEL R127, R90, RZ, P0 ;  /* 0x000000ff5a7fc208 */ /* 0x000fc40000000000 */
[----:B------:R-:W-:Y:S02]  /*14b0*/  @P3 F2FP.BF16.PACK_AB R6, RZ, R6 ;  /* 0x00000006ff06323e */ /* 0x000fe400000010ff */
        /* <DEDUP_REMOVED lines=10> */
.L_x_3235:
[----:B------:R-:W-:Y:S05]  /*1560*/  BSYNC B1 ;  /* 0x0000000000017941 */ /* 0x000fea0003800000 */
.L_x_3234:
        /* <DEDUP_REMOVED lines=21> */
.L_x_3237:
[----:B------:R-:W-:Y:S05]  /*16c0*/  BSYNC B1 ;  /* 0x0000000000017941 */ /* 0x000fea0003800000 */
.L_x_3236:
        /* <DEDUP_REMOVED lines=19> */
.L_x_3239:
[----:B------:R-:W-:Y:S05]  /*1800*/  BSYNC B1 ;  /* 0x0000000000017941 */ /* 0x000fea0003800000 */
.L_x_3238:
        /* <DEDUP_REMOVED lines=19> */
.L_x_3241:
[----:B------:R-:W-:Y:S05]  /*1940*/  BSYNC B1 ;  /* 0x0000000000017941 */ /* 0x000fea0003800000 */
.L_x_3240:
        /* <DEDUP_REMOVED lines=19> */
.L_x_3243:
[----:B------:R-:W-:Y:S05]  /*1a80*/  BSYNC B1 ;  /* 0x0000000000017941 */ /* 0x000fea0003800000 */
.L_x_3242:
        /* <DEDUP_REMOVED lines=19> */
.L_x_3245:
[----:B------:R-:W-:Y:S05]  /*1bc0*/  BSYNC B1 ;  /* 0x0000000000017941 */ /* 0x000fea0003800000 */
.L_x_3244:
[----:B------:R-:W-:Y:S01]  /*1bd0*/  ISETP.NE.U32.AND P0, PT, RZ, c[0x0][0x258], PT ;  /* 0x00009600ff007a0c */ /* 0x000fe20003f05070 */
[----:B------:R-:W-:Y:S01]  /*1be0*/  @P3 FMUL.FTZ R6, R152, c[0x0][0x1ec] ;  /* 0x00007b0098063a20 */ /* 0x000fe20000410000 */
[----:B------:R-:W-:Y:S02]  /*1bf0*/  @P3 PRMT R124, RZ, 0x7610, R107 ;  /* 0x00007610ff7c3816 */ /* 0x000fe4000000006b */
[----:B------:R-:W-:Y:S02]  /*1c00*/  ISETP.NE.AND.EX P0, PT, RZ, c[0x0][0x25c], PT, P0 ;  /* 0x00009700ff007a0c */ /* 0x000fe40003f05300 */
[----:B------:R-:W-:Y:S01]  /*1c10*/  ISETP.NE.U32.AND P1, PT, RZ, c[0x0][0x258], PT ;  /* 0x00009600ff007a0c */ /* 0x000fe20003f25070 */
[----:B------:R-:W-:Y:S02]  /*1c20*/  @P3 FFMA.FTZ R79, R6, R124, R79 ;  /* 0x0000007c064f3223 */ /* 0x000fe4000001004f */
[----:B------:R-:W-:Y:S01]  /*1c30*/  @P3 FMUL.FTZ R6, R19, R6 ;  /* 0x0000000613063220 */ /* 0x000fe20000410000 */
[----:B------:R-:W-:-:S04]  /*1c40*/  ISETP.NE.AND.EX P1, PT, RZ, c[0x0][0x25c], PT, P1 ;  /* 0x00009700ff007a0c */ /* 0x000fc80003f25310 */
[----:B------:R-:W-:Y:S02]  /*1c50*/  @P3 F2FP.BF16.PACK_AB R6, RZ, R6 ;  /* 0x00000006ff06323e */ /* 0x000fe400000010ff */
[----:B------:R-:W-:Y:S02]  /*1c60*/  SEL R125, R126, R113, P1 ;  /* 0x000000717e7d7207 */ /* 0x000fe40000800000 */
[----:B------:R-:W-:Y:S02]  /*1c70*/  @P3 PRMT R111, R111, 0x5410, R6 ;  /* 0x000054106f6f3816 */ /* 0x000fe40000000006 */
[----:B------:R-:W-:Y:S02]  /*1c80*/  @P0 MOV R6, 0x20 ;  /* 0x0000002000060802 */ /* 0x000fe40000000f00 */
[----:B------:R-:W-:Y:S02]  /*1c90*/  SEL R124, R153, R112, P1 ;  /* 0x00000070997c7207 */ /* 0x000fe40000800000 */
[----:B------:R-:W-:Y:S01]  /*1ca0*/  SEL R126, R127, R114, P1 ;  /* 0x000000727f7e7207 */ /* 0x000fe20000800000 */
[----:B------:R-:W-:Y:S01]  /*1cb0*/  @P0 IMAD.WIDE.U32 R6, R7, R6, c[0x0][0x258] ;  /* 0x0000960007060625 */ /* 0x000fe200078e0006 */
[----:B------:R-:W-:-:S02]  /*1cc0*/  SEL R127, R132, R115, P1 ;  /* 0x00000073847f7207 */ /* 0x000fc40000800000 */
[----:B------:R-:W-:Y:S02]  /*1cd0*/  @P3 MOV R153, 0x10 ;  /* 0x0000001000993802 */ /* 0x000fe40000000f00 */
[----:B------:R-:W-:Y:S01]  /*1ce0*/  SEL R132, R133, R116, P1 ;  /* 0x0000007485847207 */ /* 0x000fe20000800000 */
[----:B------:R0:W-:Y:S01]  /*1cf0*/  @P0 STG.E.128 [R6.64], R124 ;  /* 0x0000007c06000986 */ /* 0x0001e2000c101d04 */
[----:B------:R-:W-:Y:S02]  /*1d00*/  SEL R133, R134, R117, P1 ;  /* 0x0000007586857207 */ /* 0x000fe40000800000 */
[----:B------:R-:W-:Y:S02]  /*1d10*/  SEL R134, R135, R118, P1 ;  /* 0x0000007687867207 */ /* 0x000fe40000800000 */
[----:B------:R-:W-:Y:S01]  /*1d20*/  SEL R135, R152, R119, P1 ;  /* 0x0000007798877207 */ /* 0x000fe20000800000 */
[C---:B------:R-:W-:Y:S01]  /*1d30*/  @P3 IMAD.WIDE.U32 R152, R150.reuse, R153, c[0x0][0x248] ;  /* 0x0000920096983625 */ /* 0x040fe200078e0099 */
[----:B------:R-:W-:-:S03]  /*1d40*/  IADD3 R150, R150, 0x20, RZ ;  /* 0x0000002096967810 */ /* 0x000fc60007ffe0ff */
[----:B------:R1:W-:Y:S04]  /*1d50*/  @P0 STG.E.128 [R6.64+0x10], R132 ;  /* 0x0000108406000986 */ /* 0x0003e8000c101d04 */
[----:B------:R1:W-:Y:S01]  /*1d60*/  @P3 STG.E.128 [R152.64], R108 ;  /* 0x0000006c98003986 */ /* 0x0003e2000c101d04 */
[----:B0-----:R-:W-:-:S05]  /*1d70*/  @P3 MOV R125, 0x10 ;  /* 0x00000010007d3802 */ /* 0x001fca0000000f00 */
[----:B------:R-:W-:-:S05]  /*1d80*/  @P3 IMAD.WIDE.U32 R124, R150, R125, c[0x0][0x170] ;  /* 0x00005c00967c3625 */ /* 0x000fca00078e007d */
[----:B------:R1:W5:Y:S01]  /*1d90*/  @P3 LDG.E.128 R104, [R124.64] ;  /* 0x000000047c683981 */ /* 0x000362000c1e1d00 */
[----:B------:R-:W-:Y:S01]  /*1da0*/  @!P4 ISETP.NE.U32.AND P5, PT, RZ, c[0x0][0x218], PT ;  /* 0x00008600ff00ca0c */ /* 0x000fe20003fa5070 */
[----:B------:R-:W-:Y:S01]  /*1db0*/  BSSY B1, `(.L_x_3246) ;  /* 0x000000e000017945 */ /* 0x000fe20003800000 */
[----:B------:R-:W-:Y:S02]  /*1dc0*/  @!P4 ISETP.NE.U32.AND P2, PT, RZ, c[0x0][0x218], PT ;  /* 0x00008600ff00ca0c */ /* 0x000fe40003f45070 */
[----:B------:R-:W-:Y:S02]  /*1dd0*/  @!P4 ISETP.NE.AND.EX P5, PT, RZ, c[0x0][0x21c], PT, P5 ;  /* 0x00008700ff00ca0c */ /* 0x000fe40003fa5350 */
[----:B------:R-:W-:Y:S02]  /*1de0*/  @!P4 ISETP.NE.AND.EX P2, PT, RZ, c[0x0][0x21c], PT, P2 ;  /* 0x00008700ff00ca0c */ /* 0x000fe40003f45320 */
[----:B------:R-:W-:Y:S01]  /*1df0*/  @!P4 FSEL R127, R96, RZ, P5 ;  /* 0x000000ff607fc208 */ /* 0x000fe20002800000 */
[----:B------:R-:W-:Y:S05]  /*1e00*/  @!P4 BRA `(.L_x_3247) ;  /* 0x000000800000c947 */ /* 0x000fea0003800000 */
[----:B-1----:R-:W-:Y:S02]  /*1e10*/  ISETP.NE.AND P6, PT, R4, RZ, PT ;  /* 0x000000ff0400720c */ /* 0x002fe40003fc5270 */
[----:B------:R-:W-:-:S02]  /*1e20*/  ISETP.NE.U32.AND P5, PT, RZ, c[0x0][0x218], PT ;  /* 0x00008600ff007a0c */ /* 0x000fc40003fa5070 */
[----:B------:R-:W-:Y:S02]  /*1e30*/  FSEL R6, R142, RZ, !P6 ;  /* 0x000000ff8e067208 */ /* 0x000fe40007000000 */
[----:B------:R-:W-:-:S03]  /*1e40*/  ISETP.NE.AND.EX P5, PT, RZ, c[0x0][0x21c], PT, P5 ;  /* 0x00008700ff007a0c */ /* 0x000fc60003fa5350 */
[----:B------:R-:W-:-:S04]  /*1e50*/  FFMA.FTZ R6, R129, R151, R6 ;  /* 0x0000009781067223 */ /* 0x000fc80000010006 */
[----:B------:R-:W-:-:S04]  /*1e60*/  FADD.FTZ R6, R159, -R6 ;  /* 0x800000069f067221 */ /* 0x000fc80000010000 */
[----:B------:R-:W-:-:S04]  /*1e70*/  FMUL.FTZ R127, R5, R6 ;  /* 0x00000006057f7220 */ /* 0x000fc80000410000 */
[----:B------:R-:W-:Y:S02]  /*1e80*/  @P5 FADD.FTZ R127, R96, R127 ;  /* 0x0000007f607f5221 */ /* 0x000fe40000010000 */
.L_x_3247:
[----:B-1----:R-:W-:Y:S05]  /*1e90*/  BSYNC B1 ;  /* 0x0000000000017941 */ /* 0x002fea0003800000 */
.L_x_3246:
        /* <DEDUP_REMOVED lines=14> */
.L_x_3249:
[----:B------:R-:W-:Y:S05]  /*1f80*/  BSYNC B1 ;  /* 0x0000000000017941 */ /* 0x000fea0003800000 */
.L_x_3248:
[----:B------:R-:W-:Y:S01]  /*1f90*/  @P3 PRMT R6, RZ, 0x7610, R104 ;  /* 0x00007610ff063816 */ /* 0x000fe20000000068 */
[----:B------:R-:W-:Y:S01]  /*1fa0*/  @P3 FMUL.FTZ R126, R124, c[0x0][0x1ec] ;  /* 0x00007b007c7e3a20 */ /* 0x000fe20000410000 */
[----:B------:R-:W-:Y:S01]  /*1fb0*/  @!P4 ISETP.NE.U32.AND P5, PT, RZ, c[0x0][0x218], PT ;  /* 0x00008600ff00ca0c */ /* 0x000fe20003fa5070 */
[----:B------:R-:W-:Y:S01]  /*1fc0*/  BSSY B1, `(.L_x_3250) ;  /* 0x0000014000017945 */ /* 0x000fe20003800000 */
[----:B------:R-:W-:Y:S01]  /*1fd0*/  @!P4 ISETP.NE.U32.AND P2, PT, RZ, c[0x0][0x218], PT ;  /* 0x00008600ff00ca0c */ /* 0x000fe20003f45070 */
[-C--:B------:R-:W-:Y:S01]  /*1fe0*/  @P3 FFMA.FTZ R81, R6, R126.reuse, R81 ;  /* 0x0000007e06513223 */ /* 0x080fe20000010051 */
[----:B------:R-:W-:Y:S01]  /*1ff0*/  @!P4 ISETP.NE.AND.EX P5, PT, RZ, c[0x0][0x21c], PT, P5 ;  /* 0x00008700ff00ca0c */ /* 0x000fe20003fa5350 */
[----:B------:R-:W-:Y:S01]  /*2000*/  @P3 FMUL.FTZ R6, R12, R7 ;  /* 0x000000070c063220 */ /* 0x000fe20000410000 */
[----:B------:R-:W-:Y:S01]  /*2010*/  @!P4 ISETP.NE.AND.EX P2, PT, RZ, c[0x0][0x21c], PT, P2 ;  /* 0x00008700ff00ca0c */ /* 0x000fe20003f45320 */
        /* <DEDUP_REMOVED lines=14> */
.L_x_3251:
[----:B------:R-:W-:Y:S05]  /*2100*/  BSYNC B1 ;  /* 0x0000000000017941 */ /* 0x000fea0003800000 */
.L_x_3250:
[----:B------:R-:W-:Y:S01]  /*2110*/  @P3 PRMT R126, RZ, 0x5410, R105 ;  /* 0x00005410ff7e3816 */ /* 0x000fe20000000069 */
        /* <DEDUP_REMOVED lines=13> */
.L_x_3253:
[----:B------:R-:W-:Y:S05]  /*21f0*/  BSYNC B1 ;  /* 0x0000000000017941 */ /* 0x000fea0003800000 */
.L_x_3252:
[----:B------:R-:W-:Y:S01]  /*2200*/  @P3 PRMT R126, RZ, 0x7610, R105 ;  /* 0x00007610ff7e3816 */ /* 0x000fe20000000069 */
[----:B------:R-:W-:Y:S01]  /*2210*/  @P3 FMUL.FTZ R134, R132, c[0x0][0x1ec] ;  /* 0x00007b0084863a20 */ /* 0x000fe20000410000 */
[----:B------:R-:W-:Y:S01]  /*2220*/  @!P4 ISETP.NE.U32.AND P5, PT, RZ, c[0x0][0x218], PT ;  /* 0x00008600ff00ca0c */ /* 0x000fe20003fa5070 */
[----:B------:R-:W-:Y:S01]  /*2230*/  BSSY B1, `(.L_x_3254) ;  /* 0x0000016000017945 */ /* 0x000fe20003800000 */
[----:B------:R-:W-:Y:S01]  /*2240*/  @!P4 ISETP.NE.U32.AND P2, PT, RZ, c[0x0][0x218], PT ;  /* 0x00008600ff00ca0c */ /* 0x000fe20003f45070 */
[----:B------:R-:W-:Y:S01]  /*2250*/  @P3 FFMA.FTZ R83, R126, R134, R83 ;  /* 0x000000867e533223 */ /* 0x000fe20000010053 */
[----:B------:R-:W-:Y:S01]  /*2260*/  @!P4 ISETP.NE.AND.EX P5, PT, RZ, c[0x0][0x21c], PT, P5 ;  /* 0x00008700ff00ca0c */ /* 0x000fe20003fa5350 */
[----:B------:R-:W-:Y:S01]  /*2270*/  @P3 FMUL.FTZ R126, R14, R127 ;  /* 0x0000007f0e7e3220 */ /* 0x000fe20000410000 */
[----:B------:R-:W-:Y:S01]  /*2280*/  SEL R114, R125, R114, P1 ;  /* 0x000000727d727207 */ /* 0x000fe20000800000 */
[----:B------:R-:W-:Y:S01]  /*2290*/  @P3 FMUL.FTZ R127, R15, R134 ;  /* 0x000000860f7f3220 */ /* 0x000fe20000410000 */
[----:B------:R-:W-:-:S02]  /*22a0*/  SEL R113, R124, R113, P1 ;  /* 0x000000717c717207 */ /* 0x000fc40000800000 */
        /* <DEDUP_REMOVED lines=14> */
.L_x_3255:
[----:B------:R-:W-:Y:S05]  /*2390*/  BSYNC B1 ;  /* 0x0000000000017941 */ /* 0x000fea0003800000 */
.L_x_3254:
        /* <DEDUP_REMOVED lines=14> */
.L_x_3257:
[----:B------:R-:W-:Y:S05]  /*2480*/  BSYNC B1 ;  /* 0x0000000000017941 */ /* 0x000fea0003800000 */
.L_x_3256:
[----:B------:R-:W-:Y:S01]  /*2490*/  @P3 PRMT R132, RZ, 0x7610, R106 ;  /* 0x00007610ff843816 */ /* 0x000fe2000000006a */
[----:B------:R-:W-:Y:S01]  /*24a0*/  @P3 FMUL.FTZ R134, R124, c[0x0][0x1ec] ;  /* 0x00007b007c863a20 */ /* 0x000fe20000410000 */
[----:B------:R-:W-:Y:S01]  /*24b0*/  @!P4 ISETP.NE.U32.AND P2, PT, RZ, c[0x0][0x218], PT ;  /* 0x00008600ff00ca0c */ /* 0x000fe20003f45070 */
[----:B------:R-:W-:Y:S01]  /*24c0*/  BSSY B1, `(.L_x_3258) ;  /* 0x0000012000017945 */ /* 0x000fe20003800000 */
[----:B------:R-:W-:Y:S01]  /*24d0*/  SEL R116, R125, R116, P1 ;  /* 0x000000747d747207 */ /* 0x000fe20000800000 */
[-C--:B------:R-:W-:Y:S01]  /*24e0*/  @P3 FFMA.FTZ R85, R132, R134.reuse, R85 ;  /* 0x0000008684553223 */ /* 0x080fe20000010055 */
        /* <DEDUP_REMOVED lines=15> */
.L_x_3259:
[----:B------:R-:W-:Y:S05]  /*25e0*/  BSYNC B1 ;  /* 0x0000000000017941 */ /* 0x000fea0003800000 */
.L_x_3258:
        /* <DEDUP_REMOVED lines=27> */
.L_x_3261:
[----:B------:R-:W-:Y:S05]  /*27a0*/  BSYNC B1 ;  /* 0x0000000000017941 */ /* 0x000fea0003800000 */
.L_x_3260:
[C---:B------:R-:W-:Y:S01]  /*27b0*/  @P3 FMUL.FTZ R126, R6.reuse, c[0x0][0x1ec] ;  /* 0x00007b00067e3a20 */ /* 0x040fe20000410000 */
[----:B------:R-:W-:Y:S02]  /*27c0*/  @P0 MOV R125, 0x20 ;  /* 0x00000020007d0802 */ /* 0x000fe40000000f00 */
[----:B------:R-:W-:Y:S01]  /*27d0*/  @P3 MOV R7, 0x10 ;  /* 0x0000001000073802 */ /* 0x000fe20000000f00 */
[----:B------:R-:W-:Y:S01]  /*27e0*/  @P3 FMUL.FTZ R5, R11, R126 ;  /* 0x0000007e0b053220 */ /* 0x000fe20000410000 */
[----:B------:R-:W-:Y:S01]  /*27f0*/  SEL R119, R6, R119, P1 ;  /* 0x0000007706777207 */ /* 0x000fe20000800000 */
[----:B------:R-:W-:-:S03]  /*2800*/  @P0 IMAD.WIDE.U32 R124, R144, R125, c[0x0][0x258] ;  /* 0x00009600907c0625 */ /* 0x000fc600078e007d */
[----:B------:R-:W-:Y:S01]  /*2810*/  @P3 F2FP.BF16.PACK_AB R5, RZ, R5 ;  /* 0x00000005ff05323e */ /* 0x000fe200000010ff */
[----:B------:R-:W-:Y:S01]  /*2820*/  @P3 IMAD.WIDE.U32 R6, R150, R7, c[0x0][0x248] ;  /* 0x0000920096063625 */ /* 0x000fe200078e0007 */
[----:B------:R0:W-:Y:S02]  /*2830*/  @P0 STG.E.128 [R124.64], R112 ;  /* 0x000000707c000986 */ /* 0x0001e4000c101d04 */
[----:B------:R-:W-:Y:S02]  /*2840*/  @P3 PRMT R111, R111, 0x5410, R5 ;  /* 0x000054106f6f3816 */ /* 0x000fe40000000005 */
[----:B------:R-:W-:Y:S01]  /*2850*/  MOV R5, c[0x0][0x160] ;  /* 0x0000580000057a02 */ /* 0x000fe20000000f00 */
[----:B------:R0:W-:Y:S03]  /*2860*/  @P0 STG.E.128 [R124.64+0x10], R116 ;  /* 0x000010747c000986 */ /* 0x0001e6000c101d04 */
[----:B------:R-:W-:Y:S01]  /*2870*/  LEA R2, R5, R2, 0x2 ;  /* 0x0000000205027211 */ /* 0x000fe200078e10ff */
[----:B------:R0:W-:Y:S01]  /*2880*/  @P3 STG.E.128 [R6.64], R108 ;  /* 0x0000006c06003986 */ /* 0x0001e2000c101d04 */
[----:B------:R-:W-:-:S02]  /*2890*/  @P3 PRMT R5, RZ, 0x7610, R107 ;  /* 0x00007610ff053816 */ /* 0x000fc4000000006b */
[----:B------:R-:W-:-:S03]  /*28a0*/  ISETP.GE.AND P0, PT, R2, c[0x0][0x164], PT ;  /* 0x0000590002007a0c */ /* 0x000fc60003f06270 */
[----:B------:R-:W-:-:S10]  /*28b0*/  @P3 FFMA.FTZ R87, R5, R126, R87 ;  /* 0x0000007e05573223 */ /* 0x000fd40000010057 */
[----:B0-----:R-:W-:Y:S01]  /*28c0*/  @P0 CALL.REL.NOINC `(.L_x_3224) ;  /* 0x0000001000000944 */ /* 0x001fe20003c00000 */
[----:B------:R-:W-:Y:S05]  /*28d0*/  BRA `(.L_x_3262) ;  /* 0xffffdb9000007947 */ /* 0x000fea000383ffff */
.L_x_3224:
[----:B------:R-:W-:Y:S05]  /*28e0*/  BSYNC B0 ;  /* 0x0000000000007941 */ /* 0x000fea0003800000 */
.L_x_3222:
[----:B------:R-:W0:Y:S01]  /*28f0*/  S2R R24, SR_TID.X ;  /* 0x0000000000187919 */ /* 0x000e220000002100 */
[----:B------:R-:W-:Y:S03]  /*2900*/  WARPSYNC 0xffffffff ;  /* 0xffffffff00007948 */ /* 0x000fe60003800000 */
[----:B------:R-:W1:Y:S01]  /*2910*/  S2R R16, SR_CTAID.X ;  /* 0x0000000000107919 */ /* 0x000e620000002500 */
[----:B0-----:R-:W-:-:S04]  /*2920*/  SHF.L.U32 R2, R24, 0x1, RZ ;  /* 0x0000000118027819 */ /* 0x001fc800000006ff */
[----:B------:R-:W-:Y:S01]  /*2930*/  LOP3.LUT R3, R2, 0x7ffffc0, RZ, 0xc0, !PT ;  /* 0x07ffffc002037812 */ /* 0x000fe200078ec0ff */
        /* <DEDUP_REMOVED lines=42> */
[----:B---3--:R-:W-:Y:S01]  /*2be0*/  FADD.FTZ R23, R4, R23 ;  /* 0x0000001704177221 */ /* 0x008fe20000010000 */
[----:B------:R-:W-:Y:S02]  /*2bf0*/  IADD3 R4, P0, R29, R24, RZ ;  /* 0x000000181d047210 */ /* 0x000fe40007f1e0ff */
        /* <DEDUP_REMOVED lines=24> */
[----:B------:R-:W5:Y:S01]  /*2d80*/  LDS R27, [R24.X4+0x1e00] ;  /* 0x001e0000181b7984 */ /* 0x000f620000004800 */
[----:B------:R-:W-:-:S03]  /*2d90*/  FADD.FTZ R0, R7, R0 ;  /* 0x0000000007007221 */ /* 0x000fc60000010000 */
[----:B------:R-:W-:Y:S01]  /*2da0*/  BAR.SYNC.DEFER_BLOCKING 0x0 ;  /* 0x0000000000007b1d */ /* 0x000fe20000010000 */
[----:B------:R-:W-:Y:S01]  /*2db0*/  SHF.L.U32 R7, R4, 0x2, RZ ;  /* 0x0000000204077819 */ /* 0x000fe200000006ff */
[----:B------:R-:W-:Y:S02]  /*2dc0*/  FADD.FTZ R6, R6, R13 ;  /* 0x0000000d06067221 */ /* 0x000fe40000010000 */
[----:B------:R-:W-:Y:S02]  /*2dd0*/  FADD.FTZ R5, R12, R5 ;  /* 0x000000050c057221 */ /* 0x000fe40000010000 */
[----:B------:R-:W-:Y:S02]  /*2de0*/  FADD.FTZ R11, R11, R2 ;  /* 0x000000020b0b7221 */ /* 0x000fe40000010000 */
[----:B0-----:R-:W-:Y:S02]  /*2df0*/  FADD.FTZ R0, R0, R15 ;  /* 0x0000000f00007221 */ /* 0x001fe40000010000 */
        /* <DEDUP_REMOVED lines=8> */
[----:B-----5:R-:W-:-:S03]  /*2e80*/  FADD.FTZ R27, R6, R27 ;  /* 0x0000001b061b7221 */ /* 0x020fc60000010000 */
        /* <DEDUP_REMOVED lines=54> */
.L_x_3228:
[----:B------:R-:W-:Y:S01]  /*31f0*/  HFMA2.MMA R134, -RZ, RZ, 0, 5.9604644775390625e-08 ;  /* 0x00000001ff867435 */ /* 0x000fe200000001ff */
[----:B0-----:R-:W-:-:S02]  /*3200*/  MOV R151, R126 ;  /* 0x0000007e00977202 */ /* 0x001fc40000000f00 */
[----:B------:R-:W-:Y:S02]  /*3210*/  MOV R135, 0x1f ;  /* 0x0000001f00877802 */ /* 0x000fe40000000f00 */
[----:B------:R-:W-:Y:S02]  /*3220*/  MOV R132, 0xffffffff ;  /* 0xffffffff00847802 */ /* 0x000fe40000000f00 */
[----:B------:R-:W-:Y:S02]  /*3230*/  MOV R124, 0x3250 ;  /* 0x00003250007c7802 */ /* 0x000fe40000000f00 */
[----:B-----5:R-:W-:Y:S05]  /*3240*/  CALL.REL.NOINC `($__internal_87_$__cuda_sm70_shflsync_bfly_p) ;  /* 0x0000045000007944 */ /* 0x020fea0003c00000 */
[----:B-1----:R-:W-:Y:S01]  /*3250*/  MOV R133, R132 ;  /* 0x0000008400857202 */ /* 0x002fe20000000f00 */
[----:B0-----:R-:W-:Y:S05]  /*3260*/  BRA `(.L_x_3263) ;  /* 0xffffddc000007947 */ /* 0x001fea000383ffff */
.L_x_3229:
[----:B------:R-:W-:Y:S01]  /*3270*/  HFMA2.MMA R134, -RZ, RZ, 0, 5.9604644775390625e-08 ;  /* 0x00000001ff867435 */ /* 0x000fe200000001ff */
[----:B0-----:R-:W-:Y:S02]  /*3280*/  MOV R151, R127 ;  /* 0x0000007f00977202 */ /* 0x001fe40000000f00 */
[----:B------:R-:W-:Y:S02]  /*3290*/  MOV R135, 0x1f ;  /* 0x0000001f00877802 */ /* 0x000fe40000000f00 */
[----:B------:R-:W-:-:S02]  /*32a0*/  MOV R132, 0xffffffff ;  /* 0xffffffff00847802 */ /* 0x000fc40000000f00 */
[----:B------:R-:W-:Y:S02]  /*32b0*/  MOV R124, 0x32d0 ;  /* 0x000032d0007c7802 */ /* 0x000fe40000000f00 */
[----:B-12--5:R-:W-:Y:S05]  /*32c0*/  CALL.REL.NOINC `($__internal_87_$__cuda_sm70_shflsync_bfly_p) ;  /* 0x000003d000007944 */ /* 0x026fea0003c00000 */
[----:B------:R-:W-:Y:S01]  /*32d0*/  FADD.FTZ R126, R133, R126 ;  /* 0x0000007e857e7221 */ /* 0x000fe20000010000 */
[----:B0-----:R-:W-:Y:S01]  /*32e0*/  HFMA2.MMA R134, -RZ, RZ, 0, 1.1920928955078125e-07 ;  /* 0x00000002ff867435 */ /* 0x001fe200000001ff */
[----:B-1----:R-:W-:Y:S01]  /*32f0*/  FADD.FTZ R127, R127, R132 ;  /* 0x000000847f7f7221 */ /* 0x002fe20000010000 */
[----:B------:R-:W-:Y:S02]  /*3300*/  MOV R135, 0x1f ;  /* 0x0000001f00877802 */ /* 0x000fe40000000f00 */
[----:B------:R-:W-:Y:S02]  /*3310*/  MOV R132, 0xffffffff ;  /* 0xffffffff00847802 */ /* 0x000fe40000000f00 */
[----:B------:R-:W-:Y:S02]  /*3320*/  MOV R151, R126 ;  /* 0x0000007e00977202 */ /* 0x000fe40000000f00 */
[----:B------:R-:W-:Y:S02]  /*3330*/  MOV R124, 0x3350 ;  /* 0x00003350007c7802 */ /* 0x000fe40000000f00 */
[----:B------:R-:W-:Y:S05]  /*3340*/  CALL.REL.NOINC `($__internal_87_$__cuda_sm70_shflsync_bfly_p) ;  /* 0x0000035000007944 */ /* 0x000fea0003c00000 */
[----:B0-----:R-:W-:Y:S01]  /*3350*/  HFMA2.MMA R134, -RZ, RZ, 0, 1.1920928955078125e-07 ;  /* 0x00000002ff867435 */ /* 0x001fe200000001ff */
[----:B-1----:R-:W-:-:S02]  /*3360*/  MOV R133, R132 ;  /* 0x0000008400857202 */ /* 0x002fc40000000f00 */
[----:B------:R-:W-:Y:S02]  /*3370*/  MOV R151, R127 ;  /* 0x0000007f00977202 */ /* 0x000fe40000000f00 */
[----:B------:R-:W-:Y:S02]  /*3380*/  MOV R135, 0x1f ;  /* 0x0000001f00877802 */ /* 0x000fe40000000f00 */
[----:B------:R-:W-:Y:S02]  /*3390*/  MOV R132, 0xffffffff ;  /* 0xffffffff00847802 */ /* 0x000fe40000000f00 */
[----:B------:R-:W-:Y:S02]  /*33a0*/  MOV R124, 0x33c0 ;  /* 0x000033c0007c7802 */ /* 0x000fe40000000f00 */
[----:B------:R-:W-:Y:S05]  /*33b0*/  CALL.REL.NOINC `($__internal_87_$__cuda_sm70_shflsync_bfly_p) ;  /* 0x000002e000007944 */ /* 0x000fea0003c00000 */
[----:B------:R-:W-:Y:S01]  /*33c0*/  FADD.FTZ R126, R133, R126 ;  /* 0x0000007e857e7221 */ /* 0x000fe20000010000 */
[----:B0-----:R-:W-:Y:S01]  /*33d0*/  HFMA2.MMA R134, -RZ, RZ, 0, 2.384185791015625e-07 ;  /* 0x00000004ff867435 */ /* 0x001fe200000001ff */
[----:B-1----:R-:W-:Y:S01]  /*33e0*/  FADD.FTZ R127, R127, R132 ;  /* 0x000000847f7f7221 */ /* 0x002fe20000010000 */
[----:B------:R-:W-:Y:S02]  /*33f0*/  MOV R135, 0x1f ;  /* 0x0000001f00877802 */ /* 0x000fe40000000f00 */
[----:B------:R-:W-:-:S02]  /*3400*/  MOV R132, 0xffffffff ;  /* 0xffffffff00847802 */ /* 0x000fc40000000f00 */
[----:B------:R-:W-:Y:S02]  /*3410*/  MOV R151, R126 ;  /* 0x0000007e00977202 */ /* 0x000fe40000000f00 */
[----:B------:R-:W-:Y:S02]  /*3420*/  MOV R124, 0x3440 ;  /* 0x00003440007c7802 */ /* 0x000fe40000000f00 */
[----:B------:R-:W-:Y:S05]  /*3430*/  CALL.REL.NOINC `($__internal_87_$__cuda_sm70_shflsync_bfly_p) ;  /* 0x0000026000007944 */ /* 0x000fea0003c00000 */
[----:B0-----:R-:W-:Y:S01]  /*3440*/  HFMA2.MMA R134, -RZ, RZ, 0, 2.384185791015625e-07 ;  /* 0x00000004ff867435 */ /* 0x001fe200000001ff */
[----:B-1----:R-:W-:Y:S02]  /*3450*/  MOV R133, R132 ;  /* 0x0000008400857202 */ /* 0x002fe40000000f00 */
[----:B------:R-:W-:Y:S02]  /*3460*/  MOV R151, R127 ;  /* 0x0000007f00977202 */ /* 0x000fe40000000f00 */
[----:B------:R-:W-:Y:S02]  /*3470*/  MOV R135, 0x1f ;  /* 0x0000001f00877802 */ /* 0x000fe40000000f00 */
[----:B------:R-:W-:Y:S02]  /*3480*/  MOV R132, 0xffffffff ;  /* 0xffffffff00847802 */ /* 0x000fe40000000f00 */
[----:B------:R-:W-:-:S02]  /*3490*/  MOV R124, 0x34b0 ;  /* 0x000034b0007c7802 */ /* 0x000fc40000000f00 */
[----:B------:R-:W-:Y:S05]  /*34a0*/  CALL.REL.NOINC `($__internal_87_$__cuda_sm70_shflsync_bfly_p) ;  /* 0x000001f000007944 */ /* 0x000fea0003c00000 */
[----:B------:R-:W-:Y:S01]  /*34b0*/  FADD.FTZ R126, R133, R126 ;  /* 0x0000007e857e7221 */ /* 0x000fe20000010000 */
[----:B0-----:R-:W-:Y:S01]  /*34c0*/  HFMA2.MMA R134, -RZ, RZ, 0, 4.76837158203125e-07 ;  /* 0x00000008ff867435 */ /* 0x001fe200000001ff */
[----:B-1----:R-:W-:Y:S01]  /*34d0*/  FADD.FTZ R127, R127, R132 ;  /* 0x000000847f7f7221 */ /* 0x002fe20000010000 */
[----:B------:R-:W-:-:S02]  /*34e0*/  MOV R135, 0x1f ;  /* 0x0000001f00877802 */ /* 0x000fc40000000f00 */
[----:B------:R-:W-:Y:S02]  /*34f0*/  MOV R132, 0xffffffff ;  /* 0xffffffff00847802 */ /* 0x000fe40000000f00 */
[----:B------:R-:W-:Y:S02]  /*3500*/  MOV R151, R126 ;  /* 0x0000007e00977202 */ /* 0x000fe40000000f00 */
[----:B------:R-:W-:Y:S02]  /*3510*/  MOV R124, 0x3530 ;  /* 0x00003530007c7802 */ /* 0x000fe40000000f00 */
[----:B------:R-:W-:Y:S05]  /*3520*/  CALL.REL.NOINC `($__internal_87_$__cuda_sm70_shflsync_bfly_p) ;  /* 0x0000017000007944 */ /* 0x000fea0003c00000 */
[----:B0-----:R-:W-:Y:S01]  /*3530*/  HFMA2.MMA R134, -RZ, RZ, 0, 4.76837158203125e-07 ;  /* 0x00000008ff867435 */ /* 0x001fe200000001ff */
[----:B-1----:R-:W-:Y:S02]  /*3540*/  MOV R133, R132 ;  /* 0x0000008400857202 */ /* 0x002fe40000000f00 */
[----:B------:R-:W-:Y:S02]  /*3550*/  MOV R151, R127 ;  /* 0x0000007f00977202 */ /* 0x000fe40000000f00 */
[----:B------:R-:W-:Y:S02]  /*3560*/  MOV R135, 0x1f ;  /* 0x0000001f00877802 */ /* 0x000fe40000000f00 */
[----:B------:R-:W-:-:S02]  /*3570*/  MOV R132, 0xffffffff ;  /* 0xffffffff00847802 */ /* 0x000fc40000000f00 */
[----:B------:R-:W-:Y:S02]  /*3580*/  MOV R124, 0x35a0 ;  /* 0x000035a0007c7802 */ /* 0x000fe40000000f00 */
[----:B------:R-:W-:Y:S05]  /*3590*/  CALL.REL.NOINC `($__internal_87_$__cuda_sm70_shflsync_bfly_p) ;  /* 0x0000010000007944 */ /* 0x000fea0003c00000 */
[----:B------:R-:W-:Y:S01]  /*35a0*/  FADD.FTZ R126, R133, R126 ;  /* 0x0000007e857e7221 */ /* 0x000fe20000010000 */
[----:B0-----:R-:W-:Y:S01]  /*35b0*/  HFMA2.MMA R134, -RZ, RZ, 0, 9.5367431640625e-07 ;  /* 0x00000010ff867435 */ /* 0x001fe200000001ff */
[----:B-1----:R-:W-:Y:S01]  /*35c0*/  FADD.FTZ R127, R127, R132 ;  /* 0x000000847f7f7221 */ /* 0x002fe20000010000 */
[----:B------:R-:W-:Y:S02]  /*35d0*/  MOV R135, 0x1f ;  /* 0x0000001f00877802 */ /* 0x000fe40000000f00 */
[----:B------:R-:W-:Y:S02]  /*35e0*/  MOV R132, 0xffffffff ;  /* 0xffffffff00847802 */ /* 0x000fe40000000f00 */
[----:B------:R-:W-:Y:S02]  /*35f0*/  MOV R151, R126 ;  /* 0x0000007e00977202 */ /* 0x000fe40000000f00 */
[----:B------:R-:W-:Y:S02]  /*3600*/  MOV R124, 0x3620 ;  /* 0x00003620007c7802 */ /* 0x000fe40000000f00 */
[----:B------:R-:W-:Y:S05]  /*3610*/  CALL.REL.NOINC `($__internal_87_$__cuda_sm70_shflsync_bfly_p) ;  /* 0x0000008000007944 */ /* 0x000fea0003c00000 */
[----:B0-----:R-:W-:Y:S01]  /*3620*/  HFMA2.MMA R134, -RZ, RZ, 0, 9.5367431640625e-07 ;  /* 0x00000010ff867435 */ /* 0x001fe200000001ff */
[----:B-1----:R-:W-:-:S02]  /*3630*/  MOV R133, R132 ;  /* 0x0000008400857202 */ /* 0x002fc40000000f00 */
[----:B------:R-:W-:Y:S02]  /*3640*/  MOV R151, R127 ;  /* 0x0000007f00977202 */ /* 0x000fe40000000f00 */
[----:B------:R-:W-:Y:S02]  /*3650*/  MOV R135, 0x1f ;  /* 0x0000001f00877802 */ /* 0x000fe40000000f00 */
[----:B------:R-:W-:Y:S02]  /*3660*/  MOV R132, 0xffffffff ;  /* 0xffffffff00847802 */ /* 0x000fe40000000f00 */
[----:B------:R-:W-:Y:S02]  /*3670*/  MOV R124, 0x3690 ;  /* 0x00003690007c7802 */ /* 0x000fe40000000f00 */
[----:B------:R-:W-:Y:S05]  /*3680*/  CALL.REL.NOINC `($__internal_87_$__cuda_sm70_shflsync_bfly_p) ;  /* 0x0000001000007944 */ /* 0x000fea0003c00000 */
[----:B01----:R-:W-:Y:S05]  /*3690*/  BRA `(.L_x_3264) ;  /* 0xffffdab000007947 */ /* 0x003fea000383ffff */
        .weak           $__internal_87_$__cuda_sm70_shflsync_bfly_p
        .type           $__internal_87_$__cuda_sm70_shflsync_bfly_p,@function
        .size           $__internal_87_$__cuda_sm70_shflsync_bfly_p,(.L_x_7265 - $__internal_87_$__cuda_sm70_shflsync_bfly_p)
$__internal_87_$__cuda_sm70_shflsync_bfly_p:
[----:B------:R-:W-:Y:S01]  /*36a0*/  HFMA2.MMA R125, -RZ, RZ, 0, 0 ;  /* 0x00000000ff7d7435 */ /* 0x000fe200000001ff */
[----:B------:R-:W-:Y:S04]  /*36b0*/  WARPSYNC R132 ;  /* 0x0000008400007348 */ /* 0x000fe80003800000 */
[----:B------:R0:W1:Y:S01]  /*36c0*/  SHFL.BFLY PT, R132, R151, R134, R135 ;  /* 0x0c00008697847389 */ /* 0x00006200000e0087 */
[----:B------:R-:W-:Y:S05]  /*36d0*/  RET.REL.NODEC R124 `(_ZN10layer_norm13ln_bwd_kernelINS_13Kernel_traitsIf13__nv_bfloat16fS2_fjLj512ELj1ELj4ELj1ELj16ENS_18Kernel_traits_baseILj512EfS2_fS2_fjLj128EEEEELb0ELb1ELb1ELb1EEEvNS_9BwdParamsE) ;  /* 0xffffc9207c007950 */ /* 0x000fea0003c3ffff */
.L_x_3265:
        /* <DEDUP_REMOVED lines=10> */
.L_x_7265:


//--------------------- .text._ZN10layer_norm13ln_bwd_kernelINS_13Kernel_traitsIf13__nv_bfloat16fS2_fjLj512ELj1ELj4ELj1ELj16ENS_18Kernel_traits_baseILj512EfS2_fS2_fjLj128EEEEELb1ELb0ELb0ELb0EEEvNS_9BwdParamsE --------------------------
	.section	.text._ZN10layer_norm13ln_bwd_kernelINS_13Kernel_traitsIf13__nv_bfloat16fS2_fjLj512ELj1ELj4ELj1ELj16ENS_18Kernel_traits_baseILj512EfS2_fS2_fjLj128EEEEELb1ELb0ELb0ELb0EEEvNS_9BwdParamsE,"ax",@progbits
	.sectioninfo	@"SHI_REGISTERS=134"
	.align	128
        .global         _ZN10layer_norm13ln_bwd_kernelINS_13Kernel_traitsIf13__nv_bfloat16fS2_fjLj512ELj1ELj4ELj1ELj16ENS_18Kernel_traits_baseILj512EfS2_fS2_fjLj128EEEEELb1ELb0ELb0ELb0EEEvNS_9BwdParamsE
        .type           _ZN10layer_norm13ln_bwd_kernelINS_13Kernel_traitsIf13__nv_bfloat16fS2_fjLj512ELj1ELj4ELj1ELj16ENS_18Kernel_traits_baseILj512EfS2_fS2_fjLj128EEEEELb1ELb0ELb0ELb0EEEvNS_9BwdParamsE,@function
        .size           _ZN10layer_norm13ln_bwd_kernelINS_13Kernel_traitsIf13__nv_bfloat16fS2_fjLj512ELj1ELj4ELj1ELj16ENS_18Kernel_traits_baseILj512EfS2_fS2_fjLj128EEEEELb1ELb0ELb0ELb0EEEvNS_9BwdParamsE,(.L_x_7266 - _ZN10layer_norm13ln_bwd_kernelINS_13Kernel_traitsIf13__nv_bfloat16fS2_fjLj512ELj1ELj4ELj1ELj16ENS_18Kernel_traits_baseILj512EfS2_fS2_fjLj128EEEEELb1ELb0ELb0ELb0EEEvNS_9BwdParamsE)
        .other          _ZN10layer_norm13ln_bwd_kernelINS_13Kernel_traitsIf13__nv_bfloat16fS2_fjLj512ELj1ELj4ELj1ELj16ENS_18Kernel_traits_baseILj512EfS2_fS2_fjLj128EEEEELb1ELb0ELb0ELb0EEEvNS_9BwdParamsE,@"STO_CUDA_ENTRY STV_DEFAULT"
_ZN10layer_norm13ln_bwd_kernelINS_13Kernel_traitsIf13__nv_bfloat16fS2_fjLj512ELj1ELj4ELj1ELj16ENS_18Kernel_traits_baseILj512EfS2_fS2_fjLj128EEEEELb1ELb0ELb0ELb0EEEvNS_9BwdParamsE:
.text._ZN10layer_norm13ln_bwd_kernelINS_13Kernel_traitsIf13__nv_bfloat16fS2_fjLj512ELj1ELj4ELj1ELj16ENS_18Kernel_traits_baseILj512EfS2_fS2_fjLj128EEEEELb1ELb0ELb0ELb0EEEvNS_9BwdParamsE:
        /* <DEDUP_REMOVED lines=45> */
.L_x_3278:
[----:B------:R-:W-:Y:S02]  /*02d0*/  ISETP.NE.U32.AND P0, PT, RZ, c[0x0][0x1c0], PT ;  /* 0x00007000ff007a0c */ /* 0x000fe40003f05070 */
[----:B------:R-:W-:Y:S02]  /*02e0*/  SHF.R.S32.HI R0, RZ, 0x1f, R3 ;  /* 0x0000001fff007819 */ /* 0x000fe40000011403 */
[----:B------:R-:W-:Y:S02]  /*02f0*/  ISETP.NE.AND.EX P0, PT, RZ, c[0x0][0x1c4], PT, P0 ;  /* 0x00007100ff007a0c */ /* 0x000fe40003f05300 */
[----:B------:R-:W-:-:S05]  /*0300*/  MOV R86, 0x4 ;  /* 0x0000000400567802 */ /* 0x000fca0000000f00 */
[----:B------:R-:W-:-:S06]  /*0310*/  IMAD.WIDE R92, R3, R86, c[0x0][0x1a0] ;  /* 0x00006800035c7625 */ /* 0x000fcc00078e0256 */
        /* <DEDUP_REMOVED lines=8> */
[----:B------:R-:W-:Y:S01]  /*03a0*/  LEA.HI R95, R95, R0, RZ, 0x3 ;  /* 0x000000005f5f7211 */ /* 0x000fe200078f18ff */
[----:B------:R-:W-:Y:S01]  /*03b0*/  BSSY B1, `(.L_x_3268) ;  /* 0x000005a000017945 */ /* 0x000fe20003800000 */
[----:B0-----:R-:W-:Y:S02]  /*03c0*/  ISETP.NE.AND P1, PT, R2, RZ, PT ;  /* 0x000000ff0200720c */ /* 0x001fe40003f25270 */
[----:B------:R-:W-:Y:S01]  /*03d0*/  LEA.HI.SX32 R0, R95, R4, 0x1d ;  /* 0x000000045f007211 */ /* 0x000fe200078feaff */
[----:B------:R-:W-:Y:S01]  /*03e0*/  CS2R R122, SRZ ;  /* 0x00000000007a7805 */ /* 0x000fe2000001ff00 */
[----:B------:R-:W-:Y:S02]  /*03f0*/  MOV R99, 0x3f800000 ;  /* 0x3f80000000637802 */ /* 0x000fe40000000f00 */
[----:B------:R-:W-:Y:S02]  /*0400*/  MOV R120, R0 ;  /* 0x0000000000787202 */ /* 0x000fe40000000f00 */
[----:B--2---:R-:W-:-:S02]  /*0410*/  FSEL R101, R92, RZ, !P1 ;  /* 0x000000ff5c657208 */ /* 0x004fc40004800000 */
[----:B---3--:R-:W-:Y:S01]  /*0420*/  @P0 PRMT R99, RZ, 0x5410, R84 ;  /* 0x00005410ff630816 */ /* 0x008fe20000000054 */
[----:B------:R-:W-:Y:S05]  /*0430*/  @!P2 BRA `(.L_x_3269) ;  /* 0x000005100000a947 */ /* 0x000fea0003800000 */
[C---:B-1----:R-:W-:Y:S02]  /*0440*/  LEA R114, P0, R0.reuse, c[0x0][0x188], 0x5 ;  /* 0x0000620000727a11 */ /* 0x042fe400078028ff */
[----:B------:R-:W-:Y:S02]  /*0450*/  MOV R93, 0x10 ;  /* 0x00000010005d7802 */ /* 0x000fe40000000f00 */
[----:B------:R-:W-:-:S03]  /*0460*/  LEA.HI.X R115, R0, c[0x0][0x18c], RZ, 0x5, P0 ;  /* 0x0000630000737a11 */ /* 0x000fc600000f2cff */
[C---:B------:R-:W-:Y:S02]  /*0470*/  IMAD.WIDE.U32 R92, R0.reuse, R93, c[0x0][0x208] ;  /* 0x00008200005c7625 */ /* 0x040fe400078e005d */
[----:B------:R-:W2:Y:S04]  /*0480*/  LDG.E.128 R84, [R114.64] ;  /* 0x0000000472547981 */ /* 0x000ea8000c1e1d00 */
[----:B------:R-:W3:Y:S04]  /*0490*/  LDG.E.128 R92, [R92.64] ;  /* 0x000000045c5c7981 */ /* 0x000ee8000c1e1d00 */
[----:B------:R0:W4:Y:S01]  /*04a0*/  LDG.E.128 R8, [R114.64+0x10] ;  /* 0x0000100472087981 */ /* 0x000122000c1e1d00 */
[----:B------:R-:W-:-:S02]  /*04b0*/  LEA R126, P5, R0, c[0x0][0x190], 0x3 ;  /* 0x00006400007e7a11 */ /* 0x000fc400078a18ff */
[----:B------:R-:W-:Y:S02]  /*04c0*/  ISETP.NE.U32.AND P0, PT, RZ, c[0x0][0x218], PT ;  /* 0x00008600ff007a0c */ /* 0x000fe40003f05070 */
        /* <DEDUP_REMOVED lines=8> */
[----:B--2---:R-:W-:Y:S01]  /*0550*/  FADD.FTZ R97, -R101, R84 ;  /* 0x0000005465617221 */ /* 0x004fe20000010100 */
[----:B---3--:R-:W-:-:S03]  /*0560*/  PRMT R121, RZ, 0x5410, R92 ;  /* 0x00005410ff797816 */ /* 0x008fc6000000005c */
[----:B-1---5:R-:W-:Y:S01]  /*0570*/  FMUL.FTZ R6, R100, R97 ;  /* 0x0000006164067220 */ /* 0x022fe20000410000 */
[----:B------:R-:W-:Y:S01]  /*0580*/  PRMT R92, RZ, 0x7610, R92 ;  /* 0x00007610ff5c7816 */ /* 0x000fe2000000005c */
[C---:B------:R-:W-:Y:S02]  /*0590*/  FADD.FTZ R117, -R101.reuse, R86 ;  /* 0x0000005665757221 */ /* 0x040fe40000010100 */
[----:B------:R-:W-:Y:S02]  /*05a0*/  FADD.FTZ R32, R32, R121 ;  /* 0x0000007920207221 */ /* 0x000fe40000010000 */
[-C--:B------:R-:W-:Y:S01]  /*05b0*/  FFMA.FTZ R48, R6, R121.reuse, R48 ;  /* 0x0000007906307223 */ /* 0x080fe20000010030 */
[----:B------:R-:W-:Y:S01]  /*05c0*/  PRMT R7, RZ, 0x5410, R93 ;  /* 0x00005410ff077816 */ /* 0x000fe2000000005d */
[C---:B------:R-:W-:Y:S02]  /*05d0*/  FADD.FTZ R119, -R101.reuse, R85 ;  /* 0x0000005565777221 */ /* 0x040fe40000010100 */
[----:B------:R-:W-:Y:S01]  /*05e0*/  FMUL.FTZ R121, R56, R121 ;  /* 0x0000007938797220 */ /* 0x000fe20000410000 */
[----:B0-----:R-:W-:Y:S01]  /*05f0*/  PRMT R114, RZ, 0x7610, R93 ;  /* 0x00007610ff727816 */ /* 0x001fe2000000005d */
[----:B------:R-:W-:Y:S01]  /*0600*/  FMUL.FTZ R117, R100, R117 ;  /* 0x0000007564757220 */ /* 0x000fe20000410000 */
[----:B------:R-:W-:Y:S01]  /*0610*/  PRMT R85, RZ, 0x5410, R95 ;  /* 0x00005410ff557816 */ /* 0x000fe2000000005f */
[C---:B------:R-:W-:Y:S01]  /*0620*/  FADD.FTZ R115, -R101.reuse, R87 ;  /* 0x0000005765737221 */ /* 0x040fe20000010100 */
[----:B------:R-:W-:Y:S01]  /*0630*/  PRMT R84, RZ, 0x7610, R95 ;  /* 0x00007610ff547816 */ /* 0x000fe2000000005f */
[----:B----4-:R-:W-:-:S02]  /*0640*/  FADD.FTZ R123, -R101, R8 ;  /* 0x00000008657b7221 */ /* 0x010fc40000010100 */
[C---:B------:R-:W-:Y:S02]  /*0650*/  FADD.FTZ R95, -R101.reuse, R10 ;  /* 0x0000000a655f7221 */ /* 0x040fe40000010100 */
[----:B------:R-:W-:Y:S02]  /*0660*/  FADD.FTZ R93, -R101, R11 ;  /* 0x0000000b655d7221 */ /* 0x000fe40000010100 */
[----:B------:R-:W-:Y:S02]  /*0670*/  FMUL.FTZ R119, R100, R119 ;  /* 0x0000007764777220 */ /* 0x000fe40000410000 */
[----:B------:R-:W-:Y:S02]  /*0680*/  FMUL.FTZ R118, R57, R92 ;  /* 0x0000005c39767220 */ /* 0x000fe40000410000 */
[----:B------:R-:W-:Y:S02]  /*0690*/  FADD.FTZ R11, RZ, R121 ;  /* 0x00000079ff0b7221 */ /* 0x000fe40000010000 */
[----:B------:R-:W-:Y:S01]  /*06a0*/  FFMA.FTZ R10, R6, R121, RZ ;  /* 0x00000079060a7223 */ /* 0x000fe200000100ff */
[----:B------:R-:W-:Y:S01]  /*06b0*/  PRMT R87, RZ, 0x5410, R94 ;  /* 0x00005410ff577816 */ /* 0x000fe2000000005e */
[----:B------:R-:W-:-:S02]  /*06c0*/  FADD.FTZ R34, R34, R7 ;  /* 0x0000000722227221 */ /* 0x000fc40000010000 */
[-C--:B------:R-:W-:Y:S02]  /*06d0*/  FFMA.FTZ R50, R117, R7.reuse, R50 ;  /* 0x0000000775327223 */ /* 0x080fe40000010032 */
[----:B------:R-:W-:Y:S02]  /*06e0*/  FMUL.FTZ R116, R58, R7 ;  /* 0x000000073a747220 */ /* 0x000fe40000410000 */
[C---:B------:R-:W-:Y:S02]  /*06f0*/  FMUL.FTZ R115, R100.reuse, R115 ;  /* 0x0000007364737220 */ /* 0x040fe40000410000 */
        /* <DEDUP_REMOVED lines=37> */
.L_x_3269:
[----:B-1----:R-:W-:Y:S05]  /*0950*/  BSYNC B1 ;  /* 0x0000000000017941 */ /* 0x002fea0003800000 */
.L_x_3268:
        /* <DEDUP_REMOVED lines=15> */
[----:B------:R-:W-:-:S04]  /*0a50*/  LEA R124, P0, R120, c[0x0][0x190], 0x3 ;  /* 0x00006400787c7a11 */ /* 0x000fc800078018ff */
[----:B------:R-:W-:-:S06]  /*0a60*/  LEA.HI.X R125, R120, c[0x0][0x194], RZ, 0x3, P0 ;  /* 0x00006500787d7a11 */ /* 0x000fcc00000f1cff */
[----:B------:R-:W5:Y:S01]  /*0a70*/  LDG.E.64 R124, [R124.64] ;  /* 0x000000047c7c7981 */ /* 0x000f62000c1e1b00 */
[C---:B--2---:R-:W-:Y:S02]  /*0a80*/  FADD.FTZ R109, -R101.reuse, R85 ;  /* 0x00000055656d7221 */ /* 0x044fe40000010100 */
[C---:B------:R-:W-:Y:S02]  /*0a90*/  FADD.FTZ R129, -R101.reuse, R84 ;  /* 0x0000005465817221 */ /* 0x040fe40000010100 */
[C---:B------:R-:W-:Y:S02]  /*0aa0*/  FADD.FTZ R107, -R101.reuse, R86 ;  /* 0x00000056656b7221 */ /* 0x040fe40000010100 */
[C---:B------:R-:W-:Y:S02]  /*0ab0*/  FADD.FTZ R87, -R101.reuse, R87 ;  /* 0x0000005765577221 */ /* 0x040fe40000010100 */
[C---:B---3--:R-:W-:Y:S01]  /*0ac0*/  FADD.FTZ R105, -R101.reuse, R88 ;  /* 0x0000005865697221 */ /* 0x048fe20000010100 */
[----:B----4-:R-:W-:Y:S01]  /*0ad0*/  PRMT R86, RZ, 0x7610, R93 ;  /* 0x00007610ff567816 */ /* 0x010fe2000000005d */
[C---:B------:R-:W-:Y:S01]  /*0ae0*/  FADD.FTZ R85, -R101.reuse, R89 ;  /* 0x0000005965557221 */ /* 0x040fe20000010100 */
[----:B------:R-:W-:Y:S01]  /*0af0*/  PRMT R131, RZ, 0x5410, R93 ;  /* 0x00005410ff837816 */ /* 0x000fe2000000005d */
[C---:B------:R-:W-:Y:S01]  /*0b00*/  FADD.FTZ R111, -R101.reuse, R90 ;  /* 0x0000005a656f7221 */ /* 0x040fe20000010100 */
[----:B------:R-:W-:Y:S01]  /*0b10*/  PRMT R113, RZ, 0x5410, R94 ;  /* 0x00005410ff717816 */ /* 0x000fe2000000005e */
[----:B------:R-:W-:Y:S01]  /*0b20*/  FADD.FTZ R101, -R101, R91 ;  /* 0x0000005b65657221 */ /* 0x000fe20000010100 */
[--C-:B------:R-:W-:Y:S01]  /*0b30*/  PRMT R91, RZ, 0x5410, R92.reuse ;  /* 0x00005410ff5b7816 */ /* 0x100fe2000000005c */
[C---:B-----5:R-:W-:Y:S01]  /*0b40*/  FMUL.FTZ R89, R100.reuse, R129 ;  /* 0x0000008164597220 */ /* 0x060fe20000410000 */
[----:B------:R-:W-:Y:S01]  /*0b50*/  PRMT R92, RZ, 0x7610, R92 ;  /* 0x00007610ff5c7816 */ /* 0x000fe2000000005c */
[----:B0-----:R-:W-:Y:S01]  /*0b60*/  FMUL.FTZ R102, R100, R87 ;  /* 0x0000005764667220 */ /* 0x001fe20000410000 */
[----:B------:R-:W-:Y:S01]  /*0b70*/  PRMT R94, RZ, 0x7610, R94 ;  /* 0x00007610ff5e7816 */ /* 0x000fe2000000005e */
[-C--:B------:R-:W-:Y:S01]  /*0b80*/  FMUL.FTZ R90, R64, R91.reuse ;  /* 0x0000005b405a7220 */ /* 0x080fe20000410000 */
[----:B------:R-:W-:Y:S01]  /*0b90*/  PRMT R93, RZ, 0x5410, R95 ;  /* 0x00005410ff5d7816 */ /* 0x000fe2000000005f */
[----:B------:R-:W-:Y:S01]  /*0ba0*/  FADD.FTZ R24, R24, R91 ;  /* 0x0000005b18187221 */ /* 0x000fe20000010000 */
[----:B------:R-:W-:Y:S01]  /*0bb0*/  PRMT R84, RZ, 0x7610, R95 ;  /* 0x00007610ff547816 */ /* 0x000fe2000000005f */
[----:B------:R-:W-:-:S02]  /*0bc0*/  FFMA.FTZ R40, R89, R91, R40 ;  /* 0x0000005b59287223 */ /* 0x000fc40000010028 */
[----:B------:R-:W-:Y:S02]  /*0bd0*/  FMUL.FTZ R91, R100, R107 ;  /* 0x0000006b645b7220 */ /* 0x000fe40000410000 */
[----:B------:R-:W-:Y:S02]  /*0be0*/  FADD.FTZ R27, R27, R86 ;  /* 0x000000561b1b7221 */ /* 0x000fe40000010000 */
[-C--:B------:R-:W-:Y:S02]  /*0bf0*/  FFMA.FTZ R43, R102, R86.reuse, R43 ;  /* 0x00000056662b7223 */ /* 0x080fe4000001002b */
[----:B------:R-:W-:Y:S02]  /*0c00*/  FMUL.FTZ R107, R67, R86 ;  /* 0x00000056436b7220 */ /* 0x000fe40000410000 */
        /* <DEDUP_REMOVED lines=39> */
.L_x_3271:
[----:B------:R-:W-:Y:S05]  /*0e80*/  BSYNC B1 ;  /* 0x0000000000017941 */ /* 0x000fea0003800000 */
.L_x_3270:
[----:B------:R-:W-:Y:S05]  /*0e90*/  BRA.DIV ~URZ, `(.L_x_3272) ;  /* 0x000015c27f007947 */ /* 0x000fea000b800000 */
[----:B------:R0:W1:Y:S02]  /*0ea0*/  SHFL.BFLY PT, R94, R123, 0x1, 0x1f ;  /* 0x0c201f007b5e7f89 */ /* 0x00006400000e0000 */
.L_x_3279:
        /* <DEDUP_REMOVED lines=15> */
[----:B------:R0:W1:Y:S01]  /*0fa0*/  SHFL.BFLY PT, R94, R123, 0x10, 0x1f ;  /* 0x0e001f007b5e7f89 */ /* 0x00006200000e0000 */
[----:B--2---:R-:W-:-:S05]  /*0fb0*/  FADD.FTZ R122, R93, R122 ;  /* 0x0000007a5d7a7221 */ /* 0x004fca0000010000 */
[----:B------:R0:W2:Y:S02]  /*0fc0*/  SHFL.BFLY PT, R85, R122, 0x10, 0x1f ;  /* 0x0e001f007a557f89 */ /* 0x0000a400000e0000 */
.L_x_3280:
[----:B-1----:R-:W-:Y:S01]  /*0fd0*/  FADD.FTZ R94, R94, R123 ;  /* 0x0000007b5e5e7221 */ /* 0x002fe20000010000 */
[----:B------:R-:W-:Y:S01]  /*0fe0*/  BSSY B1, `(.L_x_3274) ;  /* 0x000005f000017945 */ /* 0x000fe20003800000 */
[----:B--2---:R-:W-:Y:S02]  /*0ff0*/  FADD.FTZ R85, R85, R122 ;  /* 0x0000007a55557221 */ /* 0x004fe40000010000 */
[----:B------:R-:W-:Y:S02]  /*1000*/  FMUL.FTZ R94, R94, c[0x0][0x1e0] ;  /* 0x000078005e5e7a20 */ /* 0x000fe40000410000 */
[----:B------:R-:W-:-:S03]  /*1010*/  FMUL.FTZ R120, R85, c[0x0][0x1e0] ;  /* 0x0000780055787a20 */ /* 0x000fc60000410000 */
[----:B------:R-:W-:Y:S01]  /*1020*/  FSEL R101, R94, RZ, !P1 ;  /* 0x000000ff5e657208 */ /* 0x000fe20004800000 */
        /* <DEDUP_REMOVED lines=14> */
[----:B-----5:R-:W-:Y:S01]  /*1110*/  FMUL.FTZ R85, R100, R85 ;  /* 0x0000005564557220 */ /* 0x020fe20000410000 */
[----:B------:R-:W-:Y:S01]  /*1120*/  LOP3.LUT P6, RZ, R126, 0xff0000, RZ, 0xc0, !PT ;  /* 0x00ff00007eff7812 */ /* 0x000fe200078cc0ff */
[----:B------:R-:W-:-:S02]  /*1130*/  FADD.FTZ R93, R116, -R93 ;  /* 0x8000005d745d7221 */ /* 0x000fc40000010000 */
[----:B------:R-:W-:Y:S02]  /*1140*/  FADD.FTZ R95, R114, -R95 ;  /* 0x8000005f725f7221 */ /* 0x000fe40000010000 */
[----:B------:R-:W-:Y:S02]  /*1150*/  FMUL.FTZ R84, R100, R87 ;  /* 0x0000005764547220 */ /* 0x000fe40000410000 */
[----:B------:R-:W-:Y:S02]  /*1160*/  @P0 FADD.FTZ R85, R16, R85 ;  /* 0x0000005510550221 */ /* 0x000fe40000010000 */
[C---:B------:R-:W-:Y:S02]  /*1170*/  FMUL.FTZ R93, R100.reuse, R93 ;  /* 0x0000005d645d7220 */ /* 0x040fe40000410000 */
[----:B------:R-:W-:Y:S01]  /*1180*/  FMUL.FTZ R86, R100, R95 ;  /* 0x0000005f64567220 */ /* 0x000fe20000410000 */
[----:B------:R-:W-:Y:S01]  /*1190*/  SEL R76, R85, R76, P1 ;  /* 0x0000004c554c7207 */ /* 0x000fe20000800000 */
[----:B------:R-:W-:Y:S01]  /*11a0*/  @P0 FADD.FTZ R84, R17, R84 ;  /* 0x0000005411540221 */ /* 0x000fe20000010000 */
[----:B------:R-:W-:Y:S01]  /*11b0*/  @P1 MOV R95, 0x20 ;  /* 0x00000020005f1802 */ /* 0x000fe20000000f00 */
[----:B------:R-:W-:-:S02]  /*11c0*/  @P0 FADD.FTZ R93, R18, R93 ;  /* 0x0000005d125d0221 */ /* 0x000fc40000010000 */
[----:B------:R-:W-:Y:S01]  /*11d0*/  FMUL.FTZ R85, R85, R99 ;  /* 0x0000006355557220 */ /* 0x000fe20000410000 */
[C---:B------:R-:W-:Y:S01]  /*11e0*/  SEL R77, R84.reuse, R77, P1 ;  /* 0x0000004d544d7207 */ /* 0x040fe20000800000 */
[----:B------:R-:W-:Y:S01]  /*11f0*/  @P0 FADD.FTZ R86, R19, R86 ;  /* 0x0000005613560221 */ /* 0x000fe20000010000 */
[----:B------:R-:W-:Y:S01]  /*1200*/  SEL R78, R93, R78, P1 ;  /* 0x0000004e5d4e7207 */ /* 0x000fe20000800000 */
[----:B------:R-:W-:Y:S02]  /*1210*/  FMUL.FTZ R84, R84, R99 ;  /* 0x0000006354547220 */ /* 0x000fe40000410000 */
[----:B------:R-:W-:Y:S01]  /*1220*/  FMUL.FTZ R85, R85, c[0x0][0x1e8] ;  /* 0x00007a0055557a20 */ /* 0x000fe20000410000 */
[C---:B------:R-:W-:Y:S01]  /*1230*/  SEL R79, R86.reuse, R79, P1 ;  /* 0x0000004f564f7207 */ /* 0x040fe20000800000 */
[-C--:B------:R-:W-:Y:S02]  /*1240*/  FMUL.FTZ R93, R93, R99.reuse ;  /* 0x000000635d5d7220 */ /* 0x080fe40000410000 */
[----:B------:R-:W-:-:S02]  /*1250*/  FMUL.FTZ R87, R86, R99 ;  /* 0x0000006356577220 */ /* 0x000fc40000410000 */
[----:B------:R-:W-:Y:S01]  /*1260*/  FMUL.FTZ R86, R84, c[0x0][0x1e8] ;  /* 0x00007a0054567a20 */ /* 0x000fe20000410000 */
[----:B------:R-:W-:Y:S01]  /*1270*/  FSEL R84, R85, RZ, P4 ;  /* 0x000000ff55547208 */ /* 0x000fe20002000000 */
[----:B------:R-:W-:Y:S01]  /*1280*/  FMUL.FTZ R93, R93, c[0x0][0x1e8] ;  /* 0x00007a005d5d7a20 */ /* 0x000fe20000410000 */
[----:B------:R-:W-:Y:S01]  /*1290*/  LOP3.LUT P4, RZ, R126, 0xff000000, RZ, 0xc0, !PT ;  /* 0xff0000007eff7812 */ /* 0x000fe2000788c0ff */
[----:B------:R-:W-:Y:S01]  /*12a0*/  FMUL.FTZ R87, R87, c[0x0][0x1e8] ;  /* 0x00007a0057577a20 */ /* 0x000fe20000410000 */
[----:B------:R-:W-:Y:S01]  /*12b0*/  FSEL R85, R86, RZ, P5 ;  /* 0x000000ff56557208 */ /* 0x000fe20002800000 */
[----:B------:R-:W-:Y:S01]  /*12c0*/  @P1 IMAD.WIDE.U32 R94, R0, R95, c[0x0][0x258] ;  /* 0x00009600005e1625 */ /* 0x000fe200078e005f */
[----:B------:R-:W-:Y:S02]  /*12d0*/  FSEL R93, R93, RZ, P6 ;  /* 0x000000ff5d5d7208 */ /* 0x000fe40003000000 */
[----:B------:R-:W-:Y:S01]  /*12e0*/  FSEL R86, R87, RZ, P4 ;  /* 0x000000ff57567208 */ /* 0x000fe20002000000 */
[--C-:B------:R-:W-:Y:S01]  /*12f0*/  FFMA.FTZ R87, R7, R120, R101.reuse ;  /* 0x0000007807577223 */ /* 0x100fe20000010065 */
[----:B------:R-:W-:Y:S01]  /*1300*/  F2FP.BF16.PACK_AB R84, R85, R84 ;  /* 0x000000545554723e */ /* 0x000fe200000010ff */
[----:B------:R1:W-:Y:S01]  /*1310*/  @P1 STG.E.128 [R94.64], R76 ;  /* 0x0000004c5e001986 */ /* 0x0003e2000c101d04 */
[----:B------:R-:W-:Y:S01]  /*1320*/  F2FP.BF16.PACK_AB R85, R86, R93 ;  /* 0x0000005d5655723e */ /* 0x000fe200000010ff */
[----:B------:R-:W-:Y:S01]  /*1330*/  FFMA.FTZ R93, R9, R120, R101 ;  /* 0x00000078095d7223 */ /* 0x000fe20000010065 */
[C---:B------:R-:W-:Y:S01]  /*1340*/  LOP3.LUT P4, RZ, R127.reuse, 0xff, RZ, 0xc0, !PT ;  /* 0x000000ff7fff7812 */ /* 0x040fe2000788c0ff */
[----:B------:R-:W-:Y:S01]  /*1350*/  FADD.FTZ R87, R8, -R87 ;  /* 0x8000005708577221 */ /* 0x000fe20000010000 */
[----:B------:R-:W-:Y:S01]  /*1360*/  LOP3.LUT P5, RZ, R127, 0xff00, RZ, 0xc0, !PT ;  /* 0x0000ff007fff7812 */ /* 0x000fe200078ac0ff */
[----:B------:R-:W-:-:S02]  /*1370*/  FADD.FTZ R93, R10, -R93 ;  /* 0x8000005d0a5d7221 */ /* 0x000fc40000010000 */
[C---:B------:R-:W-:Y:S02]  /*1380*/  FMUL.FTZ R87, R100.reuse, R87 ;  /* 0x0000005764577220 */ /* 0x040fe40000410000 */
[----:B------:R-:W-:Y:S02]  /*1390*/  FMUL.FTZ R86, R100, R93 ;  /* 0x0000005d64567220 */ /* 0x000fe40000410000 */
[----:B------:R-:W-:Y:S02]  /*13a0*/  @P0 FADD.FTZ R87, R12, R87 ;  /* 0x000000570c570221 */ /* 0x000fe40000010000 */
[----:B------:R-:W-:-:S03]  /*13b0*/  @P0 FADD.FTZ R86, R13, R86 ;  /* 0x000000560d560221 */ /* 0x000fc60000010000 */
[C---:B------:R-:W-:Y:S01]  /*13c0*/  SEL R80, R87.reuse, R80, P1 ;  /* 0x0000005057507207 */ /* 0x040fe20000800000 */
[----:B------:R-:W-:Y:S01]  /*13d0*/  FMUL.FTZ R87, R87, R99 ;  /* 0x0000006357577220 */ /* 0x000fe20000410000 */
[C---:B------:R-:W-:Y:S01]  /*13e0*/  SEL R81, R86.reuse, R81, P1 ;  /* 0x0000005156517207 */ /* 0x040fe20000800000 */
[----:B------:R-:W-:Y:S02]  /*13f0*/  FMUL.FTZ R86, R86, R99 ;  /* 0x0000006356567220 */ /* 0x000fe40000410000 */
[----:B------:R-:W-:Y:S02]  /*1400*/  FMUL.FTZ R87, R87, c[0x0][0x1e8] ;  /* 0x00007a0057577a20 */ /* 0x000fe40000410000 */
[----:B------:R-:W-:-:S03]  /*1410*/  FMUL.FTZ R92, R86, c[0x0][0x1e8] ;  /* 0x00007a00565c7a20 */ /* 0x000fc60000410000 */
[----:B------:R-:W-:Y:S02]  /*1420*/  FSEL R86, R87, RZ, P4 ;  /* 0x000000ff57567208 */ /* 0x000fe40002000000 */
[----:B------:R-:W-:Y:S01]  /*1430*/  FSEL R87, R92, RZ, P5 ;  /* 0x000000ff5c577208 */ /* 0x000fe20002800000 */
[--C-:B------:R-:W-:Y:S01]  /*1440*/  FFMA.FTZ R92, R98, R120, R101.reuse ;  /* 0x00000078625c7223 */ /* 0x100fe20000010065 */
[----:B------:R-:W-:Y:S02]  /*1450*/  LOP3.LUT P4, RZ, R127, 0xff000000, RZ, 0xc0, !PT ;  /* 0xff0000007fff7812 */ /* 0x000fe4000788c0ff */
[----:B------:R-:W-:Y:S01]  /*1460*/  F2FP.BF16.PACK_AB R86, R87, R86 ;  /* 0x000000565756723e */ /* 0x000fe200000010ff */
[----:B------:R-:W-:Y:S02]  /*1470*/  FFMA.FTZ R87, R11, R120, R101 ;  /* 0x000000780b577223 */ /* 0x000fe40000010065 */
[----:B------:R-:W-:Y:S02]  /*1480*/  FADD.FTZ R93, R97, -R92 ;  /* 0x8000005c615d7221 */ /* 0x000fe40000010000 */
[----:B------:R-:W-:-:S02]  /*1490*/  FADD.FTZ R87, R96, -R87 ;  /* 0x8000005760577221 */ /* 0x000fc40000010000 */
[C---:B------:R-:W-:Y:S01]  /*14a0*/  FMUL.FTZ R92, R100.reuse, R93 ;  /* 0x0000005d645c7220 */ /* 0x040fe20000410000 */
[----:B------:R-:W-:Y:S01]  /*14b0*/  HFMA2.MMA R93, -RZ, RZ, 0, 9.5367431640625e-07 ;  /* 0x00000010ff5d7435 */ /* 0x000fe200000001ff */
[----:B------:R-:W-:Y:S02]  /*14c0*/  FMUL.FTZ R87, R100, R87 ;  /* 0x0000005764577220 */ /* 0x000fe40000410000 */
[----:B------:R-:W-:Y:S02]  /*14d0*/  @P0 FADD.FTZ R92, R15, R92 ;  /* 0x0000005c0f5c0221 */ /* 0x000fe40000010000 */
[----:B------:R-:W-:Y:S01]  /*14e0*/  @P0 FADD.FTZ R87, R14, R87 ;  /* 0x000000570e570221 */ /* 0x000fe20000010000 */
[----:B------:R-:W-:Y:S02]  /*14f0*/  LOP3.LUT P0, RZ, R127, 0xff0000, RZ, 0xc0, !PT ;  /* 0x00ff00007fff7812 */ /* 0x000fe4000780c0ff */
[C---:B------:R-:W-:Y:S01]  /*1500*/  SEL R83, R92.reuse, R83, P1 ;  /* 0x000000535c537207 */ /* 0x040fe20000800000 */
[-C--:B------:R-:W-:Y:S01]  /*1510*/  FMUL.FTZ R92, R92, R99.reuse ;  /* 0x000000635c5c7220 */ /* 0x080fe20000410000 */
[C---:B------:R-:W-:Y:S01]  /*1520*/  SEL R82, R87.reuse, R82, P1 ;  /* 0x0000005257527207 */ /* 0x040fe20000800000 */
[----:B------:R-:W-:-:S02]  /*1530*/  FMUL.FTZ R87, R87, R99 ;  /* 0x0000006357577220 */ /* 0x000fc40000410000 */
[----:B------:R-:W-:Y:S02]  /*1540*/  FMUL.FTZ R92, R92, c[0x0][0x1e8] ;  /* 0x00007a005c5c7a20 */ /* 0x000fe40000410000 */
[----:B------:R-:W-:Y:S01]  /*1550*/  FMUL.FTZ R87, R87, c[0x0][0x1e8] ;  /* 0x00007a0057577a20 */ /* 0x000fe20000410000 */
[----:B------:R1:W-:Y:S02]  /*1560*/  @P1 STG.E.128 [R94.64+0x10], R80 ;  /* 0x000010505e001986 */ /* 0x0003e4000c101d04 */
[----:B------:R-:W-:Y:S02]  /*1570*/  FSEL R92, R92, RZ, P4 ;  /* 0x000000ff5c5c7208 */ /* 0x000fe40002000000 */
[----:B------:R-:W-:-:S04]  /*1580*/  FSEL R87, R87, RZ, P0 ;  /* 0x000000ff57577208 */ /* 0x000fc80000000000 */
[----:B------:R-:W-:Y:S01]  /*1590*/  F2FP.BF16.PACK_AB R87, R92, R87 ;  /* 0x000000575c57723e */ /* 0x000fe200000010ff */
[C---:B------:R-:W-:Y:S01]  /*15a0*/  IMAD.WIDE.U32 R92, R0.reuse, R93, c[0x0][0x248] ;  /* 0x00009200005c7625 */ /* 0x040fe200078e005d */
[----:B------:R-:W-:-:S04]  /*15b0*/  IADD3 R0, R0, 0x20, RZ ;  /* 0x0000002000007810 */ /* 0x000fc80007ffe0ff */
[----:B------:R1:W-:Y:S03]  /*15c0*/  STG.E.128 [R92.64], R84 ;  /* 0x000000545c007986 */ /* 0x0003e6000c101d04 */
.L_x_3275:
[----:B------:R-:W-:Y:S05]  /*15d0*/  BSYNC B1 ;  /* 0x0000000000017941 */ /* 0x000fea0003800000 */
.L_x_3274:
[----:B------:R-:W-:Y:S01]  /*15e0*/  BSSY B1, `(.L_x_3276) ;  /* 0x000005a000017945 */ /* 0x000fe20003800000 */
[----:B------:R-:W-:Y:S05]  /*15f0*/  @!P3 BRA `(.L_x_3277) ;  /* 0x000005800000b947 */ /* 0x000fea0003800000 */
[----:B------:R-:W-:Y:S01]  /*1600*/  ISETP.NE.U32.AND P0, PT, RZ, c[0x0][0x218], PT ;  /* 0x00008600ff007a0c */ /* 0x000fe20003f05070 */
[--C-:B-1----:R-:W-:Y:S01]  /*1610*/  FFMA.FTZ R86, R102, R120, R101.reuse ;  /* 0x0000007866567223 */ /* 0x102fe20000010065 */
[----:B------:R-:W-:Y:S01]  /*1620*/  MOV R84, R124 ;  /* 0x0000007c00547202 */ /* 0x000fe20000000f00 */
[-CC-:B------:R-:W-:Y:S01]  /*1630*/  FFMA.FTZ R87, R105, R120.reuse, R101.reuse ;  /* 0x0000007869577223 */ /* 0x180fe20000010065 */
[----:B------:R-:W-:Y:S01]  /*1640*/  ISETP.NE.AND.EX P0, PT, RZ, c[0x0][0x21c], PT, P0 ;  /* 0x00008700ff007a0c */ /* 0x000fe20003f05300 */
[-CC-:B------:R-:W-:Y:S01]  /*1650*/  FFMA.FTZ R85, R111, R120.reuse, R101.reuse ;  /* 0x000000786f557223 */ /* 0x180fe20000010065 */
[----:B------:R-:W-:Y:S01]  /*1660*/  LOP3.LUT P4, RZ, R84, 0xff, RZ, 0xc0, !PT ;  /* 0x000000ff54ff7812 */ /* 0x000fe2000788c0ff */
[-CC-:B------:R-:W-:Y:S01]  /*1670*/  FFMA.FTZ R84, R108, R120.reuse, R101.reuse ;  /* 0x000000786c547223 */ /* 0x180fe20000010065 */
[----:B------:R-:W-:Y:S01]  /*1680*/  ISETP.NE.U32.AND P1, PT, RZ, c[0x0][0x258], PT ;  /* 0x00009600ff007a0c */ /* 0x000fe20003f25070 */
[----:B------:R-:W-:Y:S01]  /*1690*/  FADD.FTZ R129, R107, -R86 ;  /* 0x800000566b817221 */ /* 0x000fe20000010000 */
[----:B------:R-:W-:Y:S01]  /*16a0*/  LOP3.LUT P5, RZ, R124, 0xff000000, RZ, 0xc0, !PT ;  /* 0xff0000007cff7812 */ /* 0x000fe200078ac0ff */
[-CC-:B------:R-:W-:Y:S01]  /*16b0*/  FFMA.FTZ R93, R89, R120.reuse, R101.reuse ;  /* 0x00000078595d7223 */ /* 0x180fe20000010065 */
[----:B------:R-:W-:Y:S01]  /*16c0*/  ISETP.NE.AND.EX P1, PT, RZ, c[0x0][0x25c], PT, P1 ;  /* 0x00009700ff007a0c */ /* 0x000fe20003f25310 */
[----:B------:R-:W-:-:S02]  /*16d0*/  FFMA.FTZ R92, R88, R120, R101 ;  /* 0x00000078585c7223 */ /* 0x000fc40000010065 */
[----:B------:R-:W-:Y:S02]  /*16e0*/  FADD.FTZ R87, R106, -R87 ;  /* 0x800000576a577221 */ /* 0x000fe40000010000 */
[-C--:B------:R-:W-:Y:S02]  /*16f0*/  FFMA.FTZ R95, R91, R120.reuse, R101 ;  /* 0x000000785b5f7223 */ /* 0x080fe40000010065 */
[----:B0-----:R-:W-:Y:S02]  /*1700*/  FADD.FTZ R123, R109, -R84 ;  /* 0x800000546d7b7221 */ /* 0x001fe40000010000 */
[----:B------:R-:W-:Y:S02]  /*1710*/  FADD.FTZ R85, R110, -R85 ;  /* 0x800000556e557221 */ /* 0x000fe40000010000 */
[----:B------:R-:W-:Y:S02]  /*1720*/  FFMA.FTZ R120, R112, R120, R101 ;  /* 0x0000007870787223 */ /* 0x000fe40000010065 */
[----:B-----5:R-:W-:-:S02]  /*1730*/  FMUL.FTZ R86, R100, R129 ;  /* 0x0000008164567220 */ /* 0x020fc40000410000 */
[----:B------:R-:W-:Y:S02]  /*1740*/  FADD.FTZ R93, R90, -R93 ;  /* 0x8000005d5a5d7221 */ /* 0x000fe40000010000 */
[----:B------:R-:W-:Y:S02]  /*1750*/  FADD.FTZ R131, R103, -R92 ;  /* 0x8000005c67837221 */ /* 0x000fe40000010000 */
[----:B------:R-:W-:Y:S02]  /*1760*/  FMUL.FTZ R87, R100, R87 ;  /* 0x0000005764577220 */ /* 0x000fe40000410000 */
[----:B------:R-:W-:Y:S02]  /*1770*/  FADD.FTZ R95, R104, -R95 ;  /* 0x8000005f685f7221 */ /* 0x000fe40000010000 */
[C---:B------:R-:W-:Y:S02]  /*1780*/  FMUL.FTZ R92, R100.reuse, R123 ;  /* 0x0000007b645c7220 */ /* 0x040fe40000410000 */
[----:B------:R-:W-:-:S02]  /*1790*/  FMUL.FTZ R85, R100, R85 ;  /* 0x0000005564557220 */ /* 0x000fc40000410000 */
[----:B------:R-:W-:Y:S02]  /*17a0*/  FADD.FTZ R101, R113, -R120 ;  /* 0x8000007871657221 */ /* 0x000fe40000010000 */
[----:B------:R-:W-:Y:S02]  /*17b0*/  @P0 FADD.FTZ R86, R71, R86 ;  /* 0x0000005647560221 */ /* 0x000fe40000010000 */
[C---:B------:R-:W-:Y:S02]  /*17c0*/  FMUL.FTZ R93, R100.reuse, R93 ;  /* 0x0000005d645d7220 */ /* 0x040fe40000410000 */
[----:B------:R-:W-:Y:S01]  /*17d0*/  FMUL.FTZ R94, R100, R131 ;  /* 0x00000083645e7220 */ /* 0x000fe20000410000 */
[----:B------:R-:W-:Y:S01]  /*17e0*/  SEL R79, R86, R79, P1 ;  /* 0x0000004f564f7207 */ /* 0x000fe20000800000 */
[----:B------:R-:W-:Y:S02]  /*17f0*/  @P0 FADD.FTZ R87, R72, R87 ;  /* 0x0000005748570221 */ /* 0x000fe40000010000 */
[----:B------:R-:W-:-:S02]  /*1800*/  FMUL.FTZ R95, R100, R95 ;  /* 0x0000005f645f7220 */ /* 0x000fc40000410000 */
[----:B------:R-:W-:Y:S01]  /*1810*/  @P0 FADD.FTZ R92, R73, R92 ;  /* 0x0000005c495c0221 */ /* 0x000fe20000010000 */
[----:B------:R-:W-:Y:S01]  /*1820*/  SEL R80, R87, R80, P1 ;  /* 0x0000005057507207 */ /* 0x000fe20000800000 */
[----:B------:R-:W-:Y:S02]  /*1830*/  @P0 FADD.FTZ R85, R74, R85 ;  /* 0x000000554a550221 */ /* 0x000fe40000010000 */
[----:B------:R-:W-:Y:S01]  /*1840*/  FMUL.FTZ R84, R100, R101 ;  /* 0x0000006564547220 */ /* 0x000fe20000410000 */
[----:B------:R-:W-:Y:S01]  /*1850*/  SEL R81, R92, R81, P1 ;  /* 0x000000515c517207 */ /* 0x000fe20000800000 */
[----:B------:R-:W-:Y:S01]  /*1860*/  @P0 FADD.FTZ R93, R68, R93 ;  /* 0x0000005d445d0221 */ /* 0x000fe20000010000 */
[----:B------:R-:W-:Y:S01]  /*1870*/  SEL R82, R85, R82, P1 ;  /* 0x0000005255527207 */ /* 0x000fe20000800000 */
[----:B------:R-:W-:Y:S02]  /*1880*/  @P0 FADD.FTZ R94, R69, R94 ;  /* 0x0000005e455e0221 */ /* 0x000fe40000010000 */
[----:B------:R-:W-:Y:S01]  /*1890*/  FMUL.FTZ R100, R86, R99 ;  /* 0x0000006356647220 */ /* 0x000fe20000410000 */
[----:B------:R-:W-:Y:S01]  /*18a0*/  SEL R76, R93, R76, P1 ;  /* 0x0000004c5d4c7207 */ /* 0x000fe20000800000 */
[----:B------:R-:W-:Y:S01]  /*18b0*/  @P0 FADD.FTZ R95, R70, R95 ;  /* 0x0000005f465f0221 */ /* 0x000fe20000010000 */
[----:B------:R-:W-:Y:S01]  /*18c0*/  SEL R77, R94, R77, P1 ;  /* 0x0000004d5e4d7207 */ /* 0x000fe20000800000 */
[----:B------:R-:W-:-:S02]  /*18d0*/  FMUL.FTZ R86, R87, R99 ;  /* 0x0000006357567220 */ /* 0x000fc40000410000 */
[-C--:B------:R-:W-:Y:S01]  /*18e0*/  FMUL.FTZ R87, R92, R99.reuse ;  /* 0x000000635c577220 */ /* 0x080fe20000410000 */
[----:B------:R-:W-:Y:S01]  /*18f0*/  SEL R78, R95, R78, P1 ;  /* 0x0000004e5f4e7207 */ /* 0x000fe20000800000 */
[----:B------:R-:W-:Y:S01]  /*1900*/  @P0 FADD.FTZ R84, R75, R84 ;  /* 0x000000544b540221 */ /* 0x000fe20000010000 */
[----:B------:R-:W-:Y:S01]  /*1910*/  LOP3.LUT P0, RZ, R124, 0xff00, RZ, 0xc0, !PT ;  /* 0x0000ff007cff7812 */ /* 0x000fe2000780c0ff */
[-C--:B------:R-:W-:Y:S01]  /*1920*/  FMUL.FTZ R92, R85, R99.reuse ;  /* 0x00000063555c7220 */ /* 0x080fe20000410000 */
[----:B------:R-:W-:Y:S01]  /*1930*/  @P1 MOV R85, 0x20 ;  /* 0x0000002000551802 */ /* 0x000fe20000000f00 */
[----:B------:R-:W-:Y:S01]  /*1940*/  FMUL.FTZ R93, R93, R99 ;  /* 0x000000635d5d7220 */ /* 0x000fe20000410000 */
[----:B------:R-:W-:Y:S01]  /*1950*/  SEL R83, R84, R83, P1 ;  /* 0x0000005354537207 */ /* 0x000fe20000800000 */
[-C--:B------:R-:W-:Y:S02]  /*1960*/  FMUL.FTZ R94, R94, R99.reuse ;  /* 0x000000635e5e7220 */ /* 0x080fe40000410000 */
[----:B------:R-:W-:-:S02]  /*1970*/  FMUL.FTZ R95, R95, R99 ;  /* 0x000000635f5f7220 */ /* 0x000fc40000410000 */
        /* <DEDUP_REMOVED lines=15> */
[----:B------:R-:W-:Y:S01]  /*1a70*/  FSEL R100, R100, RZ, P5 ;  /* 0x000000ff64647208 */ /* 0x000fe20002800000 */
[----:B------:R-:W-:Y:S01]  /*1a80*/  FMUL.FTZ R99, R99, c[0x0][0x1e8] ;  /* 0x00007a0063637a20 */ /* 0x000fe20000410000 */
[----:B------:R-:W-:-:S02]  /*1a90*/  LOP3.LUT P0, RZ, R125, 0xff, RZ, 0xc0, !PT ;  /* 0x000000ff7dff7812 */ /* 0x000fc4000780c0ff */
[C---:B------:R-:W-:Y:S02]  /*1aa0*/  LOP3.LUT P1, RZ, R125.reuse, 0xff00, RZ, 0xc0, !PT ;  /* 0x0000ff007dff7812 */ /* 0x040fe4000782c0ff */
[C---:B------:R-:W-:Y:S02]  /*1ab0*/  LOP3.LUT P4, RZ, R125.reuse, 0xff0000, RZ, 0xc0, !PT ;  /* 0x00ff00007dff7812 */ /* 0x040fe4000788c0ff */
[----:B------:R-:W-:Y:S02]  /*1ac0*/  LOP3.LUT P5, RZ, R125, 0xff000000, RZ, 0xc0, !PT ;  /* 0xff0000007dff7812 */ /* 0x000fe400078ac0ff */
[----:B0-----:R-:W-:Y:S01]  /*1ad0*/  F2FP.BF16.PACK_AB R84, R94, R93 ;  /* 0x0000005d5e54723e */ /* 0x001fe200000010ff */
[----:B------:R-:W-:Y:S01]  /*1ae0*/  HFMA2.MMA R93, -RZ, RZ, 0, 9.5367431640625e-07 ;  /* 0x00000010ff5d7435 */ /* 0x000fe200000001ff */
[----:B------:R-:W-:Y:S02]  /*1af0*/  FSEL R86, R86, RZ, P0 ;  /* 0x000000ff56567208 */ /* 0x000fe40000000000 */
[----:B------:R-:W-:-:S02]  /*1b00*/  FSEL R87, R87, RZ, P1 ;  /* 0x000000ff57577208 */ /* 0x000fc40000800000 */
[----:B------:R-:W-:Y:S02]  /*1b10*/  FSEL R92, R92, RZ, P4 ;  /* 0x000000ff5c5c7208 */ /* 0x000fe40002000000 */
[----:B------:R-:W-:Y:S02]  /*1b20*/  FSEL R99, R99, RZ, P5 ;  /* 0x000000ff63637208 */ /* 0x000fe40002800000 */
[----:B------:R-:W-:Y:S02]  /*1b30*/  F2FP.BF16.PACK_AB R86, R87, R86 ;  /* 0x000000565756723e */ /* 0x000fe400000010ff */
[----:B------:R-:W-:Y:S01]  /*1b40*/  F2FP.BF16.PACK_AB R87, R99, R92 ;  /* 0x0000005c6357723e */ /* 0x000fe200000010ff */
[----:B------:R-:W-:Y:S01]  /*1b50*/  IMAD.WIDE.U32 R92, R0, R93, c[0x0][0x248] ;  /* 0x00009200005c7625 */ /* 0x000fe200078e005d */
[----:B------:R-:W-:-:S05]  /*1b60*/  F2FP.BF16.PACK_AB R85, R100, R95 ;  /* 0x0000005f6455723e */ /* 0x000fca00000010ff */
[----:B------:R0:W-:Y:S02]  /*1b70*/  STG.E.128 [R92.64], R84 ;  /* 0x000000545c007986 */ /* 0x0001e4000c101d04 */
.L_x_3277:
[----:B------:R-:W-:Y:S05]  /*1b80*/  BSYNC B1 ;  /* 0x0000000000017941 */ /* 0x000fea0003800000 */
.L_x_3276:
[----:B------:R-:W-:-:S04]  /*1b90*/  MOV R0, c[0x0][0x160] ;  /* 0x0000580000007a02 */ /* 0x000fc80000000f00 */
[----:B------:R-:W-:-:S04]  /*1ba0*/  LEA R3, R0, R3, 0x2 ;  /* 0x0000000300037211 */ /* 0x000fc800078e10ff */
[----:B------:R-:W-:-:S13]  /*1bb0*/  ISETP.GE.AND P0, PT, R3, c[0x0][0x164], PT ;  /* 0x0000590003007a0c */ /* 0x000fda0003f06270 */
[----:B01---5:R-:W-:Y:S01]  /*1bc0*/  @P0 CALL.REL.NOINC `(.L_x_3267) ;  /* 0x0000001000000944 */ /* 0x023fe20003c00000 */
[----:B------:R-:W-:Y:S05]  /*1bd0*/  BRA `(.L_x_3278) ;  /* 0xffffe6f000007947 */ /* 0x000fea000383ffff */
.L_x_3267:
[----:B0-----:R-:W-:Y:S05]  /*1be0*/  BSYNC B0 ;  /* 0x0000000000007941 */ /* 0x001fea0003800000 */
.L_x_3266:
[----:B-----5:R-:W0:Y:S01]  /*1bf0*/  S2R R52, SR_TID.X ;  /* 0x0000000000347919 */ /* 0x020e220000002100 */
        /* <DEDUP_REMOVED lines=9> */
[----:B------:R0:W-:Y:S04]  /*1c90*/  STS.128 [R0+0x400], R24 ;  /* 0x0004001800007388 */ /* 0x0001e80000000c00 */
[----:B------:R-:W-:Y:S04]  /*1ca0*/  STS.128 [R0+0x410], R20 ;  /* 0x0004101400007388 */ /* 0x000fe80000000c00 */
[----:B------:R-:W-:Y:S01]  /*1cb0*/  BAR.SYNC.DEFER_BLOCKING 0x0 ;  /* 0x0000000000007b1d */ /* 0x000fe20000010000 */
[----:B0-----:R-:W-:Y:S01]  /*1cc0*/  IADD3 R24, R18, c[0x0][0x168], RZ ;  /* 0x00005a0012187a10 */ /* 0x001fe20007ffe0ff */
[----:B-1----:R-:W-:-:S03]  /*1cd0*/  IMAD R25, R19, c[0x0][0x168], RZ ;  /* 0x00005a0013197a24 */ /* 0x002fc600078e02ff */
[C---:B------:R-:W-:Y:S02]  /*1ce0*/  LOP3.LUT P3, RZ, R24.reuse, 0xffffff80, RZ, 0xc0, !PT ;  /* 0xffffff8018ff7812 */ /* 0x040fe4000786c0ff */
[----:B------:R-:W-:Y:S02]  /*1cf0*/  IADD3 R26, P4, R25, R52, RZ ;  /* 0x00000034191a7210 */ /* 0x000fe40007f9e0ff */
        /* <DEDUP_REMOVED lines=43> */
[----:B------:R-:W-:Y:S02]  /*1fb0*/  @P3 MOV R2, R14 ;  /* 0x0000000e00023202 */ /* 0x000fe40000000f00 */
[----:B------:R0:W-:Y:S01]  /*1fc0*/  STS.128 [R0+0x410], R36 ;  /* 0x0004102400007388 */ /* 0x0001e20000000c00 */
[----:B------:R-:W-:Y:S01]  /*1fd0*/  @P3 MOV R4, R12 ;  /* 0x0000000c00043202 */ /* 0x000fe20000000f00 */
[----:B----4-:R-:W-:-:S02]  /*1fe0*/  FADD.FTZ R13, R5, R16 ;  /* 0x00000010050d7221 */ /* 0x010fc40000010000 */
[----:B------:R-:W-:Y:S01]  /*1ff0*/  BAR.SYNC.DEFER_BLOCKING 0x0 ;  /* 0x0000000000007b1d */ /* 0x000fe20000010000 */
[----:B0-----:R-:W-:Y:S02]  /*2000*/  IADD3.X R37, R8, c[0x0][0x22c], RZ, P4, !PT ;  /* 0x00008b0008257a10 */ /* 0x001fe400027fe4ff */
[----:B------:R-:W-:Y:S02]  /*2010*/  @P3 IADD3 R14, P4, R14, 0x200, RZ ;  /* 0x000002000e0e3810 */ /* 0x000fe40007f9e0ff */
        /* <DEDUP_REMOVED lines=68> */
.L_x_3272:
[----:B------:R-:W-:Y:S01]  /*2460*/  HFMA2.MMA R86, -RZ, RZ, 0, 5.9604644775390625e-08 ;  /* 0x00000001ff567435 */ /* 0x000fe200000001ff */
[----:B------:R-:W-:-:S02]  /*2470*/  MOV R87, R123 ;  /* 0x0000007b00577202 */ /* 0x000fc40000000f00 */
[----:B------:R-:W-:Y:S02]  /*2480*/  MOV R85, 0x1f ;  /* 0x0000001f00557802 */ /* 0x000fe40000000f00 */
[----:B------:R-:W-:Y:S02]  /*2490*/  MOV R84, 0xffffffff ;  /* 0xffffffff00547802 */ /* 0x000fe40000000f00 */
[----:B------:R-:W-:Y:S02]  /*24a0*/  MOV R92, 0x24c0 ;  /* 0x000024c0005c7802 */ /* 0x000fe40000000f00 */
[----:B-----5:R-:W-:Y:S05]  /*24b0*/  CALL.REL.NOINC `($__internal_88_$__cuda_sm70_shflsync_bfly_p) ;  /* 0x0000045000007944 */ /* 0x020fea0003c00000 */
[----:B-1----:R-:W-:Y:S01]  /*24c0*/  MOV R94, R85 ;  /* 0x00000055005e7202 */ /* 0x002fe20000000f00 */
[----:B0-----:R-:W-:Y:S05]  /*24d0*/  BRA `(.L_x_3279) ;  /* 0xffffe9d000007947 */ /* 0x001fea000383ffff */
.L_x_3273:
[----:B------:R-:W-:Y:S01]  /*24e0*/  HFMA2.MMA R86, -RZ, RZ, 0, 5.9604644775390625e-08 ;  /* 0x00000001ff567435 */ /* 0x000fe200000001ff */
[----:B------:R-:W-:Y:S02]  /*24f0*/  MOV R87, R122 ;  /* 0x0000007a00577202 */ /* 0x000fe40000000f00 */
[----:B------:R-:W-:Y:S02]  /*2500*/  MOV R85, 0x1f ;  /* 0x0000001f00557802 */ /* 0x000fe40000000f00 */
[----:B------:R-:W-:-:S02]  /*2510*/  MOV R84, 0xffffffff ;  /* 0xffffffff00547802 */ /* 0x000fc40000000f00 */
[----:B------:R-:W-:Y:S02]  /*2520*/  MOV R92, 0x2540 ;  /* 0x00002540005c7802 */ /* 0x000fe40000000f00 */
[----:B01---5:R-:W-:Y:S05]  /*2530*/  CALL.REL.NOINC `($__internal_88_$__cuda_sm70_shflsync_bfly_p) ;  /* 0x000003d000007944 */ /* 0x023fea0003c00000 */
[----:B------:R-:W-:Y:S01]  /*2540*/  FADD.FTZ R123, R94, R123 ;  /* 0x0000007b5e7b7221 */ /* 0x000fe20000010000 */
[----:B0-----:R-:W-:Y:S01]  /*2550*/  HFMA2.MMA R86, -RZ, RZ, 0, 1.1920928955078125e-07 ;  /* 0x00000002ff567435 */ /* 0x001fe200000001ff */
[----:B-1----:R-:W-:Y:S01]  /*2560*/  FADD.FTZ R122, R122, R85 ;  /* 0x000000557a7a7221 */ /* 0x002fe20000010000 */
[----:B------:R-:W-:Y:S02]  /*2570*/  MOV R85, 0x1f ;  /* 0x0000001f00557802 */ /* 0x000fe40000000f00 */
[----:B------:R-:W-:Y:S02]  /*2580*/  MOV R84, 0xffffffff ;  /* 0xffffffff00547802 */ /* 0x000fe40000000f00 */
[----:B------:R-:W-:Y:S02]  /*2590*/  MOV R87, R123 ;  /* 0x0000007b00577202 */ /* 0x000fe40000000f00 */
[----:B------:R-:W-:Y:S02]  /*25a0*/  MOV R92, 0x25c0 ;  /* 0x000025c0005c7802 */ /* 0x000fe40000000f00 */
[----:B------:R-:W-:Y:S05]  /*25b0*/  CALL.REL.NOINC `($__internal_88_$__cuda_sm70_shflsync_bfly_p) ;  /* 0x0000035000007944 */ /* 0x000fea0003c00000 */
[----:B0-----:R-:W-:Y:S01]  /*25c0*/  HFMA2.MMA R86, -RZ, RZ, 0, 1.1920928955078125e-07 ;  /* 0x00000002ff567435 */ /* 0x001fe200000001ff */
[----:B-1----:R-:W-:-:S02]  /*25d0*/  MOV R94, R85 ;  /* 0x00000055005e7202 */ /* 0x002fc40000000f00 */
[----:B------:R-:W-:Y:S02]  /*25e0*/  MOV R87, R122 ;  /* 0x0000007a00577202 */ /* 0x000fe40000000f00 */
[----:B------:R-:W-:Y:S02]  /*25f0*/  MOV R85, 0x1f ;  /* 0x0000001f00557802 */ /* 0x000fe40000000f00 */
[----:B------:R-:W-:Y:S02]  /*2600*/  MOV R84, 0xffffffff ;  /* 0xffffffff00547802 */ /* 0x000fe40000000f00 */
[----:B------:R-:W-:Y:S02]  /*2610*/  MOV R92, 0x2630 ;  /* 0x00002630005c7802 */ /* 0x000fe40000000f00 */
[----:B------:R-:W-:Y:S05]  /*2620*/  CALL.REL.NOINC `($__internal_88_$__cuda_sm70_shflsync_bfly_p) ;  /* 0x000002e000007944 */ /* 0x000fea0003c00000 */
[----:B------:R-:W-:Y:S01]  /*2630*/  FADD.FTZ R123, R94, R123 ;  /* 0x0000007b5e7b7221 */ /* 0x000fe20000010000 */
[----:B0-----:R-:W-:Y:S01]  /*2640*/  HFMA2.MMA R86, -RZ, RZ, 0, 2.384185791015625e-07 ;  /* 0x00000004ff567435 */ /* 0x001fe200000001ff */
[----:B-1----:R-:W-:Y:S01]  /*2650*/  FADD.FTZ R122, R122, R85 ;  /* 0x000000557a7a7221 */ /* 0x002fe20000010000 */
[----:B------:R-:W-:Y:S02]  /*2660*/  MOV R85, 0x1f ;  /* 0x0000001f00557802 */ /* 0x000fe40000000f00 */
[----:B------:R-:W-:-:S02]  /*2670*/  MOV R84, 0xffffffff ;  /* 0xffffffff00547802 */ /* 0x000fc40000000f00 */
[----:B------:R-:W-:Y:S02]  /*2680*/  MOV R87, R123 ;  /* 0x0000007b00577202 */ /* 0x000fe40000000f00 */
[----:B------:R-:W-:Y:S02]  /*2690*/  MOV R92, 0x26b0 ;  /* 0x000026b0005c7802 */ /* 0x000fe40000000f00 */
[----:B------:R-:W-:Y:S05]  /*26a0*/  CALL.REL.NOINC `($__internal_88_$__cuda_sm70_shflsync_bfly_p) ;  /* 0x0000026000007944 */ /* 0x000fea0003c00000 */
[----:B0-----:R-:W-:Y:S01]  /*26b0*/  HFMA2.MMA R86, -RZ, RZ, 0, 2.384185791015625e-07 ;  /* 0x00000004ff567435 */ /* 0x001fe200000001ff */
[----:B-1----:R-:W-:Y:S02]  /*26c0*/  MOV R94, R85 ;  /* 0x00000055005e7202 */ /* 0x002fe40000000f00 */
[----:B------:R-:W-:Y:S02]  /*26d0*/  MOV R87, R122 ;  /* 0x0000007a00577202 */ /* 0x000fe40000000f00 */
[----:B------:R-:W-:Y:S02]  /*26e0*/  MOV R85, 0x1f ;  /* 0x0000001f00557802 */ /* 0x000fe40000000f00 */
[----:B------:R-:W-:Y:S02]  /*26f0*/  MOV R84, 0xffffffff ;  /* 0xffffffff00547802 */ /* 0x000fe40000000f00 */
[----:B------:R-:W-:-:S02]  /*2700*/  MOV R92, 0x2720 ;  /* 0x00002720005c7802 */ /* 0x000fc40000000f00 */
[----:B------:R-:W-:Y:S05]  /*2710*/  CALL.REL.NOINC `($__internal_88_$__cuda_sm70_shflsync_bfly_p) ;  /* 0x000001f000007944 */ /* 0x000fea0003c00000 */
[----:B------:R-:W-:Y:S01]  /*2720*/  FADD.FTZ R123, R94, R123 ;  /* 0x0000007b5e7b7221 */ /* 0x000fe20000010000 */
[----:B0-----:R-:W-:Y:S01]  /*2730*/  HFMA2.MMA R86, -RZ, RZ, 0, 4.76837158203125e-07 ;  /* 0x00000008ff567435 */ /* 0x001fe200000001ff */
[----:B-1----:R-:W-:Y:S01]  /*2740*/  FADD.FTZ R122, R122, R85 ;  /* 0x000000557a7a7221 */ /* 0x002fe20000010000 */
[----:B------:R-:W-:-:S02]  /*2750*/  MOV R85, 0x1f ;  /* 0x0000001f00557802 */ /* 0x000fc40000000f00 */
[----:B------:R-:W-:Y:S02]  /*2760*/  MOV R84, 0xffffffff ;  /* 0xffffffff00547802 */ /* 0x000fe40000000f00 */
[----:B------:R-:W-:Y:S02]  /*2770*/  MOV R87, R123 ;  /* 0x0000007b00577202 */ /* 0x000fe40000000f00 */
[----:B------:R-:W-:Y:S02]  /*2780*/  MOV R92, 0x27a0 ;  /* 0x000027a0005c7802 */ /* 0x000fe40000000f00 */
[----:B------:R-:W-:Y:S05]  /*2790*/  CALL.REL.NOINC `($__internal_88_$__cuda_sm70_shflsync_bfly_p) ;  /* 0x0000017000007944 */ /* 0x000fea0003c00000 */
[----:B0-----:R-:W-:Y:S01]  /*27a0*/  HFMA2.MMA R86, -RZ, RZ, 0, 4.76837158203125e-07 ;  /* 0x00000008ff567435 */ /* 0x001fe200000001ff */
[----:B-1----:R-:W-:Y:S02]  /*27b0*/  MOV R94, R85 ;  /* 0x00000055005e7202 */ /* 0x002fe40000000f00 */
[----:B------:R-:W-:Y:S02]  /*27c0*/  MOV R87, R122 ;  /* 0x0000007a00577202 */ /* 0x000fe40000000f00 */
[----:B------:R-:W-:Y:S02]  /*27d0*/  MOV R85, 0x1f ;  /* 0x0000001f00557802 */ /* 0x000fe40000000f00 */
[----:B------:R-:W-:-:S02]  /*27e0*/  MOV R84, 0xffffffff ;  /* 0xffffffff00547802 */ /* 0x000fc40000000f00 */
[----:B------:R-:W-:Y:S02]  /*27f0*/  MOV R92, 0x2810 ;  /* 0x00002810005c7802 */ /* 0x000fe40000000f00 */
[----:B------:R-:W-:Y:S05]  /*2800*/  CALL.REL.NOINC `($__internal_88_$__cuda_sm70_shflsync_bfly_p) ;  /* 0x0000010000007944 */ /* 0x000fea0003c00000 */
[----:B------:R-:W-:Y:S01]  /*2810*/  FADD.FTZ R123, R94, R123 ;  /* 0x0000007b5e7b7221 */ /* 0x000fe20000010000 */
[----:B0-----:R-:W-:Y:S01]  /*2820*/  HFMA2.MMA R86, -RZ, RZ, 0, 9.5367431640625e-07 ;  /* 0x00000010ff567435 */ /* 0x001fe200000001ff */
[----:B-1----:R-:W-:Y:S01]  /*2830*/  FADD.FTZ R122, R122, R85 ;  /* 0x000000557a7a7221 */ /* 0x002fe20000010000 */
[----:B------:R-:W-:Y:S02]  /*2840*/  MOV R85, 0x1f ;  /* 0x0000001f00557802 */ /* 0x000fe40000000f00 */
[----:B------:R-:W-:Y:S02]  /*2850*/  MOV R84, 0xffffffff ;  /* 0xffffffff00547802 */ /* 0x000fe40000000f00 */
[----:B------:R-:W-:Y:S02]  /*2860*/  MOV R87, R123 ;  /* 0x0000007b00577202 */ /* 0x000fe40000000f00 */
[----:B------:R-:W-:Y:S02]  /*2870*/  MOV R92, 0x2890 ;  /* 0x00002890005c7802 */ /* 0x000fe40000000f00 */
[----:B------:R-:W-:Y:S05]  /*2880*/  CALL.REL.NOINC `($__internal_88_$__cuda_sm70_shflsync_bfly_p) ;  /* 0x0000008000007944 */ /* 0x000fea0003c00000 */
[----:B0-----:R-:W-:Y:S01]  /*2890*/  HFMA2.MMA R86, -RZ, RZ, 0, 9.5367431640625e-07 ;  /* 0x00000010ff567435 */ /* 0x001fe200000001ff */
[----:B-1----:R-:W-:-:S02]  /*28a0*/  MOV R94, R85 ;  /* 0x00000055005e7202 */ /* 0x002fc40000000f00 */
[----:B------:R-:W-:Y:S02]  /*28b0*/  MOV R87, R122 ;  /* 0x0000007a00577202 */ /* 0x000fe40000000f00 */
[----:B------:R-:W-:Y:S02]  /*28c0*/  MOV R85, 0x1f ;  /* 0x0000001f00557802 */ /* 0x000fe40000000f00 */
[----:B------:R-:W-:Y:S02]  /*28d0*/  MOV R84, 0xffffffff ;  /* 0xffffffff00547802 */ /* 0x000fe40000000f00 */
[----:B------:R-:W-:Y:S02]  /*28e0*/  MOV R92, 0x2900 ;  /* 0x00002900005c7802 */ /* 0x000fe40000000f00 */
[----:B------:R-:W-:Y:S05]  /*28f0*/  CALL.REL.NOINC `($__internal_88_$__cuda_sm70_shflsync_bfly_p) ;  /* 0x0000001000007944 */ /* 0x000fea0003c00000 */
[----:B01----:R-:W-:Y:S05]  /*2900*/  BRA `(.L_x_3280) ;  /* 0xffffe6c000007947 */ /* 0x003fea000383ffff */
        .weak           $__internal_88_$__cuda_sm70_shflsync_bfly_p
        .type           $__internal_88_$__cuda_sm70_shflsync_bfly_p,@function
        .size           $__internal_88_$__cuda_sm70_shflsync_bfly_p,(.L_x_7266 - $__internal_88_$__cuda_sm70_shflsync_bfly_p)
$__internal_88_$__cuda_sm70_shflsync_bfly_p:
[----:B------:R-:W-:Y:S01]  /*2910*/  HFMA2.MMA R93, -RZ, RZ, 0, 0 ;  /* 0x00000000ff5d7435 */ /* 0x000fe200000001ff */
[----:B------:R-:W-:Y:S04]  /*2920*/  WARPSYNC R84 ;  /* 0x0000005400007348 */ /* 0x000fe80003800000 */
[----:B------:R0:W1:Y:S01]  /*2930*/  SHFL.BFLY PT, R85, R87, R86, R85 ;  /* 0x0c00005657557389 */ /* 0x00006200000e0055 */
[----:B------:R-:W-:Y:S05]  /*2940*/  RET.REL.NODEC R92 `(_ZN10layer_norm13ln_bwd_kernelINS_13Kernel_traitsIf13__nv_bfloat16fS2_fjLj512ELj1ELj4ELj1ELj16ENS_18Kernel_traits_baseILj512EfS2_fS2_fjLj128EEEEELb1ELb0ELb0ELb0EEEvNS_9BwdParamsE) ;  /* 0xffffd6b05c007950 */ /* 0x000fea0003c3ffff */
.L_x_3281:
        /* <DEDUP_REMOVED lines=11> */
.L_x_7266:


//--------------------- .text._ZN10layer_norm13ln_bwd_kernelINS_13Kernel_traitsIf13__nv_bfloat16fS2_fjLj512ELj1ELj4ELj1ELj16ENS_18Kernel_traits_baseILj512EfS2_fS2_fjLj128EEEEELb1ELb0ELb0ELb1EEEvNS_9BwdParamsE --------------------------
	.section	.text._ZN10layer_norm13ln_bwd_kernelINS_13Kernel_traitsIf13__nv_bfloat16fS2_fjLj512ELj1ELj4ELj1ELj16ENS_18Kernel_traits_baseILj512EfS2_fS2_fjLj128EEEEELb1ELb0ELb0ELb1EEEvNS_9BwdParamsE,"ax",@progbits
	.sectioninfo	@"SHI_REGISTERS=128"
	.align	128
        .global         _ZN10layer_norm13ln_bwd_kernelINS_13Kernel_traitsIf13__nv_bfloat16fS2_fjLj512ELj1ELj4ELj1ELj16ENS_18Kernel_traits_baseILj512EfS2_fS2_fjLj128EEEEELb1ELb0ELb0ELb1EEEvNS_9BwdParamsE
        .type           _ZN10layer_norm13ln_bwd_kernelINS_13Kernel_traitsIf13__nv_bfloat16fS2_fjLj512ELj1ELj4ELj1ELj16ENS_18Kernel_traits_baseILj512EfS2_fS2_fjLj128EEEEELb1ELb0ELb0ELb1EEEvNS_9BwdParamsE,@function
        .size           _ZN10layer_norm13ln_bwd_kernelINS_13Kernel_traitsIf13__nv_bfloat16fS2_fjLj512ELj1ELj4ELj1ELj16ENS_18Kernel_traits_baseILj512EfS2_fS2_fjLj128EEEEELb1ELb0ELb0ELb1EEEvNS_9BwdParamsE,(.L_x_7267 - _ZN10layer_norm13ln_bwd_kernelINS_13Kernel_traitsIf13__nv_bfloat16fS2_fjLj512ELj1ELj4ELj1ELj16ENS_18Kernel_traits_baseILj512EfS2_fS2_fjLj128EEEEELb1ELb0ELb0ELb1EEEvNS_9BwdParamsE)
        .other          _ZN10layer_norm13ln_bwd_kernelINS_13Kernel_traitsIf13__nv_bfloat16fS2_fjLj512ELj1ELj4ELj1ELj16ENS_18Kernel_traits_baseILj512EfS2_fS2_fjLj128EEEEELb1ELb0ELb0ELb1EEEvNS_9BwdParamsE,@"STO_CUDA_ENTRY STV_DEFAULT"
_ZN10layer_norm13ln_bwd_kernelINS_13Kernel_traitsIf13__nv_bfloat16fS2_fjLj512ELj1ELj4ELj1ELj16ENS_18Kernel_traits_baseILj512EfS2_fS2_fjLj128EEEEELb1ELb0ELb0ELb1EEEvNS_9BwdParamsE:
.text._ZN10layer_norm13ln_bwd_kernelINS_13Kernel_traitsIf13__nv_bfloat16fS2_fjLj512ELj1ELj4ELj1ELj16ENS_18Kernel_traits_baseILj512EfS2_fS2_fjLj128EEEEELb1ELb0ELb0ELb1EEEvNS_9BwdParamsE:
        /* <DEDUP_REMOVED lines=26> */
.L_x_3283:
[----:B------:R-:W0:Y:S01]  /*01a0*/  LDC.U8 R102, c[0x0][0x1f0] ;  /* 0x00007c00ff667b82 */ /* 0x000e220000000000 */
[----:B------:R-:W-:-:S04]  /*01b0*/  SHF.L.U32 R2, R0, 0x5, RZ ;  /* 0x0000000500027819 */ /* 0x000fc800000006ff */
[----:B------:R-:W-:-:S04]  /*01c0*/  LOP3.LUT R2, R2, 0x3e0, RZ, 0xc0, !PT ;  /* 0x000003e002027812 */ /* 0x000fc800078ec0ff */
[----:B------:R-:W-:-:S04]  /*01d0*/  IADD3 R12, P0, R2, c[0x0][0x1b0], RZ ;  /* 0x00006c00020c7a10 */ /* 0x000fc80007f1e0ff */
[----:B------:R-:W-:Y:S01]  /*01e0*/  IADD3.X R13, RZ, c[0x0][0x1b4], RZ, P0, !PT ;  /* 0x00006d00ff0d7a10 */ /* 0x000fe200007fe4ff */
[----:B------:R-:W-:Y:S01]  /*01f0*/  HFMA2.MMA R100, -RZ, RZ, 0, 0 ;  /* 0x00000000ff647435 */ /* 0x000fe200000001ff */
[----:B------:R-:W-:Y:S01]  /*0200*/  BSSY B1, `(.L_x_3285) ;  /* 0x000018e000017945 */ /* 0x000fe20003800000 */
        /* <DEDUP_REMOVED lines=18> */
[----:B------:R-:W-:Y:S01]  /*0330*/  MOV R103, RZ ;  /* 0x000000ff00677202 */ /* 0x000fe20000000f00 */
[----:B01----:R-:W-:-:S02]  /*0340*/  CS2R R12, SRZ ;  /* 0x00000000000c7805 */ /* 0x003fc4000001ff00 */
.L_x_3289:
[----:B------:R-:W-:Y:S01]  /*0350*/  ISETP.NE.U32.AND P0, PT, RZ, c[0x0][0x1c0], PT ;  /* 0x00007000ff007a0c */ /* 0x000fe20003f05070 */
[----:B------:R-:W-:Y:S01]  /*0360*/  IMAD R56, R101, c[0x0][0x168], RZ ;  /* 0x00005a0065387a24 */ /* 0x000fe200078e02ff */
[----:B------:R-:W-:-:S02]  /*0370*/  MOV R106, 0x4 ;  /* 0x00000004006a7802 */ /* 0x000fc40000000f00 */
[----:B------:R-:W-:Y:S02]  /*0380*/  ISETP.NE.AND.EX P0, PT, RZ, c[0x0][0x1c4], PT, P0 ;  /* 0x00007100ff007a0c */ /* 0x000fe40003f05300 */
[----:B------:R-:W-:Y:S01]  /*0390*/  SHF.R.S32.HI R57, RZ, 0x1f, R56 ;  /* 0x0000001fff397819 */ /* 0x000fe20000011438 */
[----:B------:R-:W-:Y:S01]  /*03a0*/  IMAD.WIDE R74, R101, R106, c[0x0][0x1a0] ;  /* 0x00006800654a7625 */ /* 0x000fe200078e026a */
[----:B------:R-:W-:Y:S02]  /*03b0*/  SHF.R.S32.HI R58, RZ, 0x1f, R101 ;  /* 0x0000001fff3a7819 */ /* 0x000fe40000011465 */
[----:B------:R-:W-:Y:S02]  /*03c0*/  LEA.HI R57, R57, R56, RZ, 0x3 ;  /* 0x0000003839397211 */ /* 0x000fe400078f18ff */
[----:B------:R-:W-:Y:S01]  /*03d0*/  LOP3.LUT R56, R0, 0x1f, RZ, 0xc0, !PT ;  /* 0x0000001f00387812 */ /* 0x000fe200078ec0ff */
[----:B------:R0:W2:Y:S01]  /*03e0*/  LDG.E R113, [R74.64] ;  /* 0x000000044a717981 */ /* 0x0000a2000c1e1900 */
[----:B------:R-:W-:-:S02]  /*03f0*/  MOV R108, 0x20 ;  /* 0x00000020006c7802 */ /* 0x000fc40000000f00 */
[----:B------:R-:W-:Y:S02]  /*0400*/  LEA.HI.SX32 R105, R57, R56, 0x1d ;  /* 0x0000003839697211 */ /* 0x000fe400078feaff */
[C---:B------:R-:W-:Y:S02]  /*0410*/  @P0 LEA R92, P1, R101.reuse, c[0x0][0x1c0], 0x1 ;  /* 0x00007000655c0a11 */ /* 0x040fe400078208ff */
[----:B------:R-:W-:Y:S02]  /*0420*/  MOV R76, 0x10 ;  /* 0x00000010004c7802 */ /* 0x000fe40000000f00 */
[----:B------:R-:W-:Y:S01]  /*0430*/  @P0 LEA.HI.X R93, R101, c[0x0][0x1c4], R58, 0x1, P1 ;  /* 0x00007100655d0a11 */ /* 0x000fe200008f0c3a */
[----:B------:R-:W-:-:S04]  /*0440*/  IMAD.WIDE.U32 R96, R105, R108, c[0x0][0x188] ;  /* 0x0000620069607625 */ /* 0x000fc800078e006c */
[----:B------:R-:W-:Y:S01]  /*0450*/  IMAD.WIDE.U32 R60, R105, R76, c[0x0][0x208] ;  /* 0x00008200693c7625 */ /* 0x000fe200078e004c */
[----:B------:R1:W3:Y:S04]  /*0460*/  @P0 LDG.E.U16 R112, [R92.64] ;  /* 0x000000045c700981 */ /* 0x0002e8000c1e1500 */
[----:B------:R4:W3:Y:S04]  /*0470*/  LDG.E.128 R56, [R96.64] ;  /* 0x0000000460387981 */ /* 0x0008e8000c1e1d00 */
[----:B------:R-:W3:Y:S01]  /*0480*/  LDG.E.128 R60, [R60.64] ;  /* 0x000000043c3c7981 */ /* 0x000ee2000c1e1d00 */
[----:B-1----:R-:W-:-:S03]  /*0490*/  IMAD.WIDE R92, R101, R106, c[0x0][0x1a8] ;  /* 0x00006a00655c7625 */ /* 0x002fc600078e026a */
[----:B------:R4:W3:Y:S04]  /*04a0*/  LDG.E.128 R64, [R96.64+0x10] ;  /* 0x0000100460407981 */ /* 0x0008e8000c1e1d00 */
[----:B------:R1:W3:Y:S01]  /*04b0*/  LDG.E R107, [R92.64] ;  /* 0x000000045c6b7981 */ /* 0x0002e2000c1e1900 */
[----:B------:R-:W-:-:S05]  /*04c0*/  IADD3 R104, R105, 0x20, RZ ;  /* 0x0000002069687810 */ /* 0x000fca0007ffe0ff */
[----:B------:R-:W-:-:S04]  /*04d0*/  IMAD.WIDE.U32 R72, R104, R108, c[0x0][0x188] ;  /* 0x0000620068487625 */ /* 0x000fc800078e006c */
[----:B------:R-:W-:Y:S01]  /*04e0*/  IMAD.WIDE.U32 R76, R104, R76, c[0x0][0x208] ;  /* 0x00008200684c7625 */ /* 0x000fe200078e004c */
[----:B------:R0:W3:Y:S05]  /*04f0*/  LDG.E.128 R68, [R72.64] ;  /* 0x0000000448447981 */ /* 0x0000ea000c1e1d00 */
[----:B------:R-:W3:Y:S04]  /*0500*/  LDG.E.128 R76, [R76.64] ;  /* 0x000000044c4c7981 */ /* 0x000ee8000c1e1d00 */
[----:B0-----:R-:W3:Y:S01]  /*0510*/  LDG.E.128 R72, [R72.64+0x10] ;  /* 0x0000100448487981 */ /* 0x001ee2000c1e1d00 */
[----:B------:R-:W-:-:S05]  /*0520*/  MOV R106, 0x8 ;  /* 0x00000008006a7802 */ /* 0x000fca0000000f00 */
[----:B-1----:R-:W-:-:S06]  /*0530*/  IMAD.WIDE.U32 R92, R104, R106, c[0x0][0x190] ;  /* 0x00006400685c7625 */ /* 0x002fcc00078e006a */
[----:B-----5:R-:W5:Y:S01]  /*0540*/  LDG.E.64 R92, [R92.64] ;  /* 0x000000045c5c7981 */ /* 0x020f62000c1e1b00 */
[----:B------:R-:W-:-:S04]  /*0550*/  ISETP.NE.U32.AND P1, PT, RZ, c[0x0][0x218], PT ;  /* 0x00008600ff007a0c */ /* 0x000fc80003f25070 */
[----:B------:R-:W-:-:S13]  /*0560*/  ISETP.NE.AND.EX P1, PT, RZ, c[0x0][0x21c], PT, P1 ;  /* 0x00008700ff007a0c */ /* 0x000fda0003f25310 */
[----:B------:R-:W-:-:S04]  /*0570*/  @P1 IMAD.WIDE.U32 R110, R105, R108, c[0x0][0x218] ;  /* 0x00008600696e1625 */ /* 0x000fc800078e006c */
[----:B----4-:R-:W-:Y:S01]  /*0580*/  @P1 IMAD.WIDE.U32 R96, R108, R104, c[0x0][0x218] ;  /* 0x000086006c601625 */ /* 0x010fe200078e0068 */
[----:B------:R0:W5:Y:S03]  /*0590*/  @P1 LDG.E.128 R32, [R110.64] ;  /* 0x000000046e201981 */ /* 0x000166000c1e1d00 */
[----:B------:R-:W-:Y:S01]  /*05a0*/  IMAD.WIDE.U32 R108, R105, R106, c[0x0][0x190] ;  /* 0x00006400696c7625 */ /* 0x000fe200078e006a */
[----:B------:R0:W5:Y:S04]  /*05b0*/  @P1 LDG.E.128 R36, [R110.64+0x10] ;  /* 0x000010046e241981 */ /* 0x000168000c1e1d00 */
[----:B------:R1:W5:Y:S04]  /*05c0*/  @P1 LDG.E.128 R40, [R96.64] ;  /* 0x0000000460281981 */ /* 0x000368000c1e1d00 */
[----:B------:R1:W5:Y:S01]  /*05d0*/  @P1 LDG.E.128 R44, [R96.64+0x10] ;  /* 0x00001004602c1981 */ /* 0x000362000c1e1d00 */
[----:B------:R-:W-:-:S03]  /*05e0*/  ISETP.NE.AND P1, PT, R102, RZ, PT ;  /* 0x000000ff6600720c */ /* 0x000fc60003f25270 */
[----:B-1----:R2:W5:Y:S01]  /*05f0*/  LDG.E.64 R96, [R108.64] ;  /* 0x000000046c607981 */ /* 0x002562000c1e1b00 */
[----:B------:R-:W-:Y:S02]  /*0600*/  MOV R106, 0x3f800000 ;  /* 0x3f800000006a7802 */ /* 0x000fe40000000f00 */
[----:B--2---:R-:W-:-:S05]  /*0610*/  FSEL R108, R113, RZ, !P1 ;  /* 0x000000ff716c7208 */ /* 0x004fca0004800000 */
[C---:B---3--:R-:W-:Y:S02]  /*0620*/  FADD.FTZ R56, -R108.reuse, R56 ;  /* 0x000000386c387221 */ /* 0x048fe40000010100 */
[C---:B------:R-:W-:Y:S01]  /*0630*/  FADD.FTZ R109, -R108.reuse, R59 ;  /* 0x0000003b6c6d7221 */ /* 0x040fe20000010100 */
[--C-:B------:R-:W-:Y:S01]  /*0640*/  PRMT R59, RZ, 0x5410, R60.reuse ;  /* 0x00005410ff3b7816 */ /* 0x100fe2000000003c */
[C---:B------:R-:W-:Y:S01]  /*0650*/  FADD.FTZ R57, -R108.reuse, R57 ;  /* 0x000000396c397221 */ /* 0x040fe20000010100 */
[----:B0-----:R-:W-:Y:S01]  /*0660*/  PRMT R110, RZ, 0x7610, R60 ;  /* 0x00007610ff6e7816 */ /* 0x001fe2000000003c */
[----:B------:R-:W-:Y:S02]  /*0670*/  FADD.FTZ R58, -R108, R58 ;  /* 0x0000003a6c3a7221 */ /* 0x000fe40000010100 */
[C---:B------:R-:W-:Y:S02]  /*0680*/  FMUL.FTZ R56, R107.reuse, R56 ;  /* 0x000000386b387220 */ /* 0x040fe40000410000 */
[----:B------:R-:W-:-:S02]  /*0690*/  FMUL.FTZ R57, R107, R57 ;  /* 0x000000396b397220 */ /* 0x000fc40000410000 */
[----:B------:R-:W-:Y:S02]  /*06a0*/  FADD.FTZ R100, R59, R100 ;  /* 0x000000643b647221 */ /* 0x000fe40000010000 */
[-C--:B------:R-:W-:Y:S02]  /*06b0*/  FFMA.FTZ R103, R56, R59.reuse, R103 ;  /* 0x0000003b38677223 */ /* 0x080fe40000010067 */
[----:B------:R-:W-:Y:S01]  /*06c0*/  FMUL.FTZ R59, R28, R59 ;  /* 0x0000003b1c3b7220 */ /* 0x000fe20000410000 */
[----:B------:R-:W-:Y:S01]  /*06d0*/  PRMT R60, RZ, 0x5410, R61 ;  /* 0x00005410ff3c7816 */ /* 0x000fe2000000003d */
[----:B------:R-:W-:Y:S02]  /*06e0*/  FMUL.FTZ R58, R107, R58 ;  /* 0x0000003a6b3a7220 */ /* 0x000fe40000410000 */
[----:B------:R-:W-:Y:S02]  /*06f0*/  FADD.FTZ R98, R110, R98 ;  /* 0x000000626e627221 */ /* 0x000fe40000010000 */
[----:B------:R-:W-:-:S02]  /*0700*/  FFMA.FTZ R99, R57, R110, R99 ;  /* 0x0000006e39637223 */ /* 0x000fc40000010063 */
[----:B------:R-:W-:Y:S02]  /*0710*/  FMUL.FTZ R110, R29, R110 ;  /* 0x0000006e1d6e7220 */ /* 0x000fe40000410000 */
[----:B------:R-:W-:Y:S01]  /*0720*/  FADD.FTZ R117, RZ, R59 ;  /* 0x0000003bff757221 */ /* 0x000fe20000010000 */
[----:B------:R-:W-:Y:S01]  /*0730*/  PRMT R111, RZ, 0x7610, R61 ;  /* 0x00007610ff6f7816 */ /* 0x000fe2000000003d */
[----:B------:R-:W-:Y:S02]  /*0740*/  FFMA.FTZ R116, R56, R59, RZ ;  /* 0x0000003b38747223 */ /* 0x000fe400000100ff */
[----:B------:R-:W-:Y:S02]  /*0750*/  FADD.FTZ R64, -R108, R64 ;  /* 0x000000406c407221 */ /* 0x000fe40000010100 */
[----:B------:R-:W-:Y:S02]  /*0760*/  FMUL.FTZ R109, R107, R109 ;  /* 0x0000006d6b6d7220 */ /* 0x000fe40000410000 */
[----:B------:R-:W-:-:S02]  /*0770*/  FADD.FTZ R94, R60, R94 ;  /* 0x0000005e3c5e7221 */ /* 0x000fc40000010000 */
[-C--:B------:R-:W-:Y:S02]  /*0780*/  FFMA.FTZ R95, R58, R60.reuse, R95 ;  /* 0x0000003c3a5f7223 */ /* 0x080fe4000001005f */
[----:B------:R-:W-:Y:S02]  /*0790*/  FMUL.FTZ R60, R30, R60 ;  /* 0x0000003c1e3c7220 */ /* 0x000fe40000410000 */
[----:B------:R-:W-:Y:S01]  /*07a0*/  FADD.FTZ R117, R117, R110 ;  /* 0x0000006e75757221 */ /* 0x000fe20000010000 */
[----:B------:R-:W-:Y:S01]  /*07b0*/  PRMT R61, RZ, 0x5410, R62 ;  /* 0x00005410ff3d7816 */ /* 0x000fe2000000003e */
[----:B------:R-:W-:Y:S02]  /*07c0*/  FFMA.FTZ R119, R57, R110, R116 ;  /* 0x0000006e39777223 */ /* 0x000fe40000010074 */
[----:B------:R-:W-:Y:S02]  /*07d0*/  FADD.FTZ R65, -R108, R65 ;  /* 0x000000416c417221 */ /* 0x000fe40000010100 */
[----:B------:R-:W-:-:S02]  /*07e0*/  FADD.FTZ R90, R111, R90 ;  /* 0x0000005a6f5a7221 */ /* 0x000fc40000010000 */
[----:B------:R-:W-:Y:S02]  /*07f0*/  FMUL.FTZ R64, R107, R64 ;  /* 0x000000406b407220 */ /* 0x000fe40000410000 */
[-C--:B------:R-:W-:Y:S01]  /*0800*/  FFMA.FTZ R91, R109, R111.reuse, R91 ;  /* 0x0000006f6d5b7223 */ /* 0x080fe2000001005b */
[----:B------:R-:W-:Y:S01]  /*0810*/  @P0 PRMT R106, RZ, 0x5410, R112 ;  /* 0x00005410ff6a0816 */ /* 0x000fe20000000070 */
[----:B------:R-:W-:Y:S02]  /*0820*/  FMUL.FTZ R111, R31, R111 ;  /* 0x0000006f1f6f7220 */ /* 0x000fe40000410000 */
[----:B------:R-:W-:Y:S01]  /*0830*/  FADD.FTZ R116, R117, R60 ;  /* 0x0000003c75747221 */ /* 0x000fe20000010000 */
[----:B------:R-:W-:Y:S01]  /*0840*/  PRMT R112, RZ, 0x7610, R62 ;  /* 0x00007610ff707816 */ /* 0x000fe2000000003e */
[----:B------:R-:W-:Y:S02]  /*0850*/  FFMA.FTZ R118, R58, R60, R119 ;  /* 0x0000003c3a767223 */ /* 0x000fe40000010077 */
[----:B------:R-:W-:-:S02]  /*0860*/  FADD.FTZ R66, -R108, R66 ;  /* 0x000000426c427221 */ /* 0x000fc40000010100 */
[----:B------:R-:W-:Y:S02]  /*0870*/  FADD.FTZ R12, R61, R12 ;  /* 0x0000000c3d0c7221 */ /* 0x000fe40000010000 */
[----:B------:R-:W-:Y:S02]  /*0880*/  FMUL.FTZ R65, R107, R65 ;  /* 0x000000416b417220 */ /* 0x000fe40000410000 */
[-C--:B------:R-:W-:Y:S02]  /*0890*/  FFMA.FTZ R88, R64, R61.reuse, R88 ;  /* 0x0000003d40587223 */ /* 0x080fe40000010058 */
[----:B------:R-:W-:Y:S02]  /*08a0*/  FMUL.FTZ R61, R24, R61 ;  /* 0x0000003d183d7220 */ /* 0x000fe40000410000 */
[----:B------:R-:W-:Y:S01]  /*08b0*/  FADD.FTZ R116, R116, R111 ;  /* 0x0000006f74747221 */ /* 0x000fe20000010000 */
[----:B------:R-:W-:Y:S01]  /*08c0*/  PRMT R62, RZ, 0x5410, R63 ;  /* 0x00005410ff3e7816 */ /* 0x000fe2000000003f */
[----:B------:R-:W-:-:S02]  /*08d0*/  FFMA.FTZ R118, R109, R111, R118 ;  /* 0x0000006f6d767223 */ /* 0x000fc40000010076 */
[----:B------:R-:W-:Y:S02]  /*08e0*/  FADD.FTZ R67, -R108, R67 ;  /* 0x000000436c437221 */ /* 0x000fe40000010100 */
        /* <DEDUP_REMOVED lines=12> */
[----:B------:R-:W-:-:S02]  /*09b0*/  FADD.FTZ R117, R117, R112 ;  /* 0x0000007075757221 */ /* 0x000fc40000010000 */
[C---:B------:R-:W-:Y:S02]  /*09c0*/  FADD.FTZ R69, -R108.reuse, R69 ;  /* 0x000000456c457221 */ /* 0x040fe40000010100 */
[C---:B------:R-:W-:Y:S02]  /*09d0*/  FADD.FTZ R70, -R108.reuse, R70 ;  /* 0x000000466c467221 */ /* 0x040fe40000010100 */
[C---:B------:R-:W-:Y:S02]  /*09e0*/  FADD.FTZ R71, -R108.reuse, R71 ;  /* 0x000000476c477221 */ /* 0x040fe40000010100 */
[C---:B------:R-:W-:Y:S02]  /*09f0*/  FADD.FTZ R72, -R108.reuse, R72 ;  /* 0x000000486c487221 */ /* 0x040fe40000010100 */
[C---:B------:R-:W-:Y:S02]  /*0a00*/  FADD.FTZ R73, -R108.reuse, R73 ;  /* 0x000000496c497221 */ /* 0x040fe40000010100 */
[----:B------:R-:W-:-:S02]  /*0a10*/  FADD.FTZ R74, -R108, R74 ;  /* 0x0000004a6c4a7221 */ /* 0x000fc40000010100 */
[----:B------:R-:W-:Y:S01]  /*0a20*/  FADD.FTZ R75, -R108, R75 ;  /* 0x0000004b6c4b7221 */ /* 0x000fe20000010100 */
[----:B------:R-:W-:Y:S01]  /*0a30*/  PRMT R108, RZ, 0x5410, R76 ;  /* 0x00005410ff6c7816 */ /* 0x000fe2000000004c */
[----:B------:R-:W-:Y:S02]  /*0a40*/  FFMA.FTZ R119, R65, R112, R118 ;  /* 0x0000007041777223 */ /* 0x000fe40000010076 */
[----:B------:R-:W-:Y:S02]  /*0a50*/  FADD.FTZ R11, R63, R11 ;  /* 0x0000000b3f0b7221 */ /* 0x000fe40000010000 */
[-C--:B------:R-:W-:Y:S02]  /*0a60*/  FFMA.FTZ R87, R67, R63.reuse, R87 ;  /* 0x0000003f43577223 */ /* 0x080fe40000010057 */
[----:B------:R-:W-:Y:S02]  /*0a70*/  FMUL.FTZ R68, R107, R68 ;  /* 0x000000446b447220 */ /* 0x000fe40000410000 */
[----:B------:R-:W-:-:S02]  /*0a80*/  FMUL.FTZ R63, R27, R63 ;  /* 0x0000003f1b3f7220 */ /* 0x000fc40000410000 */
[----:B------:R-:W-:Y:S01]  /*0a90*/  FADD.FTZ R116, R117, R62 ;  /* 0x0000003e75747221 */ /* 0x000fe20000010000 */
[----:B------:R-:W-:Y:S01]  /*0aa0*/  PRMT R76, RZ, 0x7610, R76 ;  /* 0x00007610ff4c7816 */ /* 0x000fe2000000004c */
[----:B------:R-:W-:Y:S02]  /*0ab0*/  FFMA.FTZ R118, R66, R62, R119 ;  /* 0x0000003e42767223 */ /* 0x000fe40000010077 */
[----:B------:R-:W-:Y:S02]  /*0ac0*/  FMUL.FTZ R69, R107, R69 ;  /* 0x000000456b457220 */ /* 0x000fe40000410000 */
[----:B------:R-:W-:Y:S02]  /*0ad0*/  FADD.FTZ R8, R108, R8 ;  /* 0x000000086c087221 */ /* 0x000fe40000010000 */
[-C--:B------:R-:W-:Y:S02]  /*0ae0*/  FFMA.FTZ R84, R68, R108.reuse, R84 ;  /* 0x0000006c44547223 */ /* 0x080fe40000010054 */
        /* <DEDUP_REMOVED lines=41> */
[----:B------:R-:W-:Y:S02]  /*0d80*/  FADD.FTZ R116, R117, R78 ;  /* 0x0000004e75747221 */ /* 0x000fe40000010000 */
[----:B------:R-:W-:-:S02]  /*0d90*/  FMUL.FTZ R115, R18, R115 ;  /* 0x0000007312737220 */ /* 0x000fc40000410000 */
[----:B------:R-:W-:Y:S02]  /*0da0*/  FFMA.FTZ R117, R73, R78, R119 ;  /* 0x0000004e49757223 */ /* 0x000fe40000010077 */
[----:B------:R-:W-:Y:S02]  /*0db0*/  FMUL.FTZ R75, R107, R75 ;  /* 0x0000004b6b4b7220 */ /* 0x000fe40000410000 */
[----:B------:R-:W-:Y:S02]  /*0dc0*/  FMUL.FTZ R119, R19, R79 ;  /* 0x0000004f13777220 */ /* 0x000fe40000410000 */
[----:B------:R-:W-:Y:S02]  /*0dd0*/  FADD.FTZ R116, R116, R115 ;  /* 0x0000007374747221 */ /* 0x000fe40000010000 */
[----:B------:R-:W-:Y:S02]  /*0de0*/  FFMA.FTZ R122, R74, R115, R117 ;  /* 0x000000734a7a7223 */ /* 0x000fe40000010075 */
[----:B------:R-:W-:-:S02]  /*0df0*/  FADD.FTZ R3, R79, R3 ;  /* 0x000000034f037221 */ /* 0x000fc40000010000 */
[C---:B------:R-:W-:Y:S02]  /*0e00*/  FFMA.FTZ R15, R75.reuse, R79, R15 ;  /* 0x0000004f4b0f7223 */ /* 0x040fe4000001000f */
[----:B------:R-:W-:Y:S02]  /*0e10*/  FADD.FTZ R121, R116, R119 ;  /* 0x0000007774797221 */ /* 0x000fe40000010000 */
[----:B------:R-:W-:Y:S01]  /*0e20*/  FFMA.FTZ R122, R75, R119, R122 ;  /* 0x000000774b7a7223 */ /* 0x000fe2000001007a */
[----:B------:R-:W-:Y:S05]  /*0e30*/  BRA.DIV ~URZ, `(.L_x_3286) ;  /* 0x000014527f007947 */ /* 0x000fea000b800000 */
[----:B------:R0:W1:Y:S02]  /*0e40*/  SHFL.BFLY PT, R123, R121, 0x1, 0x1f ;  /* 0x0c201f00797b7f89 */ /* 0x00006400000e0000 */
.L_x_3290:
        /* <DEDUP_REMOVED lines=18> */
.L_x_3291:
[----:B-1----:R-:W-:Y:S01]  /*0f70*/  FADD.FTZ R123, R123, R121 ;  /* 0x000000797b7b7221 */ /* 0x002fe20000010000 */
[----:B------:R-:W-:Y:S01]  /*0f80*/  ISETP.NE.U32.AND P0, PT, RZ, c[0x0][0x218], PT ;  /* 0x00008600ff007a0c */ /* 0x000fe20003f05070 */
[----:B--2---:R-:W-:Y:S01]  /*0f90*/  FADD.FTZ R79, R79, R122 ;  /* 0x0000007a4f4f7221 */ /* 0x004fe20000010000 */
[C---:B-----5:R-:W-:Y:S01]  /*0fa0*/  LOP3.LUT P4, RZ, R96.reuse, 0xff00, RZ, 0xc0, !PT ;  /* 0x0000ff0060ff7812 */ /* 0x060fe2000788c0ff */
[----:B------:R-:W-:Y:S01]  /*0fb0*/  FMUL.FTZ R116, R123, c[0x0][0x1e0] ;  /* 0x000078007b747a20 */ /* 0x000fe20000410000 */
[----:B------:R-:W-:Y:S01]  /*0fc0*/  ISETP.NE.AND.EX P0, PT, RZ, c[0x0][0x21c], PT, P0 ;  /* 0x00008700ff007a0c */ /* 0x000fe20003f05300 */
[----:B------:R-:W-:Y:S01]  /*0fd0*/  FMUL.FTZ R117, R79, c[0x0][0x1e0] ;  /* 0x000078004f757a20 */ /* 0x000fe20000410000 */
[----:B------:R-:W-:-:S02]  /*0fe0*/  LOP3.LUT P5, RZ, R96, 0xff0000, RZ, 0xc0, !PT ;  /* 0x00ff000060ff7812 */ /* 0x000fc400078ac0ff */
[----:B------:R-:W-:Y:S02]  /*0ff0*/  FSEL R116, R116, RZ, !P1 ;  /* 0x000000ff74747208 */ /* 0x000fe40004800000 */
[----:B------:R-:W-:Y:S02]  /*1000*/  LOP3.LUT P1, RZ, R96, 0xff000000, RZ, 0xc0, !PT ;  /* 0xff00000060ff7812 */ /* 0x000fe4000782c0ff */
[----:B------:R-:W-:Y:S01]  /*1010*/  LOP3.LUT P2, RZ, R97, 0xff, RZ, 0xc0, !PT ;  /* 0x000000ff61ff7812 */ /* 0x000fe2000784c0ff */
[-CC-:B------:R-:W-:Y:S01]  /*1020*/  FFMA.FTZ R57, R57, R117.reuse, R116.reuse ;  /* 0x0000007539397223 */ /* 0x180fe20000010074 */
[----:B------:R-:W-:Y:S01]  /*1030*/  LOP3.LUT P6, RZ, R97, 0xff00, RZ, 0xc0, !PT ;  /* 0x0000ff0061ff7812 */ /* 0x000fe200078cc0ff */
[----:B------:R-:W-:Y:S02]  /*1040*/  FFMA.FTZ R56, R56, R117, R116 ;  /* 0x0000007538387223 */ /* 0x000fe40000010074 */
[----:B------:R-:W-:Y:S01]  /*1050*/  FADD.FTZ R110, R110, -R57 ;  /* 0x800000396e6e7221 */ /* 0x000fe20000010000 */
[----:B------:R-:W-:Y:S01]  /*1060*/  MOV R57, R96 ;  /* 0x0000006000397202 */ /* 0x000fe20000000f00 */
[----:B------:R-:W-:-:S02]  /*1070*/  FADD.FTZ R56, R59, -R56 ;  /* 0x800000383b387221 */ /* 0x000fc40000010000 */
[----:B------:R-:W-:Y:S01]  /*1080*/  FMUL.FTZ R110, R107, R110 ;  /* 0x0000006e6b6e7220 */ /* 0x000fe20000410000 */
[----:B------:R-:W-:Y:S01]  /*1090*/  LOP3.LUT P3, RZ, R57, 0xff, RZ, 0xc0, !PT ;  /* 0x000000ff39ff7812 */ /* 0x000fe2000786c0ff */
[----:B------:R-:W-:Y:S02]  /*10a0*/  FMUL.FTZ R57, R107, R56 ;  /* 0x000000386b397220 */ /* 0x000fe40000410000 */
[----:B------:R-:W-:Y:S02]  /*10b0*/  @P0 FADD.FTZ R110, R33, R110 ;  /* 0x0000006e216e0221 */ /* 0x000fe40000010000 */
[----:B------:R-:W-:Y:S02]  /*10c0*/  @P0 FADD.FTZ R57, R32, R57 ;  /* 0x0000003920390221 */ /* 0x000fe40000010000 */
[-C--:B------:R-:W-:Y:S02]  /*10d0*/  FMUL.FTZ R59, R110, R106.reuse ;  /* 0x0000006a6e3b7220 */ /* 0x080fe40000410000 */
[----:B------:R-:W-:-:S02]  /*10e0*/  FMUL.FTZ R56, R57, R106 ;  /* 0x0000006a39387220 */ /* 0x000fc40000410000 */
[----:B------:R-:W-:Y:S02]  /*10f0*/  FMUL.FTZ R59, R59, c[0x0][0x1e8] ;  /* 0x00007a003b3b7a20 */ /* 0x000fe40000410000 */
[----:B------:R-:W-:Y:S02]  /*1100*/  FMUL.FTZ R56, R56, c[0x0][0x1e8] ;  /* 0x00007a0038387a20 */ /* 0x000fe40000410000 */
[-CC-:B------:R-:W-:Y:S01]  /*1110*/  FFMA.FTZ R65, R65, R117.reuse, R116.reuse ;  /* 0x0000007541417223 */ /* 0x180fe20000010074 */
[----:B------:R-:W-:Y:S01]  /*1120*/  FSEL R96, R59, RZ, P4 ;  /* 0x000000ff3b607208 */ /* 0x000fe20002000000 */
[-CC-:B------:R-:W-:Y:S01]  /*1130*/  FFMA.FTZ R59, R58, R117.reuse, R116.reuse ;  /* 0x000000753a3b7223 */ /* 0x180fe20000010074 */
[----:B------:R-:W-:Y:S01]  /*1140*/  FSEL R79, R56, RZ, P3 ;  /* 0x000000ff384f7208 */ /* 0x000fe20001800000 */
[-CC-:B------:R-:W-:Y:S01]  /*1150*/  FFMA.FTZ R58, R64, R117.reuse, R116.reuse ;  /* 0x00000075403a7223 */ /* 0x180fe20000010074 */
[C---:B------:R-:W-:Y:S01]  /*1160*/  LOP3.LUT P3, RZ, R97.reuse, 0xff0000, RZ, 0xc0, !PT ;  /* 0x00ff000061ff7812 */ /* 0x040fe2000786c0ff */
[----:B------:R-:W-:Y:S01]  /*1170*/  FADD.FTZ R118, R60, -R59 ;  /* 0x8000003b3c767221 */ /* 0x000fe20000010000 */
[----:B------:R-:W-:Y:S01]  /*1180*/  LOP3.LUT P4, RZ, R97, 0xff000000, RZ, 0xc0, !PT ;  /* 0xff00000061ff7812 */ /* 0x000fe2000788c0ff */
[----:B------:R-:W-:-:S02]  /*1190*/  FFMA.FTZ R60, R67, R117, R116 ;  /* 0x00000075433c7223 */ /* 0x000fc40000010074 */
[----:B------:R-:W-:Y:S02]  /*11a0*/  FMUL.FTZ R59, R107, R118 ;  /* 0x000000766b3b7220 */ /* 0x000fe40000410000 */
[-CC-:B------:R-:W-:Y:S02]  /*11b0*/  FFMA.FTZ R56, R109, R117.reuse, R116.reuse ;  /* 0x000000756d387223 */ /* 0x180fe40000010074 */
[----:B------:R-:W-:Y:S02]  /*11c0*/  @P0 FADD.FTZ R59, R34, R59 ;  /* 0x0000003b223b0221 */ /* 0x000fe40000010000 */
[-CC-:B------:R-:W-:Y:S01]  /*11d0*/  FFMA.FTZ R67, R68, R117.reuse, R116.reuse ;  /* 0x0000007544437223 */ /* 0x180fe20000010074 */
[----:B------:R-:W-:Y:S01]  /*11e0*/  MOV R68, R92 ;  /* 0x0000005c00447202 */ /* 0x000fe20000000f00 */
[----:B------:R-:W-:Y:S02]  /*11f0*/  FMUL.FTZ R64, R59, R106 ;  /* 0x0000006a3b407220 */ /* 0x000fe40000410000 */
[----:B------:R-:W-:-:S02]  /*1200*/  FFMA.FTZ R97, R66, R117, R116 ;  /* 0x0000007542617223 */ /* 0x000fc40000010074 */
[----:B------:R-:W-:Y:S02]  /*1210*/  FMUL.FTZ R64, R64, c[0x0][0x1e8] ;  /* 0x00007a0040407a20 */ /* 0x000fe40000410000 */
[-C--:B------:R-:W-:Y:S02]  /*1220*/  FFMA.FTZ R66, R71, R117.reuse, R116 ;  /* 0x0000007547427223 */ /* 0x080fe40000010074 */
[----:B------:R-:W-:Y:S01]  /*1230*/  FADD.FTZ R58, R61, -R58 ;  /* 0x8000003a3d3a7221 */ /* 0x000fe20000010000 */
[----:B------:R-:W-:Y:S01]  /*1240*/  FSEL R64, R64, RZ, P5 ;  /* 0x000000ff40407208 */ /* 0x000fe20002800000 */
[----:B------:R-:W-:Y:S01]  /*1250*/  FADD.FTZ R56, R111, -R56 ;  /* 0x800000386f387221 */ /* 0x000fe20000010000 */
[----:B------:R-:W-:Y:S01]  /*1260*/  LOP3.LUT P5, RZ, R68, 0xff, RZ, 0xc0, !PT ;  /* 0x000000ff44ff7812 */ /* 0x000fe200078ac0ff */
[----:B------:R-:W-:Y:S02]  /*1270*/  FFMA.FTZ R71, R72, R117, R116 ;  /* 0x0000007548477223 */ /* 0x000fe40000010074 */
[----:B------:R-:W-:-:S02]  /*1280*/  FADD.FTZ R68, R63, -R60 ;  /* 0x8000003c3f447221 */ /* 0x000fc40000010000 */
[----:B------:R-:W-:Y:S02]  /*1290*/  FADD.FTZ R72, R77, -R66 ;  /* 0x800000424d487221 */ /* 0x000fe40000010000 */
[C---:B------:R-:W-:Y:S02]  /*12a0*/  FMUL.FTZ R63, R107.reuse, R58 ;  /* 0x0000003a6b3f7220 */ /* 0x040fe40000410000 */
[----:B------:R-:W-:Y:S02]  /*12b0*/  FMUL.FTZ R66, R107, R56 ;  /* 0x000000386b427220 */ /* 0x000fe40000410000 */
[----:B------:R-:W-:Y:S02]  /*12c0*/  FADD.FTZ R112, R112, -R65 ;  /* 0x8000004170707221 */ /* 0x000fe40000010000 */
[----:B------:R-:W-:Y:S02]  /*12d0*/  @P0 FADD.FTZ R63, R36, R63 ;  /* 0x0000003f243f0221 */ /* 0x000fe40000010000 */
[----:B------:R-:W-:-:S02]  /*12e0*/  @P0 FADD.FTZ R66, R35, R66 ;  /* 0x0000004223420221 */ /* 0x000fc40000010000 */
[----:B------:R-:W-:Y:S02]  /*12f0*/  FADD.FTZ R62, R62, -R97 ;  /* 0x800000613e3e7221 */ /* 0x000fe40000010000 */
[----:B------:R-:W-:Y:S02]  /*1300*/  FMUL.FTZ R60, R107, R112 ;  /* 0x000000706b3c7220 */ /* 0x000fe40000410000 */
[-C--:B------:R-:W-:Y:S02]  /*1310*/  FMUL.FTZ R58, R63, R106.reuse ;  /* 0x0000006a3f3a7220 */ /* 0x080fe40000410000 */
[----:B------:R-:W-:Y:S02]  /*1320*/  FMUL.FTZ R56, R66, R106 ;  /* 0x0000006a42387220 */ /* 0x000fe40000410000 */
[----:B------:R-:W-:Y:S02]  /*1330*/  FMUL.FTZ R61, R107, R62 ;  /* 0x0000003e6b3d7220 */ /* 0x000fe40000410000 */
[----:B------:R-:W-:-:S02]  /*1340*/  @P0 FADD.FTZ R60, R37, R60 ;  /* 0x0000003c253c0221 */ /* 0x000fc40000010000 */
[-CC-:B------:R-:W-:Y:S02]  /*1350*/  FFMA.FTZ R73, R73, R117.reuse, R116.reuse ;  /* 0x0000007549497223 */ /* 0x180fe40000010074 */
[----:B------:R-:W-:Y:S02]  /*1360*/  FMUL.FTZ R58, R58, c[0x0][0x1e8] ;  /* 0x00007a003a3a7a20 */ /* 0x000fe40000410000 */
[-CC-:B------:R-:W-:Y:S02]  /*1370*/  FFMA.FTZ R69, R69, R117.reuse, R116.reuse ;  /* 0x0000007545457223 */ /* 0x180fe40000010074 */
[----:B------:R-:W-:Y:S02]  /*1380*/  FADD.FTZ R108, R108, -R67 ;  /* 0x800000436c6c7221 */ /* 0x000fe40000010000 */
[----:B------:R-:W-:Y:S02]  /*1390*/  FMUL.FTZ R56, R56, c[0x0][0x1e8] ;  /* 0x00007a0038387a20 */ /* 0x000fe40000410000 */
[----:B------:R-:W-:-:S02]  /*13a0*/  FFMA.FTZ R70, R70, R117, R116 ;  /* 0x0000007546467223 */ /* 0x000fc40000010074 */
[C---:B------:R-:W-:Y:S02]  /*13b0*/  FMUL.FTZ R62, R107.reuse, R68 ;  /* 0x000000446b3e7220 */ /* 0x040fe40000410000 */
[----:B------:R-:W-:Y:S02]  /*13c0*/  FMUL.FTZ R68, R60, R106 ;  /* 0x0000006a3c447220 */ /* 0x000fe40000410000 */
[----:B------:R-:W-:Y:S02]  /*13d0*/  @P0 FADD.FTZ R61, R38, R61 ;  /* 0x0000003d263d0221 */ /* 0x000fe40000010000 */
[----:B------:R-:W-:Y:S01]  /*13e0*/  FADD.FTZ R78, R78, -R73 ;  /* 0x800000494e4e7221 */ /* 0x000fe20000010000 */
[----:B------:R-:W-:Y:S01]  /*13f0*/  FSEL R73, R58, RZ, P2 ;  /* 0x000000ff3a497208 */ /* 0x000fe20001000000 */
[----:B------:R-:W-:Y:S01]  /*1400*/  FADD.FTZ R76, R76, -R69 ;  /* 0x800000454c4c7221 */ /* 0x000fe20000010000 */
[----:B------:R-:W-:Y:S01]  /*1410*/  ISETP.NE.U32.AND P2, PT, RZ, c[0x0][0x258], PT ;  /* 0x00009600ff007a0c */ /* 0x000fe20003f45070 */
[----:B------:R-:W-:Y:S01]  /*1420*/  FADD.FTZ R114, R114, -R71 ;  /* 0x8000004772727221 */ /* 0x000fe20000010000 */
[----:B------:R-:W-:Y:S01]  /*1430*/  FSEL R71, R56, RZ, P1 ;  /* 0x000000ff38477208 */ /* 0x000fe20000800000 */
[----:B------:R-:W-:Y:S01]  /*1440*/  FMUL.FTZ R77, R107, R108 ;  /* 0x0000006c6b4d7220 */ /* 0x000fe20000410000 */
[----:B------:R-:W-:Y:S01]  /*1450*/  ISETP.NE.AND.EX P2, PT, RZ, c[0x0][0x25c], PT, P2 ;  /* 0x00009700ff007a0c */ /* 0x000fe20003f45320 */
[----:B------:R-:W-:Y:S01]  /*1460*/  FADD.FTZ R70, R113, -R70 ;  /* 0x8000004671467221 */ /* 0x000fe20000010000 */
[----:B------:R-:W-:Y:S01]  /*1470*/  ISETP.NE.U32.AND P1, PT, RZ, c[0x0][0x258], PT ;  /* 0x00009600ff007a0c */ /* 0x000fe20003f25070 */
[----:B------:R-:W-:-:S02]  /*1480*/  FMUL.FTZ R68, R68, c[0x0][0x1e8] ;  /* 0x00007a0044447a20 */ /* 0x000fc40000410000 */
[----:B------:R-:W-:Y:S01]  /*1490*/  @P0 FADD.FTZ R62, R39, R62 ;  /* 0x0000003e273e0221 */ /* 0x000fe20000010000 */
[----:B------:R-:W-:Y:S01]  /*14a0*/  ISETP.NE.AND.EX P1, PT, RZ, c[0x0][0x25c], PT, P1 ;  /* 0x00009700ff007a0c */ /* 0x000fe20003f25310 */
[----:B------:R-:W-:Y:S02]  /*14b0*/  FMUL.FTZ R56, R61, R106 ;  /* 0x0000006a3d387220 */ /* 0x000fe40000410000 */
[-CC-:B------:R-:W-:Y:S02]  /*14c0*/  FFMA.FTZ R74, R74, R117.reuse, R116.reuse ;  /* 0x000000754a4a7223 */ /* 0x180fe40000010074 */
[----:B------:R-:W-:Y:S02]  /*14d0*/  FFMA.FTZ R116, R75, R117, R116 ;  /* 0x000000754b747223 */ /* 0x000fe40000010074 */
[----:B------:R-:W-:Y:S02]  /*14e0*/  FMUL.FTZ R76, R107, R76 ;  /* 0x0000004c6b4c7220 */ /* 0x000fe40000410000 */
[----:B------:R-:W-:-:S02]  /*14f0*/  @P0 FADD.FTZ R77, R40, R77 ;  /* 0x0000004d284d0221 */ /* 0x000fc40000010000 */
[C---:B------:R-:W-:Y:S02]  /*1500*/  FMUL.FTZ R75, R107.reuse, R70 ;  /* 0x000000466b4b7220 */ /* 0x040fe40000410000 */
[----:B------:R-:W-:Y:S01]  /*1510*/  FMUL.FTZ R70, R107, R78 ;  /* 0x0000004e6b467220 */ /* 0x000fe20000410000 */
[----:B------:R-:W-:Y:S01]  /*1520*/  FSEL R78, R68, RZ, P6 ;  /* 0x000000ff444e7208 */ /* 0x000fe20003000000 */
[-C--:B------:R-:W-:Y:S01]  /*1530*/  FMUL.FTZ R58, R62, R106.reuse ;  /* 0x0000006a3e3a7220 */ /* 0x080fe20000410000 */
[----:B------:R-:W-:Y:S01]  /*1540*/  LOP3.LUT P6, RZ, R92, 0xff00, RZ, 0xc0, !PT ;  /* 0x0000ff005cff7812 */ /* 0x000fe200078cc0ff */
[----:B------:R-:W-:Y:S02]  /*1550*/  FMUL.FTZ R56, R56, c[0x0][0x1e8] ;  /* 0x00007a0038387a20 */ /* 0x000fe40000410000 */
[----:B------:R-:W-:Y:S02]  /*1560*/  @P0 FADD.FTZ R76, R41, R76 ;  /* 0x0000004c294c0221 */ /* 0x000fe40000010000 */
[----:B------:R-:W-:Y:S01]  /*1570*/  FMUL.FTZ R68, R77, R106 ;  /* 0x0000006a4d447220 */ /* 0x000fe20000410000 */
[----:B------:R-:W-:Y:S01]  /*1580*/  FSEL R97, R56, RZ, P3 ;  /* 0x000000ff38617208 */ /* 0x000fe20001800000 */
[----:B------:R-:W-:Y:S01]  /*1590*/  @P0 FADD.FTZ R75, R42, R75 ;  /* 0x0000004b2a4b0221 */ /* 0x000fe20000010000 */
[----:B------:R-:W-:Y:S01]  /*15a0*/  LOP3.LUT P3, RZ, R92, 0xff0000, RZ, 0xc0, !PT ;  /* 0x00ff00005cff7812 */ /* 0x000fe2000786c0ff */
[----:B------:R-:W-:-:S02]  /*15b0*/  FMUL.FTZ R58, R58, c[0x0][0x1e8] ;  /* 0x00007a003a3a7a20 */ /* 0x000fc40000410000 */
[-C--:B------:R-:W-:Y:S02]  /*15c0*/  FMUL.FTZ R56, R76, R106.reuse ;  /* 0x0000006a4c387220 */ /* 0x080fe40000410000 */
[----:B------:R-:W-:Y:S01]  /*15d0*/  FMUL.FTZ R68, R68, c[0x0][0x1e8] ;  /* 0x00007a0044447a20 */ /* 0x000fe20000410000 */
[----:B------:R-:W-:Y:S01]  /*15e0*/  FSEL R108, R58, RZ, P4 ;  /* 0x000000ff3a6c7208 */ /* 0x000fe20002000000 */
[----:B------:R-:W-:Y:S01]  /*15f0*/  FMUL.FTZ R69, R75, R106 ;  /* 0x0000006a4b457220 */ /* 0x000fe20000410000 */
[----:B------:R-:W-:Y:S01]  /*1600*/  LOP3.LUT P4, RZ, R92, 0xff000000, RZ, 0xc0, !PT ;  /* 0xff0000005cff7812 */ /* 0x000fe2000788c0ff */
[----:B------:R-:W-:Y:S01]  /*1610*/  FADD.FTZ R118, R115, -R74 ;  /* 0x8000004a73767221 */ /* 0x000fe20000010000 */
[----:B------:R-:W-:Y:S01]  /*1620*/  FSEL R92, R68, RZ, P5 ;  /* 0x000000ff445c7208 */ /* 0x000fe20002800000 */
[----:B------:R-:W-:Y:S01]  /*1630*/  FADD.FTZ R116, R119, -R116 ;  /* 0x8000007477747221 */ /* 0x000fe20000010000 */
[----:B------:R-:W-:Y:S01]  /*1640*/  @P2 MOV R68, 0x20 ;  /* 0x0000002000442802 */ /* 0x000fe20000000f00 */
[----:B------:R-:W-:Y:S01]  /*1650*/  FMUL.FTZ R56, R56, c[0x0][0x1e8] ;  /* 0x00007a0038387a20 */ /* 0x000fe20000410000 */
[----:B------:R-:W-:Y:S01]  /*1660*/  SEL R58, R59, R50, P1 ;  /* 0x000000323b3a7207 */ /* 0x000fe20000800000 */
[----:B------:R-:W-:Y:S01]  /*1670*/  FMUL.FTZ R69, R69, c[0x0][0x1e8] ;  /* 0x00007a0045457a20 */ /* 0x000fe20000410000 */
[----:B------:R-:W-:Y:S01]  /*1680*/  SEL R59, R66, R51, P1 ;  /* 0x00000033423b7207 */ /* 0x000fe20000800000 */
[----:B------:R-:W-:Y:S01]  /*1690*/  FMUL.FTZ R74, R107, R72 ;  /* 0x000000486b4a7220 */ /* 0x000fe20000410000 */
[----:B------:R-:W-:Y:S01]  /*16a0*/  LOP3.LUT P5, RZ, R93, 0xff, RZ, 0xc0, !PT ;  /* 0x000000ff5dff7812 */ /* 0x000fe200078ac0ff */
[----:B------:R-:W-:Y:S01]  /*16b0*/  FMUL.FTZ R67, R107, R114 ;  /* 0x000000726b437220 */ /* 0x000fe20000410000 */
[----:B------:R-:W-:Y:S01]  /*16c0*/  FSEL R109, R69, RZ, P3 ;  /* 0x000000ff456d7208 */ /* 0x000fe20001800000 */
[----:B------:R-:W-:Y:S01]  /*16d0*/  FMUL.FTZ R65, R107, R118 ;  /* 0x000000766b417220 */ /* 0x000fe20000410000 */
[----:B------:R-:W-:Y:S01]  /*16e0*/  LOP3.LUT P3, RZ, R93, 0xff0000, RZ, 0xc0, !PT ;  /* 0x00ff00005dff7812 */ /* 0x000fe2000786c0ff */
[----:B------:R-:W-:Y:S01]  /*16f0*/  FMUL.FTZ R72, R107, R116 ;  /* 0x000000746b487220 */ /* 0x000fe20000410000 */
[----:B------:R-:W-:Y:S01]  /*1700*/  FSEL R107, R56, RZ, P6 ;  /* 0x000000ff386b7208 */ /* 0x000fe20003000000 */
[----:B------:R-:W-:Y:S01]  /*1710*/  @P0 FADD.FTZ R74, R43, R74 ;  /* 0x0000004a2b4a0221 */ /* 0x000fe20000010000 */
[----:B------:R-:W-:Y:S01]  /*1720*/  SEL R56, R57, R48, P1 ;  /* 0x0000003039387207 */ /* 0x000fe20000800000 */
[----:B------:R-:W-:Y:S01]  /*1730*/  @P2 IMAD.WIDE.U32 R68, R105, R68, c[0x0][0x258] ;  /* 0x0000960069442625 */ /* 0x000fe200078e0044 */
[----:B------:R-:W-:-:S02]  /*1740*/  SEL R57, R110, R49, P1 ;  /* 0x000000316e397207 */ /* 0x000fc40000800000 */
[----:B------:R-:W-:Y:S01]  /*1750*/  SEL R51, R74, R51, P1 ;  /* 0x000000334a337207 */ /* 0x000fe20000800000 */
[----:B------:R-:W-:Y:S01]  /*1760*/  @P0 FADD.FTZ R67, R44, R67 ;  /* 0x000000432c430221 */ /* 0x000fe20000010000 */
[----:B------:R-:W-:Y:S01]  /*1770*/  SEL R49, R76, R49, P1 ;  /* 0x000000314c317207 */ /* 0x000fe20000800000 */
[----:B------:R-:W-:Y:S01]  /*1780*/  @P0 FADD.FTZ R70, R45, R70 ;  /* 0x000000462d460221 */ /* 0x000fe20000010000 */
[----:B------:R1:W-:Y:S01]  /*1790*/  @P2 STG.E.128 [R68.64], R56 ;  /* 0x0000003844002986 */ /* 0x0003e2000c101d04 */
[----:B------:R-:W-:Y:S01]  /*17a0*/  @P0 FADD.FTZ R65, R46, R65 ;  /* 0x000000412e410221 */ /* 0x000fe20000010000 */
[----:B------:R-:W-:Y:S01]  /*17b0*/  HFMA2.MMA R76, -RZ, RZ, 0, 9.5367431640625e-07 ;  /* 0x00000010ff4c7435 */ /* 0x000fe200000001ff */
[-C--:B------:R-:W-:Y:S01]  /*17c0*/  FMUL.FTZ R74, R74, R106.reuse ;  /* 0x0000006a4a4a7220 */ /* 0x080fe20000410000 */
[----:B------:R-:W-:Y:S01]  /*17d0*/  LOP3.LUT P6, RZ, R93, 0xff00, RZ, 0xc0, !PT ;  /* 0x0000ff005dff7812 */ /* 0x000fe200078cc0ff */
[----:B------:R-:W-:Y:S01]  /*17e0*/  @P0 FADD.FTZ R72, R47, R72 ;  /* 0x000000482f480221 */ /* 0x000fe20000010000 */
[----:B------:R-:W-:Y:S01]  /*17f0*/  LOP3.LUT P0, RZ, R93, 0xff000000, RZ, 0xc0, !PT ;  /* 0xff0000005dff7812 */ /* 0x000fe2000780c0ff */
[----:B------:R-:W-:Y:S01]  /*1800*/  FMUL.FTZ R66, R65, R106 ;  /* 0x0000006a41427220 */ /* 0x000fe20000410000 */
[----:B------:R-:W-:Y:S01]  /*1810*/  SEL R48, R77, R48, P1 ;  /* 0x000000304d307207 */ /* 0x000fe20000800000 */
[----:B------:R-:W-:Y:S01]  /*1820*/  FMUL.FTZ R74, R74, c[0x0][0x1e8] ;  /* 0x00007a004a4a7a20 */ /* 0x000fe20000410000 */
[----:B------:R-:W-:-:S02]  /*1830*/  @P2 MOV R77, 0x20 ;  /* 0x00000020004d2802 */ /* 0x000fc40000000f00 */
[----:B------:R-:W-:Y:S02]  /*1840*/  SEL R50, R75, R50, P1 ;  /* 0x000000324b327207 */ /* 0x000fe40000800000 */
[----:B------:R-:W-:Y:S02]  /*1850*/  FSEL R74, R74, RZ, P4 ;  /* 0x000000ff4a4a7208 */ /* 0x000fe40002000000 */
[-C--:B-1----:R-:W-:Y:S02]  /*1860*/  SEL R56, R63, R52.reuse, P1 ;  /* 0x000000343f387207 */ /* 0x082fe40000800000 */
[C---:B------:R-:W-:Y:S01]  /*1870*/  SEL R52, R67.reuse, R52, P1 ;  /* 0x0000003443347207 */ /* 0x040fe20000800000 */
[-C--:B------:R-:W-:Y:S01]  /*1880*/  FMUL.FTZ R67, R67, R106.reuse ;  /* 0x0000006a43437220 */ /* 0x080fe20000410000 */
[-C--:B------:R-:W-:Y:S02]  /*1890*/  SEL R57, R60, R53.reuse, P1 ;  /* 0x000000353c397207 */ /* 0x080fe40000800000 */
[C---:B------:R-:W-:Y:S01]  /*18a0*/  SEL R53, R70.reuse, R53, P1 ;  /* 0x0000003546357207 */ /* 0x040fe20000800000 */
[----:B------:R-:W-:Y:S01]  /*18b0*/  FMUL.FTZ R70, R70, R106 ;  /* 0x0000006a46467220 */ /* 0x000fe20000410000 */
[----:B------:R-:W-:Y:S01]  /*18c0*/  SEL R58, R61, R54, P1 ;  /* 0x000000363d3a7207 */ /* 0x000fe20000800000 */
[----:B------:R-:W-:Y:S01]  /*18d0*/  FMUL.FTZ R106, R72, R106 ;  /* 0x0000006a486a7220 */ /* 0x000fe20000410000 */
[----:B------:R-:W-:Y:S01]  /*18e0*/  F2FP.BF16.PACK_AB R61, R71, R64 ;  /* 0x00000040473d723e */ /* 0x000fe200000010ff */
[----:B------:R-:W-:Y:S01]  /*18f0*/  FMUL.FTZ R67, R67, c[0x0][0x1e8] ;  /* 0x00007a0043437a20 */ /* 0x000fe20000410000 */
[----:B------:R-:W-:Y:S01]  /*1900*/  SEL R54, R65, R54, P1 ;  /* 0x0000003641367207 */ /* 0x000fe20000800000 */
[----:B------:R-:W-:Y:S01]  /*1910*/  FMUL.FTZ R70, R70, c[0x0][0x1e8] ;  /* 0x00007a0046467a20 */ /* 0x000fe20000410000 */
[----:B------:R-:W-:Y:S01]  /*1920*/  F2FP.BF16.PACK_AB R65, R74, R109 ;  /* 0x0000006d4a41723e */ /* 0x000fe200000010ff */
[----:B------:R-:W-:Y:S01]  /*1930*/  FMUL.FTZ R71, R66, c[0x0][0x1e8] ;  /* 0x00007a0042477a20 */ /* 0x000fe20000410000 */
[----:B------:R-:W-:Y:S01]  /*1940*/  FSEL R66, R67, RZ, P5 ;  /* 0x000000ff43427208 */ /* 0x000fe20002800000 */
[----:B------:R-:W-:Y:S01]  /*1950*/  FMUL.FTZ R106, R106, c[0x0][0x1e8] ;  /* 0x00007a006a6a7a20 */ /* 0x000fe20000410000 */
[----:B------:R-:W-:-:S02]  /*1960*/  FSEL R67, R70, RZ, P6 ;  /* 0x000000ff46437208 */ /* 0x000fc40003000000 */
[----:B------:R-:W-:Y:S02]  /*1970*/  SEL R59, R62, R55, P1 ;  /* 0x000000373e3b7207 */ /* 0x000fe40000800000 */
[----:B------:R-:W-:Y:S01]  /*1980*/  FSEL R74, R71, RZ, P3 ;  /* 0x000000ff474a7208 */ /* 0x000fe20001800000 */
[----:B------:R-:W-:Y:S01]  /*1990*/  @P2 IMAD.WIDE.U32 R70, R104, R77, c[0x0][0x258] ;  /* 0x0000960068462625 */ /* 0x000fe200078e004d */
[----:B------:R-:W-:Y:S01]  /*19a0*/  FSEL R75, R106, RZ, P0 ;  /* 0x000000ff6a4b7208 */ /* 0x000fe20000000000 */
[----:B------:R1:W-:Y:S01]  /*19b0*/  @P2 STG.E.128 [R68.64+0x10], R56 ;  /* 0x0000103844002986 */ /* 0x0003e2000c101d04 */
[----:B------:R-:W-:Y:S02]  /*19c0*/  SEL R55, R72, R55, P1 ;  /* 0x0000003748377207 */ /* 0x000fe40000800000 */
[----:B------:R-:W-:Y:S01]  /*19d0*/  F2FP.BF16.PACK_AB R62, R78, R73 ;  /* 0x000000494e3e723e */ /* 0x000fe200000010ff */
[----:B------:R-:W-:Y:S01]  /*19e0*/  IMAD.WIDE.U32 R72, R105, R76, c[0x0][0x248] ;  /* 0x0000920069487625 */ /* 0x000fe200078e004c */
[----:B------:R-:W-:-:S02]  /*19f0*/  F2FP.BF16.PACK_AB R60, R96, R79 ;  /* 0x0000004f603c723e */ /* 0x000fc400000010ff */
[----:B------:R-:W-:Y:S01]  /*1a00*/  F2FP.BF16.PACK_AB R63, R108, R97 ;  /* 0x000000616c3f723e */ /* 0x000fe200000010ff */
[----:B------:R-:W-:Y:S01]  /*1a10*/  IMAD.WIDE.U32 R104, R104, R76, c[0x0][0x248] ;  /* 0x0000920068687625 */ /* 0x000fe200078e004c */
[----:B------:R-:W-:Y:S02]  /*1a20*/  F2FP.BF16.PACK_AB R66, R67, R66 ;  /* 0x000000424342723e */ /* 0x000fe400000010ff */
[----:B------:R-:W-:Y:S01]  /*1a30*/  F2FP.BF16.PACK_AB R64, R107, R92 ;  /* 0x0000005c6b40723e */ /* 0x000fe200000010ff */
[----:B------:R1:W-:Y:S01]  /*1a40*/  STG.E.128 [R72.64], R60 ;  /* 0x0000003c48007986 */ /* 0x0003e2000c101d04 */
[----:B------:R-:W-:Y:S02]  /*1a50*/  F2FP.BF16.PACK_AB R67, R75, R74 ;  /* 0x0000004a4b43723e */ /* 0x000fe400000010ff */
[----:B------:R-:W-:Y:S01]  /*1a60*/  MOV R74, c[0x0][0x160] ;  /* 0x00005800004a7a02 */ /* 0x000fe20000000f00 */
[----:B------:R1:W-:Y:S03]  /*1a70*/  @P2 STG.E.128 [R70.64], R48 ;  /* 0x0000003046002986 */ /* 0x0003e6000c101d04 */
[----:B------:R-:W-:Y:S01]  /*1a80*/  LEA R101, R74, R101, 0x2 ;  /* 0x000000654a657211 */ /* 0x000fe200078e10ff */
[----:B------:R1:W-:Y:S03]  /*1a90*/  @P2 STG.E.128 [R70.64+0x10], R52 ;  /* 0x0000103446002986 */ /* 0x0003e6000c101d04 */
[----:B------:R-:W-:Y:S01]  /*1aa0*/  ISETP.GE.AND P0, PT, R101, c[0x0][0x164], PT ;  /* 0x0000590065007a0c */ /* 0x000fe20003f06270 */
[----:B------:R1:W-:-:S12]  /*1ab0*/  STG.E.128 [R104.64], R64 ;  /* 0x0000004068007986 */ /* 0x0003d8000c101d04 */
[----:B01----:R-:W-:Y:S01]  /*1ac0*/  @P0 CALL.REL.NOINC `(.L_x_3288) ;  /* 0x0000001000000944 */ /* 0x003fe20003c00000 */
[----:B------:R-:W-:Y:S05]  /*1ad0*/  BRA `(.L_x_3289) ;  /* 0xffffe87000007947 */ /* 0x000fea000383ffff */
.L_x_3288:
[----:B------:R-:W-:Y:S05]  /*1ae0*/  BSYNC B1 ;  /* 0x0000000000017941 */ /* 0x000fea0003800000 */
.L_x_3285:
        /* <DEDUP_REMOVED lines=21> */
.L_x_3284:
[----:B------:R-:W-:Y:S05]  /*1c40*/  BSYNC B0 ;  /* 0x0000000000007941 */ /* 0x000fea0003800000 */
.L_x_3282:
        /* <DEDUP_REMOVED lines=100> */
.L_x_3286:
[----:B------:R-:W-:Y:S01]  /*2290*/  HFMA2.MMA R117, -RZ, RZ, 0, 5.9604644775390625e-08 ;  /* 0x00000001ff757435 */ /* 0x000fe200000001ff */
[----:B------:R-:W-:-:S02]  /*22a0*/  MOV R118, R121 ;  /* 0x0000007900767202 */ /* 0x000fc40000000f00 */
[----:B------:R-:W-:Y:S02]  /*22b0*/  MOV R116, 0x1f ;  /* 0x0000001f00747802 */ /* 0x000fe40000000f00 */
[----:B------:R-:W-:Y:S02]  /*22c0*/  MOV R79, 0xffffffff ;  /* 0xffffffff004f7802 */ /* 0x000fe40000000f00 */
[----:B------:R-:W-:Y:S02]  /*22d0*/  MOV R120, 0x22f0 ;  /* 0x000022f000787802 */ /* 0x000fe40000000f00 */
[----:B-----5:R-:W-:Y:S05]  /*22e0*/  CALL.REL.NOINC `($__internal_89_$__cuda_sm70_shflsync_bfly_p) ;  /* 0x0000046000007944 */ /* 0x020fea0003c00000 */
[----:B-1----:R-:W-:Y:S01]  /*22f0*/  MOV R123, R116 ;  /* 0x00000074007b7202 */ /* 0x002fe20000000f00 */
[----:B0-----:R-:W-:Y:S05]  /*2300*/  BRA `(.L_x_3290) ;  /* 0xffffeb4000007947 */ /* 0x001fea000383ffff */
.L_x_3287:
[----:B------:R-:W-:Y:S01]  /*2310*/  HFMA2.MMA R117, -RZ, RZ, 0, 5.9604644775390625e-08 ;  /* 0x00000001ff757435 */ /* 0x000fe200000001ff */
[----:B------:R-:W-:Y:S02]  /*2320*/  MOV R118, R122 ;  /* 0x0000007a00767202 */ /* 0x000fe40000000f00 */
[----:B------:R-:W-:Y:S02]  /*2330*/  MOV R116, 0x1f ;  /* 0x0000001f00747802 */ /* 0x000fe40000000f00 */
[----:B------:R-:W-:-:S02]  /*2340*/  MOV R79, 0xffffffff ;  /* 0xffffffff004f7802 */ /* 0x000fc40000000f00 */
[----:B------:R-:W-:Y:S02]  /*2350*/  MOV R120, 0x2370 ;  /* 0x0000237000787802 */ /* 0x000fe40000000f00 */
[----:B01---5:R-:W-:Y:S05]  /*2360*/  CALL.REL.NOINC `($__internal_89_$__cuda_sm70_shflsync_bfly_p) ;  /* 0x000003e000007944 */ /* 0x023fea0003c00000 */
[----:B------:R-:W-:Y:S01]  /*2370*/  FADD.FTZ R121, R121, R123 ;  /* 0x0000007b79797221 */ /* 0x000fe20000010000 */
[----:B0-----:R-:W-:Y:S01]  /*2380*/  HFMA2.MMA R117, -RZ, RZ, 0, 1.1920928955078125e-07 ;  /* 0x00000002ff757435 */ /* 0x001fe200000001ff */
[----:B-1----:R-:W-:Y:S01]  /*2390*/  FADD.FTZ R122, R122, R116 ;  /* 0x000000747a7a7221 */ /* 0x002fe20000010000 */
[----:B------:R-:W-:Y:S02]  /*23a0*/  MOV R116, 0x1f ;  /* 0x0000001f00747802 */ /* 0x000fe40000000f00 */
[----:B------:R-:W-:Y:S02]  /*23b0*/  MOV R79, 0xffffffff ;  /* 0xffffffff004f7802 */ /* 0x000fe40000000f00 */
[----:B------:R-:W-:Y:S02]  /*23c0*/  MOV R118, R121 ;  /* 0x0000007900767202 */ /* 0x000fe40000000f00 */
[----:B------:R-:W-:Y:S02]  /*23d0*/  MOV R120, 0x23f0 ;  /* 0x000023f000787802 */ /* 0x000fe40000000f00 */
[----:B------:R-:W-:Y:S05]  /*23e0*/  CALL.REL.NOINC `($__internal_89_$__cuda_sm70_shflsync_bfly_p) ;  /* 0x0000036000007944 */ /* 0x000fea0003c00000 */
[----:B0-----:R-:W-:Y:S01]  /*23f0*/  HFMA2.MMA R117, -RZ, RZ, 0, 1.1920928955078125e-07 ;  /* 0x00000002ff757435 */ /* 0x001fe200000001ff */
[----:B-1----:R-:W-:-:S02]  /*2400*/  MOV R123, R116 ;  /* 0x00000074007b7202 */ /* 0x002fc40000000f00 */
[----:B------:R-:W-:Y:S02]  /*2410*/  MOV R118, R122 ;  /* 0x0000007a00767202 */ /* 0x000fe40000000f00 */
[----:B------:R-:W-:Y:S02]  /*2420*/  MOV R116, 0x1f ;  /* 0x0000001f00747802 */ /* 0x000fe40000000f00 */
[----:B------:R-:W-:Y:S02]  /*2430*/  MOV R79, 0xffffffff ;  /* 0xffffffff004f7802 */ /* 0x000fe40000000f00 */
[----:B------:R-:W-:Y:S02]  /*2440*/  MOV R120, 0x2460 ;  /* 0x0000246000787802 */ /* 0x000fe40000000f00 */
[----:B------:R-:W-:Y:S05]  /*2450*/  CALL.REL.NOINC `($__internal_89_$__cuda_sm70_shflsync_bfly_p) ;  /* 0x000002f000007944 */ /* 0x000fea0003c00000 */
[----:B------:R-:W-:Y:S01]  /*2460*/  FADD.FTZ R121, R123, R121 ;  /* 0x000000797b797221 */ /* 0x000fe20000010000 */
[----:B0-----:R-:W-:Y:S01]  /*2470*/  HFMA2.MMA R117, -RZ, RZ, 0, 2.384185791015625e-07 ;  /* 0x00000004ff757435 */ /* 0x001fe200000001ff */
[----:B-1----:R-:W-:Y:S01]  /*2480*/  FADD.FTZ R122, R122, R116 ;  /* 0x000000747a7a7221 */ /* 0x002fe20000010000 */
[----:B------:R-:W-:Y:S02]  /*2490*/  MOV R116, 0x1f ;  /* 0x0000001f00747802 */ /* 0x000fe40000000f00 */
[----:B------:R-:W-:-:S02]  /*24a0*/  MOV R79, 0xffffffff ;  /* 0xffffffff004f7802 */ /* 0x000fc40000000f00 */
[----:B------:R-:W-:Y:S02]  /*24b0*/  MOV R118, R121 ;  /* 0x0000007900767202 */ /* 0x000fe40000000f00 */
[----:B------:R-:W-:Y:S02]  /*24c0*/  MOV R120, 0x24e0 ;  /* 0x000024e000787802 */ /* 0x000fe40000000f00 */
[----:B------:R-:W-:Y:S05]  /*24d0*/  CALL.REL.NOINC `($__internal_89_$__cuda_sm70_shflsync_bfly_p) ;  /* 0x0000027000007944 */ /* 0x000fea0003c00000 */
[----:B0-----:R-:W-:Y:S01]  /*24e0*/  HFMA2.MMA R117, -RZ, RZ, 0, 2.384185791015625e-07 ;  /* 0x00000004ff757435 */ /* 0x001fe200000001ff */
[----:B-1----:R-:W-:Y:S02]  /*24f0*/  MOV R123, R116 ;  /* 0x00000074007b7202 */ /* 0x002fe40000000f00 */
[----:B------:R-:W-:Y:S02]  /*2500*/  MOV R118, R122 ;  /* 0x0000007a00767202 */ /* 0x000fe40000000f00 */
[----:B------:R-:W-:Y:S02]  /*2510*/  MOV R116, 0x1f ;  /* 0x0000001f00747802 */ /* 0x000fe40000000f00 */
[----:B------:R-:W-:Y:S02]  /*2520*/  MOV R79, 0xffffffff ;  /* 0xffffffff004f7802 */ /* 0x000fe40000000f00 */
[----:B------:R-:W-:-:S02]  /*2530*/  MOV R120, 0x2550 ;  /* 0x0000255000787802 */ /* 0x000fc40000000f00 */
[----:B------:R-:W-:Y:S05]  /*2540*/  CALL.REL.NOINC `($__internal_89_$__cuda_sm70_shflsync_bfly_p) ;  /* 0x0000020000007944 */ /* 0x000fea0003c00000 */
[----:B------:R-:W-:Y:S01]  /*2550*/  FADD.FTZ R121, R123, R121 ;  /* 0x000000797b797221 */ /* 0x000fe20000010000 */
[----:B0-----:R-:W-:Y:S01]  /*2560*/  HFMA2.MMA R117, -RZ, RZ, 0, 4.76837158203125e-07 ;  /* 0x00000008ff757435 */ /* 0x001fe200000001ff */
[----:B-1----:R-:W-:Y:S01]  /*2570*/  FADD.FTZ R122, R122, R116 ;  /* 0x000000747a7a7221 */ /* 0x002fe20000010000 */
[----:B------:R-:W-:-:S02]  /*2580*/  MOV R116, 0x1f ;  /* 0x0000001f00747802 */ /* 0x000fc40000000f00 */
[----:B------:R-:W-:Y:S02]  /*2590*/  MOV R79, 0xffffffff ;  /* 0xffffffff004f7802 */ /* 0x000fe40000000f00 */
[----:B------:R-:W-:Y:S02]  /*25a0*/  MOV R118, R121 ;  /* 0x0000007900767202 */ /* 0x000fe40000000f00 */
[----:B------:R-:W-:Y:S02]  /*25b0*/  MOV R120, 0x25d0 ;  /* 0x000025d000787802 */ /* 0x000fe40000000f00 */
[----:B------:R-:W-:Y:S05]  /*25c0*/  CALL.REL.NOINC `($__internal_89_$__cuda_sm70_shflsync_bfly_p) ;  /* 0x0000018000007944 */ /* 0x000fea0003c00000 */
[----:B0-----:R-:W-:Y:S01]  /*25d0*/  HFMA2.MMA R117, -RZ, RZ, 0, 4.76837158203125e-07 ;  /* 0x00000008ff757435 */ /* 0x001fe200000001ff */
[----:B-1----:R-:W-:Y:S02]  /*25e0*/  MOV R123, R116 ;  /* 0x00000074007b7202 */ /* 0x002fe40000000f00 */
[----:B------:R-:W-:Y:S02]  /*25f0*/  MOV R118, R122 ;  /* 0x0000007a00767202 */ /* 0x000fe40000000f00 */
[----:B------:R-:W-:Y:S02]  /*2600*/  MOV R116, 0x1f ;  /* 0x0000001f00747802 */ /* 0x000fe40000000f00 */
[----:B------:R-:W-:-:S02]  /*2610*/  MOV R79, 0xffffffff ;  /* 0xffffffff004f7802 */ /* 0x000fc40000000f00 */
[----:B------:R-:W-:Y:S02]  /*2620*/  MOV R120, 0x2640 ;  /* 0x0000264000787802 */ /* 0x000fe40000000f00 */
[----:B------:R-:W-:Y:S05]  /*2630*/  CALL.REL.NOINC `($__internal_89_$__cuda_sm70_shflsync_bfly_p) ;  /* 0x0000011000007944 */ /* 0x000fea0003c00000 */
[----:B------:R-:W-:Y:S01]  /*2640*/  FADD.FTZ R121, R123, R121 ;  /* 0x000000797b797221 */ /* 0x000fe20000010000 */
[----:B0-----:R-:W-:Y:S01]  /*2650*/  HFMA2.MMA R117, -RZ, RZ, 0, 9.5367431640625e-07 ;  /* 0x00000010ff757435 */ /* 0x001fe200000001ff */
[----:B-1----:R-:W-:Y:S01]  /*2660*/  FADD.FTZ R122, R122, R116 ;  /* 0x000000747a7a7221 */ /* 0x002fe20000010000 */
[----:B------:R-:W-:Y:S02]  /*2670*/  MOV R116, 0x1f ;  /* 0x0000001f00747802 */ /* 0x000fe40000000f00 */
[----:B------:R-:W-:Y:S02]  /*2680*/  MOV R79, 0xffffffff ;  /* 0xffffffff004f7802 */ /* 0x000fe40000000f00 */
[----:B------:R-:W-:Y:S02]  /*2690*/  MOV R118, R121 ;  /* 0x0000007900767202 */ /* 0x000fe40000000f00 */
[----:B------:R-:W-:Y:S02]  /*26a0*/  MOV R120, 0x26c0 ;  /* 0x000026c000787802 */ /* 0x000fe40000000f00 */
[----:B------:R-:W-:Y:S05]  /*26b0*/  CALL.REL.NOINC `($__internal_89_$__cuda_sm70_shflsync_bfly_p) ;  /* 0x0000009000007944 */ /* 0x000fea0003c00000 */
[----:B0-----:R-:W-:Y:S01]  /*26c0*/  HFMA2.MMA R117, -RZ, RZ, 0, 9.5367431640625e-07 ;  /* 0x00000010ff757435 */ /* 0x001fe200000001ff */
[----:B-1----:R-:W-:-:S02]  /*26d0*/  MOV R123, R116 ;  /* 0x00000074007b7202 */ /* 0x002fc40000000f00 */
[----:B------:R-:W-:Y:S02]  /*26e0*/  MOV R118, R122 ;  /* 0x0000007a00767202 */ /* 0x000fe40000000f00 */
[----:B------:R-:W-:Y:S02]  /*26f0*/  MOV R116, 0x1f ;  /* 0x0000001f00747802 */ /* 0x000fe40000000f00 */
[----:B------:R-:W-:Y:S02]  /*2700*/  MOV R79, 0xffffffff ;  /* 0xffffffff004f7802 */ /* 0x000fe40000000f00 */
[----:B------:R-:W-:Y:S02]  /*2710*/  MOV R120, 0x2730 ;  /* 0x0000273000787802 */ /* 0x000fe40000000f00 */
[----:B------:R-:W-:Y:S05]  /*2720*/  CALL.REL.NOINC `($__internal_89_$__cuda_sm70_shflsync_bfly_p) ;  /* 0x0000002000007944 */ /* 0x000fea0003c00000 */
[----:B01----:R-:W-:Y:S01]  /*2730*/  MOV R79, R116 ;  /* 0x00000074004f7202 */ /* 0x003fe20000000f00 */
[----:B------:R-:W-:Y:S05]  /*2740*/  BRA `(.L_x_3291) ;  /* 0xffffe82000007947 */ /* 0x000fea000383ffff */
        .weak           $__internal_89_$__cuda_sm70_shflsync_bfly_p
        .type           $__internal_89_$__cuda_sm70_shflsync_bfly_p,@function
        .size           $__internal_89_$__cuda_sm70_shflsync_bfly_p,(.L_x_7267 - $__internal_89_$__cuda_sm70_shflsync_bfly_p)
$__internal_89_$__cuda_sm70_shflsync_bfly_p:
[----:B------:R-:W-:Y:S01]  /*2750*/  HFMA2.MMA R125, -RZ, RZ, 0, 0 ;  /* 0x00000000ff7d7435 */ /* 0x000fe200000001ff */
[----:B------:R-:W-:Y:S01]  /*2760*/  MOV R124, R120 ;  /* 0x00000078007c7202 */ /* 0x000fe20000000f00 */
[----:B------:R-:W-:Y:S04]  /*2770*/  WARPSYNC R79 ;  /* 0x0000004f00007348 */ /* 0x000fe80003800000 */
[----:B------:R0:W1:Y:S01]  /*2780*/  SHFL.BFLY PT, R116, R118, R117, R116 ;  /* 0x0c00007576747389 */ /* 0x00006200000e0074 */
[----:B------:R-:W-:Y:S05]  /*2790*/  RET.REL.NODEC R124 `(_ZN10layer_norm13ln_bwd_kernelINS_13Kernel_traitsIf13__nv_bfloat16fS2_fjLj512ELj1ELj4ELj1ELj16ENS_18Kernel_traits_baseILj512EfS2_fS2_fjLj128EEEEELb1ELb0ELb0ELb1EEEvNS_9BwdParamsE) ;  /* 0xffffd8607c007950 */ /* 0x000fea0003c3ffff */
.L_x_3292:
        /* <DEDUP_REMOVED lines=14> */
.L_x_7267:


//--------------------- .text._ZN10layer_norm22ln_bwd_finalize_kernelINS_22Kernel_traits_finalizeILj512Ef13__nv_bfloat16fS2_fjLb0ELj1024ELj4ENS_18Kernel_traits_baseILj512EfS2_fS2_fjLj1024EEEEELb0ELb0EEEvNS_9BwdParamsE --------------------------
	.section	.text._ZN10layer_norm22ln_bwd_finalize_kernelINS_22Kernel_traits_finalizeILj512Ef13__nv_bfloat16fS2_fjLb0ELj1024ELj4ENS_18Kernel_traits_baseILj512EfS2_fS2_fjLj1024EEEEELb0ELb0EEEvNS_9BwdParamsE,"ax",@progbits
	.sectioninfo	@"SHI_REGISTERS=30"
	.align	128
        .global         _ZN10layer_norm22ln_bwd_finalize_kernelINS_22Kernel_traits_finalizeILj512Ef13__nv_bfloat16fS2_fjLb0ELj1024ELj4ENS_18Kernel_traits_baseILj512EfS2_fS2_fjLj1024EEEEELb0ELb0EEEvNS_9BwdParamsE
        .type           _ZN10layer_norm22ln_bwd_finalize_kernelINS_22Kernel_traits_finalizeILj512Ef13__nv_bfloat16fS2_fjLb0ELj1024ELj4ENS_18Kernel_traits_baseILj512EfS2_fS2_fjLj1024EEEEELb0ELb0EEEvNS_9BwdParamsE,@function
        .size           _ZN10layer_norm22ln_bwd_finalize_kernelINS_22Kernel_traits_finalizeILj512Ef13__nv_bfloat16fS2_fjLb0ELj1024ELj4ENS_18Kernel_traits_baseILj512EfS2_fS2_fjLj1024EEEEELb0ELb0EEEvNS_9BwdParamsE,(.L_x_7268 - _ZN10layer_norm22ln_bwd_finalize_kernelINS_22Kernel_traits_finalizeILj512Ef13__nv_bfloat16fS2_fjLb0ELj1024ELj4ENS_18Kernel_traits_baseILj512EfS2_fS2_fjLj1024EEEEELb0ELb0EEEvNS_9BwdParamsE)
        .other          _ZN10layer_norm22ln_bwd_finalize_kernelINS_22Kernel_traits_finalizeILj512Ef13__nv_bfloat16fS2_fjLb0ELj1024ELj4ENS_18Kernel_traits_baseILj512EfS2_fS2_fjLj1024EEEEELb0ELb0EEEvNS_9BwdParamsE,@"STO_CUDA_ENTRY STV_DEFAULT"
_ZN10layer_norm22ln_bwd_finalize_kernelINS_22Kernel_traits_finalizeILj512Ef13__nv_bfloat16fS2_fjLb0ELj1024ELj4ENS_18Kernel_traits_baseILj512EfS2_fS2_fjLj1024EEEEELb0ELb0EEEvNS_9BwdParamsE:
.text._ZN10layer_norm22ln_bwd_finalize_kernelINS_22Kernel_traits_finalizeILj512Ef13__nv_bfloat16fS2_fjLb0ELj1024ELj4ENS_18Kernel_traits_baseILj512EfS2_fS2_fjLj1024EEEEELb0ELb0EEEvNS_9BwdParamsE:
        /* <DEDUP_REMOVED lines=19> */
.L_x_3306:
        /* <DEDUP_REMOVED lines=28> */
.L_x_3297:
        /* <DEDUP_REMOVED lines=35> */
.L_x_3296:
[----:B------:R-:W-:Y:S05]  /*0520*/  BSYNC B1 ;  /* 0x0000000000017941 */ /* 0x000fea0003800000 */
.L_x_3295:
        /* <DEDUP_REMOVED lines=23> */
.L_x_3299:
[----:B------:R-:W-:Y:S05]  /*06a0*/  BSYNC B1 ;  /* 0x0000000000017941 */ /* 0x000fea0003800000 */
.L_x_3298:
        /* <DEDUP_REMOVED lines=11> */
.L_x_3300:
[----:B------:R-:W-:Y:S05]  /*0760*/  BSYNC B1 ;  /* 0x0000000000017941 */ /* 0x000fea0003800000 */
.L_x_3294:
[----:B------:R-:W-:Y:S05]  /*0770*/  BSYNC B0 ;  /* 0x0000000000007941 */ /* 0x000fea0003800000 */
.L_x_3293:
        /* <DEDUP_REMOVED lines=11> */
.L_x_3307:
        /* <DEDUP_REMOVED lines=18> */
.L_x_3308:
[----:B---3--:R-:W-:Y:S02]  /*0950*/  FADD.FTZ R4, R4, R9 ;  /* 0x0000000904047221 */ /* 0x008fe40000010000 */
[----:B-12---:R-:W-:-:S03]  /*0960*/  FADD.FTZ R6, R5, R6 ;  /* 0x0000000605067221 */ /* 0x006fc60000010000 */
[----:B------:R1:W-:Y:S04]  /*0970*/  @!P1 STS [R17.X4+0x2000], R4 ;  /* 0x0020000411009388 */ /* 0x0003e80000004800 */
[----:B------:R1:W-:Y:S02]  /*0980*/  @!P1 STS [R17.X4+0x2080], R6 ;  /* 0x0020800611009388 */ /* 0x0003e40000004800 */
.L_x_3301:
        /* <DEDUP_REMOVED lines=15> */
.L_x_3305:
[----:B------:R-:W-:Y:S05]  /*0a80*/  BSYNC B0 ;  /* 0x0000000000007941 */ /* 0x000fea0003800000 */
.L_x_3304:
[C---:B------:R-:W-:Y:S02]  /*0a90*/  ISETP.GT.U32.AND P1, PT, R18.reuse, -0x201, PT ;  /* 0xfffffdff1200780c */ /* 0x040fe40003f24070 */
[----:B------:R-:W-:Y:S02]  /*0aa0*/  IADD3 R18, R18, 0x200, RZ ;  /* 0x0000020012127810 */ /* 0x000fe40007ffe0ff */
[----:B------:R-:W-:-:S09]  /*0ab0*/  IADD3 R19, R19, 0x100, RZ ;  /* 0x0000010013137810 */ /* 0x000fd20007ffe0ff */
[----:B01----:R-:W-:Y:S05]  /*0ac0*/  @P1 BRA `(.L_x_3306) ;  /* 0xfffff66000001947 */ /* 0x003fea000383ffff */
[----:B------:R-:W-:Y:S05]  /*0ad0*/  EXIT ;  /* 0x000000000000794d */ /* 0x000fea0003800000 */
.L_x_3302:
[----:B--2---:R-:W-:Y:S01]  /*0ae0*/  IMAD.MOV.U32 R9, RZ, RZ, R5 ;  /* 0x000000ffff097224 */ /* 0x004fe200078e0005 */
[----:B------:R-:W-:Y:S01]  /*0af0*/  MOV R8, 0x1 ;  /* 0x0000000100087802 */ /* 0x000fe20000000f00 */
[----:B------:R-:W-:Y:S01]  /*0b00*/  IMAD.MOV.U32 R7, RZ, RZ, 0x1f ;  /* 0x0000001fff077424 */ /* 0x000fe200078e00ff */
[----:B------:R-:W-:Y:S02]  /*0b10*/  MOV R10, 0xffffffff ;  /* 0xffffffff000a7802 */ /* 0x000fe40000000f00 */
[----:B------:R-:W-:Y:S02]  /*0b20*/  MOV R2, 0xb40 ;  /* 0x00000b4000027802 */ /* 0x000fe40000000f00 */
[----:B01----:R-:W-:Y:S05]  /*0b30*/  CALL.REL.NOINC `($__internal_90_$__cuda_sm70_shflsync_bfly_p) ;  /* 0x000003b000007944 */ /* 0x003fea0003c00000 */
[----:B-1----:R-:W-:Y:S01]  /*0b40*/  IMAD.MOV.U32 R2, RZ, RZ, R7 ;  /* 0x000000ffff027224 */ /* 0x002fe200078e0007 */
[----:B0-----:R-:W-:Y:S05]  /*0b50*/  BRA `(.L_x_3307) ;  /* 0xfffffcd000007947 */ /* 0x001fea000383ffff */
.L_x_3303:
[----:B------:R-:W-:Y:S01]  /*0b60*/  HFMA2.MMA R8, -RZ, RZ, 0, 1.1920928955078125e-07 ;  /* 0x00000002ff087435 */ /* 0x000fe200000001ff */
[----:B------:R-:W-:Y:S01]  /*0b70*/  MOV R7, 0x1f ;  /* 0x0000001f00077802 */ /* 0x000fe20000000f00 */
[----:B------:R-:W-:Y:S01]  /*0b80*/  IMAD.MOV.U32 R10, RZ, RZ, -0x1 ;  /* 0xffffffffff0a7424 */ /* 0x000fe200078e00ff */
[----:B------:R-:W-:-:S03]  /*0b90*/  MOV R2, 0xbb0 ;  /* 0x00000bb000027802 */ /* 0x000fc60000000f00 */
[----:B012---:R-:W-:Y:S05]  /*0ba0*/  CALL.REL.NOINC `($__internal_90_$__cuda_sm70_shflsync_bfly_p) ;  /* 0x0000034000007944 */ /* 0x007fea0003c00000 */
[----:B0-----:R-:W-:Y:S01]  /*0bb0*/  HFMA2.MMA R8, -RZ, RZ, 0, 2.384185791015625e-07 ;  /* 0x00000004ff087435 */ /* 0x001fe200000001ff */
[----:B-1----:R-:W-:Y:S01]  /*0bc0*/  FADD.FTZ R9, R9, R7 ;  /* 0x0000000709097221 */ /* 0x002fe20000010000 */
[----:B------:R-:W-:Y:S01]  /*0bd0*/  MOV R7, 0x1f ;  /* 0x0000001f00077802 */ /* 0x000fe20000000f00 */
[----:B------:R-:W-:Y:S01]  /*0be0*/  IMAD.MOV.U32 R10, RZ, RZ, -0x1 ;  /* 0xffffffffff0a7424 */ /* 0x000fe200078e00ff */
[----:B------:R-:W-:-:S02]  /*0bf0*/  MOV R2, 0xc10 ;  /* 0x00000c1000027802 */ /* 0x000fc40000000f00 */
[----:B------:R-:W-:Y:S05]  /*0c00*/  CALL.REL.NOINC `($__internal_90_$__cuda_sm70_shflsync_bfly_p) ;  /* 0x000002e000007944 */ /* 0x000fea0003c00000 */
[----:B0-----:R-:W-:Y:S01]  /*0c10*/  HFMA2.MMA R8, -RZ, RZ, 0, 4.76837158203125e-07 ;  /* 0x00000008ff087435 */ /* 0x001fe200000001ff */
[----:B-1----:R-:W-:Y:S01]  /*0c20*/  FADD.FTZ R9, R9, R7 ;  /* 0x0000000709097221 */ /* 0x002fe20000010000 */
[----:B------:R-:W-:Y:S01]  /*0c30*/  MOV R7, 0x1f ;  /* 0x0000001f00077802 */ /* 0x000fe20000000f00 */
[----:B------:R-:W-:Y:S01]  /*0c40*/  IMAD.MOV.U32 R10, RZ, RZ, -0x1 ;  /* 0xffffffffff0a7424 */ /* 0x000fe200078e00ff */
[----:B------:R-:W-:-:S02]  /*0c50*/  MOV R2, 0xc70 ;  /* 0x00000c7000027802 */ /* 0x000fc40000000f00 */
[----:B------:R-:W-:Y:S05]  /*0c60*/  CALL.REL.NOINC `($__internal_90_$__cuda_sm70_shflsync_bfly_p) ;  /* 0x0000028000007944 */ /* 0x000fea0003c00000 */
[----:B-1----:R-:W-:Y:S01]  /*0c70*/  FADD.FTZ R6, R9, R7 ;  /* 0x0000000709067221 */ /* 0x002fe20000010000 */
[----:B0-----:R-:W-:Y:S01]  /*0c80*/  HFMA2.MMA R8, -RZ, RZ, 0, 9.5367431640625e-07 ;  /* 0x00000010ff087435 */ /* 0x001fe200000001ff */
[----:B------:R-:W-:Y:S01]  /*0c90*/  MOV R7, 0x1f ;  /* 0x0000001f00077802 */ /* 0x000fe20000000f00 */
[----:B------:R-:W-:Y:S01]  /*0ca0*/  IMAD.MOV.U32 R10, RZ, RZ, -0x1 ;  /* 0xffffffffff0a7424 */ /* 0x000fe200078e00ff */
[----:B------:R-:W-:-:S02]  /*0cb0*/  MOV R2, 0xce0 ;  /* 0x00000ce000027802 */ /* 0x000fc40000000f00 */
[----:B------:R-:W-:Y:S02]  /*0cc0*/  MOV R9, R6 ;  /* 0x0000000600097202 */ /* 0x000fe40000000f00 */
[----:B------:R-:W-:Y:S05]  /*0cd0*/  CALL.REL.NOINC `($__internal_90_$__cuda_sm70_shflsync_bfly_p) ;  /* 0x0000021000007944 */ /* 0x000fea0003c00000 */
[----:B0-----:R-:W-:Y:S01]  /*0ce0*/  HFMA2.MMA R8, -RZ, RZ, 0, 5.9604644775390625e-08 ;  /* 0x00000001ff087435 */ /* 0x001fe200000001ff */
[----:B-1----:R-:W-:Y:S01]  /*0cf0*/  MOV R5, R7 ;  /* 0x0000000700057202 */ /* 0x002fe20000000f00 */
[----:B------:R-:W-:Y:S01]  /*0d00*/  IMAD.MOV.U32 R9, RZ, RZ, R4 ;  /* 0x000000ffff097224 */ /* 0x000fe200078e0004 */
[----:B------:R-:W-:Y:S01]  /*0d10*/  MOV R7, 0x1f ;  /* 0x0000001f00077802 */ /* 0x000fe20000000f00 */
[----:B------:R-:W-:Y:S01]  /*0d20*/  IMAD.MOV.U32 R10, RZ, RZ, -0x1 ;  /* 0xffffffffff0a7424 */ /* 0x000fe200078e00ff */
[----:B------:R-:W-:Y:S02]  /*0d30*/  MOV R2, 0xd50 ;  /* 0x00000d5000027802 */ /* 0x000fe40000000f00 */
[----:B------:R-:W-:Y:S05]  /*0d40*/  CALL.REL.NOINC `($__internal_90_$__cuda_sm70_shflsync_bfly_p) ;  /* 0x000001a000007944 */ /* 0x000fea0003c00000 */
[----:B0-----:R-:W-:Y:S01]  /*0d50*/  HFMA2.MMA R8, -RZ, RZ, 0, 1.1920928955078125e-07 ;  /* 0x00000002ff087435 */ /* 0x001fe200000001ff */
[----:B-1----:R-:W-:Y:S01]  /*0d60*/  FADD.FTZ R9, R4, R7 ;  /* 0x0000000704097221 */ /* 0x002fe20000010000 */
[----:B------:R-:W-:Y:S01]  /*0d70*/  MOV R7, 0x1f ;  /* 0x0000001f00077802 */ /* 0x000fe20000000f00 */
[----:B------:R-:W-:Y:S01]  /*0d80*/  IMAD.MOV.U32 R10, RZ, RZ, -0x1 ;  /* 0xffffffffff0a7424 */ /* 0x000fe200078e00ff */
[----:B------:R-:W-:Y:S02]  /*0d90*/  MOV R2, 0xdb0 ;  /* 0x00000db000027802 */ /* 0x000fe40000000f00 */
[----:B------:R-:W-:Y:S05]  /*0da0*/  CALL.REL.NOINC `($__internal_90_$__cuda_sm70_shflsync_bfly_p) ;  /* 0x0000014000007944 */ /* 0x000fea0003c00000 */
        /* <DEDUP_REMOVED lines=12> */
[----:B0-----:R-:W-:Y:S01]  /*0e70*/  HFMA2.MMA R8, -RZ, RZ, 0, 9.5367431640625e-07 ;  /* 0x00000010ff087435 */ /* 0x001fe200000001ff */
[----:B-1----:R-:W-:Y:S01]  /*0e80*/  FADD.FTZ R9, R9, R7 ;  /* 0x0000000709097221 */ /* 0x002fe20000010000 */
[----:B------:R-:W-:Y:S01]  /*0e90*/  MOV R7, 0x1f ;  /* 0x0000001f00077802 */ /* 0x000fe20000000f00 */
[----:B------:R-:W-:Y:S01]  /*0ea0*/  IMAD.MOV.U32 R10, RZ, RZ, -0x1 ;  /* 0xffffffffff0a7424 */ /* 0x000fe200078e00ff */
[----:B------:R-:W-:-:S02]  /*0eb0*/  MOV R2, 0xed0 ;  /* 0x00000ed000027802 */ /* 0x000fc40000000f00 */
[----:B------:R-:W-:Y:S05]  /*0ec0*/  CALL.REL.NOINC `($__internal_90_$__cuda_sm70_shflsync_bfly_p) ;  /* 0x0000002000007944 */ /* 0x000fea0003c00000 */
[----:B-1----:R-:W-:Y:S01]  /*0ed0*/  MOV R4, R7 ;  /* 0x0000000700047202 */ /* 0x002fe20000000f00 */
[----:B0-----:R-:W-:Y:S05]  /*0ee0*/  BRA `(.L_x_3308) ;  /* 0xfffffa6000007947 */ /* 0x001fea000383ffff */
        .weak           $__internal_90_$__cuda_sm70_shflsync_bfly_p
        .type           $__internal_90_$__cuda_sm70_shflsync_bfly_p,@function
        .size           $__internal_90_$__cuda_sm70_shflsync_bfly_p,(.L_x_7268 - $__internal_90_$__cuda_sm70_shflsync_bfly_p)
$__internal_90_$__cuda_sm70_shflsync_bfly_p:
[----:B------:R-:W-:Y:S01]  /*0ef0*/  HFMA2.MMA R3, -RZ, RZ, 0, 0 ;  /* 0x00000000ff037435 */ /* 0x000fe200000001ff */
[----:B------:R-:W-:Y:S04]  /*0f00*/  WARPSYNC R10 ;  /* 0x0000000a00007348 */ /* 0x000fe80003800000 */
[----:B------:R0:W1:Y:S01]  /*0f10*/  SHFL.BFLY PT, R7, R9, R8, R7 ;  /* 0x0c00000809077389 */ /* 0x00006200000e0007 */
[----:B------:R-:W-:Y:S05]  /*0f20*/  RET.REL.NODEC R2 `(_ZN10layer_norm22ln_bwd_finalize_kernelINS_22Kernel_traits_finalizeILj512Ef13__nv_bfloat16fS2_fjLb0ELj1024ELj4ENS_18Kernel_traits_baseILj512EfS2_fS2_fjLj1024EEEEELb0ELb0EEEvNS_9BwdParamsE) ;  /* 0xfffff0d002007950 */ /* 0x000fea0003c3ffff */
.L_x_3309:
        /* <DEDUP_REMOVED lines=13> */
.L_x_7268:


//--------------------- .text._ZN10layer_norm13ln_bwd_kernelINS_13Kernel_traitsIf13__nv_bfloat16fS2_fjLj512ELj1ELj4ELj1ELj16ENS_18Kernel_traits_baseILj512EfS2_fS2_fjLj128EEEEELb1ELb0ELb1ELb0EEEvNS_9BwdParamsE --------------------------
	.section	.text._ZN10layer_norm13ln_bwd_kernelINS_13Kernel_traitsIf13__nv_bfloat16fS2_fjLj512ELj1ELj4ELj1ELj16ENS_18Kernel_traits_baseILj512EfS2_fS2_fjLj128EEEEELb1ELb0ELb1ELb0EEEvNS_9BwdParamsE,"ax",@progbits
	.sectioninfo	@"SHI_REGISTERS=142"
	.align	128
        .global         _ZN10layer_norm13ln_bwd_kernelINS_13Kernel_traitsIf13__nv_bfloat16fS2_fjLj512ELj1ELj4ELj1ELj16ENS_18Kernel_traits_baseILj512EfS2_fS2_fjLj128EEEEELb1ELb0ELb1ELb0EEEvNS_9BwdParamsE
        .type           _ZN10layer_norm13ln_bwd_kernelINS_13Kernel_traitsIf13__nv_bfloat16fS2_fjLj512ELj1ELj4ELj1ELj16ENS_18Kernel_traits_baseILj512EfS2_fS2_fjLj128EEEEELb1ELb0ELb1ELb0EEEvNS_9BwdParamsE,@function
        .size           _ZN10layer_norm13ln_bwd_kernelINS_13Kernel_traitsIf13__nv_bfloat16fS2_fjLj512ELj1ELj4ELj1ELj16ENS_18Kernel_traits_baseILj512EfS2_fS2_fjLj128EEEEELb1ELb0ELb1ELb0EEEvNS_9BwdParamsE,(.L_x_7269 - _ZN10layer_norm13ln_bwd_kernelINS_13Kernel_traitsIf13__nv_bfloat16fS2_fjLj512ELj1ELj4ELj1ELj16ENS_18Kernel_traits_baseILj512EfS2_fS2_fjLj128EEEEELb1ELb0ELb1ELb0EEEvNS_9BwdParamsE)
        .other          _ZN10layer_norm13ln_bwd_kernelINS_13Kernel_traitsIf13__nv_bfloat16fS2_fjLj512ELj1ELj4ELj1ELj16ENS_18Kernel_traits_baseILj512EfS2_fS2_fjLj128EEEEELb1ELb0ELb1ELb0EEEvNS_9BwdParamsE,@"STO_CUDA_ENTRY STV_DEFAULT"
_ZN10layer_norm13ln_bwd_kernelINS_13Kernel_traitsIf13__nv_bfloat16fS2_fjLj512ELj1ELj4ELj1ELj16ENS_18Kernel_traits_baseILj512EfS2_fS2_fjLj128EEEEELb1ELb0ELb1ELb0EEEvNS_9BwdParamsE:
.text._ZN10layer_norm13ln_bwd_kernelINS_13Kernel_traitsIf13__nv_bfloat16fS2_fjLj512ELj1ELj4ELj1ELj16ENS_18Kernel_traits_baseILj512EfS2_fS2_fjLj128EEEEELb1ELb0ELb1ELb0EEEvNS_9BwdParamsE:
        /* <DEDUP_REMOVED lines=44> */
.L_x_3357:
        /* <DEDUP_REMOVED lines=17> */
[----:B-1---5:R-:W-:Y:S01]  /*03d0*/  ISETP.GE.AND P3, PT, R115, 0x1, PT ;  /* 0x000000017300780c */ /* 0x022fe20003f66270 */
[----:B------:R-:W-:Y:S01]  /*03e0*/  BSSY B2, `(.L_x_3314) ;  /* 0x0000012000027945 */ /* 0x000fe20003800000 */
[----:B------:R-:W-:-:S11]  /*03f0*/  IMAD.MOV.U32 R84, RZ, RZ, R98 ;  /* 0x000000ffff547224 */ /* 0x000fd600078e0062 */
[----:B------:R-:W-:-:S05]  /*0400*/  @P3 IADD3 R80, R115, -0x1, RZ ;  /* 0xffffffff73503810 */ /* 0x000fca0007ffe0ff */
[----:B------:R-:W-:Y:S01]  /*0410*/  @P3 IMAD R81, R80, c[0x0][0x168], RZ ;  /* 0x00005a0050513a24 */ /* 0x000fe200078e02ff */
[----:B------:R-:W-:-:S04]  /*0420*/  MOV R80, RZ ;  /* 0x000000ff00507202 */ /* 0x000fc80000000f00 */
[----:B------:R-:W-:-:S04]  /*0430*/  @P3 SHF.R.S32.HI R82, RZ, 0x1f, R81 ;  /* 0x0000001fff523819 */ /* 0x000fc80000011451 */
[----:B------:R-:W-:-:S04]  /*0440*/  @P3 LEA.HI R82, R82, R81, RZ, 0x3 ;  /* 0x0000005152523211 */ /* 0x000fc800078f18ff */
        /* <DEDUP_REMOVED lines=11> */
.L_x_3315:
[----:B------:R-:W-:Y:S05]  /*0500*/  BSYNC B2 ;  /* 0x0000000000027941 */ /* 0x000fea0003800000 */
.L_x_3314:
        /* <DEDUP_REMOVED lines=9> */
[----:B------:R2:W5:Y:S04]  /*05a0*/  @P3 LDG.E.128 R8, [R80.64] ;  /* 0x0000000450083981 */ /* 0x000568000c1e1d00 */
[----:B------:R2:W5:Y:S01]  /*05b0*/  @P3 LDG.E.128 R4, [R80.64+0x10] ;  /* 0x0000100450043981 */ /* 0x000562000c1e1d00 */
[----:B------:R-:W-:Y:S01]  /*05c0*/  MOV R138, RZ ;  /* 0x000000ff008a7202 */ /* 0x000fe20000000f00 */
[----:B------:R-:W-:Y:S05]  /*05d0*/  BRA `(.L_x_3316) ;  /* 0x00000b5000007947 */ /* 0x000fea0003800000 */
.L_x_3313:
[----:B-1----:R-:W-:-:S06]  /*05e0*/  IMAD.WIDE R80, R96, R89, c[0x0][0x1a0] ;  /* 0x0000680060507625 */ /* 0x002fcc00078e0259 */
[----:B------:R-:W2:Y:S01]  /*05f0*/  LDG.E R80, [R80.64] ;  /* 0x0000000450507981 */ /* 0x000ea2000c1e1900 */
[----:B-----5:R-:W-:Y:S01]  /*0600*/  ISETP.GE.AND P3, PT, R115, 0x1, PT ;  /* 0x000000017300780c */ /* 0x020fe20003f66270 */
[----:B------:R-:W-:Y:S01]  /*0610*/  IMAD.MOV.U32 R134, RZ, RZ, RZ ;  /* 0x000000ffff867224 */ /* 0x000fe200078e00ff */
[----:B------:R-:W-:Y:S01]  /*0620*/  IADD3 R82, R82, -0x1, RZ ;  /* 0xffffffff52527810 */ /* 0x000fe20007ffe0ff */
[----:B------:R-:W-:Y:S01]  /*0630*/  BSSY B2, `(.L_x_3317) ;  /* 0x0000060000027945 */ /* 0x000fe20003800000 */
[----:B------:R-:W-:Y:S01]  /*0640*/  MOV R137, RZ ;  /* 0x000000ff00897202 */ /* 0x000fe20000000f00 */
[----:B------:R-:W-:Y:S01]  /*0650*/  IMAD.MOV.U32 R138, RZ, RZ, RZ ;  /* 0x000000ffff8a7224 */ /* 0x000fe200078e00ff */
[----:B------:R-:W-:Y:S01]  /*0660*/  MOV R136, R98 ;  /* 0x0000006200887202 */ /* 0x000fe20000000f00 */
[----:B------:R-:W-:-:S06]  /*0670*/  IMAD R82, R82, c[0x0][0x168], RZ ;  /* 0x00005a0052527a24 */ /* 0x000fcc00078e02ff */
        /* <DEDUP_REMOVED lines=8> */
[----:B0-----:R-:W-:-:S04]  /*0700*/  ISETP.NE.AND P3, PT, R139, RZ, PT ;  /* 0x000000ff8b00720c */ /* 0x001fc80003f65270 */
[----:B--2---:R-:W-:Y:S01]  /*0710*/  FSEL R132, R80, RZ, !P3 ;  /* 0x000000ff50847208 */ /* 0x004fe20005800000 */
[----:B------:R-:W-:Y:S05]  /*0720*/  @!P0 BRA `(.L_x_3318) ;  /* 0x0000050000008947 */ /* 0x000fea0003800000 */
[----:B------:R-:W-:Y:S02]  /*0730*/  IMAD.MOV.U32 R84, RZ, RZ, 0x10 ;  /* 0x00000010ff547424 */ /* 0x000fe400078e00ff */
[----:B------:R-:W-:-:S04]  /*0740*/  IMAD.WIDE.U32 R116, R98, R133, c[0x0][0x188] ;  /* 0x0000620062747625 */ /* 0x000fc800078e0085 */
[----:B------:R-:W-:Y:S01]  /*0750*/  IMAD.WIDE.U32 R84, R135, R84, c[0x0][0x208] ;  /* 0x0000820087547625 */ /* 0x000fe200078e0054 */
[----:B------:R-:W2:Y:S04]  /*0760*/  LDG.E.128 R80, [R116.64] ;  /* 0x0000000474507981 */ /* 0x000ea8000c1e1d00 */
[----:B------:R0:W3:Y:S04]  /*0770*/  LDG.E.128 R88, [R116.64+0x10] ;  /* 0x0000100474587981 */ /* 0x0000e8000c1e1d00 */
[----:B------:R-:W4:Y:S01]  /*0780*/  LDG.E.128 R84, [R84.64] ;  /* 0x0000000454547981 */ /* 0x000f22000c1e1d00 */
[----:B------:R-:W-:-:S05]  /*0790*/  MOV R93, 0x8 ;  /* 0x00000008005d7802 */ /* 0x000fca0000000f00 */
        /* <DEDUP_REMOVED lines=13> */
[C---:B0-----:R-:W-:Y:S01]  /*0870*/  FMUL.FTZ R117, R97.reuse, R80 ;  /* 0x0000005061757220 */ /* 0x041fe20000410000 */
[----:B------:R-:W-:Y:S01]  /*0880*/  PRMT R84, RZ, 0x7610, R84 ;  /* 0x00007610ff547816 */ /* 0x000fe20000000054 */
[----:B------:R-:W-:Y:S02]  /*0890*/  FADD.FTZ R120, -R132, R83 ;  /* 0x0000005384787221 */ /* 0x000fe40000010100 */
[----:B------:R-:W-:Y:S01]  /*08a0*/  FMUL.FTZ R124, R64, R81 ;  /* 0x00000051407c7220 */ /* 0x000fe20000410000 */
[----:B------:R-:W-:Y:S01]  /*08b0*/  PRMT R83, RZ, 0x5410, R85 ;  /* 0x00005410ff537816 */ /* 0x000fe20000000055 */
[----:B------:R-:W-:-:S02]  /*08c0*/  FMUL.FTZ R119, R97, R82 ;  /* 0x0000005261777220 */ /* 0x000fc40000410000 */
        /* <DEDUP_REMOVED lines=31> */
[----:B------:R-:W-:Y:S02]  /*0ac0*/  FADD.FTZ R122, -R132, R91 ;  /* 0x0000005b847a7221 */ /* 0x000fe40000010100 */
[----:B------:R-:W-:Y:S02]  /*0ad0*/  FADD.FTZ R29, R29, R130 ;  /* 0x000000821d1d7221 */ /* 0x000fe40000010000 */
[----:B------:R-:W-:Y:S02]  /*0ae0*/  FFMA.FTZ R45, R120, R130, R45 ;  /* 0x00000082782d7223 */ /* 0x000fe4000001002d */
        /* <DEDUP_REMOVED lines=20> */
.L_x_3318:
[----:B------:R-:W-:Y:S05]  /*0c30*/  BSYNC B2 ;  /* 0x0000000000027941 */ /* 0x000fea0003800000 */
.L_x_3317:
[----:B------:R-:W-:Y:S05]  /*0c40*/  @!P1 BRA `(.L_x_3316) ;  /* 0x000004e000009947 */ /* 0x000fea0003800000 */
[----:B------:R-:W-:Y:S02]  /*0c50*/  IMAD.MOV.U32 R84, RZ, RZ, 0x10 ;  /* 0x00000010ff547424 */ /* 0x000fe400078e00ff */
[----:B------:R-:W-:-:S04]  /*0c60*/  IMAD.WIDE.U32 R100, R136, R133, c[0x0][0x188] ;  /* 0x0000620088647625 */ /* 0x000fc800078e0085 */
[----:B------:R-:W-:Y:S01]  /*0c70*/  IMAD.WIDE.U32 R84, R135, R84, c[0x0][0x208] ;  /* 0x0000820087547625 */ /* 0x000fe200078e0054 */
[----:B------:R-:W2:Y:S04]  /*0c80*/  LDG.E.128 R80, [R100.64] ;  /* 0x0000000464507981 */ /* 0x000ea8000c1e1d00 */
[----:B------:R0:W3:Y:S04]  /*0c90*/  LDG.E.128 R88, [R100.64+0x10] ;  /* 0x0000100464587981 */ /* 0x0000e8000c1e1d00 */
[----:B------:R-:W4:Y:S01]  /*0ca0*/  LDG.E.128 R84, [R84.64] ;  /* 0x0000000454547981 */ /* 0x000f22000c1e1d00 */
[----:B------:R-:W-:-:S10]  /*0cb0*/  HFMA2.MMA R3, -RZ, RZ, 0, 4.76837158203125e-07 ;  /* 0x00000008ff037435 */ /* 0x000fd400000001ff */
        /* <DEDUP_REMOVED lines=10> */
[C---:B------:R-:W-:Y:S01]  /*0d60*/  FMUL.FTZ R107, R97.reuse, R80 ;  /* 0x00000050616b7220 */ /* 0x040fe20000410000 */
[----:B------:R-:W-:Y:S01]  /*0d70*/  PRMT R84, RZ, 0x7610, R84 ;  /* 0x00007610ff547816 */ /* 0x000fe20000000054 */
[----:B------:R-:W-:Y:S02]  /*0d80*/  FADD.FTZ R108, -R132, R83 ;  /* 0x00000053846c7221 */ /* 0x000fe40000010100 */
[----:B------:R-:W-:Y:S01]  /*0d90*/  FMUL.FTZ R114, R56, R81 ;  /* 0x0000005138727220 */ /* 0x000fe20000410000 */
[----:B------:R-:W-:Y:S01]  /*0da0*/  PRMT R83, RZ, 0x5410, R85 ;  /* 0x00005410ff537816 */ /* 0x000fe20000000055 */
[----:B------:R-:W-:Y:S02]  /*0db0*/  FADD.FTZ R82, -R132, R82 ;  /* 0x0000005284527221 */ /* 0x000fe40000010100 */
[----:B------:R-:W-:Y:S02]  /*0dc0*/  FMUL.FTZ R106, R97, R106 ;  /* 0x0000006a616a7220 */ /* 0x000fe40000410000 */
[----:B------:R-:W-:-:S02]  /*0dd0*/  FMUL.FTZ R113, R57, R84 ;  /* 0x0000005439717220 */ /* 0x000fc40000410000 */
[----:B------:R-:W-:Y:S02]  /*0de0*/  FADD.FTZ R80, R137, R114 ;  /* 0x0000007289507221 */ /* 0x000fe40000010000 */
[C---:B------:R-:W-:Y:S01]  /*0df0*/  FFMA.FTZ R138, R107.reuse, R114, R138 ;  /* 0x000000726b8a7223 */ /* 0x040fe2000001008a */
[----:B-1----:R-:W-:Y:S01]  /*0e00*/  PRMT R94, RZ, 0x7610, R85 ;  /* 0x00007610ff5e7816 */ /* 0x002fe20000000055 */
[----:B------:R-:W-:Y:S02]  /*0e10*/  FFMA.FTZ R40, R107, R81, R40 ;  /* 0x000000516b287223 */ /* 0x000fe40000010028 */
[----:B------:R-:W-:Y:S02]  /*0e20*/  FADD.FTZ R24, R24, R81 ;  /* 0x0000005118187221 */ /* 0x000fe40000010000 */
[----:B------:R-:W-:Y:S02]  /*0e30*/  FMUL.FTZ R109, R97, R82 ;  /* 0x00000052616d7220 */ /* 0x000fe40000410000 */
[----:B0-----:R-:W-:-:S02]  /*0e40*/  FMUL.FTZ R100, R58, R83 ;  /* 0x000000533a647220 */ /* 0x001fc40000410000 */
[----:B------:R-:W-:Y:S02]  /*0e50*/  FADD.FTZ R81, R80, R113 ;  /* 0x0000007150517221 */ /* 0x000fe40000010000 */
[----:B------:R-:W-:Y:S01]  /*0e60*/  FFMA.FTZ R138, R106, R113, R138 ;  /* 0x000000716a8a7223 */ /* 0x000fe2000001008a */
[----:B------:R-:W-:Y:S01]  /*0e70*/  PRMT R85, RZ, 0x5410, R86 ;  /* 0x00005410ff557816 */ /* 0x000fe20000000056 */
[----:B---3--:R-:W-:Y:S02]  /*0e80*/  FADD.FTZ R88, -R132, R88 ;  /* 0x0000005884587221 */ /* 0x008fe40000010100 */
[----:B------:R-:W-:Y:S02]  /*0e90*/  FMUL.FTZ R108, R97, R108 ;  /* 0x0000006c616c7220 */ /* 0x000fe40000410000 */
[----:B------:R-:W-:Y:S02]  /*0ea0*/  FMUL.FTZ R103, R59, R94 ;  /* 0x0000005e3b677220 */ /* 0x000fe40000410000 */
[----:B------:R-:W-:-:S02]  /*0eb0*/  FADD.FTZ R80, R81, R100 ;  /* 0x0000006451507221 */ /* 0x000fc40000010000 */
[----:B------:R-:W-:Y:S01]  /*0ec0*/  FFMA.FTZ R138, R109, R100, R138 ;  /* 0x000000646d8a7223 */ /* 0x000fe2000001008a */
[----:B------:R-:W-:Y:S01]  /*0ed0*/  PRMT R86, RZ, 0x7610, R86 ;  /* 0x00007610ff567816 */ /* 0x000fe20000000056 */
[C---:B------:R-:W-:Y:S02]  /*0ee0*/  FADD.FTZ R90, -R132.reuse, R90 ;  /* 0x0000005a845a7221 */ /* 0x040fe40000010100 */
[----:B------:R-:W-:Y:S02]  /*0ef0*/  FADD.FTZ R110, -R132, R89 ;  /* 0x00000059846e7221 */ /* 0x000fe40000010100 */
[----:B------:R-:W-:Y:S02]  /*0f00*/  FMUL.FTZ R111, R97, R88 ;  /* 0x00000058616f7220 */ /* 0x000fe40000410000 */
        /* <DEDUP_REMOVED lines=22> */
[----:B------:R-:W-:-:S02]  /*1070*/  FFMA.FTZ R42, R109, R83, R42 ;  /* 0x000000536d2a7223 */ /* 0x000fc4000001002a */
[----:B------:R-:W-:Y:S02]  /*1080*/  FADD.FTZ R26, R26, R83 ;  /* 0x000000531a1a7221 */ /* 0x000fe40000010000 */
[----:B------:R-:W-:Y:S02]  /*1090*/  FFMA.FTZ R43, R108, R94, R43 ;  /* 0x0000005e6c2b7223 */ /* 0x000fe4000001002b */
[----:B------:R-:W-:Y:S02]  /*10a0*/  FADD.FTZ R27, R27, R94 ;  /* 0x0000005e1b1b7221 */ /* 0x000fe40000010000 */
        /* <DEDUP_REMOVED lines=8> */
.L_x_3316:
[----:B------:R-:W-:Y:S05]  /*1130*/  BSYNC B1 ;  /* 0x0000000000017941 */ /* 0x000fea0003800000 */
.L_x_3312:
[----:B------:R-:W-:Y:S05]  /*1140*/  BRA.DIV ~URZ, `(.L_x_3319) ;  /* 0x00001fe27f007947 */ /* 0x000fea000b800000 */
[----:B------:R3:W4:Y:S02]  /*1150*/  SHFL.BFLY PT, R82, R137, 0x1, 0x1f ;  /* 0x0c201f0089527f89 */ /* 0x00072400000e0000 */
.L_x_3358:
[----:B------:R-:W-:Y:S05]  /*1160*/  BRA.DIV ~URZ, `(.L_x_3320) ;  /* 0x000020427f007947 */ /* 0x000fea000b800000 */
[----:B--2---:R-:W2:Y:S01]  /*1170*/  SHFL.BFLY PT, R81, R138, 0x1, 0x1f ;  /* 0x0c201f008a517f89 */ /* 0x004ea200000e0000 */
[----:B---34-:R-:W-:-:S05]  /*1180*/  FADD.FTZ R137, R82, R137 ;  /* 0x0000008952897221 */ /* 0x018fca0000010000 */
        /* <DEDUP_REMOVED lines=12> */
[----:B------:R3:W4:Y:S01]  /*1250*/  SHFL.BFLY PT, R87, R84, 0x10, 0x1f ;  /* 0x0e001f0054577f89 */ /* 0x00072200000e0000 */
[----:B--2---:R-:W-:-:S05]  /*1260*/  FADD.FTZ R86, R85, R86 ;  /* 0x0000005655567221 */ /* 0x004fca0000010000 */
[----:B------:R3:W2:Y:S02]  /*1270*/  SHFL.BFLY PT, R81, R86, 0x10, 0x1f ;  /* 0x0e001f0056517f89 */ /* 0x0006a400000e0000 */
.L_x_3359:
[----:B------:R-:W-:Y:S01]  /*1280*/  ISETP.GE.AND P3, PT, R115, 0x1, PT ;  /* 0x000000017300780c */ /* 0x000fe20003f66270 */
[----:B----4-:R-:W-:Y:S01]  /*1290*/  FADD.FTZ R87, R87, R84 ;  /* 0x0000005457577221 */ /* 0x010fe20000010000 */
[----:B0-----:R-:W-:Y:S01]  /*12a0*/  ISETP.NE.AND P4, PT, R139, RZ, PT ;  /* 0x000000ff8b00720c */ /* 0x001fe20003f85270 */
[----:B--2---:R-:W-:Y:S01]  /*12b0*/  FADD.FTZ R81, R81, R86 ;  /* 0x0000005651517221 */ /* 0x004fe20000010000 */
        /* <DEDUP_REMOVED lines=8> */
[----:B---3--:R-:W-:Y:S01]  /*1340*/  @P3 LEA.HI R84, R80, R115, RZ, 0x3 ;  /* 0x0000007350543211 */ /* 0x008fe200078f18ff */
[----:B------:R-:W-:-:S03]  /*1350*/  IMAD.MOV.U32 R80, RZ, RZ, RZ ;  /* 0x000000ffff507224 */ /* 0x000fc600078e00ff */
        /* <DEDUP_REMOVED lines=15> */
.L_x_3324:
[----:B------:R-:W-:Y:S05]  /*1450*/  BSYNC B2 ;  /* 0x0000000000027941 */ /* 0x000fea0003800000 */
.L_x_3323:
        /* <DEDUP_REMOVED lines=10> */
.L_x_3326:
[----:B------:R-:W-:Y:S05]  /*1500*/  BSYNC B2 ;  /* 0x0000000000027941 */ /* 0x000fea0003800000 */
.L_x_3325:
        /* <DEDUP_REMOVED lines=29> */
.L_x_3328:
[----:B------:R-:W-:Y:S05]  /*16e0*/  BSYNC B2 ;  /* 0x0000000000027941 */ /* 0x000fea0003800000 */
.L_x_3327:
        /* <DEDUP_REMOVED lines=8> */
.L_x_3330:
[----:B------:R-:W-:Y:S05]  /*1770*/  BSYNC B2 ;  /* 0x0000000000027941 */ /* 0x000fea0003800000 */
.L_x_3329:
        /* <DEDUP_REMOVED lines=8> */
.L_x_3332:
[----:B------:R-:W-:Y:S05]  /*1800*/  BSYNC B2 ;  /* 0x0000000000027941 */ /* 0x000fea0003800000 */
.L_x_3331:
        /* <DEDUP_REMOVED lines=8> */
[----:B-1----:R-:W-:Y:S01]  /*1890*/  @P3 FMUL.FTZ R94, R91, c[0x0][0x1ec] ;  /* 0x00007b005b5e3a20 */ /* 0x002fe20000410000 */
        /* <DEDUP_REMOVED lines=9> */
.L_x_3334:
[----:B------:R-:W-:Y:S05]  /*1930*/  BSYNC B2 ;  /* 0x0000000000027941 */ /* 0x000fea0003800000 */
.L_x_3333:
        /* <DEDUP_REMOVED lines=32> */
.L_x_3336:
[----:B------:R-:W-:Y:S05]  /*1b40*/  BSYNC B2 ;  /* 0x0000000000027941 */ /* 0x000fea0003800000 */
.L_x_3335:
[----:B------:R-:W-:Y:S01]  /*1b50*/  @!P2 ISETP.NE.U32.AND P5, PT, RZ, c[0x0][0x218], PT ;  /* 0x00008600ff00aa0c */ /* 0x000fe20003fa5070 */
[----:B------:R-:W-:Y:S01]  /*1b60*/  @P3 FMUL.FTZ R84, R83, c[0x0][0x1ec] ;  /* 0x00007b0053543a20 */ /* 0x000fe20000410000 */
[----:B------:R-:W-:Y:S01]  /*1b70*/  BSSY B2, `(.L_x_3337) ;  /* 0x000000f000027945 */ /* 0x000fe20003800000 */
[----:B------:R-:W-:Y:S02]  /*1b80*/  ISETP.NE.AND.EX P6, PT, RZ, c[0x0][0x25c], PT, P6 ;  /* 0x00009700ff007a0c */ /* 0x000fe40003fc5360 */
[----:B------:R-:W-:Y:S01]  /*1b90*/  @!P2 ISETP.NE.AND.EX P5, PT, RZ, c[0x0][0x21c], PT, P5 ;  /* 0x00008700ff00aa0c */ /* 0x000fe20003fa5350 */
[----:B------:R-:W-:Y:S01]  /*1ba0*/  @P3 FMUL.FTZ R84, R84, c[0x0][0x1e8] ;  /* 0x00007a0054543a20 */ /* 0x000fe20000410000 */
[----:B------:R-:W-:Y:S02]  /*1bb0*/  SEL R72, R91, R72, P4 ;  /* 0x000000485b487207 */ /* 0x000fe40002000000 */
[----:B------:R-:W-:Y:S02]  /*1bc0*/  @P3 PRMT R77, R88, 0x7610, R77 ;  /* 0x00007610584d3816 */ /* 0x000fe4000000004d */
        /* <DEDUP_REMOVED lines=9> */
.L_x_3338:
[----:B------:R-:W-:Y:S05]  /*1c60*/  BSYNC B2 ;  /* 0x0000000000027941 */ /* 0x000fea0003800000 */
.L_x_3337:
[----:B------:R-:W-:Y:S01]  /*1c70*/  @P3 LOP3.LUT P5, RZ, R93, 0xff0000, RZ, 0xc0, !PT ;  /* 0x00ff00005dff3812 */ /* 0x000fe200078ac0ff */
[----:B------:R-:W-:Y:S01]  /*1c80*/  @P3 FMUL.FTZ R85, R86, c[0x0][0x1ec] ;  /* 0x00007b0056553a20 */ /* 0x000fe20000410000 */
[----:B------:R-:W-:Y:S02]  /*1c90*/  SEL R74, R83, R74, P4 ;  /* 0x0000004a534a7207 */ /* 0x000fe40002000000 */
[----:B------:R-:W-:Y:S01]  /*1ca0*/  @P3 FSEL R83, R84, RZ, P5 ;  /* 0x000000ff54533208 */ /* 0x000fe20002800000 */
[----:B------:R-:W-:Y:S01]  /*1cb0*/  @P3 FMUL.FTZ R85, R85, c[0x0][0x1e8] ;  /* 0x00007a0055553a20 */ /* 0x000fe20000410000 */
[----:B------:R-:W-:Y:S02]  /*1cc0*/  @P3 LOP3.LUT P5, RZ, R93, 0xff000000, RZ, 0xc0, !PT ;  /* 0xff0000005dff3812 */ /* 0x000fe400078ac0ff */
[----:B------:R-:W-:Y:S02]  /*1cd0*/  SEL R75, R86, R75, P4 ;  /* 0x0000004b564b7207 */ /* 0x000fe40002000000 */
[----:B------:R-:W-:-:S02]  /*1ce0*/  @P3 FSEL R86, R85, RZ, P5 ;  /* 0x000000ff55563208 */ /* 0x000fc40002800000 */
[----:B------:R-:W-:Y:S02]  /*1cf0*/  @P3 F2FP.BF16.PACK_AB R83, RZ, R83 ;  /* 0x00000053ff53323e */ /* 0x000fe400000010ff */
[----:B------:R-:W-:Y:S02]  /*1d00*/  @P6 MOV R87, 0x20 ;  /* 0x0000002000576802 */ /* 0x000fe40000000f00 */
[----:B------:R-:W-:Y:S01]  /*1d10*/  @P3 PRMT R77, R77, 0x5410, R89 ;  /* 0x000054104d4d3816 */ /* 0x000fe20000000059 */
[----:B------:R-:W-:Y:S01]  /*1d20*/  @P3 IMAD.MOV.U32 R89, RZ, RZ, 0x10 ;  /* 0x00000010ff593424 */ /* 0x000fe200078e00ff */
[----:B------:R-:W-:Y:S01]  /*1d30*/  @P3 PRMT R78, R94, 0x7610, R78 ;  /* 0x000076105e4e3816 */ /* 0x000fe2000000004e */
[----:B------:R-:W-:Y:S01]  /*1d40*/  @P6 IMAD.WIDE.U32 R84, R98, R87, c[0x0][0x258] ;  /* 0x0000960062546625 */ /* 0x000fe200078e0057 */
[----:B------:R-:W-:Y:S02]  /*1d50*/  @P3 F2FP.BF16.PACK_AB R88, RZ, R86 ;  /* 0x00000056ff58323e */ /* 0x000fe400000010ff */
[----:B------:R-:W-:Y:S01]  /*1d60*/  @P3 PRMT R79, R83, 0x7610, R79 ;  /* 0x00007610534f3816 */ /* 0x000fe2000000004f */
[----:B------:R-:W-:Y:S01]  /*1d70*/  @P3 IMAD.WIDE.U32 R86, R80, R89, c[0x0][0x248] ;  /* 0x0000920050563625 */ /* 0x000fe200078e0059 */
[----:B------:R-:W-:Y:S01]  /*1d80*/  @P3 PRMT R78, R78, 0x5410, R95 ;  /* 0x000054104e4e3816 */ /* 0x000fe2000000005f */
[----:B------:R0:W-:Y:S01]  /*1d90*/  @P6 STG.E.128 [R84.64], R68 ;  /* 0x0000004454006986 */ /* 0x0001e2000c101d04 */
[----:B------:R-:W-:-:S02]  /*1da0*/  @P3 PRMT R79, R79, 0x5410, R88 ;  /* 0x000054104f4f3816 */ /* 0x000fc40000000058 */
[----:B------:R-:W-:Y:S01]  /*1db0*/  IADD3 R98, R98, 0x20, RZ ;  /* 0x0000002062627810 */ /* 0x000fe20007ffe0ff */
[----:B------:R0:W-:Y:S01]  /*1dc0*/  @P6 STG.E.128 [R84.64+0x10], R72 ;  /* 0x0000104854006986 */ /* 0x0001e2000c101d04 */
[----:B------:R-:W-:-:S03]  /*1dd0*/  IADD3 R80, R80, 0x20, RZ ;  /* 0x0000002050507810 */ /* 0x000fc60007ffe0ff */
[----:B------:R0:W-:Y:S04]  /*1de0*/  @P3 STG.E.128 [R86.64], R76 ;  /* 0x0000004c56003986 */ /* 0x0001e8000c101d04 */
.L_x_3322:
[----:B------:R-:W-:Y:S05]  /*1df0*/  BSYNC B1 ;  /* 0x0000000000017941 */ /* 0x000fea0003800000 */
.L_x_3321:
[----:B------:R-:W-:Y:S01]  /*1e00*/  BSSY B1, `(.L_x_3339) ;  /* 0x00000a5000017945 */ /* 0x000fe20003800000 */
[----:B------:R-:W-:Y:S05]  /*1e10*/  @!P1 BRA `(.L_x_3340) ;  /* 0x00000a3000009947 */ /* 0x000fea0003800000 */
[----:B------:R-:W-:Y:S01]  /*1e20*/  @!P2 ISETP.NE.U32.AND P6, PT, RZ, c[0x0][0x218], PT ;  /* 0x00008600ff00aa0c */ /* 0x000fe20003fc5070 */
[----:B------:R-:W-:Y:S01]  /*1e30*/  BSSY B2, `(.L_x_3341) ;  /* 0x000000c000027945 */ /* 0x000fe20003800000 */
[----:B-----5:R-:W-:Y:S02]  /*1e40*/  @P3 LOP3.LUT P5, RZ, R2, 0xff, RZ, 0xc0, !PT ;  /* 0x000000ff02ff3812 */ /* 0x020fe400078ac0ff */
[----:B------:R-:W-:Y:S02]  /*1e50*/  @!P2 ISETP.NE.AND.EX P6, PT, RZ, c[0x0][0x21c], PT, P6 ;  /* 0x00008700ff00aa0c */ /* 0x000fe40003fc5360 */
[----:B------:R-:W-:Y:S02]  /*1e60*/  @!P2 ISETP.NE.U32.AND P4, PT, RZ, c[0x0][0x218], PT ;  /* 0x00008600ff00aa0c */ /* 0x000fe40003f85070 */
[----:B------:R-:W-:Y:S01]  /*1e70*/  @!P2 FSEL R83, R8, RZ, P6 ;  /* 0x000000ff0853a208 */ /* 0x000fe20003000000 */
[----:B------:R-:W-:Y:S05]  /*1e80*/  @!P2 BRA `(.L_x_3342) ;  /* 0x000000600000a947 */ /* 0x000fea0003800000 */
[----:B------:R-:W-:Y:S01]  /*1e90*/  ISETP.NE.U32.AND P6, PT, RZ, c[0x0][0x218], PT ;  /* 0x00008600ff007a0c */ /* 0x000fe20003fc5070 */
[----:B------:R-:W-:-:S03]  /*1ea0*/  FFMA.FTZ R83, R107, R81, R82 ;  /* 0x000000516b537223 */ /* 0x000fc60000010052 */
[----:B------:R-:W-:Y:S01]  /*1eb0*/  ISETP.NE.AND.EX P6, PT, RZ, c[0x0][0x21c], PT, P6 ;  /* 0x00008700ff007a0c */ /* 0x000fe20003fc5360 */
[----:B0-----:R-:W-:-:S04]  /*1ec0*/  FADD.FTZ R84, R114, -R83 ;  /* 0x8000005372547221 */ /* 0x001fc80000010000 */
[----:B------:R-:W-:-:S08]  /*1ed0*/  FMUL.FTZ R83, R97, R84 ;  /* 0x0000005461537220 */ /* 0x000fd00000410000 */
[----:B------:R-:W-:Y:S02]  /*1ee0*/  @P6 FADD.FTZ R83, R8, R83 ;  /* 0x0000005308536221 */ /* 0x000fe40000010000 */
.L_x_3342:
[----:B------:R-:W-:Y:S05]  /*1ef0*/  BSYNC B2 ;  /* 0x0000000000027941 */ /* 0x000fea0003800000 */
.L_x_3341:
[----:B0-----:R-:W-:Y:S01]  /*1f00*/  @P3 FMUL.FTZ R84, R83, c[0x0][0x1ec] ;  /* 0x00007b0053543a20 */ /* 0x001fe20000410000 */
        /* <DEDUP_REMOVED lines=11> */
.L_x_3344:
[----:B------:R-:W-:Y:S05]  /*1fc0*/  BSYNC B2 ;  /* 0x0000000000027941 */ /* 0x000fea0003800000 */
.L_x_3343:
        /* <DEDUP_REMOVED lines=25> */
.L_x_3346:
[----:B------:R-:W-:Y:S05]  /*2160*/  BSYNC B2 ;  /* 0x0000000000027941 */ /* 0x000fea0003800000 */
.L_x_3345:
[----:B------:R-:W-:Y:S01]  /*2170*/  @P3 FMUL.FTZ R88, R87, c[0x0][0x1ec] ;  /* 0x00007b0057583a20 */ /* 0x000fe20000410000 */
[----:B------:R-:W-:Y:S01]  /*2180*/  @!P2 ISETP.NE.U32.AND P6, PT, RZ, c[0x0][0x218], PT ;  /* 0x00008600ff00aa0c */ /* 0x000fe20003fc5070 */
[----:B------:R-:W-:Y:S01]  /*2190*/  BSSY B2, `(.L_x_3347) ;  /* 0x0000010000027945 */ /* 0x000fe20003800000 */
[----:B-1----:R-:W-:Y:S01]  /*21a0*/  @!P2 FSEL R95, R6, RZ, P5 ;  /* 0x000000ff065fa208 */ /* 0x002fe20002800000 */
        /* <DEDUP_REMOVED lines=14> */
.L_x_3348:
[----:B------:R-:W-:Y:S05]  /*2290*/  BSYNC B2 ;  /* 0x0000000000027941 */ /* 0x000fea0003800000 */
.L_x_3347:
        /* <DEDUP_REMOVED lines=8> */
.L_x_3350:
[----:B------:R-:W-:Y:S05]  /*2320*/  BSYNC B2 ;  /* 0x0000000000027941 */ /* 0x000fea0003800000 */
.L_x_3349:
        /* <DEDUP_REMOVED lines=8> */
.L_x_3352:
[----:B------:R-:W-:Y:S05]  /*23b0*/  BSYNC B2 ;  /* 0x0000000000027941 */ /* 0x000fea0003800000 */
.L_x_3351:
        /* <DEDUP_REMOVED lines=8> */
.L_x_3354:
[----:B------:R-:W-:Y:S05]  /*2440*/  BSYNC B2 ;  /* 0x0000000000027941 */ /* 0x000fea0003800000 */
.L_x_3353:
        /* <DEDUP_REMOVED lines=8> */
.L_x_3356:
[----:B------:R-:W-:Y:S05]  /*24d0*/  BSYNC B2 ;  /* 0x0000000000027941 */ /* 0x000fea0003800000 */
.L_x_3355:
[----:B------:R-:W-:Y:S01]  /*24e0*/  @P3 FMUL.FTZ R81, R90, c[0x0][0x1ec] ;  /* 0x00007b005a513a20 */ /* 0x000fe20000410000 */
[----:B------:R-:W-:Y:S01]  /*24f0*/  @P3 LOP3.LUT P4, RZ, R2, 0xff000000, RZ, 0xc0, !PT ;  /* 0xff00000002ff3812 */ /* 0x000fe2000788c0ff */
[----:B------:R-:W-:Y:S01]  /*2500*/  @P3 FMUL.FTZ R82, R89, c[0x0][0x1ec] ;  /* 0x00007b0059523a20 */ /* 0x000fe20000410000 */
[----:B------:R-:W-:Y:S01]  /*2510*/  ISETP.NE.U32.AND P2, PT, RZ, c[0x0][0x258], PT ;  /* 0x00009600ff007a0c */ /* 0x000fe20003f45070 */
[----:B------:R-:W-:Y:S01]  /*2520*/  @P3 FMUL.FTZ R81, R81, c[0x0][0x1e8] ;  /* 0x00007a0051513a20 */ /* 0x000fe20000410000 */
[----:B------:R-:W-:Y:S01]  /*2530*/  @P3 F2FP.BF16.PACK_AB R88, RZ, R88 ;  /* 0x00000058ff58323e */ /* 0x000fe200000010ff */
[----:B------:R-:W-:Y:S01]  /*2540*/  @P3 FMUL.FTZ R91, R132, c[0x0][0x1ec] ;  /* 0x00007b00845b3a20 */ /* 0x000fe20000410000 */
[----:B------:R-:W-:Y:S01]  /*2550*/  ISETP.NE.AND.EX P2, PT, RZ, c[0x0][0x25c], PT, P2 ;  /* 0x00009700ff007a0c */ /* 0x000fe20003f45320 */
[----:B------:R-:W-:Y:S01]  /*2560*/  @P3 FMUL.FTZ R82, R82, c[0x0][0x1e8] ;  /* 0x00007a0052523a20 */ /* 0x000fe20000410000 */
[----:B------:R-:W-:Y:S01]  /*2570*/  @P3 FSEL R81, R81, RZ, P4 ;  /* 0x000000ff51513208 */ /* 0x000fe20002000000 */
[----:B------:R-:W-:Y:S01]  /*2580*/  @P3 FMUL.FTZ R91, R91, c[0x0][0x1e8] ;  /* 0x00007a005b5b3a20 */ /* 0x000fe20000410000 */
[----:B------:R-:W-:-:S02]  /*2590*/  ISETP.NE.U32.AND P4, PT, RZ, c[0x0][0x258], PT ;  /* 0x00009600ff007a0c */ /* 0x000fc40003f85070 */
[----:B------:R-:W-:Y:S02]  /*25a0*/  @P3 F2FP.BF16.PACK_AB R81, RZ, R81 ;  /* 0x00000051ff51323e */ /* 0x000fe400000010ff */
[----:B------:R-:W-:Y:S02]  /*25b0*/  @P3 PRMT R77, R88, 0x7610, R77 ;  /* 0x00007610584d3816 */ /* 0x000fe4000000004d */
[C---:B------:R-:W-:Y:S01]  /*25c0*/  SEL R74, R95.reuse, R74, P2 ;  /* 0x0000004a5f4a7207 */ /* 0x040fe20001000000 */
[----:B------:R-:W-:Y:S01]  /*25d0*/  @P3 FMUL.FTZ R95, R95, c[0x0][0x1ec] ;  /* 0x00007b005f5f3a20 */ /* 0x000fe20000410000 */
[----:B------:R-:W-:Y:S02]  /*25e0*/  @P3 LOP3.LUT P5, RZ, R3, 0xff, RZ, 0xc0, !PT ;  /* 0x000000ff03ff3812 */ /* 0x000fe400078ac0ff */
[----:B------:R-:W-:Y:S01]  /*25f0*/  ISETP.NE.AND.EX P4, PT, RZ, c[0x0][0x25c], PT, P4 ;  /* 0x00009700ff007a0c */ /* 0x000fe20003f85340 */
[----:B------:R-:W-:Y:S01]  /*2600*/  @P3 FMUL.FTZ R95, R95, c[0x0][0x1e8] ;  /* 0x00007a005f5f3a20 */ /* 0x000fe20000410000 */
[----:B------:R-:W-:Y:S01]  /*2610*/  @P3 PRMT R77, R77, 0x5410, R81 ;  /* 0x000054104d4d3816 */ /* 0x000fe20000000051 */
[----:B------:R-:W-:Y:S01]  /*2620*/  @P3 FMUL.FTZ R81, R134, c[0x0][0x1ec] ;  /* 0x00007b0086513a20 */ /* 0x000fe20000410000 */
[----:B------:R-:W-:-:S02]  /*2630*/  @P3 LOP3.LUT P6, RZ, R3, 0xff00, RZ, 0xc0, !PT ;  /* 0x0000ff0003ff3812 */ /* 0x000fc400078cc0ff */
[----:B------:R-:W-:Y:S01]  /*2640*/  @P3 FSEL R82, R82, RZ, P5 ;  /* 0x000000ff52523208 */ /* 0x000fe20002800000 */
[----:B------:R-:W-:Y:S01]  /*2650*/  @P3 FMUL.FTZ R81, R81, c[0x0][0x1e8] ;  /* 0x00007a0051513a20 */ /* 0x000fe20000410000 */
[----:B------:R-:W-:Y:S02]  /*2660*/  @P3 LOP3.LUT P5, RZ, R3, 0xff0000, RZ, 0xc0, !PT ;  /* 0x00ff000003ff3812 */ /* 0x000fe400078ac0ff */
[----:B------:R-:W-:Y:S02]  /*2670*/  @P3 F2FP.BF16.PACK_AB R84, RZ, R84 ;  /* 0x00000054ff54323e */ /* 0x000fe400000010ff */
[----:B------:R-:W-:Y:S02]  /*2680*/  @P3 FSEL R91, R91, RZ, P6 ;  /* 0x000000ff5b5b3208 */ /* 0x000fe40003000000 */
[----:B------:R-:W-:Y:S02]  /*2690*/  @P3 LOP3.LUT P6, RZ, R3, 0xff000000, RZ, 0xc0, !PT ;  /* 0xff00000003ff3812 */ /* 0x000fe400078cc0ff */
[----:B------:R-:W-:-:S02]  /*26a0*/  @P3 FSEL R95, R95, RZ, P5 ;  /* 0x000000ff5f5f3208 */ /* 0x000fc40002800000 */
[----:B------:R-:W-:Y:S02]  /*26b0*/  @P3 F2FP.BF16.PACK_AB R85, RZ, R85 ;  /* 0x00000055ff55323e */ /* 0x000fe400000010ff */
[----:B------:R-:W-:Y:S02]  /*26c0*/  @P3 PRMT R76, R84, 0x7610, R76 ;  /* 0x00007610544c3816 */ /* 0x000fe4000000004c */
[----:B------:R-:W-:Y:S02]  /*26d0*/  @P3 F2FP.BF16.PACK_AB R82, RZ, R82 ;  /* 0x00000052ff52323e */ /* 0x000fe400000010ff */
[----:B------:R-:W-:Y:S02]  /*26e0*/  @P3 FSEL R81, R81, RZ, P6 ;  /* 0x000000ff51513208 */ /* 0x000fe40003000000 */
[----:B------:R-:W-:Y:S02]  /*26f0*/  @P3 F2FP.BF16.PACK_AB R95, RZ, R95 ;  /* 0x0000005fff5f323e */ /* 0x000fe400000010ff */
[----:B------:R-:W-:-:S02]  /*2700*/  SEL R68, R83, R68, P2 ;  /* 0x0000004453447207 */ /* 0x000fc40001000000 */
[----:B------:R-:W-:Y:S02]  /*2710*/  @P4 MOV R83, 0x20 ;  /* 0x0000002000534802 */ /* 0x000fe40000000f00 */
[----:B------:R-:W-:Y:S01]  /*2720*/  @P3 PRMT R76, R76, 0x5410, R85 ;  /* 0x000054104c4c3816 */ /* 0x000fe20000000055 */
[----:B------:R-:W-:Y:S01]  /*2730*/  @P3 IMAD.MOV.U32 R85, RZ, RZ, 0x10 ;  /* 0x00000010ff553424 */ /* 0x000fe200078e00ff */
[----:B------:R-:W-:Y:S02]  /*2740*/  @P3 F2FP.BF16.PACK_AB R91, RZ, R91 ;  /* 0x0000005bff5b323e */ /* 0x000fe400000010ff */
[----:B------:R-:W-:Y:S01]  /*2750*/  @P3 PRMT R78, R82, 0x7610, R78 ;  /* 0x00007610524e3816 */ /* 0x000fe2000000004e */
[----:B------:R-:W-:Y:S01]  /*2760*/  @P4 IMAD.WIDE.U32 R82, R98, R83, c[0x0][0x258] ;  /* 0x0000960062524625 */ /* 0x000fe200078e0053 */
[----:B------:R-:W-:Y:S02]  /*2770*/  @P3 F2FP.BF16.PACK_AB R84, RZ, R81 ;  /* 0x00000051ff54323e */ /* 0x000fe400000010ff */
[----:B------:R-:W-:Y:S01]  /*2780*/  @P3 PRMT R79, R95, 0x7610, R79 ;  /* 0x000076105f4f3816 */ /* 0x000fe2000000004f */
[----:B------:R-:W-:Y:S01]  /*2790*/  @P3 IMAD.WIDE.U32 R80, R80, R85, c[0x0][0x248] ;  /* 0x0000920050503625 */ /* 0x000fe200078e0055 */
[----:B------:R-:W-:-:S02]  /*27a0*/  SEL R69, R86, R69, P2 ;  /* 0x0000004556457207 */ /* 0x000fc40001000000 */
[----:B------:R-:W-:Y:S02]  /*27b0*/  SEL R70, R87, R70, P2 ;  /* 0x0000004657467207 */ /* 0x000fe40001000000 */
[----:B------:R-:W-:Y:S02]  /*27c0*/  SEL R71, R90, R71, P2 ;  /* 0x000000475a477207 */ /* 0x000fe40001000000 */
[----:B------:R-:W-:Y:S02]  /*27d0*/  SEL R72, R89, R72, P2 ;  /* 0x0000004859487207 */ /* 0x000fe40001000000 */
[----:B------:R-:W-:Y:S01]  /*27e0*/  SEL R73, R132, R73, P2 ;  /* 0x0000004984497207 */ /* 0x000fe20001000000 */
[----:B------:R0:W-:Y:S01]  /*27f0*/  @P4 STG.E.128 [R82.64], R68 ;  /* 0x0000004452004986 */ /* 0x0001e2000c101d04 */
[----:B------:R-:W-:Y:S02]  /*2800*/  SEL R75, R134, R75, P2 ;  /* 0x0000004b864b7207 */ /* 0x000fe40001000000 */
[----:B------:R-:W-:-:S02]  /*2810*/  @P3 PRMT R78, R78, 0x5410, R91 ;  /* 0x000054104e4e3816 */ /* 0x000fc4000000005b */
[----:B------:R-:W-:Y:S01]  /*2820*/  @P3 PRMT R79, R79, 0x5410, R84 ;  /* 0x000054104f4f3816 */ /* 0x000fe20000000054 */
[----:B------:R0:W-:Y:S04]  /*2830*/  @P4 STG.E.128 [R82.64+0x10], R72 ;  /* 0x0000104852004986 */ /* 0x0001e8000c101d04 */
[----:B------:R0:W-:Y:S02]  /*2840*/  @P3 STG.E.128 [R80.64], R76 ;  /* 0x0000004c50003986 */ /* 0x0001e4000c101d04 */
.L_x_3340:
[----:B------:R-:W-:Y:S05]  /*2850*/  BSYNC B1 ;  /* 0x0000000000017941 */ /* 0x000fea0003800000 */
.L_x_3339:
[----:B0-----:R-:W-:-:S05]  /*2860*/  MOV R81, c[0x0][0x160] ;  /* 0x0000580000517a02 */ /* 0x001fca0000000f00 */
[----:B------:R-:W-:-:S05]  /*2870*/  IMAD R96, R81, 0x4, R96 ;  /* 0x0000000451607824 */ /* 0x000fca00078e0260 */
[----:B------:R-:W-:-:S13]  /*2880*/  ISETP.GE.AND P2, PT, R96, c[0x0][0x164], PT ;  /* 0x0000590060007a0c */ /* 0x000fda0003f46270 */
[----:B-1---5:R-:W-:Y:S01]  /*2890*/  @P2 CALL.REL.NOINC `(.L_x_3311) ;  /* 0x0000001000002944 */ /* 0x022fe20003c00000 */
[----:B------:R-:W-:Y:S05]  /*28a0*/  BRA `(.L_x_3357) ;  /* 0xffffda1000007947 */ /* 0x000fea000383ffff */
.L_x_3311:
[----:B0-----:R-:W-:Y:S05]  /*28b0*/  BSYNC B0 ;  /* 0x0000000000007941 */ /* 0x001fea0003800000 */
.L_x_3310:
        /* <DEDUP_REMOVED lines=46> */
[----:B------:R-:W-:Y:S02]  /*2ba0*/  IMAD.SHL.U32 R12, R28, 0x4, RZ ;  /* 0x000000041c0c7824 */ /* 0x000fe400078e00ff */
        /* <DEDUP_REMOVED lines=13> */
[----:B------:R-:W-:Y:S02]  /*2c80*/  IADD3 R14, P4, R12, c[0x0][0x228], RZ ;  /* 0x00008a000c0e7a10 */ /* 0x000fe40007f9e0ff */
[----:B------:R-:W-:Y:S02]  /*2c90*/  SHF.L.U64.HI R37, R28, 0x2, R37 ;  /* 0x000000021c257819 */ /* 0x000fe40000010225 */
[----:B------:R-:W-:Y:S02]  /*2ca0*/  IADD3 R12, P5, R12, c[0x0][0x220], RZ ;  /* 0x000088000c0c7a10 */ /* 0x000fe40007fbe0ff */
[C---:B------:R-:W-:Y:S02]  /*2cb0*/  IADD3.X R39, R37.reuse, c[0x0][0x22c], RZ, P4, !PT ;  /* 0x00008b0025277a10 */ /* 0x040fe400027fe4ff */
[----:B------:R-:W-:Y:S01]  /*2cc0*/  IADD3.X R37, R37, c[0x0][0x224], RZ, P5, !PT ;  /* 0x0000890025257a10 */ /* 0x000fe20002ffe4ff */
[----:B------:R-:W0:Y:S01]  /*2cd0*/  LDS R19, [R0.X4] ;  /* 0x0000000000137984 */ /* 0x000e220000004800 */
[----:B------:R-:W-:Y:S01]  /*2ce0*/  @P3 MOV R4, R12 ;  /* 0x0000000c00043202 */ /* 0x000fe20000000f00 */
[----:B------:R-:W-:Y:S01]  /*2cf0*/  @P3 IMAD.MOV.U32 R3, RZ, RZ, R39 ;  /* 0x000000ffff033224 */ /* 0x000fe200078e0027 */
[----:B------:R-:W-:Y:S01]  /*2d00*/  @P3 IADD3 R12, P5, R12, 0x200, RZ ;  /* 0x000002000c0c3810 */ /* 0x000fe20007fbe0ff */
[----:B------:R-:W1:Y:S01]  /*2d10*/  LDS R21, [R0.X4+0x400] ;  /* 0x0004000000157984 */ /* 0x000e620000004800 */
[----:B------:R-:W-:-:S03]  /*2d20*/  @P3 IMAD.MOV.U32 R5, RZ, RZ, R37 ;  /* 0x000000ffff053224 */ /* 0x000fc600078e0025 */
[----:B------:R-:W2:Y:S01]  /*2d30*/  LDS R24, [R0.X4+0x800] ;  /* 0x0008000000187984 */ /* 0x000ea20000004800 */
[----:B------:R-:W-:-:S03]  /*2d40*/  @P3 IMAD.X R37, RZ, RZ, R37, P5 ;  /* 0x000000ffff253224 */ /* 0x000fc600028e0625 */
[----:B------:R-:W3:Y:S01]  /*2d50*/  LDS R2, [R0.X4+0xc00] ;  /* 0x000c000000027984 */ /* 0x000ee20000004800 */
[----:B------:R-:W-:-:S03]  /*2d60*/  @P2 IMAD.MOV.U32 R9, RZ, RZ, R37 ;  /* 0x000000ffff092224 */ /* 0x000fc600078e0025 */
        /* <DEDUP_REMOVED lines=13> */
[----:B---3--:R-:W-:Y:S01]  /*2e40*/  FADD.FTZ R21, R21, R2 ;  /* 0x0000000215157221 */ /* 0x008fe20000010000 */
[----:B------:R-:W-:Y:S02]  /*2e50*/  @P3 MOV R2, R14 ;  /* 0x0000000e00023202 */ /* 0x000fe40000000f00 */
[----:B------:R-:W3:Y:S01]  /*2e60*/  LDS R29, [R0.X4+0x1600] ;  /* 0x00160000001d7984 */ /* 0x000ee20000004800 */
[----:B------:R-:W-:Y:S01]  /*2e70*/  @P3 IADD3 R14, P4, R14, 0x200, RZ ;  /* 0x000002000e0e3810 */ /* 0x000fe20007f9e0ff */
[----:B----4-:R-:W-:Y:S02]  /*2e80*/  FADD.FTZ R20, RZ, R20 ;  /* 0x00000014ff147221 */ /* 0x010fe40000010000 */
[----:B------:R-:W4:Y:S01]  /*2e90*/  LDS R35, [R0.X4+0x1e00] ;  /* 0x001e000000237984 */ /* 0x000f220000004800 */
[----:B------:R-:W-:Y:S01]  /*2ea0*/  FADD.FTZ R8, R19, R8 ;  /* 0x0000000813087221 */ /* 0x000fe20000010000 */
[----:B------:R-:W-:Y:S01]  /*2eb0*/  @P3 IADD3.X R39, RZ, R39, RZ, P4, !PT ;  /* 0x00000027ff273210 */ /* 0x000fe200027fe4ff */
[----:B------:R-:W-:Y:S01]  /*2ec0*/  FADD.FTZ R20, R20, R23 ;  /* 0x0000001714147221 */ /* 0x000fe20000010000 */
[----:B------:R-:W-:-:S02]  /*2ed0*/  @P2 MOV R6, R14 ;  /* 0x0000000e00062202 */ /* 0x000fc40000000f00 */
[----:B------:R-:W-:Y:S01]  /*2ee0*/  @P2 IADD3 R14, P4, R14, 0x200, RZ ;  /* 0x000002000e0e2810 */ /* 0x000fe20007f9e0ff */
[----:B------:R-:W-:Y:S01]  /*2ef0*/  FADD.FTZ R31, R8, R31 ;  /* 0x0000001f081f7221 */ /* 0x000fe20000010000 */
[----:B------:R-:W-:Y:S01]  /*2f00*/  @P2 MOV R8, R12 ;  /* 0x0000000c00082202 */ /* 0x000fe20000000f00 */
[----:B------:R-:W-:Y:S01]  /*2f10*/  @P2 IMAD.MOV.U32 R7, RZ, RZ, R39 ;  /* 0x000000ffff072224 */ /* 0x000fe200078e0027 */
[----:B------:R-:W-:Y:S01]  /*2f20*/  @P2 IADD3 R12, P5, R12, 0x200, RZ ;  /* 0x000002000c0c2810 */ /* 0x000fe20007fbe0ff */
[----:B------:R-:W-:Y:S01]  /*2f30*/  FADD.FTZ R20, R20, R27 ;  /* 0x0000001b14147221 */ /* 0x000fe20000010000 */
[----:B------:R-:W-:Y:S01]  /*2f40*/  @P2 IADD3.X R39, RZ, R39, RZ, P4, !PT ;  /* 0x00000027ff272210 */ /* 0x000fe200027fe4ff */
[----:B------:R0:W-:Y:S01]  /*2f50*/  @P3 STG.E [R2.64], R31 ;  /* 0x0000001f02003986 */ /* 0x0001e2000c101904 */
[----:B------:R-:W-:Y:S02]  /*2f60*/  FADD.FTZ R21, R21, R26 ;  /* 0x0000001a15157221 */ /* 0x000fe40000010000 */
[----:B------:R-:W-:Y:S01]  /*2f70*/  @P2 IMAD.X R37, RZ, RZ, R37, P5 ;  /* 0x000000ffff252224 */ /* 0x000fe200028e0625 */
[----:B------:R2:W-:Y:S01]  /*2f80*/  @P3 STG.E [R4.64], R11 ;  /* 0x0000000b04003986 */ /* 0x0005e2000c101904 */
[----:B------:R-:W-:-:S02]  /*2f90*/  FADD.FTZ R22, RZ, R22 ;  /* 0x00000016ff167221 */ /* 0x000fc40000010000 */
[----:B0-----:R-:W-:Y:S01]  /*2fa0*/  FADD.FTZ R33, R20, R33 ;  /* 0x0000002114217221 */ /* 0x001fe20000010000 */
[----:B------:R-:W-:Y:S01]  /*2fb0*/  @P1 MOV R2, R14 ;  /* 0x0000000e00021202 */ /* 0x000fe20000000f00 */
[----:B------:R-:W-:Y:S01]  /*2fc0*/  @P1 IMAD.MOV.U32 R3, RZ, RZ, R39 ;  /* 0x000000ffff031224 */ /* 0x000fe200078e0027 */
[----:B------:R-:W-:Y:S01]  /*2fd0*/  @P1 IADD3 R14, P3, R14, 0x200, RZ ;  /* 0x000002000e0e1810 */ /* 0x000fe20007f7e0ff */
[----:B-1----:R-:W-:Y:S01]  /*2fe0*/  FADD.FTZ R21, R21, R10 ;  /* 0x0000000a15157221 */ /* 0x002fe20000010000 */
[----:B------:R-:W-:Y:S01]  /*2ff0*/  @P2 STG.E [R6.64], R33 ;  /* 0x0000002106002986 */ /* 0x000fe2000c101904 */
[----:B--2---:R-:W-:Y:S01]  /*3000*/  @P1 MOV R4, R12 ;  /* 0x0000000c00041202 */ /* 0x004fe20000000f00 */
[----:B------:R-:W-:Y:S01]  /*3010*/  FADD.FTZ R22, R22, R25 ;  /* 0x0000001916167221 */ /* 0x000fe20000010000 */
[----:B------:R-:W-:Y:S01]  /*3020*/  @P1 IADD3 R12, P4, R12, 0x200, RZ ;  /* 0x000002000c0c1810 */ /* 0x000fe20007f9e0ff */
[----:B------:R-:W-:Y:S01]  /*3030*/  @P1 IMAD.MOV.U32 R5, RZ, RZ, R37 ;  /* 0x000000ffff051224 */ /* 0x000fe200078e0025 */
[----:B------:R-:W-:Y:S01]  /*3040*/  @P2 STG.E [R8.64], R15 ;  /* 0x0000000f08002986 */ /* 0x000fe2000c101904 */
[----:B------:R-:W-:Y:S01]  /*3050*/  @P1 IADD3.X R39, RZ, R39, RZ, P3, !PT ;  /* 0x00000027ff271210 */ /* 0x000fe20001ffe4ff */
[----:B---3--:R-:W-:-:S02]  /*3060*/  FADD.FTZ R22, R22, R29 ;  /* 0x0000001d16167221 */ /* 0x008fc40000010000 */
[----:B------:R-:W-:Y:S01]  /*3070*/  @P1 IMAD.X R37, RZ, RZ, R37, P4 ;  /* 0x000000ffff251224 */ /* 0x000fe200020e0625 */
[----:B------:R0:W-:Y:S01]  /*3080*/  @P1 STG.E [R2.64], R21 ;  /* 0x0000001502001986 */ /* 0x0001e2000c101904 */
[----:B----4-:R-:W-:-:S03]  /*3090*/  FADD.FTZ R35, R22, R35 ;  /* 0x0000002316237221 */ /* 0x010fc60000010000 */
        /* <DEDUP_REMOVED lines=9> */
.L_x_3319:
[----:B------:R-:W-:Y:S01]  /*3130*/  HFMA2.MMA R85, -RZ, RZ, 0, 1.847743988037109375e-06 ;  /* 0x0000001fff557435 */ /* 0x000fe200000001ff */
[----:B------:R-:W-:Y:S01]  /*3140*/  MOV R83, R137 ;  /* 0x0000008900537202 */ /* 0x000fe20000000f00 */
[----:B------:R-:W-:Y:S01]  /*3150*/  IMAD.MOV.U32 R88, RZ, RZ, 0x1 ;  /* 0x00000001ff587424 */ /* 0x000fe200078e00ff */
[----:B--2---:R-:W-:Y:S01]  /*3160*/  MOV R80, 0x3190 ;  /* 0x0000319000507802 */ /* 0x004fe20000000f00 */
[----:B------:R-:W-:-:S02]  /*3170*/  IMAD.MOV.U32 R90, RZ, RZ, -0x1 ;  /* 0xffffffffff5a7424 */ /* 0x000fc400078e00ff */
[----:B01---5:R-:W-:Y:S05]  /*3180*/  CALL.REL.NOINC `($__internal_91_$__cuda_sm70_shflsync_bfly_p) ;  /* 0x0000046000007944 */ /* 0x023fea0003c00000 */
[----:B-1----:R-:W-:Y:S01]  /*3190*/  MOV R82, R83 ;  /* 0x0000005300527202 */ /* 0x002fe20000000f00 */
[----:B0-----:R-:W-:Y:S05]  /*31a0*/  BRA `(.L_x_3358) ;  /* 0xffffdfb000007947 */ /* 0x001fea000383ffff */
.L_x_3320:
[----:B------:R-:W-:Y:S01]  /*31b0*/  HFMA2.MMA R88, -RZ, RZ, 0, 5.9604644775390625e-08 ;  /* 0x00000001ff587435 */ /* 0x000fe200000001ff */
[----:B------:R-:W-:Y:S01]  /*31c0*/  IMAD.MOV.U32 R83, RZ, RZ, R138 ;  /* 0x000000ffff537224 */ /* 0x000fe200078e008a */
[----:B------:R-:W-:Y:S01]  /*31d0*/  MOV R85, 0x1f ;  /* 0x0000001f00557802 */ /* 0x000fe20000000f00 */
[----:B------:R-:W-:Y:S01]  /*31e0*/  IMAD.MOV.U32 R90, RZ, RZ, -0x1 ;  /* 0xffffffffff5a7424 */ /* 0x000fe200078e00ff */
[----:B--2---:R-:W-:-:S02]  /*31f0*/  MOV R80, 0x3210 ;  /* 0x0000321000507802 */ /* 0x004fc40000000f00 */
[----:B01-345:R-:W-:Y:S05]  /*3200*/  CALL.REL.NOINC `($__internal_91_$__cuda_sm70_shflsync_bfly_p) ;  /* 0x000003e000007944 */ /* 0x03bfea0003c00000 */
[----:B------:R-:W-:Y:S01]  /*3210*/  FADD.FTZ R137, R82, R137 ;  /* 0x0000008952897221 */ /* 0x000fe20000010000 */
[----:B0-----:R-:W-:Y:S01]  /*3220*/  HFMA2.MMA R88, -RZ, RZ, 0, 1.1920928955078125e-07 ;  /* 0x00000002ff587435 */ /* 0x001fe200000001ff */
[----:B-1----:R-:W-:Y:S01]  /*3230*/  FADD.FTZ R138, R138, R83 ;  /* 0x000000538a8a7221 */ /* 0x002fe20000010000 */
[----:B------:R-:W-:Y:S01]  /*3240*/  MOV R85, 0x1f ;  /* 0x0000001f00557802 */ /* 0x000fe20000000f00 */
[----:B------:R-:W-:Y:S01]  /*3250*/  IMAD.MOV.U32 R90, RZ, RZ, -0x1 ;  /* 0xffffffffff5a7424 */ /* 0x000fe200078e00ff */
[----:B------:R-:W-:-:S02]  /*3260*/  MOV R83, R137 ;  /* 0x0000008900537202 */ /* 0x000fc40000000f00 */
[----:B------:R-:W-:Y:S02]  /*3270*/  MOV R80, 0x3290 ;  /* 0x0000329000507802 */ /* 0x000fe40000000f00 */
[----:B------:R-:W-:Y:S05]  /*3280*/  CALL.REL.NOINC `($__internal_91_$__cuda_sm70_shflsync_bfly_p) ;  /* 0x0000036000007944 */ /* 0x000fea0003c00000 */
[----:B0-----:R-:W-:Y:S01]  /*3290*/  HFMA2.MMA R88, -RZ, RZ, 0, 1.1920928955078125e-07 ;  /* 0x00000002ff587435 */ /* 0x001fe200000001ff */
[----:B-1----:R-:W-:Y:S01]  /*32a0*/  MOV R82, R83 ;  /* 0x0000005300527202 */ /* 0x002fe20000000f00 */
[----:B------:R-:W-:Y:S01]  /*32b0*/  IMAD.MOV.U32 R83, RZ, RZ, R138 ;  /* 0x000000ffff537224 */ /* 0x000fe200078e008a */
[----:B------:R-:W-:Y:S01]  /*32c0*/  MOV R85, 0x1f ;  /* 0x0000001f00557802 */ /* 0x000fe20000000f00 */
[----:B------:R-:W-:Y:S01]  /*32d0*/  IMAD.MOV.U32 R90, RZ, RZ, -0x1 ;  /* 0xffffffffff5a7424 */ /* 0x000fe200078e00ff */
[----:B------:R-:W-:Y:S02]  /*32e0*/  MOV R80, 0x3300 ;  /* 0x0000330000507802 */ /* 0x000fe40000000f00 */
[----:B------:R-:W-:Y:S05]  /*32f0*/  CALL.REL.NOINC `($__internal_91_$__cuda_sm70_shflsync_bfly_p) ;  /* 0x000002f000007944 */ /* 0x000fea0003c00000 */
[----:B------:R-:W-:Y:S01]  /*3300*/  FADD.FTZ R137, R82, R137 ;  /* 0x0000008952897221 */ /* 0x000fe20000010000 */
[----:B0-----:R-:W-:Y:S01]  /*3310*/  HFMA2.MMA R88, -RZ, RZ, 0, 2.384185791015625e-07 ;  /* 0x00000004ff587435 */ /* 0x001fe200000001ff */
[----:B-1----:R-:W-:Y:S01]  /*3320*/  FADD.FTZ R138, R138, R83 ;  /* 0x000000538a8a7221 */ /* 0x002fe20000010000 */
[----:B------:R-:W-:Y:S01]  /*3330*/  MOV R85, 0x1f ;  /* 0x0000001f00557802 */ /* 0x000fe20000000f00 */
[----:B------:R-:W-:Y:S01]  /*3340*/  IMAD.MOV.U32 R90, RZ, RZ, -0x1 ;  /* 0xffffffffff5a7424 */ /* 0x000fe200078e00ff */
[----:B------:R-:W-:-:S02]  /*3350*/  MOV R83, R137 ;  /* 0x0000008900537202 */ /* 0x000fc40000000f00 */
[----:B------:R-:W-:Y:S02]  /*3360*/  MOV R80, 0x3380 ;  /* 0x0000338000507802 */ /* 0x000fe40000000f00 */
[----:B------:R-:W-:Y:S05]  /*3370*/  CALL.REL.NOINC `($__internal_91_$__cuda_sm70_shflsync_bfly_p) ;  /* 0x0000027000007944 */ /* 0x000fea0003c00000 */
[----:B0-----:R-:W-:Y:S01]  /*3380*/  HFMA2.MMA R88, -RZ, RZ, 0, 2.384185791015625e-07 ;  /* 0x00000004ff587435 */ /* 0x001fe200000001ff */
[----:B-1----:R-:W-:Y:S01]  /*3390*/  MOV R82, R83 ;  /* 0x0000005300527202 */ /* 0x002fe20000000f00 */
[----:B------:R-:W-:Y:S01]  /*33a0*/  IMAD.MOV.U32 R83, RZ, RZ, R138 ;  /* 0x000000ffff537224 */ /* 0x000fe200078e008a */
[----:B------:R-:W-:Y:S01]  /*33b0*/  MOV R85, 0x1f ;  /* 0x0000001f00557802 */ /* 0x000fe20000000f00 */
[----:B------:R-:W-:Y:S01]  /*33c0*/  IMAD.MOV.U32 R90, RZ, RZ, -0x1 ;  /* 0xffffffffff5a7424 */ /* 0x000fe200078e00ff */
[----:B------:R-:W-:Y:S02]  /*33d0*/  MOV R80, 0x33f0 ;  /* 0x000033f000507802 */ /* 0x000fe40000000f00 */
[----:B------:R-:W-:Y:S05]  /*33e0*/  CALL.REL.NOINC `($__internal_91_$__cuda_sm70_shflsync_bfly_p) ;  /* 0x0000020000007944 */ /* 0x000fea0003c00000 */
[----:B------:R-:W-:Y:S01]  /*33f0*/  FADD.FTZ R137, R82, R137 ;  /* 0x0000008952897221 */ /* 0x000fe20000010000 */
[----:B0-----:R-:W-:Y:S01]  /*3400*/  HFMA2.MMA R88, -RZ, RZ, 0, 4.76837158203125e-07 ;  /* 0x00000008ff587435 */ /* 0x001fe200000001ff */
[----:B-1----:R-:W-:Y:S01]  /*3410*/  FADD.FTZ R86, R138, R83 ;  /* 0x000000538a567221 */ /* 0x002fe20000010000 */
[----:B------:R-:W-:Y:S01]  /*3420*/  MOV R85, 0x1f ;  /* 0x0000001f00557802 */ /* 0x000fe20000000f00 */
[----:B------:R-:W-:Y:S01]  /*3430*/  IMAD.MOV.U32 R90, RZ, RZ, -0x1 ;  /* 0xffffffffff5a7424 */ /* 0x000fe200078e00ff */
[----:B------:R-:W-:-:S02]  /*3440*/  MOV R83, R137 ;  /* 0x0000008900537202 */ /* 0x000fc40000000f00 */
[----:B------:R-:W-:Y:S02]  /*3450*/  MOV R80, 0x3470 ;  /* 0x0000347000507802 */ /* 0x000fe40000000f00 */
[----:B------:R-:W-:Y:S05]  /*3460*/  CALL.REL.NOINC `($__internal_91_$__cuda_sm70_shflsync_bfly_p) ;  /* 0x0000018000007944 */ /* 0x000fea0003c00000 */
[----:B0-----:R-:W-:Y:S01]  /*3470*/  HFMA2.MMA R88, -RZ, RZ, 0, 4.76837158203125e-07 ;  /* 0x00000008ff587435 */ /* 0x001fe200000001ff */
[----:B-1----:R-:W-:Y:S01]  /*3480*/  MOV R82, R83 ;  /* 0x0000005300527202 */ /* 0x002fe20000000f00 */
[----:B------:R-:W-:Y:S01]  /*3490*/  IMAD.MOV.U32 R83, RZ, RZ, R86 ;  /* 0x000000ffff537224 */ /* 0x000fe200078e0056 */
[----:B------:R-:W-:Y:S01]  /*34a0*/  MOV R85, 0x1f ;  /* 0x0000001f00557802 */ /* 0x000fe20000000f00 */
[----:B------:R-:W-:Y:S01]  /*34b0*/  IMAD.MOV.U32 R90, RZ, RZ, -0x1 ;  /* 0xffffffffff5a7424 */ /* 0x000fe200078e00ff */
[----:B------:R-:W-:Y:S02]  /*34c0*/  MOV R80, 0x34e0 ;  /* 0x000034e000507802 */ /* 0x000fe40000000f00 */
[----:B------:R-:W-:Y:S05]  /*34d0*/  CALL.REL.NOINC `($__internal_91_$__cuda_sm70_shflsync_bfly_p) ;  /* 0x0000011000007944 */ /* 0x000fea0003c00000 */
[----:B------:R-:W-:Y:S01]  /*34e0*/  FADD.FTZ R84, R82, R137 ;  /* 0x0000008952547221 */ /* 0x000fe20000010000 */
[----:B0-----:R-:W-:Y:S01]  /*34f0*/  HFMA2.MMA R88, -RZ, RZ, 0, 9.5367431640625e-07 ;  /* 0x00000010ff587435 */ /* 0x001fe200000001ff */
[----:B-1----:R-:W-:Y:S01]  /*3500*/  FADD.FTZ R86, R86, R83 ;  /* 0x0000005356567221 */ /* 0x002fe20000010000 */
[----:B------:R-:W-:Y:S01]  /*3510*/  MOV R85, 0x1f ;  /* 0x0000001f00557802 */ /* 0x000fe20000000f00 */
[----:B------:R-:W-:Y:S01]  /*3520*/  IMAD.MOV.U32 R90, RZ, RZ, -0x1 ;  /* 0xffffffffff5a7424 */ /* 0x000fe200078e00ff */
[----:B------:R-:W-:-:S02]  /*3530*/  MOV R83, R84 ;  /* 0x0000005400537202 */ /* 0x000fc40000000f00 */
[----:B------:R-:W-:Y:S02]  /*3540*/  MOV R80, 0x3560 ;  /* 0x0000356000507802 */ /* 0x000fe40000000f00 */
[----:B------:R-:W-:Y:S05]  /*3550*/  CALL.REL.NOINC `($__internal_91_$__cuda_sm70_shflsync_bfly_p) ;  /* 0x0000009000007944 */ /* 0x000fea0003c00000 */
[----:B0-----:R-:W-:Y:S01]  /*3560*/  HFMA2.MMA R88, -RZ, RZ, 0, 9.5367431640625e-07 ;  /* 0x00000010ff587435 */ /* 0x001fe200000001ff */
[----:B-1----:R-:W-:Y:S01]  /*3570*/  MOV R87, R83 ;  /* 0x0000005300577202 */ /* 0x002fe20000000f00 */
[----:B------:R-:W-:Y:S01]  /*3580*/  IMAD.MOV.U32 R83, RZ, RZ, R86 ;  /* 0x000000ffff537224 */ /* 0x000fe200078e0056 */
[----:B------:R-:W-:Y:S01]  /*3590*/  MOV R85, 0x1f ;  /* 0x0000001f00557802 */ /* 0x000fe20000000f00 */
[----:B------:R-:W-:Y:S01]  /*35a0*/  IMAD.MOV.U32 R90, RZ, RZ, -0x1 ;  /* 0xffffffffff5a7424 */ /* 0x000fe200078e00ff */
[----:B------:R-:W-:Y:S02]  /*35b0*/  MOV R80, 0x35d0 ;  /* 0x000035d000507802 */ /* 0x000fe40000000f00 */
[----:B------:R-:W-:Y:S05]  /*35c0*/  CALL.REL.NOINC `($__internal_91_$__cuda_sm70_shflsync_bfly_p) ;  /* 0x0000002000007944 */ /* 0x000fea0003c00000 */
[----:B-1----:R-:W-:Y:S01]  /*35d0*/  MOV R81, R83 ;  /* 0x0000005300517202 */ /* 0x002fe20000000f00 */
[----:B0-----:R-:W-:Y:S05]  /*35e0*/  BRA `(.L_x_3359) ;  /* 0xffffdc9000007947 */ /* 0x001fea000383ffff */
        .weak           $__internal_91_$__cuda_sm70_shflsync_bfly_p
        .type           $__internal_91_$__cuda_sm70_shflsync_bfly_p,@function
        .size           $__internal_91_$__cuda_sm70_shflsync_bfly_p,(.L_x_7269 - $__internal_91_$__cuda_sm70_shflsync_bfly_p)
$__internal_91_$__cuda_sm70_shflsync_bfly_p:
[----:B------:R-:W-:Y:S01]  /*35f0*/  HFMA2.MMA R81, -RZ, RZ, 0, 0 ;  /* 0x00000000ff517435 */ /* 0x000fe200000001ff */
[----:B------:R-:W-:Y:S04]  /*3600*/  WARPSYNC R90 ;  /* 0x0000005a00007348 */ /* 0x000fe80003800000 */
[----:B------:R0:W1:Y:S01]  /*3610*/  SHFL.BFLY PT, R83, R83, R88, R85 ;  /* 0x0c00005853537389 */ /* 0x00006200000e0055 */
[----:B------:R-:W-:Y:S05]  /*3620*/  RET.REL.NODEC R80 `(_ZN10layer_norm13ln_bwd_kernelINS_13Kernel_traitsIf13__nv_bfloat16fS2_fjLj512ELj1ELj4ELj1ELj16ENS_18Kernel_traits_baseILj512EfS2_fS2_fjLj128EEEEELb1ELb0ELb1ELb0EEEvNS_9BwdParamsE) ;  /* 0xffffc9d050007950 */ /* 0x000fea0003c3ffff */
.L_x_3360:
        /* <DEDUP_REMOVED lines=13> */
.L_x_7269:


//--------------------- .text._ZN10layer_norm22ln_bwd_finalize_kernelINS_22Kernel_traits_finalizeILj512Ef13__nv_bfloat16fS2_fjLb0ELj1024ELj4ENS_18Kernel_traits_baseILj512EfS2_fS2_fjLj1024EEEEELb0ELb1EEEvNS_9BwdParamsE --------------------------
	.section	.text._ZN10layer_norm22ln_bwd_finalize_kernelINS_22Kernel_traits_finalizeILj512Ef13__nv_bfloat16fS2_fjLb0ELj1024ELj4ENS_18Kernel_traits_baseILj512EfS2_fS2_fjLj1024EEEEELb0ELb1EEEvNS_9BwdParamsE,"ax",@progbits
	.sectioninfo	@"SHI_REGISTERS=32"
	.align	128
        .global         _ZN10layer_norm22ln_bwd_finalize_kernelINS_22Kernel_traits_finalizeILj512Ef13__nv_bfloat16fS2_fjLb0ELj1024ELj4ENS_18Kernel_traits_baseILj512EfS2_fS2_fjLj1024EEEEELb0ELb1EEEvNS_9BwdParamsE
        .type           _ZN10layer_norm22ln_bwd_finalize_kernelINS_22Kernel_traits_finalizeILj512Ef13__nv_bfloat16fS2_fjLb0ELj1024ELj4ENS_18Kernel_traits_baseILj512EfS2_fS2_fjLj1024EEEEELb0ELb1EEEvNS_9BwdParamsE,@function
        .size           _ZN10layer_norm22ln_bwd_finalize_kernelINS_22Kernel_traits_finalizeILj512Ef13__nv_bfloat16fS2_fjLb0ELj1024ELj4ENS_18Kernel_traits_baseILj512EfS2_fS2_fjLj1024EEEEELb0ELb1EEEvNS_9BwdParamsE,(.L_x_7270 - _ZN10layer_norm22ln_bwd_finalize_kernelINS_22Kernel_traits_finalizeILj512Ef13__nv_bfloat16fS2_fjLb0ELj1024ELj4ENS_18Kernel_traits_baseILj512EfS2_fS2_fjLj1024EEEEELb0ELb1EEEvNS_9BwdParamsE)
        .other          _ZN10layer_norm22ln_bwd_finalize_kernelINS_22Kernel_traits_finalizeILj512Ef13__nv_bfloat16fS2_fjLb0ELj1024ELj4ENS_18Kernel_traits_baseILj512EfS2_fS2_fjLj1024EEEEELb0ELb1EEEvNS_9BwdParamsE,@"STO_CUDA_ENTRY STV_DEFAULT"
_ZN10layer_norm22ln_bwd_finalize_kernelINS_22Kernel_traits_finalizeILj512Ef13__nv_bfloat16fS2_fjLb0ELj1024ELj4ENS_18Kernel_traits_baseILj512EfS2_fS2_fjLj1024EEEEELb0ELb1EEEvNS_9BwdParamsE:
.text._ZN10layer_norm22ln_bwd_finalize_kernelINS_22Kernel_traits_finalizeILj512Ef13__nv_bfloat16fS2_fjLb0ELj1024ELj4ENS_18Kernel_traits_baseILj512EfS2_fS2_fjLj1024EEEEELb0ELb1EEEvNS_9BwdParamsE:
        /* <DEDUP_REMOVED lines=19> */
.L_x_3371:
        /* <DEDUP_REMOVED lines=27> */
.L_x_3365:
        /* <DEDUP_REMOVED lines=35> */
.L_x_3364:
[----:B------:R-:W-:Y:S05]  /*0510*/  BSYNC B1 ;  /* 0x0000000000017941 */ /* 0x000fea0003800000 */
.L_x_3363:
        /* <DEDUP_REMOVED lines=23> */
.L_x_3367:
[----:B------:R-:W-:Y:S05]  /*0690*/  BSYNC B1 ;  /* 0x0000000000017941 */ /* 0x000fea0003800000 */
.L_x_3366:
        /* <DEDUP_REMOVED lines=10> */
.L_x_3362:
[----:B------:R-:W-:Y:S05]  /*0740*/  BSYNC B0 ;  /* 0x0000000000007941 */ /* 0x000fea0003800000 */
.L_x_3361:
        /* <DEDUP_REMOVED lines=11> */
.L_x_3372:
        /* <DEDUP_REMOVED lines=18> */
.L_x_3373:
[----:B------:R-:W-:Y:S01]  /*0920*/  @!P1 SHF.R.U32.HI R2, RZ, 0x3, R0 ;  /* 0x00000003ff029819 */ /* 0x000fe20000011600 */
[----:B---3--:R-:W-:Y:S02]  /*0930*/  FADD.FTZ R5, R5, R10 ;  /* 0x0000000a05057221 */ /* 0x008fe40000010000 */
[----:B--2---:R-:W-:Y:S01]  /*0940*/  FADD.FTZ R7, R7, R4 ;  /* 0x0000000407077221 */ /* 0x004fe20000010000 */
[----:B------:R-:W-:-:S05]  /*0950*/  @!P1 LOP3.LUT R2, R2, 0x1ffffffc, RZ, 0xc0, !PT ;  /* 0x1ffffffc02029812 */ /* 0x000fca00078ec0ff */
[----:B------:R2:W-:Y:S04]  /*0960*/  @!P1 STS [R2+0x2000], R5 ;  /* 0x0020000502009388 */ /* 0x0005e80000000800 */
[----:B------:R2:W-:Y:S02]  /*0970*/  @!P1 STS [R2+0x2080], R7 ;  /* 0x0020800702009388 */ /* 0x0005e40000000800 */
.L_x_3368:
        /* <DEDUP_REMOVED lines=14> */
.L_x_3369:
[----:B------:R-:W-:Y:S01]  /*0a60*/  HFMA2.MMA R9, -RZ, RZ, 0, 5.9604644775390625e-08 ;  /* 0x00000001ff097435 */ /* 0x000fe200000001ff */
[----:B--2---:R-:W-:Y:S01]  /*0a70*/  IMAD.MOV.U32 R10, RZ, RZ, R4 ;  /* 0x000000ffff0a7224 */ /* 0x004fe200078e0004 */
[----:B------:R-:W-:Y:S01]  /*0a80*/  MOV R11, 0xffffffff ;  /* 0xffffffff000b7802 */ /* 0x000fe20000000f00 */
[----:B------:R-:W-:Y:S01]  /*0a90*/  IMAD.MOV.U32 R6, RZ, RZ, 0x1f ;  /* 0x0000001fff067424 */ /* 0x000fe200078e00ff */
[----:B------:R-:W-:-:S02]  /*0aa0*/  MOV R2, 0xac0 ;  /* 0x00000ac000027802 */ /* 0x000fc40000000f00 */
[----:B01----:R-:W-:Y:S05]  /*0ab0*/  CALL.REL.NOINC `($__internal_92_$__cuda_sm70_shflsync_bfly_p) ;  /* 0x000003c000007944 */ /* 0x003fea0003c00000 */
[----:B-1----:R-:W-:Y:S01]  /*0ac0*/  MOV R3, R6 ;  /* 0x0000000600037202 */ /* 0x002fe20000000f00 */
[----:B0-----:R-:W-:Y:S05]  /*0ad0*/  BRA `(.L_x_3372) ;  /* 0xfffffd2000007947 */ /* 0x001fea000383ffff */
.L_x_3370:
[----:B------:R-:W-:Y:S01]  /*0ae0*/  HFMA2.MMA R9, -RZ, RZ, 0, 1.1920928955078125e-07 ;  /* 0x00000002ff097435 */ /* 0x000fe200000001ff */
[----:B------:R-:W-:Y:S01]  /*0af0*/  IMAD.MOV.U32 R10, RZ, RZ, R13 ;  /* 0x000000ffff0a7224 */ /* 0x000fe200078e000d */
[----:B------:R-:W-:Y:S01]  /*0b00*/  MOV R6, 0x1f ;  /* 0x0000001f00067802 */ /* 0x000fe20000000f00 */
[----:B------:R-:W-:Y:S01]  /*0b10*/  IMAD.MOV.U32 R11, RZ, RZ, -0x1 ;  /* 0xffffffffff0b7424 */ /* 0x000fe200078e00ff */
[----:B------:R-:W-:-:S02]  /*0b20*/  MOV R2, 0xb40 ;  /* 0x00000b4000027802 */ /* 0x000fc40000000f00 */
[----:B012---:R-:W-:Y:S05]  /*0b30*/  CALL.REL.NOINC `($__internal_92_$__cuda_sm70_shflsync_bfly_p) ;  /* 0x0000034000007944 */ /* 0x007fea0003c00000 */
[----:B0-----:R-:W-:Y:S01]  /*0b40*/  HFMA2.MMA R9, -RZ, RZ, 0, 2.384185791015625e-07 ;  /* 0x00000004ff097435 */ /* 0x001fe200000001ff */
[----:B-1----:R-:W-:Y:S01]  /*0b50*/  FADD.FTZ R10, R13, R6 ;  /* 0x000000060d0a7221 */ /* 0x002fe20000010000 */
[----:B------:R-:W-:Y:S01]  /*0b60*/  MOV R6, 0x1f ;  /* 0x0000001f00067802 */ /* 0x000fe20000000f00 */
[----:B------:R-:W-:Y:S01]  /*0b70*/  IMAD.MOV.U32 R11, RZ, RZ, -0x1 ;  /* 0xffffffffff0b7424 */ /* 0x000fe200078e00ff */
[----:B------:R-:W-:-:S02]  /*0b80*/  MOV R2, 0xba0 ;  /* 0x00000ba000027802 */ /* 0x000fc40000000f00 */
[----:B------:R-:W-:Y:S05]  /*0b90*/  CALL.REL.NOINC `($__internal_92_$__cuda_sm70_shflsync_bfly_p) ;  /* 0x000002e000007944 */ /* 0x000fea0003c00000 */
[----:B0-----:R-:W-:Y:S01]  /*0ba0*/  HFMA2.MMA R9, -RZ, RZ, 0, 4.76837158203125e-07 ;  /* 0x00000008ff097435 */ /* 0x001fe200000001ff */
[----:B-1----:R-:W-:Y:S01]  /*0bb0*/  FADD.FTZ R10, R10, R6 ;  /* 0x000000060a0a7221 */ /* 0x002fe20000010000 */
[----:B------:R-:W-:Y:S01]  /*0bc0*/  MOV R6, 0x1f ;  /* 0x0000001f00067802 */ /* 0x000fe20000000f00 */
[----:B------:R-:W-:Y:S01]  /*0bd0*/  IMAD.MOV.U32 R11, RZ, RZ, -0x1 ;  /* 0xffffffffff0b7424 */ /* 0x000fe200078e00ff */
[----:B------:R-:W-:-:S02]  /*0be0*/  MOV R2, 0xc00 ;  /* 0x00000c0000027802 */ /* 0x000fc40000000f00 */
[----:B------:R-:W-:Y:S05]  /*0bf0*/  CALL.REL.NOINC `($__internal_92_$__cuda_sm70_shflsync_bfly_p) ;  /* 0x0000028000007944 */ /* 0x000fea0003c00000 */
[----:B-1----:R-:W-:Y:S01]  /*0c00*/  FADD.FTZ R4, R10, R6 ;  /* 0x000000060a047221 */ /* 0x002fe20000010000 */
[----:B0-----:R-:W-:Y:S01]  /*0c10*/  HFMA2.MMA R9, -RZ, RZ, 0, 9.5367431640625e-07 ;  /* 0x00000010ff097435 */ /* 0x001fe200000001ff */
[----:B------:R-:W-:Y:S01]  /*0c20*/  MOV R6, 0x1f ;  /* 0x0000001f00067802 */ /* 0x000fe20000000f00 */
[----:B------:R-:W-:Y:S01]  /*0c30*/  IMAD.MOV.U32 R11, RZ, RZ, -0x1 ;  /* 0xffffffffff0b7424 */ /* 0x000fe200078e00ff */
[----:B------:R-:W-:-:S02]  /*0c40*/  MOV R2, 0xc70 ;  /* 0x00000c7000027802 */ /* 0x000fc40000000f00 */
[----:B------:R-:W-:Y:S02]  /*0c50*/  MOV R10, R4 ;  /* 0x00000004000a7202 */ /* 0x000fe40000000f00 */
[----:B------:R-:W-:Y:S05]  /*0c60*/  CALL.REL.NOINC `($__internal_92_$__cuda_sm70_shflsync_bfly_p) ;  /* 0x0000021000007944 */ /* 0x000fea0003c00000 */
[----:B0-----:R-:W-:Y:S01]  /*0c70*/  HFMA2.MMA R9, -RZ, RZ, 0, 5.9604644775390625e-08 ;  /* 0x00000001ff097435 */ /* 0x001fe200000001ff */
[----:B-1----:R-:W-:Y:S01]  /*0c80*/  MOV R7, R6 ;  /* 0x0000000600077202 */ /* 0x002fe20000000f00 */
[----:B------:R-:W-:Y:S01]  /*0c90*/  IMAD.MOV.U32 R10, RZ, RZ, R5 ;  /* 0x000000ffff0a7224 */ /* 0x000fe200078e0005 */
[----:B------:R-:W-:Y:S01]  /*0ca0*/  MOV R6, 0x1f ;  /* 0x0000001f00067802 */ /* 0x000fe20000000f00 */
[----:B------:R-:W-:Y:S01]  /*0cb0*/  IMAD.MOV.U32 R11, RZ, RZ, -0x1 ;  /* 0xffffffffff0b7424 */ /* 0x000fe200078e00ff */
[----:B------:R-:W-:Y:S02]  /*0cc0*/  MOV R2, 0xce0 ;  /* 0x00000ce000027802 */ /* 0x000fe40000000f00 */
[----:B------:R-:W-:Y:S05]  /*0cd0*/  CALL.REL.NOINC `($__internal_92_$__cuda_sm70_shflsync_bfly_p) ;  /* 0x000001a000007944 */ /* 0x000fea0003c00000 */
[----:B0-----:R-:W-:Y:S01]  /*0ce0*/  HFMA2.MMA R9, -RZ, RZ, 0, 1.1920928955078125e-07 ;  /* 0x00000002ff097435 */ /* 0x001fe200000001ff */
[----:B-1----:R-:W-:Y:S01]  /*0cf0*/  FADD.FTZ R10, R5, R6 ;  /* 0x00000006050a7221 */ /* 0x002fe20000010000 */
[----:B------:R-:W-:Y:S01]  /*0d00*/  MOV R6, 0x1f ;  /* 0x0000001f00067802 */ /* 0x000fe20000000f00 */
[----:B------:R-:W-:Y:S01]  /*0d10*/  IMAD.MOV.U32 R11, RZ, RZ, -0x1 ;  /* 0xffffffffff0b7424 */ /* 0x000fe200078e00ff */
[----:B------:R-:W-:Y:S02]  /*0d20*/  MOV R2, 0xd40 ;  /* 0x00000d4000027802 */ /* 0x000fe40000000f00 */
[----:B------:R-:W-:Y:S05]  /*0d30*/  CALL.REL.NOINC `($__internal_92_$__cuda_sm70_shflsync_bfly_p) ;  /* 0x0000014000007944 */ /* 0x000fea0003c00000 */
        /* <DEDUP_REMOVED lines=12> */
[----:B0-----:R-:W-:Y:S01]  /*0e00*/  HFMA2.MMA R9, -RZ, RZ, 0, 9.5367431640625e-07 ;  /* 0x00000010ff097435 */ /* 0x001fe200000001ff */
[----:B-1----:R-:W-:Y:S01]  /*0e10*/  FADD.FTZ R10, R10, R6 ;  /* 0x000000060a0a7221 */ /* 0x002fe20000010000 */
[----:B------:R-:W-:Y:S01]  /*0e20*/  MOV R6, 0x1f ;  /* 0x0000001f00067802 */ /* 0x000fe20000000f00 */
[----:B------:R-:W-:Y:S01]  /*0e30*/  IMAD.MOV.U32 R11, RZ, RZ, -0x1 ;  /* 0xffffffffff0b7424 */ /* 0x000fe200078e00ff */
[----:B------:R-:W-:-:S02]  /*0e40*/  MOV R2, 0xe60 ;  /* 0x00000e6000027802 */ /* 0x000fc40000000f00 */
[----:B------:R-:W-:Y:S05]  /*0e50*/  CALL.REL.NOINC `($__internal_92_$__cuda_sm70_shflsync_bfly_p) ;  /* 0x0000002000007944 */ /* 0x000fea0003c00000 */
[----:B-1----:R-:W-:Y:S01]  /*0e60*/  MOV R5, R6 ;  /* 0x0000000600057202 */ /* 0x002fe20000000f00 */
[----:B0-----:R-:W-:Y:S05]  /*0e70*/  BRA `(.L_x_3373) ;  /* 0xfffffaa000007947 */ /* 0x001fea000383ffff */
        .weak           $__internal_92_$__cuda_sm70_shflsync_bfly_p
        .type           $__internal_92_$__cuda_sm70_shflsync_bfly_p,@function
        .size           $__internal_92_$__cuda_sm70_shflsync_bfly_p,(.L_x_7270 - $__internal_92_$__cuda_sm70_shflsync_bfly_p)
$__internal_92_$__cuda_sm70_shflsync_bfly_p:
[----:B------:R-:W-:Y:S01]  /*0e80*/  HFMA2.MMA R3, -RZ, RZ, 0, 0 ;  /* 0x00000000ff037435 */ /* 0x000fe200000001ff */
[----:B------:R-:W-:Y:S04]  /*0e90*/  WARPSYNC R11 ;  /* 0x0000000b00007348 */ /* 0x000fe80003800000 */
[----:B------:R0:W1:Y:S01]  /*0ea0*/  SHFL.BFLY PT, R6, R10, R9, R6 ;  /* 0x0c0000090a067389 */ /* 0x00006200000e0006 */
[----:B------:R-:W-:Y:S05]  /*0eb0*/  RET.REL.NODEC R2 `(_ZN10layer_norm22ln_bwd_finalize_kernelINS_22Kernel_traits_finalizeILj512Ef13__nv_bfloat16fS2_fjLb0ELj1024ELj4ENS_18Kernel_traits_baseILj512EfS2_fS2_fjLj1024EEEEELb0ELb1EEEvNS_9BwdParamsE) ;  /* 0xfffff14002007950 */ /* 0x000fea0003c3ffff */
.L_x_3374:
        /* <DEDUP_REMOVED lines=12> */
.L_x_7270:


//--------------------- .text._ZN10layer_norm13ln_bwd_kernelINS_13Kernel_traitsIf13__nv_bfloat16fS2_fjLj512ELj1ELj4ELj1ELj16ENS_18Kernel_traits_baseILj512EfS2_fS2_fjLj128EEEEELb1ELb0ELb1ELb1EEEvNS_9BwdParamsE --------------------------
	.section	.text._ZN10layer_norm13ln_bwd_kernelINS_13Kernel_traitsIf13__nv_bfloat16fS2_fjLj512ELj1ELj4ELj1ELj16ENS_18Kernel_traits_baseILj512EfS2_fS2_fjLj128EEEEELb1ELb0ELb1ELb1EEEvNS_9BwdParamsE,"ax",@progbits
	.sectioninfo	@"SHI_REGISTERS=144"
	.align	128
        .global         _ZN10layer_norm13ln_bwd_kernelINS_13Kernel_traitsIf13__nv_bfloat16fS2_fjLj512ELj1ELj4ELj1ELj16ENS_18Kernel_traits_baseILj512EfS2_fS2_fjLj128EEEEELb1ELb0ELb1ELb1EEEvNS_9BwdParamsE
        .type           _ZN10layer_norm13ln_bwd_kernelINS_13Kernel_traitsIf13__nv_bfloat16fS2_fjLj512ELj1ELj4ELj1ELj16ENS_18Kernel_traits_baseILj512EfS2_fS2_fjLj128EEEEELb1ELb0ELb1ELb1EEEvNS_9BwdParamsE,@function
        .size           _ZN10layer_norm13ln_bwd_kernelINS_13Kernel_traitsIf13__nv_bfloat16fS2_fjLj512ELj1ELj4ELj1ELj16ENS_18Kernel_traits_baseILj512EfS2_fS2_fjLj128EEEEELb1ELb0ELb1ELb1EEEvNS_9BwdParamsE,(.L_x_7271 - _ZN10layer_norm13ln_bwd_kernelINS_13Kernel_traitsIf13__nv_bfloat16fS2_fjLj512ELj1ELj4ELj1ELj16ENS_18Kernel_traits_baseILj512EfS2_fS2_fjLj128EEEEELb1ELb0ELb1ELb1EEEvNS_9BwdParamsE)
        .other          _ZN10layer_norm13ln_bwd_kernelINS_13Kernel_traitsIf13__nv_bfloat16fS2_fjLj512ELj1ELj4ELj1ELj16ENS_18Kernel_traits_baseILj512EfS2_fS2_fjLj128EEEEELb1ELb0ELb1ELb1EEEvNS_9BwdParamsE,@"STO_CUDA_ENTRY STV_DEFAULT"
_ZN10layer_norm13ln_bwd_kernelINS_13Kernel_traitsIf13__nv_bfloat16fS2_fjLj512ELj1ELj4ELj1ELj16ENS_18Kernel_traits_baseILj512EfS2_fS2_fjLj128EEEEELb1ELb0ELb1ELb1EEEvNS_9BwdParamsE:
.text._ZN10layer_norm13ln_bwd_kernelINS_13Kernel_traitsIf13__nv_bfloat16fS2_fjLj512ELj1ELj4ELj1ELj16ENS_18Kernel_traits_baseILj512EfS2_fS2_fjLj128EEEEELb1ELb0ELb1ELb1EEEvNS_9BwdParamsE:
        /* <DEDUP_REMOVED lines=26> */
.L_x_3376:
        /* <DEDUP_REMOVED lines=25> */
.L_x_3415:
[----:B------:R-:W-:-:S10]  /*0330*/  HFMA2.MMA R85, -RZ, RZ, 0, 2.384185791015625e-07 ;  /* 0x00000004ff557435 */ /* 0x000fd400000001ff */
[----:B------:R-:W-:-:S05]  /*0340*/  IMAD.WIDE R2, R92, R85, c[0x0][0x1d8] ;  /* 0x000076005c027625 */ /* 0x000fca00078e0255 */
[----:B------:R0:W2:Y:S01]  /*0350*/  LDG.E R127, [R2.64] ;  /* 0x00000004027f7981 */ /* 0x0000a2000c1e1900 */
[----:B------:R-:W-:-:S04]  /*0360*/  IMAD.WIDE R88, R92, R85, c[0x0][0x1d0] ;  /* 0x000074005c587625 */ /* 0x000fc800078e0255 */
[C---:B------:R-:W-:Y:S01]  /*0370*/  IMAD R0, R92.reuse, c[0x0][0x168], RZ ;  /* 0x00005a005c007a24 */ /* 0x040fe200078e02ff */
[----:B-----5:R3:W5:Y:S01]  /*0380*/  LDG.E R94, [R88.64] ;  /* 0x00000004585e7981 */ /* 0x020762000c1e1900 */
        /* <DEDUP_REMOVED lines=8> */
[----:B------:R-:W-:Y:S01]  /*0410*/  IADD3 R0, R95, 0x20, RZ ;  /* 0x000000205f007810 */ /* 0x000fe20007ffe0ff */
[----:B0-----:R-:W-:-:S04]  /*0420*/  IMAD.WIDE R2, R92, R85, c[0x0][0x1a0] ;  /* 0x000068005c027625 */ /* 0x001fc800078e0255 */
[----:B------:R-:W-:-:S04]  /*0430*/  IMAD.WIDE.U32 R82, R95, R126, c[0x0][0x218] ;  /* 0x000086005f527625 */ /* 0x000fc800078e007e */
[----:B----4-:R-:W-:Y:S01]  /*0440*/  IMAD.WIDE.U32 R80, R0, R126, c[0x0][0x218] ;  /* 0x0000860000507625 */ /* 0x010fe200078e007e */
[----:B--2---:R-:W-:-:S13]  /*0450*/  ISETP.GT.AND P0, PT, R127, RZ, PT ;  /* 0x000000ff7f00720c */ /* 0x004fda0003f04270 */
[----:B------:R-:W-:Y:S05]  /*0460*/  @P0 BRA `(.L_x_3379) ;  /* 0x0000015000000947 */ /* 0x000fea0003800000 */
[----:B---3-5:R-:W-:Y:S02]  /*0470*/  ISETP.GE.AND P2, PT, R94, 0x1, PT ;  /* 0x000000015e00780c */ /* 0x028fe40003f46270 */
        /* <DEDUP_REMOVED lines=11> */
[----:B------:R-:W-:Y:S01]  /*0530*/  IMAD.MOV.U32 R3, RZ, RZ, 0x8 ;  /* 0x00000008ff037424 */ /* 0x000fe200078e00ff */
        /* <DEDUP_REMOVED lines=8> */
.L_x_3379:
[----:B---3--:R-:W-:Y:S01]  /*05c0*/  IADD3 R85, R127, -0x1, RZ ;  /* 0xffffffff7f557810 */ /* 0x008fe20007ffe0ff */
[----:B------:R0:W2:Y:S04]  /*05d0*/  LDG.E R120, [R2.64] ;  /* 0x0000000402787981 */ /* 0x0000a8000c1e1900 */
[----:B------:R-:W-:-:S05]  /*05e0*/  IMAD R85, R85, c[0x0][0x168], RZ ;  /* 0x00005a0055557a24 */ /* 0x000fca00078e02ff */
[----:B------:R-:W-:-:S04]  /*05f0*/  SHF.R.S32.HI R88, RZ, 0x1f, R85 ;  /* 0x0000001fff587819 */ /* 0x000fc80000011455 */
[----:B------:R-:W-:Y:S02]  /*0600*/  LEA.HI R85, R88, R85, RZ, 0x3 ;  /* 0x0000005558557211 */ /* 0x000fe400078f18ff */
[----:B------:R-:W-:Y:S02]  /*0610*/  MOV R97, 0x10 ;  /* 0x0000001000617802 */ /* 0x000fe40000000f00 */
[----:B------:R-:W-:Y:S01]  /*0620*/  LEA.HI.SX32 R96, R85, R84, 0x1d ;  /* 0x0000005455607211 */ /* 0x000fe200078feaff */
[----:B------:R-:W-:-:S04]  /*0630*/  IMAD.WIDE.U32 R116, R95, R126, c[0x0][0x188] ;  /* 0x000062005f747625 */ /* 0x000fc800078e007e */
[----:B------:R-:W-:Y:S01]  /*0640*/  IMAD.WIDE.U32 R104, R96, R97, c[0x0][0x208] ;  /* 0x0000820060687625 */ /* 0x000fe200078e0061 */
[----:B------:R-:W3:Y:S03]  /*0650*/  LDG.E.128 R100, [R116.64] ;  /* 0x0000000474647981 */ /* 0x000ee6000c1e1d00 */
[----:B------:R-:W-:Y:S01]  /*0660*/  IMAD.WIDE.U32 R118, R0, R126, c[0x0][0x188] ;  /* 0x0000620000767625 */ /* 0x000fe200078e007e */
[----:B------:R4:W4:Y:S01]  /*0670*/  LDG.E.128 R112, [R116.64+0x10] ;  /* 0x0000100474707981 */ /* 0x000922000c1e1d00 */
[----:B------:R-:W-:-:S03]  /*0680*/  IADD3 R96, R96, 0x20, RZ ;  /* 0x0000002060607810 */ /* 0x000fc60007ffe0ff */
[----:B------:R-:W4:Y:S04]  /*0690*/  LDG.E.128 R104, [R104.64] ;  /* 0x0000000468687981 */ /* 0x000f28000c1e1d00 */
[----:B------:R1:W4:Y:S01]  /*06a0*/  LDG.E.128 R108, [R118.64] ;  /* 0x00000004766c7981 */ /* 0x000322000c1e1d00 */
[----:B------:R-:W-:-:S03]  /*06b0*/  IMAD.WIDE.U32 R96, R96, R97, c[0x0][0x208] ;  /* 0x0000820060607625 */ /* 0x000fc600078e0061 */
        /* <DEDUP_REMOVED lines=24> */
[C---:B----4-:R-:W-:Y:S01]  /*0840*/  FADD.FTZ R117, -R128.reuse, R100 ;  /* 0x0000006480757221 */ /* 0x050fe20000010100 */
[--C-:B------:R-:W-:Y:S02]  /*0850*/  PRMT R119, RZ, 0x5410, R104.reuse ;  /* 0x00005410ff777816 */ /* 0x100fe40000000068 */
[----:B------:R-:W-:Y:S01]  /*0860*/  PRMT R116, RZ, 0x7610, R104 ;  /* 0x00007610ff747816 */ /* 0x000fe20000000068 */
[C---:B------:R-:W-:Y:S02]  /*0870*/  FADD.FTZ R131, -R128.reuse, R108 ;  /* 0x0000006c80837221 */ /* 0x040fe40000010100 */
[C---:B------:R-:W-:Y:S02]  /*0880*/  FADD.FTZ R111, -R128.reuse, R111 ;  /* 0x0000006f806f7221 */ /* 0x040fe40000010100 */
[----:B------:R-:W-:-:S02]  /*0890*/  FADD.FTZ R139, -R128, R89 ;  /* 0x00000059808b7221 */ /* 0x000fc40000010100 */
[C---:B------:R-:W-:Y:S02]  /*08a0*/  FADD.FTZ R141, -R128.reuse, R90 ;  /* 0x0000005a808d7221 */ /* 0x040fe40000010100 */
[----:B------:R-:W-:Y:S02]  /*08b0*/  FADD.FTZ R89, -R128, R91 ;  /* 0x0000005b80597221 */ /* 0x000fe40000010100 */
[----:B------:R-:W-:Y:S02]  /*08c0*/  FMUL.FTZ R90, R86, R101 ;  /* 0x00000065565a7220 */ /* 0x000fe40000410000 */
[----:B------:R-:W-:Y:S02]  /*08d0*/  FMUL.FTZ R108, R32, R119 ;  /* 0x00000077206c7220 */ /* 0x000fe40000410000 */
[----:B------:R-:W-:Y:S01]  /*08e0*/  FMUL.FTZ R91, R86, R117 ;  /* 0x00000075565b7220 */ /* 0x000fe20000410000 */
[----:B------:R-:W-:Y:S01]  /*08f0*/  PRMT R125, RZ, 0x5410, R105 ;  /* 0x00005410ff7d7816 */ /* 0x000fe20000000069 */
[----:B------:R-:W-:-:S02]  /*0900*/  FADD.FTZ R137, -R128, R88 ;  /* 0x0000005880897221 */ /* 0x000fc40000010100 */
[----:B------:R-:W-:Y:S02]  /*0910*/  FMUL.FTZ R104, R86, R111 ;  /* 0x0000006f56687220 */ /* 0x000fe40000410000 */
[-C--:B------:R-:W-:Y:S02]  /*0920*/  FFMA.FTZ R37, R90, R116.reuse, R37 ;  /* 0x000000745a257223 */ /* 0x080fe40000010025 */
[----:B------:R-:W-:Y:S02]  /*0930*/  FADD.FTZ R53, R53, R116 ;  /* 0x0000007435357221 */ /* 0x000fe40000010000 */
[----:B------:R-:W-:Y:S02]  /*0940*/  FMUL.FTZ R111, R33, R116 ;  /* 0x00000074216f7220 */ /* 0x000fe40000410000 */
[----:B------:R-:W-:Y:S02]  /*0950*/  FADD.FTZ R88, RZ, R108 ;  /* 0x0000006cff587221 */ /* 0x000fe40000010000 */
[----:B------:R-:W-:-:S02]  /*0960*/  FADD.FTZ R123, -R128, R102 ;  /* 0x00000066807b7221 */ /* 0x000fc40000010100 */
[----:B------:R-:W-:Y:S01]  /*0970*/  FFMA.FTZ R116, R91, R108, RZ ;  /* 0x0000006c5b747223 */ /* 0x000fe200000100ff */
[----:B------:R-:W-:Y:S01]  /*0980*/  PRMT R118, RZ, 0x7610, R105 ;  /* 0x00007610ff767816 */ /* 0x000fe20000000069 */
[C---:B------:R-:W-:Y:S01]  /*0990*/  FADD.FTZ R113, -R128.reuse, R113 ;  /* 0x0000007180717221 */ /* 0x040fe20000010100 */
[--C-:B------:R-:W-:Y:S01]  /*09a0*/  PRMT R121, RZ, 0x5410, R97.reuse ;  /* 0x00005410ff797816 */ /* 0x100fe20000000061 */
[----:B------:R-:W-:Y:S01]  /*09b0*/  FADD.FTZ R135, -R128, R110 ;  /* 0x0000006e80877221 */ /* 0x000fe20000010100 */
[----:B------:R-:W-:Y:S01]  /*09c0*/  PRMT R120, RZ, 0x7610, R97 ;  /* 0x00007610ff787816 */ /* 0x000fe20000000061 */
[----:B------:R-:W-:Y:S02]  /*09d0*/  FMUL.FTZ R110, R34, R125 ;  /* 0x0000007d226e7220 */ /* 0x000fe40000410000 */
[----:B------:R-:W-:Y:S01]  /*09e0*/  FADD.FTZ R117, R88, R111 ;  /* 0x0000006f58757221 */ /* 0x000fe20000010000 */
[--C-:B0-----:R-:W-:Y:S01]  /*09f0*/  PRMT R83, RZ, 0x5410, R98.reuse ;  /* 0x00005410ff537816 */ /* 0x101fe20000000062 */
[----:B------:R-:W-:Y:S01]  /*0a00*/  FADD.FTZ R103, -R128, R103 ;  /* 0x0000006780677221 */ /* 0x000fe20000010100 */
[----:B------:R-:W-:Y:S01]  /*0a10*/  PRMT R82, RZ, 0x7610, R98 ;  /* 0x00007610ff527816 */ /* 0x000fe20000000062 */
[----:B------:R-:W-:-:S02]  /*0a20*/  FMUL.FTZ R97, R86, R123 ;  /* 0x0000007b56617220 */ /* 0x000fc40000410000 */
[----:B------:R-:W-:Y:S01]  /*0a30*/  FFMA.FTZ R116, R90, R111, R116 ;  /* 0x0000006f5a747223 */ /* 0x000fe20000010074 */
[----:B------:R-:W-:Y:S01]  /*0a40*/  PRMT R127, RZ, 0x5410, R106 ;  /* 0x00005410ff7f7816 */ /* 0x000fe2000000006a */
[----:B------:R-:W-:Y:S01]  /*0a50*/  FMUL.FTZ R98, R86, R113 ;  /* 0x0000007156627220 */ /* 0x000fe20000410000 */
[--C-:B------:R-:W-:Y:S01]  /*0a60*/  PRMT R133, RZ, 0x5410, R96.reuse ;  /* 0x00005410ff857816 */ /* 0x100fe20000000060 */
[----:B------:R-:W-:Y:S01]  /*0a70*/  FMUL.FTZ R113, R35, R118 ;  /* 0x0000007623717220 */ /* 0x000fe20000410000 */
[----:B------:R-:W-:Y:S01]  /*0a80*/  PRMT R126, RZ, 0x7610, R96 ;  /* 0x00007610ff7e7816 */ /* 0x000fe20000000060 */
[----:B------:R-:W-:Y:S02]  /*0a90*/  FADD.FTZ R88, R117, R110 ;  /* 0x0000006e75587221 */ /* 0x000fe40000010000 */
[----:B------:R-:W-:Y:S02]  /*0aa0*/  FADD.FTZ R105, -R128, R112 ;  /* 0x0000007080697221 */ /* 0x000fe40000010100 */
[----:B------:R-:W-:-:S02]  /*0ab0*/  FMUL.FTZ R96, R86, R103 ;  /* 0x0000006756607220 */ /* 0x000fc40000410000 */
[----:B------:R-:W-:Y:S01]  /*0ac0*/  FFMA.FTZ R116, R97, R110, R116 ;  /* 0x0000006e61747223 */ /* 0x000fe20000010074 */
[----:B------:R-:W-:Y:S01]  /*0ad0*/  PRMT R122, RZ, 0x7610, R106 ;  /* 0x00007610ff7a7816 */ /* 0x000fe2000000006a */
[----:B------:R-:W-:Y:S01]  /*0ae0*/  FADD.FTZ R115, -R128, R115 ;  /* 0x0000007380737221 */ /* 0x000fe20000010100 */
[--C-:B------:R-:W-:Y:S01]  /*0af0*/  PRMT R81, RZ, 0x5410, R99.reuse ;  /* 0x00005410ff517816 */ /* 0x100fe20000000063 */
[----:B------:R-:W-:Y:S01]  /*0b00*/  FFMA.FTZ R36, R91, R119, R36 ;  /* 0x000000775b247223 */ /* 0x000fe20000010024 */
[----:B------:R-:W-:Y:S01]  /*0b10*/  PRMT R80, RZ, 0x7610, R99 ;  /* 0x00007610ff507816 */ /* 0x000fe20000000063 */
[----:B------:R-:W-:Y:S02]  /*0b20*/  FADD.FTZ R52, R52, R119 ;  /* 0x0000007734347221 */ /* 0x000fe40000010000 */
[----:B------:R-:W-:Y:S02]  /*0b30*/  FMUL.FTZ R112, R28, R127 ;  /* 0x0000007f1c707220 */ /* 0x000fe40000410000 */
[----:B------:R-:W-:-:S02]  /*0b40*/  FADD.FTZ R119, R88, R113 ;  /* 0x0000007158777221 */ /* 0x000fc40000010000 */
[----:B------:R-:W-:Y:S02]  /*0b50*/  FMUL.FTZ R99, R86, R105 ;  /* 0x0000006956637220 */ /* 0x000fe40000410000 */
[----:B------:R-:W-:Y:S01]  /*0b60*/  FFMA.FTZ R88, R96, R113, R116 ;  /* 0x0000007160587223 */ /* 0x000fe20000010074 */
[--C-:B------:R-:W-:Y:S01]  /*0b70*/  PRMT R129, RZ, 0x5410, R107.reuse ;  /* 0x00005410ff817816 */ /* 0x100fe2000000006b */
[----:B------:R-:W-:Y:S01]  /*0b80*/  FMUL.FTZ R100, R86, R115 ;  /* 0x0000007356647220 */ /* 0x000fe20000410000 */
[----:B------:R-:W-:Y:S01]  /*0b90*/  PRMT R124, RZ, 0x7610, R107 ;  /* 0x00007610ff7c7816 */ /* 0x000fe2000000006b */
[----:B------:R-:W-:Y:S02]  /*0ba0*/  FFMA.FTZ R39, R96, R118, R39 ;  /* 0x0000007660277223 */ /* 0x000fe40000010027 */
[----:B------:R-:W-:Y:S02]  /*0bb0*/  FADD.FTZ R55, R55, R118 ;  /* 0x0000007637377221 */ /* 0x000fe40000010000 */
[----:B------:R-:W-:-:S02]  /*0bc0*/  FMUL.FTZ R115, R29, R122 ;  /* 0x0000007a1d737220 */ /* 0x000fc40000410000 */
[----:B------:R-:W-:Y:S02]  /*0bd0*/  FADD.FTZ R118, R119, R112 ;  /* 0x0000007077767221 */ /* 0x000fe40000010000 */
[----:B------:R-:W-:Y:S02]  /*0be0*/  FADD.FTZ R107, -R128, R114 ;  /* 0x00000072806b7221 */ /* 0x000fe40000010100 */
[----:B------:R-:W-:Y:S02]  /*0bf0*/  FFMA.FTZ R88, R99, R112, R88 ;  /* 0x0000007063587223 */ /* 0x000fe40000010058 */
        /* <DEDUP_REMOVED lines=13> */
[----:B------:R-:W-:Y:S02]  /*0cd0*/  FMUL.FTZ R116, R24, R133 ;  /* 0x0000008518747220 */ /* 0x000fe40000410000 */
[----:B------:R-:W-:-:S02]  /*0ce0*/  FADD.FTZ R121, R122, R117 ;  /* 0x000000757a797221 */ /* 0x000fc40000010000 */
[----:B------:R-:W-:Y:S02]  /*0cf0*/  FADD.FTZ R109, -R128, R109 ;  /* 0x0000006d806d7221 */ /* 0x000fe40000010100 */
[----:B------:R-:W-:Y:S02]  /*0d00*/  FMUL.FTZ R103, R86, R131 ;  /* 0x0000008356677220 */ /* 0x000fe40000410000 */
[----:B------:R-:W-:Y:S02]  /*0d10*/  FFMA.FTZ R122, R100, R117, R88 ;  /* 0x00000075647a7223 */ /* 0x000fe40000010058 */
[----:B------:R-:W-:Y:S02]  /*0d20*/  FMUL.FTZ R119, R25, R126 ;  /* 0x0000007e19777220 */ /* 0x000fe40000410000 */
[----:B------:R-:W-:Y:S02]  /*0d30*/  FADD.FTZ R88, R121, R116 ;  /* 0x0000007479587221 */ /* 0x000fe40000010000 */
[----:B------:R-:W-:-:S02]  /*0d40*/  FMUL.FTZ R102, R86, R109 ;  /* 0x0000006d56667220 */ /* 0x000fc40000410000 */
[----:B------:R-:W-:Y:S02]  /*0d50*/  FFMA.FTZ R122, R103, R116, R122 ;  /* 0x00000074677a7223 */ /* 0x000fe4000001007a */
        /* <DEDUP_REMOVED lines=45> */
.L_x_3380:
[----:B0-----:R-:W-:Y:S05]  /*1030*/  BSYNC B1 ;  /* 0x0000000000017941 */ /* 0x001fea0003800000 */
.L_x_3378:
[----:B-----5:R-:W-:Y:S01]  /*1040*/  IMAD.MOV.U32 R80, RZ, RZ, R84 ;  /* 0x000000ffff507224 */ /* 0x020fe200078e0054 */
[----:B------:R-:W-:-:S04]  /*1050*/  MOV R81, R2 ;  /* 0x0000000200517202 */ /* 0x000fc80000000f00 */
[----:B------:R-:W-:Y:S02]  /*1060*/  PRMT R131, R80, 0x7610, R131 ;  /* 0x0000761050837816 */ /* 0x000fe40000000083 */
[----:B------:R-:W-:Y:S01]  /*1070*/  PRMT R128, R81, 0x7610, R128 ;  /* 0x0000761051807816 */ /* 0x000fe20000000080 */
[----:B------:R-:W-:Y:S05]  /*1080*/  BRA.DIV ~URZ, `(.L_x_3381) ;  /* 0x00001d027f007947 */ /* 0x000fea000b800000 */
[----:B------:R0:W2:Y:S02]  /*1090*/  SHFL.BFLY PT, R83, R88, 0x1, 0x1f ;  /* 0x0c201f0058537f89 */ /* 0x0000a400000e0000 */
.L_x_3416:
        /* <DEDUP_REMOVED lines=18> */
.L_x_3417:
[----:B---3--:R-:W-:Y:S01]  /*11c0*/  FADD.FTZ R126, R126, R89 ;  /* 0x000000597e7e7221 */ /* 0x008fe20000010000 */
[----:B------:R-:W-:Y:S01]  /*11d0*/  @!P0 ISETP.NE.U32.AND P6, PT, RZ, c[0x0][0x218], PT ;  /* 0x00008600ff008a0c */ /* 0x000fe20003fc5070 */
[----:B0-2---:R-:W-:Y:S01]  /*11e0*/  FADD.FTZ R127, R80, R127 ;  /* 0x0000007f507f7221 */ /* 0x005fe20000010000 */
[----:B-1----:R-:W-:Y:S01]  /*11f0*/  ISETP.NE.AND P5, PT, R87, RZ, PT ;  /* 0x000000ff5700720c */ /* 0x002fe20003fa5270 */
        /* <DEDUP_REMOVED lines=19> */
.L_x_3384:
[----:B------:R-:W-:Y:S05]  /*1330*/  BSYNC B1 ;  /* 0x0000000000017941 */ /* 0x000fea0003800000 */
.L_x_3383:
        /* <DEDUP_REMOVED lines=17> */
.L_x_3386:
[----:B------:R-:W-:Y:S05]  /*1450*/  BSYNC B1 ;  /* 0x0000000000017941 */ /* 0x000fea0003800000 */
.L_x_3385:
        /* <DEDUP_REMOVED lines=10> */
.L_x_3388:
[----:B------:R-:W-:Y:S05]  /*1500*/  BSYNC B1 ;  /* 0x0000000000017941 */ /* 0x000fea0003800000 */
.L_x_3387:
        /* <DEDUP_REMOVED lines=10> */
.L_x_3390:
[----:B------:R-:W-:Y:S05]  /*15b0*/  BSYNC B1 ;  /* 0x0000000000017941 */ /* 0x000fea0003800000 */
.L_x_3389:
        /* <DEDUP_REMOVED lines=29> */
.L_x_3392:
[----:B------:R-:W-:Y:S05]  /*1790*/  BSYNC B1 ;  /* 0x0000000000017941 */ /* 0x000fea0003800000 */
.L_x_3391:
        /* <DEDUP_REMOVED lines=17> */
.L_x_3394:
[----:B------:R-:W-:Y:S05]  /*18b0*/  BSYNC B1 ;  /* 0x0000000000017941 */ /* 0x000fea0003800000 */
.L_x_3393:
[----:B------:R-:W-:Y:S01]  /*18c0*/  @P1 SHF.R.S32.HI R83, RZ, 0x1f, R94 ;  /* 0x0000001fff531819 */ /* 0x000fe2000001145e */
[----:B------:R-:W-:Y:S01]  /*18d0*/  BSSY B1, `(.L_x_3395) ;  /* 0x0000011000017945 */ /* 0x000fe20003800000 */
[----:B------:R-:W-:Y:S02]  /*18e0*/  @!P0 ISETP.NE.AND.EX P5, PT, RZ, c[0x0][0x21c], PT, P5 ;  /* 0x00008700ff008a0c */ /* 0x000fe40003fa5350 */
[----:B------:R-:W-:Y:S01]  /*18f0*/  @P1 LEA.HI R134, R83, R94, RZ, 0x3 ;  /* 0x0000005e53861211 */ /* 0x000fe200078f18ff */
[----:B------:R-:W-:Y:S01]  /*1900*/  HFMA2.MMA R94, -RZ, RZ, 0, 0 ;  /* 0x00000000ff5e7435 */ /* 0x000fe200000001ff */
[----:B------:R-:W-:Y:S01]  /*1910*/  @P1 FSEL R80, R80, RZ, P6 ;  /* 0x000000ff50501208 */ /* 0x000fe20003000000 */
        /* <DEDUP_REMOVED lines=12> */
.L_x_3396:
[----:B------:R-:W-:Y:S05]  /*19e0*/  BSYNC B1 ;  /* 0x0000000000017941 */ /* 0x000fea0003800000 */
.L_x_3395:
[----:B------:R-:W-:Y:S01]  /*19f0*/  @P1 FMUL.FTZ R83, R83, c[0x0][0x1e8] ;  /* 0x00007a0053531a20 */ /* 0x000fe20000410000 */
[----:B------:R-:W-:Y:S01]  /*1a00*/  @P1 F2FP.BF16.PACK_AB R129, RZ, R129 ;  /* 0x00000081ff81123e */ /* 0x000fe200000010ff */
[----:B------:R-:W-:Y:S01]  /*1a10*/  BSSY B1, `(.L_x_3397) ;  /* 0x0000017000017945 */ /* 0x000fe20003800000 */
[----:B------:R-:W-:Y:S01]  /*1a20*/  @P1 F2FP.BF16.PACK_AB R95, RZ, R95 ;  /* 0x0000005fff5f123e */ /* 0x000fe200000010ff */
[----:B------:R-:W-:Y:S01]  /*1a30*/  @P1 FMUL.FTZ R84, R131, c[0x0][0x1ec] ;  /* 0x00007b0083541a20 */ /* 0x000fe20000410000 */
[----:B------:R-:W-:Y:S02]  /*1a40*/  @P1 FSEL R83, R83, RZ, P4 ;  /* 0x000000ff53531208 */ /* 0x000fe40002000000 */
[----:B------:R-:W-:Y:S02]  /*1a50*/  @!P0 ISETP.NE.U32.AND P4, PT, RZ, c[0x0][0x218], PT ;  /* 0x00008600ff008a0c */ /* 0x000fe40003f85070 */
[----:B------:R-:W-:Y:S02]  /*1a60*/  @P1 F2FP.BF16.PACK_AB R130, RZ, R130 ;  /* 0x00000082ff82123e */ /* 0x000fe400000010ff */
[----:B------:R-:W-:-:S02]  /*1a70*/  @P1 PRMT R76, R129, 0x7610, R76 ;  /* 0x00007610814c1816 */ /* 0x000fc4000000004c */
[----:B------:R-:W-:Y:S02]  /*1a80*/  @P1 F2FP.BF16.PACK_AB R132, RZ, R132 ;  /* 0x00000084ff84123e */ /* 0x000fe400000010ff */
[----:B------:R-:W-:Y:S02]  /*1a90*/  @P1 PRMT R77, R95, 0x7610, R77 ;  /* 0x000076105f4d1816 */ /* 0x000fe4000000004d */
[----:B------:R-:W-:Y:S02]  /*1aa0*/  @!P0 ISETP.NE.AND.EX P4, PT, RZ, c[0x0][0x21c], PT, P4 ;  /* 0x00008700ff008a0c */ /* 0x000fe40003f85340 */
[----:B------:R-:W-:Y:S02]  /*1ab0*/  @P1 PRMT R76, R76, 0x5410, R130 ;  /* 0x000054104c4c1816 */ /* 0x000fe40000000082 */
        /* <DEDUP_REMOVED lines=12> */
.L_x_3398:
[----:B------:R-:W-:Y:S05]  /*1b80*/  BSYNC B1 ;  /* 0x0000000000017941 */ /* 0x000fea0003800000 */
.L_x_3397:
[----:B------:R-:W-:Y:S01]  /*1b90*/  @P1 FMUL.FTZ R85, R130, c[0x0][0x1ec] ;  /* 0x00007b0082551a20 */ /* 0x000fe20000410000 */
[----:B------:R-:W-:Y:S01]  /*1ba0*/  @P1 F2FP.BF16.PACK_AB R95, RZ, R83 ;  /* 0x00000053ff5f123e */ /* 0x000fe200000010ff */
[----:B------:R-:W-:Y:S01]  /*1bb0*/  @P1 FMUL.FTZ R84, R84, c[0x0][0x1e8] ;  /* 0x00007a0054541a20 */ /* 0x000fe20000410000 */
[----:B------:R-:W-:Y:S01]  /*1bc0*/  SEL R83, R130, R75, P3 ;  /* 0x0000004b82537207 */ /* 0x000fe20001800000 */
[----:B------:R-:W-:Y:S01]  /*1bd0*/  @P1 FMUL.FTZ R85, R85, c[0x0][0x1e8] ;  /* 0x00007a0055551a20 */ /* 0x000fe20000410000 */
[----:B------:R-:W-:Y:S01]  /*1be0*/  @P1 PRMT R78, R80, 0x7610, R78 ;  /* 0x00007610504e1816 */ /* 0x000fe2000000004e */
[----:B------:R-:W-:Y:S01]  /*1bf0*/  @P1 IMAD.MOV.U32 R133, RZ, RZ, 0x10 ;  /* 0x00000010ff851424 */ /* 0x000fe200078e00ff */
[----:B------:R-:W-:Y:S01]  /*1c00*/  @P1 FSEL R84, R84, RZ, P6 ;  /* 0x000000ff54541208 */ /* 0x000fe20003000000 */
[----:B------:R-:W-:Y:S01]  /*1c10*/  BSSY B1, `(.L_x_3399) ;  /* 0x0000019000017945 */ /* 0x000fe20003800000 */
[----:B------:R-:W-:Y:S02]  /*1c20*/  @P1 FSEL R85, R85, RZ, P5 ;  /* 0x000000ff55551208 */ /* 0x000fe40002800000 */
[----:B------:R-:W-:-:S02]  /*1c30*/  @P1 F2FP.BF16.PACK_AB R129, RZ, R84 ;  /* 0x00000054ff81123e */ /* 0x000fc400000010ff */
[----:B------:R-:W-:Y:S01]  /*1c40*/  @P1 F2FP.BF16.PACK_AB R130, RZ, R85 ;  /* 0x00000055ff82123e */ /* 0x000fe200000010ff */
[----:B------:R-:W-:Y:S01]  /*1c50*/  @P1 IMAD.WIDE.U32 R84, R94, R133, c[0x0][0x248] ;  /* 0x000092005e541625 */ /* 0x000fe200078e0085 */
[----:B------:R-:W-:Y:S02]  /*1c60*/  @P1 PRMT R79, R129, 0x7610, R79 ;  /* 0x00007610814f1816 */ /* 0x000fe4000000004f */
[----:B------:R-:W-:Y:S02]  /*1c70*/  SEL R80, R81, R72, P3 ;  /* 0x0000004851507207 */ /* 0x000fe40001800000 */
[----:B------:R-:W-:Y:S02]  /*1c80*/  SEL R81, R82, R73, P3 ;  /* 0x0000004952517207 */ /* 0x000fe40001800000 */
[----:B------:R-:W-:Y:S02]  /*1c90*/  SEL R82, R131, R74, P3 ;  /* 0x0000004a83527207 */ /* 0x000fe40001800000 */
[----:B------:R-:W-:-:S02]  /*1ca0*/  @P1 PRMT R78, R78, 0x5410, R95 ;  /* 0x000054104e4e1816 */ /* 0x000fc4000000005f */
[----:B------:R-:W-:Y:S01]  /*1cb0*/  @P1 PRMT R79, R79, 0x5410, R130 ;  /* 0x000054104f4f1816 */ /* 0x000fe20000000082 */
[----:B------:R0:W-:Y:S01]  /*1cc0*/  @P2 STG.E.128 [R88.64+0x10], R80 ;  /* 0x0000105058002986 */ /* 0x0001e2000c101d04 */
[----:B------:R-:W-:Y:S02]  /*1cd0*/  @!P0 ISETP.NE.U32.AND P4, PT, RZ, c[0x0][0x218], PT ;  /* 0x00008600ff008a0c */ /* 0x000fe40003f85070 */
[----:B------:R-:W-:Y:S01]  /*1ce0*/  @P1 LOP3.LUT P6, RZ, R128, 0xff, RZ, 0xc0, !PT ;  /* 0x000000ff80ff1812 */ /* 0x000fe200078cc0ff */
[----:B------:R0:W-:Y:S01]  /*1cf0*/  @P1 STG.E.128 [R84.64], R76 ;  /* 0x0000004c54001986 */ /* 0x0001e2000c101d04 */
[----:B------:R-:W-:Y:S02]  /*1d00*/  @!P0 ISETP.NE.AND.EX P4, PT, RZ, c[0x0][0x21c], PT, P4 ;  /* 0x00008700ff008a0c */ /* 0x000fe40003f85340 */
[----:B------:R-:W-:Y:S02]  /*1d10*/  @!P0 ISETP.NE.U32.AND P5, PT, RZ, c[0x0][0x218], PT ;  /* 0x00008600ff008a0c */ /* 0x000fe40003fa5070 */
        /* <DEDUP_REMOVED lines=8> */
.L_x_3400:
[----:B------:R-:W-:Y:S05]  /*1da0*/  BSYNC B1 ;  /* 0x0000000000017941 */ /* 0x000fea0003800000 */
.L_x_3399:
        /* <DEDUP_REMOVED lines=14> */
.L_x_3402:
[----:B------:R-:W-:Y:S05]  /*1e90*/  BSYNC B1 ;  /* 0x0000000000017941 */ /* 0x000fea0003800000 */
.L_x_3401:
        /* <DEDUP_REMOVED lines=10> */
.L_x_3404:
[----:B------:R-:W-:Y:S05]  /*1f40*/  BSYNC B1 ;  /* 0x0000000000017941 */ /* 0x000fea0003800000 */
.L_x_3403:
        /* <DEDUP_REMOVED lines=30> */
.L_x_3406:
[----:B------:R-:W-:Y:S05]  /*2130*/  BSYNC B1 ;  /* 0x0000000000017941 */ /* 0x000fea0003800000 */
.L_x_3405:
        /* <DEDUP_REMOVED lines=8> */
.L_x_3408:
[----:B------:R-:W-:Y:S05]  /*21c0*/  BSYNC B1 ;  /* 0x0000000000017941 */ /* 0x000fea0003800000 */
.L_x_3407:
        /* <DEDUP_REMOVED lines=8> */
.L_x_3410:
[----:B------:R-:W-:Y:S05]  /*2250*/  BSYNC B1 ;  /* 0x0000000000017941 */ /* 0x000fea0003800000 */
.L_x_3409:
        /* <DEDUP_REMOVED lines=17> */
.L_x_3412:
[----:B------:R-:W-:Y:S05]  /*2370*/  BSYNC B1 ;  /* 0x0000000000017941 */ /* 0x000fea0003800000 */
.L_x_3411:
        /* <DEDUP_REMOVED lines=39> */
.L_x_3414:
[----:B------:R-:W-:Y:S05]  /*25f0*/  BSYNC B1 ;  /* 0x0000000000017941 */ /* 0x000fea0003800000 */
.L_x_3413:
[----:B------:R-:W-:Y:S01]  /*2600*/  @P1 FMUL.FTZ R2, R80, c[0x0][0x1ec] ;  /* 0x00007b0050021a20 */ /* 0x000fe20000410000 */
[----:B------:R-:W-:Y:S02]  /*2610*/  @P1 LOP3.LUT P0, RZ, R3, 0xff000000, RZ, 0xc0, !PT ;  /* 0xff00000003ff1812 */ /* 0x000fe4000780c0ff */
[----:B------:R-:W-:Y:S01]  /*2620*/  @P2 MOV R3, 0x20 ;  /* 0x0000002000032802 */ /* 0x000fe20000000f00 */
[----:B------:R-:W-:Y:S01]  /*2630*/  @P1 FMUL.FTZ R2, R2, c[0x0][0x1e8] ;  /* 0x00007a0002021a20 */ /* 0x000fe20000410000 */
[----:B------:R-:W-:Y:S02]  /*2640*/  @P1 IADD3 R94, R94, 0x20, RZ ;  /* 0x000000205e5e1810 */ /* 0x000fe40007ffe0ff */
[----:B------:R-:W-:Y:S02]  /*2650*/  @P1 MOV R83, 0x10 ;  /* 0x0000001000531802 */ /* 0x000fe40000000f00 */
[----:B------:R-:W-:Y:S01]  /*2660*/  @P1 FSEL R81, R2, RZ, P0 ;  /* 0x000000ff02511208 */ /* 0x000fe20000000000 */
[----:B------:R-:W-:Y:S01]  /*2670*/  @P2 IMAD.WIDE.U32 R2, R0, R3, c[0x0][0x258] ;  /* 0x0000960000022625 */ /* 0x000fe200078e0003 */
[----:B------:R-:W-:-:S02]  /*2680*/  SEL R75, R80, R75, P3 ;  /* 0x0000004b504b7207 */ /* 0x000fc40001800000 */
[----:B------:R-:W-:Y:S01]  /*2690*/  @P1 F2FP.BF16.PACK_AB R0, RZ, R81 ;  /* 0x00000051ff00123e */ /* 0x000fe200000010ff */
[----:B------:R-:W-:Y:S01]  /*26a0*/  @P1 IMAD.WIDE.U32 R80, R94, R83, c[0x0][0x248] ;  /* 0x000092005e501625 */ /* 0x000fe200078e0053 */
[----:B------:R-:W-:Y:S01]  /*26b0*/  MOV R83, c[0x0][0x160] ;  /* 0x0000580000537a02 */ /* 0x000fe20000000f00 */
[----:B------:R0:W-:Y:S01]  /*26c0*/  @P2 STG.E.128 [R2.64], R68 ;  /* 0x0000004402002986 */ /* 0x0001e2000c101d04 */
[----:B------:R-:W-:-:S03]  /*26d0*/  @P1 PRMT R79, R79, 0x5410, R0 ;  /* 0x000054104f4f1816 */ /* 0x000fc60000000000 */
[----:B------:R0:W-:Y:S01]  /*26e0*/  @P2 STG.E.128 [R2.64+0x10], R72 ;  /* 0x0000104802002986 */ /* 0x0001e2000c101d04 */
[----:B------:R-:W-:-:S03]  /*26f0*/  IMAD R92, R83, 0x4, R92 ;  /* 0x00000004535c7824 */ /* 0x000fc600078e025c */
[----:B------:R0:W-:Y:S02]  /*2700*/  @P1 STG.E.128 [R80.64], R76 ;  /* 0x0000004c50001986 */ /* 0x0001e4000c101d04 */
[----:B------:R-:W-:-:S13]  /*2710*/  ISETP.GE.AND P0, PT, R92, c[0x0][0x164], PT ;  /* 0x000059005c007a0c */ /* 0x000fda0003f06270 */
[----:B0-----:R-:W-:Y:S01]  /*2720*/  @P0 CALL.REL.NOINC `(.L_x_3377) ;  /* 0x0000001000000944 */ /* 0x001fe20003c00000 */
[----:B------:R-:W-:Y:S05]  /*2730*/  BRA `(.L_x_3415) ;  /* 0xffffdbf000007947 */ /* 0x000fea000383ffff */
.L_x_3377:
[----:B------:R-:W-:Y:S05]  /*2740*/  BSYNC B0 ;  /* 0x0000000000007941 */ /* 0x000fea0003800000 */
.L_x_3375:
        /* <DEDUP_REMOVED lines=46> */
[----:B--2---:R-:W-:Y:S01]  /*2a30*/  FADD.FTZ R7, R3, R14 ;  /* 0x0000000e03077221 */ /* 0x004fe20000010000 */
[----:B------:R-:W-:Y:S02]  /*2a40*/  IADD3.X R3, RZ, RZ, RZ, P0, !PT ;  /* 0x000000ffff037210 */ /* 0x000fe400007fe4ff */
[----:B------:R-:W-:Y:S01]  /*2a50*/  STS.128 [R0+0x400], R44 ;  /* 0x0004002c00007388 */ /* 0x000fe20000000c00 */
[----:B---3--:R-:W-:Y:S02]  /*2a60*/  FADD.FTZ R17, R4, R17 ;  /* 0x0000001104117221 */ /* 0x008fe40000010000 */
[C---:B------:R-:W-:Y:S01]  /*2a70*/  IMAD.SHL.U32 R4, R30.reuse, 0x4, RZ ;  /* 0x000000041e047824 */ /* 0x040fe200078e00ff */
[----:B------:R-:W-:Y:S01]  /*2a80*/  STS.128 [R0+0x410], R48 ;  /* 0x0004103000007388 */ /* 0x000fe20000000c00 */
[----:B----4-:R-:W-:Y:S01]  /*2a90*/  FADD.FTZ R9, R5, R16 ;  /* 0x0000001005097221 */ /* 0x010fe20000010000 */
[----:B------:R-:W-:-:S02]  /*2aa0*/  SHF.L.U64.HI R5, R30, 0x2, R3 ;  /* 0x000000021e057819 */ /* 0x000fc40000010203 */
[----:B------:R-:W-:Y:S01]  /*2ab0*/  BAR.SYNC.DEFER_BLOCKING 0x0 ;  /* 0x0000000000007b1d */ /* 0x000fe20000010000 */
[C---:B------:R-:W-:Y:S02]  /*2ac0*/  IADD3 R2, P0, R4.reuse, c[0x0][0x228], RZ ;  /* 0x00008a0004027a10 */ /* 0x040fe40007f1e0ff */
        /* <DEDUP_REMOVED lines=44> */
.L_x_3381:
[----:B------:R-:W-:Y:S01]  /*2d90*/  HFMA2.MMA R130, -RZ, RZ, 0, 5.9604644775390625e-08 ;  /* 0x00000001ff827435 */ /* 0x000fe200000001ff */
[----:B------:R-:W-:Y:S01]  /*2da0*/  MOV R129, R88 ;  /* 0x0000005800817202 */ /* 0x000fe20000000f00 */
[----:B------:R-:W-:Y:S01]  /*2db0*/  IMAD.MOV.U32 R133, RZ, RZ, -0x1 ;  /* 0xffffffffff857424 */ /* 0x000fe200078e00ff */
[----:B------:R-:W-:-:S02]  /*2dc0*/  MOV R132, 0x1f ;  /* 0x0000001f00847802 */ /* 0x000fc40000000f00 */
[----:B------:R-:W-:Y:S02]  /*2dd0*/  MOV R80, 0x2df0 ;  /* 0x00002df000507802 */ /* 0x000fe40000000f00 */
[----:B-1----:R-:W-:Y:S05]  /*2de0*/  CALL.REL.NOINC `($__internal_93_$__cuda_sm70_shflsync_bfly_p) ;  /* 0x0000046000007944 */ /* 0x002fea0003c00000 */
[----:B-1----:R-:W-:Y:S01]  /*2df0*/  MOV R83, R130 ;  /* 0x0000008200537202 */ /* 0x002fe20000000f00 */
[----:B0-----:R-:W-:Y:S05]  /*2e00*/  BRA `(.L_x_3416) ;  /* 0xffffe29000007947 */ /* 0x001fea000383ffff */
.L_x_3382:
[----:B------:R-:W-:Y:S01]  /*2e10*/  HFMA2.MMA R130, -RZ, RZ, 0, 5.9604644775390625e-08 ;  /* 0x00000001ff827435 */ /* 0x000fe200000001ff */
[----:B------:R-:W-:Y:S01]  /*2e20*/  MOV R129, R89 ;  /* 0x0000005900817202 */ /* 0x000fe20000000f00 */
[----:B------:R-:W-:Y:S01]  /*2e30*/  IMAD.MOV.U32 R132, RZ, RZ, 0x1f ;  /* 0x0000001fff847424 */ /* 0x000fe200078e00ff */
[----:B------:R-:W-:Y:S02]  /*2e40*/  MOV R133, 0xffffffff ;  /* 0xffffffff00857802 */ /* 0x000fe40000000f00 */
[----:B------:R-:W-:Y:S02]  /*2e50*/  MOV R80, 0x2e70 ;  /* 0x00002e7000507802 */ /* 0x000fe40000000f00 */
[----:B012---:R-:W-:Y:S05]  /*2e60*/  CALL.REL.NOINC `($__internal_93_$__cuda_sm70_shflsync_bfly_p) ;  /* 0x000003e000007944 */ /* 0x007fea0003c00000 */
[----:B------:R-:W-:Y:S01]  /*2e70*/  FADD.FTZ R83, R83, R88 ;  /* 0x0000005853537221 */ /* 0x000fe20000010000 */
[----:B0-----:R-:W-:Y:S01]  /*2e80*/  MOV R132, 0x1f ;  /* 0x0000001f00847802 */ /* 0x001fe20000000f00 */
[----:B-1----:R-:W-:Y:S01]  /*2e90*/  FADD.FTZ R89, R89, R130 ;  /* 0x0000008259597221 */ /* 0x002fe20000010000 */
[----:B------:R-:W-:Y:S01]  /*2ea0*/  HFMA2.MMA R130, -RZ, RZ, 0, 1.1920928955078125e-07 ;  /* 0x00000002ff827435 */ /* 0x000fe200000001ff */
[----:B------:R-:W-:Y:S01]  /*2eb0*/  IMAD.MOV.U32 R133, RZ, RZ, -0x1 ;  /* 0xffffffffff857424 */ /* 0x000fe200078e00ff */
[----:B------:R-:W-:-:S02]  /*2ec0*/  MOV R129, R83 ;  /* 0x0000005300817202 */ /* 0x000fc40000000f00 */
[----:B------:R-:W-:Y:S02]  /*2ed0*/  MOV R80, 0x2ef0 ;  /* 0x00002ef000507802 */ /* 0x000fe40000000f00 */
[----:B------:R-:W-:Y:S05]  /*2ee0*/  CALL.REL.NOINC `($__internal_93_$__cuda_sm70_shflsync_bfly_p) ;  /* 0x0000036000007944 */ /* 0x000fea0003c00000 */
[----:B0-----:R-:W-:Y:S01]  /*2ef0*/  HFMA2.MMA R132, -RZ, RZ, 0, 1.847743988037109375e-06 ;  /* 0x0000001fff847435 */ /* 0x001fe200000001ff */
[----:B-1----:R-:W-:Y:S01]  /*2f00*/  MOV R82, R130 ;  /* 0x0000008200527202 */ /* 0x002fe20000000f00 */
[----:B------:R-:W-:Y:S01]  /*2f10*/  IMAD.MOV.U32 R130, RZ, RZ, 0x2 ;  /* 0x00000002ff827424 */ /* 0x000fe200078e00ff */
[----:B------:R-:W-:Y:S02]  /*2f20*/  MOV R129, R89 ;  /* 0x0000005900817202 */ /* 0x000fe40000000f00 */
[----:B------:R-:W-:Y:S02]  /*2f30*/  MOV R133, 0xffffffff ;  /* 0xffffffff00857802 */ /* 0x000fe40000000f00 */
[----:B------:R-:W-:Y:S02]  /*2f40*/  MOV R80, 0x2f60 ;  /* 0x00002f6000507802 */ /* 0x000fe40000000f00 */
[----:B------:R-:W-:Y:S05]  /*2f50*/  CALL.REL.NOINC `($__internal_93_$__cuda_sm70_shflsync_bfly_p) ;  /* 0x000002f000007944 */ /* 0x000fea0003c00000 */
[----:B------:R-:W-:Y:S01]  /*2f60*/  FADD.FTZ R83, R82, R83 ;  /* 0x0000005352537221 */ /* 0x000fe20000010000 */
[----:B0-----:R-:W-:Y:S01]  /*2f70*/  MOV R133, 0xffffffff ;  /* 0xffffffff00857802 */ /* 0x001fe20000000f00 */
[----:B-1----:R-:W-:Y:S01]  /*2f80*/  FADD.FTZ R89, R89, R130 ;  /* 0x0000008259597221 */ /* 0x002fe20000010000 */
[----:B------:R-:W-:Y:S01]  /*2f90*/  HFMA2.MMA R130, -RZ, RZ, 0, 2.384185791015625e-07 ;  /* 0x00000004ff827435 */ /* 0x000fe200000001ff */
[----:B------:R-:W-:Y:S01]  /*2fa0*/  IMAD.MOV.U32 R132, RZ, RZ, 0x1f ;  /* 0x0000001fff847424 */ /* 0x000fe200078e00ff */
[----:B------:R-:W-:-:S02]  /*2fb0*/  MOV R129, R83 ;  /* 0x0000005300817202 */ /* 0x000fc40000000f00 */
[----:B------:R-:W-:Y:S02]  /*2fc0*/  MOV R80, 0x2fe0 ;  /* 0x00002fe000507802 */ /* 0x000fe40000000f00 */
[----:B------:R-:W-:Y:S05]  /*2fd0*/  CALL.REL.NOINC `($__internal_93_$__cuda_sm70_shflsync_bfly_p) ;  /* 0x0000027000007944 */ /* 0x000fea0003c00000 */
[----:B-1----:R-:W-:Y:S01]  /*2fe0*/  MOV R82, R130 ;  /* 0x0000008200527202 */ /* 0x002fe20000000f00 */
[----:B------:R-:W-:Y:S01]  /*2ff0*/  HFMA2.MMA R130, -RZ, RZ, 0, 2.384185791015625e-07 ;  /* 0x00000004ff827435 */ /* 0x000fe200000001ff */
[----:B0-----:R-:W-:Y:S01]  /*3000*/  IMAD.MOV.U32 R129, RZ, RZ, R89 ;  /* 0x000000ffff817224 */ /* 0x001fe200078e0059 */
[----:B------:R-:W-:Y:S02]  /*3010*/  MOV R132, 0x1f ;  /* 0x0000001f00847802 */ /* 0x000fe40000000f00 */
[----:B------:R-:W-:Y:S02]  /*3020*/  MOV R133, 0xffffffff ;  /* 0xffffffff00857802 */ /* 0x000fe40000000f00 */
[----:B------:R-:W-:Y:S02]  /*3030*/  MOV R80, 0x3050 ;  /* 0x0000305000507802 */ /* 0x000fe40000000f00 */
[----:B------:R-:W-:Y:S05]  /*3040*/  CALL.REL.NOINC `($__internal_93_$__cuda_sm70_shflsync_bfly_p) ;  /* 0x0000020000007944 */ /* 0x000fea0003c00000 */
[----:B------:R-:W-:Y:S01]  /*3050*/  FADD.FTZ R83, R82, R83 ;  /* 0x0000005352537221 */ /* 0x000fe20000010000 */
[----:B0-----:R-:W-:Y:S01]  /*3060*/  HFMA2.MMA R132, -RZ, RZ, 0, 1.847743988037109375e-06 ;  /* 0x0000001fff847435 */ /* 0x001fe200000001ff */
[----:B-1----:R-:W-:Y:S01]  /*3070*/  FADD.FTZ R127, R89, R130 ;  /* 0x00000082597f7221 */ /* 0x002fe20000010000 */
[----:B------:R-:W-:Y:S01]  /*3080*/  MOV R133, 0xffffffff ;  /* 0xffffffff00857802 */ /* 0x000fe20000000f00 */
[----:B------:R-:W-:Y:S01]  /*3090*/  IMAD.MOV.U32 R130, RZ, RZ, 0x8 ;  /* 0x00000008ff827424 */ /* 0x000fe200078e00ff */
[----:B------:R-:W-:-:S02]  /*30a0*/  MOV R129, R83 ;  /* 0x0000005300817202 */ /* 0x000fc40000000f00 */
[----:B------:R-:W-:Y:S02]  /*30b0*/  MOV R80, 0x30d0 ;  /* 0x000030d000507802 */ /* 0x000fe40000000f00 */
[----:B------:R-:W-:Y:S05]  /*30c0*/  CALL.REL.NOINC `($__internal_93_$__cuda_sm70_shflsync_bfly_p) ;  /* 0x0000018000007944 */ /* 0x000fea0003c00000 */
[----:B-1----:R-:W-:Y:S01]  /*30d0*/  MOV R82, R130 ;  /* 0x0000008200527202 */ /* 0x002fe20000000f00 */
[----:B------:R-:W-:Y:S01]  /*30e0*/  HFMA2.MMA R130, -RZ, RZ, 0, 4.76837158203125e-07 ;  /* 0x00000008ff827435 */ /* 0x000fe200000001ff */
[----:B0-----:R-:W-:Y:S01]  /*30f0*/  IMAD.MOV.U32 R129, RZ, RZ, R127 ;  /* 0x000000ffff817224 */ /* 0x001fe200078e007f */
[----:B------:R-:W-:Y:S02]  /*3100*/  MOV R132, 0x1f ;  /* 0x0000001f00847802 */ /* 0x000fe40000000f00 */
[----:B------:R-:W-:Y:S02]  /*3110*/  MOV R133, 0xffffffff ;  /* 0xffffffff00857802 */ /* 0x000fe40000000f00 */
[----:B------:R-:W-:Y:S02]  /*3120*/  MOV R80, 0x3140 ;  /* 0x0000314000507802 */ /* 0x000fe40000000f00 */
[----:B------:R-:W-:Y:S05]  /*3130*/  CALL.REL.NOINC `($__internal_93_$__cuda_sm70_shflsync_bfly_p) ;  /* 0x0000011000007944 */ /* 0x000fea0003c00000 */
[----:B------:R-:W-:Y:S01]  /*3140*/  FADD.FTZ R89, R82, R83 ;  /* 0x0000005352597221 */ /* 0x000fe20000010000 */
[----:B0-----:R-:W-:Y:S01]  /*3150*/  MOV R133, 0xffffffff ;  /* 0xffffffff00857802 */ /* 0x001fe20000000f00 */
[----:B-1----:R-:W-:Y:S01]  /*3160*/  FADD.FTZ R127, R127, R130 ;  /* 0x000000827f7f7221 */ /* 0x002fe20000010000 */
[----:B------:R-:W-:Y:S01]  /*3170*/  HFMA2.MMA R130, -RZ, RZ, 0, 9.5367431640625e-07 ;  /* 0x00000010ff827435 */ /* 0x000fe200000001ff */
[----:B------:R-:W-:Y:S01]  /*3180*/  IMAD.MOV.U32 R132, RZ, RZ, 0x1f ;  /* 0x0000001fff847424 */ /* 0x000fe200078e00ff */
        /* <DEDUP_REMOVED lines=10> */
[----:B-1----:R-:W-:Y:S01]  /*3230*/  MOV R80, R130 ;  /* 0x0000008200507202 */ /* 0x002fe20000000f00 */
[----:B0-----:R-:W-:Y:S05]  /*3240*/  BRA `(.L_x_3417) ;  /* 0xffffdf7000007947 */ /* 0x001fea000383ffff */
        .weak           $__internal_93_$__cuda_sm70_shflsync_bfly_p
        .type           $__internal_93_$__cuda_sm70_shflsync_bfly_p,@function
        .size           $__internal_93_$__cuda_sm70_shflsync_bfly_p,(.L_x_7271 - $__internal_93_$__cuda_sm70_shflsync_bfly_p)
$__internal_93_$__cuda_sm70_shflsync_bfly_p:
[----:B------:R-:W-:Y:S01]  /*3250*/  HFMA2.MMA R81, -RZ, RZ, 0, 0 ;  /* 0x00000000ff517435 */ /* 0x000fe200000001ff */
[----:B------:R-:W-:Y:S04]  /*3260*/  WARPSYNC R133 ;  /* 0x0000008500007348 */ /* 0x000fe80003800000 */
[----:B------:R0:W1:Y:S01]  /*3270*/  SHFL.BFLY PT, R130, R129, R130, R132 ;  /* 0x0c00008281827389 */ /* 0x00006200000e0084 */
[----:B------:R-:W-:Y:S05]  /*3280*/  RET.REL.NODEC R80 `(_ZN10layer_norm13ln_bwd_kernelINS_13Kernel_traitsIf13__nv_bfloat16fS2_fjLj512ELj1ELj4ELj1ELj16ENS_18Kernel_traits_baseILj512EfS2_fS2_fjLj128EEEEELb1ELb0ELb1ELb1EEEvNS_9BwdParamsE) ;  /* 0xffffcd7050007950 */ /* 0x000fea0003c3ffff */
.L_x_3418:
        /* <DEDUP_REMOVED lines=15> */
.L_x_7271:


//--------------------- .text._ZN10layer_norm13ln_bwd_kernelINS_13Kernel_traitsIf13__nv_bfloat16fS2_fjLj512ELj1ELj4ELj1ELj16ENS_18Kernel_traits_baseILj512EfS2_fS2_fjLj128EEEEELb1ELb1ELb0ELb0EEEvNS_9BwdParamsE --------------------------
	.section	.text._ZN10layer_norm13ln_bwd_kernelINS_13Kernel_traitsIf13__nv_bfloat16fS2_fjLj512ELj1ELj4ELj1ELj16ENS_18Kernel_traits_baseILj512EfS2_fS2_fjLj128EEEEELb1ELb1ELb0ELb0EEEvNS_9BwdParamsE,"ax",@progbits
	.sectioninfo	@"SHI_REGISTERS=168"
	.align	128
        .global         _ZN10layer_norm13ln_bwd_kernelINS_13Kernel_traitsIf13__nv_bfloat16fS2_fjLj512ELj1ELj4ELj1ELj16ENS_18Kernel_traits_baseILj512EfS2_fS2_fjLj128EEEEELb1ELb1ELb0ELb0EEEvNS_9BwdParamsE
        .type           _ZN10layer_norm13ln_bwd_kernelINS_13Kernel_traitsIf13__nv_bfloat16fS2_fjLj512ELj1ELj4ELj1ELj16ENS_18Kernel_traits_baseILj512EfS2_fS2_fjLj128EEEEELb1ELb1ELb0ELb0EEEvNS_9BwdParamsE,@function
        .size           _ZN10layer_norm13ln_bwd_kernelINS_13Kernel_traitsIf13__nv_bfloat16fS2_fjLj512ELj1ELj4ELj1ELj16ENS_18Kernel_traits_baseILj512EfS2_fS2_fjLj128EEEEELb1ELb1ELb0ELb0EEEvNS_9BwdParamsE,(.L_x_7272 - _ZN10layer_norm13ln_bwd_kernelINS_13Kernel_traitsIf13__nv_bfloat16fS2_fjLj512ELj1ELj4ELj1ELj16ENS_18Kernel_traits_baseILj512EfS2_fS2_fjLj128EEEEELb1ELb1ELb0ELb0EEEvNS_9BwdParamsE)
        .other          _ZN10layer_norm13ln_bwd_kernelINS_13Kernel_traitsIf13__nv_bfloat16fS2_fjLj512ELj1ELj4ELj1ELj16ENS_18Kernel_traits_baseILj512EfS2_fS2_fjLj128EEEEELb1ELb1ELb0ELb0EEEvNS_9BwdParamsE,@"STO_CUDA_ENTRY STV_DEFAULT"
_ZN10layer_norm13ln_bwd_kernelINS_13Kernel_traitsIf13__nv_bfloat16fS2_fjLj512ELj1ELj4ELj1ELj16ENS_18Kernel_traits_baseILj512EfS2_fS2_fjLj128EEEEELb1ELb1ELb0ELb0EEEvNS_9BwdParamsE:
.text._ZN10layer_norm13ln_bwd_kernelINS_13Kernel_traitsIf13__nv_bfloat16fS2_fjLj512ELj1ELj4ELj1ELj16ENS_18Kernel_traits_baseILj512EfS2_fS2_fjLj128EEEEELb1ELb1ELb0ELb0EEEvNS_9BwdParamsE:
        /* <DEDUP_REMOVED lines=58> */
.L_x_3431:
        /* <DEDUP_REMOVED lines=42> */
[C---:B------:R-:W-:Y:S02]  /*0640*/  FADD.FTZ R133, -R151.reuse, R8 ;  /* 0x0000000897857221 */ /* 0x040fe40000010100 */
[C---:B------:R-:W-:Y:S01]  /*0650*/  FADD.FTZ R149, -R151.reuse, R11 ;  /* 0x0000000b97957221 */ /* 0x040fe20000010100 */
[----:B---3--:R-:W-:Y:S01]  /*0660*/  PRMT R7, RZ, 0x5410, R116 ;  /* 0x00005410ff077816 */ /* 0x008fe20000000074 */
[C---:B-----5:R-:W-:Y:S01]  /*0670*/  FMUL.FTZ R131, R136.reuse, R131 ;  /* 0x0000008388837220 */ /* 0x060fe20000410000 */
[--C-:B------:R-:W-:Y:S01]  /*0680*/  PRMT R11, RZ, 0x5410, R117.reuse ;  /* 0x00005410ff0b7816 */ /* 0x100fe20000000075 */
[----:B----4-:R-:W-:Y:S01]  /*0690*/  FADD.FTZ R157, -R151, R120 ;  /* 0x00000078979d7221 */ /* 0x010fe20000010100 */
[----:B------:R-:W-:Y:S01]  /*06a0*/  PRMT R6, RZ, 0x7610, R117 ;  /* 0x00007610ff067816 */ /* 0x000fe20000000075 */
[C---:B------:R-:W-:Y:S01]  /*06b0*/  FMUL.FTZ R133, R136.reuse, R133 ;  /* 0x0000008588857220 */ /* 0x040fe20000410000 */
[----:B------:R-:W-:Y:S01]  /*06c0*/  PRMT R116, RZ, 0x7610, R116 ;  /* 0x00007610ff747816 */ /* 0x000fe20000000074 */
[----:B------:R-:W-:-:S02]  /*06d0*/  FMUL.FTZ R130, R136, R149 ;  /* 0x0000009588827220 */ /* 0x000fc40000410000 */
[C---:B------:R-:W-:Y:S02]  /*06e0*/  FADD.FTZ R9, -R151.reuse, R9 ;  /* 0x0000000997097221 */ /* 0x040fe40000010100 */
[----:B------:R-:W-:Y:S02]  /*06f0*/  FMUL.FTZ R132, R96, R7 ;  /* 0x0000000760847220 */ /* 0x000fe40000410000 */
[----:B------:R-:W-:Y:S01]  /*0700*/  FADD.FTZ R159, -R151, R121 ;  /* 0x00000079979f7221 */ /* 0x000fe20000010100 */
        /* <DEDUP_REMOVED lines=9> */
[----:B------:R-:W-:-:S02]  /*07a0*/  FMUL.FTZ R10, R136, R157 ;  /* 0x0000009d880a7220 */ /* 0x000fc40000410000 */
        /* <DEDUP_REMOVED lines=8> */
[C---:B------:R-:W-:Y:S01]  /*0830*/  FFMA.FTZ R7, R134.reuse, R129, R7 ;  /* 0x0000008186077223 */ /* 0x040fe20000010007 */
[----:B------:R-:W-:Y:S01]  /*0840*/  PRMT R118, RZ, 0x7610, R118 ;  /* 0x00007610ff767816 */ /* 0x000fe20000000076 */
        /* <DEDUP_REMOVED lines=12> */
[----:B------:R-:W-:Y:S02]  /*0910*/  FADD.FTZ R118, R118, R9 ;  /* 0x0000000976767221 */ /* 0x000fe40000010000 */
[----:B------:R-:W-:Y:S01]  /*0920*/  FFMA.FTZ R116, R10, R9, R116 ;  /* 0x000000090a747223 */ /* 0x000fe20000010074 */
[----:B------:R-:W-:Y:S01]  /*0930*/  PRMT R120, RZ, 0x7610, R119 ;  /* 0x00007610ff787816 */ /* 0x000fe20000000077 */
[----:B------:R-:W-:Y:S02]  /*0940*/  FMUL.FTZ R6, R136, R5 ;  /* 0x0000000588067220 */ /* 0x000fe40000410000 */
[----:B------:R-:W-:-:S02]  /*0950*/  FADD.FTZ R123, -R151, R123 ;  /* 0x0000007b977b7221 */ /* 0x000fc40000010100 */
        /* <DEDUP_REMOVED lines=13> */
.L_x_3422:
[----:B-1----:R-:W-:Y:S05]  /*0a30*/  BSYNC B1 ;  /* 0x0000000000017941 */ /* 0x002fea0003800000 */
.L_x_3421:
[----:B------:R-:W-:Y:S01]  /*0a40*/  BSSY B1, `(.L_x_3423) ;  /* 0x0000052000017945 */ /* 0x000fe20003800000 */
[----:B------:R-:W-:Y:S05]  /*0a50*/  @!P3 BRA `(.L_x_3424) ;  /* 0x000005000000b947 */ /* 0x000fea0003800000 */
[----:B------:R-:W-:Y:S01]  /*0a60*/  HFMA2.MMA R121, -RZ, RZ, 0, 9.5367431640625e-07 ;  /* 0x00000010ff797435 */ /* 0x000fe200000001ff */
[----:B------:R-:W-:-:S04]  /*0a70*/  LEA R140, P0, R158, c[0x0][0x188], 0x5 ;  /* 0x000062009e8c7a11 */ /* 0x000fc800078028ff */
[----:B------:R-:W-:-:S05]  /*0a80*/  LEA.HI.X R141, R158, c[0x0][0x18c], RZ, 0x5, P0 ;  /* 0x000063009e8d7a11 */ /* 0x000fca00000f2cff */
[C---:B------:R-:W-:Y:S01]  /*0a90*/  IMAD.WIDE.U32 R120, R158.reuse, R121, c[0x0][0x208] ;  /* 0x000082009e787625 */ /* 0x040fe200078e0079 */
[----:B------:R-:W2:Y:S04]  /*0aa0*/  LDG.E.128 R116, [R140.64] ;  /* 0x000000048c747981 */ /* 0x000ea8000c1e1d00 */
[----:B------:R-:W3:Y:S04]  /*0ab0*/  LDG.E.128 R124, [R140.64+0x10] ;  /* 0x000010048c7c7981 */ /* 0x000ee8000c1e1d00 */
        /* <DEDUP_REMOVED lines=11> */
[----:B------:R-:W-:Y:S01]  /*0b70*/  FADD.FTZ R147, -R151, R117 ;  /* 0x0000007597937221 */ /* 0x000fe20000010100 */
[----:B----4-:R-:W-:Y:S02]  /*0b80*/  PRMT R139, RZ, 0x5410, R120 ;  /* 0x00005410ff8b7816 */ /* 0x010fe40000000078 */
[----:B------:R-:W-:-:S02]  /*0b90*/  PRMT R117, RZ, 0x5410, R123 ;  /* 0x00005410ff757816 */ /* 0x000fc4000000007b */
[----:B------:R-:W-:Y:S01]  /*0ba0*/  PRMT R116, RZ, 0x7610, R123 ;  /* 0x00007610ff747816 */ /* 0x000fe2000000007b */
[C---:B---3--:R-:W-:Y:S01]  /*0bb0*/  FADD.FTZ R123, -R151.reuse, R125 ;  /* 0x0000007d977b7221 */ /* 0x048fe20000010100 */
[----:B------:R-:W-:Y:S01]  /*0bc0*/  PRMT R120, RZ, 0x7610, R120 ;  /* 0x00007610ff787816 */ /* 0x000fe20000000078 */
[----:B-----5:R-:W-:Y:S02]  /*0bd0*/  FMUL.FTZ R125, R136, R137 ;  /* 0x00000089887d7220 */ /* 0x020fe40000410000 */
[----:B------:R-:W-:Y:S01]  /*0be0*/  FMUL.FTZ R148, R72, R139 ;  /* 0x0000008b48947220 */ /* 0x000fe20000410000 */
[----:B------:R-:W-:Y:S01]  /*0bf0*/  PRMT R159, RZ, 0x5410, R121 ;  /* 0x00005410ff9f7816 */ /* 0x000fe20000000079 */
[C---:B------:R-:W-:Y:S02]  /*0c00*/  FADD.FTZ R161, -R151.reuse, R119 ;  /* 0x0000007797a17221 */ /* 0x040fe40000010100 */
[----:B------:R-:W-:Y:S01]  /*0c10*/  FADD.FTZ R141, -R151, R118 ;  /* 0x00000076978d7221 */ /* 0x000fe20000010100 */
[----:B------:R-:W-:Y:S01]  /*0c20*/  PRMT R118, RZ, 0x7610, R121 ;  /* 0x00007610ff767816 */ /* 0x000fe20000000079 */
[----:B------:R-:W-:-:S02]  /*0c30*/  FMUL.FTZ R147, R136, R147 ;  /* 0x0000009388937220 */ /* 0x000fc40000410000 */
[----:B------:R-:W-:Y:S02]  /*0c40*/  FMUL.FTZ R146, R73, R120 ;  /* 0x0000007849927220 */ /* 0x000fe40000410000 */
[----:B------:R-:W-:Y:S02]  /*0c50*/  FADD.FTZ R157, R157, R148 ;  /* 0x000000949d9d7221 */ /* 0x000fe40000010000 */
[----:B------:R-:W-:Y:S02]  /*0c60*/  FFMA.FTZ R156, R125, R148, R156 ;  /* 0x000000947d9c7223 */ /* 0x000fe4000001009c */
[C---:B------:R-:W-:Y:S02]  /*0c70*/  FADD.FTZ R121, -R151.reuse, R124 ;  /* 0x0000007c97797221 */ /* 0x040fe40000010100 */
[C---:B------:R-:W-:Y:S02]  /*0c80*/  FADD.FTZ R143, -R151.reuse, R126 ;  /* 0x0000007e978f7221 */ /* 0x040fe40000010100 */
[----:B------:R-:W-:-:S02]  /*0c90*/  FADD.FTZ R145, -R151, R127 ;  /* 0x0000007f97917221 */ /* 0x000fc40000010100 */
[C---:B------:R-:W-:Y:S02]  /*0ca0*/  FMUL.FTZ R124, R136.reuse, R161 ;  /* 0x000000a1887c7220 */ /* 0x040fe40000410000 */
[----:B------:R-:W-:Y:S02]  /*0cb0*/  FMUL.FTZ R127, R136, R141 ;  /* 0x0000008d887f7220 */ /* 0x000fe40000410000 */
[----:B------:R-:W-:Y:S02]  /*0cc0*/  FMUL.FTZ R126, R74, R159 ;  /* 0x0000009f4a7e7220 */ /* 0x000fe40000410000 */
[----:B------:R-:W-:Y:S02]  /*0cd0*/  FADD.FTZ R157, R157, R146 ;  /* 0x000000929d9d7221 */ /* 0x000fe40000010000 */
[----:B------:R-:W-:Y:S01]  /*0ce0*/  FFMA.FTZ R156, R147, R146, R156 ;  /* 0x00000092939c7223 */ /* 0x000fe2000001009c */
[----:B------:R-:W-:Y:S01]  /*0cf0*/  PRMT R119, RZ, 0x5410, R122 ;  /* 0x00005410ff777816 */ /* 0x000fe2000000007a */
        /* <DEDUP_REMOVED lines=38> */
.L_x_3424:
[----:B------:R-:W-:Y:S05]  /*0f60*/  BSYNC B1 ;  /* 0x0000000000017941 */ /* 0x000fea0003800000 */
.L_x_3423:
[----:B------:R-:W-:Y:S05]  /*0f70*/  BRA.DIV ~URZ, `(.L_x_3425) ;  /* 0x00001f127f007947 */ /* 0x000fea000b800000 */
[----:B------:R0:W1:Y:S02]  /*0f80*/  SHFL.BFLY PT, R122, R157, 0x1, 0x1f ;  /* 0x0c201f009d7a7f89 */ /* 0x00006400000e0000 */
.L_x_3438:
        /* <DEDUP_REMOVED lines=18> */
.L_x_3439:
        /* <DEDUP_REMOVED lines=13> */
[----:B------:R-:W-:Y:S01]  /*1180*/  LOP3.LUT P5, RZ, R154, 0xff0000, RZ, 0xc0, !PT ;  /* 0x00ff00009aff7812 */ /* 0x000fe200078ac0ff */
[-CC-:B0-----:R-:W-:Y:S01]  /*1190*/  FFMA.FTZ R123, R131, R156.reuse, R159.reuse ;  /* 0x0000009c837b7223 */ /* 0x181fe2000001009f */
[----:B------:R-:W-:Y:S01]  /*11a0*/  ISETP.NE.U32.AND P0, PT, RZ, c[0x0][0x258], PT ;  /* 0x00009600ff007a0c */ /* 0x000fe20003f05070 */
[----:B------:R-:W-:Y:S01]  /*11b0*/  FFMA.FTZ R120, R10, R156, R159 ;  /* 0x0000009c0a787223 */ /* 0x000fe2000001009f */
[----:B------:R-:W-:Y:S01]  /*11c0*/  LOP3.LUT P6, RZ, R155, 0xff, RZ, 0xc0, !PT ;  /* 0x000000ff9bff7812 */ /* 0x000fe200078cc0ff */
[----:B------:R-:W-:Y:S01]  /*11d0*/  FADD.FTZ R123, R128, -R123 ;  /* 0x8000007b807b7221 */ /* 0x000fe20000010000 */
[----:B------:R-:W-:Y:S01]  /*11e0*/  ISETP.NE.AND.EX P0, PT, RZ, c[0x0][0x25c], PT, P0 ;  /* 0x00009700ff007a0c */ /* 0x000fe20003f05300 */
[----:B------:R-:W-:Y:S01]  /*11f0*/  FADD.FTZ R157, R9, -R120 ;  /* 0x80000078099d7221 */ /* 0x000fe20000010000 */
[----:B------:R-:W-:Y:S01]  /*1200*/  MOV R165, RZ ;  /* 0x000000ff00a57202 */ /* 0x000fe20000000f00 */
[----:B-----5:R-:W-:-:S02]  /*1210*/  FMUL.FTZ R123, R136, R123 ;  /* 0x0000007b887b7220 */ /* 0x020fc40000410000 */
[----:B------:R-:W-:Y:S02]  /*1220*/  FMUL.FTZ R163, R136, R157 ;  /* 0x0000009d88a37220 */ /* 0x000fe40000410000 */
[----:B------:R-:W-:Y:S02]  /*1230*/  @P1 FADD.FTZ R123, R18, R123 ;  /* 0x0000007b127b1221 */ /* 0x000fe40000010000 */
[----:B------:R-:W-:Y:S02]  /*1240*/  @P1 FADD.FTZ R163, R12, R163 ;  /* 0x000000a30ca31221 */ /* 0x000fe40000010000 */
[----:B------:R-:W-:Y:S01]  /*1250*/  FFMA.FTZ R160, R130, R156, R159 ;  /* 0x0000009c82a07223 */ /* 0x000fe2000001009f */
[C---:B------:R-:W-:Y:S01]  /*1260*/  SEL R110, R123.reuse, R110, P0 ;  /* 0x0000006e7b6e7207 */ /* 0x040fe20000000000 */
[-C--:B------:R-:W-:Y:S01]  /*1270*/  FMUL.FTZ R123, R123, R135.reuse ;  /* 0x000000877b7b7220 */ /* 0x080fe20000410000 */
[C---:B------:R-:W-:Y:S01]  /*1280*/  SEL R112, R163.reuse, R112, P0 ;  /* 0x00000070a3707207 */ /* 0x040fe20000000000 */
[----:B------:R-:W-:-:S02]  /*1290*/  FMUL.FTZ R157, R163, R135 ;  /* 0x00000087a39d7220 */ /* 0x000fc40000410000 */
[----:B------:R-:W-:Y:S02]  /*12a0*/  FMUL.FTZ R123, R123, c[0x0][0x1e8] ;  /* 0x00007a007b7b7a20 */ /* 0x000fe40000410000 */
[----:B------:R-:W-:Y:S02]  /*12b0*/  FMUL.FTZ R157, R157, c[0x0][0x1e8] ;  /* 0x00007a009d9d7a20 */ /* 0x000fe40000410000 */
[-CC-:B------:R-:W-:Y:S02]  /*12c0*/  FFMA.FTZ R162, R8, R156.reuse, R159.reuse ;  /* 0x0000009c08a27223 */ /* 0x180fe4000001009f */
[-CC-:B------:R-:W-:Y:S02]  /*12d0*/  FFMA.FTZ R158, R134, R156.reuse, R159.reuse ;  /* 0x0000009c869e7223 */ /* 0x180fe4000001009f */
[----:B------:R-:W-:Y:S02]  /*12e0*/  FFMA.FTZ R122, R150, R156, R159 ;  /* 0x0000009c967a7223 */ /* 0x000fe4000001009f */
[----:B------:R-:W-:Y:S01]  /*12f0*/  FADD.FTZ R163, R129, -R158 ;  /* 0x8000009e81a37221 */ /* 0x000fe20000010000 */
[----:B--2---:R-:W-:-:S05]  /*1300*/  @P5 PRMT R120, RZ, 0x5410, R117 ;  /* 0x00005410ff785816 */ /* 0x004fca0000000075 */
[----:B------:R-:W-:Y:S01]  /*1310*/  @P5 FMUL.FTZ R161, R123, R120 ;  /* 0x000000787ba15220 */ /* 0x000fe20000410000 */
[----:B------:R-:W-:Y:S01]  /*1320*/  @P6 PRMT R120, RZ, 0x5410, R118 ;  /* 0x00005410ff786816 */ /* 0x000fe20000000076 */
[----:B------:R-:W-:Y:S02]  /*1330*/  FMUL.FTZ R123, R90, R123 ;  /* 0x0000007b5a7b7220 */ /* 0x000fe40000410000 */
[----:B------:R-:W-:Y:S02]  /*1340*/  FADD.FTZ R34, R34, R161 ;  /* 0x000000a122227221 */ /* 0x000fe40000010000 */
[----:B------:R-:W-:Y:S02]  /*1350*/  @P6 FMUL.FTZ R165, R157, R120 ;  /* 0x000000789da56220 */ /* 0x000fe40000410000 */
[-CC-:B------:R-:W-:Y:S02]  /*1360*/  FFMA.FTZ R120, R6, R156.reuse, R159.reuse ;  /* 0x0000009c06787223 */ /* 0x180fe4000001009f */
[----:B------:R-:W-:-:S02]  /*1370*/  FFMA.FTZ R161, R133, R156, R159 ;  /* 0x0000009c85a17223 */ /* 0x000fc4000001009f */
[----:B------:R-:W-:Y:S02]  /*1380*/  FADD.FTZ R28, R28, R165 ;  /* 0x000000a51c1c7221 */ /* 0x000fe40000010000 */
[----:B------:R-:W-:Y:S02]  /*1390*/  FADD.FTZ R165, R11, -R160 ;  /* 0x800000a00ba57221 */ /* 0x000fe40000010000 */
[----:B------:R-:W-:Y:S02]  /*13a0*/  FADD.FTZ R159, R7, -R162 ;  /* 0x800000a2079f7221 */ /* 0x000fe40000010000 */
[----:B------:R-:W-:Y:S02]  /*13b0*/  FADD.FTZ R160, R5, -R120 ;  /* 0x8000007805a07221 */ /* 0x000fe40000010000 */
[----:B------:R-:W-:Y:S02]  /*13c0*/  FADD.FTZ R161, R132, -R161 ;  /* 0x800000a184a17221 */ /* 0x000fe40000010000 */
[----:B------:R-:W-:-:S02]  /*13d0*/  FADD.FTZ R120, R149, -R122 ;  /* 0x8000007a95787221 */ /* 0x000fc40000010000 */
[C---:B------:R-:W-:Y:S02]  /*13e0*/  FMUL.FTZ R162, R136.reuse, R159 ;  /* 0x0000009f88a27220 */ /* 0x040fe40000410000 */
[C---:B------:R-:W-:Y:S02]  /*13f0*/  FMUL.FTZ R161, R136.reuse, R161 ;  /* 0x000000a188a17220 */ /* 0x040fe40000410000 */
[C---:B------:R-:W-:Y:S02]  /*1400*/  FMUL.FTZ R122, R136.reuse, R163 ;  /* 0x000000a3887a7220 */ /* 0x040fe40000410000 */
[C---:B------:R-:W-:Y:S02]  /*1410*/  FMUL.FTZ R158, R136.reuse, R165 ;  /* 0x000000a5889e7220 */ /* 0x040fe40000410000 */
[C---:B------:R-:W-:Y:S02]  /*1420*/  FMUL.FTZ R159, R136.reuse, R160 ;  /* 0x000000a0889f7220 */ /* 0x040fe40000410000 */
        /* <DEDUP_REMOVED lines=10> */
[----:B------:R-:W-:Y:S01]  /*14d0*/  LOP3.LUT P1, RZ, R155, 0xff00, RZ, 0xc0, !PT ;  /* 0x0000ff009bff7812 */ /* 0x000fe2000782c0ff */
[C---:B------:R-:W-:Y:S01]  /*14e0*/  FMUL.FTZ R160, R162.reuse, R135 ;  /* 0x00000087a2a07220 */ /* 0x040fe20000410000 */
[----:B------:R-:W-:Y:S01]  /*14f0*/  SEL R113, R162, R113, P0 ;  /* 0x00000071a2717207 */ /* 0x000fe20000000000 */
[----:B------:R-:W-:Y:S01]  /*1500*/  HFMA2.MMA R162, -RZ, RZ, 0, 0 ;  /* 0x00000000ffa27435 */ /* 0x000fe200000001ff */
[----:B------:R-:W-:Y:S01]  /*1510*/  FMUL.FTZ R164, R158, R135 ;  /* 0x000000879ea47220 */ /* 0x000fe20000410000 */
[----:B------:R-:W-:Y:S01]  /*1520*/  MOV R158, RZ ;  /* 0x000000ff009e7202 */ /* 0x000fe20000000f00 */
[----:B------:R-:W-:Y:S01]  /*1530*/  FMUL.FTZ R160, R160, c[0x0][0x1e8] ;  /* 0x00007a00a0a07a20 */ /* 0x000fe20000410000 */
[----:B------:R-:W-:Y:S01]  /*1540*/  SEL R114, R159, R114, P0 ;  /* 0x000000729f727207 */ /* 0x000fe20000000000 */
[----:B------:R-:W-:Y:S01]  /*1550*/  FMUL.FTZ R164, R164, c[0x0][0x1e8] ;  /* 0x00007a00a4a47a20 */ /* 0x000fe20000410000 */
[----:B------:R-:W-:Y:S01]  /*1560*/  SEL R115, R120, R115, P0 ;  /* 0x0000007378737207 */ /* 0x000fe20000000000 */
[----:B------:R-:W-:Y:S01]  /*1570*/  FMUL.FTZ R161, R161, R135 ;  /* 0x00000087a1a17220 */ /* 0x000fe20000410000 */
[----:B------:R-:W-:-:S02]  /*1580*/  LOP3.LUT P0, RZ, R154, 0xff00, RZ, 0xc0, !PT ;  /* 0x0000ff009aff7812 */ /* 0x000fc4000780c0ff */
[----:B------:R-:W-:Y:S01]  /*1590*/  @P1 PRMT R163, RZ, 0x7610, R118 ;  /* 0x00007610ffa31816 */ /* 0x000fe20000000076 */
[----:B------:R-:W-:Y:S02]  /*15a0*/  FMUL.FTZ R118, R84, R157 ;  /* 0x0000009d54767220 */ /* 0x000fe40000410000 */
[----:B------:R-:W-:Y:S02]  /*15b0*/  FMUL.FTZ R161, R161, c[0x0][0x1e8] ;  /* 0x00007a00a1a17a20 */ /* 0x000fe40000410000 */
[----:B------:R-:W-:Y:S01]  /*15c0*/  @P1 FMUL.FTZ R162, R160, R163 ;  /* 0x000000a3a0a21220 */ /* 0x000fe20000410000 */
[----:B------:R-:W-:Y:S01]  /*15d0*/  FSEL R118, R118, RZ, P6 ;  /* 0x000000ff76767208 */ /* 0x000fe20003000000 */
[----:B------:R-:W-:Y:S01]  /*15e0*/  FMUL.FTZ R160, R85, R160 ;  /* 0x000000a055a07220 */ /* 0x000fe20000410000 */
[----:B------:R-:W-:Y:S01]  /*15f0*/  LOP3.LUT P6, RZ, R154, 0xff000000, RZ, 0xc0, !PT ;  /* 0xff0000009aff7812 */ /* 0x000fe200078cc0ff */
[----:B------:R-:W-:Y:S02]  /*1600*/  FADD.FTZ R29, R29, R162 ;  /* 0x000000a21d1d7221 */ /* 0x000fe40000010000 */
[-C--:B------:R-:W-:Y:S01]  /*1610*/  FMUL.FTZ R162, R122, R135.reuse ;  /* 0x000000877aa27220 */ /* 0x080fe20000410000 */
[----:B------:R-:W-:Y:S01]  /*1620*/  FSEL R157, R160, RZ, P1 ;  /* 0x000000ffa09d7208 */ /* 0x000fe20000800000 */
[----:B------:R-:W-:Y:S01]  /*1630*/  FMUL.FTZ R163, R159, R135 ;  /* 0x000000879fa37220 */ /* 0x000fe20000410000 */
[----:B------:R-:W-:Y:S01]  /*1640*/  HFMA2.MMA R159, -RZ, RZ, 0, 0 ;  /* 0x00000000ff9f7435 */ /* 0x000fe200000001ff */
[----:B------:R-:W-:Y:S01]  /*1650*/  FMUL.FTZ R162, R162, c[0x0][0x1e8] ;  /* 0x00007a00a2a27a20 */ /* 0x000fe20000410000 */
[----:B------:R-:W-:Y:S01]  /*1660*/  F2FP.BF16.PACK_AB R118, R157, R118 ;  /* 0x000000769d76723e */ /* 0x000fe200000010ff */
[----:B------:R-:W-:Y:S01]  /*1670*/  HFMA2.MMA R157, -RZ, RZ, 0, 0 ;  /* 0x00000000ff9d7435 */ /* 0x000fe200000001ff */
[----:B------:R-:W-:-:S03]  /*1680*/  FMUL.FTZ R163, R163, c[0x0][0x1e8] ;  /* 0x00007a00a3a37a20 */ /* 0x000fc60000410000 */
[----:B------:R-:W-:-:S05]  /*1690*/  @P6 PRMT R117, RZ, 0x7610, R117 ;  /* 0x00007610ff756816 */ /* 0x000fca0000000075 */
[----:B------:R-:W-:Y:S01]  /*16a0*/  @P6 FMUL.FTZ R158, R164, R117 ;  /* 0x00000075a49e6220 */ /* 0x000fe20000410000 */
[----:B------:R-:W-:Y:S01]  /*16b0*/  MOV R117, R154 ;  /* 0x0000009a00757202 */ /* 0x000fe20000000f00 */
[----:B------:R-:W-:Y:S02]  /*16c0*/  FMUL.FTZ R164, R91, R164 ;  /* 0x000000a45ba47220 */ /* 0x000fe40000410000 */
[----:B------:R-:W-:Y:S01]  /*16d0*/  FADD.FTZ R35, R35, R158 ;  /* 0x0000009e23237221 */ /* 0x000fe20000010000 */
[----:B------:R-:W-:Y:S02]  /*16e0*/  LOP3.LUT P1, RZ, R117, 0xff, RZ, 0xc0, !PT ;  /* 0x000000ff75ff7812 */ /* 0x000fe4000782c0ff */
[----:B------:R-:W-:Y:S02]  /*16f0*/  @P0 PRMT R117, RZ, 0x7610, R116 ;  /* 0x00007610ff750816 */ /* 0x000fe40000000074 */
[----:B------:R-:W-:Y:S02]  /*1700*/  FSEL R164, R164, RZ, P6 ;  /* 0x000000ffa4a47208 */ /* 0x000fe40003000000 */
[----:B------:R-:W-:-:S07]  /*1710*/  LOP3.LUT P6, RZ, R155, 0xff000000, RZ, 0xc0, !PT ;  /* 0xff0000009bff7812 */ /* 0x000fce00078cc0ff */
[----:B------:R-:W-:-:S05]  /*1720*/  @P1 PRMT R160, RZ, 0x5410, R116 ;  /* 0x00005410ffa01816 */ /* 0x000fca0000000074 */
[----:B------:R-:W-:Y:S01]  /*1730*/  @P1 FMUL.FTZ R157, R161, R160 ;  /* 0x000000a0a19d1220 */ /* 0x000fe20000410000 */
[----:B------:R-:W-:Y:S01]  /*1740*/  MOV R160, RZ ;  /* 0x000000ff00a07202 */ /* 0x000fe20000000f00 */
[----:B------:R-:W-:Y:S01]  /*1750*/  @P0 FMUL.FTZ R160, R162, R117 ;  /* 0x00000075a2a00220 */ /* 0x000fe20000410000 */
[----:B------:R-:W-:Y:S01]  /*1760*/  FSEL R117, R123, RZ, P5 ;  /* 0x000000ff7b757208 */ /* 0x000fe20002800000 */
[----:B------:R-:W-:Y:S01]  /*1770*/  FMUL.FTZ R161, R88, R161 ;  /* 0x000000a158a17220 */ /* 0x000fe20000410000 */
[----:B------:R-:W-:Y:S01]  /*1780*/  LOP3.LUT P5, RZ, R155, 0xff0000, RZ, 0xc0, !PT ;  /* 0x00ff00009bff7812 */ /* 0x000fe200078ac0ff */
[----:B------:R-:W-:Y:S01]  /*1790*/  FMUL.FTZ R162, R89, R162 ;  /* 0x000000a259a27220 */ /* 0x000fe20000410000 */
[----:B------:R-:W-:Y:S01]  /*17a0*/  F2FP.BF16.PACK_AB R117, R164, R117 ;  /* 0x00000075a475723e */ /* 0x000fe200000010ff */
[----:B------:R-:W-:Y:S01]  /*17b0*/  FADD.FTZ R32, R32, R157 ;  /* 0x0000009d20207221 */ /* 0x000fe20000010000 */
[----:B------:R-:W-:Y:S01]  /*17c0*/  MOV R164, RZ ;  /* 0x000000ff00a47202 */ /* 0x000fe20000000f00 */
[----:B------:R-:W-:Y:S01]  /*17d0*/  FADD.FTZ R33, R33, R160 ;  /* 0x000000a021217221 */ /* 0x000fe20000010000 */
[----:B------:R-:W-:-:S07]  /*17e0*/  FSEL R162, R162, RZ, P0 ;  /* 0x000000ffa2a27208 */ /* 0x000fce0000000000 */
[--C-:B------:R-:W-:Y:S02]  /*17f0*/  @P5 PRMT R116, RZ, 0x5410, R119.reuse ;  /* 0x00005410ff745816 */ /* 0x100fe40000000077 */
[----:B------:R-:W-:-:S03]  /*1800*/  @P6 PRMT R119, RZ, 0x7610, R119 ;  /* 0x00007610ff776816 */ /* 0x000fc60000000077 */
[----:B------:R-:W-:Y:S02]  /*1810*/  @P5 FMUL.FTZ R159, R163, R116 ;  /* 0x00000074a39f5220 */ /* 0x000fe40000410000 */
[----:B------:R-:W-:Y:S02]  /*1820*/  FMUL.FTZ R116, R120, R135 ;  /* 0x0000008778747220 */ /* 0x000fe40000410000 */
[----:B------:R-:W-:Y:S02]  /*1830*/  FMUL.FTZ R163, R86, R163 ;  /* 0x000000a356a37220 */ /* 0x000fe40000410000 */
[----:B------:R-:W-:Y:S02]  /*1840*/  FMUL.FTZ R116, R116, c[0x0][0x1e8] ;  /* 0x00007a0074747a20 */ /* 0x000fe40000410000 */
[----:B------:R-:W-:Y:S01]  /*1850*/  FADD.FTZ R30, R30, R159 ;  /* 0x0000009f1e1e7221 */ /* 0x000fe20000010000 */
[----:B------:R-:W-:Y:S01]  /*1860*/  FSEL R163, R163, RZ, P5 ;  /* 0x000000ffa3a37208 */ /* 0x000fe20002800000 */
[----:B------:R-:W-:Y:S01]  /*1870*/  @P6 FMUL.FTZ R164, R116, R119 ;  /* 0x0000007774a46220 */ /* 0x000fe20000410000 */
[----:B------:R-:W-:Y:S01]  /*1880*/  FSEL R119, R161, RZ, P1 ;  /* 0x000000ffa1777208 */ /* 0x000fe20000800000 */
[----:B------:R-:W-:Y:S01]  /*1890*/  FMUL.FTZ R116, R87, R116 ;  /* 0x0000007457747220 */ /* 0x000fe20000410000 */
[----:B------:R-:W-:Y:S01]  /*18a0*/  ISETP.NE.U32.AND P1, PT, RZ, c[0x0][0x258], PT ;  /* 0x00009600ff007a0c */ /* 0x000fe20003f25070 */
[----:B------:R-:W-:-:S03]  /*18b0*/  FADD.FTZ R31, R31, R164 ;  /* 0x000000a41f1f7221 */ /* 0x000fc60000010000 */
[----:B------:R-:W-:Y:S02]  /*18c0*/  ISETP.NE.AND.EX P1, PT, RZ, c[0x0][0x25c], PT, P1 ;  /* 0x00009700ff007a0c */ /* 0x000fe40003f25310 */
[----:B------:R-:W-:Y:S02]  /*18d0*/  FSEL R120, R116, RZ, P6 ;  /* 0x000000ff74787208 */ /* 0x000fe40003000000 */
[----:B------:R-:W-:Y:S02]  /*18e0*/  F2FP.BF16.PACK_AB R116, R162, R119 ;  /* 0x00000077a274723e */ /* 0x000fe400000010ff */
[----:B------:R-:W-:Y:S01]  /*18f0*/  F2FP.BF16.PACK_AB R119, R120, R163 ;  /* 0x000000a37877723e */ /* 0x000fe200000010ff */
[----:B------:R-:W-:-:S06]  /*1900*/  IMAD.WIDE.U32 R120, R4, R121, c[0x0][0x248] ;  /* 0x0000920004787625 */ /* 0x000fcc00078e0079 */
[----:B------:R-:W-:-:S05]  /*1910*/  @P1 MOV R123, 0x20 ;  /* 0x00000020007b1802 */ /* 0x000fca0000000f00 */
[C---:B------:R-:W-:Y:S01]  /*1920*/  @P1 IMAD.WIDE.U32 R122, R4.reuse, R123, c[0x0][0x258] ;  /* 0x00009600047a1625 */ /* 0x040fe200078e007b */
[----:B------:R-:W-:-:S04]  /*1930*/  IADD3 R4, R4, 0x20, RZ ;  /* 0x0000002004047810 */ /* 0x000fc80007ffe0ff */
[----:B------:R0:W-:Y:S04]  /*1940*/  @P1 STG.E.128 [R122.64], R108 ;  /* 0x0000006c7a001986 */ /* 0x0001e8000c101d04 */
[----:B------:R0:W-:Y:S04]  /*1950*/  @P1 STG.E.128 [R122.64+0x10], R112 ;  /* 0x000010707a001986 */ /* 0x0001e8000c101d04 */
[----:B------:R0:W-:Y:S02]  /*1960*/  STG.E.128 [R120.64], R116 ;  /* 0x0000007478007986 */ /* 0x0001e4000c101d04 */
.L_x_3428:
[----:B------:R-:W-:Y:S05]  /*1970*/  BSYNC B1 ;  /* 0x0000000000017941 */ /* 0x000fea0003800000 */
.L_x_3427:
[----:B------:R-:W-:Y:S01]  /*1980*/  BSSY B1, `(.L_x_3429) ;  /* 0x0000088000017945 */ /* 0x000fe20003800000 */
[----:B------:R-:W-:Y:S05]  /*1990*/  @!P3 BRA `(.L_x_3430) ;  /* 0x000008600000b947 */ /* 0x000fea0003800000 */
[----:B0-----:R-:W-:-:S10]  /*19a0*/  HFMA2.MMA R117, -RZ, RZ, 0, 9.5367431640625e-07 ;  /* 0x00000010ff757435 */ /* 0x001fd400000001ff */
[----:B------:R-:W-:-:S06]  /*19b0*/  IMAD.WIDE.U32 R116, R4, R117, c[0x0][0x170] ;  /* 0x00005c0004747625 */ /* 0x000fcc00078e0075 */
[----:B------:R-:W2:Y:S01]  /*19c0*/  LDG.E.128 R116, [R116.64] ;  /* 0x0000000474747981 */ /* 0x000ea2000c1e1d00 */
[----:B------:R-:W-:Y:S02]  /*19d0*/  FSEL R161, R151, RZ, !P4 ;  /* 0x000000ff97a17208 */ /* 0x000fe40006000000 */
[----:B------:R-:W-:Y:S02]  /*19e0*/  ISETP.NE.U32.AND P0, PT, RZ, c[0x0][0x218], PT ;  /* 0x00008600ff007a0c */ /* 0x000fe40003f05070 */
[----:B------:R-:W-:Y:S01]  /*19f0*/  ISETP.NE.U32.AND P4, PT, RZ, c[0x0][0x258], PT ;  /* 0x00009600ff007a0c */ /* 0x000fe20003f85070 */
[-CC-:B------:R-:W-:Y:S01]  /*1a00*/  FFMA.FTZ R151, R147, R156.reuse, R161.reuse ;  /* 0x0000009c93977223 */ /* 0x180fe200000100a1 */
[----:B------:R-:W-:Y:S01]  /*1a10*/  ISETP.NE.AND.EX P0, PT, RZ, c[0x0][0x21c], PT, P0 ;  /* 0x00008700ff007a0c */ /* 0x000fe20003f05300 */
[-CC-:B------:R-:W-:Y:S01]  /*1a20*/  FFMA.FTZ R157, R127, R156.reuse, R161.reuse ;  /* 0x0000009c7f9d7223 */ /* 0x180fe200000100a1 */
[----:B------:R-:W-:Y:S01]  /*1a30*/  ISETP.NE.AND.EX P4, PT, RZ, c[0x0][0x25c], PT, P4 ;  /* 0x00009700ff007a0c */ /* 0x000fe20003f85340 */
[-CC-:B------:R-:W-:Y:S01]  /*1a40*/  FFMA.FTZ R123, R125, R156.reuse, R161.reuse ;  /* 0x0000009c7d7b7223 */ /* 0x180fe200000100a1 */
[----:B------:R-:W-:Y:S01]  /*1a50*/  ISETP.NE.U32.AND P1, PT, RZ, c[0x0][0x258], PT ;  /* 0x00009600ff007a0c */ /* 0x000fe20003f25070 */
[--C-:B------:R-:W-:Y:S01]  /*1a60*/  FFMA.FTZ R120, R124, R156, R161.reuse ;  /* 0x0000009c7c787223 */ /* 0x100fe200000100a1 */
[----:B------:R-:W-:Y:S01]  /*1a70*/  MOV R160, R152 ;  /* 0x0000009800a07202 */ /* 0x000fe20000000f00 */
[-CC-:B------:R-:W-:Y:S01]  /*1a80*/  FFMA.FTZ R159, R139, R156.reuse, R161.reuse ;  /* 0x0000009c8b9f7223 */ /* 0x180fe200000100a1 */
[----:B------:R-:W-:Y:S01]  /*1a90*/  ISETP.NE.AND.EX P1, PT, RZ, c[0x0][0x25c], PT, P1 ;  /* 0x00009700ff007a0c */ /* 0x000fe20003f25310 */
[-CC-:B------:R-:W-:Y:S01]  /*1aa0*/  FFMA.FTZ R122, R140, R156.reuse, R161.reuse ;  /* 0x0000009c8c7a7223 */ /* 0x180fe200000100a1 */
[----:B------:R-:W-:Y:S01]  /*1ab0*/  LOP3.LUT P5, RZ, R152, 0xff00, RZ, 0xc0, !PT ;  /* 0x0000ff0098ff7812 */ /* 0x000fe200078ac0ff */
        /* <DEDUP_REMOVED lines=8> */
[----:B------:R-:W-:Y:S02]  /*1b40*/  FADD.FTZ R121, R142, -R121 ;  /* 0x800000798e797221 */ /* 0x000fe40000010000 */
[----:B------:R-:W-:Y:S02]  /*1b50*/  FADD.FTZ R120, R144, -R156 ;  /* 0x8000009c90787221 */ /* 0x000fe40000010000 */
[C---:B-----5:R-:W-:Y:S02]  /*1b60*/  FMUL.FTZ R156, R136.reuse, R151 ;  /* 0x00000097889c7220 */ /* 0x060fe40000410000 */
[C---:B------:R-:W-:Y:S02]  /*1b70*/  FMUL.FTZ R159, R136.reuse, R157 ;  /* 0x0000009d889f7220 */ /* 0x040fe40000410000 */
[----:B------:R-:W-:-:S02]  /*1b80*/  FMUL.FTZ R123, R136, R123 ;  /* 0x0000007b887b7220 */ /* 0x000fc40000410000 */
[C---:B------:R-:W-:Y:S02]  /*1b90*/  FMUL.FTZ R158, R136.reuse, R161 ;  /* 0x000000a1889e7220 */ /* 0x040fe40000410000 */
[C---:B------:R-:W-:Y:S02]  /*1ba0*/  FMUL.FTZ R157, R136.reuse, R163 ;  /* 0x000000a3889d7220 */ /* 0x040fe40000410000 */
[C---:B------:R-:W-:Y:S02]  /*1bb0*/  FMUL.FTZ R122, R136.reuse, R165 ;  /* 0x000000a5887a7220 */ /* 0x040fe40000410000 */
[C---:B------:R-:W-:Y:S02]  /*1bc0*/  FMUL.FTZ R151, R136.reuse, R121 ;  /* 0x0000007988977220 */ /* 0x040fe40000410000 */
[----:B------:R-:W-:Y:S02]  /*1bd0*/  FMUL.FTZ R136, R136, R120 ;  /* 0x0000007888887220 */ /* 0x000fe40000410000 */
        /* <DEDUP_REMOVED lines=15> */
[C---:B------:R-:W-:Y:S01]  /*1cd0*/  SEL R113, R122.reuse, R113, P1 ;  /* 0x000000717a717207 */ /* 0x040fe20000800000 */
[-C--:B------:R-:W-:Y:S01]  /*1ce0*/  FMUL.FTZ R123, R122, R135.reuse ;  /* 0x000000877a7b7220 */ /* 0x080fe20000410000 */
[----:B------:R-:W-:Y:S01]  /*1cf0*/  SEL R114, R151, R114, P1 ;  /* 0x0000007297727207 */ /* 0x000fe20000800000 */
[-C--:B------:R-:W-:Y:S01]  /*1d00*/  FMUL.FTZ R159, R159, R135.reuse ;  /* 0x000000879f9f7220 */ /* 0x080fe20000410000 */
[----:B------:R-:W-:Y:S01]  /*1d10*/  @P4 LEA.HI.X R121, R4, c[0x0][0x25c], RZ, 0x5, P0 ;  /* 0x0000970004794a11 */ /* 0x000fe200000f2cff */
[----:B------:R-:W-:Y:S01]  /*1d20*/  FMUL.FTZ R122, R151, R135 ;  /* 0x00000087977a7220 */ /* 0x000fe20000410000 */
[----:B------:R-:W-:Y:S01]  /*1d30*/  SEL R115, R136, R115, P1 ;  /* 0x0000007388737207 */ /* 0x000fe20000800000 */
[----:B------:R-:W-:Y:S01]  /*1d40*/  FMUL.FTZ R161, R161, c[0x0][0x1e8] ;  /* 0x00007a00a1a17a20 */ /* 0x000fe20000410000 */
[C---:B------:R-:W-:Y:S01]  /*1d50*/  LOP3.LUT P0, RZ, R152.reuse, 0xff0000, RZ, 0xc0, !PT ;  /* 0x00ff000098ff7812 */ /* 0x040fe2000780c0ff */
[----:B------:R-:W-:Y:S01]  /*1d60*/  @P4 STG.E.128 [R120.64], R108 ;  /* 0x0000006c78004986 */ /* 0x000fe2000c101d04 */
[----:B------:R-:W-:Y:S01]  /*1d70*/  LOP3.LUT P1, RZ, R152, 0xff000000, RZ, 0xc0, !PT ;  /* 0xff00000098ff7812 */ /* 0x000fe2000782c0ff */
[----:B------:R-:W-:-:S02]  /*1d80*/  HFMA2.MMA R151, -RZ, RZ, 0, 0 ;  /* 0x00000000ff977435 */ /* 0x000fc400000001ff */
[----:B------:R0:W-:Y:S01]  /*1d90*/  @P4 STG.E.128 [R120.64+0x10], R112 ;  /* 0x0000107078004986 */ /* 0x0001e2000c101d04 */
[----:B------:R-:W-:Y:S01]  /*1da0*/  LOP3.LUT P4, RZ, R160, 0xff, RZ, 0xc0, !PT ;  /* 0x000000ffa0ff7812 */ /* 0x000fe2000788c0ff */
[-C--:B------:R-:W-:Y:S02]  /*1db0*/  FMUL.FTZ R160, R156, R135.reuse ;  /* 0x000000879ca07220 */ /* 0x080fe40000410000 */
[-C--:B------:R-:W-:Y:S02]  /*1dc0*/  FMUL.FTZ R156, R158, R135.reuse ;  /* 0x000000879e9c7220 */ /* 0x080fe40000410000 */
[-C--:B------:R-:W-:Y:S02]  /*1dd0*/  FMUL.FTZ R158, R157, R135.reuse ;  /* 0x000000879d9e7220 */ /* 0x080fe40000410000 */
[----:B------:R-:W-:Y:S01]  /*1de0*/  FMUL.FTZ R157, R136, R135 ;  /* 0x00000087889d7220 */ /* 0x000fe20000410000 */
[----:B------:R-:W-:Y:S01]  /*1df0*/  HFMA2.MMA R135, -RZ, RZ, 0, 0 ;  /* 0x00000000ff877435 */ /* 0x000fe200000001ff */
[----:B------:R-:W-:Y:S01]  /*1e00*/  FMUL.FTZ R160, R160, c[0x0][0x1e8] ;  /* 0x00007a00a0a07a20 */ /* 0x000fe20000410000 */
[----:B------:R-:W-:Y:S01]  /*1e10*/  MOV R136, RZ ;  /* 0x000000ff00887202 */ /* 0x000fe20000000f00 */
[----:B0-----:R-:W-:Y:S01]  /*1e20*/  FMUL.FTZ R121, R159, c[0x0][0x1e8] ;  /* 0x00007a009f797a20 */ /* 0x001fe20000410000 */
[----:B------:R-:W-:Y:S01]  /*1e30*/  HFMA2.MMA R159, -RZ, RZ, 0, 0 ;  /* 0x00000000ff9f7435 */ /* 0x000fe200000001ff */
[----:B--2---:R-:W-:-:S02]  /*1e40*/  @P4 PRMT R120, RZ, 0x5410, R116 ;  /* 0x00005410ff784816 */ /* 0x004fc40000000074 */
[----:B------:R-:W-:-:S03]  /*1e50*/  @P5 PRMT R116, RZ, 0x7610, R116 ;  /* 0x00007610ff745816 */ /* 0x000fc60000000074 */
[----:B------:R-:W-:Y:S02]  /*1e60*/  @P4 FMUL.FTZ R135, R161, R120 ;  /* 0x00000078a1874220 */ /* 0x000fe40000410000 */
[----:B------:R-:W-:Y:S01]  /*1e70*/  @P5 FMUL.FTZ R136, R160, R116 ;  /* 0x00000074a0885220 */ /* 0x000fe20000410000 */
[--C-:B------:R-:W-:Y:S01]  /*1e80*/  @P0 PRMT R116, RZ, 0x5410, R117.reuse ;  /* 0x00005410ff740816 */ /* 0x100fe20000000075 */
[----:B------:R-:W-:Y:S01]  /*1e90*/  FMUL.FTZ R120, R80, R161 ;  /* 0x000000a150787220 */ /* 0x000fe20000410000 */
[----:B------:R-:W-:Y:S01]  /*1ea0*/  @P1 PRMT R117, RZ, 0x7610, R117 ;  /* 0x00007610ff751816 */ /* 0x000fe20000000075 */
[----:B------:R-:W-:Y:S02]  /*1eb0*/  FMUL.FTZ R161, R81, R160 ;  /* 0x000000a051a17220 */ /* 0x000fe40000410000 */
[----:B------:R-:W-:Y:S01]  /*1ec0*/  @P0 FMUL.FTZ R151, R121, R116 ;  /* 0x0000007479970220 */ /* 0x000fe20000410000 */
[----:B------:R-:W-:Y:S01]  /*1ed0*/  FSEL R120, R120, RZ, P4 ;  /* 0x000000ff78787208 */ /* 0x000fe20002000000 */
[----:B------:R-:W-:Y:S01]  /*1ee0*/  FMUL.FTZ R121, R82, R121 ;  /* 0x0000007952797220 */ /* 0x000fe20000410000 */
[----:B------:R-:W-:Y:S01]  /*1ef0*/  LOP3.LUT P4, RZ, R153, 0xff, RZ, 0xc0, !PT ;  /* 0x000000ff99ff7812 */ /* 0x000fe2000788c0ff */
[----:B------:R-:W-:Y:S01]  /*1f00*/  FMUL.FTZ R116, R156, c[0x0][0x1e8] ;  /* 0x00007a009c747a20 */ /* 0x000fe20000410000 */
[----:B------:R-:W-:Y:S01]  /*1f10*/  FSEL R161, R161, RZ, P5 ;  /* 0x000000ffa1a17208 */ /* 0x000fe20002800000 */
[----:B------:R-:W-:Y:S01]  /*1f20*/  FMUL.FTZ R160, R123, c[0x0][0x1e8] ;  /* 0x00007a007ba07a20 */ /* 0x000fe20000410000 */
[----:B------:R-:W-:Y:S01]  /*1f30*/  LOP3.LUT P5, RZ, R153, 0xff00, RZ, 0xc0, !PT ;  /* 0x0000ff0099ff7812 */ /* 0x000fe200078ac0ff */
[----:B------:R-:W-:Y:S01]  /*1f40*/  FADD.FTZ R24, R24, R135 ;  /* 0x0000008718187221 */ /* 0x000fe20000010000 */
[----:B------:R-:W-:Y:S01]  /*1f50*/  FSEL R121, R121, RZ, P0 ;  /* 0x000000ff79797208 */ /* 0x000fe20000000000 */
[----:B------:R-:W-:Y:S01]  /*1f60*/  FADD.FTZ R25, R25, R136 ;  /* 0x0000008819197221 */ /* 0x000fe20000010000 */
[----:B------:R-:W-:Y:S01]  /*1f70*/  LOP3.LUT P0, RZ, R153, 0xff0000, RZ, 0xc0, !PT ;  /* 0x00ff000099ff7812 */ /* 0x000fe2000780c0ff */
[----:B------:R-:W-:Y:S01]  /*1f80*/  FADD.FTZ R26, R26, R151 ;  /* 0x000000971a1a7221 */ /* 0x000fe20000010000 */
[----:B------:R-:W-:Y:S01]  /*1f90*/  MOV R156, RZ ;  /* 0x000000ff009c7202 */ /* 0x000fe20000000f00 */
[----:B------:R-:W-:Y:S01]  /*1fa0*/  @P1 FMUL.FTZ R156, R116, R117 ;  /* 0x00000075749c1220 */ /* 0x000fe20000410000 */
[----:B------:R-:W-:Y:S01]  /*1fb0*/  F2FP.BF16.PACK_AB R120, R161, R120 ;  /* 0x00000078a178723e */ /* 0x000fe200000010ff */
[----:B------:R-:W-:Y:S01]  /*1fc0*/  FMUL.FTZ R116, R83, R116 ;  /* 0x0000007453747220 */ /* 0x000fe20000410000 */
[----:B------:R-:W-:Y:S01]  /*1fd0*/  HFMA2.MMA R161, -RZ, RZ, 0, 0 ;  /* 0x00000000ffa17435 */ /* 0x000fe200000001ff */
[----:B------:R-:W-:Y:S01]  /*1fe0*/  FMUL.FTZ R117, R158, c[0x0][0x1e8] ;  /* 0x00007a009e757a20 */ /* 0x000fe20000410000 */
[----:B------:R-:W-:Y:S01]  /*1ff0*/  @P4 PRMT R158, RZ, 0x5410, R118 ;  /* 0x00005410ff9e4816 */ /* 0x000fe20000000076 */
[----:B------:R-:W-:Y:S01]  /*2000*/  FADD.FTZ R27, R27, R156 ;  /* 0x0000009c1b1b7221 */ /* 0x000fe20000010000 */
[----:B------:R-:W-:Y:S01]  /*2010*/  @P5 PRMT R123, RZ, 0x7610, R118 ;  /* 0x00007610ff7b5816 */ /* 0x000fe20000000076 */
[----:B------:R-:W-:Y:S01]  /*2020*/  FMUL.FTZ R118, R157, c[0x0][0x1e8] ;  /* 0x00007a009d767a20 */ /* 0x000fe20000410000 */
[----:B------:R-:W-:Y:S01]  /*2030*/  FSEL R116, R116, RZ, P1 ;  /* 0x000000ff74747208 */ /* 0x000fe20000800000 */
[----:B------:R-:W-:Y:S01]  /*2040*/  @P4 FMUL.FTZ R159, R117, R158 ;  /* 0x0000009e759f4220 */ /* 0x000fe20000410000 */
[----:B------:R-:W-:Y:S01]  /*2050*/  MOV R158, RZ ;  /* 0x000000ff009e7202 */ /* 0x000fe20000000f00 */
[----:B------:R-:W-:Y:S01]  /*2060*/  @P5 FMUL.FTZ R158, R160, R123 ;  /* 0x0000007ba09e5220 */ /* 0x000fe20000410000 */
[----:B------:R-:W-:Y:S01]  /*2070*/  F2FP.BF16.PACK_AB R121, R116, R121 ;  /* 0x000000797479723e */ /* 0x000fe200000010ff */
[----:B------:R-:W-:Y:S01]  /*2080*/  FMUL.FTZ R123, R122, c[0x0][0x1e8] ;  /* 0x00007a007a7b7a20 */ /* 0x000fe20000410000 */
[----:B------:R-:W-:Y:S01]  /*2090*/  @P0 PRMT R116, RZ, 0x5410, R119 ;  /* 0x00005410ff740816 */ /* 0x000fe20000000077 */
[----:B------:R-:W-:Y:S01]  /*20a0*/  FMUL.FTZ R122, R79, R118 ;  /* 0x000000764f7a7220 */ /* 0x000fe20000410000 */
[----:B------:R-:W-:Y:S01]  /*20b0*/  LOP3.LUT P1, RZ, R153, 0xff000000, RZ, 0xc0, !PT ;  /* 0xff00000099ff7812 */ /* 0x000fe2000782c0ff */
[----:B------:R-:W-:-:S02]  /*20c0*/  FMUL.FTZ R117, R76, R117 ;  /* 0x000000754c757220 */ /* 0x000fc40000410000 */
[----:B------:R-:W-:Y:S02]  /*20d0*/  @P0 FMUL.FTZ R161, R123, R116 ;  /* 0x000000747ba10220 */ /* 0x000fe40000410000 */
[----:B------:R-:W-:Y:S01]  /*20e0*/  FMUL.FTZ R116, R78, R123 ;  /* 0x0000007b4e747220 */ /* 0x000fe20000410000 */
[----:B------:R-:W-:Y:S01]  /*20f0*/  FSEL R123, R122, RZ, P1 ;  /* 0x000000ff7a7b7208 */ /* 0x000fe20000800000 */
[----:B------:R-:W-:Y:S01]  /*2100*/  FMUL.FTZ R160, R77, R160 ;  /* 0x000000a04da07220 */ /* 0x000fe20000410000 */
[----:B------:R-:W-:Y:S01]  /*2110*/  FSEL R117, R117, RZ, P4 ;  /* 0x000000ff75757208 */ /* 0x000fe20002000000 */
[----:B------:R-:W-:Y:S01]  /*2120*/  FADD.FTZ R20, R20, R159 ;  /* 0x0000009f14147221 */ /* 0x000fe20000010000 */
[----:B------:R-:W-:Y:S01]  /*2130*/  FSEL R116, R116, RZ, P0 ;  /* 0x000000ff74747208 */ /* 0x000fe20000000000 */
[----:B------:R-:W-:Y:S01]  /*2140*/  FADD.FTZ R21, R21, R158 ;  /* 0x0000009e15157221 */ /* 0x000fe20000010000 */
[----:B------:R-:W-:Y:S01]  /*2150*/  FSEL R160, R160, RZ, P5 ;  /* 0x000000ffa0a07208 */ /* 0x000fe20002800000 */
[----:B------:R-:W-:Y:S01]  /*2160*/  FADD.FTZ R22, R22, R161 ;  /* 0x000000a116167221 */ /* 0x000fe20000010000 */
[----:B------:R-:W-:-:S02]  /*2170*/  F2FP.BF16.PACK_AB R123, R123, R116 ;  /* 0x000000747b7b723e */ /* 0x000fc400000010ff */
[----:B------:R-:W-:Y:S02]  /*2180*/  LEA R116, P0, R4, c[0x0][0x248], 0x4 ;  /* 0x0000920004747a11 */ /* 0x000fe400078020ff */
[----:B------:R-:W-:Y:S02]  /*2190*/  F2FP.BF16.PACK_AB R122, R160, R117 ;  /* 0x00000075a07a723e */ /* 0x000fe400000010ff */
[----:B------:R-:W-:Y:S02]  /*21a0*/  LEA.HI.X R117, R4, c[0x0][0x24c], RZ, 0x4, P0 ;  /* 0x0000930004757a11 */ /* 0x000fe400000f24ff */
[----:B------:R-:W-:Y:S02]  /*21b0*/  @P1 PRMT R119, RZ, 0x7610, R119 ;  /* 0x00007610ff771816 */ /* 0x000fe40000000077 */
[----:B------:R-:W-:Y:S01]  /*21c0*/  MOV R4, RZ ;  /* 0x000000ff00047202 */ /* 0x000fe20000000f00 */
[----:B------:R0:W-:Y:S02]  /*21d0*/  STG.E.128 [R116.64], R120 ;  /* 0x0000007874007986 */ /* 0x0001e4000c101d04 */
[----:B------:R-:W-:-:S04]  /*21e0*/  @P1 FMUL.FTZ R4, R118, R119 ;  /* 0x0000007776041220 */ /* 0x000fc80000410000 */
[----:B------:R-:W-:Y:S02]  /*21f0*/  FADD.FTZ R23, R23, R4 ;  /* 0x0000000417177221 */ /* 0x000fe40000010000 */
.L_x_3430:
[----:B------:R-:W-:Y:S05]  /*2200*/  BSYNC B1 ;  /* 0x0000000000017941 */ /* 0x000fea0003800000 */
.L_x_3429:
[----:B0-----:R-:W-:-:S04]  /*2210*/  MOV R117, c[0x0][0x160] ;  /* 0x0000580000757a02 */ /* 0x001fc80000000f00 */
[----:B------:R-:W-:-:S04]  /*2220*/  LEA R2, R117, R2, 0x2 ;  /* 0x0000000275027211 */ /* 0x000fc800078e10ff */
[----:B------:R-:W-:-:S13]  /*2230*/  ISETP.GE.AND P0, PT, R2, c[0x0][0x164], PT ;  /* 0x0000590002007a0c */ /* 0x000fda0003f06270 */
[----:B-----5:R-:W-:Y:S01]  /*2240*/  @P0 CALL.REL.NOINC `(.L_x_3420) ;  /* 0x0000001000000944 */ /* 0x020fe20003c00000 */
[----:B------:R-:W-:Y:S05]  /*2250*/  BRA `(.L_x_3431) ;  /* 0xffffe14000007947 */ /* 0x000fea000383ffff */
.L_x_3420:
[----:B0-----:R-:W-:Y:S05]  /*2260*/  BSYNC B0 ;  /* 0x0000000000007941 */ /* 0x001fea0003800000 */
.L_x_3419:
        /* <DEDUP_REMOVED lines=149> */
.L_x_3433:
[----:B------:R-:W-:Y:S05]  /*2bc0*/  BSYNC B0 ;  /* 0x0000000000007941 */ /* 0x000fea0003800000 */
.L_x_3432:
        /* <DEDUP_REMOVED lines=16> */
.L_x_3435:
[----:B------:R-:W-:Y:S05]  /*2cd0*/  BSYNC B0 ;  /* 0x0000000000007941 */ /* 0x000fea0003800000 */
.L_x_3434:
        /* <DEDUP_REMOVED lines=16> */
.L_x_3437:
[----:B------:R-:W-:Y:S05]  /*2de0*/  BSYNC B0 ;  /* 0x0000000000007941 */ /* 0x000fea0003800000 */
.L_x_3436:
        /* <DEDUP_REMOVED lines=10> */
.L_x_3425:
[----:B------:R-:W-:Y:S01]  /*2e90*/  HFMA2.MMA R120, -RZ, RZ, 0, 5.9604644775390625e-08 ;  /* 0x00000001ff787435 */ /* 0x000fe200000001ff */
[----:B------:R-:W-:Y:S02]  /*2ea0*/  MOV R121, R157 ;  /* 0x0000009d00797202 */ /* 0x000fe40000000f00 */
[----:B------:R-:W-:Y:S02]  /*2eb0*/  MOV R118, 0x1f ;  /* 0x0000001f00767802 */ /* 0x000fe40000000f00 */
[----:B------:R-:W-:-:S02]  /*2ec0*/  MOV R119, 0xffffffff ;  /* 0xffffffff00777802 */ /* 0x000fc40000000f00 */
[----:B------:R-:W-:Y:S02]  /*2ed0*/  MOV R116, 0x2ef0 ;  /* 0x00002ef000747802 */ /* 0x000fe40000000f00 */
[----:B-----5:R-:W-:Y:S05]  /*2ee0*/  CALL.REL.NOINC `($__internal_94_$__cuda_sm70_shflsync_bfly_p) ;  /* 0x0000046000007944 */ /* 0x020fea0003c00000 */
[----:B-1----:R-:W-:Y:S01]  /*2ef0*/  MOV R122, R119 ;  /* 0x00000077007a7202 */ /* 0x002fe20000000f00 */
[----:B0-----:R-:W-:Y:S05]  /*2f00*/  BRA `(.L_x_3438) ;  /* 0xffffe08000007947 */ /* 0x001fea000383ffff */
.L_x_3426:
[----:B------:R-:W-:Y:S01]  /*2f10*/  HFMA2.MMA R120, -RZ, RZ, 0, 5.9604644775390625e-08 ;  /* 0x00000001ff787435 */ /* 0x000fe200000001ff */
[----:B------:R-:W-:Y:S02]  /*2f20*/  MOV R121, R156 ;  /* 0x0000009c00797202 */ /* 0x000fe40000000f00 */
[----:B------:R-:W-:Y:S02]  /*2f30*/  MOV R118, 0x1f ;  /* 0x0000001f00767802 */ /* 0x000fe40000000f00 */
[----:B------:R-:W-:Y:S02]  /*2f40*/  MOV R119, 0xffffffff ;  /* 0xffffffff00777802 */ /* 0x000fe40000000f00 */
[----:B------:R-:W-:Y:S02]  /*2f50*/  MOV R116, 0x2f70 ;  /* 0x00002f7000747802 */ /* 0x000fe40000000f00 */
[----:B01---5:R-:W-:Y:S05]  /*2f60*/  CALL.REL.NOINC `($__internal_94_$__cuda_sm70_shflsync_bfly_p) ;  /* 0x000003e000007944 */ /* 0x023fea0003c00000 */
[----:B------:R-:W-:Y:S01]  /*2f70*/  FADD.FTZ R157, R122, R157 ;  /* 0x0000009d7a9d7221 */ /* 0x000fe20000010000 */
[----:B0-----:R-:W-:Y:S01]  /*2f80*/  HFMA2.MMA R120, -RZ, RZ, 0, 1.1920928955078125e-07 ;  /* 0x00000002ff787435 */ /* 0x001fe200000001ff */
[----:B-1----:R-:W-:Y:S01]  /*2f90*/  FADD.FTZ R156, R156, R119 ;  /* 0x000000779c9c7221 */ /* 0x002fe20000010000 */
[----:B------:R-:W-:-:S02]  /*2fa0*/  MOV R118, 0x1f ;  /* 0x0000001f00767802 */ /* 0x000fc40000000f00 */
[----:B------:R-:W-:Y:S02]  /*2fb0*/  MOV R119, 0xffffffff ;  /* 0xffffffff00777802 */ /* 0x000fe40000000f00 */
[----:B------:R-:W-:Y:S02]  /*2fc0*/  MOV R121, R157 ;  /* 0x0000009d00797202 */ /* 0x000fe40000000f00 */
[----:B------:R-:W-:Y:S02]  /*2fd0*/  MOV R116, 0x2ff0 ;  /* 0x00002ff000747802 */ /* 0x000fe40000000f00 */
[----:B------:R-:W-:Y:S05]  /*2fe0*/  CALL.REL.NOINC `($__internal_94_$__cuda_sm70_shflsync_bfly_p) ;  /* 0x0000036000007944 */ /* 0x000fea0003c00000 */
[----:B0-----:R-:W-:Y:S01]  /*2ff0*/  HFMA2.MMA R120, -RZ, RZ, 0, 1.1920928955078125e-07 ;  /* 0x00000002ff787435 */ /* 0x001fe200000001ff */
[----:B-1----:R-:W-:Y:S02]  /*3000*/  MOV R122, R119 ;  /* 0x00000077007a7202 */ /* 0x002fe40000000f00 */
[----:B------:R-:W-:Y:S02]  /*3010*/  MOV R121, R156 ;  /* 0x0000009c00797202 */ /* 0x000fe40000000f00 */
[----:B------:R-:W-:Y:S02]  /*3020*/  MOV R118, 0x1f ;  /* 0x0000001f00767802 */ /* 0x000fe40000000f00 */
[----:B------:R-:W-:-:S02]  /*3030*/  MOV R119, 0xffffffff ;  /* 0xffffffff00777802 */ /* 0x000fc40000000f00 */
[----:B------:R-:W-:Y:S02]  /*3040*/  MOV R116, 0x3060 ;  /* 0x0000306000747802 */ /* 0x000fe40000000f00 */
[----:B------:R-:W-:Y:S05]  /*3050*/  CALL.REL.NOINC `($__internal_94_$__cuda_sm70_shflsync_bfly_p) ;  /* 0x000002f000007944 */ /* 0x000fea0003c00000 */
[----:B------:R-:W-:Y:S01]  /*3060*/  FADD.FTZ R157, R122, R157 ;  /* 0x0000009d7a9d7221 */ /* 0x000fe20000010000 */
[----:B0-----:R-:W-:Y:S01]  /*3070*/  HFMA2.MMA R120, -RZ, RZ, 0, 2.384185791015625e-07 ;  /* 0x00000004ff787435 */ /* 0x001fe200000001ff */
[----:B-1----:R-:W-:Y:S01]  /*3080*/  FADD.FTZ R156, R156, R119 ;  /* 0x000000779c9c7221 */ /* 0x002fe20000010000 */
[----:B------:R-:W-:Y:S02]  /*3090*/  MOV R118, 0x1f ;  /* 0x0000001f00767802 */ /* 0x000fe40000000f00 */
[----:B------:R-:W-:Y:S02]  /*30a0*/  MOV R119, 0xffffffff ;  /* 0xffffffff00777802 */ /* 0x000fe40000000f00 */
[----:B------:R-:W-:Y:S02]  /*30b0*/  MOV R121, R157 ;  /* 0x0000009d00797202 */ /* 0x000fe40000000f00 */
[----:B------:R-:W-:Y:S02]  /*30c0*/  MOV R116, 0x30e0 ;  /* 0x000030e000747802 */ /* 0x000fe40000000f00 */
[----:B------:R-:W-:Y:S05]  /*30d0*/  CALL.REL.NOINC `($__internal_94_$__cuda_sm70_shflsync_bfly_p) ;  /* 0x0000027000007944 */ /* 0x000fea0003c00000 */
[----:B0-----:R-:W-:Y:S01]  /*30e0*/  HFMA2.MMA R120, -RZ, RZ, 0, 2.384185791015625e-07 ;  /* 0x00000004ff787435 */ /* 0x001fe200000001ff */
[----:B-1----:R-:W-:-:S02]  /*30f0*/  MOV R122, R119 ;  /* 0x00000077007a7202 */ /* 0x002fc40000000f00 */
[----:B------:R-:W-:Y:S02]  /*3100*/  MOV R121, R156 ;  /* 0x0000009c00797202 */ /* 0x000fe40000000f00 */
[----:B------:R-:W-:Y:S02]  /*3110*/  MOV R118, 0x1f ;  /* 0x0000001f00767802 */ /* 0x000fe40000000f00 */
[----:B------:R-:W-:Y:S02]  /*3120*/  MOV R119, 0xffffffff ;  /* 0xffffffff00777802 */ /* 0x000fe40000000f00 */
[----:B------:R-:W-:Y:S02]  /*3130*/  MOV R116, 0x3150 ;  /* 0x0000315000747802 */ /* 0x000fe40000000f00 */
[----:B------:R-:W-:Y:S05]  /*3140*/  CALL.REL.NOINC `($__internal_94_$__cuda_sm70_shflsync_bfly_p) ;  /* 0x0000020000007944 */ /* 0x000fea0003c00000 */
[----:B------:R-:W-:Y:S01]  /*3150*/  FADD.FTZ R123, R122, R157 ;  /* 0x0000009d7a7b7221 */ /* 0x000fe20000010000 */
[----:B0-----:R-:W-:Y:S01]  /*3160*/  HFMA2.MMA R120, -RZ, RZ, 0, 4.76837158203125e-07 ;  /* 0x00000008ff787435 */ /* 0x001fe200000001ff */
[----:B-1----:R-:W-:Y:S01]  /*3170*/  FADD.FTZ R156, R156, R119 ;  /* 0x000000779c9c7221 */ /* 0x002fe20000010000 */
[----:B------:R-:W-:Y:S02]  /*3180*/  MOV R118, 0x1f ;  /* 0x0000001f00767802 */ /* 0x000fe40000000f00 */
[----:B------:R-:W-:-:S02]  /*3190*/  MOV R119, 0xffffffff ;  /* 0xffffffff00777802 */ /* 0x000fc40000000f00 */
[----:B------:R-:W-:Y:S02]  /*31a0*/  MOV R121, R123 ;  /* 0x0000007b00797202 */ /* 0x000fe40000000f00 */
[----:B------:R-:W-:Y:S02]  /*31b0*/  MOV R116, 0x31d0 ;  /* 0x000031d000747802 */ /* 0x000fe40000000f00 */
[----:B------:R-:W-:Y:S05]  /*31c0*/  CALL.REL.NOINC `($__internal_94_$__cuda_sm70_shflsync_bfly_p) ;  /* 0x0000018000007944 */ /* 0x000fea0003c00000 */
[----:B0-----:R-:W-:Y:S01]  /*31d0*/  HFMA2.MMA R120, -RZ, RZ, 0, 4.76837158203125e-07 ;  /* 0x00000008ff787435 */ /* 0x001fe200000001ff */
[----:B-1----:R-:W-:Y:S02]  /*31e0*/  MOV R122, R119 ;  /* 0x00000077007a7202 */ /* 0x002fe40000000f00 */
[----:B------:R-:W-:Y:S02]  /*31f0*/  MOV R121, R156 ;  /* 0x0000009c00797202 */ /* 0x000fe40000000f00 */
[----:B------:R-:W-:Y:S02]  /*3200*/  MOV R118, 0x1f ;  /* 0x0000001f00767802 */ /* 0x000fe40000000f00 */
[----:B------:R-:W-:Y:S02]  /*3210*/  MOV R119, 0xffffffff ;  /* 0xffffffff00777802 */ /* 0x000fe40000000f00 */
[----:B------:R-:W-:-:S02]  /*3220*/  MOV R116, 0x3240 ;  /* 0x0000324000747802 */ /* 0x000fc40000000f00 */
[----:B------:R-:W-:Y:S05]  /*3230*/  CALL.REL.NOINC `($__internal_94_$__cuda_sm70_shflsync_bfly_p) ;  /* 0x0000011000007944 */ /* 0x000fea0003c00000 */
[----:B------:R-:W-:Y:S01]  /*3240*/  FADD.FTZ R123, R122, R123 ;  /* 0x0000007b7a7b7221 */ /* 0x000fe20000010000 */
[----:B0-----:R-:W-:Y:S01]  /*3250*/  HFMA2.MMA R120, -RZ, RZ, 0, 9.5367431640625e-07 ;  /* 0x00000010ff787435 */ /* 0x001fe200000001ff */
[----:B-1----:R-:W-:Y:S01]  /*3260*/  FADD.FTZ R122, R156, R119 ;  /* 0x000000779c7a7221 */ /* 0x002fe20000010000 */
[----:B------:R-:W-:-:S02]  /*3270*/  MOV R118, 0x1f ;  /* 0x0000001f00767802 */ /* 0x000fc40000000f00 */
[----:B------:R-:W-:Y:S02]  /*3280*/  MOV R119, 0xffffffff ;  /* 0xffffffff00777802 */ /* 0x000fe40000000f00 */
[----:B------:R-:W-:Y:S02]  /*3290*/  MOV R121, R123 ;  /* 0x0000007b00797202 */ /* 0x000fe40000000f00 */
[----:B------:R-:W-:Y:S02]  /*32a0*/  MOV R116, 0x32c0 ;  /* 0x000032c000747802 */ /* 0x000fe40000000f00 */
[----:B------:R-:W-:Y:S05]  /*32b0*/  CALL.REL.NOINC `($__internal_94_$__cuda_sm70_shflsync_bfly_p) ;  /* 0x0000009000007944 */ /* 0x000fea0003c00000 */
[----:B0-----:R-:W-:Y:S01]  /*32c0*/  HFMA2.MMA R120, -RZ, RZ, 0, 9.5367431640625e-07 ;  /* 0x00000010ff787435 */ /* 0x001fe200000001ff */
[----:B-1----:R-:W-:Y:S02]  /*32d0*/  MOV R156, R119 ;  /* 0x00000077009c7202 */ /* 0x002fe40000000f00 */
[----:B------:R-:W-:Y:S02]  /*32e0*/  MOV R121, R122 ;  /* 0x0000007a00797202 */ /* 0x000fe40000000f00 */
[----:B------:R-:W-:Y:S02]  /*32f0*/  MOV R118, 0x1f ;  /* 0x0000001f00767802 */ /* 0x000fe40000000f00 */
[----:B------:R-:W-:-:S02]  /*3300*/  MOV R119, 0xffffffff ;  /* 0xffffffff00777802 */ /* 0x000fc40000000f00 */
[----:B------:R-:W-:Y:S02]  /*3310*/  MOV R116, 0x3330 ;  /* 0x0000333000747802 */ /* 0x000fe40000000f00 */
[----:B------:R-:W-:Y:S05]  /*3320*/  CALL.REL.NOINC `($__internal_94_$__cuda_sm70_shflsync_bfly_p) ;  /* 0x0000002000007944 */ /* 0x000fea0003c00000 */
[----:B-1----:R-:W-:Y:S01]  /*3330*/  MOV R117, R119 ;  /* 0x0000007700757202 */ /* 0x002fe20000000f00 */
[----:B0-----:R-:W-:Y:S05]  /*3340*/  BRA `(.L_x_3439) ;  /* 0xffffdd6000007947 */ /* 0x001fea000383ffff */
        .weak           $__internal_94_$__cuda_sm70_shflsync_bfly_p
        .type           $__internal_94_$__cuda_sm70_shflsync_bfly_p,@function
        .size           $__internal_94_$__cuda_sm70_shflsync_bfly_p,(.L_x_7272 - $__internal_94_$__cuda_sm70_shflsync_bfly_p)
$__internal_94_$__cuda_sm70_shflsync_bfly_p:
[----:B------:R-:W-:Y:S01]  /*3350*/  HFMA2.MMA R117, -RZ, RZ, 0, 0 ;  /* 0x00000000ff757435 */ /* 0x000fe200000001ff */
[----:B------:R-:W-:Y:S04]  /*3360*/  WARPSYNC R119 ;  /* 0x0000007700007348 */ /* 0x000fe80003800000 */
[----:B------:R0:W1:Y:S01]  /*3370*/  SHFL.BFLY PT, R119, R121, R120, R118 ;  /* 0x0c00007879777389 */ /* 0x00006200000e0076 */
[----:B------:R-:W-:Y:S05]  /*3380*/  RET.REL.NODEC R116 `(_ZN10layer_norm13ln_bwd_kernelINS_13Kernel_traitsIf13__nv_bfloat16fS2_fjLj512ELj1ELj4ELj1ELj16ENS_18Kernel_traits_baseILj512EfS2_fS2_fjLj128EEEEELb1ELb1ELb0ELb0EEEvNS_9BwdParamsE) ;  /* 0xffffcc7074007950 */ /* 0x000fea0003c3ffff */
.L_x_3440:
        /* <DEDUP_REMOVED lines=15> */
.L_x_7272:


//--------------------- .text._ZN10layer_norm13ln_bwd_kernelINS_13Kernel_traitsIf13__nv_bfloat16fS2_fjLj512ELj1ELj4ELj1ELj16ENS_18Kernel_traits_baseILj512EfS2_fS2_fjLj128EEEEELb1ELb1ELb0ELb1EEEvNS_9BwdParamsE --------------------------
	.section	.text._ZN10layer_norm13ln_bwd_kernelINS_13Kernel_traitsIf13__nv_bfloat16fS2_fjLj512ELj1ELj4ELj1ELj16ENS_18Kernel_traits_baseILj512EfS2_fS2_fjLj128EEEEELb1ELb1ELb0ELb1EEEvNS_9BwdParamsE,"ax",@progbits
	.sectioninfo	@"SHI_REGISTERS=164"
	.align	128
        .global         _ZN10layer_norm13ln_bwd_kernelINS_13Kernel_traitsIf13__nv_bfloat16fS2_fjLj512ELj1ELj4ELj1ELj16ENS_18Kernel_traits_baseILj512EfS2_fS2_fjLj128EEEEELb1ELb1ELb0ELb1EEEvNS_9BwdParamsE
        .type           _ZN10layer_norm13ln_bwd_kernelINS_13Kernel_traitsIf13__nv_bfloat16fS2_fjLj512ELj1ELj4ELj1ELj16ENS_18Kernel_traits_baseILj512EfS2_fS2_fjLj128EEEEELb1ELb1ELb0ELb1EEEvNS_9BwdParamsE,@function
        .size           _ZN10layer_norm13ln_bwd_kernelINS_13Kernel_traitsIf13__nv_bfloat16fS2_fjLj512ELj1ELj4ELj1ELj16ENS_18Kernel_traits_baseILj512EfS2_fS2_fjLj128EEEEELb1ELb1ELb0ELb1EEEvNS_9BwdParamsE,(.L_x_7273 - _ZN10layer_norm13ln_bwd_kernelINS_13Kernel_traitsIf13__nv_bfloat16fS2_fjLj512ELj1ELj4ELj1ELj16ENS_18Kernel_traits_baseILj512EfS2_fS2_fjLj128EEEEELb1ELb1ELb0ELb1EEEvNS_9BwdParamsE)
        .other          _ZN10layer_norm13ln_bwd_kernelINS_13Kernel_traitsIf13__nv_bfloat16fS2_fjLj512ELj1ELj4ELj1ELj16ENS_18Kernel_traits_baseILj512EfS2_fS2_fjLj128EEEEELb1ELb1ELb0ELb1EEEvNS_9BwdParamsE,@"STO_CUDA_ENTRY STV_DEFAULT"
_ZN10layer_norm13ln_bwd_kernelINS_13Kernel_traitsIf13__nv_bfloat16fS2_fjLj512ELj1ELj4ELj1ELj16ENS_18Kernel_traits_baseILj512EfS2_fS2_fjLj128EEEEELb1ELb1ELb0ELb1EEEvNS_9BwdParamsE:
.text._ZN10layer_norm13ln_bwd_kernelINS_13Kernel_traitsIf13__nv_bfloat16fS2_fjLj512ELj1ELj4ELj1ELj16ENS_18Kernel_traits_baseILj512EfS2_fS2_fjLj128EEEEELb1ELb1ELb0ELb1EEEvNS_9BwdParamsE:
        /* <DEDUP_REMOVED lines=35> */
.L_x_3442:
        /* <DEDUP_REMOVED lines=38> */
.L_x_3448:
[----:B------:R-:W-:Y:S01]  /*0490*/  IMAD R80, R134, c[0x0][0x168], RZ ;  /* 0x00005a0086507a24 */ /* 0x000fe200078e02ff */
[----:B------:R-:W-:-:S02]  /*04a0*/  ISETP.NE.U32.AND P0, PT, RZ, c[0x0][0x1c0], PT ;  /* 0x00007000ff007a0c */ /* 0x000fc40003f05070 */
[----:B------:R-:W-:Y:S02]  /*04b0*/  MOV R113, 0x4 ;  /* 0x0000000400717802 */ /* 0x000fe40000000f00 */
[----:B------:R-:W-:Y:S02]  /*04c0*/  SHF.R.S32.HI R81, RZ, 0x1f, R80 ;  /* 0x0000001fff517819 */ /* 0x000fe40000011450 */
[----:B------:R-:W-:Y:S01]  /*04d0*/  ISETP.NE.AND.EX P0, PT, RZ, c[0x0][0x1c4], PT, P0 ;  /* 0x00007100ff007a0c */ /* 0x000fe20003f05300 */
[----:B------:R-:W-:Y:S01]  /*04e0*/  IMAD.WIDE R98, R134, R113, c[0x0][0x1a0] ;  /* 0x0000680086627625 */ /* 0x000fe200078e0271 */
[----:B------:R-:W-:Y:S02]  /*04f0*/  LEA.HI R140, R81, R80, RZ, 0x3 ;  /* 0x00000050518c7211 */ /* 0x000fe400078f18ff */
[----:B------:R-:W-:Y:S02]  /*0500*/  SHF.R.S32.HI R81, RZ, 0x1f, R134 ;  /* 0x0000001fff517819 */ /* 0x000fe40000011486 */
[----:B------:R-:W-:Y:S01]  /*0510*/  LEA.HI.SX32 R140, R140, R133, 0x1d ;  /* 0x000000858c8c7211 */ /* 0x000fe200078feaff */
[----:B------:R0:W2:Y:S01]  /*0520*/  LDG.E R146, [R98.64] ;  /* 0x0000000462927981 */ /* 0x0000a2000c1e1900 */
[----:B------:R-:W-:-:S02]  /*0530*/  MOV R100, 0x10 ;  /* 0x0000001000647802 */ /* 0x000fc40000000f00 */
[----:B------:R-:W-:Y:S02]  /*0540*/  SHF.L.U32 R139, R140, 0x5, RZ ;  /* 0x000000058c8b7819 */ /* 0x000fe400000006ff */
[----:B------:R-:W-:Y:S02]  /*0550*/  SHF.R.U32.HI R138, RZ, 0x1b, R140 ;  /* 0x0000001bff8a7819 */ /* 0x000fe4000001168c */
[C---:B------:R-:W-:Y:S02]  /*0560*/  @P0 LEA R80, P1, R134.reuse, c[0x0][0x1c0], 0x1 ;  /* 0x0000700086500a11 */ /* 0x040fe400078208ff */
[----:B------:R-:W-:Y:S02]  /*0570*/  IADD3 R88, P2, R139, c[0x0][0x188], RZ ;  /* 0x000062008b587a10 */ /* 0x000fe40007f5e0ff */
[----:B------:R-:W-:Y:S02]  /*0580*/  @P0 LEA.HI.X R81, R134, c[0x0][0x1c4], R81, 0x1, P1 ;  /* 0x0000710086510a11 */ /* 0x000fe400008f0c51 */
[----:B------:R-:W-:-:S02]  /*0590*/  IADD3.X R89, R138, c[0x0][0x18c], RZ, P2, !PT ;  /* 0x000063008a597a10 */ /* 0x000fc400017fe4ff */
[C---:B------:R-:W-:Y:S01]  /*05a0*/  IADD3 R137, R140.reuse, 0x20, RZ ;  /* 0x000000208c897810 */ /* 0x040fe20007ffe0ff */
[-C--:B------:R-:W-:Y:S01]  /*05b0*/  IMAD.WIDE.U32 R84, R140, R100.reuse, c[0x0][0x208] ;  /* 0x000082008c547625 */ /* 0x080fe200078e0064 */
[----:B------:R1:W3:Y:S02]  /*05c0*/  @P0 LDG.E.U16 R141, [R80.64] ;  /* 0x00000004508d0981 */ /* 0x0002e4000c1e1500 */
[C---:B------:R-:W-:Y:S01]  /*05d0*/  LEA R96, P1, R137.reuse, c[0x0][0x188], 0x5 ;  /* 0x0000620089607a11 */ /* 0x040fe200078228ff */
[----:B------:R-:W-:Y:S02]  /*05e0*/  IMAD.WIDE R112, R134, R113, c[0x0][0x1a8] ;  /* 0x00006a0086707625 */ /* 0x000fe400078e0271 */
[----:B------:R-:W4:Y:S01]  /*05f0*/  LDG.E.128 R84, [R84.64] ;  /* 0x0000000454547981 */ /* 0x000f22000c1e1d00 */
[C---:B------:R-:W-:Y:S01]  /*0600*/  LEA.HI.X R97, R137.reuse, c[0x0][0x18c], RZ, 0x5, P1 ;  /* 0x0000630089617a11 */ /* 0x040fe200008f2cff */
[----:B------:R-:W-:Y:S02]  /*0610*/  IMAD.WIDE.U32 R100, R137, R100, c[0x0][0x208] ;  /* 0x0000820089647625 */ /* 0x000fe400078e0064 */
[----:B------:R0:W3:Y:S04]  /*0620*/  LDG.E R136, [R112.64] ;  /* 0x0000000470887981 */ /* 0x0000e8000c1e1900 */
[----:B-1----:R1:W3:Y:S04]  /*0630*/  LDG.E.128 R80, [R88.64] ;  /* 0x0000000458507981 */ /* 0x0022e8000c1e1d00 */
[----:B------:R0:W3:Y:S04]  /*0640*/  LDG.E.128 R92, [R96.64] ;  /* 0x00000004605c7981 */ /* 0x0000e8000c1e1d00 */
[----:B------:R-:W3:Y:S04]  /*0650*/  LDG.E.128 R100, [R100.64] ;  /* 0x0000000464647981 */ /* 0x000ee8000c1e1d00 */
[----:B-1----:R-:W3:Y:S04]  /*0660*/  LDG.E.128 R88, [R88.64+0x10] ;  /* 0x0000100458587981 */ /* 0x002ee8000c1e1d00 */
[----:B0-----:R-:W3:Y:S01]  /*0670*/  LDG.E.128 R96, [R96.64+0x10] ;  /* 0x0000100460607981 */ /* 0x001ee2000c1e1d00 */
[----:B------:R-:W-:-:S04]  /*0680*/  ISETP.NE.U32.AND P1, PT, RZ, c[0x0][0x218], PT ;  /* 0x00008600ff007a0c */ /* 0x000fc80003f25070 */
[----:B------:R-:W-:Y:S02]  /*0690*/  ISETP.NE.AND.EX P1, PT, RZ, c[0x0][0x21c], PT, P1 ;  /* 0x00008700ff007a0c */ /* 0x000fe40003f25310 */
[----:B------:R-:W-:-:S11]  /*06a0*/  LEA R112, P4, R137, c[0x0][0x190], 0x3 ;  /* 0x0000640089707a11 */ /* 0x000fd600078818ff */
[----:B------:R-:W-:-:S04]  /*06b0*/  @P1 LEA R144, P2, R140, c[0x0][0x218], 0x5 ;  /* 0x000086008c901a11 */ /* 0x000fc800078428ff */
[C---:B------:R-:W-:Y:S02]  /*06c0*/  @P1 LEA.HI.X R145, R140.reuse, c[0x0][0x21c], RZ, 0x5, P2 ;  /* 0x000087008c911a11 */ /* 0x040fe400010f2cff */
[C---:B------:R-:W-:Y:S02]  /*06d0*/  LEA R154, P2, R140.reuse, c[0x0][0x190], 0x3 ;  /* 0x000064008c9a7a11 */ /* 0x040fe400078418ff */
[C---:B------:R-:W-:Y:S01]  /*06e0*/  LEA.HI.X R113, R137.reuse, c[0x0][0x194], RZ, 0x3, P4 ;  /* 0x0000650089717a11 */ /* 0x040fe200020f1cff */
[----:B-----5:R0:W5:Y:S01]  /*06f0*/  @P1 LDG.E.128 R56, [R144.64] ;  /* 0x0000000490381981 */ /* 0x020162000c1e1d00 */
[----:B------:R-:W-:Y:S02]  /*0700*/  LEA.HI.X R155, R140, c[0x0][0x194], RZ, 0x3, P2 ;  /* 0x000065008c9b7a11 */ /* 0x000fe400010f1cff */
[C---:B------:R-:W-:Y:S01]  /*0710*/  @P1 LEA R142, P3, R137.reuse, c[0x0][0x218], 0x5 ;  /* 0x00008600898e1a11 */ /* 0x040fe200078628ff */
[----:B------:R0:W5:Y:S04]  /*0720*/  @P1 LDG.E.128 R60, [R144.64+0x10] ;  /* 0x00001004903c1981 */ /* 0x000168000c1e1d00 */
[----:B------:R-:W5:Y:S04]  /*0730*/  LDG.E.64 R154, [R154.64] ;  /* 0x000000049a9a7981 */ /* 0x000f68000c1e1b00 */
[----:B------:R-:W5:Y:S01]  /*0740*/  LDG.E.64 R112, [R112.64] ;  /* 0x0000000470707981 */ /* 0x000f62000c1e1b00 */
[----:B------:R-:W-:-:S05]  /*0750*/  @P1 LEA.HI.X R143, R137, c[0x0][0x21c], RZ, 0x5, P3 ;  /* 0x00008700898f1a11 */ /* 0x000fca00018f2cff */
[----:B------:R3:W5:Y:S04]  /*0760*/  @P1 LDG.E.128 R64, [R142.64] ;  /* 0x000000048e401981 */ /* 0x000768000c1e1d00 */
[----:B------:R3:W5:Y:S01]  /*0770*/  @P1 LDG.E.128 R68, [R142.64+0x10] ;  /* 0x000010048e441981 */ /* 0x000762000c1e1d00 */
[----:B------:R-:W-:Y:S02]  /*0780*/  ISETP.NE.AND P1, PT, R132, RZ, PT ;  /* 0x000000ff8400720c */ /* 0x000fe40003f25270 */
[----:B------:R-:W-:Y:S02]  /*0790*/  MOV R135, 0x3f800000 ;  /* 0x3f80000000877802 */ /* 0x000fe40000000f00 */
[----:B--2---:R-:W-:Y:S02]  /*07a0*/  FSEL R146, R146, RZ, !P1 ;  /* 0x000000ff92927208 */ /* 0x004fe40004800000 */
[----:B----4-:R-:W-:-:S02]  /*07b0*/  PRMT R152, RZ, 0x5410, R84 ;  /* 0x00005410ff987816 */ /* 0x010fc40000000054 */
[----:B------:R-:W-:Y:S01]  /*07c0*/  PRMT R150, RZ, 0x7610, R84 ;  /* 0x00007610ff967816 */ /* 0x000fe20000000054 */
[C---:B---3--:R-:W-:Y:S02]  /*07d0*/  FADD.FTZ R142, -R146.reuse, R80 ;  /* 0x00000050928e7221 */ /* 0x048fe40000010100 */
[----:B------:R-:W-:Y:S02]  /*07e0*/  FADD.FTZ R153, -R146, R81 ;  /* 0x0000005192997221 */ /* 0x000fe40000010100 */
[----:B------:R-:W-:Y:S02]  /*07f0*/  FMUL.FTZ R84, R136, R142 ;  /* 0x0000008e88547220 */ /* 0x000fe40000410000 */
[----:B------:R-:W-:Y:S02]  /*0800*/  FADD.FTZ R83, -R146, R83 ;  /* 0x0000005392537221 */ /* 0x000fe40000010100 */
[----:B------:R-:W-:Y:S02]  /*0810*/  FADD.FTZ R130, R152, R130 ;  /* 0x0000008298827221 */ /* 0x000fe40000010000 */
[----:B------:R-:W-:-:S02]  /*0820*/  FMUL.FTZ R153, R136, R153 ;  /* 0x0000009988997220 */ /* 0x000fc40000410000 */
[C---:B------:R-:W-:Y:S02]  /*0830*/  FADD.FTZ R147, -R146.reuse, R88 ;  /* 0x0000005892937221 */ /* 0x040fe40000010100 */
[C---:B------:R-:W-:Y:S02]  /*0840*/  FADD.FTZ R91, -R146.reuse, R91 ;  /* 0x0000005b925b7221 */ /* 0x040fe40000010100 */
[----:B------:R-:W-:Y:S02]  /*0850*/  FADD.FTZ R88, -R146, R92 ;  /* 0x0000005c92587221 */ /* 0x000fe40000010100 */
[-C--:B------:R-:W-:Y:S02]  /*0860*/  FFMA.FTZ R131, R84, R152.reuse, R131 ;  /* 0x0000009854837223 */ /* 0x080fe40000010083 */
[----:B------:R-:W-:Y:S01]  /*0870*/  FMUL.FTZ R152, R52, R152 ;  /* 0x0000009834987220 */ /* 0x000fe20000410000 */
[----:B------:R-:W-:Y:S01]  /*0880*/  @P0 PRMT R135, RZ, 0x5410, R141 ;  /* 0x00005410ff870816 */ /* 0x000fe2000000008d */
[C---:B------:R-:W-:Y:S01]  /*0890*/  FADD.FTZ R81, -R146.reuse, R98 ;  /* 0x0000006292517221 */ /* 0x040fe20000010100 */
[----:B------:R-:W-:Y:S01]  /*08a0*/  PRMT R148, RZ, 0x5410, R87 ;  /* 0x00005410ff947816 */ /* 0x000fe20000000057 */
[C---:B------:R-:W-:Y:S01]  /*08b0*/  FADD.FTZ R89, -R146.reuse, R89 ;  /* 0x0000005992597221 */ /* 0x040fe20000010100 */
[----:B------:R-:W-:Y:S01]  /*08c0*/  PRMT R149, RZ, 0x7610, R87 ;  /* 0x00007610ff957816 */ /* 0x000fe20000000057 */
[C---:B0-----:R-:W-:Y:S01]  /*08d0*/  FADD.FTZ R144, -R146.reuse, R90 ;  /* 0x0000005a92907221 */ /* 0x041fe20000010100 */
[----:B------:R-:W-:Y:S01]  /*08e0*/  PRMT R98, RZ, 0x5410, R100 ;  /* 0x00005410ff627816 */ /* 0x000fe20000000064 */
[----:B------:R-:W-:Y:S01]  /*08f0*/  FADD.FTZ R90, -R146, R93 ;  /* 0x0000005d925a7221 */ /* 0x000fe20000010100 */
[----:B------:R-:W-:Y:S01]  /*0900*/  PRMT R141, RZ, 0x5410, R85 ;  /* 0x00005410ff8d7816 */ /* 0x000fe20000000055 */
[----:B------:R-:W-:-:S02]  /*0910*/  FADD.FTZ R128, R150, R128 ;  /* 0x0000008096807221 */ /* 0x000fc40000010000 */
[----:B------:R-:W-:Y:S02]  /*0920*/  FFMA.FTZ R129, R153, R150, R129 ;  /* 0x0000009699817223 */ /* 0x000fe40000010081 */
[C---:B------:R-:W-:Y:S02]  /*0930*/  FMUL.FTZ R87, R136.reuse, R83 ;  /* 0x0000005388577220 */ /* 0x040fe40000410000 */
[C---:B------:R-:W-:Y:S02]  /*0940*/  FMUL.FTZ R142, R136.reuse, R91 ;  /* 0x0000005b888e7220 */ /* 0x040fe40000410000 */
[----:B------:R-:W-:Y:S02]  /*0950*/  FMUL.FTZ R88, R136, R88 ;  /* 0x0000005888587220 */ /* 0x000fe40000410000 */
[C---:B------:R-:W-:Y:S02]  /*0960*/  FADD.FTZ R151, -R146.reuse, R82 ;  /* 0x0000005292977221 */ /* 0x040fe40000010100 */
[----:B------:R-:W-:-:S02]  /*0970*/  FADD.FTZ R92, -R146, R94 ;  /* 0x0000005e925c7221 */ /* 0x000fc40000010100 */
[----:B------:R-:W-:Y:S02]  /*0980*/  FMUL.FTZ R150, R53, R150 ;  /* 0x0000009635967220 */ /* 0x000fe40000410000 */
[----:B------:R-:W-:Y:S02]  /*0990*/  FADD.FTZ R83, RZ, R152 ;  /* 0x00000098ff537221 */ /* 0x000fe40000010000 */
[----:B------:R-:W-:Y:S01]  /*09a0*/  FFMA.FTZ R91, R84, R152, RZ ;  /* 0x00000098545b7223 */ /* 0x000fe200000100ff */
[----:B------:R-:W-:Y:S01]  /*09b0*/  PRMT R85, RZ, 0x7610, R85 ;  /* 0x00007610ff557816 */ /* 0x000fe20000000055 */
[C---:B------:R-:W-:Y:S01]  /*09c0*/  FADD.FTZ R94, -R146.reuse, R95 ;  /* 0x0000005f925e7221 */ /* 0x040fe20000010100 */
[----:B------:R-:W-:Y:S01]  /*09d0*/  PRMT R100, RZ, 0x7610, R100 ;  /* 0x00007610ff647816 */ /* 0x000fe20000000064 */
[C---:B------:R-:W-:Y:S02]  /*09e0*/  FADD.FTZ R96, -R146.reuse, R96 ;  /* 0x0000006092607221 */ /* 0x040fe40000010100 */
[----:B------:R-:W-:-:S02]  /*09f0*/  FADD.FTZ R82, -R146, R97 ;  /* 0x0000006192527221 */ /* 0x000fc40000010100 */
[----:B------:R-:W-:Y:S01]  /*0a00*/  FADD.FTZ R80, -R146, R99 ;  /* 0x0000006392507221 */ /* 0x000fe20000010100 */
[--C-:B------:R-:W-:Y:S01]  /*0a10*/  PRMT R145, RZ, 0x5410, R86.reuse ;  /* 0x00005410ff917816 */ /* 0x100fe20000000056 */
[----:B------:R-:W-:Y:S01]  /*0a20*/  FMUL.FTZ R146, R136, R89 ;  /* 0x0000005988927220 */ /* 0x000fe20000410000 */
[----:B------:R-:W-:Y:S01]  /*0a30*/  PRMT R143, RZ, 0x7610, R86 ;  /* 0x00007610ff8f7816 */ /* 0x000fe20000000056 */
[----:B------:R-:W-:Y:S02]  /*0a40*/  FADD.FTZ R2, R98, R2 ;  /* 0x0000000262027221 */ /* 0x000fe40000010000 */
[-C--:B------:R-:W-:Y:S02]  /*0a50*/  FFMA.FTZ R114, R88, R98.reuse, R114 ;  /* 0x0000006258727223 */ /* 0x080fe40000010072 */
[----:B------:R-:W-:Y:S02]  /*0a60*/  FMUL.FTZ R89, R44, R98 ;  /* 0x000000622c597220 */ /* 0x000fe40000410000 */
[----:B------:R-:W-:-:S02]  /*0a70*/  FMUL.FTZ R90, R136, R90 ;  /* 0x0000005a885a7220 */ /* 0x000fc40000410000 */
[----:B------:R-:W-:Y:S02]  /*0a80*/  FMUL.FTZ R151, R136, R151 ;  /* 0x0000009788977220 */ /* 0x000fe40000410000 */
[----:B------:R-:W-:Y:S02]  /*0a90*/  FMUL.FTZ R86, R54, R141 ;  /* 0x0000008d36567220 */ /* 0x000fe40000410000 */
[----:B------:R-:W-:Y:S02]  /*0aa0*/  FADD.FTZ R83, R83, R150 ;  /* 0x0000009653537221 */ /* 0x000fe40000010000 */
[----:B------:R-:W-:Y:S02]  /*0ab0*/  FFMA.FTZ R98, R153, R150, R91 ;  /* 0x0000009699627223 */ /* 0x000fe4000001005b */
[----:B------:R-:W-:Y:S02]  /*0ac0*/  FADD.FTZ R124, R85, R124 ;  /* 0x0000007c557c7221 */ /* 0x000fe40000010000 */
[----:B------:R-:W-:-:S02]  /*0ad0*/  FMUL.FTZ R147, R136, R147 ;  /* 0x0000009388937220 */ /* 0x000fc40000410000 */
[-C--:B------:R-:W-:Y:S02]  /*0ae0*/  FFMA.FTZ R125, R87, R85.reuse, R125 ;  /* 0x00000055577d7223 */ /* 0x080fe4000001007d */
        /* <DEDUP_REMOVED lines=34> */
[----:B------:R-:W-:Y:S01]  /*0d10*/  FFMA.FTZ R83, R88, R89, R83 ;  /* 0x0000005958537223 */ /* 0x000fe20000010053 */
[----:B------:R-:W-:Y:S01]  /*0d20*/  PRMT R95, RZ, 0x7610, R101 ;  /* 0x00007610ff5f7816 */ /* 0x000fe20000000065 */
[----:B------:R-:W-:-:S02]  /*0d30*/  FADD.FTZ R4, R93, R4 ;  /* 0x000000045d047221 */ /* 0x000fc40000010000 */
[-C--:B------:R-:W-:Y:S02]  /*0d40*/  FFMA.FTZ R110, R92, R93.reuse, R110 ;  /* 0x0000005d5c6e7223 */ /* 0x080fe4000001006e */
[----:B------:R-:W-:Y:S02]  /*0d50*/  FMUL.FTZ R94, R136, R94 ;  /* 0x0000005e885e7220 */ /* 0x000fe40000410000 */
[----:B------:R-:W-:Y:S02]  /*0d60*/  FMUL.FTZ R93, R46, R93 ;  /* 0x0000005d2e5d7220 */ /* 0x000fe40000410000 */
[----:B------:R-:W-:Y:S02]  /*0d70*/  FADD.FTZ R100, R100, R91 ;  /* 0x0000005b64647221 */ /* 0x000fe40000010000 */
[----:B------:R-:W-:Y:S01]  /*0d80*/  FFMA.FTZ R83, R90, R91, R83 ;  /* 0x0000005b5a537223 */ /* 0x000fe20000010053 */
[----:B------:R-:W-:Y:S01]  /*0d90*/  PRMT R97, RZ, 0x5410, R102 ;  /* 0x00005410ff617816 */ /* 0x000fe20000000066 */
[----:B------:R-:W-:-:S02]  /*0da0*/  FADD.FTZ R3, R95, R3 ;  /* 0x000000035f037221 */ /* 0x000fc40000010000 */
[-C--:B------:R-:W-:Y:S02]  /*0db0*/  FFMA.FTZ R111, R94, R95.reuse, R111 ;  /* 0x0000005f5e6f7223 */ /* 0x080fe4000001006f */
        /* <DEDUP_REMOVED lines=32> */
[----:B------:R-:W-:Y:S05]  /*0fc0*/  BRA.DIV ~URZ, `(.L_x_3445) ;  /* 0x00001d927f007947 */ /* 0x000fea000b800000 */
[----:B------:R0:W1:Y:S02]  /*0fd0*/  SHFL.BFLY PT, R158, R159, 0x1, 0x1f ;  /* 0x0c201f009f9e7f89 */ /* 0x00006400000e0000 */
.L_x_3449:
        /* <DEDUP_REMOVED lines=17> */
[----:B0-----:R1:W0:Y:S02]  /*10f0*/  SHFL.BFLY PT, R159, R158, 0x10, 0x1f ;  /* 0x0e001f009e9f7f89 */ /* 0x00122400000e0000 */
.L_x_3450:
[----:B------:R-:W-:Y:S02]  /*1100*/  SHF.L.U32 R156, R140, 0x4, RZ ;  /* 0x000000048c9c7819 */ /* 0x000fe400000006ff */
[----:B------:R-:W-:Y:S02]  /*1110*/  SHF.R.U32.HI R157, RZ, 0x1c, R140 ;  /* 0x0000001cff9d7819 */ /* 0x000fe4000001168c */
[----:B------:R-:W-:-:S04]  /*1120*/  IADD3 R80, P0, R156, c[0x0][0x170], RZ ;  /* 0x00005c009c507a10 */ /* 0x000fc80007f1e0ff */
[----:B------:R-:W-:-:S06]  /*1130*/  IADD3.X R81, R157, c[0x0][0x174], RZ, P0, !PT ;  /* 0x00005d009d517a10 */ /* 0x000fcc00007fe4ff */
[----:B------:R-:W2:Y:S01]  /*1140*/  LDG.E.128 R80, [R80.64] ;  /* 0x0000000450507981 */ /* 0x000ea2000c1e1d00 */
[----:B---3--:R-:W-:Y:S01]  /*1150*/  FADD.FTZ R160, R160, R141 ;  /* 0x0000008da0a07221 */ /* 0x008fe20000010000 */
[----:B------:R-:W-:Y:S01]  /*1160*/  ISETP.NE.U32.AND P0, PT, RZ, c[0x0][0x258], PT ;  /* 0x00009600ff007a0c */ /* 0x000fe20003f05070 */
[----:B01----:R-:W-:Y:S01]  /*1170*/  FADD.FTZ R141, R159, R158 ;  /* 0x0000009e9f8d7221 */ /* 0x003fe20000010000 */
[----:B------:R-:W-:Y:S01]  /*1180*/  ISETP.NE.U32.AND P2, PT, RZ, c[0x0][0x258], PT ;  /* 0x00009600ff007a0c */ /* 0x000fe20003f45070 */
[----:B------:R-:W-:Y:S01]  /*1190*/  FMUL.FTZ R140, R160, c[0x0][0x1e0] ;  /* 0x00007800a08c7a20 */ /* 0x000fe20000410000 */
[----:B------:R-:W-:Y:S01]  /*11a0*/  ISETP.NE.AND.EX P0, PT, RZ, c[0x0][0x25c], PT, P0 ;  /* 0x00009700ff007a0c */ /* 0x000fe20003f05300 */
[----:B------:R-:W-:Y:S01]  /*11b0*/  FMUL.FTZ R141, R141, c[0x0][0x1e0] ;  /* 0x000078008d8d7a20 */ /* 0x000fe20000410000 */
[----:B------:R-:W-:Y:S02]  /*11c0*/  ISETP.NE.AND.EX P2, PT, RZ, c[0x0][0x25c], PT, P2 ;  /* 0x00009700ff007a0c */ /* 0x000fe40003f45320 */
[----:B------:R-:W-:-:S02]  /*11d0*/  FSEL R140, R140, RZ, !P1 ;  /* 0x000000ff8c8c7208 */ /* 0x000fc40004800000 */
[----:B------:R-:W-:Y:S02]  /*11e0*/  ISETP.NE.U32.AND P1, PT, RZ, c[0x0][0x218], PT ;  /* 0x00008600ff007a0c */ /* 0x000fe40003f25070 */
[C---:B-----5:R-:W-:Y:S01]  /*11f0*/  LOP3.LUT P6, RZ, R154.reuse, 0xff0000, RZ, 0xc0, !PT ;  /* 0x00ff00009aff7812 */ /* 0x060fe200078cc0ff */
[-CC-:B------:R-:W-:Y:S01]  /*1200*/  FFMA.FTZ R153, R153, R141.reuse, R140.reuse ;  /* 0x0000008d99997223 */ /* 0x180fe2000001008c */
[----:B------:R-:W-:Y:S01]  /*1210*/  ISETP.NE.AND.EX P1, PT, RZ, c[0x0][0x21c], PT, P1 ;  /* 0x00008700ff007a0c */ /* 0x000fe20003f25310 */
[-CC-:B------:R-:W-:Y:S01]  /*1220*/  FFMA.FTZ R151, R151, R141.reuse, R140.reuse ;  /* 0x0000008d97977223 */ /* 0x180fe2000001008c */
[----:B------:R-:W-:Y:S01]  /*1230*/  LOP3.LUT P5, RZ, R154, 0xff000000, RZ, 0xc0, !PT ;  /* 0xff0000009aff7812 */ /* 0x000fe200078ac0ff */
[----:B------:R-:W-:Y:S02]  /*1240*/  FFMA.FTZ R159, R84, R141, R140 ;  /* 0x0000008d549f7223 */ /* 0x000fe4000001008c */
[----:B------:R-:W-:Y:S01]  /*1250*/  FADD.FTZ R161, R150, -R153 ;  /* 0x8000009996a17221 */ /* 0x000fe20000010000 */
[----:B------:R-:W-:Y:S01]  /*1260*/  @P0 IADD3 R150, P3, R139, c[0x0][0x258], RZ ;  /* 0x000096008b960a10 */ /* 0x000fe20007f7e0ff */
[----:B------:R-:W-:-:S02]  /*1270*/  FADD.FTZ R151, R86, -R151 ;  /* 0x8000009756977221 */ /* 0x000fc40000010000 */
[----:B------:R-:W-:Y:S02]  /*1280*/  FFMA.FTZ R84, R87, R141, R140 ;  /* 0x0000008d57547223 */ /* 0x000fe4000001008c */
[----:B------:R-:W-:Y:S01]  /*1290*/  FMUL.FTZ R139, R136, R151 ;  /* 0x00000097888b7220 */ /* 0x000fe20000410000 */
[----:B------:R-:W-:Y:S01]  /*12a0*/  @P0 IADD3.X R151, R138, c[0x0][0x25c], RZ, P3, !PT ;  /* 0x000097008a970a10 */ /* 0x000fe20001ffe4ff */
[----:B------:R-:W-:Y:S01]  /*12b0*/  FADD.FTZ R159, R152, -R159 ;  /* 0x8000009f989f7221 */ /* 0x000fe20000010000 */
[----:B------:R-:W-:Y:S01]  /*12c0*/  LOP3.LUT P3, RZ, R154, 0xff00, RZ, 0xc0, !PT ;  /* 0x0000ff009aff7812 */ /* 0x000fe2000786c0ff */
[----:B------:R-:W-:Y:S02]  /*12d0*/  FADD.FTZ R85, R85, -R84 ;  /* 0x8000005455557221 */ /* 0x000fe40000010000 */
[-CC-:B------:R-:W-:Y:S02]  /*12e0*/  FFMA.FTZ R138, R147, R141.reuse, R140.reuse ;  /* 0x0000008d938a7223 */ /* 0x180fe4000001008c */
[----:B------:R-:W-:-:S02]  /*12f0*/  FFMA.FTZ R146, R146, R141, R140 ;  /* 0x0000008d92927223 */ /* 0x000fc4000001008c */
[-CC-:B------:R-:W-:Y:S01]  /*1300*/  FFMA.FTZ R147, R144, R141.reuse, R140.reuse ;  /* 0x0000008d90937223 */ /* 0x180fe2000001008c */
[----:B------:R-:W-:Y:S01]  /*1310*/  SHF.L.U32 R144, R137, 0x4, RZ ;  /* 0x0000000489907819 */ /* 0x000fe200000006ff */
[----:B------:R-:W-:Y:S02]  /*1320*/  FFMA.FTZ R142, R142, R141, R140 ;  /* 0x0000008d8e8e7223 */ /* 0x000fe4000001008c */
[C---:B------:R-:W-:Y:S02]  /*1330*/  FMUL.FTZ R153, R136.reuse, R159 ;  /* 0x0000009f88997220 */ /* 0x040fe40000410000 */
[C---:B------:R-:W-:Y:S02]  /*1340*/  FMUL.FTZ R158, R136.reuse, R161 ;  /* 0x000000a1889e7220 */ /* 0x040fe40000410000 */
[----:B------:R-:W-:Y:S02]  /*1350*/  FMUL.FTZ R152, R136, R85 ;  /* 0x0000005588987220 */ /* 0x000fe40000410000 */
[----:B------:R-:W-:Y:S01]  /*1360*/  FADD.FTZ R145, R145, -R138 ;  /* 0x8000008a91917221 */ /* 0x000fe20000010000 */
[----:B------:R-:W-:Y:S01]  /*1370*/  MOV R138, R154 ;  /* 0x0000009a008a7202 */ /* 0x000fe20000000f00 */
[----:B------:R-:W-:-:S02]  /*1380*/  FADD.FTZ R143, R143, -R146 ;  /* 0x800000928f8f7221 */ /* 0x000fc40000010000 */
[----:B------:R-:W-:Y:S01]  /*1390*/  FADD.FTZ R159, R148, -R147 ;  /* 0x80000093949f7221 */ /* 0x000fe20000010000 */
[----:B------:R-:W-:Y:S01]  /*13a0*/  LOP3.LUT P4, RZ, R138, 0xff, RZ, 0xc0, !PT ;  /* 0x000000ff8aff7812 */ /* 0x000fe2000788c0ff */
[----:B------:R-:W-:Y:S01]  /*13b0*/  FADD.FTZ R149, R149, -R142 ;  /* 0x8000008e95957221 */ /* 0x000fe20000010000 */
[----:B------:R-:W-:Y:S01]  /*13c0*/  HFMA2.MMA R138, -RZ, RZ, 0, 0 ;  /* 0x00000000ff8a7435 */ /* 0x000fe200000001ff */
[----:B------:R-:W-:Y:S02]  /*13d0*/  @P1 FADD.FTZ R153, R56, R153 ;  /* 0x0000009938991221 */ /* 0x000fe40000010000 */
[----:B------:R-:W-:Y:S02]  /*13e0*/  @P1 FADD.FTZ R158, R57, R158 ;  /* 0x0000009e399e1221 */ /* 0x000fe40000010000 */
[----:B------:R-:W-:Y:S01]  /*13f0*/  @P1 FADD.FTZ R139, R58, R139 ;  /* 0x0000008b3a8b1221 */ /* 0x000fe20000010000 */
[----:B------:R-:W-:Y:S01]  /*1400*/  @P0 SEL R84, R153, R72, P2 ;  /* 0x0000004899540207 */ /* 0x000fe20001000000 */
[----:B------:R-:W-:Y:S01]  /*1410*/  @P1 FADD.FTZ R152, R59, R152 ;  /* 0x000000983b981221 */ /* 0x000fe20000010000 */
[----:B------:R-:W-:Y:S01]  /*1420*/  SEL R85, R158, R73, P2 ;  /* 0x000000499e557207 */ /* 0x000fe20001000000 */
[C---:B------:R-:W-:Y:S01]  /*1430*/  FMUL.FTZ R147, R136.reuse, R145 ;  /* 0x0000009188937220 */ /* 0x040fe20000410000 */
[----:B------:R-:W-:Y:S01]  /*1440*/  SEL R86, R139, R74, P2 ;  /* 0x0000004a8b567207 */ /* 0x000fe20001000000 */
[----:B------:R-:W-:Y:S01]  /*1450*/  FMUL.FTZ R146, R136, R143 ;  /* 0x0000008f88927220 */ /* 0x000fe20000410000 */
[----:B------:R-:W-:Y:S01]  /*1460*/  SEL R87, R152, R75, P2 ;  /* 0x0000004b98577207 */ /* 0x000fe20001000000 */
[C---:B------:R-:W-:Y:S01]  /*1470*/  FMUL.FTZ R145, R136.reuse, R159 ;  /* 0x0000009f88917220 */ /* 0x040fe20000410000 */
[----:B------:R-:W-:Y:S01]  /*1480*/  CS2R R142, SRZ ;  /* 0x00000000008e7805 */ /* 0x000fe2000001ff00 */
[----:B------:R-:W-:Y:S01]  /*1490*/  FMUL.FTZ R148, R136, R149 ;  /* 0x0000009588947220 */ /* 0x000fe20000410000 */
[----:B------:R-:W-:Y:S01]  /*14a0*/  SHF.R.U32.HI R149, RZ, 0x1c, R137 ;  /* 0x0000001cff957819 */ /* 0x000fe20000011689 */
[----:B------:R-:W-:Y:S01]  /*14b0*/  @P1 FADD.FTZ R147, R60, R147 ;  /* 0x000000933c931221 */ /* 0x000fe20000010000 */
[----:B------:R0:W-:Y:S01]  /*14c0*/  @P0 STG.E.128 [R150.64], R84 ;  /* 0x0000005496000986 */ /* 0x0001e2000c101d04 */
[----:B------:R-:W-:-:S02]  /*14d0*/  @P1 FADD.FTZ R146, R61, R146 ;  /* 0x000000923d921221 */ /* 0x000fc40000010000 */
[----:B------:R-:W-:Y:S02]  /*14e0*/  @P1 FADD.FTZ R145, R62, R145 ;  /* 0x000000913e911221 */ /* 0x000fe40000010000 */
[----:B------:R-:W-:Y:S02]  /*14f0*/  @P1 FADD.FTZ R148, R63, R148 ;  /* 0x000000943f941221 */ /* 0x000fe40000010000 */
[-C--:B------:R-:W-:Y:S02]  /*1500*/  FMUL.FTZ R153, R153, R135.reuse ;  /* 0x0000008799997220 */ /* 0x080fe40000410000 */
[----:B------:R-:W-:Y:S02]  /*1510*/  FMUL.FTZ R158, R158, R135 ;  /* 0x000000879e9e7220 */ /* 0x000fe40000410000 */
[----:B------:R-:W-:Y:S02]  /*1520*/  FMUL.FTZ R153, R153, c[0x0][0x1e8] ;  /* 0x00007a0099997a20 */ /* 0x000fe40000410000 */
[----:B------:R-:W-:-:S02]  /*1530*/  FMUL.FTZ R158, R158, c[0x0][0x1e8] ;  /* 0x00007a009e9e7a20 */ /* 0x000fc40000410000 */
[----:B------:R-:W-:Y:S01]  /*1540*/  FMUL.FTZ R152, R152, R135 ;  /* 0x0000008798987220 */ /* 0x000fe20000410000 */
[----:B0-----:R-:W-:-:S03]  /*1550*/  SEL R84, R147, R76, P2 ;  /* 0x0000004c93547207 */ /* 0x001fc60001000000 */
[----:B------:R-:W-:Y:S01]  /*1560*/  FMUL.FTZ R152, R152, c[0x0][0x1e8] ;  /* 0x00007a0098987a20 */ /* 0x000fe20000410000 */
[C---:B------:R-:W-:Y:S01]  /*1570*/  SEL R85, R146.reuse, R77, P2 ;  /* 0x0000004d92557207 */ /* 0x040fe20001000000 */
[-C--:B------:R-:W-:Y:S01]  /*1580*/  FMUL.FTZ R146, R146, R135.reuse ;  /* 0x0000008792927220 */ /* 0x080fe20000410000 */
[C---:B------:R-:W-:Y:S01]  /*1590*/  SEL R86, R145.reuse, R78, P2 ;  /* 0x0000004e91567207 */ /* 0x040fe20001000000 */
[----:B------:R-:W-:Y:S01]  /*15a0*/  FMUL.FTZ R145, R145, R135 ;  /* 0x0000008791917220 */ /* 0x000fe20000410000 */
[----:B------:R-:W-:-:S03]  /*15b0*/  SEL R87, R148, R79, P2 ;  /* 0x0000004f94577207 */ /* 0x000fc60001000000 */
[----:B------:R-:W-:Y:S02]  /*15c0*/  FMUL.FTZ R145, R145, c[0x0][0x1e8] ;  /* 0x00007a0091917a20 */ /* 0x000fe40000410000 */
[----:B------:R0:W-:Y:S02]  /*15d0*/  @P0 STG.E.128 [R150.64+0x10], R84 ;  /* 0x0000105496000986 */ /* 0x0001e4000c101d04 */
[----:B0-----:R-:W-:Y:S02]  /*15e0*/  FMUL.FTZ R151, R147, R135 ;  /* 0x0000008793977220 */ /* 0x001fe40000410000 */
[----:B------:R-:W-:Y:S02]  /*15f0*/  FMUL.FTZ R147, R34, R145 ;  /* 0x0000009122937220 */ /* 0x000fe40000410000 */
[----:B------:R-:W-:Y:S01]  /*1600*/  FMUL.FTZ R151, R151, c[0x0][0x1e8] ;  /* 0x00007a0097977a20 */ /* 0x000fe20000410000 */
[--C-:B--2---:R-:W-:Y:S02]  /*1610*/  @P4 PRMT R84, RZ, 0x5410, R80.reuse ;  /* 0x00005410ff544816 */ /* 0x104fe40000000050 */
[----:B------:R-:W-:-:S03]  /*1620*/  @P3 PRMT R80, RZ, 0x7610, R80 ;  /* 0x00007610ff503816 */ /* 0x000fc60000000050 */
[----:B------:R-:W-:Y:S02]  /*1630*/  @P4 FMUL.FTZ R143, R153, R84 ;  /* 0x00000054998f4220 */ /* 0x000fe40000410000 */
[----:B------:R-:W-:Y:S01]  /*1640*/  FMUL.FTZ R84, R139, R135 ;  /* 0x000000878b547220 */ /* 0x000fe20000410000 */
[----:B------:R-:W-:Y:S01]  /*1650*/  MOV R139, RZ ;  /* 0x000000ff008b7202 */ /* 0x000fe20000000f00 */
[----:B------:R-:W-:Y:S01]  /*1660*/  @P3 FMUL.FTZ R138, R158, R80 ;  /* 0x000000509e8a3220 */ /* 0x000fe20000410000 */
[--C-:B------:R-:W-:Y:S01]  /*1670*/  @P6 PRMT R80, RZ, 0x5410, R81.reuse ;  /* 0x00005410ff506816 */ /* 0x100fe20000000051 */
[----:B------:R-:W-:Y:S01]  /*1680*/  FMUL.FTZ R85, R84, c[0x0][0x1e8] ;  /* 0x00007a0054557a20 */ /* 0x000fe20000410000 */
[----:B------:R-:W-:-:S03]  /*1690*/  @P5 PRMT R81, RZ, 0x7610, R81 ;  /* 0x00007610ff515816 */ /* 0x000fc60000000051 */
[----:B------:R-:W-:Y:S02]  /*16a0*/  @P6 FMUL.FTZ R139, R85, R80 ;  /* 0x00000050558b6220 */ /* 0x000fe40000410000 */
[----:B------:R-:W-:Y:S02]  /*16b0*/  FMUL.FTZ R80, R36, R153 ;  /* 0x0000009924507220 */ /* 0x000fe40000410000 */
[----:B------:R-:W-:Y:S02]  /*16c0*/  FMUL.FTZ R85, R38, R85 ;  /* 0x0000005526557220 */ /* 0x000fe40000410000 */
[----:B------:R-:W-:Y:S01]  /*16d0*/  @P5 FMUL.FTZ R142, R152, R81 ;  /* 0x00000051988e5220 */ /* 0x000fe20000410000 */
[----:B------:R-:W-:Y:S01]  /*16e0*/  FSEL R87, R80, RZ, P4 ;  /* 0x000000ff50577208 */ /* 0x000fe20002000000 */
[----:B------:R-:W-:Y:S01]  /*16f0*/  FMUL.FTZ R80, R39, R152 ;  /* 0x0000009827507220 */ /* 0x000fe20000410000 */
[----:B------:R-:W-:Y:S01]  /*1700*/  FSEL R86, R85, RZ, P6 ;  /* 0x000000ff55567208 */ /* 0x000fe20003000000 */
[----:B------:R-:W-:Y:S01]  /*1710*/  FMUL.FTZ R81, R37, R158 ;  /* 0x0000009e25517220 */ /* 0x000fe20000410000 */
[----:B------:R-:W-:-:S02]  /*1720*/  IADD3 R156, P6, R156, c[0x0][0x248], RZ ;  /* 0x000092009c9c7a10 */ /* 0x000fc40007fde0ff */
[----:B------:R-:W-:Y:S02]  /*1730*/  FSEL R85, R80, RZ, P5 ;  /* 0x000000ff50557208 */ /* 0x000fe40002800000 */
[----:B------:R-:W-:Y:S02]  /*1740*/  FSEL R84, R81, RZ, P3 ;  /* 0x000000ff51547208 */ /* 0x000fe40001800000 */
[----:B------:R-:W-:Y:S01]  /*1750*/  F2FP.BF16.PACK_AB R85, R85, R86 ;  /* 0x000000565555723e */ /* 0x000fe200000010ff */
[----:B------:R-:W-:Y:S01]  /*1760*/  FMUL.FTZ R86, R148, R135 ;  /* 0x0000008794567220 */ /* 0x000fe20000410000 */
[----:B------:R-:W-:Y:S01]  /*1770*/  IADD3 R80, P5, R144, c[0x0][0x170], RZ ;  /* 0x00005c0090507a10 */ /* 0x000fe20007fbe0ff */
[----:B------:R-:W-:Y:S01]  /*1780*/  FMUL.FTZ R148, R146, c[0x0][0x1e8] ;  /* 0x00007a0092947a20 */ /* 0x000fe20000410000 */
[----:B------:R-:W-:Y:S01]  /*1790*/  F2FP.BF16.PACK_AB R84, R84, R87 ;  /* 0x000000575454723e */ /* 0x000fe200000010ff */
[----:B------:R-:W-:Y:S01]  /*17a0*/  FMUL.FTZ R146, R86, c[0x0][0x1e8] ;  /* 0x00007a0056927a20 */ /* 0x000fe20000410000 */
[C---:B------:R-:W-:Y:S01]  /*17b0*/  LOP3.LUT P4, RZ, R155.reuse, 0xff, RZ, 0xc0, !PT ;  /* 0x000000ff9bff7812 */ /* 0x040fe2000788c0ff */
[----:B------:R-:W-:Y:S01]  /*17c0*/  FMUL.FTZ R86, R32, R151 ;  /* 0x0000009720567220 */ /* 0x000fe20000410000 */
[----:B------:R-:W-:Y:S01]  /*17d0*/  LOP3.LUT P3, RZ, R155, 0xff00, RZ, 0xc0, !PT ;  /* 0x0000ff009bff7812 */ /* 0x000fe2000786c0ff */
[----:B------:R-:W-:Y:S01]  /*17e0*/  FMUL.FTZ R87, R33, R148 ;  /* 0x0000009421577220 */ /* 0x000fe20000410000 */
[----:B------:R-:W-:Y:S01]  /*17f0*/  IADD3.X R157, R157, c[0x0][0x24c], RZ, P6, !PT ;  /* 0x000093009d9d7a10 */ /* 0x000fe200037fe4ff */
[----:B------:R-:W-:Y:S01]  /*1800*/  FMUL.FTZ R150, R35, R146 ;  /* 0x0000009223967220 */ /* 0x000fe20000410000 */
[----:B------:R-:W-:-:S02]  /*1810*/  IADD3.X R81, R149, c[0x0][0x174], RZ, P5, !PT ;  /* 0x00005d0095517a10 */ /* 0x000fc40002ffe4ff */
[C---:B------:R-:W-:Y:S02]  /*1820*/  LOP3.LUT P6, RZ, R155.reuse, 0xff0000, RZ, 0xc0, !PT ;  /* 0x00ff00009bff7812 */ /* 0x040fe400078cc0ff */
[----:B------:R-:W-:Y:S02]  /*1830*/  LOP3.LUT P5, RZ, R155, 0xff000000, RZ, 0xc0, !PT ;  /* 0xff0000009bff7812 */ /* 0x000fe400078ac0ff */
[----:B------:R-:W-:Y:S02]  /*1840*/  FSEL R153, R86, RZ, P4 ;  /* 0x000000ff56997208 */ /* 0x000fe40002000000 */
[----:B------:R-:W-:Y:S02]  /*1850*/  FSEL R86, R87, RZ, P3 ;  /* 0x000000ff57567208 */ /* 0x000fe40001800000 */
[----:B------:R-:W-:Y:S02]  /*1860*/  FSEL R87, R147, RZ, P6 ;  /* 0x000000ff93577208 */ /* 0x000fe40003000000 */
[----:B------:R-:W-:-:S02]  /*1870*/  FSEL R150, R150, RZ, P5 ;  /* 0x000000ff96967208 */ /* 0x000fc40002800000 */
[----:B------:R-:W-:Y:S02]  /*1880*/  F2FP.BF16.PACK_AB R86, R86, R153 ;  /* 0x000000995656723e */ /* 0x000fe400000010ff */
[----:B------:R-:W-:-:S05]  /*1890*/  F2FP.BF16.PACK_AB R87, R150, R87 ;  /* 0x000000579657723e */ /* 0x000fca00000010ff */
[----:B------:R0:W-:Y:S04]  /*18a0*/  STG.E.128 [R156.64], R84 ;  /* 0x000000549c007986 */ /* 0x0001e8000c101d04 */
[----:B0-----:R0:W2:Y:S01]  /*18b0*/  LDG.E.128 R84, [R80.64] ;  /* 0x0000000450547981 */ /* 0x0010a2000c1e1d00 */
[-CC-:B------:R-:W-:Y:S01]  /*18c0*/  FFMA.FTZ R88, R88, R141.reuse, R140.reuse ;  /* 0x0000008d58587223 */ /* 0x180fe2000001008c */
[----:B------:R-:W-:Y:S01]  /*18d0*/  HFMA2.MMA R147, -RZ, RZ, 0, 0 ;  /* 0x00000000ff937435 */ /* 0x000fe200000001ff */
[-CC-:B------:R-:W-:Y:S01]  /*18e0*/  FFMA.FTZ R94, R94, R141.reuse, R140.reuse ;  /* 0x0000008d5e5e7223 */ /* 0x180fe2000001008c */
[----:B------:R-:W-:Y:S01]  /*18f0*/  MOV R150, R112 ;  /* 0x0000007000967202 */ /* 0x000fe20000000f00 */
[-CC-:B------:R-:W-:Y:S02]  /*1900*/  FFMA.FTZ R90, R90, R141.reuse, R140.reuse ;  /* 0x0000008d5a5a7223 */ /* 0x180fe4000001008c */
[----:B------:R-:W-:-:S02]  /*1910*/  FFMA.FTZ R92, R92, R141, R140 ;  /* 0x0000008d5c5c7223 */ /* 0x000fc4000001008c */
[-C--:B------:R-:W-:Y:S01]  /*1920*/  FFMA.FTZ R96, R96, R141.reuse, R140 ;  /* 0x0000008d60607223 */ /* 0x080fe2000001008c */
[----:B0-----:R-:W-:Y:S01]  /*1930*/  @P4 PRMT R80, RZ, 0x5410, R82 ;  /* 0x00005410ff504816 */ /* 0x001fe20000000052 */
[-CC-:B------:R-:W-:Y:S02]  /*1940*/  FFMA.FTZ R98, R98, R141.reuse, R140.reuse ;  /* 0x0000008d62627223 */ /* 0x180fe4000001008c */
[-CC-:B------:R-:W-:Y:S02]  /*1950*/  FFMA.FTZ R100, R100, R141.reuse, R140.reuse ;  /* 0x0000008d64647223 */ /* 0x180fe4000001008c */
[----:B------:R-:W-:Y:S02]  /*1960*/  FFMA.FTZ R102, R102, R141, R140 ;  /* 0x0000008d66667223 */ /* 0x000fe4000001008c */
[----:B------:R-:W-:Y:S01]  /*1970*/  FADD.FTZ R89, R89, -R88 ;  /* 0x8000005859597221 */ /* 0x000fe20000010000 */
[--C-:B------:R-:W-:Y:S01]  /*1980*/  @P6 PRMT R88, RZ, 0x5410, R83.reuse ;  /* 0x00005410ff586816 */ /* 0x100fe20000000053 */
[----:B------:R-:W-:Y:S01]  /*1990*/  FADD.FTZ R81, R95, -R94 ;  /* 0x8000005e5f517221 */ /* 0x000fe20000010000 */
[----:B------:R-:W-:Y:S01]  /*19a0*/  @P5 PRMT R83, RZ, 0x7610, R83 ;  /* 0x00007610ff535816 */ /* 0x000fe20000000053 */
[----:B------:R-:W-:Y:S01]  /*19b0*/  FADD.FTZ R91, R91, -R90 ;  /* 0x8000005a5b5b7221 */ /* 0x000fe20000010000 */
[----:B------:R-:W-:Y:S01]  /*19c0*/  HFMA2.MMA R90, -RZ, RZ, 0, 0 ;  /* 0x00000000ff5a7435 */ /* 0x000fe200000001ff */
[----:B------:R-:W-:-:S02]  /*19d0*/  FADD.FTZ R93, R93, -R92 ;  /* 0x8000005c5d5d7221 */ /* 0x000fc40000010000 */
[----:B------:R-:W-:Y:S02]  /*19e0*/  FADD.FTZ R97, R97, -R96 ;  /* 0x8000006061617221 */ /* 0x000fe40000010000 */
[----:B------:R-:W-:Y:S02]  /*19f0*/  FADD.FTZ R99, R99, -R98 ;  /* 0x8000006263637221 */ /* 0x000fe40000010000 */
[----:B------:R-:W-:Y:S02]  /*1a00*/  FADD.FTZ R101, R101, -R100 ;  /* 0x8000006465657221 */ /* 0x000fe40000010000 */
[----:B------:R-:W-:Y:S02]  /*1a10*/  FADD.FTZ R103, R103, -R102 ;  /* 0x8000006667677221 */ /* 0x000fe40000010000 */
[C---:B------:R-:W-:Y:S02]  /*1a20*/  FMUL.FTZ R89, R136.reuse, R89 ;  /* 0x0000005988597220 */ /* 0x040fe40000410000 */
[C---:B------:R-:W-:Y:S01]  /*1a30*/  FMUL.FTZ R96, R136.reuse, R81 ;  /* 0x0000005188607220 */ /* 0x040fe20000410000 */
[----:B------:R-:W-:Y:S01]  /*1a40*/  @P3 PRMT R81, RZ, 0x7610, R82 ;  /* 0x00007610ff513816 */ /* 0x000fe20000000052 */
[C---:B------:R-:W-:Y:S01]  /*1a50*/  FMUL.FTZ R94, R136.reuse, R91 ;  /* 0x0000005b885e7220 */ /* 0x040fe20000410000 */
[----:B------:R-:W-:Y:S01]  /*1a60*/  HFMA2.MMA R82, -RZ, RZ, 0, 0 ;  /* 0x00000000ff527435 */ /* 0x000fe200000001ff */
[C---:B------:R-:W-:Y:S01]  /*1a70*/  FMUL.FTZ R95, R136.reuse, R93 ;  /* 0x0000005d885f7220 */ /* 0x040fe20000410000 */
[----:B------:R-:W-:Y:S01]  /*1a80*/  MOV R93, RZ ;  /* 0x000000ff005d7202 */ /* 0x000fe20000000f00 */
[C---:B------:R-:W-:Y:S01]  /*1a90*/  FMUL.FTZ R97, R136.reuse, R97 ;  /* 0x0000006188617220 */ /* 0x040fe20000410000 */
[----:B------:R-:W-:Y:S01]  /*1aa0*/  MOV R91, RZ ;  /* 0x000000ff005b7202 */ /* 0x000fe20000000f00 */
[----:B------:R-:W-:-:S02]  /*1ab0*/  FMUL.FTZ R98, R136, R99 ;  /* 0x0000006388627220 */ /* 0x000fc40000410000 */
[C---:B------:R-:W-:Y:S02]  /*1ac0*/  FMUL.FTZ R101, R136.reuse, R101 ;  /* 0x0000006588657220 */ /* 0x040fe40000410000 */
[----:B------:R-:W-:Y:S02]  /*1ad0*/  FMUL.FTZ R136, R136, R103 ;  /* 0x0000006788887220 */ /* 0x000fe40000410000 */
[----:B------:R-:W-:Y:S01]  /*1ae0*/  @P4 FMUL.FTZ R147, R151, R80 ;  /* 0x0000005097934220 */ /* 0x000fe20000410000 */
[----:B------:R-:W-:Y:S01]  /*1af0*/  LOP3.LUT P4, RZ, R150, 0xff, RZ, 0xc0, !PT ;  /* 0x000000ff96ff7812 */ /* 0x000fe2000788c0ff */
[----:B------:R-:W-:Y:S02]  /*1b00*/  @P1 FADD.FTZ R89, R64, R89 ;  /* 0x0000005940591221 */ /* 0x000fe40000010000 */
[----:B------:R-:W-:Y:S01]  /*1b10*/  @P3 FMUL.FTZ R90, R148, R81 ;  /* 0x00000051945a3220 */ /* 0x000fe20000410000 */
[----:B------:R-:W-:Y:S01]  /*1b20*/  @P0 LEA R80, P3, R137, c[0x0][0x258], 0x5 ;  /* 0x0000960089500a11 */ /* 0x000fe200078628ff */
[----:B------:R-:W-:Y:S01]  /*1b30*/  @P1 FADD.FTZ R94, R65, R94 ;  /* 0x0000005e415e1221 */ /* 0x000fe20000010000 */
[----:B------:R-:W-:Y:S01]  /*1b40*/  SEL R72, R89, R72, P2 ;  /* 0x0000004859487207 */ /* 0x000fe20001000000 */
[----:B------:R-:W-:Y:S01]  /*1b50*/  @P1 FADD.FTZ R95, R66, R95 ;  /* 0x0000005f425f1221 */ /* 0x000fe20000010000 */
[----:B------:R-:W-:Y:S01]  /*1b60*/  @P0 LEA.HI.X R81, R137, c[0x0][0x25c], RZ, 0x5, P3 ;  /* 0x0000970089510a11 */ /* 0x000fe200018f2cff */
        /* <DEDUP_REMOVED lines=10> */
[----:B------:R-:W-:Y:S01]  /*1c10*/  FMUL.FTZ R89, R89, R135 ;  /* 0x0000008759597220 */ /* 0x000fe20000410000 */
[----:B------:R-:W-:Y:S01]  /*1c20*/  SEL R78, R101, R78, P2 ;  /* 0x0000004e654e7207 */ /* 0x000fe20001000000 */
[----:B------:R-:W-:Y:S01]  /*1c30*/  @P0 STG.E.128 [R80.64], R72 ;  /* 0x0000004850000986 */ /* 0x000fe2000c101d04 */
[----:B------:R-:W-:Y:S01]  /*1c40*/  SEL R79, R136, R79, P2 ;  /* 0x0000004f884f7207 */ /* 0x000fe20001000000 */
[----:B------:R-:W-:Y:S01]  /*1c50*/  FMUL.FTZ R89, R89, c[0x0][0x1e8] ;  /* 0x00007a0059597a20 */ /* 0x000fe20000410000 */
[----:B------:R-:W-:Y:S01]  /*1c60*/  LOP3.LUT P2, RZ, R113, 0xff, RZ, 0xc0, !PT ;  /* 0x000000ff71ff7812 */ /* 0x000fe2000784c0ff */
[----:B------:R-:W-:Y:S01]  /*1c70*/  @P6 FMUL.FTZ R93, R145, R88 ;  /* 0x00000058915d6220 */ /* 0x000fe20000410000 */
[----:B------:R-:W-:Y:S01]  /*1c80*/  IADD3 R88, P1, R144, c[0x0][0x248], RZ ;  /* 0x0000920090587a10 */ /* 0x000fe20007f3e0ff */
[----:B------:R0:W-:Y:S01]  /*1c90*/  @P0 STG.E.128 [R80.64+0x10], R76 ;  /* 0x0000104c50000986 */ /* 0x0001e2000c101d04 */
[----:B------:R-:W-:Y:S01]  /*1ca0*/  FMUL.FTZ R92, R28, R89 ;  /* 0x000000591c5c7220 */ /* 0x000fe20000410000 */
[----:B------:R-:W-:Y:S01]  /*1cb0*/  LOP3.LUT P6, RZ, R113, 0xff00, RZ, 0xc0, !PT ;  /* 0x0000ff0071ff7812 */ /* 0x000fe200078cc0ff */
[-C--:B------:R-:W-:Y:S01]  /*1cc0*/  FMUL.FTZ R94, R94, R135.reuse ;  /* 0x000000875e5e7220 */ /* 0x080fe20000410000 */
[----:B------:R-:W-:Y:S01]  /*1cd0*/  LOP3.LUT P0, RZ, R112, 0xff00, RZ, 0xc0, !PT ;  /* 0x0000ff0070ff7812 */ /* 0x000fe2000780c0ff */
[-C--:B------:R-:W-:Y:S01]  /*1ce0*/  FMUL.FTZ R95, R95, R135.reuse ;  /* 0x000000875f5f7220 */ /* 0x080fe20000410000 */
[----:B------:R-:W-:Y:S01]  /*1cf0*/  FSEL R92, R92, RZ, P4 ;  /* 0x000000ff5c5c7208 */ /* 0x000fe20002000000 */
[-C--:B------:R-:W-:Y:S01]  /*1d00*/  FMUL.FTZ R96, R96, R135.reuse ;  /* 0x0000008760607220 */ /* 0x080fe20000410000 */
[----:B------:R-:W-:Y:S01]  /*1d10*/  LOP3.LUT P3, RZ, R112, 0xff000000, RZ, 0xc0, !PT ;  /* 0xff00000070ff7812 */ /* 0x000fe2000786c0ff */
[----:B------:R-:W-:-:S02]  /*1d20*/  FMUL.FTZ R97, R97, R135 ;  /* 0x0000008761617220 */ /* 0x000fc40000410000 */
[-C--:B------:R-:W-:Y:S02]  /*1d30*/  FMUL.FTZ R98, R98, R135.reuse ;  /* 0x0000008762627220 */ /* 0x080fe40000410000 */
[-C--:B------:R-:W-:Y:S02]  /*1d40*/  FMUL.FTZ R101, R101, R135.reuse ;  /* 0x0000008765657220 */ /* 0x080fe40000410000 */
[----:B------:R-:W-:Y:S02]  /*1d50*/  FMUL.FTZ R135, R136, R135 ;  /* 0x0000008788877220 */ /* 0x000fe40000410000 */
[----:B------:R-:W-:Y:S01]  /*1d60*/  @P5 FMUL.FTZ R82, R146, R83 ;  /* 0x0000005392525220 */ /* 0x000fe20000410000 */
[----:B0-----:R-:W-:Y:S01]  /*1d70*/  MOV R81, c[0x0][0x160] ;  /* 0x0000580000517a02 */ /* 0x001fe20000000f00 */
[----:B------:R-:W-:Y:S01]  /*1d80*/  FMUL.FTZ R135, R135, c[0x0][0x1e8] ;  /* 0x00007a0087877a20 */ /* 0x000fe20000410000 */
[----:B------:R-:W-:Y:S01]  /*1d90*/  LOP3.LUT P5, RZ, R112, 0xff0000, RZ, 0xc0, !PT ;  /* 0x00ff000070ff7812 */ /* 0x000fe200078ac0ff */
[----:B------:R-:W-:Y:S01]  /*1da0*/  FMUL.FTZ R102, R98, c[0x0][0x1e8] ;  /* 0x00007a0062667a20 */ /* 0x000fe20000410000 */
[----:B------:R-:W-:Y:S01]  /*1db0*/  LEA R134, R81, R134, 0x2 ;  /* 0x0000008651867211 */ /* 0x000fe200078e10ff */
[----:B------:R-:W-:-:S02]  /*1dc0*/  FMUL.FTZ R101, R101, c[0x0][0x1e8] ;  /* 0x00007a0065657a20 */ /* 0x000fc40000410000 */
[----:B------:R-:W-:Y:S02]  /*1dd0*/  FMUL.FTZ R99, R94, c[0x0][0x1e8] ;  /* 0x00007a005e637a20 */ /* 0x000fe40000410000 */
[----:B------:R-:W-:Y:S02]  /*1de0*/  FMUL.FTZ R103, R95, c[0x0][0x1e8] ;  /* 0x00007a005f677a20 */ /* 0x000fe40000410000 */
[----:B------:R-:W-:Y:S02]  /*1df0*/  FMUL.FTZ R100, R96, c[0x0][0x1e8] ;  /* 0x00007a0060647a20 */ /* 0x000fe40000410000 */
[----:B------:R-:W-:Y:S02]  /*1e00*/  FADD.FTZ R13, R90, R13 ;  /* 0x0000000d5a0d7221 */ /* 0x000fe40000010000 */
[----:B------:R-:W-:Y:S02]  /*1e10*/  FADD.FTZ R16, R93, R16 ;  /* 0x000000105d107221 */ /* 0x000fe40000010000 */
[----:B------:R-:W-:-:S02]  /*1e20*/  FMUL.FTZ R94, R27, R135 ;  /* 0x000000871b5e7220 */ /* 0x000fc40000410000 */
[----:B------:R-:W-:Y:S02]  /*1e30*/  FADD.FTZ R15, R82, R15 ;  /* 0x0000000f520f7221 */ /* 0x000fe40000010000 */
[----:B------:R-:W-:Y:S02]  /*1e40*/  FMUL.FTZ R93, R26, R101 ;  /* 0x000000651a5d7220 */ /* 0x000fe40000410000 */
[----:B------:R-:W-:Y:S02]  /*1e50*/  FMUL.FTZ R90, R25, R102 ;  /* 0x00000066195a7220 */ /* 0x000fe40000410000 */
[----:B------:R-:W-:Y:S02]  /*1e60*/  FMUL.FTZ R81, R30, R103 ;  /* 0x000000671e517220 */ /* 0x000fe40000410000 */
[----:B------:R-:W-:Y:S02]  /*1e70*/  FMUL.FTZ R82, R31, R100 ;  /* 0x000000641f527220 */ /* 0x000fe40000410000 */
[----:B------:R-:W-:Y:S01]  /*1e80*/  FADD.FTZ R10, R143, R10 ;  /* 0x0000000a8f0a7221 */ /* 0x000fe20000010000 */
[----:B------:R-:W-:Y:S01]  /*1e90*/  FSEL R81, R81, RZ, P5 ;  /* 0x000000ff51517208 */ /* 0x000fe20002800000 */
[----:B------:R-:W-:-:S02]  /*1ea0*/  FADD.FTZ R9, R138, R9 ;  /* 0x000000098a097221 */ /* 0x000fc40000010000 */
[----:B------:R-:W-:Y:S02]  /*1eb0*/  FADD.FTZ R12, R139, R12 ;  /* 0x0000000c8b0c7221 */ /* 0x000fe40000010000 */
[----:B------:R-:W-:Y:S02]  /*1ec0*/  FADD.FTZ R11, R142, R11 ;  /* 0x0000000b8e0b7221 */ /* 0x000fe40000010000 */
[----:B------:R-:W-:Y:S01]  /*1ed0*/  FADD.FTZ R14, R147, R14 ;  /* 0x0000000e930e7221 */ /* 0x000fe20000010000 */
[--C-:B--2---:R-:W-:Y:S02]  /*1ee0*/  @P4 PRMT R80, RZ, 0x5410, R84.reuse ;  /* 0x00005410ff504816 */ /* 0x104fe40000000054 */
[----:B------:R-:W-:-:S03]  /*1ef0*/  @P0 PRMT R84, RZ, 0x7610, R84 ;  /* 0x00007610ff540816 */ /* 0x000fc60000000054 */
[----:B------:R-:W-:Y:S01]  /*1f00*/  @P4 FMUL.FTZ R91, R89, R80 ;  /* 0x00000050595b4220 */ /* 0x000fe20000410000 */
[----:B------:R-:W-:Y:S01]  /*1f10*/  IADD3.X R89, R149, c[0x0][0x24c], RZ, P1, !PT ;  /* 0x0000930095597a10 */ /* 0x000fe20000ffe4ff */
[----:B------:R-:W-:Y:S01]  /*1f20*/  FMUL.FTZ R80, R29, R99 ;  /* 0x000000631d507220 */ /* 0x000fe20000410000 */
[----:B------:R-:W-:Y:S01]  /*1f30*/  LOP3.LUT P4, RZ, R113, 0xff0000, RZ, 0xc0, !PT ;  /* 0x00ff000071ff7812 */ /* 0x000fe2000788c0ff */
[----:B------:R-:W-:Y:S01]  /*1f40*/  FADD.FTZ R18, R91, R18 ;  /* 0x000000125b127221 */ /* 0x000fe20000010000 */
[----:B------:R-:W-:Y:S01]  /*1f50*/  LOP3.LUT P1, RZ, R113, 0xff000000, RZ, 0xc0, !PT ;  /* 0xff00000071ff7812 */ /* 0x000fe2000782c0ff */
[----:B------:R-:W-:Y:S01]  /*1f60*/  FMUL.FTZ R113, R97, c[0x0][0x1e8] ;  /* 0x00007a0061717a20 */ /* 0x000fe20000410000 */
[----:B------:R-:W-:Y:S02]  /*1f70*/  MOV R97, RZ ;  /* 0x000000ff00617202 */ /* 0x000fe40000000f00 */
[----:B------:R-:W-:Y:S01]  /*1f80*/  FSEL R96, R94, RZ, P1 ;  /* 0x000000ff5e607208 */ /* 0x000fe20000800000 */
        /* <DEDUP_REMOVED lines=8> */
[----:B------:R-:W-:Y:S01]  /*2010*/  F2FP.BF16.PACK_AB R81, R90, R81 ;  /* 0x000000515a51723e */ /* 0x000fe200000010ff */
[----:B------:R-:W-:Y:S01]  /*2020*/  HFMA2.MMA R90, -RZ, RZ, 0, 0 ;  /* 0x00000000ff5a7435 */ /* 0x000fe200000001ff */
[----:B------:R-:W-:Y:S02]  /*2030*/  F2FP.BF16.PACK_AB R80, R93, R92 ;  /* 0x0000005c5d50723e */ /* 0x000fe400000010ff */
[--C-:B------:R-:W-:Y:S02]  /*2040*/  @P5 PRMT R92, RZ, 0x5410, R85.reuse ;  /* 0x00005410ff5c5816 */ /* 0x100fe40000000055 */
[----:B------:R-:W-:Y:S01]  /*2050*/  MOV R93, RZ ;  /* 0x000000ff005d7202 */ /* 0x000fe20000000f00 */
[----:B------:R0:W-:Y:S01]  /*2060*/  STG.E.128 [R88.64], R80 ;  /* 0x0000005058007986 */ /* 0x0001e2000c101d04 */
[----:B------:R-:W-:Y:S01]  /*2070*/  @P0 FMUL.FTZ R90, R99, R84 ;  /* 0x00000054635a0220 */ /* 0x000fe20000410000 */
[----:B------:R-:W-:Y:S01]  /*2080*/  ISETP.GE.AND P0, PT, R134, c[0x0][0x164], PT ;  /* 0x0000590086007a0c */ /* 0x000fe20003f06270 */
[----:B------:R-:W-:Y:S01]  /*2090*/  @P5 FMUL.FTZ R93, R103, R92 ;  /* 0x0000005c675d5220 */ /* 0x000fe20000410000 */
[----:B------:R-:W-:Y:S01]  /*20a0*/  HFMA2.MMA R84, -RZ, RZ, 0, 0 ;  /* 0x00000000ff547435 */ /* 0x000fe200000001ff */
[----:B------:R-:W-:Y:S01]  /*20b0*/  @P3 PRMT R85, RZ, 0x7610, R85 ;  /* 0x00007610ff553816 */ /* 0x000fe20000000055 */
[----:B------:R-:W-:Y:S01]  /*20c0*/  HFMA2.MMA R92, -RZ, RZ, 0, 0 ;  /* 0x00000000ff5c7435 */ /* 0x000fe200000001ff */
[--C-:B------:R-:W-:Y:S01]  /*20d0*/  @P2 PRMT R94, RZ, 0x5410, R86.reuse ;  /* 0x00005410ff5e2816 */ /* 0x100fe20000000056 */
[----:B------:R-:W-:Y:S01]  /*20e0*/  FADD.FTZ R17, R90, R17 ;  /* 0x000000115a117221 */ /* 0x000fe20000010000 */
[----:B------:R-:W-:Y:S01]  /*20f0*/  @P6 PRMT R95, RZ, 0x7610, R86 ;  /* 0x00007610ff5f6816 */ /* 0x000fe20000000056 */
[----:B------:R-:W-:Y:S01]  /*2100*/  @P3 FMUL.FTZ R84, R100, R85 ;  /* 0x0000005564543220 */ /* 0x000fe20000410000 */
[--C-:B------:R-:W-:Y:S01]  /*2110*/  @P4 PRMT R96, RZ, 0x5410, R87.reuse ;  /* 0x00005410ff604816 */ /* 0x100fe20000000057 */
[----:B------:R-:W-:Y:S01]  /*2120*/  FADD.FTZ R20, R93, R20 ;  /* 0x000000145d147221 */ /* 0x000fe20000010000 */
[----:B------:R-:W-:Y:S01]  /*2130*/  @P1 PRMT R98, RZ, 0x7610, R87 ;  /* 0x00007610ff621816 */ /* 0x000fe20000000057 */
[----:B------:R-:W-:Y:S01]  /*2140*/  FADD.FTZ R19, R84, R19 ;  /* 0x0000001354137221 */ /* 0x000fe20000010000 */
        /* <DEDUP_REMOVED lines=8> */
[----:B------:R-:W-:Y:S01]  /*21d0*/  FADD.FTZ R23, R92, R23 ;  /* 0x000000175c177221 */ /* 0x000fe20000010000 */
[----:B0-----:R-:W-:Y:S01]  /*21e0*/  @P0 CALL.REL.NOINC `(.L_x_3447) ;  /* 0x0000001000000944 */ /* 0x001fe20003c00000 */
[----:B------:R-:W-:Y:S05]  /*21f0*/  BRA `(.L_x_3448) ;  /* 0xffffe29000007947 */ /* 0x000fea000383ffff */
.L_x_3447:
[----:B------:R-:W-:Y:S05]  /*2200*/  BSYNC B1 ;  /* 0x0000000000017941 */ /* 0x000fea0003800000 */
.L_x_3444:
        /* <DEDUP_REMOVED lines=36> */
.L_x_3443:
[----:B------:R-:W-:Y:S05]  /*2450*/  BSYNC B0 ;  /* 0x0000000000007941 */ /* 0x000fea0003800000 */
.L_x_3441:
        /* <DEDUP_REMOVED lines=144> */
.L_x_3445:
[----:B------:R-:W-:Y:S01]  /*2d60*/  HFMA2.MMA R156, -RZ, RZ, 0, 5.9604644775390625e-08 ;  /* 0x00000001ff9c7435 */ /* 0x000fe200000001ff */
[----:B------:R-:W-:-:S02]  /*2d70*/  MOV R157, R159 ;  /* 0x0000009f009d7202 */ /* 0x000fc40000000f00 */
[----:B------:R-:W-:Y:S02]  /*2d80*/  MOV R83, 0x1f ;  /* 0x0000001f00537802 */ /* 0x000fe40000000f00 */
[----:B------:R-:W-:Y:S02]  /*2d90*/  MOV R82, 0xffffffff ;  /* 0xffffffff00527802 */ /* 0x000fe40000000f00 */
[----:B------:R-:W-:Y:S02]  /*2da0*/  MOV R80, 0x2dc0 ;  /* 0x00002dc000507802 */ /* 0x000fe40000000f00 */
[----:B-----5:R-:W-:Y:S05]  /*2db0*/  CALL.REL.NOINC `($__internal_95_$__cuda_sm70_shflsync_bfly_p) ;  /* 0x0000046000007944 */ /* 0x020fea0003c00000 */
[----:B-1----:R-:W-:Y:S01]  /*2dc0*/  MOV R158, R82 ;  /* 0x00000052009e7202 */ /* 0x002fe20000000f00 */
[----:B0-----:R-:W-:Y:S05]  /*2dd0*/  BRA `(.L_x_3449) ;  /* 0xffffe20000007947 */ /* 0x001fea000383ffff */
.L_x_3446:
[----:B------:R-:W-:Y:S01]  /*2de0*/  HFMA2.MMA R156, -RZ, RZ, 0, 5.9604644775390625e-08 ;  /* 0x00000001ff9c7435 */ /* 0x000fe200000001ff */
[----:B------:R-:W-:Y:S02]  /*2df0*/  MOV R157, R141 ;  /* 0x0000008d009d7202 */ /* 0x000fe40000000f00 */
[----:B------:R-:W-:Y:S02]  /*2e00*/  MOV R83, 0x1f ;  /* 0x0000001f00537802 */ /* 0x000fe40000000f00 */
[----:B------:R-:W-:-:S02]  /*2e10*/  MOV R82, 0xffffffff ;  /* 0xffffffff00527802 */ /* 0x000fc40000000f00 */
[----:B------:R-:W-:Y:S02]  /*2e20*/  MOV R80, 0x2e40 ;  /* 0x00002e4000507802 */ /* 0x000fe40000000f00 */
[----:B01---5:R-:W-:Y:S05]  /*2e30*/  CALL.REL.NOINC `($__internal_95_$__cuda_sm70_shflsync_bfly_p) ;  /* 0x000003e000007944 */ /* 0x023fea0003c00000 */
[----:B------:R-:W-:Y:S01]  /*2e40*/  FADD.FTZ R158, R159, R158 ;  /* 0x0000009e9f9e7221 */ /* 0x000fe20000010000 */
[----:B0-----:R-:W-:Y:S01]  /*2e50*/  HFMA2.MMA R156, -RZ, RZ, 0, 1.1920928955078125e-07 ;  /* 0x00000002ff9c7435 */ /* 0x001fe200000001ff */
[----:B-1----:R-:W-:Y:S01]  /*2e60*/  FADD.FTZ R159, R141, R82 ;  /* 0x000000528d9f7221 */ /* 0x002fe20000010000 */
[----:B------:R-:W-:Y:S02]  /*2e70*/  MOV R83, 0x1f ;  /* 0x0000001f00537802 */ /* 0x000fe40000000f00 */
[----:B------:R-:W-:Y:S02]  /*2e80*/  MOV R82, 0xffffffff ;  /* 0xffffffff00527802 */ /* 0x000fe40000000f00 */
[----:B------:R-:W-:Y:S02]  /*2e90*/  MOV R157, R158 ;  /* 0x0000009e009d7202 */ /* 0x000fe40000000f00 */
[----:B------:R-:W-:Y:S02]  /*2ea0*/  MOV R80, 0x2ec0 ;  /* 0x00002ec000507802 */ /* 0x000fe40000000f00 */
[----:B------:R-:W-:Y:S05]  /*2eb0*/  CALL.REL.NOINC `($__internal_95_$__cuda_sm70_shflsync_bfly_p) ;  /* 0x0000036000007944 */ /* 0x000fea0003c00000 */
[----:B0-----:R-:W-:Y:S01]  /*2ec0*/  HFMA2.MMA R156, -RZ, RZ, 0, 1.1920928955078125e-07 ;  /* 0x00000002ff9c7435 */ /* 0x001fe200000001ff */
[----:B-1----:R-:W-:-:S02]  /*2ed0*/  MOV R141, R82 ;  /* 0x00000052008d7202 */ /* 0x002fc40000000f00 */
[----:B------:R-:W-:Y:S02]  /*2ee0*/  MOV R157, R159 ;  /* 0x0000009f009d7202 */ /* 0x000fe40000000f00 */
[----:B------:R-:W-:Y:S02]  /*2ef0*/  MOV R83, 0x1f ;  /* 0x0000001f00537802 */ /* 0x000fe40000000f00 */
[----:B------:R-:W-:Y:S02]  /*2f00*/  MOV R82, 0xffffffff ;  /* 0xffffffff00527802 */ /* 0x000fe40000000f00 */
[----:B------:R-:W-:Y:S02]  /*2f10*/  MOV R80, 0x2f30 ;  /* 0x00002f3000507802 */ /* 0x000fe40000000f00 */
[----:B------:R-:W-:Y:S05]  /*2f20*/  CALL.REL.NOINC `($__internal_95_$__cuda_sm70_shflsync_bfly_p) ;  /* 0x000002f000007944 */ /* 0x000fea0003c00000 */
[----:B------:R-:W-:Y:S01]  /*2f30*/  FADD.FTZ R158, R141, R158 ;  /* 0x0000009e8d9e7221 */ /* 0x000fe20000010000 */
[----:B0-----:R-:W-:Y:S01]  /*2f40*/  HFMA2.MMA R156, -RZ, RZ, 0, 2.384185791015625e-07 ;  /* 0x00000004ff9c7435 */ /* 0x001fe200000001ff */
[----:B-1----:R-:W-:Y:S01]  /*2f50*/  FADD.FTZ R159, R159, R82 ;  /* 0x000000529f9f7221 */ /* 0x002fe20000010000 */
[----:B------:R-:W-:Y:S02]  /*2f60*/  MOV R83, 0x1f ;  /* 0x0000001f00537802 */ /* 0x000fe40000000f00 */
[----:B------:R-:W-:-:S02]  /*2f70*/  MOV R82, 0xffffffff ;  /* 0xffffffff00527802 */ /* 0x000fc40000000f00 */
[----:B------:R-:W-:Y:S02]  /*2f80*/  MOV R157, R158 ;  /* 0x0000009e009d7202 */ /* 0x000fe40000000f00 */
[----:B------:R-:W-:Y:S02]  /*2f90*/  MOV R80, 0x2fb0 ;  /* 0x00002fb000507802 */ /* 0x000fe40000000f00 */
[----:B------:R-:W-:Y:S05]  /*2fa0*/  CALL.REL.NOINC `($__internal_95_$__cuda_sm70_shflsync_bfly_p) ;  /* 0x0000027000007944 */ /* 0x000fea0003c00000 */
[----:B0-----:R-:W-:Y:S01]  /*2fb0*/  HFMA2.MMA R156, -RZ, RZ, 0, 2.384185791015625e-07 ;  /* 0x00000004ff9c7435 */ /* 0x001fe200000001ff */
[----:B-1----:R-:W-:Y:S02]  /*2fc0*/  MOV R141, R82 ;  /* 0x00000052008d7202 */ /* 0x002fe40000000f00 */
[----:B------:R-:W-:Y:S02]  /*2fd0*/  MOV R157, R159 ;  /* 0x0000009f009d7202 */ /* 0x000fe40000000f00 */
[----:B------:R-:W-:Y:S02]  /*2fe0*/  MOV R83, 0x1f ;  /* 0x0000001f00537802 */ /* 0x000fe40000000f00 */
[----:B------:R-:W-:Y:S02]  /*2ff0*/  MOV R82, 0xffffffff ;  /* 0xffffffff00527802 */ /* 0x000fe40000000f00 */
[----:B------:R-:W-:-:S02]  /*3000*/  MOV R80, 0x3020 ;  /* 0x0000302000507802 */ /* 0x000fc40000000f00 */
[----:B------:R-:W-:Y:S05]  /*3010*/  CALL.REL.NOINC `($__internal_95_$__cuda_sm70_shflsync_bfly_p) ;  /* 0x0000020000007944 */ /* 0x000fea0003c00000 */
[----:B------:R-:W-:Y:S01]  /*3020*/  FADD.FTZ R158, R141, R158 ;  /* 0x0000009e8d9e7221 */ /* 0x000fe20000010000 */
[----:B0-----:R-:W-:Y:S01]  /*3030*/  HFMA2.MMA R156, -RZ, RZ, 0, 4.76837158203125e-07 ;  /* 0x00000008ff9c7435 */ /* 0x001fe200000001ff */
[----:B-1----:R-:W-:Y:S01]  /*3040*/  FADD.FTZ R159, R159, R82 ;  /* 0x000000529f9f7221 */ /* 0x002fe20000010000 */
[----:B------:R-:W-:-:S02]  /*3050*/  MOV R83, 0x1f ;  /* 0x0000001f00537802 */ /* 0x000fc40000000f00 */
[----:B------:R-:W-:Y:S02]  /*3060*/  MOV R82, 0xffffffff ;  /* 0xffffffff00527802 */ /* 0x000fe40000000f00 */
[----:B------:R-:W-:Y:S02]  /*3070*/  MOV R157, R158 ;  /* 0x0000009e009d7202 */ /* 0x000fe40000000f00 */
[----:B------:R-:W-:Y:S02]  /*3080*/  MOV R80, 0x30a0 ;  /* 0x000030a000507802 */ /* 0x000fe40000000f00 */
[----:B------:R-:W-:Y:S05]  /*3090*/  CALL.REL.NOINC `($__internal_95_$__cuda_sm70_shflsync_bfly_p) ;  /* 0x0000018000007944 */ /* 0x000fea0003c00000 */
[----:B0-----:R-:W-:Y:S01]  /*30a0*/  HFMA2.MMA R156, -RZ, RZ, 0, 4.76837158203125e-07 ;  /* 0x00000008ff9c7435 */ /* 0x001fe200000001ff */
[----:B-1----:R-:W-:Y:S02]  /*30b0*/  MOV R141, R82 ;  /* 0x00000052008d7202 */ /* 0x002fe40000000f00 */
[----:B------:R-:W-:Y:S02]  /*30c0*/  MOV R157, R159 ;  /* 0x0000009f009d7202 */ /* 0x000fe40000000f00 */
[----:B------:R-:W-:Y:S02]  /*30d0*/  MOV R83, 0x1f ;  /* 0x0000001f00537802 */ /* 0x000fe40000000f00 */
[----:B------:R-:W-:-:S02]  /*30e0*/  MOV R82, 0xffffffff ;  /* 0xffffffff00527802 */ /* 0x000fc40000000f00 */
[----:B------:R-:W-:Y:S02]  /*30f0*/  MOV R80, 0x3110 ;  /* 0x0000311000507802 */ /* 0x000fe40000000f00 */
[----:B------:R-:W-:Y:S05]  /*3100*/  CALL.REL.NOINC `($__internal_95_$__cuda_sm70_shflsync_bfly_p) ;  /* 0x0000011000007944 */ /* 0x000fea0003c00000 */
[----:B------:R-:W-:Y:S01]  /*3110*/  FADD.FTZ R141, R141, R158 ;  /* 0x0000009e8d8d7221 */ /* 0x000fe20000010000 */
[----:B0-----:R-:W-:Y:S01]  /*3120*/  HFMA2.MMA R156, -RZ, RZ, 0, 9.5367431640625e-07 ;  /* 0x00000010ff9c7435 */ /* 0x001fe200000001ff */
[----:B-1----:R-:W-:Y:S01]  /*3130*/  FADD.FTZ R158, R159, R82 ;  /* 0x000000529f9e7221 */ /* 0x002fe20000010000 */
[----:B------:R-:W-:Y:S02]  /*3140*/  MOV R83, 0x1f ;  /* 0x0000001f00537802 */ /* 0x000fe40000000f00 */
[----:B------:R-:W-:Y:S02]  /*3150*/  MOV R82, 0xffffffff ;  /* 0xffffffff00527802 */ /* 0x000fe40000000f00 */
[----:B------:R-:W-:Y:S02]  /*3160*/  MOV R157, R141 ;  /* 0x0000008d009d7202 */ /* 0x000fe40000000f00 */
[----:B------:R-:W-:Y:S02]  /*3170*/  MOV R80, 0x3190 ;  /* 0x0000319000507802 */ /* 0x000fe40000000f00 */
[----:B------:R-:W-:Y:S05]  /*3180*/  CALL.REL.NOINC `($__internal_95_$__cuda_sm70_shflsync_bfly_p) ;  /* 0x0000009000007944 */ /* 0x000fea0003c00000 */
[----:B0-----:R-:W-:Y:S01]  /*3190*/  HFMA2.MMA R156, -RZ, RZ, 0, 9.5367431640625e-07 ;  /* 0x00000010ff9c7435 */ /* 0x001fe200000001ff */
[----:B-1----:R-:W-:-:S02]  /*31a0*/  MOV R160, R82 ;  /* 0x0000005200a07202 */ /* 0x002fc40000000f00 */
[----:B------:R-:W-:Y:S02]  /*31b0*/  MOV R157, R158 ;  /* 0x0000009e009d7202 */ /* 0x000fe40000000f00 */
[----:B------:R-:W-:Y:S02]  /*31c0*/  MOV R83, 0x1f ;  /* 0x0000001f00537802 */ /* 0x000fe40000000f00 */
[----:B------:R-:W-:Y:S02]  /*31d0*/  MOV R82, 0xffffffff ;  /* 0xffffffff00527802 */ /* 0x000fe40000000f00 */
[----:B------:R-:W-:Y:S02]  /*31e0*/  MOV R80, 0x3200 ;  /* 0x0000320000507802 */ /* 0x000fe40000000f00 */
[----:B------:R-:W-:Y:S05]  /*31f0*/  CALL.REL.NOINC `($__internal_95_$__cuda_sm70_shflsync_bfly_p) ;  /* 0x0000002000007944 */ /* 0x000fea0003c00000 */
[----:B-1----:R-:W-:Y:S01]  /*3200*/  MOV R159, R82 ;  /* 0x00000052009f7202 */ /* 0x002fe20000000f00 */
[----:B0-----:R-:W-:Y:S05]  /*3210*/  BRA `(.L_x_3450) ;  /* 0xffffdee000007947 */ /* 0x001fea000383ffff */
        .weak           $__internal_95_$__cuda_sm70_shflsync_bfly_p
        .type           $__internal_95_$__cuda_sm70_shflsync_bfly_p,@function
        .size           $__internal_95_$__cuda_sm70_shflsync_bfly_p,(.L_x_7273 - $__internal_95_$__cuda_sm70_shflsync_bfly_p)
$__internal_95_$__cuda_sm70_shflsync_bfly_p:
[----:B------:R-:W-:Y:S01]  /*3220*/  HFMA2.MMA R81, -RZ, RZ, 0, 0 ;  /* 0x00000000ff517435 */ /* 0x000fe200000001ff */
[----:B------:R-:W-:Y:S04]  /*3230*/  WARPSYNC R82 ;  /* 0x0000005200007348 */ /* 0x000fe80003800000 */
[----:B------:R0:W1:Y:S01]  /*3240*/  SHFL.BFLY PT, R82, R157, R156, R83 ;  /* 0x0c00009c9d527389 */ /* 0x00006200000e0053 */
[----:B------:R-:W-:Y:S05]  /*3250*/  RET.REL.NODEC R80 `(_ZN10layer_norm13ln_bwd_kernelINS_13Kernel_traitsIf13__nv_bfloat16fS2_fjLj512ELj1ELj4ELj1ELj16ENS_18Kernel_traits_baseILj512EfS2_fS2_fjLj128EEEEELb1ELb1ELb0ELb1EEEvNS_9BwdParamsE) ;  /* 0xffffcda050007950 */ /* 0x000fea0003c3ffff */
.L_x_3451:
        /* <DEDUP_REMOVED lines=10> */
.L_x_7273:


//--------------------- .text._ZN10layer_norm22ln_bwd_finalize_kernelINS_22Kernel_traits_finalizeILj512Ef13__nv_bfloat16fS2_fjLb1ELj1024ELj4ENS_18Kernel_traits_baseILj512EfS2_fS2_fjLj1024EEEEELb1ELb0EEEvNS_9BwdParamsE --------------------------
	.section	.text._ZN10layer_norm22ln_bwd_finalize_kernelINS_22Kernel_traits_finalizeILj512Ef13__nv_bfloat16fS2_fjLb1ELj1024ELj4ENS_18Kernel_traits_baseILj512EfS2_fS2_fjLj1024EEEEELb1ELb0EEEvNS_9BwdParamsE,"ax",@progbits
	.sectioninfo	@"SHI_REGISTERS=32"
	.align	128
        .global         _ZN10layer_norm22ln_bwd_finalize_kernelINS_22Kernel_traits_finalizeILj512Ef13__nv_bfloat16fS2_fjLb1ELj1024ELj4ENS_18Kernel_traits_baseILj512EfS2_fS2_fjLj1024EEEEELb1ELb0EEEvNS_9BwdParamsE
        .type           _ZN10layer_norm22ln_bwd_finalize_kernelINS_22Kernel_traits_finalizeILj512Ef13__nv_bfloat16fS2_fjLb1ELj1024ELj4ENS_18Kernel_traits_baseILj512EfS2_fS2_fjLj1024EEEEELb1ELb0EEEvNS_9BwdParamsE,@function
        .size           _ZN10layer_norm22ln_bwd_finalize_kernelINS_22Kernel_traits_finalizeILj512Ef13__nv_bfloat16fS2_fjLb1ELj1024ELj4ENS_18Kernel_traits_baseILj512EfS2_fS2_fjLj1024EEEEELb1ELb0EEEvNS_9BwdParamsE,(.L_x_7274 - _ZN10layer_norm22ln_bwd_finalize_kernelINS_22Kernel_traits_finalizeILj512Ef13__nv_bfloat16fS2_fjLb1ELj1024ELj4ENS_18Kernel_traits_baseILj512EfS2_fS2_fjLj1024EEEEELb1ELb0EEEvNS_9BwdParamsE)
        .other          _ZN10layer_norm22ln_bwd_finalize_kernelINS_22Kernel_traits_finalizeILj512Ef13__nv_bfloat16fS2_fjLb1ELj1024ELj4ENS_18Kernel_traits_baseILj512EfS2_fS2_fjLj1024EEEEELb1ELb0EEEvNS_9BwdParamsE,@"STO_CUDA_ENTRY STV_DEFAULT"
_ZN10layer_norm22ln_bwd_finalize_kernelINS_22Kernel_traits_finalizeILj512Ef13__nv_bfloat16fS2_fjLb1ELj1024ELj4ENS_18Kernel_traits_baseILj512EfS2_fS2_fjLj1024EEEEELb1ELb0EEEvNS_9BwdParamsE:
.text._ZN10layer_norm22ln_bwd_finalize_kernelINS_22Kernel_traits_finalizeILj512Ef13__nv_bfloat16fS2_fjLb1ELj1024ELj4ENS_18Kernel_traits_baseILj512EfS2_fS2_fjLj1024EEEEELb1ELb0EEEvNS_9BwdParamsE:
        /* <DEDUP_REMOVED lines=19> */
.L_x_3465:
        /* <DEDUP_REMOVED lines=33> */
.L_x_3456:
        /* <DEDUP_REMOVED lines=47> */
.L_x_3455:
[----:B------:R-:W-:Y:S05]  /*0630*/  BSYNC B1 ;  /* 0x0000000000017941 */ /* 0x000fea0003800000 */
.L_x_3454:
        /* <DEDUP_REMOVED lines=29> */
.L_x_3458:
[----:B------:R-:W-:Y:S05]  /*0810*/  BSYNC B1 ;  /* 0x0000000000017941 */ /* 0x000fea0003800000 */
.L_x_3457:
        /* <DEDUP_REMOVED lines=14> */
.L_x_3459:
[----:B------:R-:W-:Y:S05]  /*0900*/  BSYNC B1 ;  /* 0x0000000000017941 */ /* 0x000fea0003800000 */
.L_x_3453:
[----:B------:R-:W-:Y:S05]  /*0910*/  BSYNC B0 ;  /* 0x0000000000007941 */ /* 0x000fea0003800000 */
.L_x_3452:
        /* <DEDUP_REMOVED lines=12> */
.L_x_3466:
        /* <DEDUP_REMOVED lines=27> */
.L_x_3467:
        /* <DEDUP_REMOVED lines=9> */
.L_x_3460:
        /* <DEDUP_REMOVED lines=18> */
.L_x_3464:
[----:B------:R-:W-:Y:S05]  /*0d40*/  BSYNC B0 ;  /* 0x0000000000007941 */ /* 0x000fea0003800000 */
.L_x_3463:
[C---:B------:R-:W-:Y:S02]  /*0d50*/  ISETP.GT.U32.AND P1, PT, R4.reuse, -0x201, PT ;  /* 0xfffffdff0400780c */ /* 0x040fe40003f24070 */
[----:B------:R-:W-:-:S02]  /*0d60*/  IADD3 R4, R4, 0x200, RZ ;  /* 0x0000020004047810 */ /* 0x000fc40007ffe0ff */
[----:B------:R-:W-:-:S09]  /*0d70*/  IADD3 R5, R5, 0x100, RZ ;  /* 0x0000010005057810 */ /* 0x000fd20007ffe0ff */
[----:B01----:R-:W-:Y:S05]  /*0d80*/  @P1 BRA `(.L_x_3465) ;  /* 0xfffff3a000001947 */ /* 0x003fea000383ffff */
[----:B------:R-:W-:Y:S05]  /*0d90*/  EXIT ;  /* 0x000000000000794d */ /* 0x000fea0003800000 */
.L_x_3461:
[----:B------:R-:W-:Y:S01]  /*0da0*/  HFMA2.MMA R17, -RZ, RZ, 0, 5.9604644775390625e-08 ;  /* 0x00000001ff117435 */ /* 0x000fe200000001ff */
[----:B---3--:R-:W-:Y:S01]  /*0db0*/  MOV R18, R10 ;  /* 0x0000000a00127202 */ /* 0x008fe20000000f00 */
[----:B------:R-:W-:Y:S01]  /*0dc0*/  IMAD.MOV.U32 R14, RZ, RZ, 0x1f ;  /* 0x0000001fff0e7424 */ /* 0x000fe200078e00ff */
[----:B------:R-:W-:Y:S02]  /*0dd0*/  MOV R19, 0xffffffff ;  /* 0xffffffff00137802 */ /* 0x000fe40000000f00 */
[----:B------:R-:W-:Y:S02]  /*0de0*/  MOV R8, 0xe00 ;  /* 0x00000e0000087802 */ /* 0x000fe40000000f00 */
[----:B012---:R-:W-:Y:S05]  /*0df0*/  CALL.REL.NOINC `($__internal_96_$__cuda_sm70_shflsync_bfly_p) ;  /* 0x0000059000007944 */ /* 0x007fea0003c00000 */
[----:B01----:R-:W-:Y:S05]  /*0e00*/  BRA `(.L_x_3466) ;  /* 0xfffffbd000007947 */ /* 0x003fea000383ffff */
.L_x_3462:
[----:B------:R-:W-:Y:S01]  /*0e10*/  HFMA2.MMA R17, -RZ, RZ, 0, 1.1920928955078125e-07 ;  /* 0x00000002ff117435 */ /* 0x000fe200000001ff */
[----:B------:R-:W-:Y:S01]  /*0e20*/  IMAD.MOV.U32 R14, RZ, RZ, 0x1f ;  /* 0x0000001fff0e7424 */ /* 0x000fe200078e00ff */
[----:B------:R-:W-:Y:S02]  /*0e30*/  MOV R19, 0xffffffff ;  /* 0xffffffff00137802 */ /* 0x000fe40000000f00 */
[----:B------:R-:W-:Y:S02]  /*0e40*/  MOV R8, 0xe60 ;  /* 0x00000e6000087802 */ /* 0x000fe40000000f00 */
[----:B0123--:R-:W-:Y:S05]  /*0e50*/  CALL.REL.NOINC `($__internal_96_$__cuda_sm70_shflsync_bfly_p) ;  /* 0x0000053000007944 */ /* 0x00ffea0003c00000 */
[----:B0-----:R-:W-:Y:S01]  /*0e60*/  HFMA2.MMA R17, -RZ, RZ, 0, 2.384185791015625e-07 ;  /* 0x00000004ff117435 */ /* 0x001fe200000001ff */
[----:B-1----:R-:W-:Y:S01]  /*0e70*/  FADD.FTZ R18, R18, R14 ;  /* 0x0000000e12127221 */ /* 0x002fe20000010000 */
[----:B------:R-:W-:Y:S01]  /*0e80*/  MOV R19, 0xffffffff ;  /* 0xffffffff00137802 */ /* 0x000fe20000000f00 */
[----:B------:R-:W-:Y:S01]  /*0e90*/  IMAD.MOV.U32 R14, RZ, RZ, 0x1f ;  /* 0x0000001fff0e7424 */ /* 0x000fe200078e00ff */
[----:B------:R-:W-:-:S02]  /*0ea0*/  MOV R8, 0xec0 ;  /* 0x00000ec000087802 */ /* 0x000fc40000000f00 */
[----:B------:R-:W-:Y:S05]  /*0eb0*/  CALL.REL.NOINC `($__internal_96_$__cuda_sm70_shflsync_bfly_p) ;  /* 0x000004d000007944 */ /* 0x000fea0003c00000 */
[----:B0-----:R-:W-:Y:S01]  /*0ec0*/  HFMA2.MMA R17, -RZ, RZ, 0, 4.76837158203125e-07 ;  /* 0x00000008ff117435 */ /* 0x001fe200000001ff */
[----:B-1----:R-:W-:Y:S01]  /*0ed0*/  FADD.FTZ R18, R18, R14 ;  /* 0x0000000e12127221 */ /* 0x002fe20000010000 */
[----:B------:R-:W-:Y:S01]  /*0ee0*/  MOV R19, 0xffffffff ;  /* 0xffffffff00137802 */ /* 0x000fe20000000f00 */
[----:B------:R-:W-:Y:S01]  /*0ef0*/  IMAD.MOV.U32 R14, RZ, RZ, 0x1f ;  /* 0x0000001fff0e7424 */ /* 0x000fe200078e00ff */
[----:B------:R-:W-:-:S02]  /*0f00*/  MOV R8, 0xf20 ;  /* 0x00000f2000087802 */ /* 0x000fc40000000f00 */
[----:B------:R-:W-:Y:S05]  /*0f10*/  CALL.REL.NOINC `($__internal_96_$__cuda_sm70_shflsync_bfly_p) ;  /* 0x0000047000007944 */ /* 0x000fea0003c00000 */
[----:B-1----:R-:W-:Y:S01]  /*0f20*/  FADD.FTZ R10, R18, R14 ;  /* 0x0000000e120a7221 */ /* 0x002fe20000010000 */
[----:B0-----:R-:W-:Y:S01]  /*0f30*/  HFMA2.MMA R17, -RZ, RZ, 0, 9.5367431640625e-07 ;  /* 0x00000010ff117435 */ /* 0x001fe200000001ff */
[----:B------:R-:W-:Y:S01]  /*0f40*/  IMAD.MOV.U32 R14, RZ, RZ, 0x1f ;  /* 0x0000001fff0e7424 */ /* 0x000fe200078e00ff */
[----:B------:R-:W-:-:S02]  /*0f50*/  MOV R19, 0xffffffff ;  /* 0xffffffff00137802 */ /* 0x000fc40000000f00 */
[----:B------:R-:W-:Y:S02]  /*0f60*/  MOV R18, R10 ;  /* 0x0000000a00127202 */ /* 0x000fe40000000f00 */
[----:B------:R-:W-:Y:S02]  /*0f70*/  MOV R8, 0xf90 ;  /* 0x00000f9000087802 */ /* 0x000fe40000000f00 */
[----:B------:R-:W-:Y:S05]  /*0f80*/  CALL.REL.NOINC `($__internal_96_$__cuda_sm70_shflsync_bfly_p) ;  /* 0x0000040000007944 */ /* 0x000fea0003c00000 */
[----:B0-----:R-:W-:Y:S01]  /*0f90*/  HFMA2.MMA R17, -RZ, RZ, 0, 5.9604644775390625e-08 ;  /* 0x00000001ff117435 */ /* 0x001fe200000001ff */
[----:B-1----:R-:W-:Y:S01]  /*0fa0*/  IMAD.MOV.U32 R13, RZ, RZ, R14 ;  /* 0x000000ffff0d7224 */ /* 0x002fe200078e000e */
[----:B------:R-:W-:Y:S01]  /*0fb0*/  MOV R18, R15 ;  /* 0x0000000f00127202 */ /* 0x000fe20000000f00 */
[----:B------:R-:W-:Y:S01]  /*0fc0*/  IMAD.MOV.U32 R14, RZ, RZ, 0x1f ;  /* 0x0000001fff0e7424 */ /* 0x000fe200078e00ff */
[----:B------:R-:W-:Y:S02]  /*0fd0*/  MOV R19, 0xffffffff ;  /* 0xffffffff00137802 */ /* 0x000fe40000000f00 */
[----:B------:R-:W-:Y:S02]  /*0fe0*/  MOV R8, 0x1000 ;  /* 0x0000100000087802 */ /* 0x000fe40000000f00 */
[----:B------:R-:W-:Y:S05]  /*0ff0*/  CALL.REL.NOINC `($__internal_96_$__cuda_sm70_shflsync_bfly_p) ;  /* 0x0000039000007944 */ /* 0x000fea0003c00000 */
[----:B0-----:R-:W-:Y:S01]  /*1000*/  HFMA2.MMA R17, -RZ, RZ, 0, 1.1920928955078125e-07 ;  /* 0x00000002ff117435 */ /* 0x001fe200000001ff */
[----:B-1----:R-:W-:Y:S01]  /*1010*/  FADD.FTZ R18, R15, R14 ;  /* 0x0000000e0f127221 */ /* 0x002fe20000010000 */
[----:B------:R-:W-:Y:S01]  /*1020*/  MOV R19, 0xffffffff ;  /* 0xffffffff00137802 */ /* 0x000fe20000000f00 */
[----:B------:R-:W-:Y:S01]  /*1030*/  IMAD.MOV.U32 R14, RZ, RZ, 0x1f ;  /* 0x0000001fff0e7424 */ /* 0x000fe200078e00ff */
[----:B------:R-:W-:-:S02]  /*1040*/  MOV R8, 0x1060 ;  /* 0x0000106000087802 */ /* 0x000fc40000000f00 */
[----:B------:R-:W-:Y:S05]  /*1050*/  CALL.REL.NOINC `($__internal_96_$__cuda_sm70_shflsync_bfly_p) ;  /* 0x0000033000007944 */ /* 0x000fea0003c00000 */
        /* <DEDUP_REMOVED lines=14> */
[----:B------:R-:W-:Y:S01]  /*1140*/  MOV R14, 0x1f ;  /* 0x0000001f000e7802 */ /* 0x000fe20000000f00 */
[----:B------:R-:W-:Y:S01]  /*1150*/  IMAD.MOV.U32 R19, RZ, RZ, -0x1 ;  /* 0xffffffffff137424 */ /* 0x000fe200078e00ff */
[----:B------:R-:W-:-:S02]  /*1160*/  MOV R8, 0x1190 ;  /* 0x0000119000087802 */ /* 0x000fc40000000f00 */
[----:B------:R-:W-:Y:S02]  /*1170*/  MOV R18, R12 ;  /* 0x0000000c00127202 */ /* 0x000fe40000000f00 */
[----:B------:R-:W-:Y:S05]  /*1180*/  CALL.REL.NOINC `($__internal_96_$__cuda_sm70_shflsync_bfly_p) ;  /* 0x0000020000007944 */ /* 0x000fea0003c00000 */
[----:B-1----:R-:W-:Y:S01]  /*1190*/  MOV R15, R14 ;  /* 0x0000000e000f7202 */ /* 0x002fe20000000f00 */
[----:B------:R-:W-:Y:S01]  /*11a0*/  HFMA2.MMA R14, -RZ, RZ, 0, 1.847743988037109375e-06 ;  /* 0x0000001fff0e7435 */ /* 0x000fe200000001ff */
[----:B0-----:R-:W-:Y:S01]  /*11b0*/  MOV R18, R11 ;  /* 0x0000000b00127202 */ /* 0x001fe20000000f00 */
        /* <DEDUP_REMOVED lines=13> */
[----:B------:R-:W-:Y:S01]  /*1290*/  IMAD.MOV.U32 R19, RZ, RZ, -0x1 ;  /* 0xffffffffff137424 */ /* 0x000fe200078e00ff */
[----:B------:R-:W-:-:S02]  /*12a0*/  MOV R8, 0x12c0 ;  /* 0x000012c000087802 */ /* 0x000fc40000000f00 */
[----:B------:R-:W-:Y:S05]  /*12b0*/  CALL.REL.NOINC `($__internal_96_$__cuda_sm70_shflsync_bfly_p) ;  /* 0x000000d000007944 */ /* 0x000fea0003c00000 */
[----:B0-----:R-:W-:Y:S01]  /*12c0*/  HFMA2.MMA R17, -RZ, RZ, 0, 4.76837158203125e-07 ;  /* 0x00000008ff117435 */ /* 0x001fe200000001ff */
[----:B-1----:R-:W-:Y:S01]  /*12d0*/  FADD.FTZ R18, R18, R14 ;  /* 0x0000000e12127221 */ /* 0x002fe20000010000 */
[----:B------:R-:W-:-:S02]  /*12e0*/  MOV R14, 0x1f ;  /* 0x0000001f000e7802 */ /* 0x000fc40000000f00 */
[----:B------:R-:W-:Y:S02]  /*12f0*/  MOV R19, 0xffffffff ;  /* 0xffffffff00137802 */ /* 0x000fe40000000f00 */
[----:B------:R-:W-:Y:S02]  /*1300*/  MOV R8, 0x1320 ;  /* 0x0000132000087802 */ /* 0x000fe40000000f00 */
[----:B------:R-:W-:Y:S05]  /*1310*/  CALL.REL.NOINC `($__internal_96_$__cuda_sm70_shflsync_bfly_p) ;  /* 0x0000007000007944 */ /* 0x000fea0003c00000 */
[----:B01----:R-:W-:Y:S01]  /*1320*/  FADD.FTZ R18, R18, R14 ;  /* 0x0000000e12127221 */ /* 0x003fe20000010000 */
[----:B------:R-:W-:Y:S01]  /*1330*/  HFMA2.MMA R14, -RZ, RZ, 0, 1.847743988037109375e-06 ;  /* 0x0000001fff0e7435 */ /* 0x000fe200000001ff */
[----:B------:R-:W-:Y:S01]  /*1340*/  IMAD.MOV.U32 R17, RZ, RZ, 0x10 ;  /* 0x00000010ff117424 */ /* 0x000fe200078e00ff */
[----:B------:R-:W-:Y:S02]  /*1350*/  MOV R19, 0xffffffff ;  /* 0xffffffff00137802 */ /* 0x000fe40000000f00 */
[----:B------:R-:W-:Y:S02]  /*1360*/  MOV R8, 0x1380 ;  /* 0x0000138000087802 */ /* 0x000fe40000000f00 */
[----:B------:R-:W-:Y:S05]  /*1370*/  CALL.REL.NOINC `($__internal_96_$__cuda_sm70_shflsync_bfly_p) ;  /* 0x0000001000007944 */ /* 0x000fea0003c00000 */
[----:B01----:R-:W-:Y:S05]  /*1380*/  BRA `(.L_x_3467) ;  /* 0xfffff80000007947 */ /* 0x003fea000383ffff */
        .weak           $__internal_96_$__cuda_sm70_shflsync_bfly_p
        .type           $__internal_96_$__cuda_sm70_shflsync_bfly_p,@function
        .size           $__internal_96_$__cuda_sm70_shflsync_bfly_p,(.L_x_7274 - $__internal_96_$__cuda_sm70_shflsync_bfly_p)
$__internal_96_$__cuda_sm70_shflsync_bfly_p:
[----:B------:R-:W-:Y:S01]  /*1390*/  HFMA2.MMA R9, -RZ, RZ, 0, 0 ;  /* 0x00000000ff097435 */ /* 0x000fe200000001ff */
[----:B------:R-:W-:Y:S04]  /*13a0*/  WARPSYNC R19 ;  /* 0x0000001300007348 */ /* 0x000fe80003800000 */
[----:B------:R0:W1:Y:S01]  /*13b0*/  SHFL.BFLY PT, R14, R18, R17, R14 ;  /* 0x0c000011120e7389 */ /* 0x00006200000e000e */
[----:B------:R-:W-:Y:S05]  /*13c0*/  RET.REL.NODEC R8 `(_ZN10layer_norm22ln_bwd_finalize_kernelINS_22Kernel_traits_finalizeILj512Ef13__nv_bfloat16fS2_fjLb1ELj1024ELj4ENS_18Kernel_traits_baseILj512EfS2_fS2_fjLj1024EEEEELb1ELb0EEEvNS_9BwdParamsE) ;  /* 0xffffec3008007950 */ /* 0x000fea0003c3ffff */
.L_x_3468:
        /* <DEDUP_REMOVED lines=11> */
.L_x_7274:


//--------------------- .text._ZN10layer_norm13ln_bwd_kernelINS_13Kernel_traitsIf13__nv_bfloat16fS2_fjLj512ELj1ELj4ELj1ELj16ENS_18Kernel_traits_baseILj512EfS2_fS2_fjLj128EEEEELb1ELb1ELb1ELb0EEEvNS_9BwdParamsE --------------------------
	.section	.text._ZN10layer_norm13ln_bwd_kernelINS_13Kernel_traitsIf13__nv_bfloat16fS2_fjLj512ELj1ELj4ELj1ELj16ENS_18Kernel_traits_baseILj512EfS2_fS2_fjLj128EEEEELb1ELb1ELb1ELb0EEEvNS_9BwdParamsE,"ax",@progbits
	.sectioninfo	@"SHI_REGISTERS=178"
	.align	128
        .global         _ZN10layer_norm13ln_bwd_kernelINS_13Kernel_traitsIf13__nv_bfloat16fS2_fjLj512ELj1ELj4ELj1ELj16ENS_18Kernel_traits_baseILj512EfS2_fS2_fjLj128EEEEELb1ELb1ELb1ELb0EEEvNS_9BwdParamsE
        .type           _ZN10layer_norm13ln_bwd_kernelINS_13Kernel_traitsIf13__nv_bfloat16fS2_fjLj512ELj1ELj4ELj1ELj16ENS_18Kernel_traits_baseILj512EfS2_fS2_fjLj128EEEEELb1ELb1ELb1ELb0EEEvNS_9BwdParamsE,@function
        .size           _ZN10layer_norm13ln_bwd_kernelINS_13Kernel_traitsIf13__nv_bfloat16fS2_fjLj512ELj1ELj4ELj1ELj16ENS_18Kernel_traits_baseILj512EfS2_fS2_fjLj128EEEEELb1ELb1ELb1ELb0EEEvNS_9BwdParamsE,(.L_x_7275 - _ZN10layer_norm13ln_bwd_kernelINS_13Kernel_traitsIf13__nv_bfloat16fS2_fjLj512ELj1ELj4ELj1ELj16ENS_18Kernel_traits_baseILj512EfS2_fS2_fjLj128EEEEELb1ELb1ELb1ELb0EEEvNS_9BwdParamsE)
        .other          _ZN10layer_norm13ln_bwd_kernelINS_13Kernel_traitsIf13__nv_bfloat16fS2_fjLj512ELj1ELj4ELj1ELj16ENS_18Kernel_traits_baseILj512EfS2_fS2_fjLj128EEEEELb1ELb1ELb1ELb0EEEvNS_9BwdParamsE,@"STO_CUDA_ENTRY STV_DEFAULT"
_ZN10layer_norm13ln_bwd_kernelINS_13Kernel_traitsIf13__nv_bfloat16fS2_fjLj512ELj1ELj4ELj1ELj16ENS_18Kernel_traits_baseILj512EfS2_fS2_fjLj128EEEEELb1ELb1ELb1ELb0EEEvNS_9BwdParamsE:
.text._ZN10layer_norm13ln_bwd_kernelINS_13Kernel_traitsIf13__nv_bfloat16fS2_fjLj512ELj1ELj4ELj1ELj16ENS_18Kernel_traits_baseILj512EfS2_fS2_fjLj128EEEEELb1ELb1ELb1ELb0EEEvNS_9BwdParamsE:
        /* <DEDUP_REMOVED lines=58> */
.L_x_3552:
[----:B------:R-:W-:-:S10]  /*03a0*/  HFMA2.MMA R0, -RZ, RZ, 0, 2.384185791015625e-07 ;  /* 0x00000004ff007435 */ /* 0x000fd400000001ff */
[----:B------:R-:W-:-:S06]  /*03b0*/  IMAD.WIDE R2, R7, R0, c[0x0][0x1d8] ;  /* 0x0000760007027625 */ /* 0x000fcc00078e0200 */
[----:B------:R1:W2:Y:S01]  /*03c0*/  LDG.E R2, [R2.64] ;  /* 0x0000000402027981 */ /* 0x0002a2000c1e1900 */
[----:B------:R-:W-:-:S04]  /*03d0*/  IMAD.WIDE R126, R7, R0, c[0x0][0x1a8] ;  /* 0x00006a00077e7625 */ /* 0x000fc800078e0200 */
[C---:B------:R-:W-:Y:S01]  /*03e0*/  IMAD.WIDE R124, R7.reuse, R0, c[0x0][0x1d0] ;  /* 0x00007400077c7625 */ /* 0x040fe200078e0200 */
[----:B-----5:R3:W5:Y:S04]  /*03f0*/  LDG.E R5, [R126.64] ;  /* 0x000000047e057981 */ /* 0x020768000c1e1900 */
[----:B------:R3:W5:Y:S01]  /*0400*/  LDG.E R4, [R124.64] ;  /* 0x000000047c047981 */ /* 0x000762000c1e1900 */
[----:B------:R-:W-:Y:S01]  /*0410*/  IMAD R9, R7, c[0x0][0x168], RZ ;  /* 0x00005a0007097a24 */ /* 0x000fe200078e02ff */
[----:B------:R-:W-:Y:S01]  /*0420*/  LOP3.LUT R128, R8, 0x1f, RZ, 0xc0, !PT ;  /* 0x0000001f08807812 */ /* 0x000fe200078ec0ff */
[----:B-1----:R-:W-:Y:S01]  /*0430*/  IMAD.MOV.U32 R3, RZ, RZ, 0x20 ;  /* 0x00000020ff037424 */ /* 0x002fe200078e00ff */
[----:B------:R-:W-:Y:S02]  /*0440*/  BSSY B1, `(.L_x_3471) ;  /* 0x00000dd000017945 */ /* 0x000fe40003800000 */
[----:B------:R-:W-:-:S04]  /*0450*/  SHF.R.S32.HI R10, RZ, 0x1f, R9 ;  /* 0x0000001fff0a7819 */ /* 0x000fc80000011409 */
[----:B------:R-:W-:-:S04]  /*0460*/  LEA.HI R9, R10, R9, RZ, 0x3 ;  /* 0x000000090a097211 */ /* 0x000fc800078f18ff */
[----:B------:R-:W-:-:S05]  /*0470*/  LEA.HI.SX32 R9, R9, R128, 0x1d ;  /* 0x0000008009097211 */ /* 0x000fca00078feaff */
[----:B------:R-:W-:Y:S01]  /*0480*/  IMAD.WIDE.U32 R174, R9, R3, c[0x0][0x218] ;  /* 0x0000860009ae7625 */ /* 0x000fe200078e0003 */
[----:B--2---:R-:W-:-:S13]  /*0490*/  ISETP.GT.AND P3, PT, R2, RZ, PT ;  /* 0x000000ff0200720c */ /* 0x004fda0003f64270 */
[----:B------:R-:W-:Y:S05]  /*04a0*/  @P3 BRA `(.L_x_3472) ;  /* 0x0000021000003947 */ /* 0x000fea0003800000 */
[----:B---3-5:R-:W-:Y:S01]  /*04b0*/  ISETP.GE.AND P0, PT, R4, 0x1, PT ;  /* 0x000000010400780c */ /* 0x028fe20003f06270 */
        /* <DEDUP_REMOVED lines=18> */
.L_x_3474:
[----:B------:R-:W-:Y:S05]  /*05e0*/  BSYNC B2 ;  /* 0x0000000000027941 */ /* 0x000fea0003800000 */
.L_x_3473:
        /* <DEDUP_REMOVED lines=13> */
.L_x_3472:
[----:B---3--:R-:W-:Y:S02]  /*06c0*/  IADD3 R2, R2, -0x1, RZ ;  /* 0xffffffff02027810 */ /* 0x008fe40007ffe0ff */
[----:B-----5:R-:W-:-:S03]  /*06d0*/  ISETP.GE.AND P0, PT, R4, 0x1, PT ;  /* 0x000000010400780c */ /* 0x020fc60003f06270 */
[----:B------:R-:W-:-:S05]  /*06e0*/  IMAD R2, R2, c[0x0][0x168], RZ ;  /* 0x00005a0002027a24 */ /* 0x000fca00078e02ff */
[----:B------:R-:W-:-:S04]  /*06f0*/  SHF.R.S32.HI R125, RZ, 0x1f, R2 ;  /* 0x0000001fff7d7819 */ /* 0x000fc80000011402 */
[----:B------:R-:W-:Y:S02]  /*0700*/  LEA.HI R125, R125, R2, RZ, 0x3 ;  /* 0x000000027d7d7211 */ /* 0x000fe400078f18ff */
[----:B------:R-:W-:Y:S02]  /*0710*/  @P0 IADD3 R2, R4, -0x1, RZ ;  /* 0xffffffff04020810 */ /* 0x000fe40007ffe0ff */
[----:B------:R-:W-:Y:S01]  /*0720*/  LEA.HI.SX32 R10, R125, R128, 0x1d ;  /* 0x000000807d0a7211 */ /* 0x000fe200078feaff */
[----:B------:R-:W-:-:S04]  /*0730*/  IMAD.WIDE R124, R7, R0, c[0x0][0x1a0] ;  /* 0x00006800077c7625 */ /* 0x000fc800078e0200 */
[----:B------:R-:W-:Y:S01]  /*0740*/  @P0 IMAD R2, R2, c[0x0][0x168], RZ ;  /* 0x00005a0002020a24 */ /* 0x000fe200078e02ff */
[----:B------:R-:W2:Y:S04]  /*0750*/  LDG.E R0, [R124.64] ;  /* 0x000000047c007981 */ /* 0x000ea8000c1e1900 */
[----:B------:R-:W-:-:S04]  /*0760*/  @P0 SHF.R.S32.HI R127, RZ, 0x1f, R2 ;  /* 0x0000001fff7f0819 */ /* 0x000fc80000011402 */
[----:B------:R-:W-:Y:S01]  /*0770*/  @P0 LEA.HI R127, R127, R2, RZ, 0x3 ;  /* 0x000000027f7f0211 */ /* 0x000fe200078f18ff */
[----:B------:R-:W-:Y:S01]  /*0780*/  IMAD.MOV.U32 R2, RZ, RZ, RZ ;  /* 0x000000ffff027224 */ /* 0x000fe200078e00ff */
[----:B------:R-:W-:Y:S02]  /*0790*/  BSSY B2, `(.L_x_3476) ;  /* 0x0000058000027945 */ /* 0x000fe40003800000 */
[----:B------:R-:W-:Y:S02]  /*07a0*/  @P0 LEA.HI.SX32 R2, R127, R128, 0x1d ;  /* 0x000000807f020211 */ /* 0x000fe400078feaff */
[----:B0-----:R-:W-:Y:S01]  /*07b0*/  ISETP.NE.AND P0, PT, R6, RZ, PT ;  /* 0x000000ff0600720c */ /* 0x001fe20003f05270 */
[----:B------:R-:W-:Y:S01]  /*07c0*/  IMAD.MOV.U32 R171, RZ, RZ, RZ ;  /* 0x000000ffffab7224 */ /* 0x000fe200078e00ff */
[----:B------:R-:W-:Y:S02]  /*07d0*/  MOV R173, RZ ;  /* 0x000000ff00ad7202 */ /* 0x000fe40000000f00 */
[----:B------:R-:W-:-:S02]  /*07e0*/  MOV R172, R9 ;  /* 0x0000000900ac7202 */ /* 0x000fc40000000f00 */
[----:B--2---:R-:W-:Y:S01]  /*07f0*/  FSEL R0, R0, RZ, !P0 ;  /* 0x000000ff00007208 */ /* 0x004fe20004000000 */
[----:B------:R-:W-:Y:S05]  /*0800*/  @!P5 BRA `(.L_x_3477) ;  /* 0x000005000000d947 */ /* 0x000fea0003800000 */
[----:B------:R-:W-:Y:S02]  /*0810*/  IMAD.MOV.U32 R129, RZ, RZ, 0x10 ;  /* 0x00000010ff817424 */ /* 0x000fe400078e00ff */
[----:B------:R-:W-:-:S04]  /*0820*/  IMAD.WIDE.U32 R136, R9, R3, c[0x0][0x188] ;  /* 0x0000620009887625 */ /* 0x000fc800078e0003 */
[----:B------:R-:W-:Y:S01]  /*0830*/  IMAD.WIDE.U32 R128, R10, R129, c[0x0][0x208] ;  /* 0x000082000a807625 */ /* 0x000fe200078e0081 */
[----:B------:R-:W2:Y:S04]  /*0840*/  LDG.E.128 R124, [R136.64] ;  /* 0x00000004887c7981 */ /* 0x000ea8000c1e1d00 */
[----:B------:R-:W3:Y:S04]  /*0850*/  LDG.E.128 R132, [R136.64+0x10] ;  /* 0x0000100488847981 */ /* 0x000ee8000c1e1d00 */
[----:B------:R-:W4:Y:S01]  /*0860*/  LDG.E.128 R128, [R128.64] ;  /* 0x0000000480807981 */ /* 0x000f22000c1e1d00 */
[----:B------:R-:W-:-:S02]  /*0870*/  ISETP.NE.U32.AND P0, PT, RZ, c[0x0][0x218], PT ;  /* 0x00008600ff007a0c */ /* 0x000fc40003f05070 */
        /* <DEDUP_REMOVED lines=8> */
[----:B------:R-:W-:Y:S01]  /*0900*/  IADD3 R172, R9, 0x20, RZ ;  /* 0x0000002009ac7810 */ /* 0x000fe20007ffe0ff */
[C---:B--2---:R-:W-:Y:S02]  /*0910*/  FADD.FTZ R170, -R0.reuse, R124 ;  /* 0x0000007c00aa7221 */ /* 0x044fe40000010100 */
[C---:B------:R-:W-:Y:S02]  /*0920*/  FADD.FTZ R168, -R0.reuse, R125 ;  /* 0x0000007d00a87221 */ /* 0x040fe40000010100 */
[C---:B------:R-:W-:Y:S02]  /*0930*/  FADD.FTZ R144, -R0.reuse, R127 ;  /* 0x0000007f00907221 */ /* 0x040fe40000010100 */
[C---:B------:R-:W-:Y:S01]  /*0940*/  FMUL.FTZ R170, R5.reuse, R170 ;  /* 0x000000aa05aa7220 */ /* 0x040fe20000410000 */
[----:B----4-:R-:W-:Y:S01]  /*0950*/  PRMT R169, RZ, 0x5410, R128 ;  /* 0x00005410ffa97816 */ /* 0x010fe20000000080 */
[----:B------:R-:W-:Y:S01]  /*0960*/  FADD.FTZ R166, -R0, R126 ;  /* 0x0000007e00a67221 */ /* 0x000fe20000010100 */
[----:B------:R-:W-:Y:S01]  /*0970*/  PRMT R128, RZ, 0x7610, R128 ;  /* 0x00007610ff807816 */ /* 0x000fe20000000080 */
[C---:B------:R-:W-:Y:S01]  /*0980*/  FMUL.FTZ R168, R5.reuse, R168 ;  /* 0x000000a805a87220 */ /* 0x040fe20000410000 */
[----:B------:R-:W-:Y:S01]  /*0990*/  PRMT R126, RZ, 0x7610, R129 ;  /* 0x00007610ff7e7816 */ /* 0x000fe20000000081 */
[----:B------:R-:W-:-:S02]  /*09a0*/  FMUL.FTZ R144, R5, R144 ;  /* 0x0000009005907220 */ /* 0x000fc40000410000 */
[-C--:B------:R-:W-:Y:S02]  /*09b0*/  FFMA.FTZ R52, R170, R169.reuse, R52 ;  /* 0x000000a9aa347223 */ /* 0x080fe40000010034 */
[----:B------:R-:W-:Y:S02]  /*09c0*/  FADD.FTZ R64, R64, R169 ;  /* 0x000000a940407221 */ /* 0x000fe40000010000 */
[----:B------:R-:W-:Y:S01]  /*09d0*/  FMUL.FTZ R169, R20, R169 ;  /* 0x000000a914a97220 */ /* 0x000fe20000410000 */
[----:B------:R-:W-:Y:S01]  /*09e0*/  PRMT R165, RZ, 0x5410, R129 ;  /* 0x00005410ffa57816 */ /* 0x000fe20000000081 */
[----:B------:R-:W-:Y:S02]  /*09f0*/  FMUL.FTZ R166, R5, R166 ;  /* 0x000000a605a67220 */ /* 0x000fe40000410000 */
[----:B------:R-:W-:Y:S02]  /*0a00*/  FFMA.FTZ R53, R168, R128, R53 ;  /* 0x00000080a8357223 */ /* 0x000fe40000010035 */
[----:B------:R-:W-:-:S02]  /*0a10*/  FADD.FTZ R65, R65, R128 ;  /* 0x0000008041417221 */ /* 0x000fc40000010000 */
[----:B------:R-:W-:Y:S02]  /*0a20*/  FMUL.FTZ R167, R21, R128 ;  /* 0x0000008015a77220 */ /* 0x000fe40000410000 */
[-C--:B------:R-:W-:Y:S02]  /*0a30*/  FFMA.FTZ R55, R144, R126.reuse, R55 ;  /* 0x0000007e90377223 */ /* 0x080fe40000010037 */
[----:B------:R-:W-:Y:S02]  /*0a40*/  FADD.FTZ R67, R67, R126 ;  /* 0x0000007e43437221 */ /* 0x000fe40000010000 */
[----:B------:R-:W-:Y:S02]  /*0a50*/  FMUL.FTZ R143, R23, R126 ;  /* 0x0000007e178f7220 */ /* 0x000fe40000410000 */
[----:B------:R-:W-:Y:S02]  /*0a60*/  FADD.FTZ R126, RZ, R169 ;  /* 0x000000a9ff7e7221 */ /* 0x000fe40000010000 */
[----:B------:R-:W-:-:S02]  /*0a70*/  FFMA.FTZ R128, R170, R169, RZ ;  /* 0x000000a9aa807223 */ /* 0x000fc400000100ff */
[----:B---3--:R-:W-:Y:S02]  /*0a80*/  FADD.FTZ R132, -R0, R132 ;  /* 0x0000008400847221 */ /* 0x008fe40000010100 */
[-C--:B------:R-:W-:Y:S02]  /*0a90*/  FFMA.FTZ R54, R166, R165.reuse, R54 ;  /* 0x000000a5a6367223 */ /* 0x080fe40000010036 */
[----:B------:R-:W-:Y:S02]  /*0aa0*/  FADD.FTZ R66, R66, R165 ;  /* 0x000000a542427221 */ /* 0x000fe40000010000 */
        /* <DEDUP_REMOVED lines=12> */
[----:B------:R-:W-:Y:S02]  /*0b70*/  FADD.FTZ R142, -R0, R133 ;  /* 0x00000085008e7221 */ /* 0x000fe40000010100 */
        /* <DEDUP_REMOVED lines=25> */
.L_x_3477:
[----:B0-----:R-:W-:Y:S05]  /*0d10*/  BSYNC B2 ;  /* 0x0000000000027941 */ /* 0x001fea0003800000 */
.L_x_3476:
[----:B------:R-:W-:Y:S05]  /*0d20*/  @!P4 BRA `(.L_x_3475) ;  /* 0x000004e00000c947 */ /* 0x000fea0003800000 */
[----:B------:R-:W-:Y:S02]  /*0d30*/  IMAD.MOV.U32 R133, RZ, RZ, 0x10 ;  /* 0x00000010ff857424 */ /* 0x000fe400078e00ff */
[----:B------:R-:W-:-:S04]  /*0d40*/  IMAD.WIDE.U32 R150, R172, R3, c[0x0][0x188] ;  /* 0x00006200ac967625 */ /* 0x000fc800078e0003 */
[----:B------:R-:W-:Y:S01]  /*0d50*/  IMAD.WIDE.U32 R132, R10, R133, c[0x0][0x208] ;  /* 0x000082000a847625 */ /* 0x000fe200078e0085 */
[----:B------:R-:W2:Y:S04]  /*0d60*/  LDG.E.128 R128, [R150.64+0x10] ;  /* 0x0000100496807981 */ /* 0x000ea8000c1e1d00 */
[----:B------:R-:W3:Y:S04]  /*0d70*/  LDG.E.128 R124, [R150.64] ;  /* 0x00000004967c7981 */ /* 0x000ee8000c1e1d00 */
[----:B------:R-:W4:Y:S01]  /*0d80*/  LDG.E.128 R132, [R132.64] ;  /* 0x0000000484847981 */ /* 0x000f22000c1e1d00 */
[----:B------:R-:W-:-:S04]  /*0d90*/  ISETP.NE.U32.AND P0, PT, RZ, c[0x0][0x218], PT ;  /* 0x00008600ff007a0c */ /* 0x000fc80003f05070 */
[----:B------:R-:W-:-:S13]  /*0da0*/  ISETP.NE.AND.EX P0, PT, RZ, c[0x0][0x21c], PT, P0 ;  /* 0x00008700ff007a0c */ /* 0x000fda0003f05300 */
[----:B------:R-:W-:Y:S01]  /*0db0*/  @P0 IMAD.WIDE.U32 R156, R172, R3, c[0x0][0x218] ;  /* 0x00008600ac9c0625 */ /* 0x000fe200078e0003 */
[----:B------:R-:W-:-:S04]  /*0dc0*/  HFMA2.MMA R3, -RZ, RZ, 0, 4.76837158203125e-07 ;  /* 0x00000008ff037435 */ /* 0x000fc800000001ff */
[----:B------:R0:W5:Y:S04]  /*0dd0*/  @P0 LDG.E.128 R16, [R156.64] ;  /* 0x000000049c100981 */ /* 0x000168000c1e1d00 */
[----:B------:R0:W5:Y:S02]  /*0de0*/  @P0 LDG.E.128 R12, [R156.64+0x10] ;  /* 0x000010049c0c0981 */ /* 0x000164000c1e1d00 */
[----:B------:R-:W-:-:S05]  /*0df0*/  IMAD.WIDE.U32 R2, R2, R3, c[0x0][0x190] ;  /* 0x0000640002027625 */ /* 0x000fca00078e0003 */
[----:B------:R1:W5:Y:S01]  /*0e00*/  LDG.E.64 R138, [R2.64] ;  /* 0x00000004028a7981 */ /* 0x000362000c1e1b00 */
[C---:B--2---:R-:W-:Y:S02]  /*0e10*/  FADD.FTZ R154, -R0.reuse, R129 ;  /* 0x00000081009a7221 */ /* 0x044fe40000010100 */
[C---:B---3--:R-:W-:Y:S02]  /*0e20*/  FADD.FTZ R152, -R0.reuse, R127 ;  /* 0x0000007f00987221 */ /* 0x048fe40000010100 */
[C---:B------:R-:W-:Y:S01]  /*0e30*/  FADD.FTZ R124, -R0.reuse, R124 ;  /* 0x0000007c007c7221 */ /* 0x040fe20000010100 */
[----:B----4-:R-:W-:Y:S01]  /*0e40*/  PRMT R129, RZ, 0x5410, R132 ;  /* 0x00005410ff817816 */ /* 0x010fe20000000084 */
[C---:B------:R-:W-:Y:S01]  /*0e50*/  FADD.FTZ R126, -R0.reuse, R126 ;  /* 0x0000007e007e7221 */ /* 0x040fe20000010100 */
[----:B-1----:R-:W-:Y:S01]  /*0e60*/  PRMT R2, RZ, 0x7610, R133 ;  /* 0x00007610ff027816 */ /* 0x002fe20000000085 */
[----:B------:R-:W-:Y:S01]  /*0e70*/  FMUL.FTZ R152, R5, R152 ;  /* 0x0000009805987220 */ /* 0x000fe20000410000 */
[----:B------:R-:W-:Y:S01]  /*0e80*/  PRMT R132, RZ, 0x7610, R132 ;  /* 0x00007610ff847816 */ /* 0x000fe20000000084 */
[----:B------:R-:W-:-:S02]  /*0e90*/  FADD.FTZ R150, -R0, R125 ;  /* 0x0000007d00967221 */ /* 0x000fc40000010100 */
[C---:B------:R-:W-:Y:S02]  /*0ea0*/  FMUL.FTZ R149, R5.reuse, R124 ;  /* 0x0000007c05957220 */ /* 0x040fe40000410000 */
[----:B------:R-:W-:Y:S01]  /*0eb0*/  FMUL.FTZ R158, R44, R129 ;  /* 0x000000812c9e7220 */ /* 0x000fe20000410000 */
[----:B------:R-:W-:Y:S01]  /*0ec0*/  PRMT R127, RZ, 0x5410, R133 ;  /* 0x00005410ff7f7816 */ /* 0x000fe20000000085 */
[----:B------:R-:W-:Y:S02]  /*0ed0*/  FMUL.FTZ R151, R5, R126 ;  /* 0x0000007e05977220 */ /* 0x000fe40000410000 */
[-C--:B------:R-:W-:Y:S02]  /*0ee0*/  FFMA.FTZ R107, R152, R2.reuse, R107 ;  /* 0x00000002986b7223 */ /* 0x080fe4000001006b */
[----:B------:R-:W-:Y:S02]  /*0ef0*/  FADD.FTZ R63, R63, R2 ;  /* 0x000000023f3f7221 */ /* 0x000fe40000010000 */
[----:B------:R-:W-:-:S02]  /*0f00*/  FMUL.FTZ R159, R47, R2 ;  /* 0x000000022f9f7220 */ /* 0x000fc40000410000 */
[----:B------:R-:W-:Y:S02]  /*0f10*/  FMUL.FTZ R150, R5, R150 ;  /* 0x0000009605967220 */ /* 0x000fe40000410000 */
[----:B0-----:R-:W-:Y:S02]  /*0f20*/  FMUL.FTZ R157, R45, R132 ;  /* 0x000000842d9d7220 */ /* 0x001fe40000410000 */
[----:B------:R-:W-:Y:S02]  /*0f30*/  FADD.FTZ R2, R173, R158 ;  /* 0x0000009ead027221 */ /* 0x000fe40000010000 */
[----:B------:R-:W-:Y:S02]  /*0f40*/  FFMA.FTZ R171, R149, R158, R171 ;  /* 0x0000009e95ab7223 */ /* 0x000fe400000100ab */
[----:B------:R-:W-:Y:S02]  /*0f50*/  FADD.FTZ R128, -R0, R128 ;  /* 0x0000008000807221 */ /* 0x000fe40000010100 */
[----:B------:R-:W-:-:S02]  /*0f60*/  FFMA.FTZ R106, R151, R127, R106 ;  /* 0x0000007f976a7223 */ /* 0x000fc4000001006a */
        /* <DEDUP_REMOVED lines=16> */
[----:B------:R-:W-:Y:S02]  /*1070*/  FADD.FTZ R156, -R0, R131 ;  /* 0x00000083009c7221 */ /* 0x000fe40000010100 */
[C---:B------:R-:W-:Y:S02]  /*1080*/  FMUL.FTZ R155, R5.reuse, R130 ;  /* 0x00000082059b7220 */ /* 0x040fe40000410000 */
[----:B------:R-:W-:Y:S02]  /*1090*/  FMUL.FTZ R154, R5, R154 ;  /* 0x0000009a059a7220 */ /* 0x000fe40000410000 */
[----:B------:R-:W-:Y:S02]  /*10a0*/  FMUL.FTZ R161, R49, R134 ;  /* 0x0000008631a17220 */ /* 0x000fe40000410000 */
[----:B------:R-:W-:-:S02]  /*10b0*/  FADD.FTZ R2, R125, R162 ;  /* 0x000000a27d027221 */ /* 0x000fc40000010000 */
[----:B------:R-:W-:Y:S01]  /*10c0*/  FFMA.FTZ R171, R153, R162, R171 ;  /* 0x000000a299ab7223 */ /* 0x000fe200000100ab */
[----:B------:R-:W-:Y:S01]  /*10d0*/  PRMT R0, RZ, 0x7610, R135 ;  /* 0x00007610ff007816 */ /* 0x000fe20000000087 */
        /* <DEDUP_REMOVED lines=19> */
.L_x_3475:
[----:B------:R-:W-:Y:S05]  /*1210*/  BSYNC B1 ;  /* 0x0000000000017941 */ /* 0x000fea0003800000 */
.L_x_3471:
[----:B------:R-:W-:Y:S05]  /*1220*/  BRA.DIV ~URZ, `(.L_x_3478) ;  /* 0x00002e127f007947 */ /* 0x000fea000b800000 */
[----:B------:R3:W4:Y:S02]  /*1230*/  SHFL.BFLY PT, R124, R173, 0x1, 0x1f ;  /* 0x0c201f00ad7c7f89 */ /* 0x00072400000e0000 */
.L_x_3559:
[----:B------:R-:W-:Y:S05]  /*1240*/  BRA.DIV ~URZ, `(.L_x_3479) ;  /* 0x00002e727f007947 */ /* 0x000fea000b800000 */
[----:B------:R-:W1:Y:S01]  /*1250*/  SHFL.BFLY PT, R0, R171, 0x1, 0x1f ;  /* 0x0c201f00ab007f89 */ /* 0x000e6200000e0000 */
[----:B----4-:R-:W-:-:S05]  /*1260*/  FADD.FTZ R127, R124, R173 ;  /* 0x000000ad7c7f7221 */ /* 0x010fca0000010000 */
[----:B--2---:R-:W2:Y:S01]  /*1270*/  SHFL.BFLY PT, R2, R127, 0x2, 0x1f ;  /* 0x0c401f007f027f89 */ /* 0x004ea200000e0000 */
        /* <DEDUP_REMOVED lines=10> */
[----:B--23--:R-:W-:-:S05]  /*1320*/  FADD.FTZ R173, R125, R124 ;  /* 0x0000007c7dad7221 */ /* 0x00cfca0000010000 */
[----:B------:R2:W3:Y:S01]  /*1330*/  SHFL.BFLY PT, R124, R173, 0x10, 0x1f ;  /* 0x0e001f00ad7c7f89 */ /* 0x0004e200000e0000 */
[----:B-1----:R-:W-:-:S05]  /*1340*/  FADD.FTZ R171, R10, R171 ;  /* 0x000000ab0aab7221 */ /* 0x002fca0000010000 */
[----:B------:R2:W1:Y:S02]  /*1350*/  SHFL.BFLY PT, R0, R171, 0x10, 0x1f ;  /* 0x0e001f00ab007f89 */ /* 0x00046400000e0000 */
.L_x_3560:
[----:B------:R-:W-:Y:S01]  /*1360*/  ISETP.GE.AND P2, PT, R4, 0x1, PT ;  /* 0x000000010400780c */ /* 0x000fe20003f46270 */
[----:B-1----:R-:W-:Y:S01]  /*1370*/  FADD.FTZ R125, R0, R171 ;  /* 0x000000ab007d7221 */ /* 0x002fe20000010000 */
[----:B------:R-:W-:Y:S01]  /*1380*/  BSSY B1, `(.L_x_3480) ;  /* 0x0000107000017945 */ /* 0x000fe20003800000 */
[----:B------:R-:W-:Y:S02]  /*1390*/  IMAD.MOV.U32 R0, RZ, RZ, RZ ;  /* 0x000000ffff007224 */ /* 0x000fe400078e00ff */
[----:B------:R-:W-:-:S08]  /*13a0*/  FMUL.FTZ R125, R125, c[0x0][0x1e0] ;  /* 0x000078007d7d7a20 */ /* 0x000fd00000410000 */
[----:B------:R-:W-:-:S05]  /*13b0*/  @P2 IADD3 R4, R4, -0x1, RZ ;  /* 0xffffffff04042810 */ /* 0x000fca0007ffe0ff */
[----:B------:R-:W-:Y:S02]  /*13c0*/  @P2 IMAD R2, R4, c[0x0][0x168], RZ ;  /* 0x00005a0004022a24 */ /* 0x000fe400078e02ff */
[----:B---3--:R-:W-:-:S03]  /*13d0*/  FADD.FTZ R4, R124, R173 ;  /* 0x000000ad7c047221 */ /* 0x008fc60000010000 */
[----:B------:R-:W-:Y:S01]  /*13e0*/  @P2 SHF.R.S32.HI R3, RZ, 0x1f, R2 ;  /* 0x0000001fff032819 */ /* 0x000fe20000011402 */
[----:B------:R-:W-:-:S03]  /*13f0*/  FMUL.FTZ R4, R4, c[0x0][0x1e0] ;  /* 0x0000780004047a20 */ /* 0x000fc60000410000 */
[----:B------:R-:W-:Y:S02]  /*1400*/  @P2 LEA.HI R3, R3, R2, RZ, 0x3 ;  /* 0x0000000203032211 */ /* 0x000fe400078f18ff */
[----:B------:R-:W-:-:S04]  /*1410*/  @P2 LOP3.LUT R2, R8, 0x1f, RZ, 0xc0, !PT ;  /* 0x0000001f08022812 */ /* 0x000fc800078ec0ff */
[----:B------:R-:W-:Y:S01]  /*1420*/  @P2 LEA.HI.SX32 R0, R3, R2, 0x1d ;  /* 0x0000000203002211 */ /* 0x000fe200078feaff */
[----:B------:R-:W-:Y:S05]  /*1430*/  @!P5 BRA `(.L_x_3481) ;  /* 0x00000fb00000d947 */ /* 0x000fea0003800000 */
[----:B------:R-:W-:Y:S01]  /*1440*/  @!P3 ISETP.NE.U32.AND P1, PT, RZ, c[0x0][0x218], PT ;  /* 0x00008600ff00ba0c */ /* 0x000fe20003f25070 */
[----:B------:R-:W-:Y:S01]  /*1450*/  BSSY B2, `(.L_x_3482) ;  /* 0x0000007000027945 */ /* 0x000fe20003800000 */
[----:B------:R-:W-:Y:S02]  /*1460*/  @!P3 ISETP.NE.U32.AND P0, PT, RZ, c[0x0][0x218], PT ;  /* 0x00008600ff00ba0c */ /* 0x000fe40003f05070 */
[----:B------:R-:W-:Y:S01]  /*1470*/  @!P3 ISETP.NE.AND.EX P1, PT, RZ, c[0x0][0x21c], PT, P1 ;  /* 0x00008700ff00ba0c */ /* 0x000fe20003f25310 */
[----:B------:R-:W-:Y:S07]  /*1480*/  @!P2 BRA `(.L_x_3483) ;  /* 0x000000300000a947 */ /* 0x000fee0003800000 */
[----:B------:R-:W-:-:S05]  /*1490*/  MOV R113, 0x10 ;  /* 0x0000001000717802 */ /* 0x000fca0000000f00 */
[----:B------:R-:W-:-:S06]  /*14a0*/  IMAD.WIDE.U32 R112, R0, R113, c[0x0][0x170] ;  /* 0x00005c0000707625 */ /* 0x000fcc00078e0071 */
[----:B------:R-:W5:Y:S02]  /*14b0*/  LDG.E.128 R112, [R112.64] ;  /* 0x0000000470707981 */ /* 0x000f64000c1e1d00 */
.L_x_3483:
[----:B------:R-:W-:Y:S05]  /*14c0*/  BSYNC B2 ;  /* 0x0000000000027941 */ /* 0x000fea0003800000 */
.L_x_3482:
[----:B------:R-:W-:Y:S01]  /*14d0*/  BSSY B2, `(.L_x_3484) ;  /* 0x000000b000027945 */ /* 0x000fe20003800000 */
[----:B-----5:R-:W-:Y:S01]  /*14e0*/  @!P3 FSEL R3, R96, RZ, P1 ;  /* 0x000000ff6003b208 */ /* 0x020fe20000800000 */
[----:B------:R-:W-:Y:S05]  /*14f0*/  @!P3 BRA `(.L_x_3485) ;  /* 0x000000800000b947 */ /* 0x000fea0003800000 */
[----:B0-----:R-:W-:Y:S02]  /*1500*/  ISETP.NE.AND P6, PT, R6, RZ, PT ;  /* 0x000000ff0600720c */ /* 0x001fe40003fc5270 */
[----:B------:R-:W-:Y:S02]  /*1510*/  ISETP.NE.U32.AND P1, PT, RZ, c[0x0][0x218], PT ;  /* 0x00008600ff007a0c */ /* 0x000fe40003f25070 */
[----:B------:R-:W-:Y:S02]  /*1520*/  FSEL R2, R4, RZ, !P6 ;  /* 0x000000ff04027208 */ /* 0x000fe40007000000 */
[----:B------:R-:W-:-:S03]  /*1530*/  ISETP.NE.AND.EX P1, PT, RZ, c[0x0][0x21c], PT, P1 ;  /* 0x00008700ff007a0c */ /* 0x000fc60003f25310 */
[----:B------:R-:W-:-:S04]  /*1540*/  FFMA.FTZ R2, R170, R125, R2 ;  /* 0x0000007daa027223 */ /* 0x000fc80000010002 */
[----:B------:R-:W-:-:S04]  /*1550*/  FADD.FTZ R2, R169, -R2 ;  /* 0x80000002a9027221 */ /* 0x000fc80000010000 */
[----:B------:R-:W-:-:S04]  /*1560*/  FMUL.FTZ R3, R5, R2 ;  /* 0x0000000205037220 */ /* 0x000fc80000410000 */
[----:B------:R-:W-:Y:S02]  /*1570*/  @P1 FADD.FTZ R3, R96, R3 ;  /* 0x0000000360031221 */ /* 0x000fe40000010000 */
.L_x_3485:
[----:B------:R-:W-:Y:S05]  /*1580*/  BSYNC B2 ;  /* 0x0000000000027941 */ /* 0x000fea0003800000 */
.L_x_3484:
        /* <DEDUP_REMOVED lines=8> */
[----:B------:R-:W-:Y:S01]  /*1610*/  FMUL.FTZ R127, R3, c[0x0][0x1e8] ;  /* 0x00007a00037f7a20 */ /* 0x000fe20000410000 */
[----:B------:R-:W-:-:S07]  /*1620*/  HFMA2.MMA R3, -RZ, RZ, 0, 0 ;  /* 0x00000000ff037435 */ /* 0x000fce00000001ff */
[----:B------:R-:W-:-:S05]  /*1630*/  @P6 PRMT R2, RZ, 0x5410, R112 ;  /* 0x00005410ff026816 */ /* 0x000fca0000000070 */
[----:B------:R-:W-:Y:S02]  /*1640*/  @P6 FMUL.FTZ R3, R127, R2 ;  /* 0x000000027f036220 */ /* 0x000fe40000410000 */
[----:B------:R-:W-:Y:S02]  /*1650*/  FMUL.FTZ R2, R32, R127 ;  /* 0x0000007f20027220 */ /* 0x000fe40000410000 */
[----:B------:R-:W-:-:S03]  /*1660*/  FADD.FTZ R80, R80, R3 ;  /* 0x0000000350507221 */ /* 0x000fc60000010000 */
[----:B------:R-:W-:-:S04]  /*1670*/  FSEL R2, R2, RZ, P6 ;  /* 0x000000ff02027208 */ /* 0x000fc80003000000 */
[----:B------:R-:W-:-:S04]  /*1680*/  F2FP.BF16.PACK_AB R2, RZ, R2 ;  /* 0x00000002ff02723e */ /* 0x000fc800000010ff */
[----:B------:R-:W-:Y:S02]  /*1690*/  PRMT R120, R2, 0x7610, R120 ;  /* 0x0000761002787816 */ /* 0x000fe40000000078 */
.L_x_3487:
[----:B------:R-:W-:Y:S05]  /*16a0*/  BSYNC B2 ;  /* 0x0000000000027941 */ /* 0x000fea0003800000 */
.L_x_3486:
[----:B------:R-:W-:Y:S01]  /*16b0*/  BSSY B2, `(.L_x_3488) ;  /* 0x000000b000027945 */ /* 0x000fe20003800000 */
[----:B------:R-:W-:Y:S01]  /*16c0*/  @!P3 FSEL R2, R97, RZ, P1 ;  /* 0x000000ff6102b208 */ /* 0x000fe20000800000 */
        /* <DEDUP_REMOVED lines=9> */
.L_x_3489:
[----:B------:R-:W-:Y:S05]  /*1760*/  BSYNC B2 ;  /* 0x0000000000027941 */ /* 0x000fea0003800000 */
.L_x_3488:
        /* <DEDUP_REMOVED lines=10> */
[----:B------:R-:W-:Y:S02]  /*1810*/  @P6 FMUL.FTZ R2, R10, R3 ;  /* 0x000000030a026220 */ /* 0x000fe40000410000 */
[----:B------:R-:W-:Y:S02]  /*1820*/  FMUL.FTZ R3, R33, R10 ;  /* 0x0000000a21037220 */ /* 0x000fe40000410000 */
[----:B------:R-:W-:-:S03]  /*1830*/  FADD.FTZ R81, R81, R2 ;  /* 0x0000000251517221 */ /* 0x000fc60000010000 */
[----:B------:R-:W-:-:S04]  /*1840*/  FSEL R3, R3, RZ, P6 ;  /* 0x000000ff03037208 */ /* 0x000fc80003000000 */
[----:B------:R-:W-:-:S04]  /*1850*/  F2FP.BF16.PACK_AB R3, RZ, R3 ;  /* 0x00000003ff03723e */ /* 0x000fc800000010ff */
[----:B------:R-:W-:Y:S02]  /*1860*/  PRMT R120, R120, 0x5410, R3 ;  /* 0x0000541078787816 */ /* 0x000fe40000000003 */
.L_x_3491:
[----:B------:R-:W-:Y:S05]  /*1870*/  BSYNC B2 ;  /* 0x0000000000027941 */ /* 0x000fea0003800000 */
.L_x_3490:
        /* <DEDUP_REMOVED lines=11> */
.L_x_3493:
[----:B------:R-:W-:Y:S05]  /*1930*/  BSYNC B2 ;  /* 0x0000000000027941 */ /* 0x000fea0003800000 */
.L_x_3492:
[----:B------:R-:W-:Y:S01]  /*1940*/  @!P3 ISETP.NE.U32.AND P1, PT, RZ, c[0x0][0x218], PT ;  /* 0x00008600ff00ba0c */ /* 0x000fe20003f25070 */
[----:B------:R-:W-:Y:S01]  /*1950*/  BSSY B2, `(.L_x_3494) ;  /* 0x000000f000027945 */ /* 0x000fe20003800000 */
[----:B------:R-:W-:Y:S02]  /*1960*/  SEL R118, R3, R118, P0 ;  /* 0x0000007603767207 */ /* 0x000fe40000000000 */
[----:B------:R-:W-:Y:S01]  /*1970*/  @!P3 ISETP.NE.AND.EX P1, PT, RZ, c[0x0][0x21c], PT, P1 ;  /* 0x00008700ff00ba0c */ /* 0x000fe20003f25310 */
[----:B------:R-:W-:Y:S07]  /*1980*/  @!P2 BRA `(.L_x_3495) ;  /* 0x000000b00000a947 */ /* 0x000fee0003800000 */
[----:B------:R-:W-:Y:S01]  /*1990*/  LOP3.LUT P6, RZ, R140, 0xff0000, RZ, 0xc0, !PT ;  /* 0x00ff00008cff7812 */ /* 0x000fe200078cc0ff */
[----:B------:R-:W-:-:S04]  /*19a0*/  FMUL.FTZ R3, R3, c[0x0][0x1ec] ;  /* 0x00007b0003037a20 */ /* 0x000fc80000410000 */
[----:B------:R-:W-:Y:S01]  /*19b0*/  FMUL.FTZ R127, R3, c[0x0][0x1e8] ;  /* 0x00007a00037f7a20 */ /* 0x000fe20000410000 */
[----:B------:R-:W-:-:S07]  /*19c0*/  MOV R3, RZ ;  /* 0x000000ff00037202 */ /* 0x000fce0000000f00 */
[----:B------:R-:W-:-:S05]  /*19d0*/  @P6 PRMT R2, RZ, 0x5410, R113 ;  /* 0x00005410ff026816 */ /* 0x000fca0000000071 */
[----:B------:R-:W-:Y:S02]  /*19e0*/  @P6 FMUL.FTZ R3, R127, R2 ;  /* 0x000000027f036220 */ /* 0x000fe40000410000 */
[----:B------:R-:W-:Y:S02]  /*19f0*/  FMUL.FTZ R2, R34, R127 ;  /* 0x0000007f22027220 */ /* 0x000fe40000410000 */
[----:B------:R-:W-:-:S03]  /*1a00*/  FADD.FTZ R82, R82, R3 ;  /* 0x0000000352527221 */ /* 0x000fc60000010000 */
[----:B------:R-:W-:-:S04]  /*1a10*/  FSEL R2, R2, RZ, P6 ;  /* 0x000000ff02027208 */ /* 0x000fc80003000000 */
[----:B------:R-:W-:-:S04]  /*1a20*/  F2FP.BF16.PACK_AB R2, RZ, R2 ;  /* 0x00000002ff02723e */ /* 0x000fc800000010ff */
[----:B------:R-:W-:Y:S02]  /*1a30*/  PRMT R121, R2, 0x7610, R121 ;  /* 0x0000761002797816 */ /* 0x000fe40000000079 */
.L_x_3495:
[----:B------:R-:W-:Y:S05]  /*1a40*/  BSYNC B2 ;  /* 0x0000000000027941 */ /* 0x000fea0003800000 */
.L_x_3494:
        /* <DEDUP_REMOVED lines=11> */
.L_x_3497:
[----:B------:R-:W-:Y:S05]  /*1b00*/  BSYNC B2 ;  /* 0x0000000000027941 */ /* 0x000fea0003800000 */
.L_x_3496:
        /* <DEDUP_REMOVED lines=16> */
.L_x_3499:
[----:B------:R-:W-:Y:S05]  /*1c10*/  BSYNC B2 ;  /* 0x0000000000027941 */ /* 0x000fea0003800000 */
.L_x_3498:
        /* <DEDUP_REMOVED lines=11> */
.L_x_3501:
[----:B------:R-:W-:Y:S05]  /*1cd0*/  BSYNC B2 ;  /* 0x0000000000027941 */ /* 0x000fea0003800000 */
.L_x_3500:
        /* <DEDUP_REMOVED lines=16> */
.L_x_3503:
[----:B------:R-:W-:Y:S05]  /*1de0*/  BSYNC B2 ;  /* 0x0000000000027941 */ /* 0x000fea0003800000 */
.L_x_3502:
        /* <DEDUP_REMOVED lines=11> */
.L_x_3505:
[----:B------:R-:W-:Y:S05]  /*1ea0*/  BSYNC B2 ;  /* 0x0000000000027941 */ /* 0x000fea0003800000 */
.L_x_3504:
        /* <DEDUP_REMOVED lines=16> */
.L_x_3507:
[----:B------:R-:W-:Y:S05]  /*1fb0*/  BSYNC B2 ;  /* 0x0000000000027941 */ /* 0x000fea0003800000 */
.L_x_3506:
        /* <DEDUP_REMOVED lines=11> */
.L_x_3509:
[----:B------:R-:W-:Y:S05]  /*2070*/  BSYNC B2 ;  /* 0x0000000000027941 */ /* 0x000fea0003800000 */
.L_x_3508:
        /* <DEDUP_REMOVED lines=16> */
.L_x_3511:
[----:B------:R-:W-:Y:S05]  /*2180*/  BSYNC B2 ;  /* 0x0000000000027941 */ /* 0x000fea0003800000 */
.L_x_3510:
        /* <DEDUP_REMOVED lines=11> */
.L_x_3513:
[----:B------:R-:W-:Y:S05]  /*2240*/  BSYNC B2 ;  /* 0x0000000000027941 */ /* 0x000fea0003800000 */
.L_x_3512:
        /* <DEDUP_REMOVED lines=10> */
[----:B------:R-:W-:Y:S01]  /*22f0*/  FMUL.FTZ R10, R10, c[0x0][0x1ec] ;  /* 0x00007b000a0a7a20 */ /* 0x000fe20000410000 */
[----:B-1----:R-:W-:-:S03]  /*2300*/  MOV R2, RZ ;  /* 0x000000ff00027202 */ /* 0x002fc60000000f00 */
[----:B------:R-:W-:-:S08]  /*2310*/  FMUL.FTZ R10, R10, c[0x0][0x1e8] ;  /* 0x00007a000a0a7a20 */ /* 0x000fd00000410000 */
[----:B------:R-:W-:-:S05]  /*2320*/  @P0 PRMT R3, RZ, 0x7610, R115 ;  /* 0x00007610ff030816 */ /* 0x000fca0000000073 */
[----:B------:R-:W-:Y:S02]  /*2330*/  @P0 FMUL.FTZ R2, R10, R3 ;  /* 0x000000030a020220 */ /* 0x000fe40000410000 */
[----:B------:R-:W-:Y:S02]  /*2340*/  FMUL.FTZ R3, R31, R10 ;  /* 0x0000000a1f037220 */ /* 0x000fe40000410000 */
[----:B------:R-:W-:-:S03]  /*2350*/  FADD.FTZ R87, R87, R2 ;  /* 0x0000000257577221 */ /* 0x000fc60000010000 */
[----:B------:R-:W-:-:S04]  /*2360*/  FSEL R3, R3, RZ, P0 ;  /* 0x000000ff03037208 */ /* 0x000fc80000000000 */
[----:B------:R-:W-:-:S04]  /*2370*/  F2FP.BF16.PACK_AB R3, RZ, R3 ;  /* 0x00000003ff03723e */ /* 0x000fc800000010ff */
[----:B------:R-:W-:Y:S02]  /*2380*/  PRMT R123, R123, 0x5410, R3 ;  /* 0x000054107b7b7816 */ /* 0x000fe40000000003 */
.L_x_3515:
[----:B------:R-:W-:Y:S05]  /*2390*/  BSYNC B2 ;  /* 0x0000000000027941 */ /* 0x000fea0003800000 */
.L_x_3514:
[----:B-1----:R-:W-:Y:S02]  /*23a0*/  @P2 MOV R3, 0x10 ;  /* 0x0000001000032802 */ /* 0x002fe40000000f00 */
[----:B------:R-:W-:-:S03]  /*23b0*/  IADD3 R9, R9, 0x20, RZ ;  /* 0x0000002009097810 */ /* 0x000fc60007ffe0ff */
[C---:B------:R-:W-:Y:S01]  /*23c0*/  @P2 IMAD.WIDE.U32 R2, R0.reuse, R3, c[0x0][0x248] ;  /* 0x0000920000022625 */ /* 0x040fe200078e0003 */
[----:B------:R-:W-:-:S04]  /*23d0*/  IADD3 R0, R0, 0x20, RZ ;  /* 0x0000002000007810 */ /* 0x000fc80007ffe0ff */
[----:B------:R1:W-:Y:S03]  /*23e0*/  @P2 STG.E.128 [R2.64], R120 ;  /* 0x0000007802002986 */ /* 0x0003e6000c101d04 */
.L_x_3481:
[----:B------:R-:W-:Y:S05]  /*23f0*/  BSYNC B1 ;  /* 0x0000000000017941 */ /* 0x000fea0003800000 */
.L_x_3480:
        /* <DEDUP_REMOVED lines=10> */
.L_x_3519:
[----:B------:R-:W-:Y:S05]  /*24a0*/  BSYNC B2 ;  /* 0x0000000000027941 */ /* 0x000fea0003800000 */
.L_x_3518:
[----:B------:R-:W-:Y:S01]  /*24b0*/  BSSY B2, `(.L_x_3520) ;  /* 0x000000b000027945 */ /* 0x000fe20003800000 */
[----:B-1---5:R-:W-:Y:S01]  /*24c0*/  @!P3 FSEL R3, R16, RZ, P1 ;  /* 0x000000ff1003b208 */ /* 0x022fe20000800000 */
        /* <DEDUP_REMOVED lines=9> */
.L_x_3521:
[----:B------:R-:W-:Y:S05]  /*2560*/  BSYNC B2 ;  /* 0x0000000000027941 */ /* 0x000fea0003800000 */
.L_x_3520:
        /* <DEDUP_REMOVED lines=10> */
[----:B------:R-:W-:Y:S02]  /*2610*/  FMUL.FTZ R2, R40, R129 ;  /* 0x0000008128027220 */ /* 0x000fe40000410000 */
[----:B------:R-:W-:-:S03]  /*2620*/  FADD.FTZ R88, R88, R127 ;  /* 0x0000007f58587221 */ /* 0x000fc60000010000 */
[----:B------:R-:W-:-:S04]  /*2630*/  FSEL R2, R2, RZ, P6 ;  /* 0x000000ff02027208 */ /* 0x000fc80003000000 */
[----:B------:R-:W-:-:S04]  /*2640*/  F2FP.BF16.PACK_AB R2, RZ, R2 ;  /* 0x00000002ff02723e */ /* 0x000fc800000010ff */
[----:B------:R-:W-:Y:S02]  /*2650*/  PRMT R120, R2, 0x7610, R120 ;  /* 0x0000761002787816 */ /* 0x000fe40000000078 */
.L_x_3523:
[----:B------:R-:W-:Y:S05]  /*2660*/  BSYNC B2 ;  /* 0x0000000000027941 */ /* 0x000fea0003800000 */
.L_x_3522:
        /* <DEDUP_REMOVED lines=11> */
.L_x_3525:
[----:B------:R-:W-:Y:S05]  /*2720*/  BSYNC B2 ;  /* 0x0000000000027941 */ /* 0x000fea0003800000 */
.L_x_3524:
[----:B------:R-:W-:Y:S01]  /*2730*/  BSSY B2, `(.L_x_3526) ;  /* 0x000000f000027945 */ /* 0x000fe20003800000 */
[----:B------:R-:W-:Y:S02]  /*2740*/  @!P3 ISETP.NE.U32.AND P0, PT, RZ, c[0x0][0x218], PT ;  /* 0x00008600ff00ba0c */ /* 0x000fe40003f05070 */
[----:B------:R-:W-:Y:S01]  /*2750*/  @!P3 ISETP.NE.AND.EX P1, PT, RZ, c[0x0][0x21c], PT, P1 ;  /* 0x00008700ff00ba0c */ /* 0x000fe20003f25310 */
[----:B------:R-:W-:Y:S07]  /*2760*/  @!P2 BRA `(.L_x_3527) ;  /* 0x000000b00000a947 */ /* 0x000fee0003800000 */
[----:B------:R-:W-:Y:S01]  /*2770*/  LOP3.LUT P6, RZ, R138, 0xff00, RZ, 0xc0, !PT ;  /* 0x0000ff008aff7812 */ /* 0x000fe200078cc0ff */
[----:B------:R-:W-:-:S04]  /*2780*/  FMUL.FTZ R10, R2, c[0x0][0x1ec] ;  /* 0x00007b00020a7a20 */ /* 0x000fc80000410000 */
[----:B------:R-:W-:Y:S01]  /*2790*/  FMUL.FTZ R124, R10, c[0x0][0x1e8] ;  /* 0x00007a000a7c7a20 */ /* 0x000fe20000410000 */
[----:B------:R-:W-:-:S07]  /*27a0*/  MOV R10, RZ ;  /* 0x000000ff000a7202 */ /* 0x000fce0000000f00 */
[----:B------:R-:W-:-:S05]  /*27b0*/  @P6 PRMT R127, RZ, 0x7610, R112 ;  /* 0x00007610ff7f6816 */ /* 0x000fca0000000070 */
[-C--:B------:R-:W-:Y:S02]  /*27c0*/  @P6 FMUL.FTZ R10, R127, R124.reuse ;  /* 0x0000007c7f0a6220 */ /* 0x080fe40000410000 */
[----:B------:R-:W-:Y:S02]  /*27d0*/  FMUL.FTZ R124, R41, R124 ;  /* 0x0000007c297c7220 */ /* 0x000fe40000410000 */
[----:B------:R-:W-:-:S03]  /*27e0*/  FADD.FTZ R89, R89, R10 ;  /* 0x0000000a59597221 */ /* 0x000fc60000010000 */
[----:B------:R-:W-:-:S04]  /*27f0*/  FSEL R124, R124, RZ, P6 ;  /* 0x000000ff7c7c7208 */ /* 0x000fc80003000000 */
[----:B------:R-:W-:-:S04]  /*2800*/  F2FP.BF16.PACK_AB R124, RZ, R124 ;  /* 0x0000007cff7c723e */ /* 0x000fc800000010ff */
[----:B------:R-:W-:Y:S02]  /*2810*/  PRMT R120, R120, 0x5410, R124 ;  /* 0x0000541078787816 */ /* 0x000fe4000000007c */
.L_x_3527:
[----:B------:R-:W-:Y:S05]  /*2820*/  BSYNC B2 ;  /* 0x0000000000027941 */ /* 0x000fea0003800000 */
.L_x_3526:
        /* <DEDUP_REMOVED lines=11> */
.L_x_3529:
[----:B------:R-:W-:Y:S05]  /*28e0*/  BSYNC B2 ;  /* 0x0000000000027941 */ /* 0x000fea0003800000 */
.L_x_3528:
        /* <DEDUP_REMOVED lines=15> */
.L_x_3531:
[----:B------:R-:W-:Y:S05]  /*29e0*/  BSYNC B2 ;  /* 0x0000000000027941 */ /* 0x000fea0003800000 */
.L_x_3530:
        /* <DEDUP_REMOVED lines=11> */
.L_x_3533:
[----:B------:R-:W-:Y:S05]  /*2aa0*/  BSYNC B2 ;  /* 0x0000000000027941 */ /* 0x000fea0003800000 */
.L_x_3532:
        /* <DEDUP_REMOVED lines=17> */
.L_x_3535:
[----:B------:R-:W-:Y:S05]  /*2bc0*/  BSYNC B2 ;  /* 0x0000000000027941 */ /* 0x000fea0003800000 */
.L_x_3534:
        /* <DEDUP_REMOVED lines=11> */
.L_x_3537:
[----:B------:R-:W-:Y:S05]  /*2c80*/  BSYNC B2 ;  /* 0x0000000000027941 */ /* 0x000fea0003800000 */
.L_x_3536:
        /* <DEDUP_REMOVED lines=16> */
.L_x_3539:
[----:B------:R-:W-:Y:S05]  /*2d90*/  BSYNC B2 ;  /* 0x0000000000027941 */ /* 0x000fea0003800000 */
.L_x_3538:
        /* <DEDUP_REMOVED lines=11> */
.L_x_3541:
[----:B------:R-:W-:Y:S05]  /*2e50*/  BSYNC B2 ;  /* 0x0000000000027941 */ /* 0x000fea0003800000 */
.L_x_3540:
        /* <DEDUP_REMOVED lines=10> */
[----:B------:R-:W-:-:S04]  /*2f00*/  @P6 FMUL.FTZ R124, R127, R126 ;  /* 0x0000007e7f7c6220 */ /* 0x000fc80000410000 */
[----:B------:R-:W-:Y:S02]  /*2f10*/  FADD.FTZ R93, R93, R124 ;  /* 0x0000007c5d5d7221 */ /* 0x000fe40000010000 */
[----:B------:R-:W-:-:S05]  /*2f20*/  FMUL.FTZ R124, R37, R126 ;  /* 0x0000007e257c7220 */ /* 0x000fca0000410000 */
[----:B------:R-:W-:-:S04]  /*2f30*/  FSEL R124, R124, RZ, P6 ;  /* 0x000000ff7c7c7208 */ /* 0x000fc80003000000 */
[----:B------:R-:W-:-:S04]  /*2f40*/  F2FP.BF16.PACK_AB R124, RZ, R124 ;  /* 0x0000007cff7c723e */ /* 0x000fc800000010ff */
[----:B------:R-:W-:Y:S02]  /*2f50*/  PRMT R122, R122, 0x5410, R124 ;  /* 0x000054107a7a7816 */ /* 0x000fe4000000007c */
.L_x_3543:
[----:B------:R-:W-:Y:S05]  /*2f60*/  BSYNC B2 ;  /* 0x0000000000027941 */ /* 0x000fea0003800000 */
.L_x_3542:
        /* <DEDUP_REMOVED lines=11> */
.L_x_3545:
[----:B------:R-:W-:Y:S05]  /*3020*/  BSYNC B2 ;  /* 0x0000000000027941 */ /* 0x000fea0003800000 */
.L_x_3544:
[----:B------:R-:W-:Y:S01]  /*3030*/  BSSY B2, `(.L_x_3546) ;  /* 0x000000f000027945 */ /* 0x000fe20003800000 */
[----:B------:R-:W-:Y:S02]  /*3040*/  ISETP.NE.U32.AND P6, PT, RZ, c[0x0][0x258], PT ;  /* 0x00009600ff007a0c */ /* 0x000fe40003fc5070 */
        /* <DEDUP_REMOVED lines=13> */
.L_x_3547:
[----:B------:R-:W-:Y:S05]  /*3120*/  BSYNC B2 ;  /* 0x0000000000027941 */ /* 0x000fea0003800000 */
.L_x_3546:
[----:B------:R-:W-:Y:S01]  /*3130*/  @!P3 ISETP.NE.U32.AND P1, PT, RZ, c[0x0][0x218], PT ;  /* 0x00008600ff00ba0c */ /* 0x000fe20003f25070 */
[----:B------:R-:W-:Y:S01]  /*3140*/  BSSY B2, `(.L_x_3548) ;  /* 0x000000d000027945 */ /* 0x000fe20003800000 */
[----:B------:R-:W-:Y:S02]  /*3150*/  ISETP.NE.AND.EX P6, PT, RZ, c[0x0][0x25c], PT, P6 ;  /* 0x00009700ff007a0c */ /* 0x000fe40003fc5360 */
[----:B------:R-:W-:-:S04]  /*3160*/  @!P3 ISETP.NE.AND.EX P1, PT, RZ, c[0x0][0x21c], PT, P1 ;  /* 0x00008700ff00ba0c */ /* 0x000fc80003f25310 */
[----:B------:R-:W-:Y:S01]  /*3170*/  @!P3 FSEL R10, R15, RZ, P1 ;  /* 0x000000ff0f0ab208 */ /* 0x000fe20000800000 */
[----:B------:R-:W-:Y:S05]  /*3180*/  @!P3 BRA `(.L_x_3549) ;  /* 0x000000800000b947 */ /* 0x000fea0003800000 */
[----:B0-----:R-:W-:-:S04]  /*3190*/  ISETP.NE.AND P1, PT, R6, RZ, PT ;  /* 0x000000ff0600720c */ /* 0x001fc80003f25270 */
[----:B------:R-:W-:Y:S02]  /*31a0*/  FSEL R4, R4, RZ, !P1 ;  /* 0x000000ff04047208 */ /* 0x000fe40004800000 */
[----:B------:R-:W-:-:S03]  /*31b0*/  ISETP.NE.U32.AND P1, PT, RZ, c[0x0][0x218], PT ;  /* 0x00008600ff007a0c */ /* 0x000fc60003f25070 */
[----:B------:R-:W-:Y:S01]  /*31c0*/  FFMA.FTZ R4, R156, R125, R4 ;  /* 0x0000007d9c047223 */ /* 0x000fe20000010004 */
[----:B------:R-:W-:-:S03]  /*31d0*/  ISETP.NE.AND.EX P1, PT, RZ, c[0x0][0x21c], PT, P1 ;  /* 0x00008700ff007a0c */ /* 0x000fc60003f25310 */
[----:B------:R-:W-:-:S04]  /*31e0*/  FADD.FTZ R4, R163, -R4 ;  /* 0x80000004a3047221 */ /* 0x000fc80000010000 */
[----:B------:R-:W-:-:S06]  /*31f0*/  FMUL.FTZ R10, R5, R4 ;  /* 0x00000004050a7220 */ /* 0x000fcc0000410000 */
[----:B------:R-:W-:Y:S02]  /*3200*/  @P1 FADD.FTZ R10, R15, R10 ;  /* 0x0000000a0f0a1221 */ /* 0x000fe40000010000 */
.L_x_3549:
[----:B------:R-:W-:Y:S05]  /*3210*/  BSYNC B2 ;  /* 0x0000000000027941 */ /* 0x000fea0003800000 */
.L_x_3548:
[----:B------:R-:W-:Y:S01]  /*3220*/  @P6 MOV R4, 0x20 ;  /* 0x0000002000046802 */ /* 0x000fe20000000f00 */
[----:B------:R-:W-:Y:S01]  /*3230*/  BSSY B2, `(.L_x_3550) ;  /* 0x0000016000027945 */ /* 0x000fe20003800000 */
[----:B------:R-:W-:Y:S01]  /*3240*/  SEL R108, R3, R108, P0 ;  /* 0x0000006c036c7207 */ /* 0x000fe20000000000 */
[----:B------:R-:W-:Y:S01]  /*3250*/  @P2 IMAD.MOV.U32 R3, RZ, RZ, 0x10 ;  /* 0x00000010ff032424 */ /* 0x000fe200078e00ff */
[----:B------:R-:W-:Y:S01]  /*3260*/  SEL R109, R2, R109, P0 ;  /* 0x0000006d026d7207 */ /* 0x000fe20000000000 */
[----:B------:R-:W-:Y:S01]  /*3270*/  @P6 IMAD.WIDE.U32 R4, R9, R4, c[0x0][0x258] ;  /* 0x0000960009046625 */ /* 0x000fe200078e0004 */
[----:B------:R-:W-:Y:S02]  /*3280*/  SEL R110, R127, R110, P0 ;  /* 0x0000006e7f6e7207 */ /* 0x000fe40000000000 */
[----:B------:R-:W-:Y:S01]  /*3290*/  SEL R111, R10, R111, P0 ;  /* 0x0000006f0a6f7207 */ /* 0x000fe20000000000 */
[----:B------:R-:W-:Y:S01]  /*32a0*/  @P2 IMAD.WIDE.U32 R2, R0, R3, c[0x0][0x248] ;  /* 0x0000920000022625 */ /* 0x000fe200078e0003 */
[----:B------:R1:W-:Y:S04]  /*32b0*/  @P6 STG.E.128 [R4.64], R116 ;  /* 0x0000007404006986 */ /* 0x0003e8000c101d04 */
[----:B------:R1:W-:Y:S01]  /*32c0*/  @P6 STG.E.128 [R4.64+0x10], R108 ;  /* 0x0000106c04006986 */ /* 0x0003e2000c101d04 */
[----:B------:R-:W-:Y:S05]  /*32d0*/  @!P2 BRA `(.L_x_3551) ;  /* 0x000000b00000a947 */ /* 0x000fea0003800000 */
[----:B------:R-:W-:Y:S01]  /*32e0*/  LOP3.LUT P0, RZ, R139, 0xff000000, RZ, 0xc0, !PT ;  /* 0xff0000008bff7812 */ /* 0x000fe2000780c0ff */
[----:B------:R-:W-:Y:S01]  /*32f0*/  FMUL.FTZ R10, R10, c[0x0][0x1ec] ;  /* 0x00007b000a0a7a20 */ /* 0x000fe20000410000 */
[----:B------:R-:W-:-:S03]  /*3300*/  HFMA2.MMA R0, -RZ, RZ, 0, 0 ;  /* 0x00000000ff007435 */ /* 0x000fc600000001ff */
[----:B------:R-:W-:-:S04]  /*3310*/  FMUL.FTZ R10, R10, c[0x0][0x1e8] ;  /* 0x00007a000a0a7a20 */ /* 0x000fc80000410000 */
[----:B-1----:R-:W-:-:S04]  /*3320*/  FMUL.FTZ R4, R39, R10 ;  /* 0x0000000a27047220 */ /* 0x002fc80000410000 */
[----:B------:R-:W-:Y:S02]  /*3330*/  @P0 PRMT R5, RZ, 0x7610, R115 ;  /* 0x00007610ff050816 */ /* 0x000fe40000000073 */
[----:B------:R-:W-:-:S03]  /*3340*/  FSEL R4, R4, RZ, P0 ;  /* 0x000000ff04047208 */ /* 0x000fc60000000000 */
[----:B------:R-:W-:Y:S01]  /*3350*/  @P0 FMUL.FTZ R0, R5, R10 ;  /* 0x0000000a05000220 */ /* 0x000fe20000410000 */
[----:B------:R-:W-:-:S03]  /*3360*/  F2FP.BF16.PACK_AB R4, RZ, R4 ;  /* 0x00000004ff04723e */ /* 0x000fc600000010ff */
[----:B------:R-:W-:Y:S01]  /*3370*/  FADD.FTZ R95, R95, R0 ;  /* 0x000000005f5f7221 */ /* 0x000fe20000010000 */
[----:B------:R-:W-:Y:S02]  /*3380*/  PRMT R123, R123, 0x5410, R4 ;  /* 0x000054107b7b7816 */ /* 0x000fe40000000004 */
.L_x_3551:
[----:B------:R-:W-:Y:S05]  /*3390*/  BSYNC B2 ;  /* 0x0000000000027941 */ /* 0x000fea0003800000 */
.L_x_3550:
[----:B------:R3:W-:Y:S02]  /*33a0*/  @P2 STG.E.128 [R2.64], R120 ;  /* 0x0000007802002986 */ /* 0x0007e4000c101d04 */
.L_x_3517:
[----:B------:R-:W-:Y:S05]  /*33b0*/  BSYNC B1 ;  /* 0x0000000000017941 */ /* 0x000fea0003800000 */
.L_x_3516:
[----:B------:R-:W-:-:S05]  /*33c0*/  MOV R0, c[0x0][0x160] ;  /* 0x0000580000007a02 */ /* 0x000fca0000000f00 */
[----:B------:R-:W-:-:S05]  /*33d0*/  IMAD R7, R0, 0x4, R7 ;  /* 0x0000000400077824 */ /* 0x000fca00078e0207 */
[----:B------:R-:W-:-:S13]  /*33e0*/  ISETP.GE.AND P0, PT, R7, c[0x0][0x164], PT ;  /* 0x0000590007007a0c */ /* 0x000fda0003f06270 */
[----:B0123-5:R-:W-:Y:S01]  /*33f0*/  @P0 CALL.REL.NOINC `(.L_x_3470) ;  /* 0x0000001000000944 */ /* 0x02ffe20003c00000 */
[----:B------:R-:W-:Y:S05]  /*3400*/  BRA `(.L_x_3552) ;  /* 0xffffcf9000007947 */ /* 0x000fea000383ffff */
.L_x_3470:
[----:B0-----:R-:W-:Y:S05]  /*3410*/  BSYNC B0 ;  /* 0x0000000000007941 */ /* 0x001fea0003800000 */
.L_x_3469:
        /* <DEDUP_REMOVED lines=54> */
[----:B------:R-:W-:-:S03]  /*3780*/  FADD.FTZ R13, R4, R13 ;  /* 0x0000000d040d7221 */ /* 0x000fc60000010000 */
[----:B------:R-:W-:Y:S01]  /*3790*/  BAR.SYNC.DEFER_BLOCKING 0x0 ;  /* 0x0000000000007b1d */ /* 0x000fe20000010000 */
[----:B------:R-:W-:Y:S01]  /*37a0*/  IADD3 R4, P4, R45, R8, RZ ;  /* 0x000000082d047210 */ /* 0x000fe20007f9e0ff */
[----:B---3--:R-:W-:-:S04]  /*37b0*/  FADD.FTZ R5, R5, R10 ;  /* 0x0000000a05057221 */ /* 0x008fc80000010000 */
[----:B------:R-:W-:Y:S01]  /*37c0*/  FADD.FTZ R15, R5, R14 ;  /* 0x0000000e050f7221 */ /* 0x000fe20000010000 */
        /* <DEDUP_REMOVED lines=21> */
[----:B------:R-:W-:Y:S02]  /*3920*/  FADD.FTZ R18, R18, R23 ;  /* 0x0000001712127221 */ /* 0x000fe40000010000 */
[----:B------:R-:W-:Y:S01]  /*3930*/  IMAD.X R23, RZ, RZ, RZ, P4 ;  /* 0x000000ffff177224 */ /* 0x000fe200020e06ff */
[----:B------:R-:W-:Y:S01]  /*3940*/  BAR.SYNC.DEFER_BLOCKING 0x0 ;  /* 0x0000000000007b1d */ /* 0x000fe20000010000 */
[----:B------:R-:W-:-:S03]  /*3950*/  FADD.FTZ R19, RZ, R19 ;  /* 0x00000013ff137221 */ /* 0x000fc60000010000 */
[----:B------:R-:W-:Y:S01]  /*3960*/  SHF.L.U64.HI R23, R4, 0x2, R23 ;  /* 0x0000000204177819 */ /* 0x000fe20000010217 */
        /* <DEDUP_REMOVED lines=31> */
[----:B---3--:R-:W-:-:S03]  /*3b60*/  FADD.FTZ R33, R33, R34 ;  /* 0x0000002221217221 */ /* 0x008fc60000010000 */
[----:B------:R-:W3:Y:S01]  /*3b70*/  LDS R45, [R8.X4+0x1c00] ;  /* 0x001c0000082d7984 */ /* 0x000ee20000004800 */
[----:B----4-:R-:W-:-:S03]  /*3b80*/  FADD.FTZ R6, RZ, R6 ;  /* 0x00000006ff067221 */ /* 0x010fc60000010000 */
[----:B------:R4:W2:Y:S01]  /*3b90*/  LDS R12, [R8.X4+0x1e00] ;  /* 0x001e0000080c7984 */ /* 0x0008a20000004800 */
[----:B------:R-:W-:Y:S02]  /*3ba0*/  FADD.FTZ R7, RZ, R7 ;  /* 0x00000007ff077221 */ /* 0x000fe40000010000 */
[----:B------:R-:W-:Y:S01]  /*3bb0*/  FADD.FTZ R32, R32, R39 ;  /* 0x0000002720207221 */ /* 0x000fe20000010000 */
[----:B----4-:R-:W-:Y:S01]  /*3bc0*/  SHF.L.U32 R8, R4, 0x2, RZ ;  /* 0x0000000204087819 */ /* 0x010fe200000006ff */
[----:B------:R-:W-:-:S03]  /*3bd0*/  FADD.FTZ R33, R33, R2 ;  /* 0x0000000221217221 */ /* 0x000fc60000010000 */
[----:B------:R-:W-:Y:S01]  /*3be0*/  IADD3 R2, P4, R8, c[0x0][0x228], RZ ;  /* 0x00008a0008027a10 */ /* 0x000fe20007f9e0ff */
[----:B------:R-:W-:Y:S01]  /*3bf0*/  FADD.FTZ R6, R6, R37 ;  /* 0x0000002506067221 */ /* 0x000fe20000010000 */
[C---:B------:R-:W-:Y:S01]  /*3c00*/  IADD3 R14, P5, R8.reuse, c[0x0][0x220], RZ ;  /* 0x00008800080e7a10 */ /* 0x040fe20007fbe0ff */
[----:B------:R-:W-:Y:S01]  /*3c10*/  FADD.FTZ R0, R7, R0 ;  /* 0x0000000007007221 */ /* 0x000fe20000010000 */
[----:B------:R-:W-:Y:S02]  /*3c20*/  IADD3 R8, P6, R8, c[0x0][0x240], RZ ;  /* 0x0000900008087a10 */ /* 0x000fe40007fde0ff */
[C---:B------:R-:W-:Y:S01]  /*3c30*/  IADD3.X R25, R23.reuse, c[0x0][0x224], RZ, P5, !PT ;  /* 0x0000890017197a10 */ /* 0x040fe20002ffe4ff */
[----:B------:R-:W-:Y:S01]  /*3c40*/  FADD.FTZ R21, R32, R3 ;  /* 0x0000000320157221 */ /* 0x000fe20000010000 */
[C---:B------:R-:W-:Y:S02]  /*3c50*/  IADD3.X R3, R23.reuse, c[0x0][0x22c], RZ, P4, !PT ;  /* 0x00008b0017037a10 */ /* 0x040fe400027fe4ff */
[----:B------:R-:W-:Y:S01]  /*3c60*/  IADD3.X R23, R23, c[0x0][0x244], RZ, P6, !PT ;  /* 0x0000910017177a10 */ /* 0x000fe200037fe4ff */
[----:B0-----:R-:W-:-:S02]  /*3c70*/  FADD.FTZ R41, R6, R41 ;  /* 0x0000002906297221 */ /* 0x001fc40000010000 */
[----:B-1----:R-:W-:Y:S01]  /*3c80*/  FADD.FTZ R0, R0, R43 ;  /* 0x0000002b00007221 */ /* 0x002fe20000010000 */
[----:B------:R-:W-:Y:S05]  /*3c90*/  @!P3 BRA `(.L_x_3554) ;  /* 0x000000d00000b947 */ /* 0x000fea0003800000 */
[----:B------:R-:W-:Y:S01]  /*3ca0*/  MOV R4, R14 ;  /* 0x0000000e00047202 */ /* 0x000fe20000000f00 */
[----:B------:R-:W-:Y:S01]  /*3cb0*/  IMAD.MOV.U32 R5, RZ, RZ, R25 ;  /* 0x000000ffff057224 */ /* 0x000fe200078e0019 */
[----:B------:R-:W-:Y:S01]  /*3cc0*/  MOV R6, R8 ;  /* 0x0000000800067202 */ /* 0x000fe20000000f00 */
[----:B------:R0:W-:Y:S01]  /*3cd0*/  STG.E [R2.64], R29 ;  /* 0x0000001d02007986 */ /* 0x0001e2000c101904 */
[----:B------:R-:W-:Y:S02]  /*3ce0*/  MOV R7, R23 ;  /* 0x0000001700077202 */ /* 0x000fe40000000f00 */
[----:B------:R-:W-:Y:S01]  /*3cf0*/  IADD3 R14, P4, R14, 0x200, RZ ;  /* 0x000002000e0e7810 */ /* 0x000fe20007f9e0ff */
[----:B------:R1:W-:Y:S01]  /*3d00*/  STG.E [R4.64], R11 ;  /* 0x0000000b04007986 */ /* 0x0003e2000c101904 */
[----:B------:R-:W-:Y:S02]  /*3d10*/  IADD3 R8, P5, R8, 0x200, RZ ;  /* 0x0000020008087810 */ /* 0x000fe40007fbe0ff */
[----:B------:R-:W-:Y:S01]  /*3d20*/  IADD3.X R25, RZ, R25, RZ, P4, !PT ;  /* 0x00000019ff197210 */ /* 0x000fe200027fe4ff */
[----:B------:R1:W-:Y:S01]  /*3d30*/  STG.E [R6.64], R21 ;  /* 0x0000001506007986 */ /* 0x0003e2000c101904 */
[----:B------:R-:W-:-:S02]  /*3d40*/  IADD3.X R23, RZ, R23, RZ, P5, !PT ;  /* 0x00000017ff177210 */ /* 0x000fc40002ffe4ff */
[----:B0-----:R-:W-:-:S05]  /*3d50*/  IADD3 R2, P3, R2, 0x200, RZ ;  /* 0x0000020002027810 */ /* 0x001fca0007f7e0ff */
[----:B------:R-:W-:-:S03]  /*3d60*/  IMAD.X R3, RZ, RZ, R3, P3 ;  /* 0x000000ffff037224 */ /* 0x000fc600018e0603 */
.L_x_3554:
[----:B------:R-:W-:Y:S05]  /*3d70*/  BSYNC B0 ;  /* 0x0000000000007941 */ /* 0x000fea0003800000 */
.L_x_3553:
[----:B------:R-:W-:Y:S01]  /*3d80*/  BSSY B0, `(.L_x_3555) ;  /* 0x0000010000007945 */ /* 0x000fe20003800000 */
[----:B--2---:R-:W-:Y:S01]  /*3d90*/  FADD.FTZ R41, R41, R10 ;  /* 0x0000000a29297221 */ /* 0x004fe20000010000 */
        /* <DEDUP_REMOVED lines=14> */
.L_x_3556:
[----:B------:R-:W-:Y:S05]  /*3e80*/  BSYNC B0 ;  /* 0x0000000000007941 */ /* 0x000fea0003800000 */
.L_x_3555:
        /* <DEDUP_REMOVED lines=16> */
.L_x_3558:
[----:B------:R-:W-:Y:S05]  /*3f90*/  BSYNC B0 ;  /* 0x0000000000007941 */ /* 0x000fea0003800000 */
.L_x_3557:
[----:B------:R-:W-:Y:S01]  /*3fa0*/  FADD.FTZ R33, R33, R12 ;  /* 0x0000000c21217221 */ /* 0x000fe20000010000 */
[----:B------:R-:W-:Y:S06]  /*3fb0*/  @!P2 EXIT ;  /* 0x000000000000a94d */ /* 0x000fec0003800000 */
[----:B------:R0:W-:Y:S01]  /*3fc0*/  STG.E [R2.64], R19 ;  /* 0x0000001302007986 */ /* 0x0001e2000c101904 */
[----:B-1----:R-:W-:Y:S02]  /*3fd0*/  MOV R4, R8 ;  /* 0x0000000800047202 */ /* 0x002fe40000000f00 */
[----:B------:R-:W-:Y:S02]  /*3fe0*/  MOV R5, R23 ;  /* 0x0000001700057202 */ /* 0x000fe40000000f00 */
[----:B0-----:R-:W-:Y:S01]  /*3ff0*/  MOV R2, R14 ;  /* 0x0000000e00027202 */ /* 0x001fe20000000f00 */
[----:B------:R-:W-:-:S05]  /*4000*/  IMAD.MOV.U32 R3, RZ, RZ, R25 ;  /* 0x000000ffff037224 */ /* 0x000fca00078e0019 */
[----:B------:R-:W-:Y:S04]  /*4010*/  STG.E [R2.64], R15 ;  /* 0x0000000f02007986 */ /* 0x000fe8000c101904 */
[----:B------:R-:W-:Y:S01]  /*4020*/  STG.E [R4.64], R33 ;  /* 0x0000002104007986 */ /* 0x000fe2000c101904 */
[----:B------:R-:W-:Y:S05]  /*4030*/  EXIT ;  /* 0x000000000000794d */ /* 0x000fea0003800000 */
.L_x_3478:
[----:B--2---:R-:W-:Y:S01]  /*4040*/  HFMA2.MMA R2, -RZ, RZ, 0, 5.9604644775390625e-08 ;  /* 0x00000001ff027435 */ /* 0x004fe200000001ff */
[----:B------:R-:W-:Y:S01]  /*4050*/  IMAD.MOV.U32 R125, RZ, RZ, R173 ;  /* 0x000000ffff7d7224 */ /* 0x000fe200078e00ad */
[----:B------:R-:W-:Y:S01]  /*4060*/  MOV R3, 0x1f ;  /* 0x0000001f00037802 */ /* 0x000fe20000000f00 */
[----:B------:R-:W-:Y:S01]  /*4070*/  IMAD.MOV.U32 R0, RZ, RZ, -0x1 ;  /* 0xffffffffff007424 */ /* 0x000fe200078e00ff */
[----:B------:R-:W-:Y:S02]  /*4080*/  MOV R10, 0x40a0 ;  /* 0x000040a0000a7802 */ /* 0x000fe40000000f00 */
[----:B01---5:R-:W-:Y:S05]  /*4090*/  CALL.REL.NOINC `($__internal_97_$__cuda_sm70_shflsync_bfly_p) ;  /* 0x0000046000007944 */ /* 0x023fea0003c00000 */
[----:B-1----:R-:W-:Y:S01]  /*40a0*/  MOV R124, R2 ;  /* 0x00000002007c7202 */ /* 0x002fe20000000f00 */
[----:B0-----:R-:W-:Y:S05]  /*40b0*/  BRA `(.L_x_3559) ;  /* 0xffffd18000007947 */ /* 0x001fea000383ffff */
.L_x_3479:
[----:B--2---:R-:W-:Y:S01]  /*40c0*/  HFMA2.MMA R3, -RZ, RZ, 0, 1.847743988037109375e-06 ;  /* 0x0000001fff037435 */ /* 0x004fe200000001ff */
[----:B------:R-:W-:Y:S01]  /*40d0*/  MOV R125, R171 ;  /* 0x000000ab007d7202 */ /* 0x000fe20000000f00 */
[----:B------:R-:W-:Y:S01]  /*40e0*/  IMAD.MOV.U32 R2, RZ, RZ, 0x1 ;  /* 0x00000001ff027424 */ /* 0x000fe200078e00ff */
[----:B------:R-:W-:-:S02]  /*40f0*/  MOV R0, 0xffffffff ;  /* 0xffffffff00007802 */ /* 0x000fc40000000f00 */
[----:B------:R-:W-:Y:S02]  /*4100*/  MOV R10, 0x4120 ;  /* 0x00004120000a7802 */ /* 0x000fe40000000f00 */
[----:B01-345:R-:W-:Y:S05]  /*4110*/  CALL.REL.NOINC `($__internal_97_$__cuda_sm70_shflsync_bfly_p) ;  /* 0x000003e000007944 */ /* 0x03bfea0003c00000 */
[----:B------:R-:W-:Y:S01]  /*4120*/  FADD.FTZ R173, R124, R173 ;  /* 0x000000ad7cad7221 */ /* 0x000fe20000010000 */
[----:B0-----:R-:W-:Y:S01]  /*4130*/  HFMA2.MMA R3, -RZ, RZ, 0, 1.847743988037109375e-06 ;  /* 0x0000001fff037435 */ /* 0x001fe200000001ff */
[----:B-1----:R-:W-:Y:S01]  /*4140*/  FADD.FTZ R171, R171, R2 ;  /* 0x00000002abab7221 */ /* 0x002fe20000010000 */
[----:B------:R-:W-:Y:S01]  /*4150*/  MOV R0, 0xffffffff ;  /* 0xffffffff00007802 */ /* 0x000fe20000000f00 */
[----:B------:R-:W-:Y:S01]  /*4160*/  IMAD.MOV.U32 R2, RZ, RZ, 0x2 ;  /* 0x00000002ff027424 */ /* 0x000fe200078e00ff */
[----:B------:R-:W-:Y:S01]  /*4170*/  MOV R10, 0x41a0 ;  /* 0x000041a0000a7802 */ /* 0x000fe20000000f00 */
[----:B------:R-:W-:Y:S02]  /*4180*/  IMAD.MOV.U32 R125, RZ, RZ, R173 ;  /* 0x000000ffff7d7224 */ /* 0x000fe400078e00ad */
[----:B------:R-:W-:Y:S05]  /*4190*/  CALL.REL.NOINC `($__internal_97_$__cuda_sm70_shflsync_bfly_p) ;  /* 0x0000036000007944 */ /* 0x000fea0003c00000 */
[----:B0-----:R-:W-:Y:S01]  /*41a0*/  HFMA2.MMA R3, -RZ, RZ, 0, 1.847743988037109375e-06 ;  /* 0x0000001fff037435 */ /* 0x001fe200000001ff */
[----:B-1----:R-:W-:Y:S01]  /*41b0*/  MOV R124, R2 ;  /* 0x00000002007c7202 */ /* 0x002fe20000000f00 */
[----:B------:R-:W-:Y:S01]  /*41c0*/  IMAD.MOV.U32 R2, RZ, RZ, 0x2 ;  /* 0x00000002ff027424 */ /* 0x000fe200078e00ff */
[----:B------:R-:W-:Y:S02]  /*41d0*/  MOV R125, R171 ;  /* 0x000000ab007d7202 */ /* 0x000fe40000000f00 */
[----:B------:R-:W-:-:S02]  /*41e0*/  MOV R0, 0xffffffff ;  /* 0xffffffff00007802 */ /* 0x000fc40000000f00 */
[----:B------:R-:W-:Y:S02]  /*41f0*/  MOV R10, 0x4210 ;  /* 0x00004210000a7802 */ /* 0x000fe40000000f00 */
[----:B------:R-:W-:Y:S05]  /*4200*/  CALL.REL.NOINC `($__internal_97_$__cuda_sm70_shflsync_bfly_p) ;  /* 0x000002f000007944 */ /* 0x000fea0003c00000 */
        /* <DEDUP_REMOVED lines=45> */
[----:B01----:R-:W-:Y:S01]  /*44e0*/  IMAD.MOV.U32 R0, RZ, RZ, R2 ;  /* 0x000000ffff007224 */ /* 0x003fe200078e0002 */
[----:B------:R-:W-:Y:S05]  /*44f0*/  BRA `(.L_x_3560) ;  /* 0xffffce6000007947 */ /* 0x000fea000383ffff */
        .weak           $__internal_97_$__cuda_sm70_shflsync_bfly_p
        .type           $__internal_97_$__cuda_sm70_shflsync_bfly_p,@function
        .size           $__internal_97_$__cuda_sm70_shflsync_bfly_p,(.L_x_7275 - $__internal_97_$__cuda_sm70_shflsync_bfly_p)
$__internal_97_$__cuda_sm70_shflsync_bfly_p:
[----:B------:R-:W-:Y:S01]  /*4500*/  HFMA2.MMA R127, -RZ, RZ, 0, 0 ;  /* 0x00000000ff7f7435 */ /* 0x000fe200000001ff */
[----:B------:R-:W-:Y:S01]  /*4510*/  MOV R126, R10 ;  /* 0x0000000a007e7202 */ /* 0x000fe20000000f00 */
[----:B------:R-:W-:Y:S04]  /*4520*/  WARPSYNC R0 ;  /* 0x0000000000007348 */ /* 0x000fe80003800000 */
[----:B------:R0:W1:Y:S01]  /*4530*/  SHFL.BFLY PT, R2, R125, R2, R3 ;  /* 0x0c0000027d027389 */ /* 0x00006200000e0003 */
[----:B------:R-:W-:Y:S05]  /*4540*/  RET.REL.NODEC R126 `(_ZN10layer_norm13ln_bwd_kernelINS_13Kernel_traitsIf13__nv_bfloat16fS2_fjLj512ELj1ELj4ELj1ELj16ENS_18Kernel_traits_baseILj512EfS2_fS2_fjLj128EEEEELb1ELb1ELb1ELb0EEEvNS_9BwdParamsE) ;  /* 0xffffbab07e007950 */ /* 0x000fea0003c3ffff */
.L_x_3561:
        /* <DEDUP_REMOVED lines=11> */
.L_x_7275:


//--------------------- .text._ZN10layer_norm22ln_bwd_finalize_kernelINS_22Kernel_traits_finalizeILj512Ef13__nv_bfloat16fS2_fjLb1ELj1024ELj4ENS_18Kernel_traits_baseILj512EfS2_fS2_fjLj1024EEEEELb1ELb1EEEvNS_9BwdParamsE --------------------------
	.section	.text._ZN10layer_norm22ln_bwd_finalize_kernelINS_22Kernel_traits_finalizeILj512Ef13__nv_bfloat16fS2_fjLb1ELj1024ELj4ENS_18Kernel_traits_baseILj512EfS2_fS2_fjLj1024EEEEELb1ELb1EEEvNS_9BwdParamsE,"ax",@progbits
	.sectioninfo	@"SHI_REGISTERS=32"
	.align	128
        .global         _ZN10layer_norm22ln_bwd_finalize_kernelINS_22Kernel_traits_finalizeILj512Ef13__nv_bfloat16fS2_fjLb1ELj1024ELj4ENS_18Kernel_traits_baseILj512EfS2_fS2_fjLj1024EEEEELb1ELb1EEEvNS_9BwdParamsE
        .type           _ZN10layer_norm22ln_bwd_finalize_kernelINS_22Kernel_traits_finalizeILj512Ef13__nv_bfloat16fS2_fjLb1ELj1024ELj4ENS_18Kernel_traits_baseILj512EfS2_fS2_fjLj1024EEEEELb1ELb1EEEvNS_9BwdParamsE,@function
        .size           _ZN10layer_norm22ln_bwd_finalize_kernelINS_22Kernel_traits_finalizeILj512Ef13__nv_bfloat16fS2_fjLb1ELj1024ELj4ENS_18Kernel_traits_baseILj512EfS2_fS2_fjLj1024EEEEELb1ELb1EEEvNS_9BwdParamsE,(.L_x_7276 - _ZN10layer_norm22ln_bwd_finalize_kernelINS_22Kernel_traits_finalizeILj512Ef13__nv_bfloat16fS2_fjLb1ELj1024ELj4ENS_18Kernel_traits_baseILj512EfS2_fS2_fjLj1024EEEEELb1ELb1EEEvNS_9BwdParamsE)
        .other          _ZN10layer_norm22ln_bwd_finalize_kernelINS_22Kernel_traits_finalizeILj512Ef13__nv_bfloat16fS2_fjLb1ELj1024ELj4ENS_18Kernel_traits_baseILj512EfS2_fS2_fjLj1024EEEEELb1ELb1EEEvNS_9BwdParamsE,@"STO_CUDA_ENTRY STV_DEFAULT"
_ZN10layer_norm22ln_bwd_finalize_kernelINS_22Kernel_traits_finalizeILj512Ef13__nv_bfloat16fS2_fjLb1ELj1024ELj4ENS_18Kernel_traits_baseILj512EfS2_fS2_fjLj1024EEEEELb1ELb1EEEvNS_9BwdParamsE:
.text._ZN10layer_norm22ln_bwd_finalize_kernelINS_22Kernel_traits_finalizeILj512Ef13__nv_bfloat16fS2_fjLb1ELj1024ELj4ENS_18Kernel_traits_baseILj512EfS2_fS2_fjLj1024EEEEELb1ELb1EEEvNS_9BwdParamsE:
        /* <DEDUP_REMOVED lines=19> */
.L_x_3574:
        /* <DEDUP_REMOVED lines=32> */
.L_x_3566:
        /* <DEDUP_REMOVED lines=47> */
.L_x_3565:
[----:B------:R-:W-:Y:S05]  /*0620*/  BSYNC B1 ;  /* 0x0000000000017941 */ /* 0x000fea0003800000 */
.L_x_3564:
        /* <DEDUP_REMOVED lines=29> */
.L_x_3568:
[----:B------:R-:W-:Y:S05]  /*0800*/  BSYNC B1 ;  /* 0x0000000000017941 */ /* 0x000fea0003800000 */
.L_x_3567:
        /* <DEDUP_REMOVED lines=13> */
.L_x_3563:
[----:B------:R-:W-:Y:S05]  /*08e0*/  BSYNC B0 ;  /* 0x0000000000007941 */ /* 0x000fea0003800000 */
.L_x_3562:
        /* <DEDUP_REMOVED lines=12> */
.L_x_3575:
        /* <DEDUP_REMOVED lines=27> */
.L_x_3576:
        /* <DEDUP_REMOVED lines=9> */
.L_x_3569:
        /* <DEDUP_REMOVED lines=16> */
.L_x_3573:
[----:B------:R-:W-:Y:S05]  /*0cf0*/  BSYNC B0 ;  /* 0x0000000000007941 */ /* 0x000fea0003800000 */
.L_x_3572:
[C---:B------:R-:W-:Y:S02]  /*0d00*/  ISETP.GT.U32.AND P1, PT, R4.reuse, -0x201, PT ;  /* 0xfffffdff0400780c */ /* 0x040fe40003f24070 */
[----:B------:R-:W-:-:S02]  /*0d10*/  IADD3 R4, R4, 0x200, RZ ;  /* 0x0000020004047810 */ /* 0x000fc40007ffe0ff */
[----:B------:R-:W-:-:S09]  /*0d20*/  IADD3 R5, R5, 0x100, RZ ;  /* 0x0000010005057810 */ /* 0x000fd20007ffe0ff */
[----:B012---:R-:W-:Y:S05]  /*0d30*/  @P1 BRA `(.L_x_3574) ;  /* 0xfffff3f000001947 */ /* 0x007fea000383ffff */
[----:B------:R-:W-:Y:S05]  /*0d40*/  EXIT ;  /* 0x000000000000794d */ /* 0x000fea0003800000 */
.L_x_3570:
[----:B------:R-:W-:Y:S01]  /*0d50*/  HFMA2.MMA R14, -RZ, RZ, 0, 1.847743988037109375e-06 ;  /* 0x0000001fff0e7435 */ /* 0x000fe200000001ff */
[----:B---3--:R-:W-:Y:S01]  /*0d60*/  IMAD.MOV.U32 R18, RZ, RZ, R10 ;  /* 0x000000ffff127224 */ /* 0x008fe200078e000a */
[----:B------:R-:W-:Y:S01]  /*0d70*/  MOV R17, 0x1 ;  /* 0x0000000100117802 */ /* 0x000fe20000000f00 */
[----:B------:R-:W-:Y:S01]  /*0d80*/  IMAD.MOV.U32 R19, RZ, RZ, -0x1 ;  /* 0xffffffffff137424 */ /* 0x000fe200078e00ff */
[----:B------:R-:W-:Y:S02]  /*0d90*/  MOV R8, 0xdb0 ;  /* 0x00000db000087802 */ /* 0x000fe40000000f00 */
[----:B012---:R-:W-:Y:S05]  /*0da0*/  CALL.REL.NOINC `($__internal_98_$__cuda_sm70_shflsync_bfly_p) ;  /* 0x0000059000007944 */ /* 0x007fea0003c00000 */
[----:B01----:R-:W-:Y:S05]  /*0db0*/  BRA `(.L_x_3575) ;  /* 0xfffffbf000007947 */ /* 0x003fea000383ffff */
.L_x_3571:
[----:B------:R-:W-:Y:S01]  /*0dc0*/  HFMA2.MMA R14, -RZ, RZ, 0, 1.847743988037109375e-06 ;  /* 0x0000001fff0e7435 */ /* 0x000fe200000001ff */
[----:B------:R-:W-:Y:S01]  /*0dd0*/  MOV R17, 0x2 ;  /* 0x0000000200117802 */ /* 0x000fe20000000f00 */
[----:B------:R-:W-:Y:S01]  /*0de0*/  IMAD.MOV.U32 R19, RZ, RZ, -0x1 ;  /* 0xffffffffff137424 */ /* 0x000fe200078e00ff */
[----:B------:R-:W-:-:S03]  /*0df0*/  MOV R8, 0xe10 ;  /* 0x00000e1000087802 */ /* 0x000fc60000000f00 */
[----:B0123--:R-:W-:Y:S05]  /*0e00*/  CALL.REL.NOINC `($__internal_98_$__cuda_sm70_shflsync_bfly_p) ;  /* 0x0000053000007944 */ /* 0x00ffea0003c00000 */
[----:B01----:R-:W-:Y:S01]  /*0e10*/  FADD.FTZ R18, R18, R14 ;  /* 0x0000000e12127221 */ /* 0x003fe20000010000 */
[----:B------:R-:W-:Y:S01]  /*0e20*/  HFMA2.MMA R14, -RZ, RZ, 0, 1.847743988037109375e-06 ;  /* 0x0000001fff0e7435 */ /* 0x000fe200000001ff */
[----:B------:R-:W-:Y:S01]  /*0e30*/  MOV R17, 0x4 ;  /* 0x0000000400117802 */ /* 0x000fe20000000f00 */
[----:B------:R-:W-:Y:S01]  /*0e40*/  IMAD.MOV.U32 R19, RZ, RZ, -0x1 ;  /* 0xffffffffff137424 */ /* 0x000fe200078e00ff */
[----:B------:R-:W-:-:S03]  /*0e50*/  MOV R8, 0xe70 ;  /* 0x00000e7000087802 */ /* 0x000fc60000000f00 */
[----:B------:R-:W-:Y:S05]  /*0e60*/  CALL.REL.NOINC `($__internal_98_$__cuda_sm70_shflsync_bfly_p) ;  /* 0x000004d000007944 */ /* 0x000fea0003c00000 */
[----:B01----:R-:W-:Y:S01]  /*0e70*/  FADD.FTZ R18, R18, R14 ;  /* 0x0000000e12127221 */ /* 0x003fe20000010000 */
[----:B------:R-:W-:Y:S01]  /*0e80*/  HFMA2.MMA R14, -RZ, RZ, 0, 1.847743988037109375e-06 ;  /* 0x0000001fff0e7435 */ /* 0x000fe200000001ff */
[----:B------:R-:W-:-:S02]  /*0e90*/  MOV R17, 0x8 ;  /* 0x0000000800117802 */ /* 0x000fc40000000f00 */
[----:B------:R-:W-:Y:S02]  /*0ea0*/  MOV R19, 0xffffffff ;  /* 0xffffffff00137802 */ /* 0x000fe40000000f00 */
[----:B------:R-:W-:Y:S02]  /*0eb0*/  MOV R8, 0xed0 ;  /* 0x00000ed000087802 */ /* 0x000fe40000000f00 */
[----:B------:R-:W-:Y:S05]  /*0ec0*/  CALL.REL.NOINC `($__internal_98_$__cuda_sm70_shflsync_bfly_p) ;  /* 0x0000047000007944 */ /* 0x000fea0003c00000 */
[----:B-1----:R-:W-:Y:S01]  /*0ed0*/  FADD.FTZ R10, R18, R14 ;  /* 0x0000000e120a7221 */ /* 0x002fe20000010000 */
[----:B------:R-:W-:Y:S01]  /*0ee0*/  HFMA2.MMA R14, -RZ, RZ, 0, 1.847743988037109375e-06 ;  /* 0x0000001fff0e7435 */ /* 0x000fe200000001ff */
[----:B0-----:R-:W-:Y:S01]  /*0ef0*/  IMAD.MOV.U32 R17, RZ, RZ, 0x10 ;  /* 0x00000010ff117424 */ /* 0x001fe200078e00ff */
[----:B------:R-:W-:Y:S02]  /*0f00*/  MOV R19, 0xffffffff ;  /* 0xffffffff00137802 */ /* 0x000fe40000000f00 */
[----:B------:R-:W-:Y:S02]  /*0f10*/  MOV R18, R10 ;  /* 0x0000000a00127202 */ /* 0x000fe40000000f00 */
[----:B------:R-:W-:Y:S02]  /*0f20*/  MOV R8, 0xf40 ;  /* 0x00000f4000087802 */ /* 0x000fe40000000f00 */
[----:B------:R-:W-:Y:S05]  /*0f30*/  CALL.REL.NOINC `($__internal_98_$__cuda_sm70_shflsync_bfly_p) ;  /* 0x0000040000007944 */ /* 0x000fea0003c00000 */
[----:B0-----:R-:W-:Y:S01]  /*0f40*/  HFMA2.MMA R17, -RZ, RZ, 0, 5.9604644775390625e-08 ;  /* 0x00000001ff117435 */ /* 0x001fe200000001ff */
[----:B-1----:R-:W-:Y:S01]  /*0f50*/  IMAD.MOV.U32 R13, RZ, RZ, R14 ;  /* 0x000000ffff0d7224 */ /* 0x002fe200078e000e */
[----:B------:R-:W-:Y:S01]  /*0f60*/  MOV R18, R15 ;  /* 0x0000000f00127202 */ /* 0x000fe20000000f00 */
[----:B------:R-:W-:Y:S01]  /*0f70*/  IMAD.MOV.U32 R19, RZ, RZ, -0x1 ;  /* 0xffffffffff137424 */ /* 0x000fe200078e00ff */
[----:B------:R-:W-:-:S02]  /*0f80*/  MOV R14, 0x1f ;  /* 0x0000001f000e7802 */ /* 0x000fc40000000f00 */
[----:B------:R-:W-:Y:S02]  /*0f90*/  MOV R8, 0xfb0 ;  /* 0x00000fb000087802 */ /* 0x000fe40000000f00 */
[----:B------:R-:W-:Y:S05]  /*0fa0*/  CALL.REL.NOINC `($__internal_98_$__cuda_sm70_shflsync_bfly_p) ;  /* 0x0000039000007944 */ /* 0x000fea0003c00000 */
[----:B0-----:R-:W-:Y:S01]  /*0fb0*/  HFMA2.MMA R17, -RZ, RZ, 0, 1.1920928955078125e-07 ;  /* 0x00000002ff117435 */ /* 0x001fe200000001ff */
[----:B-1----:R-:W-:Y:S01]  /*0fc0*/  FADD.FTZ R18, R15, R14 ;  /* 0x0000000e0f127221 */ /* 0x002fe20000010000 */
[----:B------:R-:W-:Y:S02]  /*0fd0*/  MOV R14, 0x1f ;  /* 0x0000001f000e7802 */ /* 0x000fe40000000f00 */
[----:B------:R-:W-:Y:S02]  /*0fe0*/  MOV R19, 0xffffffff ;  /* 0xffffffff00137802 */ /* 0x000fe40000000f00 */
[----:B------:R-:W-:Y:S02]  /*0ff0*/  MOV R8, 0x1010 ;  /* 0x0000101000087802 */ /* 0x000fe40000000f00 */
[----:B------:R-:W-:Y:S05]  /*1000*/  CALL.REL.NOINC `($__internal_98_$__cuda_sm70_shflsync_bfly_p) ;  /* 0x0000033000007944 */ /* 0x000fea0003c00000 */
[----:B01----:R-:W-:Y:S01]  /*1010*/  FADD.FTZ R18, R18, R14 ;  /* 0x0000000e12127221 */ /* 0x003fe20000010000 */
[----:B------:R-:W-:Y:S01]  /*1020*/  HFMA2.MMA R14, -RZ, RZ, 0, 1.847743988037109375e-06 ;  /* 0x0000001fff0e7435 */ /* 0x000fe200000001ff */
[----:B------:R-:W-:Y:S01]  /*1030*/  IMAD.MOV.U32 R17, RZ, RZ, 0x4 ;  /* 0x00000004ff117424 */ /* 0x000fe200078e00ff */
[----:B------:R-:W-:Y:S02]  /*1040*/  MOV R19, 0xffffffff ;  /* 0xffffffff00137802 */ /* 0x000fe40000000f00 */
[----:B------:R-:W-:-:S02]  /*1050*/  MOV R8, 0x1070 ;  /* 0x0000107000087802 */ /* 0x000fc40000000f00 */
[----:B------:R-:W-:Y:S05]  /*1060*/  CALL.REL.NOINC `($__internal_98_$__cuda_sm70_shflsync_bfly_p) ;  /* 0x000002d000007944 */ /* 0x000fea0003c00000 */
[----:B0-----:R-:W-:Y:S01]  /*1070*/  HFMA2.MMA R17, -RZ, RZ, 0, 4.76837158203125e-07 ;  /* 0x00000008ff117435 */ /* 0x001fe200000001ff */
[----:B-1----:R-:W-:Y:S01]  /*1080*/  FADD.FTZ R18, R18, R14 ;  /* 0x0000000e12127221 */ /* 0x002fe20000010000 */
[----:B------:R-:W-:Y:S01]  /*1090*/  MOV R19, 0xffffffff ;  /* 0xffffffff00137802 */ /* 0x000fe20000000f00 */
[----:B------:R-:W-:Y:S01]  /*10a0*/  IMAD.MOV.U32 R14, RZ, RZ, 0x1f ;  /* 0x0000001fff0e7424 */ /* 0x000fe200078e00ff */
[----:B------:R-:W-:-:S02]  /*10b0*/  MOV R8, 0x10d0 ;  /* 0x000010d000087802 */ /* 0x000fc40000000f00 */
[----:B------:R-:W-:Y:S05]  /*10c0*/  CALL.REL.NOINC `($__internal_98_$__cuda_sm70_shflsync_bfly_p) ;  /* 0x0000027000007944 */ /* 0x000fea0003c00000 */
[----:B-1----:R-:W-:Y:S01]  /*10d0*/  FADD.FTZ R12, R18, R14 ;  /* 0x0000000e120c7221 */ /* 0x002fe20000010000 */
[----:B0-----:R-:W-:Y:S01]  /*10e0*/  HFMA2.MMA R17, -RZ, RZ, 0, 9.5367431640625e-07 ;  /* 0x00000010ff117435 */ /* 0x001fe200000001ff */
[----:B------:R-:W-:Y:S01]  /*10f0*/  MOV R14, 0x1f ;  /* 0x0000001f000e7802 */ /* 0x000fe20000000f00 */
[----:B------:R-:W-:Y:S01]  /*1100*/  IMAD.MOV.U32 R19, RZ, RZ, -0x1 ;  /* 0xffffffffff137424 */ /* 0x000fe200078e00ff */
[----:B------:R-:W-:-:S02]  /*1110*/  MOV R8, 0x1140 ;  /* 0x0000114000087802 */ /* 0x000fc40000000f00 */
[----:B------:R-:W-:Y:S02]  /*1120*/  MOV R18, R12 ;  /* 0x0000000c00127202 */ /* 0x000fe40000000f00 */
[----:B------:R-:W-:Y:S05]  /*1130*/  CALL.REL.NOINC `($__internal_98_$__cuda_sm70_shflsync_bfly_p) ;  /* 0x0000020000007944 */ /* 0x000fea0003c00000 */
[----:B-1----:R-:W-:Y:S01]  /*1140*/  MOV R15, R14 ;  /* 0x0000000e000f7202 */ /* 0x002fe20000000f00 */
[----:B------:R-:W-:Y:S01]  /*1150*/  HFMA2.MMA R14, -RZ, RZ, 0, 1.847743988037109375e-06 ;  /* 0x0000001fff0e7435 */ /* 0x000fe200000001ff */
[----:B0-----:R-:W-:Y:S01]  /*1160*/  MOV R18, R11 ;  /* 0x0000000b00127202 */ /* 0x001fe20000000f00 */
[----:B------:R-:W-:Y:S01]  /*1170*/  IMAD.MOV.U32 R17, RZ, RZ, 0x1 ;  /* 0x00000001ff117424 */ /* 0x000fe200078e00ff */
[----:B------:R-:W-:Y:S02]  /*1180*/  MOV R19, 0xffffffff ;  /* 0xffffffff00137802 */ /* 0x000fe40000000f00 */
[----:B------:R-:W-:Y:S02]  /*1190*/  MOV R8, 0x11b0 ;  /* 0x000011b000087802 */ /* 0x000fe40000000f00 */
[----:B------:R-:W-:Y:S05]  /*11a0*/  CALL.REL.NOINC `($__internal_98_$__cuda_sm70_shflsync_bfly_p) ;  /* 0x0000019000007944 */ /* 0x000fea0003c00000 */
[----:B0-----:R-:W-:Y:S01]  /*11b0*/  HFMA2.MMA R17, -RZ, RZ, 0, 1.1920928955078125e-07 ;  /* 0x00000002ff117435 */ /* 0x001fe200000001ff */
[----:B-1----:R-:W-:Y:S01]  /*11c0*/  FADD.FTZ R18, R11, R14 ;  /* 0x0000000e0b127221 */ /* 0x002fe20000010000 */
[----:B------:R-:W-:Y:S01]  /*11d0*/  MOV R19, 0xffffffff ;  /* 0xffffffff00137802 */ /* 0x000fe20000000f00 */
[----:B------:R-:W-:Y:S01]  /*11e0*/  IMAD.MOV.U32 R14, RZ, RZ, 0x1f ;  /* 0x0000001fff0e7424 */ /* 0x000fe200078e00ff */
[----:B------:R-:W-:-:S02]  /*11f0*/  MOV R8, 0x1210 ;  /* 0x0000121000087802 */ /* 0x000fc40000000f00 */
[----:B------:R-:W-:Y:S05]  /*1200*/  CALL.REL.NOINC `($__internal_98_$__cuda_sm70_shflsync_bfly_p) ;  /* 0x0000013000007944 */ /* 0x000fea0003c00000 */
[----:B0-----:R-:W-:Y:S01]  /*1210*/  HFMA2.MMA R17, -RZ, RZ, 0, 2.384185791015625e-07 ;  /* 0x00000004ff117435 */ /* 0x001fe200000001ff */
[----:B-1----:R-:W-:Y:S01]  /*1220*/  FADD.FTZ R18, R18, R14 ;  /* 0x0000000e12127221 */ /* 0x002fe20000010000 */
[----:B------:R-:W-:Y:S01]  /*1230*/  MOV R14, 0x1f ;  /* 0x0000001f000e7802 */ /* 0x000fe20000000f00 */
[----:B------:R-:W-:Y:S01]  /*1240*/  IMAD.MOV.U32 R19, RZ, RZ, -0x1 ;  /* 0xffffffffff137424 */ /* 0x000fe200078e00ff */
[----:B------:R-:W-:-:S02]  /*1250*/  MOV R8, 0x1270 ;  /* 0x0000127000087802 */ /* 0x000fc40000000f00 */
[----:B------:R-:W-:Y:S05]  /*1260*/  CALL.REL.NOINC `($__internal_98_$__cuda_sm70_shflsync_bfly_p) ;  /* 0x000000d000007944 */ /* 0x000fea0003c00000 */
[----:B0-----:R-:W-:Y:S01]  /*1270*/  HFMA2.MMA R17, -RZ, RZ, 0, 4.76837158203125e-07 ;  /* 0x00000008ff117435 */ /* 0x001fe200000001ff */
[----:B-1----:R-:W-:Y:S01]  /*1280*/  FADD.FTZ R18, R18, R14 ;  /* 0x0000000e12127221 */ /* 0x002fe20000010000 */
[----:B------:R-:W-:-:S02]  /*1290*/  MOV R14, 0x1f ;  /* 0x0000001f000e7802 */ /* 0x000fc40000000f00 */
[----:B------:R-:W-:Y:S02]  /*12a0*/  MOV R19, 0xffffffff ;  /* 0xffffffff00137802 */ /* 0x000fe40000000f00 */
[----:B------:R-:W-:Y:S02]  /*12b0*/  MOV R8, 0x12d0 ;  /* 0x000012d000087802 */ /* 0x000fe40000000f00 */
[----:B------:R-:W-:Y:S05]  /*12c0*/  CALL.REL.NOINC `($__internal_98_$__cuda_sm70_shflsync_bfly_p) ;  /* 0x0000007000007944 */ /* 0x000fea0003c00000 */
[----:B01----:R-:W-:Y:S01]  /*12d0*/  FADD.FTZ R18, R18, R14 ;  /* 0x0000000e12127221 */ /* 0x003fe20000010000 */
[----:B------:R-:W-:Y:S01]  /*12e0*/  HFMA2.MMA R14, -RZ, RZ, 0, 1.847743988037109375e-06 ;  /* 0x0000001fff0e7435 */ /* 0x000fe200000001ff */
[----:B------:R-:W-:Y:S01]  /*12f0*/  IMAD.MOV.U32 R17, RZ, RZ, 0x10 ;  /* 0x00000010ff117424 */ /* 0x000fe200078e00ff */
[----:B------:R-:W-:Y:S02]  /*1300*/  MOV R19, 0xffffffff ;  /* 0xffffffff00137802 */ /* 0x000fe40000000f00 */
[----:B------:R-:W-:Y:S02]  /*1310*/  MOV R8, 0x1330 ;  /* 0x0000133000087802 */ /* 0x000fe40000000f00 */
[----:B------:R-:W-:Y:S05]  /*1320*/  CALL.REL.NOINC `($__internal_98_$__cuda_sm70_shflsync_bfly_p) ;  /* 0x0000001000007944 */ /* 0x000fea0003c00000 */
[----:B01----:R-:W-:Y:S05]  /*1330*/  BRA `(.L_x_3576) ;  /* 0xfffff82000007947 */ /* 0x003fea000383ffff */
        .weak           $__internal_98_$__cuda_sm70_shflsync_bfly_p
        .type           $__internal_98_$__cuda_sm70_shflsync_bfly_p,@function
        .size           $__internal_98_$__cuda_sm70_shflsync_bfly_p,(.L_x_7276 - $__internal_98_$__cuda_sm70_shflsync_bfly_p)
$__internal_98_$__cuda_sm70_shflsync_bfly_p:
[----:B------:R-:W-:Y:S01]  /*1340*/  HFMA2.MMA R9, -RZ, RZ, 0, 0 ;  /* 0x00000000ff097435 */ /* 0x000fe200000001ff */
[----:B------:R-:W-:Y:S04]  /*1350*/  WARPSYNC R19 ;  /* 0x0000001300007348 */ /* 0x000fe80003800000 */
[----:B------:R0:W1:Y:S01]  /*1360*/  SHFL.BFLY PT, R14, R18, R17, R14 ;  /* 0x0c000011120e7389 */ /* 0x00006200000e000e */
[----:B------:R-:W-:Y:S05]  /*1370*/  RET.REL.NODEC R8 `(_ZN10layer_norm22ln_bwd_finalize_kernelINS_22Kernel_traits_finalizeILj512Ef13__nv_bfloat16fS2_fjLb1ELj1024ELj4ENS_18Kernel_traits_baseILj512EfS2_fS2_fjLj1024EEEEELb1ELb1EEEvNS_9BwdParamsE) ;  /* 0xffffec8008007950 */ /* 0x000fea0003c3ffff */
.L_x_3577:
        /* <DEDUP_REMOVED lines=16> */
.L_x_7276:


//--------------------- .text._ZN10layer_norm13ln_bwd_kernelINS_13Kernel_traitsIf13__nv_bfloat16fS2_fjLj512ELj1ELj4ELj1ELj16ENS_18Kernel_traits_baseILj512EfS2_fS2_fjLj128EEEEELb1ELb1ELb1ELb1EEEvNS_9BwdParamsE --------------------------
	.section	.text._ZN10layer_norm13ln_bwd_kernelINS_13Kernel_traitsIf13__nv_bfloat16fS2_fjLj512ELj1ELj4ELj1ELj16ENS_18Kernel_traits_baseILj512EfS2_fS2_fjLj128EEEEELb1ELb1ELb1ELb1EEEvNS_9BwdParamsE,"ax",@progbits
	.sectioninfo	@"SHI_REGISTERS=187"
	.align	128
        .global         _ZN10layer_norm13ln_bwd_kernelINS_13Kernel_traitsIf13__nv_bfloat16fS2_fjLj512ELj1ELj4ELj1ELj16ENS_18Kernel_traits_baseILj512EfS2_fS2_fjLj128EEEEELb1ELb1ELb1ELb1EEEvNS_9BwdParamsE
        .type           _ZN10layer_norm13ln_bwd_kernelINS_13Kernel_traitsIf13__nv_bfloat16fS2_fjLj512ELj1ELj4ELj1ELj16ENS_18Kernel_traits_baseILj512EfS2_fS2_fjLj128EEEEELb1ELb1ELb1ELb1EEEvNS_9BwdParamsE,@function
        .size           _ZN10layer_norm13ln_bwd_kernelINS_13Kernel_traitsIf13__nv_bfloat16fS2_fjLj512ELj1ELj4ELj1ELj16ENS_18Kernel_traits_baseILj512EfS2_fS2_fjLj128EEEEELb1ELb1ELb1ELb1EEEvNS_9BwdParamsE,(.L_x_7277 - _ZN10layer_norm13ln_bwd_kernelINS_13Kernel_traitsIf13__nv_bfloat16fS2_fjLj512ELj1ELj4ELj1ELj16ENS_18Kernel_traits_baseILj512EfS2_fS2_fjLj128EEEEELb1ELb1ELb1ELb1EEEvNS_9BwdParamsE)
        .other          _ZN10layer_norm13ln_bwd_kernelINS_13Kernel_traitsIf13__nv_bfloat16fS2_fjLj512ELj1ELj4ELj1ELj16ENS_18Kernel_traits_baseILj512EfS2_fS2_fjLj128EEEEELb1ELb1ELb1ELb1EEEvNS_9BwdParamsE,@"STO_CUDA_ENTRY STV_DEFAULT"
_ZN10layer_norm13ln_bwd_kernelINS_13Kernel_traitsIf13__nv_bfloat16fS2_fjLj512ELj1ELj4ELj1ELj16ENS_18Kernel_traits_baseILj512EfS2_fS2_fjLj128EEEEELb1ELb1ELb1ELb1EEEvNS_9BwdParamsE:
.text._ZN10layer_norm13ln_bwd_kernelINS_13Kernel_traitsIf13__nv_bfloat16fS2_fjLj512ELj1ELj4ELj1ELj16ENS_18Kernel_traits_baseILj512EfS2_fS2_fjLj128EEEEELb1ELb1ELb1ELb1EEEvNS_9BwdParamsE:
        /* <DEDUP_REMOVED lines=35> */
.L_x_3579:
[----:B------:R-:W-:-:S10]  /*0230*/  HFMA2.MMA R4, -RZ, RZ, 0, 1.9073486328125e-06 ;  /* 0x00000020ff047435 */ /* 0x000fd400000001ff */
[----:B------:R-:W-:-:S04]  /*0240*/  IMAD.WIDE.U32 R2, R123, R4, c[0x0][0x1b0] ;  /* 0x00006c007b027625 */ /* 0x000fc800078e0004 */
[----:B------:R-:W-:Y:S01]  /*0250*/  IMAD.WIDE.U32 R4, R123, R4, c[0x0][0x1c8] ;  /* 0x000072007b047625 */ /* 0x000fe200078e0004 */
        /* <DEDUP_REMOVED lines=33> */
.L_x_3652:
[----:B------:R-:W-:-:S05]  /*0470*/  MOV R145, 0x4 ;  /* 0x0000000400917802 */ /* 0x000fca0000000f00 */
        /* <DEDUP_REMOVED lines=18> */
[----:B-1---5:R-:W-:Y:S01]  /*05a0*/  ISETP.GE.AND P1, PT, R148, 0x1, PT ;  /* 0x000000019400780c */ /* 0x022fe20003f26270 */
[----:B------:R-:W-:Y:S01]  /*05b0*/  HFMA2.MMA R120, -RZ, RZ, 0, 0 ;  /* 0x00000000ff787435 */ /* 0x000fe200000001ff */
[----:B------:R-:W-:-:S04]  /*05c0*/  ISETP.NE.U32.AND P0, PT, RZ, c[0x0][0x218], PT ;  /* 0x00008600ff007a0c */ /* 0x000fc80003f05070 */
[----:B------:R-:W-:-:S07]  /*05d0*/  ISETP.NE.AND.EX P0, PT, RZ, c[0x0][0x21c], PT, P0 ;  /* 0x00008700ff007a0c */ /* 0x000fce0003f05300 */
[----:B------:R-:W-:-:S05]  /*05e0*/  @P1 IADD3 R2, R148, -0x1, RZ ;  /* 0xffffffff94021810 */ /* 0x000fca0007ffe0ff */
[----:B------:R-:W-:Y:S01]  /*05f0*/  @P1 IMAD R2, R2, c[0x0][0x168], RZ ;  /* 0x00005a0002021a24 */ /* 0x000fe200078e02ff */
[----:B------:R0:W5:Y:S04]  /*0600*/  @P0 LDG.E.128 R16, [R144.64] ;  /* 0x0000000490100981 */ /* 0x000168000c1e1d00 */
[----:B------:R-:W-:Y:S01]  /*0610*/  @P1 SHF.R.S32.HI R3, RZ, 0x1f, R2 ;  /* 0x0000001fff031819 */ /* 0x000fe20000011402 */
[----:B------:R0:W5:Y:S03]  /*0620*/  @P0 LDG.E.128 R12, [R144.64+0x10] ;  /* 0x00001004900c0981 */ /* 0x000166000c1e1d00 */
[----:B------:R-:W-:Y:S01]  /*0630*/  @P1 LEA.HI R2, R3, R2, RZ, 0x3 ;  /* 0x0000000203021211 */ /* 0x000fe200078f18ff */
[----:B------:R-:W-:Y:S01]  /*0640*/  IMAD.MOV.U32 R3, RZ, RZ, 0x8 ;  /* 0x00000008ff037424 */ /* 0x000fe200078e00ff */
        /* <DEDUP_REMOVED lines=10> */
.L_x_3582:
        /* <DEDUP_REMOVED lines=10> */
[----:B------:R1:W3:Y:S02]  /*0790*/  LDG.E.128 R152, [R2.64] ;  /* 0x0000000402987981 */ /* 0x0002e4000c1e1d00 */
[----:B------:R-:W-:Y:S02]  /*07a0*/  IMAD.WIDE.U32 R120, R126, R120, c[0x0][0x188] ;  /* 0x000062007e787625 */ /* 0x000fe400078e0078 */
[----:B------:R-:W4:Y:S02]  /*07b0*/  LDG.E.128 R140, [R140.64] ;  /* 0x000000048c8c7981 */ /* 0x000f24000c1e1d00 */
[----:B------:R-:W-:Y:S02]  /*07c0*/  IMAD.WIDE.U32 R132, R132, R133, c[0x0][0x208] ;  /* 0x0000820084847625 */ /* 0x000fe400078e0085 */
[----:B------:R1:W4:Y:S04]  /*07d0*/  LDG.E.128 R128, [R2.64+0x10] ;  /* 0x0000100402807981 */ /* 0x000328000c1e1d00 */
[----:B0-----:R0:W4:Y:S04]  /*07e0*/  LDG.E.128 R116, [R120.64] ;  /* 0x0000000478747981 */ /* 0x001128000c1e1d00 */
[----:B------:R-:W4:Y:S04]  /*07f0*/  LDG.E.128 R132, [R132.64] ;  /* 0x0000000484847981 */ /* 0x000f28000c1e1d00 */
[----:B------:R0:W4:Y:S01]  /*0800*/  LDG.E.128 R136, [R120.64+0x10] ;  /* 0x0000100478887981 */ /* 0x000122000c1e1d00 */
[----:B-----5:R-:W-:Y:S01]  /*0810*/  ISETP.GE.AND P1, PT, R148, 0x1, PT ;  /* 0x000000019400780c */ /* 0x020fe20003f26270 */
[----:B-1----:R-:W-:-:S12]  /*0820*/  HFMA2.MMA R2, -RZ, RZ, 0, 0 ;  /* 0x00000000ff027435 */ /* 0x002fd800000001ff */
[----:B------:R-:W-:-:S05]  /*0830*/  @P1 IADD3 R150, R148, -0x1, RZ ;  /* 0xffffffff94961810 */ /* 0x000fca0007ffe0ff */
[----:B------:R-:W-:-:S05]  /*0840*/  @P1 IMAD R150, R150, c[0x0][0x168], RZ ;  /* 0x00005a0096961a24 */ /* 0x000fca00078e02ff */
[----:B------:R-:W-:-:S04]  /*0850*/  @P1 SHF.R.S32.HI R151, RZ, 0x1f, R150 ;  /* 0x0000001fff971819 */ /* 0x000fc80000011496 */
[----:B------:R-:W-:-:S04]  /*0860*/  @P1 LEA.HI R150, R151, R150, RZ, 0x3 ;  /* 0x0000009697961211 */ /* 0x000fc800078f18ff */
[----:B------:R-:W-:Y:S02]  /*0870*/  @P1 LEA.HI.SX32 R2, R150, R123, 0x1d ;  /* 0x0000007b96021211 */ /* 0x000fe400078feaff */
[----:B------:R-:W-:Y:S02]  /*0880*/  MOV R150, 0x8 ;  /* 0x0000000800967802 */ /* 0x000fe40000000f00 */
[----:B------:R-:W-:-:S03]  /*0890*/  IADD3 R3, R2, 0x20, RZ ;  /* 0x0000002002037810 */ /* 0x000fc60007ffe0ff */
[----:B0-----:R-:W-:-:S04]  /*08a0*/  IMAD.WIDE.U32 R120, R2, R150, c[0x0][0x190] ;  /* 0x0000640002787625 */ /* 0x001fc800078e0096 */
        /* <DEDUP_REMOVED lines=13> */
[--C-:B----4-:R-:W-:Y:S02]  /*0980*/  PRMT R153, RZ, 0x5410, R142.reuse ;  /* 0x00005410ff997816 */ /* 0x110fe4000000008e */
[----:B------:R-:W-:Y:S02]  /*0990*/  PRMT R158, RZ, 0x7610, R142 ;  /* 0x00007610ff9e7816 */ /* 0x000fe4000000008e */
[--C-:B0-----:R-:W-:Y:S01]  /*09a0*/  PRMT R145, RZ, 0x5410, R140.reuse ;  /* 0x00005410ff917816 */ /* 0x101fe2000000008c */
[C---:B------:R-:W-:Y:S01]  /*09b0*/  FADD.FTZ R142, -R149.reuse, R129 ;  /* 0x00000081958e7221 */ /* 0x040fe20000010100 */
[----:B------:R-:W-:Y:S01]  /*09c0*/  PRMT R144, RZ, 0x7610, R140 ;  /* 0x00007610ff907816 */ /* 0x000fe2000000008c */
[----:B------:R-:W-:-:S02]  /*09d0*/  FADD.FTZ R168, -R149, R118 ;  /* 0x0000007695a87221 */ /* 0x000fc40000010100 */
[----:B------:R-:W-:Y:S01]  /*09e0*/  FADD.FTZ R116, -R149, R116 ;  /* 0x0000007495747221 */ /* 0x000fe20000010100 */
[--C-:B------:R-:W-:Y:S02]  /*09f0*/  PRMT R157, RZ, 0x5410, R132.reuse ;  /* 0x00005410ff9d7816 */ /* 0x100fe40000000084 */
[----:B------:R-:W-:Y:S01]  /*0a00*/  PRMT R118, RZ, 0x7610, R132 ;  /* 0x00007610ff767816 */ /* 0x000fe20000000084 */
[C---:B------:R-:W-:Y:S02]  /*0a10*/  FMUL.FTZ R132, R125.reuse, R142 ;  /* 0x0000008e7d847220 */ /* 0x040fe40000410000 */
[----:B------:R-:W-:Y:S02]  /*0a20*/  FMUL.FTZ R129, R125, R152 ;  /* 0x000000987d817220 */ /* 0x000fe40000410000 */
[----:B------:R-:W-:Y:S01]  /*0a30*/  FMUL.FTZ R142, R48, R145 ;  /* 0x00000091308e7220 */ /* 0x000fe20000410000 */
[----:B-1----:R-:W-:Y:S01]  /*0a40*/  PRMT R147, RZ, 0x5410, R141 ;  /* 0x00005410ff937816 */ /* 0x002fe2000000008d */
        /* <DEDUP_REMOVED lines=10> */
[----:B------:R-:W-:Y:S02]  /*0af0*/  FADD.FTZ R182, -R149, R139 ;  /* 0x0000008b95b67221 */ /* 0x000fe40000010100 */
[C---:B------:R-:W-:Y:S02]  /*0b00*/  FMUL.FTZ R137, R125.reuse, R116 ;  /* 0x000000747d897220 */ /* 0x040fe40000410000 */
[----:B------:R-:W-:-:S02]  /*0b10*/  FMUL.FTZ R128, R125, R150 ;  /* 0x000000967d807220 */ /* 0x000fc40000410000 */
[----:B------:R-:W-:Y:S02]  /*0b20*/  FMUL.FTZ R149, R49, R144 ;  /* 0x0000009031957220 */ /* 0x000fe40000410000 */
[----:B------:R-:W-:Y:S02]  /*0b30*/  FADD.FTZ R116, RZ, R142 ;  /* 0x0000008eff747221 */ /* 0x000fe40000010000 */
[----:B------:R-:W-:Y:S01]  /*0b40*/  FFMA.FTZ R117, R129, R142, RZ ;  /* 0x0000008e81757223 */ /* 0x000fe200000100ff */
        /* <DEDUP_REMOVED lines=8> */
[----:B------:R-:W-:Y:S01]  /*0bd0*/  FFMA.FTZ R117, R131, R150, R117 ;  /* 0x0000009683757223 */ /* 0x000fe20000010075 */
[--C-:B------:R-:W-:Y:S02]  /*0be0*/  PRMT R159, RZ, 0x5410, R133.reuse ;  /* 0x00005410ff9f7816 */ /* 0x100fe40000000085 */
[----:B------:R-:W-:Y:S01]  /*0bf0*/  PRMT R172, RZ, 0x7610, R133 ;  /* 0x00007610ffac7816 */ /* 0x000fe20000000085 */
[----:B------:R-:W-:-:S02]  /*0c00*/  FMUL.FTZ R133, R125, R140 ;  /* 0x0000008c7d857220 */ /* 0x000fc40000410000 */
[----:B------:R-:W-:Y:S02]  /*0c10*/  FMUL.FTZ R152, R44, R153 ;  /* 0x000000992c987220 */ /* 0x000fe40000410000 */
[----:B------:R-:W-:Y:S02]  /*0c20*/  FADD.FTZ R119, R116, R151 ;  /* 0x0000009774777221 */ /* 0x000fe40000010000 */
[----:B------:R-:W-:Y:S01]  /*0c30*/  FFMA.FTZ R117, R130, R151, R117 ;  /* 0x0000009782757223 */ /* 0x000fe20000010075 */
[----:B------:R-:W-:Y:S01]  /*0c40*/  PRMT R155, RZ, 0x5410, R143 ;  /* 0x00005410ff9b7816 */ /* 0x000fe2000000008f */
[----:B------:R-:W-:Y:S02]  /*0c50*/  FADD.FTZ R72, R72, R153 ;  /* 0x0000009948487221 */ /* 0x000fe40000010000 */
[----:B------:R-:W-:Y:S02]  /*0c60*/  FFMA.FTZ R56, R133, R153, R56 ;  /* 0x0000009985387223 */ /* 0x000fe40000010038 */
[----:B------:R-:W-:-:S02]  /*0c70*/  FMUL.FTZ R153, R45, R158 ;  /* 0x0000009e2d997220 */ /* 0x000fc40000410000 */
[----:B------:R-:W-:Y:S02]  /*0c80*/  FADD.FTZ R116, R119, R152 ;  /* 0x0000009877747221 */ /* 0x000fe40000010000 */
[----:B------:R-:W-:Y:S01]  /*0c90*/  FFMA.FTZ R117, R133, R152, R117 ;  /* 0x0000009885757223 */ /* 0x000fe20000010075 */
[--C-:B------:R-:W-:Y:S02]  /*0ca0*/  PRMT R163, RZ, 0x5410, R135.reuse ;  /* 0x00005410ffa37816 */ /* 0x100fe40000000087 */
[----:B------:R-:W-:Y:S01]  /*0cb0*/  PRMT R184, RZ, 0x7610, R135 ;  /* 0x00007610ffb87816 */ /* 0x000fe20000000087 */
[----:B------:R-:W-:Y:S01]  /*0cc0*/  FMUL.FTZ R135, R125, R160 ;  /* 0x000000a07d877220 */ /* 0x000fe20000410000 */
[----:B------:R-:W-:Y:S01]  /*0cd0*/  PRMT R164, RZ, 0x7610, R143 ;  /* 0x00007610ffa47816 */ /* 0x000fe2000000008f */
[----:B------:R-:W-:Y:S02]  /*0ce0*/  FMUL.FTZ R154, R46, R155 ;  /* 0x0000009b2e9a7220 */ /* 0x000fe40000410000 */
[----:B------:R-:W-:-:S02]  /*0cf0*/  FADD.FTZ R119, R116, R153 ;  /* 0x0000009974777221 */ /* 0x000fc40000010000 */
[----:B------:R-:W-:Y:S01]  /*0d00*/  FFMA.FTZ R117, R132, R153, R117 ;  /* 0x0000009984757223 */ /* 0x000fe20000010075 */
[--C-:B------:R-:W-:Y:S01]  /*0d10*/  PRMT R161, RZ, 0x5410, R134.reuse ;  /* 0x00005410ffa17816 */ /* 0x100fe20000000086 */
[----:B------:R-:W-:Y:S01]  /*0d20*/  FADD.FTZ R74, R74, R155 ;  /* 0x0000009b4a4a7221 */ /* 0x000fe20000010000 */
[----:B------:R-:W-:Y:S01]  /*0d30*/  PRMT R178, RZ, 0x7610, R134 ;  /* 0x00007610ffb27816 */ /* 0x000fe20000000086 */
[----:B------:R-:W-:Y:S02]  /*0d40*/  FFMA.FTZ R58, R135, R155, R58 ;  /* 0x0000009b873a7223 */ /* 0x000fe4000001003a */
[----:B------:R-:W-:Y:S02]  /*0d50*/  FMUL.FTZ R134, R125, R162 ;  /* 0x000000a27d867220 */ /* 0x000fe40000410000 */
[----:B------:R-:W-:Y:S02]  /*0d60*/  FMUL.FTZ R155, R47, R164 ;  /* 0x000000a42f9b7220 */ /* 0x000fe40000410000 */
[----:B------:R-:W-:-:S02]  /*0d70*/  FADD.FTZ R116, R119, R154 ;  /* 0x0000009a77747221 */ /* 0x000fc40000010000 */
[----:B------:R-:W-:Y:S02]  /*0d80*/  FFMA.FTZ R117, R135, R154, R117 ;  /* 0x0000009a87757223 */ /* 0x000fe40000010075 */
[----:B------:R-:W-:Y:S02]  /*0d90*/  FMUL.FTZ R156, R40, R157 ;  /* 0x0000009d289c7220 */ /* 0x000fe40000410000 */
[----:B------:R-:W-:Y:S02]  /*0da0*/  FADD.FTZ R119, R116, R155 ;  /* 0x0000009b74777221 */ /* 0x000fe40000010000 */
[----:B------:R-:W-:Y:S02]  /*0db0*/  FFMA.FTZ R117, R134, R155, R117 ;  /* 0x0000009b86757223 */ /* 0x000fe40000010075 */
        /* <DEDUP_REMOVED lines=58> */
.L_x_3583:
[----:B0-----:R-:W-:Y:S05]  /*1160*/  BSYNC B1 ;  /* 0x0000000000017941 */ /* 0x001fea0003800000 */
.L_x_3581:
[----:B-----5:R-:W-:Y:S02]  /*1170*/  MOV R116, R120 ;  /* 0x0000007800747202 */ /* 0x020fe40000000f00 */
[----:B------:R-:W-:Y:S02]  /*1180*/  MOV R117, R2 ;  /* 0x0000000200757202 */ /* 0x000fe40000000f00 */
[----:B------:R-:W-:Y:S02]  /*1190*/  PRMT R170, R116, 0x7610, R170 ;  /* 0x0000761074aa7816 */ /* 0x000fe400000000aa */
[----:B------:R-:W-:Y:S01]  /*11a0*/  PRMT R167, R117, 0x7610, R167 ;  /* 0x0000761075a77816 */ /* 0x000fe200000000a7 */
[----:B------:R-:W-:Y:S05]  /*11b0*/  BRA.DIV ~URZ, `(.L_x_3584) ;  /* 0x00002a027f007947 */ /* 0x000fea000b800000 */
[----:B------:R0:W1:Y:S02]  /*11c0*/  SHFL.BFLY PT, R145, R118, 0x1, 0x1f ;  /* 0x0c201f0076917f89 */ /* 0x00006400000e0000 */
.L_x_3653:
        /* <DEDUP_REMOVED lines=18> */
.L_x_3654:
[----:B------:R-:W-:Y:S01]  /*12f0*/  ISETP.GE.AND P5, PT, R148, 0x1, PT ;  /* 0x000000019400780c */ /* 0x000fe20003fa6270 */
[----:B------:R-:W-:Y:S01]  /*1300*/  HFMA2.MMA R146, -RZ, RZ, 0, 0 ;  /* 0x00000000ff927435 */ /* 0x000fe200000001ff */
[----:B------:R-:W-:Y:S01]  /*1310*/  @!P4 ISETP.NE.U32.AND P1, PT, RZ, c[0x0][0x218], PT ;  /* 0x00008600ff00ca0c */ /* 0x000fe20003f25070 */
[----:B--2---:R-:W-:Y:S01]  /*1320*/  FADD.FTZ R166, R166, R119 ;  /* 0x00000077a6a67221 */ /* 0x004fe20000010000 */
[----:B------:R-:W-:Y:S02]  /*1330*/  @!P4 ISETP.NE.U32.AND P3, PT, RZ, c[0x0][0x218], PT ;  /* 0x00008600ff00ca0c */ /* 0x000fe40003f65070 */
[----:B------:R-:W-:Y:S02]  /*1340*/  @!P4 ISETP.NE.U32.AND P2, PT, RZ, c[0x0][0x218], PT ;  /* 0x00008600ff00ca0c */ /* 0x000fe40003f45070 */
[----:B------:R-:W-:-:S05]  /*1350*/  ISETP.NE.U32.AND P0, PT, RZ, c[0x0][0x258], PT ;  /* 0x00009600ff007a0c */ /* 0x000fca0003f05070 */
[----:B------:R-:W-:-:S05]  /*1360*/  @P5 IADD3 R148, R148, -0x1, RZ ;  /* 0xffffffff94945810 */ /* 0x000fca0007ffe0ff */
[----:B------:R-:W-:-:S05]  /*1370*/  @P5 IMAD R148, R148, c[0x0][0x168], RZ ;  /* 0x00005a0094945a24 */ /* 0x000fca00078e02ff */
[----:B------:R-:W-:-:S04]  /*1380*/  @P5 SHF.R.S32.HI R117, RZ, 0x1f, R148 ;  /* 0x0000001fff755819 */ /* 0x000fc80000011494 */
[----:B------:R-:W-:Y:S01]  /*1390*/  @P5 LEA.HI R148, R117, R148, RZ, 0x3 ;  /* 0x0000009475945211 */ /* 0x000fe200078f18ff */
[----:B------:R-:W-:-:S03]  /*13a0*/  @P5 IMAD.MOV.U32 R117, RZ, RZ, 0x10 ;  /* 0x00000010ff755424 */ /* 0x000fc600078e00ff */
[----:B------:R-:W-:Y:S01]  /*13b0*/  @P5 LEA.HI.SX32 R146, R148, R123, 0x1d ;  /* 0x0000007b94925211 */ /* 0x000fe200078feaff */
[----:B-1----:R-:W-:-:S04]  /*13c0*/  FADD.FTZ R148, R168, R147 ;  /* 0x00000093a8947221 */ /* 0x002fc80000010000 */
[----:B------:R-:W-:-:S05]  /*13d0*/  @P5 IMAD.WIDE.U32 R116, R146, R117, c[0x0][0x170] ;  /* 0x00005c0092745625 */ /* 0x000fca00078e0075 */
[----:B------:R1:W5:Y:S01]  /*13e0*/  @P5 LDG.E.128 R100, [R116.64] ;  /* 0x0000000474645981 */ /* 0x000362000c1e1d00 */
[----:B------:R-:W-:Y:S01]  /*13f0*/  @!P4 ISETP.NE.AND.EX P1, PT, RZ, c[0x0][0x21c], PT, P1 ;  /* 0x00008700ff00ca0c */ /* 0x000fe20003f25310 */
[----:B------:R-:W-:Y:S01]  /*1400*/  BSSY B1, `(.L_x_3586) ;  /* 0x000000d000017945 */ /* 0x000fe20003800000 */
[----:B0-----:R-:W-:Y:S02]  /*1410*/  FMUL.FTZ R147, R166, c[0x0][0x1e0] ;  /* 0x00007800a6937a20 */ /* 0x001fe40000410000 */
[----:B------:R-:W-:Y:S01]  /*1420*/  FMUL.FTZ R148, R148, c[0x0][0x1e0] ;  /* 0x0000780094947a20 */ /* 0x000fe20000410000 */
[----:B------:R-:W-:Y:S01]  /*1430*/  @!P4 FSEL R119, R16, RZ, P1 ;  /* 0x000000ff1077c208 */ /* 0x000fe20000800000 */
[----:B------:R-:W-:Y:S05]  /*1440*/  @!P4 BRA `(.L_x_3587) ;  /* 0x000000800000c947 */ /* 0x000fea0003800000 */
[----:B------:R-:W-:Y:S02]  /*1450*/  ISETP.NE.AND P6, PT, R124, RZ, PT ;  /* 0x000000ff7c00720c */ /* 0x000fe40003fc5270 */
[----:B------:R-:W-:Y:S02]  /*1460*/  ISETP.NE.U32.AND P1, PT, RZ, c[0x0][0x218], PT ;  /* 0x00008600ff007a0c */ /* 0x000fe40003f25070 */
[----:B-1----:R-:W-:-:S02]  /*1470*/  FSEL R116, R147, RZ, !P6 ;  /* 0x000000ff93747208 */ /* 0x002fc40007000000 */
[----:B------:R-:W-:-:S03]  /*1480*/  ISETP.NE.AND.EX P1, PT, RZ, c[0x0][0x21c], PT, P1 ;  /* 0x00008700ff007a0c */ /* 0x000fc60003f25310 */
[----:B------:R-:W-:-:S04]  /*1490*/  FFMA.FTZ R117, R129, R148, R116 ;  /* 0x0000009481757223 */ /* 0x000fc80000010074 */
[----:B------:R-:W-:-:S04]  /*14a0*/  FADD.FTZ R116, R142, -R117 ;  /* 0x800000758e747221 */ /* 0x000fc80000010000 */
[----:B------:R-:W-:-:S04]  /*14b0*/  FMUL.FTZ R119, R125, R116 ;  /* 0x000000747d777220 */ /* 0x000fc80000410000 */
[----:B------:R-:W-:Y:S02]  /*14c0*/  @P1 FADD.FTZ R119, R16, R119 ;  /* 0x0000007710771221 */ /* 0x000fe40000010000 */
.L_x_3587:
[----:B------:R-:W-:Y:S05]  /*14d0*/  BSYNC B1 ;  /* 0x0000000000017941 */ /* 0x000fea0003800000 */
.L_x_3586:
[----:B------:R-:W-:Y:S01]  /*14e0*/  BSSY B1, `(.L_x_3588) ;  /* 0x0000010000017945 */ /* 0x000fe20003800000 */
[----:B------:R-:W-:Y:S02]  /*14f0*/  @!P4 ISETP.NE.U32.AND P1, PT, RZ, c[0x0][0x218], PT ;  /* 0x00008600ff00ca0c */ /* 0x000fe40003f25070 */
[----:B------:R-:W-:Y:S02]  /*1500*/  @!P4 ISETP.NE.AND.EX P3, PT, RZ, c[0x0][0x21c], PT, P3 ;  /* 0x00008700ff00ca0c */ /* 0x000fe40003f65330 */
[----:B------:R-:W-:Y:S01]  /*1510*/  ISETP.NE.AND.EX P0, PT, RZ, c[0x0][0x25c], PT, P0 ;  /* 0x00009700ff007a0c */ /* 0x000fe20003f05300 */
[----:B------:R-:W-:Y:S07]  /*1520*/  @!P5 BRA `(.L_x_3589) ;  /* 0x000000b00000d947 */ /* 0x000fee0003800000 */
[----:B------:R-:W-:Y:S01]  /*1530*/  LOP3.LUT P6, RZ, R170, 0xff, RZ, 0xc0, !PT ;  /* 0x000000ffaaff7812 */ /* 0x000fe200078cc0ff */
[----:B-1----:R-:W-:Y:S01]  /*1540*/  FMUL.FTZ R116, R119, c[0x0][0x1ec] ;  /* 0x00007b0077747a20 */ /* 0x002fe20000410000 */
        /* <DEDUP_REMOVED lines=9> */
.L_x_3589:
[----:B------:R-:W-:Y:S05]  /*15e0*/  BSYNC B1 ;  /* 0x0000000000017941 */ /* 0x000fea0003800000 */
.L_x_3588:
[----:B------:R-:W-:Y:S01]  /*15f0*/  BSSY B1, `(.L_x_3590) ;  /* 0x000000b000017945 */ /* 0x000fe20003800000 */
[----:B------:R-:W-:Y:S01]  /*1600*/  @!P4 FSEL R118, R17, RZ, P3 ;  /* 0x000000ff1176c208 */ /* 0x000fe20001800000 */
        /* <DEDUP_REMOVED lines=9> */
.L_x_3591:
[----:B------:R-:W-:Y:S05]  /*16a0*/  BSYNC B1 ;  /* 0x0000000000017941 */ /* 0x000fea0003800000 */
.L_x_3590:
[----:B------:R-:W-:Y:S01]  /*16b0*/  ISETP.NE.U32.AND P3, PT, RZ, c[0x0][0x258], PT ;  /* 0x00009600ff007a0c */ /* 0x000fe20003f65070 */
[----:B------:R-:W-:Y:S01]  /*16c0*/  BSSY B1, `(.L_x_3592) ;  /* 0x0000013000017945 */ /* 0x000fe20003800000 */
[----:B------:R-:W-:Y:S02]  /*16d0*/  @!P4 ISETP.NE.AND.EX P6, PT, RZ, c[0x0][0x21c], PT, P1 ;  /* 0x00008700ff00ca0c */ /* 0x000fe40003fc5310 */
[----:B------:R-:W-:Y:S02]  /*16e0*/  @P0 MOV R144, 0x20 ;  /* 0x0000002000900802 */ /* 0x000fe40000000f00 */
[----:B------:R-:W-:Y:S02]  /*16f0*/  ISETP.NE.AND.EX P1, PT, RZ, c[0x0][0x25c], PT, P3 ;  /* 0x00009700ff007a0c */ /* 0x000fe40003f25330 */
[----:B------:R-:W-:Y:S01]  /*1700*/  @!P4 ISETP.NE.AND.EX P2, PT, RZ, c[0x0][0x21c], PT, P2 ;  /* 0x00008700ff00ca0c */ /* 0x000fe20003f45320 */
[----:B------:R-:W-:Y:S01]  /*1710*/  @P0 IMAD.WIDE.U32 R144, R127, R144, c[0x0][0x258] ;  /* 0x000096007f900625 */ /* 0x000fe200078e0090 */
[----:B-1----:R-:W-:Y:S01]  /*1720*/  SEL R116, R119, R104, P1 ;  /* 0x0000006877747207 */ /* 0x002fe20000800000 */
        /* <DEDUP_REMOVED lines=12> */
.L_x_3593:
[----:B------:R-:W-:Y:S05]  /*17f0*/  BSYNC B1 ;  /* 0x0000000000017941 */ /* 0x000fea0003800000 */
.L_x_3592:
        /* <DEDUP_REMOVED lines=12> */
.L_x_3595:
[----:B------:R-:W-:Y:S05]  /*18c0*/  BSYNC B1 ;  /* 0x0000000000017941 */ /* 0x000fea0003800000 */
.L_x_3594:
[----:B------:R-:W-:Y:S01]  /*18d0*/  BSSY B1, `(.L_x_3596) ;  /* 0x000000d000017945 */ /* 0x000fe20003800000 */
        /* <DEDUP_REMOVED lines=12> */
.L_x_3597:
[----:B------:R-:W-:Y:S05]  /*19a0*/  BSYNC B1 ;  /* 0x0000000000017941 */ /* 0x000fea0003800000 */
.L_x_3596:
        /* <DEDUP_REMOVED lines=12> */
.L_x_3599:
[----:B------:R-:W-:Y:S05]  /*1a70*/  BSYNC B1 ;  /* 0x0000000000017941 */ /* 0x000fea0003800000 */
.L_x_3598:
[----:B------:R-:W-:Y:S01]  /*1a80*/  BSSY B1, `(.L_x_3600) ;  /* 0x000000d000017945 */ /* 0x000fe20003800000 */
        /* <DEDUP_REMOVED lines=12> */
.L_x_3601:
[----:B------:R-:W-:Y:S05]  /*1b50*/  BSYNC B1 ;  /* 0x0000000000017941 */ /* 0x000fea0003800000 */
.L_x_3600:
[----:B------:R-:W-:Y:S01]  /*1b60*/  @!P4 ISETP.NE.U32.AND P3, PT, RZ, c[0x0][0x218], PT ;  /* 0x00008600ff00ca0c */ /* 0x000fe20003f65070 */
[----:B------:R-:W-:Y:S01]  /*1b70*/  BSSY B1, `(.L_x_3602) ;  /* 0x0000018000017945 */ /* 0x000fe20003800000 */
[----:B------:R-:W-:Y:S02]  /*1b80*/  SEL R119, R166, R107, P1 ;  /* 0x0000006ba6777207 */ /* 0x000fe40000800000 */
[----:B------:R-:W-:Y:S02]  /*1b90*/  @!P4 ISETP.NE.AND.EX P3, PT, RZ, c[0x0][0x21c], PT, P3 ;  /* 0x00008700ff00ca0c */ /* 0x000fe40003f65330 */
[----:B------:R-:W-:Y:S01]  /*1ba0*/  @!P4 ISETP.NE.U32.AND P6, PT, RZ, c[0x0][0x218], PT ;  /* 0x00008600ff00ca0c */ /* 0x000fe20003fc5070 */
[----:B------:R0:W-:Y:S01]  /*1bb0*/  @P0 STG.E.128 [R144.64], R116 ;  /* 0x0000007490000986 */ /* 0x0001e2000c101d04 */
[----:B------:R-:W-:Y:S02]  /*1bc0*/  @!P4 FSEL R166, R13, RZ, P3 ;  /* 0x000000ff0da6c208 */ /* 0x000fe40001800000 */
[----:B------:R-:W-:-:S02]  /*1bd0*/  @!P4 ISETP.NE.U32.AND P2, PT, RZ, c[0x0][0x218], PT ;  /* 0x00008600ff00ca0c */ /* 0x000fc40003f45070 */
[----:B------:R-:W-:Y:S02]  /*1be0*/  @!P4 ISETP.NE.U32.AND P3, PT, RZ, c[0x0][0x218], PT ;  /* 0x00008600ff00ca0c */ /* 0x000fe40003f65070 */
[----:B------:R-:W-:Y:S02]  /*1bf0*/  @!P4 ISETP.NE.AND.EX P6, PT, RZ, c[0x0][0x21c], PT, P6 ;  /* 0x00008700ff00ca0c */ /* 0x000fe40003fc5360 */
[----:B------:R-:W-:Y:S02]  /*1c00*/  @!P4 ISETP.NE.AND.EX P3, PT, RZ, c[0x0][0x21c], PT, P3 ;  /* 0x00008700ff00ca0c */ /* 0x000fe40003f65330 */
[----:B------:R-:W-:Y:S02]  /*1c10*/  @!P4 ISETP.NE.AND.EX P2, PT, RZ, c[0x0][0x21c], PT, P2 ;  /* 0x00008700ff00ca0c */ /* 0x000fe40003f45320 */
[----:B------:R-:W-:Y:S02]  /*1c20*/  @!P4 FSEL R127, R14, RZ, P6 ;  /* 0x000000ff0e7fc208 */ /* 0x000fe40003000000 */
[----:B------:R-:W-:-:S02]  /*1c30*/  @!P4 ISETP.NE.U32.AND P6, PT, RZ, c[0x0][0x218], PT ;  /* 0x00008600ff00ca0c */ /* 0x000fc40003fc5070 */
[----:B------:R-:W-:Y:S02]  /*1c40*/  @!P4 FSEL R168, R15, RZ, P3 ;  /* 0x000000ff0fa8c208 */ /* 0x000fe40001800000 */
        /* <DEDUP_REMOVED lines=10> */
.L_x_3603:
[----:B------:R-:W-:Y:S05]  /*1cf0*/  BSYNC B1 ;  /* 0x0000000000017941 */ /* 0x000fea0003800000 */
.L_x_3602:
        /* <DEDUP_REMOVED lines=13> */
.L_x_3605:
[----:B------:R-:W-:Y:S05]  /*1dd0*/  BSYNC B1 ;  /* 0x0000000000017941 */ /* 0x000fea0003800000 */
.L_x_3604:
[----:B------:R-:W-:Y:S01]  /*1de0*/  BSSY B1, `(.L_x_3606) ;  /* 0x000000a000017945 */ /* 0x000fe20003800000 */
        /* <DEDUP_REMOVED lines=9> */
.L_x_3607:
[----:B------:R-:W-:Y:S05]  /*1e80*/  BSYNC B1 ;  /* 0x0000000000017941 */ /* 0x000fea0003800000 */
.L_x_3606:
[----:B------:R-:W-:Y:S01]  /*1e90*/  BSSY B1, `(.L_x_3608) ;  /* 0x000000d000017945 */ /* 0x000fe20003800000 */
        /* <DEDUP_REMOVED lines=12> */
.L_x_3609:
[----:B------:R-:W-:Y:S05]  /*1f60*/  BSYNC B1 ;  /* 0x0000000000017941 */ /* 0x000fea0003800000 */
.L_x_3608:
        /* <DEDUP_REMOVED lines=10> */
.L_x_3611:
[----:B------:R-:W-:Y:S05]  /*2010*/  BSYNC B1 ;  /* 0x0000000000017941 */ /* 0x000fea0003800000 */
.L_x_3610:
        /* <DEDUP_REMOVED lines=13> */
.L_x_3613:
[----:B------:R-:W-:Y:S05]  /*20f0*/  BSYNC B1 ;  /* 0x0000000000017941 */ /* 0x000fea0003800000 */
.L_x_3612:
        /* <DEDUP_REMOVED lines=10> */
.L_x_3615:
[----:B------:R-:W-:Y:S05]  /*21a0*/  BSYNC B1 ;  /* 0x0000000000017941 */ /* 0x000fea0003800000 */
.L_x_3614:
[----:B------:R-:W-:Y:S01]  /*21b0*/  BSSY B1, `(.L_x_3616) ;  /* 0x000000d000017945 */ /* 0x000fe20003800000 */
        /* <DEDUP_REMOVED lines=12> */
.L_x_3617:
[----:B------:R-:W-:Y:S05]  /*2280*/  BSYNC B1 ;  /* 0x0000000000017941 */ /* 0x000fea0003800000 */
.L_x_3616:
        /* <DEDUP_REMOVED lines=8> */
[----:B------:R-:W-:Y:S01]  /*2310*/  @!P4 ISETP.NE.AND.EX P6, PT, RZ, c[0x0][0x21c], PT, P6 ;  /* 0x00008700ff00ca0c */ /* 0x000fe20003fc5360 */
[----:B------:R0:W-:Y:S01]  /*2320*/  @P0 STG.E.128 [R144.64+0x10], R116 ;  /* 0x0000107490000986 */ /* 0x0001e2000c101d04 */
[----:B------:R-:W-:Y:S02]  /*2330*/  @!P4 ISETP.NE.AND.EX P3, PT, RZ, c[0x0][0x21c], PT, P3 ;  /* 0x00008700ff00ca0c */ /* 0x000fe40003f65330 */
[----:B------:R-:W-:Y:S01]  /*2340*/  @!P4 ISETP.NE.U32.AND P2, PT, RZ, c[0x0][0x218], PT ;  /* 0x00008600ff00ca0c */ /* 0x000fe20003f45070 */
[----:B------:R0:W-:Y:S01]  /*2350*/  @P5 STG.E.128 [R120.64], R108 ;  /* 0x0000006c78005986 */ /* 0x0001e2000c101d04 */
[----:B------:R-:W-:Y:S02]  /*2360*/  @!P4 FSEL R127, R8, RZ, P6 ;  /* 0x000000ff087fc208 */ /* 0x000fe40003000000 */
[----:B------:R-:W-:Y:S02]  /*2370*/  @!P4 FSEL R166, R9, RZ, P3 ;  /* 0x000000ff09a6c208 */ /* 0x000fe40001800000 */
[----:B------:R-:W-:Y:S01]  /*2380*/  IADD3 R146, R146, 0x20, RZ ;  /* 0x0000002092927810 */ /* 0x000fe20007ffe0ff */
[----:B------:R-:W-:Y:S05]  /*2390*/  @!P5 BRA `(.L_x_3619) ;  /* 0x000000300000d947 */ /* 0x000fea0003800000 */
[----:B-----5:R-:W-:-:S10]  /*23a0*/  HFMA2.MMA R101, -RZ, RZ, 0, 9.5367431640625e-07 ;  /* 0x00000010ff657435 */ /* 0x020fd400000001ff */
[----:B------:R-:W-:-:S06]  /*23b0*/  IMAD.WIDE.U32 R100, R146, R101, c[0x0][0x170] ;  /* 0x00005c0092647625 */ /* 0x000fcc00078e0065 */
[----:B------:R-:W5:Y:S02]  /*23c0*/  LDG.E.128 R100, [R100.64] ;  /* 0x0000000464647981 */ /* 0x000f64000c1e1d00 */
.L_x_3619:
[----:B------:R-:W-:Y:S05]  /*23d0*/  BSYNC B1 ;  /* 0x0000000000017941 */ /* 0x000fea0003800000 */
.L_x_3618:
        /* <DEDUP_REMOVED lines=10> */
.L_x_3621:
[----:B------:R-:W-:Y:S05]  /*2480*/  BSYNC B1 ;  /* 0x0000000000017941 */ /* 0x000fea0003800000 */
.L_x_3620:
[----:B------:R-:W-:Y:S01]  /*2490*/  BSSY B1, `(.L_x_3622) ;  /* 0x000000d000017945 */ /* 0x000fe20003800000 */
[----:B------:R-:W-:Y:S05]  /*24a0*/  @!P5 BRA `(.L_x_3623) ;  /* 0x000000b00000d947 */ /* 0x000fea0003800000 */
[----:B------:R-:W-:Y:S01]  /*24b0*/  LOP3.LUT P3, RZ, R167, 0xff, RZ, 0xc0, !PT ;  /* 0x000000ffa7ff7812 */ /* 0x000fe2000786c0ff */
[----:B0-----:R-:W-:Y:S01]  /*24c0*/  FMUL.FTZ R116, R127, c[0x0][0x1ec] ;  /* 0x00007b007f747a20 */ /* 0x001fe20000410000 */
        /* <DEDUP_REMOVED lines=9> */
.L_x_3623:
[----:B------:R-:W-:Y:S05]  /*2560*/  BSYNC B1 ;  /* 0x0000000000017941 */ /* 0x000fea0003800000 */
.L_x_3622:
        /* <DEDUP_REMOVED lines=10> */
.L_x_3625:
[----:B------:R-:W-:Y:S05]  /*2610*/  BSYNC B1 ;  /* 0x0000000000017941 */ /* 0x000fea0003800000 */
.L_x_3624:
[----:B------:R-:W-:Y:S01]  /*2620*/  @!P4 ISETP.NE.U32.AND P6, PT, RZ, c[0x0][0x218], PT ;  /* 0x00008600ff00ca0c */ /* 0x000fe20003fc5070 */
[----:B------:R-:W-:Y:S01]  /*2630*/  BSSY B1, `(.L_x_3626) ;  /* 0x0000016000017945 */ /* 0x000fe20003800000 */
[----:B------:R-:W-:Y:S02]  /*2640*/  @!P4 ISETP.NE.AND.EX P3, PT, RZ, c[0x0][0x21c], PT, P2 ;  /* 0x00008700ff00ca0c */ /* 0x000fe40003f65320 */
[----:B------:R-:W-:Y:S02]  /*2650*/  @!P4 ISETP.NE.AND.EX P2, PT, RZ, c[0x0][0x21c], PT, P6 ;  /* 0x00008700ff00ca0c */ /* 0x000fe40003f45360 */
[----:B------:R-:W-:Y:S02]  /*2660*/  @!P4 ISETP.NE.U32.AND P6, PT, RZ, c[0x0][0x218], PT ;  /* 0x00008600ff00ca0c */ /* 0x000fe40003fc5070 */
[----:B0-----:R-:W-:Y:S02]  /*2670*/  @!P4 FSEL R118, R11, RZ, P3 ;  /* 0x000000ff0b76c208 */ /* 0x001fe40001800000 */
[----:B------:R-:W-:-:S02]  /*2680*/  @!P4 ISETP.NE.AND.EX P6, PT, RZ, c[0x0][0x21c], PT, P6 ;  /* 0x00008700ff00ca0c */ /* 0x000fc40003fc5360 */
[----:B------:R-:W-:Y:S02]  /*2690*/  @!P4 FSEL R121, R4, RZ, P2 ;  /* 0x000000ff0479c208 */ /* 0x000fe40001000000 */
[----:B------:R-:W-:Y:S02]  /*26a0*/  @!P4 ISETP.NE.U32.AND P3, PT, RZ, c[0x0][0x218], PT ;  /* 0x00008600ff00ca0c */ /* 0x000fe40003f65070 */
[----:B------:R-:W-:Y:S02]  /*26b0*/  @!P4 ISETP.NE.U32.AND P2, PT, RZ, c[0x0][0x218], PT ;  /* 0x00008600ff00ca0c */ /* 0x000fe40003f45070 */
[----:B------:R-:W-:Y:S01]  /*26c0*/  @!P4 FSEL R120, R5, RZ, P6 ;  /* 0x000000ff0578c208 */ /* 0x000fe20003000000 */
        /* <DEDUP_REMOVED lines=12> */
.L_x_3627:
[----:B------:R-:W-:Y:S05]  /*2790*/  BSYNC B1 ;  /* 0x0000000000017941 */ /* 0x000fea0003800000 */
.L_x_3626:
[----:B------:R-:W-:Y:S01]  /*27a0*/  @!P4 ISETP.NE.U32.AND P6, PT, RZ, c[0x0][0x218], PT ;  /* 0x00008600ff00ca0c */ /* 0x000fe20003fc5070 */
[----:B------:R-:W-:Y:S01]  /*27b0*/  BSSY B1, `(.L_x_3628) ;  /* 0x0000012000017945 */ /* 0x000fe20003800000 */
[----:B------:R-:W-:Y:S02]  /*27c0*/  @!P4 ISETP.NE.AND.EX P3, PT, RZ, c[0x0][0x21c], PT, P3 ;  /* 0x00008700ff00ca0c */ /* 0x000fe40003f65330 */
[----:B------:R-:W-:Y:S02]  /*27d0*/  @!P4 ISETP.NE.AND.EX P2, PT, RZ, c[0x0][0x21c], PT, P2 ;  /* 0x00008700ff00ca0c */ /* 0x000fe40003f45320 */
[----:B------:R-:W-:Y:S02]  /*27e0*/  @!P4 ISETP.NE.AND.EX P6, PT, RZ, c[0x0][0x21c], PT, P6 ;  /* 0x00008700ff00ca0c */ /* 0x000fe40003fc5360 */
[----:B------:R-:W-:Y:S02]  /*27f0*/  SEL R104, R127, R104, P1 ;  /* 0x000000687f687207 */ /* 0x000fe40000800000 */
[----:B------:R-:W-:-:S02]  /*2800*/  SEL R105, R166, R105, P1 ;  /* 0x00000069a6697207 */ /* 0x000fc40000800000 */
[----:B------:R-:W-:Y:S02]  /*2810*/  @!P4 FSEL R127, R6, RZ, P3 ;  /* 0x000000ff067fc208 */ /* 0x000fe40001800000 */
[----:B------:R-:W-:Y:S02]  /*2820*/  @!P4 FSEL R144, R7, RZ, P2 ;  /* 0x000000ff0790c208 */ /* 0x000fe40001000000 */
        /* <DEDUP_REMOVED lines=10> */
.L_x_3629:
[----:B------:R-:W-:Y:S05]  /*28d0*/  BSYNC B1 ;  /* 0x0000000000017941 */ /* 0x000fea0003800000 */
.L_x_3628:
[----:B------:R-:W-:Y:S01]  /*28e0*/  BSSY B1, `(.L_x_3630) ;  /* 0x000000d000017945 */ /* 0x000fe20003800000 */
        /* <DEDUP_REMOVED lines=12> */
.L_x_3631:
[----:B------:R-:W-:Y:S05]  /*29b0*/  BSYNC B1 ;  /* 0x0000000000017941 */ /* 0x000fea0003800000 */
.L_x_3630:
        /* <DEDUP_REMOVED lines=10> */
.L_x_3633:
[----:B------:R-:W-:Y:S05]  /*2a60*/  BSYNC B1 ;  /* 0x0000000000017941 */ /* 0x000fea0003800000 */
.L_x_3632:
        /* <DEDUP_REMOVED lines=13> */
.L_x_3635:
[----:B------:R-:W-:Y:S05]  /*2b40*/  BSYNC B1 ;  /* 0x0000000000017941 */ /* 0x000fea0003800000 */
.L_x_3634:
        /* <DEDUP_REMOVED lines=10> */
.L_x_3637:
[----:B------:R-:W-:Y:S05]  /*2bf0*/  BSYNC B1 ;  /* 0x0000000000017941 */ /* 0x000fea0003800000 */
.L_x_3636:
        /* <DEDUP_REMOVED lines=13> */
.L_x_3639:
[----:B------:R-:W-:Y:S05]  /*2cd0*/  BSYNC B1 ;  /* 0x0000000000017941 */ /* 0x000fea0003800000 */
.L_x_3638:
        /* <DEDUP_REMOVED lines=10> */
.L_x_3641:
[----:B------:R-:W-:Y:S05]  /*2d80*/  BSYNC B1 ;  /* 0x0000000000017941 */ /* 0x000fea0003800000 */
.L_x_3640:
        /* <DEDUP_REMOVED lines=13> */
.L_x_3643:
[----:B------:R-:W-:Y:S05]  /*2e60*/  BSYNC B1 ;  /* 0x0000000000017941 */ /* 0x000fea0003800000 */
.L_x_3642:
        /* <DEDUP_REMOVED lines=10> */
.L_x_3645:
[----:B------:R-:W-:Y:S05]  /*2f10*/  BSYNC B1 ;  /* 0x0000000000017941 */ /* 0x000fea0003800000 */
.L_x_3644:
        /* <DEDUP_REMOVED lines=13> */
.L_x_3647:
[----:B------:R-:W-:Y:S05]  /*2ff0*/  BSYNC B1 ;  /* 0x0000000000017941 */ /* 0x000fea0003800000 */
.L_x_3646:
        /* <DEDUP_REMOVED lines=10> */
.L_x_3649:
[----:B------:R-:W-:Y:S05]  /*30a0*/  BSYNC B1 ;  /* 0x0000000000017941 */ /* 0x000fea0003800000 */
.L_x_3648:
[----:B------:R-:W-:Y:S01]  /*30b0*/  BSSY B1, `(.L_x_3650) ;  /* 0x0000013000017945 */ /* 0x000fe20003800000 */
[----:B------:R-:W-:Y:S02]  /*30c0*/  SEL R106, R117, R106, P1 ;  /* 0x0000006a756a7207 */ /* 0x000fe40000800000 */
[----:B------:R-:W-:Y:S02]  /*30d0*/  SEL R107, R118, R107, P1 ;  /* 0x0000006b766b7207 */ /* 0x000fe40000800000 */
[----:B------:R-:W-:Y:S02]  /*30e0*/  SEL R112, R121, R112, P1 ;  /* 0x0000007079707207 */ /* 0x000fe40000800000 */
[----:B------:R-:W-:Y:S02]  /*30f0*/  SEL R113, R120, R113, P1 ;  /* 0x0000007178717207 */ /* 0x000fe40000800000 */
[----:B------:R-:W-:Y:S02]  /*3100*/  SEL R114, R127, R114, P1 ;  /* 0x000000727f727207 */ /* 0x000fe40000800000 */
[----:B------:R-:W-:Y:S01]  /*3110*/  SEL R115, R144, R115, P1 ;  /* 0x0000007390737207 */ /* 0x000fe20000800000 */
        /* <DEDUP_REMOVED lines=12> */
.L_x_3651:
[----:B------:R-:W-:Y:S05]  /*31e0*/  BSYNC B1 ;  /* 0x0000000000017941 */ /* 0x000fea0003800000 */
.L_x_3650:
[----:B------:R-:W-:Y:S01]  /*31f0*/  @P0 MOV R127, 0x20 ;  /* 0x00000020007f0802 */ /* 0x000fe20000000f00 */
[----:B------:R-:W-:Y:S01]  /*3200*/  @P5 IMAD.MOV.U32 R3, RZ, RZ, 0x10 ;  /* 0x00000010ff035424 */ /* 0x000fe200078e00ff */
[----:B------:R-:W-:-:S03]  /*3210*/  MOV R117, c[0x0][0x160] ;  /* 0x0000580000757a02 */ /* 0x000fc60000000f00 */
        /* <DEDUP_REMOVED lines=9> */
.L_x_3580:
[----:B------:R-:W-:Y:S05]  /*32b0*/  BSYNC B0 ;  /* 0x0000000000007941 */ /* 0x000fea0003800000 */
.L_x_3578:
        /* <DEDUP_REMOVED lines=144> */
.L_x_3584:
[----:B------:R-:W-:Y:S01]  /*3bc0*/  HFMA2.MMA R165, -RZ, RZ, 0, 5.9604644775390625e-08 ;  /* 0x00000001ffa57435 */ /* 0x000fe200000001ff */
[----:B------:R-:W-:Y:S01]  /*3bd0*/  IMAD.MOV.U32 R144, RZ, RZ, R118 ;  /* 0x000000ffff907224 */ /* 0x000fe200078e0076 */
[----:B------:R-:W-:-:S02]  /*3be0*/  MOV R168, 0x1f ;  /* 0x0000001f00a87802 */ /* 0x000fc40000000f00 */
[----:B------:R-:W-:Y:S02]  /*3bf0*/  MOV R169, 0xffffffff ;  /* 0xffffffff00a97802 */ /* 0x000fe40000000f00 */
[----:B------:R-:W-:Y:S02]  /*3c00*/  MOV R116, 0x3c20 ;  /* 0x00003c2000747802 */ /* 0x000fe40000000f00 */
[----:B------:R-:W-:Y:S05]  /*3c10*/  CALL.REL.NOINC `($__internal_99_$__cuda_sm70_shflsync_bfly_p) ;  /* 0x0000045000007944 */ /* 0x000fea0003c00000 */
[----:B-1----:R-:W-:Y:S01]  /*3c20*/  MOV R145, R168 ;  /* 0x000000a800917202 */ /* 0x002fe20000000f00 */
[----:B0-----:R-:W-:Y:S05]  /*3c30*/  BRA `(.L_x_3653) ;  /* 0xffffd59000007947 */ /* 0x001fea000383ffff */
.L_x_3585:
[----:B------:R-:W-:Y:S01]  /*3c40*/  HFMA2.MMA R165, -RZ, RZ, 0, 5.9604644775390625e-08 ;  /* 0x00000001ffa57435 */ /* 0x000fe200000001ff */
[----:B------:R-:W-:Y:S01]  /*3c50*/  MOV R144, R119 ;  /* 0x0000007700907202 */ /* 0x000fe20000000f00 */
[----:B------:R-:W-:Y:S01]  /*3c60*/  IMAD.MOV.U32 R168, RZ, RZ, 0x1f ;  /* 0x0000001fffa87424 */ /* 0x000fe200078e00ff */
[----:B------:R-:W-:Y:S02]  /*3c70*/  MOV R169, 0xffffffff ;  /* 0xffffffff00a97802 */ /* 0x000fe40000000f00 */
[----:B------:R-:W-:Y:S02]  /*3c80*/  MOV R116, 0x3ca0 ;  /* 0x00003ca000747802 */ /* 0x000fe40000000f00 */
[----:B01----:R-:W-:Y:S05]  /*3c90*/  CALL.REL.NOINC `($__internal_99_$__cuda_sm70_shflsync_bfly_p) ;  /* 0x000003d000007944 */ /* 0x003fea0003c00000 */
[----:B------:R-:W-:Y:S01]  /*3ca0*/  FADD.FTZ R145, R145, R118 ;  /* 0x0000007691917221 */ /* 0x000fe20000010000 */
[----:B0-----:R-:W-:Y:S01]  /*3cb0*/  HFMA2.MMA R165, -RZ, RZ, 0, 1.1920928955078125e-07 ;  /* 0x00000002ffa57435 */ /* 0x001fe200000001ff */
[----:B-1----:R-:W-:Y:S01]  /*3cc0*/  FADD.FTZ R119, R119, R168 ;  /* 0x000000a877777221 */ /* 0x002fe20000010000 */
[----:B------:R-:W-:-:S02]  /*3cd0*/  MOV R168, 0x1f ;  /* 0x0000001f00a87802 */ /* 0x000fc40000000f00 */
[----:B------:R-:W-:Y:S02]  /*3ce0*/  MOV R169, 0xffffffff ;  /* 0xffffffff00a97802 */ /* 0x000fe40000000f00 */
[----:B------:R-:W-:Y:S02]  /*3cf0*/  MOV R144, R145 ;  /* 0x0000009100907202 */ /* 0x000fe40000000f00 */
[----:B------:R-:W-:Y:S02]  /*3d00*/  MOV R116, 0x3d20 ;  /* 0x00003d2000747802 */ /* 0x000fe40000000f00 */
[----:B------:R-:W-:Y:S05]  /*3d10*/  CALL.REL.NOINC `($__internal_99_$__cuda_sm70_shflsync_bfly_p) ;  /* 0x0000035000007944 */ /* 0x000fea0003c00000 */
[----:B0-----:R-:W-:Y:S01]  /*3d20*/  HFMA2.MMA R165, -RZ, RZ, 0, 1.1920928955078125e-07 ;  /* 0x00000002ffa57435 */ /* 0x001fe200000001ff */
[----:B-1----:R-:W-:Y:S01]  /*3d30*/  MOV R118, R168 ;  /* 0x000000a800767202 */ /* 0x002fe20000000f00 */
[----:B------:R-:W-:Y:S01]  /*3d40*/  IMAD.MOV.U32 R144, RZ, RZ, R119 ;  /* 0x000000ffff907224 */ /* 0x000fe200078e0077 */
[----:B------:R-:W-:Y:S02]  /*3d50*/  MOV R168, 0x1f ;  /* 0x0000001f00a87802 */ /* 0x000fe40000000f00 */
[----:B------:R-:W-:Y:S02]  /*3d60*/  MOV R169, 0xffffffff ;  /* 0xffffffff00a97802 */ /* 0x000fe40000000f00 */
[----:B------:R-:W-:-:S02]  /*3d70*/  MOV R116, 0x3d90 ;  /* 0x00003d9000747802 */ /* 0x000fc40000000f00 */
[----:B------:R-:W-:Y:S05]  /*3d80*/  CALL.REL.NOINC `($__internal_99_$__cuda_sm70_shflsync_bfly_p) ;  /* 0x000002e000007944 */ /* 0x000fea0003c00000 */
[----:B------:R-:W-:Y:S01]  /*3d90*/  FADD.FTZ R145, R118, R145 ;  /* 0x0000009176917221 */ /* 0x000fe20000010000 */
[----:B0-----:R-:W-:Y:S01]  /*3da0*/  HFMA2.MMA R165, -RZ, RZ, 0, 2.384185791015625e-07 ;  /* 0x00000004ffa57435 */ /* 0x001fe200000001ff */
[----:B-1----:R-:W-:Y:S01]  /*3db0*/  FADD.FTZ R119, R119, R168 ;  /* 0x000000a877777221 */ /* 0x002fe20000010000 */
[----:B------:R-:W-:-:S02]  /*3dc0*/  MOV R168, 0x1f ;  /* 0x0000001f00a87802 */ /* 0x000fc40000000f00 */
[----:B------:R-:W-:Y:S02]  /*3dd0*/  MOV R169, 0xffffffff ;  /* 0xffffffff00a97802 */ /* 0x000fe40000000f00 */
[----:B------:R-:W-:Y:S02]  /*3de0*/  MOV R144, R145 ;  /* 0x0000009100907202 */ /* 0x000fe40000000f00 */
[----:B------:R-:W-:Y:S02]  /*3df0*/  MOV R116, 0x3e10 ;  /* 0x00003e1000747802 */ /* 0x000fe40000000f00 */
[----:B------:R-:W-:Y:S05]  /*3e00*/  CALL.REL.NOINC `($__internal_99_$__cuda_sm70_shflsync_bfly_p) ;  /* 0x0000026000007944 */ /* 0x000fea0003c00000 */
[----:B0-----:R-:W-:Y:S01]  /*3e10*/  HFMA2.MMA R165, -RZ, RZ, 0, 2.384185791015625e-07 ;  /* 0x00000004ffa57435 */ /* 0x001fe200000001ff */
[----:B-1----:R-:W-:Y:S01]  /*3e20*/  IMAD.MOV.U32 R118, RZ, RZ, R168 ;  /* 0x000000ffff767224 */ /* 0x002fe200078e00a8 */
[----:B------:R-:W-:Y:S02]  /*3e30*/  MOV R144, R119 ;  /* 0x0000007700907202 */ /* 0x000fe40000000f00 */
[----:B------:R-:W-:Y:S02]  /*3e40*/  MOV R168, 0x1f ;  /* 0x0000001f00a87802 */ /* 0x000fe40000000f00 */
[----:B------:R-:W-:-:S02]  /*3e50*/  MOV R169, 0xffffffff ;  /* 0xffffffff00a97802 */ /* 0x000fc40000000f00 */
[----:B------:R-:W-:Y:S02]  /*3e60*/  MOV R116, 0x3e80 ;  /* 0x00003e8000747802 */ /* 0x000fe40000000f00 */
[----:B------:R-:W-:Y:S05]  /*3e70*/  CALL.REL.NOINC `($__internal_99_$__cuda_sm70_shflsync_bfly_p) ;  /* 0x000001f000007944 */ /* 0x000fea0003c00000 */
[----:B------:R-:W-:Y:S01]  /*3e80*/  FADD.FTZ R145, R118, R145 ;  /* 0x0000009176917221 */ /* 0x000fe20000010000 */
[----:B0-----:R-:W-:Y:S01]  /*3e90*/  HFMA2.MMA R165, -RZ, RZ, 0, 4.76837158203125e-07 ;  /* 0x00000008ffa57435 */ /* 0x001fe200000001ff */
[----:B-1----:R-:W-:Y:S01]  /*3ea0*/  FADD.FTZ R147, R119, R168 ;  /* 0x000000a877937221 */ /* 0x002fe20000010000 */
[----:B------:R-:W-:Y:S01]  /*3eb0*/  MOV R168, 0x1f ;  /* 0x0000001f00a87802 */ /* 0x000fe20000000f00 */
[----:B------:R-:W-:Y:S01]  /*3ec0*/  IMAD.MOV.U32 R144, RZ, RZ, R145 ;  /* 0x000000ffff907224 */ /* 0x000fe200078e0091 */
[----:B------:R-:W-:Y:S02]  /*3ed0*/  MOV R169, 0xffffffff ;  /* 0xffffffff00a97802 */ /* 0x000fe40000000f00 */
[----:B------:R-:W-:Y:S02]  /*3ee0*/  MOV R116, 0x3f00 ;  /* 0x00003f0000747802 */ /* 0x000fe40000000f00 */
[----:B------:R-:W-:Y:S05]  /*3ef0*/  CALL.REL.NOINC `($__internal_99_$__cuda_sm70_shflsync_bfly_p) ;  /* 0x0000017000007944 */ /* 0x000fea0003c00000 */
[----:B0-----:R-:W-:Y:S01]  /*3f00*/  HFMA2.MMA R165, -RZ, RZ, 0, 4.76837158203125e-07 ;  /* 0x00000008ffa57435 */ /* 0x001fe200000001ff */
[----:B-1----:R-:W-:Y:S02]  /*3f10*/  MOV R118, R168 ;  /* 0x000000a800767202 */ /* 0x002fe40000000f00 */
[----:B------:R-:W-:-:S02]  /*3f20*/  MOV R144, R147 ;  /* 0x0000009300907202 */ /* 0x000fc40000000f00 */
[----:B------:R-:W-:Y:S02]  /*3f30*/  MOV R168, 0x1f ;  /* 0x0000001f00a87802 */ /* 0x000fe40000000f00 */
[----:B------:R-:W-:Y:S02]  /*3f40*/  MOV R169, 0xffffffff ;  /* 0xffffffff00a97802 */ /* 0x000fe40000000f00 */
[----:B------:R-:W-:Y:S02]  /*3f50*/  MOV R116, 0x3f70 ;  /* 0x00003f7000747802 */ /* 0x000fe40000000f00 */
[----:B------:R-:W-:Y:S05]  /*3f60*/  CALL.REL.NOINC `($__internal_99_$__cuda_sm70_shflsync_bfly_p) ;  /* 0x0000010000007944 */ /* 0x000fea0003c00000 */
[----:B------:R-:W-:Y:S01]  /*3f70*/  FADD.FTZ R119, R118, R145 ;  /* 0x0000009176777221 */ /* 0x000fe20000010000 */
[----:B0-----:R-:W-:Y:S01]  /*3f80*/  HFMA2.MMA R165, -RZ, RZ, 0, 9.5367431640625e-07 ;  /* 0x00000010ffa57435 */ /* 0x001fe200000001ff */
[----:B-1----:R-:W-:Y:S01]  /*3f90*/  FADD.FTZ R147, R147, R168 ;  /* 0x000000a893937221 */ /* 0x002fe20000010000 */
[----:B------:R-:W-:Y:S01]  /*3fa0*/  MOV R168, 0x1f ;  /* 0x0000001f00a87802 */ /* 0x000fe20000000f00 */
[----:B------:R-:W-:Y:S01]  /*3fb0*/  IMAD.MOV.U32 R169, RZ, RZ, -0x1 ;  /* 0xffffffffffa97424 */ /* 0x000fe200078e00ff */
[----:B------:R-:W-:Y:S02]  /*3fc0*/  MOV R144, R119 ;  /* 0x0000007700907202 */ /* 0x000fe40000000f00 */
[----:B------:R-:W-:-:S02]  /*3fd0*/  MOV R116, 0x3ff0 ;  /* 0x00003ff000747802 */ /* 0x000fc40000000f00 */
[----:B------:R-:W-:Y:S05]  /*3fe0*/  CALL.REL.NOINC `($__internal_99_$__cuda_sm70_shflsync_bfly_p) ;  /* 0x0000008000007944 */ /* 0x000fea0003c00000 */
[----:B0-----:R-:W-:Y:S01]  /*3ff0*/  HFMA2.MMA R165, -RZ, RZ, 0, 9.5367431640625e-07 ;  /* 0x00000010ffa57435 */ /* 0x001fe200000001ff */
[----:B-1----:R-:W-:-:S02]  /*4000*/  MOV R166, R168 ;  /* 0x000000a800a67202 */ /* 0x002fc40000000f00 */
[----:B------:R-:W-:Y:S02]  /*4010*/  MOV R144, R147 ;  /* 0x0000009300907202 */ /* 0x000fe40000000f00 */
[----:B------:R-:W-:Y:S02]  /*4020*/  MOV R168, 0x1f ;  /* 0x0000001f00a87802 */ /* 0x000fe40000000f00 */
[----:B------:R-:W-:Y:S02]  /*4030*/  MOV R169, 0xffffffff ;  /* 0xffffffff00a97802 */ /* 0x000fe40000000f00 */
[----:B------:R-:W-:Y:S02]  /*4040*/  MOV R116, 0x4060 ;  /* 0x0000406000747802 */ /* 0x000fe40000000f00 */
[----:B------:R-:W-:Y:S05]  /*4050*/  CALL.REL.NOINC `($__internal_99_$__cuda_sm70_shflsync_bfly_p) ;  /* 0x0000001000007944 */ /* 0x000fea0003c00000 */
[----:B01----:R-:W-:Y:S05]  /*4060*/  BRA `(.L_x_3654) ;  /* 0xffffd28000007947 */ /* 0x003fea000383ffff */
        .weak           $__internal_99_$__cuda_sm70_shflsync_bfly_p
        .type           $__internal_99_$__cuda_sm70_shflsync_bfly_p,@function
        .size           $__internal_99_$__cuda_sm70_shflsync_bfly_p,(.L_x_7277 - $__internal_99_$__cuda_sm70_shflsync_bfly_p)
$__internal_99_$__cuda_sm70_shflsync_bfly_p:
[----:B------:R-:W-:Y:S01]  /*4070*/  HFMA2.MMA R117, -RZ, RZ, 0, 0 ;  /* 0x00000000ff757435 */ /* 0x000fe200000001ff */
[----:B------:R-:W-:Y:S04]  /*4080*/  WARPSYNC R169 ;  /* 0x000000a900007348 */ /* 0x000fe80003800000 */
[----:B------:R0:W1:Y:S01]  /*4090*/  SHFL.BFLY PT, R168, R144, R165, R168 ;  /* 0x0c0000a590a87389 */ /* 0x00006200000e00a8 */
[----:B------:R-:W-:Y:S05]  /*40a0*/  RET.REL.NODEC R116 `(_ZN10layer_norm13ln_bwd_kernelINS_13Kernel_traitsIf13__nv_bfloat16fS2_fjLj512ELj1ELj4ELj1ELj16ENS_18Kernel_traits_baseILj512EfS2_fS2_fjLj128EEEEELb1ELb1ELb1ELb1EEEvNS_9BwdParamsE) ;  /* 0xffffbf5074007950 */ /* 0x000fea0003c3ffff */
.L_x_3655:
        /* <DEDUP_REMOVED lines=13> */
.L_x_7277:


//--------------------- .text._ZN10layer_norm13ln_bwd_kernelINS_13Kernel_traitsIf6__halfS2_S2_fjLj512ELj1ELj4ELj1ELj16ENS_18Kernel_traits_baseILj512EfS2_S2_S2_fjLj128EEEEELb0ELb0ELb0ELb0EEEvNS_9BwdParamsE --------------------------
	.section	.text._ZN10layer_norm13ln_bwd_kernelINS_13Kernel_traitsIf6__halfS2_S2_fjLj512ELj1ELj4ELj1ELj16ENS_18Kernel_traits_baseILj512EfS2_S2_S2_fjLj128EEEEELb0ELb0ELb0ELb0EEEvNS_9BwdParamsE,"ax",@progbits
	.sectioninfo	@"SHI_REGISTERS=122"
	.align	128
        .global         _ZN10layer_norm13ln_bwd_kernelINS_13Kernel_traitsIf6__halfS2_S2_fjLj512ELj1ELj4ELj1ELj16ENS_18Kernel_traits_baseILj512EfS2_S2_S2_fjLj128EEEEELb0ELb0ELb0ELb0EEEvNS_9BwdParamsE
        .type           _ZN10layer_norm13ln_bwd_kernelINS_13Kernel_traitsIf6__halfS2_S2_fjLj512ELj1ELj4ELj1ELj16ENS_18Kernel_traits_baseILj512EfS2_S2_S2_fjLj128EEEEELb0ELb0ELb0ELb0EEEvNS_9BwdParamsE,@function
        .size           _ZN10layer_norm13ln_bwd_kernelINS_13Kernel_traitsIf6__halfS2_S2_fjLj512ELj1ELj4ELj1ELj16ENS_18Kernel_traits_baseILj512EfS2_S2_S2_fjLj128EEEEELb0ELb0ELb0ELb0EEEvNS_9BwdParamsE,(.L_x_7278 - _ZN10layer_norm13ln_bwd_kernelINS_13Kernel_traitsIf6__halfS2_S2_fjLj512ELj1ELj4ELj1ELj16ENS_18Kernel_traits_baseILj512EfS2_S2_S2_fjLj128EEEEELb0ELb0ELb0ELb0EEEvNS_9BwdParamsE)
        .other          _ZN10layer_norm13ln_bwd_kernelINS_13Kernel_traitsIf6__halfS2_S2_fjLj512ELj1ELj4ELj1ELj16ENS_18Kernel_traits_baseILj512EfS2_S2_S2_fjLj128EEEEELb0ELb0ELb0ELb0EEEvNS_9BwdParamsE,@"STO_CUDA_ENTRY STV_DEFAULT"
_ZN10layer_norm13ln_bwd_kernelINS_13Kernel_traitsIf6__halfS2_S2_fjLj512ELj1ELj4ELj1ELj16ENS_18Kernel_traits_baseILj512EfS2_S2_S2_fjLj128EEEEELb0ELb0ELb0ELb0EEEvNS_9BwdParamsE:
.text._ZN10layer_norm13ln_bwd_kernelINS_13Kernel_traitsIf6__halfS2_S2_fjLj512ELj1ELj4ELj1ELj16ENS_18Kernel_traits_baseILj512EfS2_S2_S2_fjLj128EEEEELb0ELb0ELb0ELb0EEEvNS_9BwdParamsE:
        /* <DEDUP_REMOVED lines=44> */
.L_x_3668:
        /* <DEDUP_REMOVED lines=35> */
[--C-:B--2---:R-:W-:Y:S02]  /*04f0*/  HADD2.F32 R84, -RZ, R12.reuse.H1_H1 ;  /* 0x3000000cff547230 */ /* 0x104fe40000004100 */
[--C-:B------:R-:W-:Y:S02]  /*0500*/  HADD2.F32 R86, -RZ, R13.reuse.H0_H0 ;  /* 0x2000000dff567230 */ /* 0x100fe40000004100 */
[----:B------:R-:W-:Y:S01]  /*0510*/  HADD2.F32 R78, -RZ, R12.H0_H0 ;  /* 0x2000000cff4e7230 */ /* 0x000fe20000004100 */
[C---:B0-----:R-:W-:Y:S01]  /*0520*/  FADD.FTZ R6, -R97.reuse, R84 ;  /* 0x0000005461067221 */ /* 0x041fe20000010100 */
[----:B------:R-:W-:Y:S01]  /*0530*/  HADD2.F32 R88, -RZ, R13.H1_H1 ;  /* 0x3000000dff587230 */ /* 0x000fe20000004100 */
[C---:B------:R-:W-:Y:S01]  /*0540*/  FADD.FTZ R86, -R97.reuse, R86 ;  /* 0x0000005661567221 */ /* 0x040fe20000010100 */
[----:B------:R-:W-:Y:S01]  /*0550*/  HADD2.F32 R94, -RZ, R14.H0_H0 ;  /* 0x2000000eff5e7230 */ /* 0x000fe20000004100 */
[----:B------:R-:W-:Y:S01]  /*0560*/  FADD.FTZ R78, -R97, R78 ;  /* 0x0000004e614e7221 */ /* 0x000fe20000010100 */
[----:B---3--:R-:W-:Y:S01]  /*0570*/  HADD2.F32 R13, -RZ, R8.H0_H0 ;  /* 0x20000008ff0d7230 */ /* 0x008fe20000004100 */
[----:B-----5:R-:W-:Y:S01]  /*0580*/  FMUL.FTZ R6, R89, R6 ;  /* 0x0000000659067220 */ /* 0x020fe20000410000 */
[--C-:B------:R-:W-:Y:S01]  /*0590*/  HADD2.F32 R79, -RZ, R10.reuse.H0_H0 ;  /* 0x2000000aff4f7230 */ /* 0x100fe20000004100 */
[C---:B------:R-:W-:Y:S01]  /*05a0*/  FADD.FTZ R94, -R97.reuse, R94 ;  /* 0x0000005e615e7221 */ /* 0x040fe20000010100 */
[----:B------:R-:W-:Y:S01]  /*05b0*/  HADD2.F32 R110, -RZ, R10.H1_H1 ;  /* 0x3000000aff6e7230 */ /* 0x000fe20000004100 */
[----:B------:R-:W-:Y:S01]  /*05c0*/  FADD.FTZ R10, -R97, R88 ;  /* 0x00000058610a7221 */ /* 0x000fe20000010100 */
[----:B------:R-:W-:Y:S01]  /*05d0*/  HADD2.F32 R108, -RZ, R14.H1_H1 ;  /* 0x3000000eff6c7230 */ /* 0x000fe20000004100 */
[C---:B------:R-:W-:Y:S01]  /*05e0*/  FMUL.FTZ R5, R89.reuse, R78 ;  /* 0x0000004e59057220 */ /* 0x040fe20000410000 */
[--C-:B------:R-:W-:Y:S01]  /*05f0*/  HADD2.F32 R112, -RZ, R15.reuse.H0_H0 ;  /* 0x2000000fff707230 */ /* 0x100fe20000004100 */
[----:B------:R-:W-:Y:S01]  /*0600*/  FMUL.FTZ R10, R89, R10 ;  /* 0x0000000a590a7220 */ /* 0x000fe20000410000 */
[----:B------:R-:W-:Y:S01]  /*0610*/  HADD2.F32 R76, -RZ, R15.H1_H1 ;  /* 0x3000000fff4c7230 */ /* 0x000fe20000004100 */
[----:B------:R-:W-:Y:S01]  /*0620*/  FADD.FTZ R32, R32, R13 ;  /* 0x0000000d20207221 */ /* 0x000fe20000010000 */
[----:B------:R-:W-:Y:S01]  /*0630*/  HADD2.F32 R12, -RZ, R8.H1_H1 ;  /* 0x30000008ff0c7230 */ /* 0x000fe20000004100 */
[-C--:B------:R-:W-:Y:S01]  /*0640*/  FMUL.FTZ R8, R64, R13.reuse ;  /* 0x0000000d40087220 */ /* 0x080fe20000410000 */
[--C-:B------:R-:W-:Y:S01]  /*0650*/  HADD2.F32 R15, -RZ, R9.reuse.H0_H0 ;  /* 0x20000009ff0f7230 */ /* 0x100fe20000004100 */
[----:B------:R-:W-:Y:S01]  /*0660*/  FFMA.FTZ R48, R5, R13, R48 ;  /* 0x0000000d05307223 */ /* 0x000fe20000010030 */
[----:B------:R-:W-:Y:S01]  /*0670*/  HADD2.F32 R14, -RZ, R9.H1_H1 ;  /* 0x30000009ff0e7230 */ /* 0x000fe20000004100 */
[----:B------:R-:W-:Y:S01]  /*0680*/  FMUL.FTZ R9, R89, R86 ;  /* 0x0000005659097220 */ /* 0x000fe20000410000 */
[--C-:B------:R-:W-:Y:S01]  /*0690*/  HADD2.F32 R77, -RZ, R11.reuse.H0_H0 ;  /* 0x2000000bff4d7230 */ /* 0x100fe20000004100 */
[----:B------:R-:W-:Y:S01]  /*06a0*/  FADD.FTZ R33, R33, R12 ;  /* 0x0000000c21217221 */ /* 0x000fe20000010000 */
[----:B------:R-:W-:Y:S01]  /*06b0*/  HADD2.F32 R78, -RZ, R11.H1_H1 ;  /* 0x3000000bff4e7230 */ /* 0x000fe20000004100 */
[----:B------:R-:W-:-:S02]  /*06c0*/  FFMA.FTZ R49, R6, R12, R49 ;  /* 0x0000000c06317223 */ /* 0x000fc40000010031 */
[----:B------:R-:W-:Y:S02]  /*06d0*/  FMUL.FTZ R7, R65, R12 ;  /* 0x0000000c41077220 */ /* 0x000fe40000410000 */
[----:B------:R-:W-:Y:S01]  /*06e0*/  FMUL.FTZ R11, R89, R94 ;  /* 0x0000005e590b7220 */ /* 0x000fe20000410000 */
[----:B------:R-:W-:Y:S01]  /*06f0*/  IADD3 R94, R4, 0x20, RZ ;  /* 0x00000020045e7810 */ /* 0x000fe20007ffe0ff */
[----:B------:R-:W-:Y:S02]  /*0700*/  FADD.FTZ R34, R34, R15 ;  /* 0x0000000f22227221 */ /* 0x000fe40000010000 */
[-C--:B------:R-:W-:Y:S02]  /*0710*/  FFMA.FTZ R50, R9, R15.reuse, R50 ;  /* 0x0000000f09327223 */ /* 0x080fe40000010032 */
[----:B------:R-:W-:Y:S02]  /*0720*/  FMUL.FTZ R12, R66, R15 ;  /* 0x0000000f420c7220 */ /* 0x000fe40000410000 */
[----:B------:R-:W-:-:S02]  /*0730*/  FADD.FTZ R86, RZ, R8 ;  /* 0x00000008ff567221 */ /* 0x000fc40000010000 */
[----:B------:R-:W-:Y:S02]  /*0740*/  FFMA.FTZ R15, R5, R8, RZ ;  /* 0x00000008050f7223 */ /* 0x000fe400000100ff */
        /* <DEDUP_REMOVED lines=10> */
[----:B------:R-:W-:-:S02]  /*07f0*/  FADD.FTZ R112, -R97, R112 ;  /* 0x0000007061707221 */ /* 0x000fc40000010100 */
[----:B------:R-:W-:Y:S02]  /*0800*/  FADD.FTZ R84, -R97, R108 ;  /* 0x0000006c61547221 */ /* 0x000fe40000010100 */
        /* <DEDUP_REMOVED lines=23> */
.L_x_3659:
[----:B-1----:R-:W-:Y:S05]  /*0980*/  BSYNC B1 ;  /* 0x0000000000017941 */ /* 0x002fea0003800000 */
.L_x_3658:
        /* <DEDUP_REMOVED lines=13> */
[----:B--2---:R-:W-:Y:S02]  /*0a60*/  HADD2.F32 R104, -RZ, R78.H0_H0 ;  /* 0x2000004eff687230 */ /* 0x004fe40000004100 */
[----:B------:R-:W-:Y:S02]  /*0a70*/  HADD2.F32 R94, -RZ, R76.H0_H0 ;  /* 0x2000004cff5e7230 */ /* 0x000fe40000004100 */
[----:B------:R-:W-:Y:S01]  /*0a80*/  HADD2.F32 R78, -RZ, R78.H1_H1 ;  /* 0x3000004eff4e7230 */ /* 0x000fe20000004100 */
[C---:B------:R-:W-:Y:S01]  /*0a90*/  FADD.FTZ R110, -R97.reuse, R104 ;  /* 0x00000068616e7221 */ /* 0x040fe20000010100 */
[--C-:B------:R-:W-:Y:S01]  /*0aa0*/  HADD2.F32 R106, -RZ, R79.reuse.H0_H0 ;  /* 0x2000004fff6a7230 */ /* 0x100fe20000004100 */
[C---:B------:R-:W-:Y:S01]  /*0ab0*/  FADD.FTZ R94, -R97.reuse, R94 ;  /* 0x0000005e615e7221 */ /* 0x040fe20000010100 */
[----:B------:R-:W-:Y:S01]  /*0ac0*/  HADD2.F32 R98, -RZ, R76.H1_H1 ;  /* 0x3000004cff627230 */ /* 0x000fe20000004100 */
[C---:B------:R-:W-:Y:S01]  /*0ad0*/  FADD.FTZ R112, -R97.reuse, R78 ;  /* 0x0000004e61707221 */ /* 0x040fe20000010100 */
[----:B------:R-:W-:Y:S01]  /*0ae0*/  HADD2.F32 R114, -RZ, R79.H1_H1 ;  /* 0x3000004fff727230 */ /* 0x000fe20000004100 */
[C---:B------:R-:W-:Y:S01]  /*0af0*/  FADD.FTZ R78, -R97.reuse, R106 ;  /* 0x0000006a614e7221 */ /* 0x040fe20000010100 */
[--C-:B------:R-:W-:Y:S01]  /*0b00*/  HADD2.F32 R76, -RZ, R77.reuse.H0_H0 ;  /* 0x2000004dff4c7230 */ /* 0x100fe20000004100 */
[C---:B------:R-:W-:Y:S01]  /*0b10*/  FADD.FTZ R98, -R97.reuse, R98 ;  /* 0x0000006261627221 */ /* 0x040fe20000010100 */
[----:B------:R-:W-:Y:S01]  /*0b20*/  HADD2.F32 R102, -RZ, R77.H1_H1 ;  /* 0x3000004dff667230 */ /* 0x000fe20000004100 */
[C---:B------:R-:W-:Y:S01]  /*0b30*/  FADD.FTZ R106, -R97.reuse, R114 ;  /* 0x00000072616a7221 */ /* 0x040fe20000010100 */
[--C-:B---3--:R-:W-:Y:S01]  /*0b40*/  HADD2.F32 R77, -RZ, R80.reuse.H0_H0 ;  /* 0x20000050ff4d7230 */ /* 0x108fe20000004100 */
[----:B------:R-:W-:Y:S01]  /*0b50*/  FADD.FTZ R100, -R97, R76 ;  /* 0x0000004c61647221 */ /* 0x000fe20000010100 */
[----:B0-----:R-:W-:Y:S01]  /*0b60*/  HADD2.F32 R92, -RZ, R80.H1_H1 ;  /* 0x30000050ff5c7230 */ /* 0x001fe20000004100 */
[----:B-----5:R-:W-:Y:S01]  /*0b70*/  FMUL.FTZ R80, R89, R98 ;  /* 0x0000006259507220 */ /* 0x020fe20000410000 */
[--C-:B------:R-:W-:Y:S01]  /*0b80*/  HADD2.F32 R79, -RZ, R81.reuse.H0_H0 ;  /* 0x20000051ff4f7230 */ /* 0x100fe20000004100 */
[----:B------:R-:W-:Y:S01]  /*0b90*/  FADD.FTZ R102, -R97, R102 ;  /* 0x0000006661667221 */ /* 0x000fe20000010100 */
[----:B------:R-:W-:Y:S01]  /*0ba0*/  HADD2.F32 R104, -RZ, R81.H1_H1 ;  /* 0x30000051ff687230 */ /* 0x000fe20000004100 */
[----:B------:R-:W-:Y:S01]  /*0bb0*/  FMUL.FTZ R81, R89, R94 ;  /* 0x0000005e59517220 */ /* 0x000fe20000410000 */
[--C-:B------:R-:W-:Y:S01]  /*0bc0*/  HADD2.F32 R95, -RZ, R82.reuse.H0_H0 ;  /* 0x20000052ff5f7230 */ /* 0x100fe20000004100 */
[----:B------:R-:W-:Y:S01]  /*0bd0*/  FMUL.FTZ R91, R57, R92 ;  /* 0x0000005c395b7220 */ /* 0x000fe20000410000 */
[----:B------:R-:W-:Y:S01]  /*0be0*/  HADD2.F32 R114, -RZ, R82.H1_H1 ;  /* 0x30000052ff727230 */ /* 0x000fe20000004100 */
[----:B------:R-:W-:Y:S01]  /*0bf0*/  FMUL.FTZ R82, R56, R77 ;  /* 0x0000004d38527220 */ /* 0x000fe20000410000 */
[--C-:B------:R-:W-:Y:S01]  /*0c00*/  HADD2.F32 R97, -RZ, R83.reuse.H0_H0 ;  /* 0x20000053ff617230 */ /* 0x100fe20000004100 */
[----:B------:R-:W-:Y:S01]  /*0c10*/  FADD.FTZ R24, R24, R77 ;  /* 0x0000004d18187221 */ /* 0x000fe20000010000 */
[----:B------:R-:W-:Y:S01]  /*0c20*/  HADD2.F32 R76, -RZ, R83.H1_H1 ;  /* 0x30000053ff4c7230 */ /* 0x000fe20000004100 */
[----:B------:R-:W-:-:S02]  /*0c30*/  FADD.FTZ R94, R107, R82 ;  /* 0x000000526b5e7221 */ /* 0x000fc40000010000 */
[C---:B------:R-:W-:Y:S02]  /*0c40*/  FFMA.FTZ R108, R81.reuse, R82, R108 ;  /* 0x00000052516c7223 */ /* 0x040fe4000001006c */
        /* <DEDUP_REMOVED lines=41> */
.L_x_3661:
[----:B------:R-:W-:Y:S05]  /*0ee0*/  BSYNC B1 ;  /* 0x0000000000017941 */ /* 0x000fea0003800000 */
.L_x_3660:
[----:B-----5:R-:W-:Y:S01]  /*0ef0*/  @P0 HADD2.F32 R90, -RZ, R96.H0_H0 ;  /* 0x20000060ff5a0230 */ /* 0x020fe20000004100 */
[----:B------:R-:W-:Y:S05]  /*0f00*/  BRA.DIV ~URZ, `(.L_x_3662) ;  /* 0x000014a27f007947 */ /* 0x000fea000b800000 */
[----:B------:R0:W1:Y:S02]  /*0f10*/  SHFL.BFLY PT, R78, R107, 0x1, 0x1f ;  /* 0x0c201f006b4e7f89 */ /* 0x00006400000e0000 */
.L_x_3669:
        /* <DEDUP_REMOVED lines=18> */
.L_x_3670:
        /* <DEDUP_REMOVED lines=20> */
[--C-:B------:R-:W-:Y:S01]  /*1180*/  @P1 HADD2.F32 R96, -RZ, R18.reuse.H0_H0 ;  /* 0x20000012ff601230 */ /* 0x100fe20000004100 */
[C---:B------:R-:W-:Y:S01]  /*1190*/  FMUL.FTZ R79, R89.reuse, R94 ;  /* 0x0000005e594f7220 */ /* 0x040fe20000410000 */
[--C-:B------:R-:W-:Y:S01]  /*11a0*/  @P1 HADD2.F32 R94, -RZ, R17.reuse.H1_H1 ;  /* 0x30000011ff5e1230 */ /* 0x100fe20000004100 */
[C---:B------:R-:W-:Y:S01]  /*11b0*/  FMUL.FTZ R95, R89.reuse, R76 ;  /* 0x0000004c595f7220 */ /* 0x040fe20000410000 */
[----:B------:R-:W-:Y:S01]  /*11c0*/  @P1 HADD2.F32 R76, -RZ, R17.H0_H0 ;  /* 0x20000011ff4c1230 */ /* 0x000fe20000004100 */
[----:B------:R-:W-:Y:S01]  /*11d0*/  FMUL.FTZ R97, R89, R78 ;  /* 0x0000004e59617220 */ /* 0x000fe20000410000 */
[----:B------:R-:W-:Y:S01]  /*11e0*/  @P1 HADD2.F32 R110, -RZ, R18.H1_H1 ;  /* 0x30000012ff6e1230 */ /* 0x000fe20000004100 */
[----:B------:R-:W-:-:S02]  /*11f0*/  FFMA.FTZ R109, R5, R107, R108 ;  /* 0x0000006b056d7223 */ /* 0x000fc4000001006c */
[-CC-:B------:R-:W-:Y:S02]  /*1200*/  FFMA.FTZ R78, R6, R107.reuse, R108.reuse ;  /* 0x0000006b064e7223 */ /* 0x180fe4000001006c */
[-C--:B------:R-:W-:Y:S02]  /*1210*/  FFMA.FTZ R111, R85, R107.reuse, R108 ;  /* 0x0000006b556f7223 */ /* 0x080fe4000001006c */
[----:B------:R-:W-:Y:S02]  /*1220*/  @P1 FADD.FTZ R79, R79, R96 ;  /* 0x000000604f4f1221 */ /* 0x000fe40000010000 */
[----:B------:R-:W-:Y:S02]  /*1230*/  FFMA.FTZ R96, R88, R107, R108 ;  /* 0x0000006b58607223 */ /* 0x000fe4000001006c */
[----:B------:R-:W-:Y:S02]  /*1240*/  @P1 FADD.FTZ R95, R95, R76 ;  /* 0x0000004c5f5f1221 */ /* 0x000fe40000010000 */
[----:B------:R-:W-:-:S02]  /*1250*/  @P1 FADD.FTZ R97, R97, R94 ;  /* 0x0000005e61611221 */ /* 0x000fc40000010000 */
[----:B------:R-:W-:Y:S02]  /*1260*/  FADD.FTZ R76, R8, -R109 ;  /* 0x8000006d084c7221 */ /* 0x000fe40000010000 */
[----:B------:R-:W-:Y:S01]  /*1270*/  FADD.FTZ R78, R7, -R78 ;  /* 0x8000004e074e7221 */ /* 0x000fe20000010000 */
[----:B------:R-:W-:Y:S01]  /*1280*/  @P0 F2FP.PACK_AB R109, RZ, R97 ;  /* 0x00000061ff6d023e */ /* 0x000fe200000000ff */
[----:B------:R-:W-:Y:S02]  /*1290*/  FADD.FTZ R94, R86, -R111 ;  /* 0x8000006f565e7221 */ /* 0x000fe40000010000 */
        /* <DEDUP_REMOVED lines=49> */
.L_x_3665:
[----:B------:R-:W-:Y:S05]  /*15b0*/  BSYNC B1 ;  /* 0x0000000000017941 */ /* 0x000fea0003800000 */
.L_x_3664:
        /* <DEDUP_REMOVED lines=50> */
[----:B------:R-:W-:Y:S01]  /*18e0*/  @P1 F2FP.PACK_AB R110, RZ, R77 ;  /* 0x0000004dff6e123e */ /* 0x000fe200000000ff */
[----:B------:R-:W-:Y:S01]  /*18f0*/  @P0 FADD.FTZ R109, R109, R108 ;  /* 0x0000006c6d6d0221 */ /* 0x000fe20000010000 */
[----:B------:R-:W-:Y:S01]  /*1900*/  ISETP.NE.U32.AND P0, PT, RZ, c[0x0][0x258], PT ;  /* 0x00009600ff007a0c */ /* 0x000fe20003f05070 */
[-C--:B------:R-:W-:Y:S01]  /*1910*/  FMUL.FTZ R114, R97, R90.reuse ;  /* 0x0000005a61727220 */ /* 0x080fe20000410000 */
[----:B------:R-:W-:Y:S01]  /*1920*/  HFMA2.MMA R97, -RZ, RZ, 0, 9.5367431640625e-07 ;  /* 0x00000010ff617435 */ /* 0x000fe200000001ff */
[----:B------:R-:W-:Y:S01]  /*1930*/  @P1 F2FP.PACK_AB R96, RZ, R107 ;  /* 0x0000006bff60123e */ /* 0x000fe200000000ff */
[-C--:B------:R-:W-:Y:S01]  /*1940*/  FMUL.FTZ R78, R113, R90.reuse ;  /* 0x0000005a714e7220 */ /* 0x080fe20000410000 */
[----:B------:R-:W-:Y:S01]  /*1950*/  ISETP.NE.AND.EX P0, PT, RZ, c[0x0][0x25c], PT, P0 ;  /* 0x00009700ff007a0c */ /* 0x000fe20003f05300 */
        /* <DEDUP_REMOVED lines=9> */
[----:B------:R-:W-:Y:S01]  /*19f0*/  F2FP.PACK_AB R77, R114, R95 ;  /* 0x0000005f724d723e */ /* 0x000fe200000000ff */
[----:B------:R-:W-:Y:S01]  /*1a00*/  FMUL.FTZ R90, R109, R90 ;  /* 0x0000005a6d5a7220 */ /* 0x000fe20000410000 */
[----:B------:R-:W-:-:S02]  /*1a10*/  @P1 F2FP.PACK_AB R109, RZ, R109 ;  /* 0x0000006dff6d123e */ /* 0x000fc400000000ff */
[----:B------:R-:W-:Y:S01]  /*1a20*/  @P1 PRMT R74, R74, 0x5410, R94 ;  /* 0x000054104a4a1816 */ /* 0x000fe2000000005e */
[CC--:B------:R-:W-:Y:S01]  /*1a30*/  @P0 IMAD.WIDE.U32 R94, R4.reuse, R97.reuse, c[0x0][0x258] ;  /* 0x00009600045e0625 */ /* 0x0c0fe200078e0061 */
[----:B------:R-:W-:Y:S02]  /*1a40*/  F2FP.PACK_AB R76, R79, R76 ;  /* 0x0000004c4f4c723e */ /* 0x000fe400000000ff */
[----:B------:R-:W-:Y:S01]  /*1a50*/  @P1 PRMT R73, R73, 0x5410, R89 ;  /* 0x0000541049491816 */ /* 0x000fe20000000059 */
[----:B------:R-:W-:Y:S01]  /*1a60*/  IMAD.WIDE.U32 R96, R4, R97, c[0x0][0x248] ;  /* 0x0000920004607625 */ /* 0x000fe200078e0061 */
[----:B------:R-:W-:Y:S02]  /*1a70*/  @P1 PRMT R72, R72, 0x5410, R108 ;  /* 0x0000541048481816 */ /* 0x000fe4000000006c */
[----:B------:R-:W-:Y:S02]  /*1a80*/  @P1 PRMT R75, R75, 0x5410, R109 ;  /* 0x000054104b4b1816 */ /* 0x000fe4000000006d */
[----:B------:R-:W-:-:S02]  /*1a90*/  F2FP.PACK_AB R78, R115, R78 ;  /* 0x0000004e734e723e */ /* 0x000fc400000000ff */
[----:B------:R-:W-:Y:S01]  /*1aa0*/  F2FP.PACK_AB R79, R90, R107 ;  /* 0x0000006b5a4f723e */ /* 0x000fe200000000ff */
[----:B------:R0:W-:Y:S04]  /*1ab0*/  @P0 STG.E.128 [R94.64], R72 ;  /* 0x000000485e000986 */ /* 0x0001e8000c101d04 */
[----:B------:R0:W-:Y:S02]  /*1ac0*/  STG.E.128 [R96.64], R76 ;  /* 0x0000004c60007986 */ /* 0x0001e4000c101d04 */
.L_x_3667:
[----:B------:R-:W-:Y:S05]  /*1ad0*/  BSYNC B1 ;  /* 0x0000000000017941 */ /* 0x000fea0003800000 */
.L_x_3666:
[----:B0-----:R-:W-:-:S04]  /*1ae0*/  MOV R77, c[0x0][0x160] ;  /* 0x00005800004d7a02 */ /* 0x001fc80000000f00 */
[----:B------:R-:W-:-:S04]  /*1af0*/  LEA R2, R77, R2, 0x2 ;  /* 0x000000024d027211 */ /* 0x000fc800078e10ff */
[----:B------:R-:W-:-:S13]  /*1b00*/  ISETP.GE.AND P0, PT, R2, c[0x0][0x164], PT ;  /* 0x0000590002007a0c */ /* 0x000fda0003f06270 */
[----:B------:R-:W-:Y:S01]  /*1b10*/  @P0 CALL.REL.NOINC `(.L_x_3657) ;  /* 0x0000001000000944 */ /* 0x000fe20003c00000 */
[----:B------:R-:W-:Y:S05]  /*1b20*/  BRA `(.L_x_3668) ;  /* 0xffffe79000007947 */ /* 0x000fea000383ffff */
.L_x_3657:
[----:B0-----:R-:W-:Y:S05]  /*1b30*/  BSYNC B0 ;  /* 0x0000000000007941 */ /* 0x001fea0003800000 */
.L_x_3656:
        /* <DEDUP_REMOVED lines=135> */
.L_x_3662:
[----:B------:R-:W-:Y:S01]  /*23b0*/  HFMA2.MMA R110, -RZ, RZ, 0, 5.9604644775390625e-08 ;  /* 0x00000001ff6e7435 */ /* 0x000fe200000001ff */
[----:B------:R-:W-:-:S02]  /*23c0*/  MOV R79, R107 ;  /* 0x0000006b004f7202 */ /* 0x000fc40000000f00 */
[----:B------:R-:W-:Y:S02]  /*23d0*/  MOV R95, 0x1f ;  /* 0x0000001f005f7802 */ /* 0x000fe40000000f00 */
[----:B------:R-:W-:Y:S02]  /*23e0*/  MOV R112, 0xffffffff ;  /* 0xffffffff00707802 */ /* 0x000fe40000000f00 */
[----:B------:R-:W-:Y:S02]  /*23f0*/  MOV R76, 0x2410 ;  /* 0x00002410004c7802 */ /* 0x000fe40000000f00 */
[----:B------:R-:W-:Y:S05]  /*2400*/  CALL.REL.NOINC `($__internal_100_$__cuda_sm70_shflsync_bfly_p) ;  /* 0x0000046000007944 */ /* 0x000fea0003c00000 */
[----:B-1----:R-:W-:Y:S01]  /*2410*/  MOV R78, R79 ;  /* 0x0000004f004e7202 */ /* 0x002fe20000000f00 */
[----:B0-----:R-:W-:Y:S05]  /*2420*/  BRA `(.L_x_3669) ;  /* 0xffffeaf000007947 */ /* 0x001fea000383ffff */
.L_x_3663:
[----:B------:R-:W-:Y:S01]  /*2430*/  HFMA2.MMA R110, -RZ, RZ, 0, 5.9604644775390625e-08 ;  /* 0x00000001ff6e7435 */ /* 0x000fe200000001ff */
[----:B------:R-:W-:Y:S02]  /*2440*/  MOV R79, R108 ;  /* 0x0000006c004f7202 */ /* 0x000fe40000000f00 */
[----:B------:R-:W-:Y:S02]  /*2450*/  MOV R95, 0x1f ;  /* 0x0000001f005f7802 */ /* 0x000fe40000000f00 */
[----:B------:R-:W-:-:S02]  /*2460*/  MOV R112, 0xffffffff ;  /* 0xffffffff00707802 */ /* 0x000fc40000000f00 */
[----:B------:R-:W-:Y:S02]  /*2470*/  MOV R76, 0x2490 ;  /* 0x00002490004c7802 */ /* 0x000fe40000000f00 */
[----:B01----:R-:W-:Y:S05]  /*2480*/  CALL.REL.NOINC `($__internal_100_$__cuda_sm70_shflsync_bfly_p) ;  /* 0x000003e000007944 */ /* 0x003fea0003c00000 */
[----:B------:R-:W-:Y:S01]  /*2490*/  FADD.FTZ R107, R78, R107 ;  /* 0x0000006b4e6b7221 */ /* 0x000fe20000010000 */
[----:B0-----:R-:W-:Y:S01]  /*24a0*/  HFMA2.MMA R110, -RZ, RZ, 0, 1.1920928955078125e-07 ;  /* 0x00000002ff6e7435 */ /* 0x001fe200000001ff */
[----:B-1----:R-:W-:Y:S01]  /*24b0*/  FADD.FTZ R108, R108, R79 ;  /* 0x0000004f6c6c7221 */ /* 0x002fe20000010000 */
[----:B------:R-:W-:Y:S02]  /*24c0*/  MOV R95, 0x1f ;  /* 0x0000001f005f7802 */ /* 0x000fe40000000f00 */
[----:B------:R-:W-:Y:S02]  /*24d0*/  MOV R112, 0xffffffff ;  /* 0xffffffff00707802 */ /* 0x000fe40000000f00 */
[----:B------:R-:W-:Y:S02]  /*24e0*/  MOV R79, R107 ;  /* 0x0000006b004f7202 */ /* 0x000fe40000000f00 */
[----:B------:R-:W-:Y:S02]  /*24f0*/  MOV R76, 0x2510 ;  /* 0x00002510004c7802 */ /* 0x000fe40000000f00 */
[----:B------:R-:W-:Y:S05]  /*2500*/  CALL.REL.NOINC `($__internal_100_$__cuda_sm70_shflsync_bfly_p) ;  /* 0x0000036000007944 */ /* 0x000fea0003c00000 */
[----:B0-----:R-:W-:Y:S01]  /*2510*/  HFMA2.MMA R110, -RZ, RZ, 0, 1.1920928955078125e-07 ;  /* 0x00000002ff6e7435 */ /* 0x001fe200000001ff */
[----:B-1----:R-:W-:-:S02]  /*2520*/  MOV R78, R79 ;  /* 0x0000004f004e7202 */ /* 0x002fc40000000f00 */
[----:B------:R-:W-:Y:S02]  /*2530*/  MOV R79, R108 ;  /* 0x0000006c004f7202 */ /* 0x000fe40000000f00 */
[----:B------:R-:W-:Y:S02]  /*2540*/  MOV R95, 0x1f ;  /* 0x0000001f005f7802 */ /* 0x000fe40000000f00 */
[----:B------:R-:W-:Y:S02]  /*2550*/  MOV R112, 0xffffffff ;  /* 0xffffffff00707802 */ /* 0x000fe40000000f00 */
[----:B------:R-:W-:Y:S02]  /*2560*/  MOV R76, 0x2580 ;  /* 0x00002580004c7802 */ /* 0x000fe40000000f00 */
[----:B------:R-:W-:Y:S05]  /*2570*/  CALL.REL.NOINC `($__internal_100_$__cuda_sm70_shflsync_bfly_p) ;  /* 0x000002f000007944 */ /* 0x000fea0003c00000 */
[----:B------:R-:W-:Y:S01]  /*2580*/  FADD.FTZ R107, R78, R107 ;  /* 0x0000006b4e6b7221 */ /* 0x000fe20000010000 */
[----:B0-----:R-:W-:Y:S01]  /*2590*/  HFMA2.MMA R110, -RZ, RZ, 0, 2.384185791015625e-07 ;  /* 0x00000004ff6e7435 */ /* 0x001fe200000001ff */
[----:B-1----:R-:W-:Y:S01]  /*25a0*/  FADD.FTZ R108, R108, R79 ;  /* 0x0000004f6c6c7221 */ /* 0x002fe20000010000 */
[----:B------:R-:W-:Y:S02]  /*25b0*/  MOV R95, 0x1f ;  /* 0x0000001f005f7802 */ /* 0x000fe40000000f00 */
[----:B------:R-:W-:-:S02]  /*25c0*/  MOV R112, 0xffffffff ;  /* 0xffffffff00707802 */ /* 0x000fc40000000f00 */
[----:B------:R-:W-:Y:S02]  /*25d0*/  MOV R79, R107 ;  /* 0x0000006b004f7202 */ /* 0x000fe40000000f00 */
[----:B------:R-:W-:Y:S02]  /*25e0*/  MOV R76, 0x2600 ;  /* 0x00002600004c7802 */ /* 0x000fe40000000f00 */
[----:B------:R-:W-:Y:S05]  /*25f0*/  CALL.REL.NOINC `($__internal_100_$__cuda_sm70_shflsync_bfly_p) ;  /* 0x0000027000007944 */ /* 0x000fea0003c00000 */
[----:B0-----:R-:W-:Y:S01]  /*2600*/  HFMA2.MMA R110, -RZ, RZ, 0, 2.384185791015625e-07 ;  /* 0x00000004ff6e7435 */ /* 0x001fe200000001ff */
[----:B-1----:R-:W-:Y:S02]  /*2610*/  MOV R78, R79 ;  /* 0x0000004f004e7202 */ /* 0x002fe40000000f00 */
[----:B------:R-:W-:Y:S02]  /*2620*/  MOV R79, R108 ;  /* 0x0000006c004f7202 */ /* 0x000fe40000000f00 */
[----:B------:R-:W-:Y:S02]  /*2630*/  MOV R95, 0x1f ;  /* 0x0000001f005f7802 */ /* 0x000fe40000000f00 */
[----:B------:R-:W-:Y:S02]  /*2640*/  MOV R112, 0xffffffff ;  /* 0xffffffff00707802 */ /* 0x000fe40000000f00 */
[----:B------:R-:W-:-:S02]  /*2650*/  MOV R76, 0x2670 ;  /* 0x00002670004c7802 */ /* 0x000fc40000000f00 */
[----:B------:R-:W-:Y:S05]  /*2660*/  CALL.REL.NOINC `($__internal_100_$__cuda_sm70_shflsync_bfly_p) ;  /* 0x0000020000007944 */ /* 0x000fea0003c00000 */
[----:B------:R-:W-:Y:S01]  /*2670*/  FADD.FTZ R107, R78, R107 ;  /* 0x0000006b4e6b7221 */ /* 0x000fe20000010000 */
[----:B0-----:R-:W-:Y:S01]  /*2680*/  HFMA2.MMA R110, -RZ, RZ, 0, 4.76837158203125e-07 ;  /* 0x00000008ff6e7435 */ /* 0x001fe200000001ff */
[----:B-1----:R-:W-:Y:S01]  /*2690*/  FADD.FTZ R96, R108, R79 ;  /* 0x0000004f6c607221 */ /* 0x002fe20000010000 */
[----:B------:R-:W-:-:S02]  /*26a0*/  MOV R95, 0x1f ;  /* 0x0000001f005f7802 */ /* 0x000fc40000000f00 */
[----:B------:R-:W-:Y:S02]  /*26b0*/  MOV R112, 0xffffffff ;  /* 0xffffffff00707802 */ /* 0x000fe40000000f00 */
[----:B------:R-:W-:Y:S02]  /*26c0*/  MOV R79, R107 ;  /* 0x0000006b004f7202 */ /* 0x000fe40000000f00 */
[----:B------:R-:W-:Y:S02]  /*26d0*/  MOV R76, 0x26f0 ;  /* 0x000026f0004c7802 */ /* 0x000fe40000000f00 */
[----:B------:R-:W-:Y:S05]  /*26e0*/  CALL.REL.NOINC `($__internal_100_$__cuda_sm70_shflsync_bfly_p) ;  /* 0x0000018000007944 */ /* 0x000fea0003c00000 */
[----:B0-----:R-:W-:Y:S01]  /*26f0*/  HFMA2.MMA R110, -RZ, RZ, 0, 4.76837158203125e-07 ;  /* 0x00000008ff6e7435 */ /* 0x001fe200000001ff */
[----:B-1----:R-:W-:Y:S02]  /*2700*/  MOV R78, R79 ;  /* 0x0000004f004e7202 */ /* 0x002fe40000000f00 */
[----:B------:R-:W-:Y:S02]  /*2710*/  MOV R79, R96 ;  /* 0x00000060004f7202 */ /* 0x000fe40000000f00 */
[----:B------:R-:W-:Y:S02]  /*2720*/  MOV R95, 0x1f ;  /* 0x0000001f005f7802 */ /* 0x000fe40000000f00 */
[----:B------:R-:W-:-:S02]  /*2730*/  MOV R112, 0xffffffff ;  /* 0xffffffff00707802 */ /* 0x000fc40000000f00 */
[----:B------:R-:W-:Y:S02]  /*2740*/  MOV R76, 0x2760 ;  /* 0x00002760004c7802 */ /* 0x000fe40000000f00 */
[----:B------:R-:W-:Y:S05]  /*2750*/  CALL.REL.NOINC `($__internal_100_$__cuda_sm70_shflsync_bfly_p) ;  /* 0x0000011000007944 */ /* 0x000fea0003c00000 */
[----:B------:R-:W-:Y:S01]  /*2760*/  FADD.FTZ R94, R78, R107 ;  /* 0x0000006b4e5e7221 */ /* 0x000fe20000010000 */
[----:B0-----:R-:W-:Y:S01]  /*2770*/  HFMA2.MMA R110, -RZ, RZ, 0, 9.5367431640625e-07 ;  /* 0x00000010ff6e7435 */ /* 0x001fe200000001ff */
[----:B-1----:R-:W-:Y:S01]  /*2780*/  FADD.FTZ R96, R96, R79 ;  /* 0x0000004f60607221 */ /* 0x002fe20000010000 */
[----:B------:R-:W-:Y:S02]  /*2790*/  MOV R95, 0x1f ;  /* 0x0000001f005f7802 */ /* 0x000fe40000000f00 */
[----:B------:R-:W-:Y:S02]  /*27a0*/  MOV R112, 0xffffffff ;  /* 0xffffffff00707802 */ /* 0x000fe40000000f00 */
[----:B------:R-:W-:Y:S02]  /*27b0*/  MOV R79, R94 ;  /* 0x0000005e004f7202 */ /* 0x000fe40000000f00 */
[----:B------:R-:W-:Y:S02]  /*27c0*/  MOV R76, 0x27e0 ;  /* 0x000027e0004c7802 */ /* 0x000fe40000000f00 */
[----:B------:R-:W-:Y:S05]  /*27d0*/  CALL.REL.NOINC `($__internal_100_$__cuda_sm70_shflsync_bfly_p) ;  /* 0x0000009000007944 */ /* 0x000fea0003c00000 */
[----:B0-----:R-:W-:Y:S01]  /*27e0*/  HFMA2.MMA R110, -RZ, RZ, 0, 9.5367431640625e-07 ;  /* 0x00000010ff6e7435 */ /* 0x001fe200000001ff */
[----:B-1----:R-:W-:-:S02]  /*27f0*/  MOV R97, R79 ;  /* 0x0000004f00617202 */ /* 0x002fc40000000f00 */
[----:B------:R-:W-:Y:S02]  /*2800*/  MOV R79, R96 ;  /* 0x00000060004f7202 */ /* 0x000fe40000000f00 */
[----:B------:R-:W-:Y:S02]  /*2810*/  MOV R95, 0x1f ;  /* 0x0000001f005f7802 */ /* 0x000fe40000000f00 */
[----:B------:R-:W-:Y:S02]  /*2820*/  MOV R112, 0xffffffff ;  /* 0xffffffff00707802 */ /* 0x000fe40000000f00 */
[----:B------:R-:W-:Y:S02]  /*2830*/  MOV R76, 0x2850 ;  /* 0x00002850004c7802 */ /* 0x000fe40000000f00 */
[----:B------:R-:W-:Y:S05]  /*2840*/  CALL.REL.NOINC `($__internal_100_$__cuda_sm70_shflsync_bfly_p) ;  /* 0x0000002000007944 */ /* 0x000fea0003c00000 */
[----:B-1----:R-:W-:Y:S01]  /*2850*/  MOV R77, R79 ;  /* 0x0000004f004d7202 */ /* 0x002fe20000000f00 */
[----:B0-----:R-:W-:Y:S05]  /*2860*/  BRA `(.L_x_3670) ;  /* 0xffffe7d000007947 */ /* 0x001fea000383ffff */
        .weak           $__internal_100_$__cuda_sm70_shflsync_bfly_p
        .type           $__internal_100_$__cuda_sm70_shflsync_bfly_p,@function
        .size           $__internal_100_$__cuda_sm70_shflsync_bfly_p,(.L_x_7278 - $__internal_100_$__cuda_sm70_shflsync_bfly_p)
$__internal_100_$__cuda_sm70_shflsync_bfly_p:
[----:B------:R-:W-:Y:S01]  /*2870*/  HFMA2.MMA R77, -RZ, RZ, 0, 0 ;  /* 0x00000000ff4d7435 */ /* 0x000fe200000001ff */
[----:B------:R-:W-:Y:S04]  /*2880*/  WARPSYNC R112 ;  /* 0x0000007000007348 */ /* 0x000fe80003800000 */
[----:B------:R0:W1:Y:S01]  /*2890*/  SHFL.BFLY PT, R79, R79, R110, R95 ;  /* 0x0c00006e4f4f7389 */ /* 0x00006200000e005f */
[----:B------:R-:W-:Y:S05]  /*28a0*/  RET.REL.NODEC R76 `(_ZN10layer_norm13ln_bwd_kernelINS_13Kernel_traitsIf6__halfS2_S2_fjLj512ELj1ELj4ELj1ELj16ENS_18Kernel_traits_baseILj512EfS2_S2_S2_fjLj128EEEEELb0ELb0ELb0ELb0EEEvNS_9BwdParamsE) ;  /* 0xffffd7504c007950 */ /* 0x000fea0003c3ffff */
.L_x_3671:
        /* <DEDUP_REMOVED lines=13> */
.L_x_7278:


//--------------------- .text._ZN10layer_norm13ln_bwd_kernelINS_13Kernel_traitsIf6__halfS2_S2_fjLj512ELj1ELj4ELj1ELj16ENS_18Kernel_traits_baseILj512EfS2_S2_S2_fjLj128EEEEELb0ELb0ELb0ELb1EEEvNS_9BwdParamsE --------------------------
	.section	.text._ZN10layer_norm13ln_bwd_kernelINS_13Kernel_traitsIf6__halfS2_S2_fjLj512ELj1ELj4ELj1ELj16ENS_18Kernel_traits_baseILj512EfS2_S2_S2_fjLj128EEEEELb0ELb0ELb0ELb1EEEvNS_9BwdParamsE,"ax",@progbits
	.sectioninfo	@"SHI_REGISTERS=126"
	.align	128
        .global         _ZN10layer_norm13ln_bwd_kernelINS_13Kernel_traitsIf6__halfS2_S2_fjLj512ELj1ELj4ELj1ELj16ENS_18Kernel_traits_baseILj512EfS2_S2_S2_fjLj128EEEEELb0ELb0ELb0ELb1EEEvNS_9BwdParamsE
        .type           _ZN10layer_norm13ln_bwd_kernelINS_13Kernel_traitsIf6__halfS2_S2_fjLj512ELj1ELj4ELj1ELj16ENS_18Kernel_traits_baseILj512EfS2_S2_S2_fjLj128EEEEELb0ELb0ELb0ELb1EEEvNS_9BwdParamsE,@function
        .size           _ZN10layer_norm13ln_bwd_kernelINS_13Kernel_traitsIf6__halfS2_S2_fjLj512ELj1ELj4ELj1ELj16ENS_18Kernel_traits_baseILj512EfS2_S2_S2_fjLj128EEEEELb0ELb0ELb0ELb1EEEvNS_9BwdParamsE,(.L_x_7279 - _ZN10layer_norm13ln_bwd_kernelINS_13Kernel_traitsIf6__halfS2_S2_fjLj512ELj1ELj4ELj1ELj16ENS_18Kernel_traits_baseILj512EfS2_S2_S2_fjLj128EEEEELb0ELb0ELb0ELb1EEEvNS_9BwdParamsE)
        .other          _ZN10layer_norm13ln_bwd_kernelINS_13Kernel_traitsIf6__halfS2_S2_fjLj512ELj1ELj4ELj1ELj16ENS_18Kernel_traits_baseILj512EfS2_S2_S2_fjLj128EEEEELb0ELb0ELb0ELb1EEEvNS_9BwdParamsE,@"STO_CUDA_ENTRY STV_DEFAULT"
_ZN10layer_norm13ln_bwd_kernelINS_13Kernel_traitsIf6__halfS2_S2_fjLj512ELj1ELj4ELj1ELj16ENS_18Kernel_traits_baseILj512EfS2_S2_S2_fjLj128EEEEELb0ELb0ELb0ELb1EEEvNS_9BwdParamsE:
.text._ZN10layer_norm13ln_bwd_kernelINS_13Kernel_traitsIf6__halfS2_S2_fjLj512ELj1ELj4ELj1ELj16ENS_18Kernel_traits_baseILj512EfS2_S2_S2_fjLj128EEEEELb0ELb0ELb0ELb1EEEvNS_9BwdParamsE:
        /* <DEDUP_REMOVED lines=26> */
.L_x_3673:
        /* <DEDUP_REMOVED lines=27> */
.L_x_3679:
[----:B------:R-:W-:Y:S01]  /*0350*/  ISETP.NE.U32.AND P1, PT, RZ, c[0x0][0x1c0], PT ;  /* 0x00007000ff007a0c */ /* 0x000fe20003f25070 */
[----:B------:R-:W-:Y:S01]  /*0360*/  IMAD R2, R80, c[0x0][0x168], RZ ;  /* 0x00005a0050027a24 */ /* 0x000fe200078e02ff */
[----:B------:R-:W-:-:S02]  /*0370*/  LOP3.LUT R82, R63, 0x1f, RZ, 0xc0, !PT ;  /* 0x0000001f3f527812 */ /* 0x000fc400078ec0ff */
[----:B------:R-:W-:Y:S02]  /*0380*/  ISETP.NE.AND.EX P1, PT, RZ, c[0x0][0x1c4], PT, P1 ;  /* 0x00007100ff007a0c */ /* 0x000fe40003f25310 */
[----:B------:R-:W-:Y:S02]  /*0390*/  SHF.R.S32.HI R3, RZ, 0x1f, R2 ;  /* 0x0000001fff037819 */ /* 0x000fe40000011402 */
        /* <DEDUP_REMOVED lines=17> */
[----:B------:R-:W4:Y:S04]  /*04b0*/  LDG.E.128 R40, [R40.64] ;  /* 0x0000000428287981 */ /* 0x000f28000c1e1d00 */
[----:B------:R-:W4:Y:S01]  /*04c0*/  LDG.E R84, [R84.64] ;  /* 0x0000000454547981 */ /* 0x000f22000c1e1900 */
[----:B------:R-:W-:-:S06]  /*04d0*/  IMAD.WIDE.U32 R44, R86, R87, c[0x0][0x208] ;  /* 0x00008200562c7625 */ /* 0x000fcc00078e0057 */
[----:B------:R-:W4:Y:S01]  /*04e0*/  LDG.E.128 R44, [R44.64] ;  /* 0x000000042c2c7981 */ /* 0x000f22000c1e1d00 */
[----:B------:R-:W-:-:S04]  /*04f0*/  ISETP.NE.U32.AND P0, PT, RZ, c[0x0][0x218], PT ;  /* 0x00008600ff007a0c */ /* 0x000fc80003f05070 */
[----:B------:R-:W-:Y:S02]  /*0500*/  ISETP.NE.AND.EX P0, PT, RZ, c[0x0][0x21c], PT, P0 ;  /* 0x00008700ff007a0c */ /* 0x000fe40003f05300 */
[----:B------:R-:W-:-:S11]  /*0510*/  MOV R83, 0x3f800000 ;  /* 0x3f80000000537802 */ /* 0x000fd60000000f00 */
[----:B0-----:R-:W-:-:S04]  /*0520*/  @P0 IMAD.WIDE.U32 R2, R82, R87, c[0x0][0x218] ;  /* 0x0000860052020625 */ /* 0x001fc800078e0057 */
[----:B------:R-:W-:Y:S01]  /*0530*/  @P0 IMAD.WIDE.U32 R86, R86, R87, c[0x0][0x218] ;  /* 0x0000860056560625 */ /* 0x000fe200078e0057 */
[----:B-----5:R0:W5:Y:S04]  /*0540*/  @P0 LDG.E.128 R20, [R2.64] ;  /* 0x0000000402140981 */ /* 0x020168000c1e1d00 */
[----:B------:R1:W5:Y:S01]  /*0550*/  @P0 LDG.E.128 R24, [R86.64] ;  /* 0x0000000456180981 */ /* 0x000362000c1e1d00 */
[----:B--2---:R-:W-:Y:S01]  /*0560*/  @P1 HADD2.F32 R83, -RZ, R90.H0_H0 ;  /* 0x2000005aff531230 */ /* 0x004fe20000004100 */
[----:B-1----:R-:W-:Y:S01]  /*0570*/  ISETP.NE.AND P1, PT, R81, RZ, PT ;  /* 0x000000ff5100720c */ /* 0x002fe20003f25270 */
[----:B---3--:R-:W-:-:S03]  /*0580*/  HADD2.F32 R88, -RZ, R32.H0_H0 ;  /* 0x20000020ff587230 */ /* 0x008fc60000004100 */
[----:B----4-:R-:W-:Y:S01]  /*0590*/  FSEL R94, R94, RZ, !P1 ;  /* 0x000000ff5e5e7208 */ /* 0x010fe20004800000 */
[----:B------:R-:W-:Y:S02]  /*05a0*/  HADD2.F32 R32, -RZ, R32.H1_H1 ;  /* 0x30000020ff207230 */ /* 0x000fe40000004100 */
[--C-:B------:R-:W-:Y:S02]  /*05b0*/  HADD2.F32 R105, -RZ, R37.reuse.H0_H0 ;  /* 0x20000025ff697230 */ /* 0x100fe40000004100 */
[----:B------:R-:W-:Y:S01]  /*05c0*/  HADD2.F32 R86, -RZ, R37.H1_H1 ;  /* 0x30000025ff567230 */ /* 0x000fe20000004100 */
[----:B------:R-:W-:Y:S01]  /*05d0*/  FADD.FTZ R37, -R94, R88 ;  /* 0x000000585e257221 */ /* 0x000fe20000010100 */
[----:B------:R-:W-:Y:S02]  /*05e0*/  HADD2.F32 R92, -RZ, R34.H0_H0 ;  /* 0x20000022ff5c7230 */ /* 0x000fe40000004100 */
[--C-:B------:R-:W-:Y:S02]  /*05f0*/  HADD2.F32 R89, -RZ, R33.reuse.H0_H0 ;  /* 0x20000021ff597230 */ /* 0x100fe40000004100 */
[----:B------:R-:W-:-:S02]  /*0600*/  HADD2.F32 R90, -RZ, R33.H1_H1 ;  /* 0x30000021ff5a7230 */ /* 0x000fc40000004100 */
[----:B------:R-:W-:Y:S02]  /*0610*/  HADD2.F32 R34, -RZ, R34.H1_H1 ;  /* 0x30000022ff227230 */ /* 0x000fe40000004100 */
[--C-:B------:R-:W-:Y:S02]  /*0620*/  HADD2.F32 R99, -RZ, R41.reuse.H0_H0 ;  /* 0x20000029ff637230 */ /* 0x100fe40000004100 */
[----:B0-----:R-:W-:Y:S01]  /*0630*/  HADD2.F32 R3, -RZ, R41.H1_H1 ;  /* 0x30000029ff037230 */ /* 0x001fe20000004100 */
[----:B------:R-:W-:Y:S01]  /*0640*/  FADD.FTZ R41, -R94, R32 ;  /* 0x000000205e297221 */ /* 0x000fe20000010100 */
[--C-:B------:R-:W-:Y:S01]  /*0650*/  HADD2.F32 R33, -RZ, R36.reuse.H0_H0 ;  /* 0x20000024ff217230 */ /* 0x100fe20000004100 */
[----:B------:R-:W-:Y:S01]  /*0660*/  FMUL.FTZ R32, R84, R37 ;  /* 0x0000002554207220 */ /* 0x000fe20000410000 */
[--C-:B------:R-:W-:Y:S01]  /*0670*/  HADD2.F32 R93, -RZ, R35.reuse.H0_H0 ;  /* 0x20000023ff5d7230 */ /* 0x100fe20000004100 */
[----:B------:R-:W-:Y:S01]  /*0680*/  FADD.FTZ R117, -R94, R34 ;  /* 0x000000225e757221 */ /* 0x000fe20000010100 */
[----:B------:R-:W-:Y:S01]  /*0690*/  HADD2.F32 R2, -RZ, R35.H1_H1 ;  /* 0x30000023ff027230 */ /* 0x000fe20000004100 */
[----:B------:R-:W-:Y:S01]  /*06a0*/  FADD.FTZ R78, R33, R78 ;  /* 0x0000004e214e7221 */ /* 0x000fe20000010000 */
[----:B------:R-:W-:Y:S01]  /*06b0*/  HADD2.F32 R35, -RZ, R36.H1_H1 ;  /* 0x30000024ff237230 */ /* 0x000fe20000004100 */
[----:B------:R-:W-:-:S02]  /*06c0*/  FMUL.FTZ R34, R84, R41 ;  /* 0x0000002954227220 */ /* 0x000fc40000410000 */
[-C--:B------:R-:W-:Y:S02]  /*06d0*/  FFMA.FTZ R79, R32, R33.reuse, R79 ;  /* 0x00000021204f7223 */ /* 0x080fe4000001004f */
[----:B------:R-:W-:Y:S01]  /*06e0*/  FMUL.FTZ R33, R4, R33 ;  /* 0x0000002104217220 */ /* 0x000fe20000410000 */
[----:B------:R-:W-:Y:S01]  /*06f0*/  HADD2.F32 R36, -RZ, R43.H1_H1 ;  /* 0x3000002bff247230 */ /* 0x000fe20000004100 */
[----:B------:R-:W-:Y:S02]  /*0700*/  FADD.FTZ R115, -R94, R92 ;  /* 0x0000005c5e737221 */ /* 0x000fe40000010100 */
[----:B------:R-:W-:Y:S02]  /*0710*/  FADD.FTZ R76, R35, R76 ;  /* 0x0000004c234c7221 */ /* 0x000fe40000010000 */
[-C--:B------:R-:W-:Y:S02]  /*0720*/  FFMA.FTZ R77, R34, R35.reuse, R77 ;  /* 0x00000023224d7223 */ /* 0x080fe4000001004d */
[----:B------:R-:W-:-:S02]  /*0730*/  FMUL.FTZ R35, R5, R35 ;  /* 0x0000002305237220 */ /* 0x000fc40000410000 */
[----:B------:R-:W-:Y:S02]  /*0740*/  FADD.FTZ R92, RZ, R33 ;  /* 0x00000021ff5c7221 */ /* 0x000fe40000010000 */
[----:B------:R-:W-:Y:S02]  /*0750*/  FADD.FTZ R111, -R94, R89 ;  /* 0x000000595e6f7221 */ /* 0x000fe40000010100 */
[----:B------:R-:W-:Y:S02]  /*0760*/  FFMA.FTZ R96, R32, R33, RZ ;  /* 0x0000002120607223 */ /* 0x000fe400000100ff */
[C---:B------:R-:W-:Y:S01]  /*0770*/  FADD.FTZ R119, -R94.reuse, R93 ;  /* 0x0000005d5e777221 */ /* 0x040fe20000010100 */
[--C-:B------:R-:W-:Y:S01]  /*0780*/  HADD2.F32 R87, -RZ, R42.reuse.H0_H0 ;  /* 0x2000002aff577230 */ /* 0x100fe20000004100 */
[C---:B------:R-:W-:Y:S01]  /*0790*/  FADD.FTZ R93, -R94.reuse, R3 ;  /* 0x000000035e5d7221 */ /* 0x040fe20000010100 */
[----:B------:R-:W-:Y:S01]  /*07a0*/  HADD2.F32 R42, -RZ, R42.H1_H1 ;  /* 0x3000002aff2a7230 */ /* 0x000fe20000004100 */
[----:B------:R-:W-:-:S02]  /*07b0*/  FADD.FTZ R3, -R94, R36 ;  /* 0x000000245e037221 */ /* 0x000fc40000010100 */
[----:B------:R-:W-:Y:S02]  /*07c0*/  FMUL.FTZ R37, R6, R105 ;  /* 0x0000006906257220 */ /* 0x000fe40000410000 */
[----:B------:R-:W-:Y:S02]  /*07d0*/  FADD.FTZ R98, R92, R35 ;  /* 0x000000235c627221 */ /* 0x000fe40000010000 */
[----:B------:R-:W-:Y:S02]  /*07e0*/  FADD.FTZ R113, -R94, R90 ;  /* 0x0000005a5e717221 */ /* 0x000fe40000010100 */
[----:B------:R-:W-:Y:S02]  /*07f0*/  FMUL.FTZ R36, R84, R111 ;  /* 0x0000006f54247220 */ /* 0x000fe40000410000 */
[----:B------:R-:W-:Y:S01]  /*0800*/  FFMA.FTZ R96, R34, R35, R96 ;  /* 0x0000002322607223 */ /* 0x000fe20000010060 */
[--C-:B------:R-:W-:Y:S01]  /*0810*/  HADD2.F32 R103, -RZ, R38.reuse.H0_H0 ;  /* 0x20000026ff677230 */ /* 0x100fe20000004100 */
[----:B------:R-:W-:Y:S01]  /*0820*/  FMUL.FTZ R41, R7, R86 ;  /* 0x0000005607297220 */ /* 0x000fe20000410000 */
[--C-:B------:R-:W-:Y:S01]  /*0830*/  HADD2.F32 R91, -RZ, R39.reuse.H0_H0 ;  /* 0x20000027ff5b7230 */ /* 0x100fe20000004100 */
[----:B------:R-:W-:Y:S01]  /*0840*/  FADD.FTZ R98, R98, R37 ;  /* 0x0000002562627221 */ /* 0x000fe20000010000 */
[----:B------:R-:W-:Y:S01]  /*0850*/  HADD2.F32 R97, -RZ, R39.H1_H1 ;  /* 0x30000027ff617230 */ /* 0x000fe20000004100 */
[----:B------:R-:W-:Y:S01]  /*0860*/  FFMA.FTZ R96, R36, R37, R96 ;  /* 0x0000002524607223 */ /* 0x000fe20000010060 */
[----:B------:R-:W-:Y:S01]  /*0870*/  HADD2.F32 R85, -RZ, R38.H1_H1 ;  /* 0x30000026ff557230 */ /* 0x000fe20000004100 */
[----:B------:R-:W-:Y:S01]  /*0880*/  FMUL.FTZ R38, R84, R113 ;  /* 0x0000007154267220 */ /* 0x000fe20000410000 */
[----:B------:R-:W-:-:S02]  /*0890*/  HADD2.F32 R109, -RZ, R40.H0_H0 ;  /* 0x20000028ff6d7230 */ /* 0x000fc40000004100 */
[----:B------:R-:W-:Y:S02]  /*08a0*/  HADD2.F32 R107, -RZ, R40.H1_H1 ;  /* 0x30000028ff6b7230 */ /* 0x000fe40000004100 */
[----:B------:R-:W-:Y:S01]  /*08b0*/  HADD2.F32 R39, -RZ, R43.H0_H0 ;  /* 0x2000002bff277230 */ /* 0x000fe20000004100 */
[C---:B------:R-:W-:Y:S01]  /*08c0*/  FADD.FTZ R121, -R94.reuse, R2 ;  /* 0x000000025e797221 */ /* 0x040fe20000010100 */
[--C-:B------:R-:W-:Y:S01]  /*08d0*/  HADD2.F32 R101, -RZ, R45.reuse.H0_H0 ;  /* 0x2000002dff657230 */ /* 0x100fe20000004100 */
[----:B------:R-:W-:Y:S01]  /*08e0*/  FADD.FTZ R43, -R94, R42 ;  /* 0x0000002a5e2b7221 */ /* 0x000fe20000010100 */
[----:B------:R-:W-:Y:S01]  /*08f0*/  HADD2.F32 R95, -RZ, R45.H1_H1 ;  /* 0x3000002dff5f7230 */ /* 0x000fe20000004100 */
[----:B------:R-:W-:Y:S01]  /*0900*/  FMUL.FTZ R42, R84, R117 ;  /* 0x00000075542a7220 */ /* 0x000fe20000410000 */
[--C-:B------:R-:W-:Y:S01]  /*0910*/  HADD2.F32 R45, -RZ, R47.reuse.H0_H0 ;  /* 0x2000002fff2d7230 */ /* 0x100fe20000004100 */
[----:B------:R-:W-:Y:S01]  /*0920*/  FADD.FTZ R98, R98, R41 ;  /* 0x0000002962627221 */ /* 0x000fe20000010000 */
[----:B------:R-:W-:Y:S01]  /*0930*/  HADD2.F32 R2, -RZ, R47.H1_H1 ;  /* 0x3000002fff027230 */ /* 0x000fe20000004100 */
[----:B------:R-:W-:Y:S01]  /*0940*/  FMUL.FTZ R47, R8, R103 ;  /* 0x00000067082f7220 */ /* 0x000fe20000410000 */
[----:B------:R-:W-:Y:S01]  /*0950*/  HADD2.F32 R123, -RZ, R44.H0_H0 ;  /* 0x2000002cff7b7230 */ /* 0x000fe20000004100 */
[----:B------:R-:W-:-:S02]  /*0960*/  FADD.FTZ R109, -R94, R109 ;  /* 0x0000006d5e6d7221 */ /* 0x000fc40000010100 */
[C---:B------:R-:W-:Y:S02]  /*0970*/  FADD.FTZ R107, -R94.reuse, R107 ;  /* 0x0000006b5e6b7221 */ /* 0x040fe40000010100 */
[C---:B------:R-:W-:Y:S02]  /*0980*/  FADD.FTZ R99, -R94.reuse, R99 ;  /* 0x000000635e637221 */ /* 0x040fe40000010100 */
[C---:B------:R-:W-:Y:S02]  /*0990*/  FADD.FTZ R87, -R94.reuse, R87 ;  /* 0x000000575e577221 */ /* 0x040fe40000010100 */
[----:B------:R-:W-:Y:S01]  /*09a0*/  FADD.FTZ R39, -R94, R39 ;  /* 0x000000275e277221 */ /* 0x000fe20000010100 */
[----:B------:R-:W-:Y:S01]  /*09b0*/  HADD2.F32 R94, -RZ, R44.H1_H1 ;  /* 0x3000002cff5e7230 */ /* 0x000fe20000004100 */
[----:B------:R-:W-:Y:S02]  /*09c0*/  FMUL.FTZ R40, R84, R115 ;  /* 0x0000007354287220 */ /* 0x000fe40000410000 */
        /* <DEDUP_REMOVED lines=21> */
[-C--:B------:R-:W-:Y:S02]  /*0b20*/  FFMA.FTZ R51, R92, R94.reuse, R51 ;  /* 0x0000005e5c337223 */ /* 0x080fe40000010033 */
[----:B------:R-:W-:Y:S02]  /*0b30*/  FMUL.FTZ R103, R13, R94 ;  /* 0x0000005e0d677220 */ /* 0x000fe40000410000 */
[----:B------:R-:W-:Y:S02]  /*0b40*/  FMUL.FTZ R93, R84, R93 ;  /* 0x0000005d545d7220 */ /* 0x000fe40000410000 */
        /* <DEDUP_REMOVED lines=9> */
[----:B------:R-:W-:Y:S02]  /*0be0*/  FMUL.FTZ R90, R84, R109 ;  /* 0x0000006d545a7220 */ /* 0x000fe40000410000 */
[----:B------:R-:W-:Y:S02]  /*0bf0*/  FFMA.FTZ R99, R86, R97, R99 ;  /* 0x0000006156637223 */ /* 0x000fe40000010063 */
[----:B------:R-:W-:Y:S02]  /*0c00*/  FADD.FTZ R100, R95, R88 ;  /* 0x000000585f647221 */ /* 0x000fe40000010000 */
        /* <DEDUP_REMOVED lines=13> */
[----:B------:R-:W-:Y:S01]  /*0ce0*/  HADD2.F32 R46, -RZ, R46.H1_H1 ;  /* 0x3000002eff2e7230 */ /* 0x000fe20000004100 */
        /* <DEDUP_REMOVED lines=28> */
.L_x_3680:
        /* <DEDUP_REMOVED lines=18> */
.L_x_3681:
[----:B--2---:R-:W-:Y:S02]  /*0fd0*/  FADD.FTZ R108, R108, R95 ;  /* 0x0000005f6c6c7221 */ /* 0x004fe40000010000 */
[----:B------:R-:W-:Y:S02]  /*0fe0*/  IMAD R3, R80, c[0x0][0x168], RZ ;  /* 0x00005a0050037a24 */ /* 0x000fe400078e02ff */
[----:B------:R-:W-:Y:S02]  /*0ff0*/  FMUL.FTZ R108, R108, c[0x0][0x1e0] ;  /* 0x000078006c6c7a20 */ /* 0x000fe40000410000 */
[----:B-1----:R-:W-:Y:S01]  /*1000*/  FADD.FTZ R2, R2, R99 ;  /* 0x0000006302027221 */ /* 0x002fe20000010000 */
[----:B------:R-:W-:Y:S02]  /*1010*/  SHF.R.S32.HI R104, RZ, 0x1f, R3 ;  /* 0x0000001fff687819 */ /* 0x000fe40000011403 */
[----:B------:R-:W-:Y:S01]  /*1020*/  FSEL R108, R108, RZ, !P1 ;  /* 0x000000ff6c6c7208 */ /* 0x000fe20004800000 */
[----:B0-----:R-:W-:Y:S01]  /*1030*/  FMUL.FTZ R95, R2, c[0x0][0x1e0] ;  /* 0x00007800025f7a20 */ /* 0x001fe20000410000 */
[----:B------:R-:W-:-:S02]  /*1040*/  LEA.HI R104, R104, R3, RZ, 0x3 ;  /* 0x0000000368687211 */ /* 0x000fc400078f18ff */
[----:B------:R-:W-:Y:S01]  /*1050*/  ISETP.NE.U32.AND P1, PT, RZ, c[0x0][0x258], PT ;  /* 0x00009600ff007a0c */ /* 0x000fe20003f25070 */
[-CC-:B------:R-:W-:Y:S01]  /*1060*/  FFMA.FTZ R44, R44, R95.reuse, R108.reuse ;  /* 0x0000005f2c2c7223 */ /* 0x180fe2000001006c */
[----:B------:R-:W-:Y:S01]  /*1070*/  LOP3.LUT R99, R63, 0x1f, RZ, 0xc0, !PT ;  /* 0x0000001f3f637812 */ /* 0x000fe200078ec0ff */
[-CC-:B------:R-:W-:Y:S01]  /*1080*/  FFMA.FTZ R3, R90, R95.reuse, R108.reuse ;  /* 0x0000005f5a037223 */ /* 0x180fe2000001006c */
[----:B------:R-:W-:Y:S01]  /*1090*/  ISETP.NE.AND.EX P1, PT, RZ, c[0x0][0x25c], PT, P1 ;  /* 0x00009700ff007a0c */ /* 0x000fe20003f25310 */
[-C--:B------:R-:W-:Y:S02]  /*10a0*/  FFMA.FTZ R87, R87, R95.reuse, R108 ;  /* 0x0000005f57577223 */ /* 0x080fe4000001006c */
[----:B------:R-:W-:Y:S02]  /*10b0*/  FADD.FTZ R91, R91, -R44 ;  /* 0x8000002c5b5b7221 */ /* 0x000fe40000010000 */
[-CC-:B------:R-:W-:Y:S02]  /*10c0*/  FFMA.FTZ R89, R43, R95.reuse, R108.reuse ;  /* 0x0000005f2b597223 */ /* 0x180fe4000001006c */
[----:B------:R-:W-:-:S02]  /*10d0*/  FFMA.FTZ R32, R32, R95, R108 ;  /* 0x0000005f20207223 */ /* 0x000fc4000001006c */
[----:B------:R-:W-:Y:S01]  /*10e0*/  FADD.FTZ R43, R88, -R3 ;  /* 0x80000003582b7221 */ /* 0x000fe20000010000 */
[----:B-----5:R-:W-:Y:S01]  /*10f0*/  @P0 HADD2.F32 R3, -RZ, R23.H0_H0 ;  /* 0x20000017ff030230 */ /* 0x020fe20000004100 */
[----:B------:R-:W-:Y:S02]  /*1100*/  FADD.FTZ R87, R98, -R87 ;  /* 0x8000005762577221 */ /* 0x000fe40000010000 */
[----:B------:R-:W-:Y:S02]  /*1110*/  FMUL.FTZ R98, R84, R91 ;  /* 0x0000005b54627220 */ /* 0x000fe40000410000 */
[----:B------:R-:W-:Y:S02]  /*1120*/  FADD.FTZ R33, R33, -R32 ;  /* 0x8000002021217221 */ /* 0x000fe40000010000 */
[-CC-:B------:R-:W-:Y:S02]  /*1130*/  FFMA.FTZ R34, R34, R95.reuse, R108.reuse ;  /* 0x0000005f22227223 */ /* 0x180fe4000001006c */
[----:B------:R-:W-:Y:S01]  /*1140*/  @P0 FADD.FTZ R98, R98, R3 ;  /* 0x0000000362620221 */ /* 0x000fe20000010000 */
[----:B------:R-:W-:Y:S01]  /*1150*/  @P0 HADD2.F32 R3, -RZ, R20.H0_H0 ;  /* 0x20000014ff030230 */ /* 0x000fe20000004100 */
[----:B------:R-:W-:-:S02]  /*1160*/  FFMA.FTZ R36, R36, R95, R108 ;  /* 0x0000005f24247223 */ /* 0x000fc4000001006c */
[----:B------:R-:W-:Y:S01]  /*1170*/  FMUL.FTZ R32, R84, R33 ;  /* 0x0000002154207220 */ /* 0x000fe20000410000 */
[----:B------:R-:W-:Y:S01]  /*1180*/  @P0 HADD2.F32 R33, -RZ, R21.H0_H0 ;  /* 0x20000015ff210230 */ /* 0x000fe20000004100 */
[--C-:B------:R-:W-:Y:S01]  /*1190*/  FFMA.FTZ R2, R38, R95, R108.reuse ;  /* 0x0000005f26027223 */ /* 0x100fe2000001006c */
[----:B------:R-:W-:Y:S01]  /*11a0*/  LEA.HI.SX32 R38, R104, R99, 0x1d ;  /* 0x0000006368267211 */ /* 0x000fe200078feaff */
[-C--:B------:R-:W-:Y:S02]  /*11b0*/  FFMA.FTZ R40, R40, R95.reuse, R108 ;  /* 0x0000005f28287223 */ /* 0x080fe4000001006c */
[----:B------:R-:W-:Y:S02]  /*11c0*/  FADD.FTZ R35, R35, -R34 ;  /* 0x8000002223237221 */ /* 0x000fe40000010000 */
[----:B------:R-:W-:Y:S02]  /*11d0*/  FADD.FTZ R37, R37, -R36 ;  /* 0x8000002425257221 */ /* 0x000fe40000010000 */
[----:B------:R-:W-:-:S02]  /*11e0*/  FFMA.FTZ R94, R94, R95, R108 ;  /* 0x0000005f5e5e7223 */ /* 0x000fc4000001006c */
[-CC-:B------:R-:W-:Y:S02]  /*11f0*/  FFMA.FTZ R93, R93, R95.reuse, R108.reuse ;  /* 0x0000005f5d5d7223 */ /* 0x180fe4000001006c */
[----:B------:R-:W-:Y:S01]  /*1200*/  @P0 FADD.FTZ R32, R32, R3 ;  /* 0x0000000320200221 */ /* 0x000fe20000010000 */
[----:B------:R-:W-:Y:S01]  /*1210*/  @P0 HADD2.F32 R3, -RZ, R20.H1_H1 ;  /* 0x30000014ff030230 */ /* 0x000fe20000004100 */
[----:B------:R-:W-:Y:S02]  /*1220*/  FFMA.FTZ R86, R86, R95, R108 ;  /* 0x0000005f56567223 */ /* 0x000fe4000001006c */
[----:B------:R-:W-:Y:S02]  /*1230*/  FADD.FTZ R41, R41, -R2 ;  /* 0x8000000229297221 */ /* 0x000fe40000010000 */
[----:B------:R-:W-:Y:S02]  /*1240*/  FADD.FTZ R47, R47, -R40 ;  /* 0x800000282f2f7221 */ /* 0x000fe40000010000 */
[----:B------:R-:W-:Y:S01]  /*1250*/  FMUL.FTZ R2, R84, R35 ;  /* 0x0000002354027220 */ /* 0x000fe20000410000 */
[----:B------:R-:W-:Y:S01]  /*1260*/  @P0 HADD2.F32 R35, -RZ, R21.H1_H1 ;  /* 0x30000015ff230230 */ /* 0x000fe20000004100 */
[----:B------:R-:W-:-:S02]  /*1270*/  FFMA.FTZ R102, R102, R95, R108 ;  /* 0x0000005f66667223 */ /* 0x000fc4000001006c */
[----:B------:R-:W-:Y:S01]  /*1280*/  FMUL.FTZ R34, R84, R37 ;  /* 0x0000002554227220 */ /* 0x000fe20000410000 */
[----:B------:R-:W-:Y:S01]  /*1290*/  @P0 HADD2.F32 R37, -RZ, R22.H0_H0 ;  /* 0x20000016ff250230 */ /* 0x000fe20000004100 */
[-CC-:B------:R-:W-:Y:S02]  /*12a0*/  FFMA.FTZ R92, R92, R95.reuse, R108.reuse ;  /* 0x0000005f5c5c7223 */ /* 0x180fe4000001006c */
[-C--:B------:R-:W-:Y:S02]  /*12b0*/  FFMA.FTZ R100, R100, R95.reuse, R108 ;  /* 0x0000005f64647223 */ /* 0x080fe4000001006c */
[----:B------:R-:W-:Y:S02]  /*12c0*/  FADD.FTZ R101, R101, -R94 ;  /* 0x8000005e65657221 */ /* 0x000fe40000010000 */
[----:B------:R-:W-:Y:S02]  /*12d0*/  FADD.FTZ R93, R96, -R93 ;  /* 0x8000005d605d7221 */ /* 0x000fe40000010000 */
[----:B------:R-:W-:-:S02]  /*12e0*/  FFMA.FTZ R42, R42, R95, R108 ;  /* 0x0000005f2a2a7223 */ /* 0x000fc4000001006c */
[----:B------:R-:W-:Y:S02]  /*12f0*/  FADD.FTZ R97, R97, -R86 ;  /* 0x8000005661617221 */ /* 0x000fe40000010000 */
[----:B------:R-:W-:Y:S02]  /*1300*/  FMUL.FTZ R94, R84, R47 ;  /* 0x0000002f545e7220 */ /* 0x000fe40000410000 */
[----:B------:R-:W-:Y:S01]  /*1310*/  @P0 FADD.FTZ R2, R2, R3 ;  /* 0x0000000302020221 */ /* 0x000fe20000010000 */
[----:B------:R-:W-:Y:S01]  /*1320*/  @P0 HADD2.F32 R3, -RZ, R25.H1_H1 ;  /* 0x30000019ff030230 */ /* 0x000fe20000004100 */
[----:B------:R-:W-:Y:S02]  /*1330*/  FADD.FTZ R89, R46, -R89 ;  /* 0x800000592e597221 */ /* 0x000fe40000010000 */
[----:B------:R-:W-:Y:S01]  /*1340*/  FADD.FTZ R95, R39, -R102 ;  /* 0x80000066275f7221 */ /* 0x000fe20000010000 */
[----:B------:R-:W-:Y:S01]  /*1350*/  @P0 HADD2.F32 R39, -RZ, R23.H1_H1 ;  /* 0x30000017ff270230 */ /* 0x000fe20000004100 */
[----:B------:R-:W-:-:S02]  /*1360*/  FADD.FTZ R103, R103, -R92 ;  /* 0x8000005c67677221 */ /* 0x000fc40000010000 */
[----:B------:R-:W-:Y:S02]  /*1370*/  FADD.FTZ R45, R45, -R100 ;  /* 0x800000642d2d7221 */ /* 0x000fe40000010000 */
[C---:B------:R-:W-:Y:S02]  /*1380*/  FMUL.FTZ R46, R84.reuse, R93 ;  /* 0x0000005d542e7220 */ /* 0x040fe40000410000 */
[----:B------:R-:W-:Y:S02]  /*1390*/  FADD.FTZ R85, R85, -R42 ;  /* 0x8000002a55557221 */ /* 0x000fe40000010000 */
[C---:B------:R-:W-:Y:S02]  /*13a0*/  FMUL.FTZ R92, R84.reuse, R41 ;  /* 0x00000029545c7220 */ /* 0x040fe40000410000 */
[----:B------:R-:W-:Y:S02]  /*13b0*/  FMUL.FTZ R100, R84, R97 ;  /* 0x0000006154647220 */ /* 0x000fe40000410000 */
[----:B------:R-:W-:Y:S01]  /*13c0*/  @P0 FADD.FTZ R94, R94, R37 ;  /* 0x000000255e5e0221 */ /* 0x000fe20000010000 */
[----:B------:R-:W-:Y:S01]  /*13d0*/  @P0 HADD2.F32 R37, -RZ, R25.H0_H0 ;  /* 0x20000019ff250230 */ /* 0x000fe20000004100 */
[----:B------:R-:W-:-:S02]  /*13e0*/  FMUL.FTZ R44, R84, R101 ;  /* 0x00000065542c7220 */ /* 0x000fc40000410000 */
[----:B------:R-:W-:Y:S01]  /*13f0*/  @P0 FADD.FTZ R46, R46, R3 ;  /* 0x000000032e2e0221 */ /* 0x000fe20000010000 */
[----:B------:R-:W-:Y:S01]  /*1400*/  @P1 F2FP.PACK_AB R3, RZ, R32 ;  /* 0x00000020ff03123e */ /* 0x000fe200000000ff */
[----:B------:R-:W-:Y:S02]  /*1410*/  FMUL.FTZ R96, R84, R85 ;  /* 0x0000005554607220 */ /* 0x000fe40000410000 */
[----:B------:R-:W-:Y:S01]  /*1420*/  @P0 FADD.FTZ R100, R100, R39 ;  /* 0x0000002764640221 */ /* 0x000fe20000010000 */
[----:B------:R-:W-:Y:S01]  /*1430*/  @P0 HADD2.F32 R39, -RZ, R22.H1_H1 ;  /* 0x30000016ff270230 */ /* 0x000fe20000004100 */
[----:B------:R-:W-:Y:S01]  /*1440*/  @P0 FADD.FTZ R34, R34, R33 ;  /* 0x0000002122220221 */ /* 0x000fe20000010000 */
[--C-:B------:R-:W-:Y:S01]  /*1450*/  @P0 HADD2.F32 R33, -RZ, R24.reuse.H0_H0 ;  /* 0x20000018ff210230 */ /* 0x100fe20000004100 */
[----:B------:R-:W-:Y:S01]  /*1460*/  @P0 FADD.FTZ R92, R92, R35 ;  /* 0x000000235c5c0221 */ /* 0x000fe20000010000 */
[----:B------:R-:W-:Y:S01]  /*1470*/  @P0 HADD2.F32 R35, -RZ, R24.H1_H1 ;  /* 0x30000018ff230230 */ /* 0x000fe20000004100 */
[-C--:B------:R-:W-:Y:S01]  /*1480*/  FMUL.FTZ R32, R32, R83.reuse ;  /* 0x0000005320207220 */ /* 0x080fe20000410000 */
[----:B------:R-:W-:Y:S01]  /*1490*/  @P1 F2FP.PACK_AB R36, RZ, R34 ;  /* 0x00000022ff24123e */ /* 0x000fe200000000ff */
[----:B------:R-:W-:Y:S01]  /*14a0*/  FMUL.FTZ R85, R2, R83 ;  /* 0x0000005302557220 */ /* 0x000fe20000410000 */
[----:B------:R-:W-:Y:S01]  /*14b0*/  @P1 F2FP.PACK_AB R47, RZ, R100 ;  /* 0x00000064ff2f123e */ /* 0x000fe200000000ff */
[C---:B------:R-:W-:Y:S01]  /*14c0*/  FMUL.FTZ R40, R84.reuse, R43 ;  /* 0x0000002b54287220 */ /* 0x040fe20000410000 */
[----:B------:R-:W-:Y:S01]  /*14d0*/  @P1 F2FP.PACK_AB R41, RZ, R92 ;  /* 0x0000005cff29123e */ /* 0x000fe200000000ff */
[----:B------:R-:W-:Y:S01]  /*14e0*/  FMUL.FTZ R42, R84, R103 ;  /* 0x00000067542a7220 */ /* 0x000fe20000410000 */
[----:B------:R-:W-:Y:S01]  /*14f0*/  F2FP.PACK_AB R32, R85, R32 ;  /* 0x000000205520723e */ /* 0x000fe200000000ff */
[----:B------:R-:W-:Y:S01]  /*1500*/  @P0 FADD.FTZ R44, R44, R37 ;  /* 0x000000252c2c0221 */ /* 0x000fe20000010000 */
[--C-:B------:R-:W-:Y:S01]  /*1510*/  @P0 HADD2.F32 R37, -RZ, R27.reuse.H0_H0 ;  /* 0x2000001bff250230 */ /* 0x100fe20000004100 */
[----:B------:R-:W-:Y:S01]  /*1520*/  FMUL.FTZ R90, R84, R45 ;  /* 0x0000002d545a7220 */ /* 0x000fe20000410000 */
[----:B------:R-:W-:Y:S01]  /*1530*/  HFMA2.MMA R85, -RZ, RZ, 0, 9.5367431640625e-07 ;  /* 0x00000010ff557435 */ /* 0x000fe200000001ff */
[----:B------:R-:W-:Y:S01]  /*1540*/  @P0 FADD.FTZ R96, R96, R39 ;  /* 0x0000002760600221 */ /* 0x000fe20000010000 */
[----:B------:R-:W-:Y:S01]  /*1550*/  @P0 HADD2.F32 R39, -RZ, R27.H1_H1 ;  /* 0x3000001bff270230 */ /* 0x000fe20000004100 */
[----:B------:R-:W-:Y:S01]  /*1560*/  @P0 FADD.FTZ R40, R40, R33 ;  /* 0x0000002128280221 */ /* 0x000fe20000010000 */
[--C-:B------:R-:W-:Y:S01]  /*1570*/  @P0 HADD2.F32 R33, -RZ, R26.reuse.H0_H0 ;  /* 0x2000001aff210230 */ /* 0x100fe20000004100 */
[----:B------:R-:W-:Y:S01]  /*1580*/  @P0 FADD.FTZ R42, R42, R35 ;  /* 0x000000232a2a0221 */ /* 0x000fe20000010000 */
[----:B------:R-:W-:Y:S01]  /*1590*/  @P0 HADD2.F32 R35, -RZ, R26.H1_H1 ;  /* 0x3000001aff230230 */ /* 0x000fe20000004100 */
[C---:B------:R-:W-:Y:S01]  /*15a0*/  FMUL.FTZ R86, R84.reuse, R87 ;  /* 0x0000005754567220 */ /* 0x040fe20000410000 */
[----:B------:R-:W-:Y:S01]  /*15b0*/  @P1 F2FP.PACK_AB R45, RZ, R98 ;  /* 0x00000062ff2d123e */ /* 0x000fe200000000ff */
[C---:B------:R-:W-:Y:S01]  /*15c0*/  FMUL.FTZ R88, R84.reuse, R89 ;  /* 0x0000005954587220 */ /* 0x040fe20000410000 */
[----:B------:R-:W-:Y:S01]  /*15d0*/  @P1 F2FP.PACK_AB R43, RZ, R96 ;  /* 0x00000060ff2b123e */ /* 0x000fe200000000ff */
[----:B------:R-:W-:Y:S01]  /*15e0*/  FMUL.FTZ R84, R84, R95 ;  /* 0x0000005f54547220 */ /* 0x000fe20000410000 */
[----:B------:R-:W-:Y:S01]  /*15f0*/  @P1 PRMT R31, R45, 0x7610, R31 ;  /* 0x000076102d1f1816 */ /* 0x000fe2000000001f */
        /* <DEDUP_REMOVED lines=19> */
[----:B------:R-:W-:Y:S01]  /*1730*/  F2FP.PACK_AB R35, R100, R35 ;  /* 0x000000236423723e */ /* 0x000fe200000000ff */
[----:B------:R-:W-:Y:S01]  /*1740*/  @P1 IMAD.WIDE.U32 R2, R82, R85, c[0x0][0x258] ;  /* 0x0000960052021625 */ /* 0x000fe200078e0055 */
[----:B------:R-:W-:-:S02]  /*1750*/  F2FP.PACK_AB R34, R87, R94 ;  /* 0x0000005e5722723e */ /* 0x000fc400000000ff */
[----:B------:R-:W-:Y:S01]  /*1760*/  F2FP.PACK_AB R33, R92, R33 ;  /* 0x000000215c21723e */ /* 0x000fe200000000ff */
[----:B------:R-:W-:Y:S01]  /*1770*/  IMAD.WIDE.U32 R36, R82, R85, c[0x0][0x248] ;  /* 0x0000920052247625 */ /* 0x000fe200078e0055 */
[----:B------:R0:W-:Y:S01]  /*1780*/  @P1 STG.E.128 [R2.64], R28 ;  /* 0x0000001c02001986 */ /* 0x0001e2000c101d04 */
[----:B------:R-:W-:Y:S02]  /*1790*/  @P1 F2FP.PACK_AB R39, RZ, R44 ;  /* 0x0000002cff27123e */ /* 0x000fe400000000ff */
[----:B------:R-:W-:Y:S01]  /*17a0*/  @P1 F2FP.PACK_AB R43, RZ, R86 ;  /* 0x00000056ff2b123e */ /* 0x000fe200000000ff */
[----:B------:R1:W-:Y:S01]  /*17b0*/  STG.E.128 [R36.64], R32 ;  /* 0x0000002024007986 */ /* 0x0003e2000c101d04 */
[-C--:B------:R-:W-:Y:S01]  /*17c0*/  FMUL.FTZ R45, R42, R83.reuse ;  /* 0x000000532a2d7220 */ /* 0x080fe20000410000 */
[----:B------:R-:W-:Y:S01]  /*17d0*/  @P1 F2FP.PACK_AB R41, RZ, R46 ;  /* 0x0000002eff29123e */ /* 0x000fe200000000ff */
[-C--:B------:R-:W-:Y:S02]  /*17e0*/  FMUL.FTZ R44, R44, R83.reuse ;  /* 0x000000532c2c7220 */ /* 0x080fe40000410000 */
[----:B------:R-:W-:-:S02]  /*17f0*/  FMUL.FTZ R47, R46, R83 ;  /* 0x000000532e2f7220 */ /* 0x000fc40000410000 */
[-C--:B------:R-:W-:Y:S02]  /*1800*/  FMUL.FTZ R86, R86, R83.reuse ;  /* 0x0000005356567220 */ /* 0x080fe40000410000 */
[-C--:B0-----:R-:W-:Y:S01]  /*1810*/  FMUL.FTZ R2, R84, R83.reuse ;  /* 0x0000005354027220 */ /* 0x081fe20000410000 */
[----:B------:R-:W-:Y:S01]  /*1820*/  @P1 F2FP.PACK_AB R3, RZ, R40 ;  /* 0x00000028ff03123e */ /* 0x000fe200000000ff */
[-C--:B------:R-:W-:Y:S01]  /*1830*/  FMUL.FTZ R40, R40, R83.reuse ;  /* 0x0000005328287220 */ /* 0x080fe20000410000 */
[----:B------:R-:W-:Y:S01]  /*1840*/  @P1 F2FP.PACK_AB R84, RZ, R84 ;  /* 0x00000054ff54123e */ /* 0x000fe200000000ff */
[-C--:B-1----:R-:W-:Y:S01]  /*1850*/  FMUL.FTZ R35, R90, R83.reuse ;  /* 0x000000535a237220 */ /* 0x082fe20000410000 */
[----:B------:R-:W-:Y:S01]  /*1860*/  @P1 F2FP.PACK_AB R90, RZ, R90 ;  /* 0x0000005aff5a123e */ /* 0x000fe200000000ff */
[----:B------:R-:W-:Y:S01]  /*1870*/  FMUL.FTZ R83, R88, R83 ;  /* 0x0000005358537220 */ /* 0x000fe20000410000 */
[----:B------:R-:W-:Y:S02]  /*1880*/  @P1 F2FP.PACK_AB R37, RZ, R42 ;  /* 0x0000002aff25123e */ /* 0x000fe400000000ff */
[----:B------:R-:W-:-:S02]  /*1890*/  F2FP.PACK_AB R35, R2, R35 ;  /* 0x000000230223723e */ /* 0x000fc400000000ff */
[----:B------:R-:W-:Y:S02]  /*18a0*/  @P1 IADD3 R2, R82, 0x20, RZ ;  /* 0x0000002052021810 */ /* 0x000fe40007ffe0ff */
[----:B------:R-:W-:Y:S02]  /*18b0*/  @P1 F2FP.PACK_AB R88, RZ, R88 ;  /* 0x00000058ff58123e */ /* 0x000fe400000000ff */
[----:B------:R-:W-:Y:S01]  /*18c0*/  @P1 PRMT R28, R3, 0x7610, R28 ;  /* 0x00007610031c1816 */ /* 0x000fe2000000001c */
[----:B------:R-:W-:Y:S01]  /*18d0*/  @P1 IMAD.WIDE.U32 R2, R2, R85, c[0x0][0x258] ;  /* 0x0000960002021625 */ /* 0x000fe200078e0055 */
[----:B------:R-:W-:Y:S02]  /*18e0*/  @P1 PRMT R29, R39, 0x7610, R29 ;  /* 0x00007610271d1816 */ /* 0x000fe4000000001d */
[----:B------:R-:W-:Y:S02]  /*18f0*/  IADD3 R36, R38, 0x20, RZ ;  /* 0x0000002026247810 */ /* 0x000fe40007ffe0ff */
[----:B------:R-:W-:-:S02]  /*1900*/  @P1 PRMT R30, R43, 0x7610, R30 ;  /* 0x000076102b1e1816 */ /* 0x000fc4000000001e */
[----:B------:R-:W-:Y:S02]  /*1910*/  @P1 PRMT R31, R90, 0x7610, R31 ;  /* 0x000076105a1f1816 */ /* 0x000fe4000000001f */
[----:B------:R-:W-:Y:S01]  /*1920*/  @P1 PRMT R28, R28, 0x5410, R37 ;  /* 0x000054101c1c1816 */ /* 0x000fe20000000025 */
[----:B------:R-:W-:Y:S01]  /*1930*/  IMAD.WIDE.U32 R36, R36, R85, c[0x0][0x248] ;  /* 0x0000920024247625 */ /* 0x000fe200078e0055 */
[----:B------:R-:W-:Y:S02]  /*1940*/  @P1 PRMT R29, R29, 0x5410, R41 ;  /* 0x000054101d1d1816 */ /* 0x000fe40000000029 */
        /* <DEDUP_REMOVED lines=12> */
.L_x_3678:
[----:B------:R-:W-:Y:S05]  /*1a10*/  BSYNC B1 ;  /* 0x0000000000017941 */ /* 0x000fea0003800000 */
.L_x_3675:
        /* <DEDUP_REMOVED lines=29> */
.L_x_3674:
[----:B------:R-:W-:Y:S05]  /*1bf0*/  BSYNC B0 ;  /* 0x0000000000007941 */ /* 0x000fea0003800000 */
.L_x_3672:
        /* <DEDUP_REMOVED lines=100> */
.L_x_3676:
[----:B------:R-:W-:Y:S01]  /*2240*/  HFMA2.MMA R105, -RZ, RZ, 0, 5.9604644775390625e-08 ;  /* 0x00000001ff697435 */ /* 0x000fe200000001ff */
[----:B------:R-:W-:-:S02]  /*2250*/  MOV R104, R108 ;  /* 0x0000006c00687202 */ /* 0x000fc40000000f00 */
[----:B------:R-:W-:Y:S02]  /*2260*/  MOV R106, 0x1f ;  /* 0x0000001f006a7802 */ /* 0x000fe40000000f00 */
[----:B------:R-:W-:Y:S02]  /*2270*/  MOV R107, 0xffffffff ;  /* 0xffffffff006b7802 */ /* 0x000fe40000000f00 */
[----:B------:R-:W-:Y:S02]  /*2280*/  MOV R2, 0x22a0 ;  /* 0x000022a000027802 */ /* 0x000fe40000000f00 */
[----:B-----5:R-:W-:Y:S05]  /*2290*/  CALL.REL.NOINC `($__internal_101_$__cuda_sm70_shflsync_bfly_p) ;  /* 0x0000046000007944 */ /* 0x020fea0003c00000 */
[----:B-1----:R-:W-:Y:S01]  /*22a0*/  MOV R89, R104 ;  /* 0x0000006800597202 */ /* 0x002fe20000000f00 */
[----:B0-----:R-:W-:Y:S05]  /*22b0*/  BRA `(.L_x_3680) ;  /* 0xffffebf000007947 */ /* 0x001fea000383ffff */
.L_x_3677:
[----:B------:R-:W-:Y:S01]  /*22c0*/  HFMA2.MMA R105, -RZ, RZ, 0, 5.9604644775390625e-08 ;  /* 0x00000001ff697435 */ /* 0x000fe200000001ff */
[----:B------:R-:W-:Y:S02]  /*22d0*/  MOV R104, R95 ;  /* 0x0000005f00687202 */ /* 0x000fe40000000f00 */
[----:B------:R-:W-:Y:S02]  /*22e0*/  MOV R106, 0x1f ;  /* 0x0000001f006a7802 */ /* 0x000fe40000000f00 */
[----:B------:R-:W-:-:S02]  /*22f0*/  MOV R107, 0xffffffff ;  /* 0xffffffff006b7802 */ /* 0x000fc40000000f00 */
[----:B------:R-:W-:Y:S02]  /*2300*/  MOV R2, 0x2320 ;  /* 0x0000232000027802 */ /* 0x000fe40000000f00 */
[----:B01---5:R-:W-:Y:S05]  /*2310*/  CALL.REL.NOINC `($__internal_101_$__cuda_sm70_shflsync_bfly_p) ;  /* 0x000003e000007944 */ /* 0x023fea0003c00000 */
[----:B------:R-:W-:Y:S01]  /*2320*/  FADD.FTZ R108, R108, R89 ;  /* 0x000000596c6c7221 */ /* 0x000fe20000010000 */
[----:B0-----:R-:W-:Y:S01]  /*2330*/  HFMA2.MMA R105, -RZ, RZ, 0, 1.1920928955078125e-07 ;  /* 0x00000002ff697435 */ /* 0x001fe200000001ff */
[----:B-1----:R-:W-:Y:S01]  /*2340*/  FADD.FTZ R95, R95, R104 ;  /* 0x000000685f5f7221 */ /* 0x002fe20000010000 */
[----:B------:R-:W-:Y:S02]  /*2350*/  MOV R106, 0x1f ;  /* 0x0000001f006a7802 */ /* 0x000fe40000000f00 */
[----:B------:R-:W-:Y:S02]  /*2360*/  MOV R107, 0xffffffff ;  /* 0xffffffff006b7802 */ /* 0x000fe40000000f00 */
[----:B------:R-:W-:Y:S02]  /*2370*/  MOV R104, R108 ;  /* 0x0000006c00687202 */ /* 0x000fe40000000f00 */
[----:B------:R-:W-:Y:S02]  /*2380*/  MOV R2, 0x23a0 ;  /* 0x000023a000027802 */ /* 0x000fe40000000f00 */
[----:B------:R-:W-:Y:S05]  /*2390*/  CALL.REL.NOINC `($__internal_101_$__cuda_sm70_shflsync_bfly_p) ;  /* 0x0000036000007944 */ /* 0x000fea0003c00000 */
[----:B0-----:R-:W-:Y:S01]  /*23a0*/  HFMA2.MMA R105, -RZ, RZ, 0, 1.1920928955078125e-07 ;  /* 0x00000002ff697435 */ /* 0x001fe200000001ff */
[----:B-1----:R-:W-:-:S02]  /*23b0*/  MOV R89, R104 ;  /* 0x0000006800597202 */ /* 0x002fc40000000f00 */
[----:B------:R-:W-:Y:S02]  /*23c0*/  MOV R104, R95 ;  /* 0x0000005f00687202 */ /* 0x000fe40000000f00 */
[----:B------:R-:W-:Y:S02]  /*23d0*/  MOV R106, 0x1f ;  /* 0x0000001f006a7802 */ /* 0x000fe40000000f00 */
[----:B------:R-:W-:Y:S02]  /*23e0*/  MOV R107, 0xffffffff ;  /* 0xffffffff006b7802 */ /* 0x000fe40000000f00 */
[----:B------:R-:W-:Y:S02]  /*23f0*/  MOV R2, 0x2410 ;  /* 0x0000241000027802 */ /* 0x000fe40000000f00 */
[----:B------:R-:W-:Y:S05]  /*2400*/  CALL.REL.NOINC `($__internal_101_$__cuda_sm70_shflsync_bfly_p) ;  /* 0x000002f000007944 */ /* 0x000fea0003c00000 */
[----:B------:R-:W-:Y:S01]  /*2410*/  FADD.FTZ R108, R89, R108 ;  /* 0x0000006c596c7221 */ /* 0x000fe20000010000 */
[----:B0-----:R-:W-:Y:S01]  /*2420*/  HFMA2.MMA R105, -RZ, RZ, 0, 2.384185791015625e-07 ;  /* 0x00000004ff697435 */ /* 0x001fe200000001ff */
[----:B-1----:R-:W-:Y:S01]  /*2430*/  FADD.FTZ R95, R95, R104 ;  /* 0x000000685f5f7221 */ /* 0x002fe20000010000 */
[----:B------:R-:W-:Y:S02]  /*2440*/  MOV R106, 0x1f ;  /* 0x0000001f006a7802 */ /* 0x000fe40000000f00 */
[----:B------:R-:W-:-:S02]  /*2450*/  MOV R107, 0xffffffff ;  /* 0xffffffff006b7802 */ /* 0x000fc40000000f00 */
[----:B------:R-:W-:Y:S02]  /*2460*/  MOV R104, R108 ;  /* 0x0000006c00687202 */ /* 0x000fe40000000f00 */
[----:B------:R-:W-:Y:S02]  /*2470*/  MOV R2, 0x2490 ;  /* 0x0000249000027802 */ /* 0x000fe40000000f00 */
[----:B------:R-:W-:Y:S05]  /*2480*/  CALL.REL.NOINC `($__internal_101_$__cuda_sm70_shflsync_bfly_p) ;  /* 0x0000027000007944 */ /* 0x000fea0003c00000 */
[----:B0-----:R-:W-:Y:S01]  /*2490*/  HFMA2.MMA R105, -RZ, RZ, 0, 2.384185791015625e-07 ;  /* 0x00000004ff697435 */ /* 0x001fe200000001ff */
[----:B-1----:R-:W-:Y:S02]  /*24a0*/  MOV R89, R104 ;  /* 0x0000006800597202 */ /* 0x002fe40000000f00 */
[----:B------:R-:W-:Y:S02]  /*24b0*/  MOV R104, R95 ;  /* 0x0000005f00687202 */ /* 0x000fe40000000f00 */
[----:B------:R-:W-:Y:S02]  /*24c0*/  MOV R106, 0x1f ;  /* 0x0000001f006a7802 */ /* 0x000fe40000000f00 */
[----:B------:R-:W-:Y:S02]  /*24d0*/  MOV R107, 0xffffffff ;  /* 0xffffffff006b7802 */ /* 0x000fe40000000f00 */
[----:B------:R-:W-:-:S02]  /*24e0*/  MOV R2, 0x2500 ;  /* 0x0000250000027802 */ /* 0x000fc40000000f00 */
[----:B------:R-:W-:Y:S05]  /*24f0*/  CALL.REL.NOINC `($__internal_101_$__cuda_sm70_shflsync_bfly_p) ;  /* 0x0000020000007944 */ /* 0x000fea0003c00000 */
[----:B------:R-:W-:Y:S01]  /*2500*/  FADD.FTZ R108, R89, R108 ;  /* 0x0000006c596c7221 */ /* 0x000fe20000010000 */
[----:B0-----:R-:W-:Y:S01]  /*2510*/  HFMA2.MMA R105, -RZ, RZ, 0, 4.76837158203125e-07 ;  /* 0x00000008ff697435 */ /* 0x001fe200000001ff */
[----:B-1----:R-:W-:Y:S01]  /*2520*/  FADD.FTZ R99, R95, R104 ;  /* 0x000000685f637221 */ /* 0x002fe20000010000 */
[----:B------:R-:W-:-:S02]  /*2530*/  MOV R106, 0x1f ;  /* 0x0000001f006a7802 */ /* 0x000fc40000000f00 */
[----:B------:R-:W-:Y:S02]  /*2540*/  MOV R107, 0xffffffff ;  /* 0xffffffff006b7802 */ /* 0x000fe40000000f00 */
[----:B------:R-:W-:Y:S02]  /*2550*/  MOV R104, R108 ;  /* 0x0000006c00687202 */ /* 0x000fe40000000f00 */
[----:B------:R-:W-:Y:S02]  /*2560*/  MOV R2, 0x2580 ;  /* 0x0000258000027802 */ /* 0x000fe40000000f00 */
[----:B------:R-:W-:Y:S05]  /*2570*/  CALL.REL.NOINC `($__internal_101_$__cuda_sm70_shflsync_bfly_p) ;  /* 0x0000018000007944 */ /* 0x000fea0003c00000 */
[----:B0-----:R-:W-:Y:S01]  /*2580*/  HFMA2.MMA R105, -RZ, RZ, 0, 4.76837158203125e-07 ;  /* 0x00000008ff697435 */ /* 0x001fe200000001ff */
[----:B-1----:R-:W-:Y:S02]  /*2590*/  MOV R89, R104 ;  /* 0x0000006800597202 */ /* 0x002fe40000000f00 */
[----:B------:R-:W-:Y:S02]  /*25a0*/  MOV R104, R99 ;  /* 0x0000006300687202 */ /* 0x000fe40000000f00 */
[----:B------:R-:W-:Y:S02]  /*25b0*/  MOV R106, 0x1f ;  /* 0x0000001f006a7802 */ /* 0x000fe40000000f00 */
[----:B------:R-:W-:-:S02]  /*25c0*/  MOV R107, 0xffffffff ;  /* 0xffffffff006b7802 */ /* 0x000fc40000000f00 */
[----:B------:R-:W-:Y:S02]  /*25d0*/  MOV R2, 0x25f0 ;  /* 0x000025f000027802 */ /* 0x000fe40000000f00 */
[----:B------:R-:W-:Y:S05]  /*25e0*/  CALL.REL.NOINC `($__internal_101_$__cuda_sm70_shflsync_bfly_p) ;  /* 0x0000011000007944 */ /* 0x000fea0003c00000 */
[----:B------:R-:W-:Y:S01]  /*25f0*/  FADD.FTZ R95, R89, R108 ;  /* 0x0000006c595f7221 */ /* 0x000fe20000010000 */
[----:B0-----:R-:W-:Y:S01]  /*2600*/  HFMA2.MMA R105, -RZ, RZ, 0, 9.5367431640625e-07 ;  /* 0x00000010ff697435 */ /* 0x001fe200000001ff */
[----:B-1----:R-:W-:Y:S01]  /*2610*/  FADD.FTZ R99, R99, R104 ;  /* 0x0000006863637221 */ /* 0x002fe20000010000 */
[----:B------:R-:W-:Y:S02]  /*2620*/  MOV R106, 0x1f ;  /* 0x0000001f006a7802 */ /* 0x000fe40000000f00 */
[----:B------:R-:W-:Y:S02]  /*2630*/  MOV R107, 0xffffffff ;  /* 0xffffffff006b7802 */ /* 0x000fe40000000f00 */
[----:B------:R-:W-:Y:S02]  /*2640*/  MOV R104, R95 ;  /* 0x0000005f00687202 */ /* 0x000fe40000000f00 */
[----:B------:R-:W-:Y:S02]  /*2650*/  MOV R2, 0x2670 ;  /* 0x0000267000027802 */ /* 0x000fe40000000f00 */
[----:B------:R-:W-:Y:S05]  /*2660*/  CALL.REL.NOINC `($__internal_101_$__cuda_sm70_shflsync_bfly_p) ;  /* 0x0000009000007944 */ /* 0x000fea0003c00000 */
[----:B0-----:R-:W-:Y:S01]  /*2670*/  HFMA2.MMA R105, -RZ, RZ, 0, 9.5367431640625e-07 ;  /* 0x00000010ff697435 */ /* 0x001fe200000001ff */
[----:B-1----:R-:W-:-:S02]  /*2680*/  MOV R108, R104 ;  /* 0x00000068006c7202 */ /* 0x002fc40000000f00 */
[----:B------:R-:W-:Y:S02]  /*2690*/  MOV R104, R99 ;  /* 0x0000006300687202 */ /* 0x000fe40000000f00 */
[----:B------:R-:W-:Y:S02]  /*26a0*/  MOV R106, 0x1f ;  /* 0x0000001f006a7802 */ /* 0x000fe40000000f00 */
[----:B------:R-:W-:Y:S02]  /*26b0*/  MOV R107, 0xffffffff ;  /* 0xffffffff006b7802 */ /* 0x000fe40000000f00 */
[----:B------:R-:W-:Y:S02]  /*26c0*/  MOV R2, 0x26e0 ;  /* 0x000026e000027802 */ /* 0x000fe40000000f00 */
[----:B------:R-:W-:Y:S05]  /*26d0*/  CALL.REL.NOINC `($__internal_101_$__cuda_sm70_shflsync_bfly_p) ;  /* 0x0000002000007944 */ /* 0x000fea0003c00000 */
[----:B-1----:R-:W-:Y:S01]  /*26e0*/  MOV R2, R104 ;  /* 0x0000006800027202 */ /* 0x002fe20000000f00 */
[----:B0-----:R-:W-:Y:S05]  /*26f0*/  BRA `(.L_x_3681) ;  /* 0xffffe8d000007947 */ /* 0x001fea000383ffff */
        .weak           $__internal_101_$__cuda_sm70_shflsync_bfly_p
        .type           $__internal_101_$__cuda_sm70_shflsync_bfly_p,@function
        .size           $__internal_101_$__cuda_sm70_shflsync_bfly_p,(.L_x_7279 - $__internal_101_$__cuda_sm70_shflsync_bfly_p)
$__internal_101_$__cuda_sm70_shflsync_bfly_p:
[----:B------:R-:W-:Y:S01]  /*2700*/  HFMA2.MMA R3, -RZ, RZ, 0, 0 ;  /* 0x00000000ff037435 */ /* 0x000fe200000001ff */
[----:B------:R-:W-:Y:S04]  /*2710*/  WARPSYNC R107 ;  /* 0x0000006b00007348 */ /* 0x000fe80003800000 */
[----:B------:R0:W1:Y:S01]  /*2720*/  SHFL.BFLY PT, R104, R104, R105, R106 ;  /* 0x0c00006968687389 */ /* 0x00006200000e006a */
[----:B------:R-:W-:Y:S05]  /*2730*/  RET.REL.NODEC R2 `(_ZN10layer_norm13ln_bwd_kernelINS_13Kernel_traitsIf6__halfS2_S2_fjLj512ELj1ELj4ELj1ELj16ENS_18Kernel_traits_baseILj512EfS2_S2_S2_fjLj128EEEEELb0ELb0ELb0ELb1EEEvNS_9BwdParamsE) ;  /* 0xffffd8c002007950 */ /* 0x000fea0003c3ffff */
.L_x_3682:
        /* <DEDUP_REMOVED lines=12> */
.L_x_7279:


//--------------------- .text._ZN10layer_norm13ln_bwd_kernelINS_13Kernel_traitsIf6__halfS2_S2_fjLj512ELj1ELj4ELj1ELj16ENS_18Kernel_traits_baseILj512EfS2_S2_S2_fjLj128EEEEELb0ELb0ELb1ELb0EEEvNS_9BwdParamsE --------------------------
	.section	.text._ZN10layer_norm13ln_bwd_kernelINS_13Kernel_traitsIf6__halfS2_S2_fjLj512ELj1ELj4ELj1ELj16ENS_18Kernel_traits_baseILj512EfS2_S2_S2_fjLj128EEEEELb0ELb0ELb1ELb0EEEvNS_9BwdParamsE,"ax",@progbits
	.sectioninfo	@"SHI_REGISTERS=122"
	.align	128
        .global         _ZN10layer_norm13ln_bwd_kernelINS_13Kernel_traitsIf6__halfS2_S2_fjLj512ELj1ELj4ELj1ELj16ENS_18Kernel_traits_baseILj512EfS2_S2_S2_fjLj128EEEEELb0ELb0ELb1ELb0EEEvNS_9BwdParamsE
        .type           _ZN10layer_norm13ln_bwd_kernelINS_13Kernel_traitsIf6__halfS2_S2_fjLj512ELj1ELj4ELj1ELj16ENS_18Kernel_traits_baseILj512EfS2_S2_S2_fjLj128EEEEELb0ELb0ELb1ELb0EEEvNS_9BwdParamsE,@function
        .size           _ZN10layer_norm13ln_bwd_kernelINS_13Kernel_traitsIf6__halfS2_S2_fjLj512ELj1ELj4ELj1ELj16ENS_18Kernel_traits_baseILj512EfS2_S2_S2_fjLj128EEEEELb0ELb0ELb1ELb0EEEvNS_9BwdParamsE,(.L_x_7280 - _ZN10layer_norm13ln_bwd_kernelINS_13Kernel_traitsIf6__halfS2_S2_fjLj512ELj1ELj4ELj1ELj16ENS_18Kernel_traits_baseILj512EfS2_S2_S2_fjLj128EEEEELb0ELb0ELb1ELb0EEEvNS_9BwdParamsE)
        .other          _ZN10layer_norm13ln_bwd_kernelINS_13Kernel_traitsIf6__halfS2_S2_fjLj512ELj1ELj4ELj1ELj16ENS_18Kernel_traits_baseILj512EfS2_S2_S2_fjLj128EEEEELb0ELb0ELb1ELb0EEEvNS_9BwdParamsE,@"STO_CUDA_ENTRY STV_DEFAULT"
_ZN10layer_norm13ln_bwd_kernelINS_13Kernel_traitsIf6__halfS2_S2_fjLj512ELj1ELj4ELj1ELj16ENS_18Kernel_traits_baseILj512EfS2_S2_S2_fjLj128EEEEELb0ELb0ELb1ELb0EEEvNS_9BwdParamsE:
.text._ZN10layer_norm13ln_bwd_kernelINS_13Kernel_traitsIf6__halfS2_S2_fjLj512ELj1ELj4ELj1ELj16ENS_18Kernel_traits_baseILj512EfS2_S2_S2_fjLj128EEEEELb0ELb0ELb1ELb0EEEvNS_9BwdParamsE:
        /* <DEDUP_REMOVED lines=44> */
.L_x_3747:
[----:B------:R-:W-:-:S05]  /*02c0*/  MOV R110, 0x4 ;  /* 0x00000004006e7802 */ /* 0x000fca0000000f00 */
        /* <DEDUP_REMOVED lines=17> */
[----:B------:R-:W-:Y:S01]  /*03e0*/  MOV R86, R6 ;  /* 0x0000000600567202 */ /* 0x000fe20000000f00 */
[----:B------:R-:W-:Y:S05]  /*03f0*/  @!P3 BRA `(.L_x_3688) ;  /* 0x000000500000b947 */ /* 0x000fea0003800000 */
[----:B------:R-:W-:-:S04]  /*0400*/  ISETP.NE.U32.AND P0, PT, RZ, c[0x0][0x218], PT ;  /* 0x00008600ff007a0c */ /* 0x000fc80003f05070 */
[----:B------:R-:W-:-:S13]  /*0410*/  ISETP.NE.AND.EX P0, PT, RZ, c[0x0][0x21c], PT, P0 ;  /* 0x00008700ff007a0c */ /* 0x000fda0003f05300 */
[----:B------:R-:W-:Y:S05]  /*0420*/  @!P0 BRA `(.L_x_3689) ;  /* 0x0000001000008947 */ /* 0x000fea0003800000 */
[----:B------:R1:W5:Y:S02]  /*0430*/  LDG.E.128 R20, [R84.64] ;  /* 0x0000000454147981 */ /* 0x000364000c1e1d00 */
.L_x_3689:
[----:B------:R-:W-:Y:S02]  /*0440*/  IADD3 R86, R6, 0x20, RZ ;  /* 0x0000002006567810 */ /* 0x000fe40007ffe0ff */
.L_x_3688:
[----:B------:R-:W-:Y:S05]  /*0450*/  BSYNC B2 ;  /* 0x0000000000027941 */ /* 0x000fea0003800000 */
.L_x_3687:
        /* <DEDUP_REMOVED lines=9> */
.L_x_3686:
        /* <DEDUP_REMOVED lines=11> */
[----:B------:R-:W-:Y:S01]  /*05a0*/  HFMA2.MMA R109, -RZ, RZ, 0, 0 ;  /* 0x00000000ff6d7435 */ /* 0x000fe200000001ff */
        /* <DEDUP_REMOVED lines=13> */
[----:B------:R-:W-:Y:S01]  /*0680*/  HADD2.F32 R89, -RZ, R8.H1_H1 ;  /* 0x30000008ff597230 */ /* 0x000fe20000004100 */
[C---:B------:R-:W-:Y:S01]  /*0690*/  FADD.FTZ R87, -R108.reuse, R87 ;  /* 0x000000576c577221 */ /* 0x040fe20000010100 */
[----:B------:R-:W-:Y:S01]  /*06a0*/  HADD2.F32 R113, -RZ, R10.H0_H0 ;  /* 0x2000000aff717230 */ /* 0x000fe20000004100 */
[----:B------:R-:W-:Y:S01]  /*06b0*/  FADD.FTZ R109, -R108, R109 ;  /* 0x0000006d6c6d7221 */ /* 0x000fe20000010100 */
[--C-:B------:R-:W-:Y:S01]  /*06c0*/  HADD2.F32 R117, -RZ, R11.reuse.H0_H0 ;  /* 0x2000000bff757230 */ /* 0x100fe20000004100 */
[----:B-----5:R-:W-:Y:S01]  /*06d0*/  FMUL.FTZ R8, R0, R87 ;  /* 0x0000005700087220 */ /* 0x020fe20000410000 */
[----:B------:R-:W-:-:S02]  /*06e0*/  HADD2.F32 R119, -RZ, R11.H1_H1 ;  /* 0x3000000bff777230 */ /* 0x000fc40000004100 */
[----:B------:R-:W-:Y:S01]  /*06f0*/  HADD2.F32 R93, -RZ, R9.H0_H0 ;  /* 0x20000009ff5d7230 */ /* 0x000fe20000004100 */
[C---:B------:R-:W-:Y:S01]  /*0700*/  FADD.FTZ R9, -R108.reuse, R89 ;  /* 0x000000596c097221 */ /* 0x040fe20000010100 */
[----:B---3--:R-:W-:Y:S01]  /*0710*/  HADD2.F32 R11, -RZ, R12.H0_H0 ;  /* 0x2000000cff0b7230 */ /* 0x008fe20000004100 */
[----:B------:R-:W-:Y:S01]  /*0720*/  FADD.FTZ R87, -R108, R119 ;  /* 0x000000776c577221 */ /* 0x000fe20000010100 */
[--C-:B0-----:R-:W-:Y:S01]  /*0730*/  HADD2.F32 R85, -RZ, R15.reuse.H0_H0 ;  /* 0x2000000fff557230 */ /* 0x101fe20000004100 */
[----:B------:R-:W-:Y:S01]  /*0740*/  FMUL.FTZ R9, R0, R9 ;  /* 0x0000000900097220 */ /* 0x000fe20000410000 */
[----:B------:R-:W-:Y:S01]  /*0750*/  HADD2.F32 R84, -RZ, R15.H1_H1 ;  /* 0x3000000fff547230 */ /* 0x000fe20000004100 */
[----:B------:R-:W-:Y:S01]  /*0760*/  FADD.FTZ R15, -R108, R113 ;  /* 0x000000716c0f7221 */ /* 0x000fe20000010100 */
[--C-:B------:R-:W-:Y:S01]  /*0770*/  HADD2.F32 R88, -RZ, R13.reuse.H1_H1 ;  /* 0x3000000dff587230 */ /* 0x100fe20000004100 */
[----:B------:R-:W-:Y:S01]  /*0780*/  FADD.FTZ R36, R36, R11 ;  /* 0x0000000b24247221 */ /* 0x000fe20000010000 */
[--C-:B------:R-:W-:Y:S01]  /*0790*/  HADD2.F32 R91, -RZ, R14.reuse.H0_H0 ;  /* 0x2000000eff5b7230 */ /* 0x100fe20000004100 */
[----:B------:R-:W-:Y:S01]  /*07a0*/  FFMA.FTZ R52, R8, R11, R52 ;  /* 0x0000000b08347223 */ /* 0x000fe20000010034 */
[----:B------:R-:W-:Y:S01]  /*07b0*/  HADD2.F32 R86, -RZ, R14.H1_H1 ;  /* 0x3000000eff567230 */ /* 0x000fe20000004100 */
[C---:B------:R-:W-:Y:S01]  /*07c0*/  FMUL.FTZ R14, R0.reuse, R109 ;  /* 0x0000006d000e7220 */ /* 0x040fe20000410000 */
[----:B------:R-:W-:Y:S01]  /*07d0*/  HADD2.F32 R12, -RZ, R12.H1_H1 ;  /* 0x3000000cff0c7230 */ /* 0x000fe20000004100 */
[----:B------:R-:W-:Y:S01]  /*07e0*/  FMUL.FTZ R15, R0, R15 ;  /* 0x0000000f000f7220 */ /* 0x000fe20000410000 */
[----:B------:R-:W-:Y:S01]  /*07f0*/  HADD2.F32 R115, -RZ, R10.H1_H1 ;  /* 0x3000000aff737230 */ /* 0x000fe20000004100 */
[----:B------:R-:W-:Y:S01]  /*0800*/  FMUL.FTZ R11, R68, R11 ;  /* 0x0000000b440b7220 */ /* 0x000fe20000410000 */
[----:B------:R-:W-:Y:S01]  /*0810*/  HADD2.F32 R95, -RZ, R13.H0_H0 ;  /* 0x2000000dff5f7230 */ /* 0x000fe20000004100 */
        /* <DEDUP_REMOVED lines=44> */
.L_x_3692:
[----:B------:R-:W-:Y:S05]  /*0ae0*/  BSYNC B2 ;  /* 0x0000000000027941 */ /* 0x000fea0003800000 */
.L_x_3691:
        /* <DEDUP_REMOVED lines=9> */
[----:B--2---:R-:W-:Y:S02]  /*0b80*/  HADD2.F32 R107, -RZ, R82.H0_H0 ;  /* 0x20000052ff6b7230 */ /* 0x004fe40000004100 */
[--C-:B------:R-:W-:Y:S02]  /*0b90*/  HADD2.F32 R117, -RZ, R83.reuse.H0_H0 ;  /* 0x20000053ff757230 */ /* 0x100fe40000004100 */
[--C-:B------:R-:W-:Y:S01]  /*0ba0*/  HADD2.F32 R99, -RZ, R80.reuse.H0_H0 ;  /* 0x20000050ff637230 */ /* 0x100fe20000004100 */
[C---:B------:R-:W-:Y:S01]  /*0bb0*/  FADD.FTZ R113, -R108.reuse, R107 ;  /* 0x0000006b6c717221 */ /* 0x040fe20000010100 */
[----:B------:R-:W-:Y:S02]  /*0bc0*/  HADD2.F32 R83, -RZ, R83.H1_H1 ;  /* 0x30000053ff537230 */ /* 0x000fe40000004100 */
[--C-:B------:R-:W-:Y:S02]  /*0bd0*/  HADD2.F32 R103, -RZ, R81.reuse.H0_H0 ;  /* 0x20000051ff677230 */ /* 0x100fe40000004100 */
[----:B------:R-:W-:Y:S01]  /*0be0*/  HADD2.F32 R105, -RZ, R81.H1_H1 ;  /* 0x30000051ff697230 */ /* 0x000fe20000004100 */
[C---:B------:R-:W-:Y:S01]  /*0bf0*/  FADD.FTZ R81, -R108.reuse, R99 ;  /* 0x000000636c517221 */ /* 0x040fe20000010100 */
[----:B------:R-:W-:Y:S01]  /*0c00*/  HADD2.F32 R101, -RZ, R80.H1_H1 ;  /* 0x30000050ff657230 */ /* 0x000fe20000004100 */
[----:B------:R-:W-:Y:S01]  /*0c10*/  FADD.FTZ R107, -R108, R83 ;  /* 0x000000536c6b7221 */ /* 0x000fe20000010100 */
[----:B---3--:R-:W-:Y:S01]  /*0c20*/  HADD2.F32 R83, -RZ, R84.H0_H0 ;  /* 0x20000054ff537230 */ /* 0x008fe20000004100 */
[----:B-----5:R-:W-:Y:S01]  /*0c30*/  FMUL.FTZ R81, R0, R81 ;  /* 0x0000005100517220 */ /* 0x020fe20000410000 */
[----:B------:R-:W-:Y:S01]  /*0c40*/  HADD2.F32 R115, -RZ, R82.H1_H1 ;  /* 0x30000052ff737230 */ /* 0x000fe20000004100 */
[C---:B0-----:R-:W-:Y:S01]  /*0c50*/  FADD.FTZ R97, -R108.reuse, R103 ;  /* 0x000000676c617221 */ /* 0x041fe20000010100 */
[----:B------:R-:W-:Y:S01]  /*0c60*/  HADD2.F32 R96, -RZ, R84.H1_H1 ;  /* 0x30000054ff607230 */ /* 0x000fe20000004100 */
[----:B------:R-:W-:Y:S01]  /*0c70*/  FADD.FTZ R101, -R108, R101 ;  /* 0x000000656c657221 */ /* 0x000fe20000010100 */
[--C-:B------:R-:W-:Y:S01]  /*0c80*/  HADD2.F32 R99, -RZ, R85.reuse.H0_H0 ;  /* 0x20000055ff637230 */ /* 0x100fe20000004100 */
[-C--:B------:R-:W-:Y:S01]  /*0c90*/  FMUL.FTZ R82, R60, R83.reuse ;  /* 0x000000533c527220 */ /* 0x080fe20000410000 */
[--C-:B------:R-:W-:Y:S01]  /*0ca0*/  HADD2.F32 R104, -RZ, R86.reuse.H1_H1 ;  /* 0x30000056ff687230 */ /* 0x100fe20000004100 */
[----:B------:R-:W-:Y:S01]  /*0cb0*/  FADD.FTZ R103, -R108, R115 ;  /* 0x000000736c677221 */ /* 0x000fe20000010100 */
[----:B------:R-:W-:Y:S01]  /*0cc0*/  HADD2.F32 R115, -RZ, R86.H0_H0 ;  /* 0x20000056ff737230 */ /* 0x000fe20000004100 */
[----:B------:R-:W-:Y:S01]  /*0cd0*/  FADD.FTZ R28, R28, R83 ;  /* 0x000000531c1c7221 */ /* 0x000fe20000010000 */
[----:B------:R-:W-:Y:S01]  /*0ce0*/  HADD2.F32 R100, -RZ, R85.H1_H1 ;  /* 0x30000055ff647230 */ /* 0x000fe20000004100 */
[----:B------:R-:W-:Y:S01]  /*0cf0*/  FFMA.FTZ R44, R81, R83, R44 ;  /* 0x00000053512c7223 */ /* 0x000fe2000001002c */
[--C-:B------:R-:W-:Y:S01]  /*0d00*/  HADD2.F32 R85, -RZ, R87.reuse.H0_H0 ;  /* 0x20000057ff557230 */ /* 0x100fe20000004100 */
[C---:B------:R-:W-:Y:S01]  /*0d10*/  FMUL.FTZ R83, R0.reuse, R97 ;  /* 0x0000006100537220 */ /* 0x040fe20000410000 */
[----:B------:R-:W-:Y:S01]  /*0d20*/  HADD2.F32 R84, -RZ, R87.H1_H1 ;  /* 0x30000057ff547230 */ /* 0x000fe20000004100 */
[----:B------:R-:W-:-:S02]  /*0d30*/  FMUL.FTZ R80, R0, R101 ;  /* 0x0000006500507220 */ /* 0x000fc40000410000 */
[----:B------:R-:W-:Y:S02]  /*0d40*/  FMUL.FTZ R97, R61, R96 ;  /* 0x000000603d617220 */ /* 0x000fe40000410000 */
[----:B------:R-:W-:Y:S02]  /*0d50*/  FADD.FTZ R86, R109, R82 ;  /* 0x000000526d567221 */ /* 0x000fe40000010000 */
[----:B------:R-:W-:Y:S02]  /*0d60*/  FFMA.FTZ R110, R81, R82, R110 ;  /* 0x00000052516e7223 */ /* 0x000fe4000001006e */
[----:B------:R-:W-:Y:S02]  /*0d70*/  FADD.FTZ R111, -R108, R105 ;  /* 0x000000696c6f7221 */ /* 0x000fe40000010100 */
[----:B------:R-:W-:Y:S02]  /*0d80*/  FMUL.FTZ R98, R62, R99 ;  /* 0x000000633e627220 */ /* 0x000fe40000410000 */
[----:B------:R-:W-:-:S02]  /*0d90*/  FADD.FTZ R87, R86, R97 ;  /* 0x0000006156577221 */ /* 0x000fc40000010000 */
[C---:B------:R-:W-:Y:S02]  /*0da0*/  FFMA.FTZ R110, R80.reuse, R97, R110 ;  /* 0x00000061506e7223 */ /* 0x040fe4000001006e */
[----:B------:R-:W-:Y:S02]  /*0db0*/  FADD.FTZ R29, R29, R96 ;  /* 0x000000601d1d7221 */ /* 0x000fe40000010000 */
[----:B------:R-:W-:Y:S02]  /*0dc0*/  FFMA.FTZ R45, R80, R96, R45 ;  /* 0x00000060502d7223 */ /* 0x000fe4000001002d */
        /* <DEDUP_REMOVED lines=35> */
.L_x_3690:
[----:B------:R-:W-:Y:S05]  /*1000*/  BSYNC B1 ;  /* 0x0000000000017941 */ /* 0x000fea0003800000 */
.L_x_3685:
[----:B------:R-:W-:Y:S05]  /*1010*/  BRA.DIV ~URZ, `(.L_x_3693) ;  /* 0x00001e627f007947 */ /* 0x000fea000b800000 */
[----:B------:R2:W3:Y:S02]  /*1020*/  SHFL.BFLY PT, R86, R109, 0x1, 0x1f ;  /* 0x0c201f006d567f89 */ /* 0x0004e400000e0000 */
.L_x_3748:
        /* <DEDUP_REMOVED lines=18> */
.L_x_3749:
        /* <DEDUP_REMOVED lines=26> */
.L_x_3698:
        /* <DEDUP_REMOVED lines=9> */
.L_x_3699:
[----:B------:R-:W-:Y:S05]  /*1380*/  BSYNC B2 ;  /* 0x0000000000027941 */ /* 0x000fea0003800000 */
.L_x_3697:
        /* <DEDUP_REMOVED lines=13> */
.L_x_3701:
[----:B------:R-:W-:Y:S01]  /*1460*/  FFMA.FTZ R85, R9, R109, R108 ;  /* 0x0000006d09557223 */ /* 0x000fe2000001006c */
[----:B------:R-:W-:-:S03]  /*1470*/  @P5 HADD2.F32 R84, -RZ, R20.H1_H1 ;  /* 0x30000014ff545230 */ /* 0x000fc60000004100 */
[----:B------:R-:W-:-:S04]  /*1480*/  FADD.FTZ R85, R12, -R85 ;  /* 0x800000550c557221 */ /* 0x000fc80000010000 */
[----:B------:R-:W-:-:S04]  /*1490*/  FMUL.FTZ R85, R0, R85 ;  /* 0x0000005500557220 */ /* 0x000fc80000410000 */
[----:B------:R-:W-:Y:S02]  /*14a0*/  @P5 FADD.FTZ R85, R85, R84 ;  /* 0x0000005455555221 */ /* 0x000fe40000010000 */
.L_x_3702:
[----:B------:R-:W-:Y:S05]  /*14b0*/  BSYNC B2 ;  /* 0x0000000000027941 */ /* 0x000fea0003800000 */
.L_x_3700:
        /* <DEDUP_REMOVED lines=11> */
.L_x_3704:
[----:B------:R-:W-:-:S04]  /*1570*/  FFMA.FTZ R84, R10, R109, R108 ;  /* 0x0000006d0a547223 */ /* 0x000fc8000001006c */
[----:B------:R-:W-:Y:S01]  /*1580*/  FADD.FTZ R85, R13, -R84 ;  /* 0x800000540d557221 */ /* 0x000fe20000010000 */
[----:B------:R-:W-:-:S03]  /*1590*/  @P5 HADD2.F32 R84, -RZ, R21.H0_H0 ;  /* 0x20000015ff545230 */ /* 0x000fc60000004100 */
[----:B------:R-:W-:-:S04]  /*15a0*/  FMUL.FTZ R85, R0, R85 ;  /* 0x0000005500557220 */ /* 0x000fc80000410000 */
[----:B------:R-:W-:Y:S02]  /*15b0*/  @P5 FADD.FTZ R85, R85, R84 ;  /* 0x0000005455555221 */ /* 0x000fe40000010000 */
.L_x_3705:
[----:B------:R-:W-:Y:S05]  /*15c0*/  BSYNC B2 ;  /* 0x0000000000027941 */ /* 0x000fea0003800000 */
.L_x_3703:
        /* <DEDUP_REMOVED lines=11> */
.L_x_3707:
[----:B------:R-:W-:-:S04]  /*1680*/  FFMA.FTZ R84, R14, R109, R108 ;  /* 0x0000006d0e547223 */ /* 0x000fc8000001006c */
[----:B------:R-:W-:Y:S01]  /*1690*/  FADD.FTZ R85, R89, -R84 ;  /* 0x8000005459557221 */ /* 0x000fe20000010000 */
[----:B------:R-:W-:-:S03]  /*16a0*/  @P5 HADD2.F32 R84, -RZ, R21.H1_H1 ;  /* 0x30000015ff545230 */ /* 0x000fc60000004100 */
[----:B------:R-:W-:-:S04]  /*16b0*/  FMUL.FTZ R85, R0, R85 ;  /* 0x0000005500557220 */ /* 0x000fc80000410000 */
[----:B------:R-:W-:Y:S02]  /*16c0*/  @P5 FADD.FTZ R85, R85, R84 ;  /* 0x0000005455555221 */ /* 0x000fe40000010000 */
.L_x_3708:
[----:B------:R-:W-:Y:S05]  /*16d0*/  BSYNC B2 ;  /* 0x0000000000027941 */ /* 0x000fea0003800000 */
.L_x_3706:
        /* <DEDUP_REMOVED lines=11> */
.L_x_3710:
[----:B------:R-:W-:Y:S01]  /*1790*/  FFMA.FTZ R85, R15, R109, R108 ;  /* 0x0000006d0f557223 */ /* 0x000fe2000001006c */
[----:B------:R-:W-:-:S03]  /*17a0*/  @P5 HADD2.F32 R84, -RZ, R22.H0_H0 ;  /* 0x20000016ff545230 */ /* 0x000fc60000004100 */
[----:B------:R-:W-:-:S04]  /*17b0*/  FADD.FTZ R85, R88, -R85 ;  /* 0x8000005558557221 */ /* 0x000fc80000010000 */
[----:B------:R-:W-:-:S04]  /*17c0*/  FMUL.FTZ R85, R0, R85 ;  /* 0x0000005500557220 */ /* 0x000fc80000410000 */
[----:B------:R-:W-:Y:S02]  /*17d0*/  @P5 FADD.FTZ R85, R85, R84 ;  /* 0x0000005455555221 */ /* 0x000fe40000010000 */
.L_x_3711:
[----:B------:R-:W-:Y:S05]  /*17e0*/  BSYNC B2 ;  /* 0x0000000000027941 */ /* 0x000fea0003800000 */
.L_x_3709:
        /* <DEDUP_REMOVED lines=11> */
.L_x_3713:
[----:B------:R-:W-:-:S04]  /*18a0*/  FFMA.FTZ R84, R90, R109, R108 ;  /* 0x0000006d5a547223 */ /* 0x000fc8000001006c */
[----:B------:R-:W-:Y:S01]  /*18b0*/  FADD.FTZ R85, R91, -R84 ;  /* 0x800000545b557221 */ /* 0x000fe20000010000 */
[----:B------:R-:W-:-:S03]  /*18c0*/  @P5 HADD2.F32 R84, -RZ, R22.H1_H1 ;  /* 0x30000016ff545230 */ /* 0x000fc60000004100 */
[----:B------:R-:W-:-:S04]  /*18d0*/  FMUL.FTZ R85, R0, R85 ;  /* 0x0000005500557220 */ /* 0x000fc80000410000 */
[----:B------:R-:W-:Y:S02]  /*18e0*/  @P5 FADD.FTZ R85, R85, R84 ;  /* 0x0000005455555221 */ /* 0x000fe40000010000 */
.L_x_3714:
[----:B------:R-:W-:Y:S05]  /*18f0*/  BSYNC B2 ;  /* 0x0000000000027941 */ /* 0x000fea0003800000 */
.L_x_3712:
        /* <DEDUP_REMOVED lines=11> */
.L_x_3716:
[----:B------:R-:W-:Y:S01]  /*19b0*/  FFMA.FTZ R85, R93, R109, R108 ;  /* 0x0000006d5d557223 */ /* 0x000fe2000001006c */
[----:B------:R-:W-:-:S03]  /*19c0*/  @P5 HADD2.F32 R84, -RZ, R23.H0_H0 ;  /* 0x20000017ff545230 */ /* 0x000fc60000004100 */
[----:B------:R-:W-:-:S04]  /*19d0*/  FADD.FTZ R85, R92, -R85 ;  /* 0x800000555c557221 */ /* 0x000fc80000010000 */
[----:B------:R-:W-:-:S04]  /*19e0*/  FMUL.FTZ R85, R0, R85 ;  /* 0x0000005500557220 */ /* 0x000fc80000410000 */
[----:B------:R-:W-:Y:S02]  /*19f0*/  @P5 FADD.FTZ R85, R85, R84 ;  /* 0x0000005455555221 */ /* 0x000fe40000010000 */
.L_x_3717:
[----:B------:R-:W-:Y:S05]  /*1a00*/  BSYNC B2 ;  /* 0x0000000000027941 */ /* 0x000fea0003800000 */
.L_x_3715:
        /* <DEDUP_REMOVED lines=11> */
.L_x_3719:
[----:B------:R-:W-:-:S04]  /*1ac0*/  FFMA.FTZ R84, R94, R109, R108 ;  /* 0x0000006d5e547223 */ /* 0x000fc8000001006c */
[----:B------:R-:W-:Y:S01]  /*1ad0*/  FADD.FTZ R85, R95, -R84 ;  /* 0x800000545f557221 */ /* 0x000fe20000010000 */
[----:B------:R-:W-:-:S03]  /*1ae0*/  @P5 HADD2.F32 R84, -RZ, R23.H1_H1 ;  /* 0x30000017ff545230 */ /* 0x000fc60000004100 */
[----:B------:R-:W-:-:S04]  /*1af0*/  FMUL.FTZ R85, R0, R85 ;  /* 0x0000005500557220 */ /* 0x000fc80000410000 */
[----:B------:R-:W-:Y:S02]  /*1b00*/  @P5 FADD.FTZ R85, R85, R84 ;  /* 0x0000005455555221 */ /* 0x000fe40000010000 */
.L_x_3720:
[----:B------:R-:W-:Y:S05]  /*1b10*/  BSYNC B2 ;  /* 0x0000000000027941 */ /* 0x000fea0003800000 */
.L_x_3718:
        /* <DEDUP_REMOVED lines=13> */
.L_x_3696:
[----:B------:R-:W-:Y:S05]  /*1bf0*/  BSYNC B1 ;  /* 0x0000000000017941 */ /* 0x000fea0003800000 */
.L_x_3695:
        /* <DEDUP_REMOVED lines=12> */
.L_x_3724:
        /* <DEDUP_REMOVED lines=9> */
.L_x_3725:
[----:B------:R-:W-:Y:S05]  /*1d50*/  BSYNC B2 ;  /* 0x0000000000027941 */ /* 0x000fea0003800000 */
.L_x_3723:
        /* <DEDUP_REMOVED lines=13> */
.L_x_3727:
[----:B------:R-:W-:-:S04]  /*1e30*/  FFMA.FTZ R84, R80, R109, R108 ;  /* 0x0000006d50547223 */ /* 0x000fc8000001006c */
[----:B------:R-:W-:Y:S01]  /*1e40*/  FADD.FTZ R85, R97, -R84 ;  /* 0x8000005461557221 */ /* 0x000fe20000010000 */
[----:B------:R-:W-:-:S03]  /*1e50*/  @P5 HADD2.F32 R84, -RZ, R16.H1_H1 ;  /* 0x30000010ff545230 */ /* 0x000fc60000004100 */
[----:B------:R-:W-:-:S04]  /*1e60*/  FMUL.FTZ R85, R0, R85 ;  /* 0x0000005500557220 */ /* 0x000fc80000410000 */
[----:B------:R-:W-:Y:S02]  /*1e70*/  @P5 FADD.FTZ R85, R85, R84 ;  /* 0x0000005455555221 */ /* 0x000fe40000010000 */
.L_x_3728:
[----:B------:R-:W-:Y:S05]  /*1e80*/  BSYNC B2 ;  /* 0x0000000000027941 */ /* 0x000fea0003800000 */
.L_x_3726:
        /* <DEDUP_REMOVED lines=11> */
.L_x_3730:
[----:B------:R-:W-:Y:S01]  /*1f40*/  FFMA.FTZ R85, R83, R109, R108 ;  /* 0x0000006d53557223 */ /* 0x000fe2000001006c */
[----:B------:R-:W-:-:S03]  /*1f50*/  @P5 HADD2.F32 R84, -RZ, R17.H0_H0 ;  /* 0x20000011ff545230 */ /* 0x000fc60000004100 */
[----:B------:R-:W-:-:S04]  /*1f60*/  FADD.FTZ R85, R98, -R85 ;  /* 0x8000005562557221 */ /* 0x000fc80000010000 */
[----:B------:R-:W-:-:S04]  /*1f70*/  FMUL.FTZ R85, R0, R85 ;  /* 0x0000005500557220 */ /* 0x000fc80000410000 */
[----:B------:R-:W-:Y:S02]  /*1f80*/  @P5 FADD.FTZ R85, R85, R84 ;  /* 0x0000005455555221 */ /* 0x000fe40000010000 */
.L_x_3731:
[----:B------:R-:W-:Y:S05]  /*1f90*/  BSYNC B2 ;  /* 0x0000000000027941 */ /* 0x000fea0003800000 */
.L_x_3729:
        /* <DEDUP_REMOVED lines=11> */
.L_x_3733:
[----:B------:R-:W-:-:S04]  /*2050*/  FFMA.FTZ R84, R96, R109, R108 ;  /* 0x0000006d60547223 */ /* 0x000fc8000001006c */
[----:B------:R-:W-:Y:S01]  /*2060*/  FADD.FTZ R85, R99, -R84 ;  /* 0x8000005463557221 */ /* 0x000fe20000010000 */
[----:B------:R-:W-:-:S03]  /*2070*/  @P5 HADD2.F32 R84, -RZ, R17.H1_H1 ;  /* 0x30000011ff545230 */ /* 0x000fc60000004100 */
[----:B------:R-:W-:-:S04]  /*2080*/  FMUL.FTZ R85, R0, R85 ;  /* 0x0000005500557220 */ /* 0x000fc80000410000 */
[----:B------:R-:W-:Y:S02]  /*2090*/  @P5 FADD.FTZ R85, R85, R84 ;  /* 0x0000005455555221 */ /* 0x000fe40000010000 */
.L_x_3734:
[----:B------:R-:W-:Y:S05]  /*20a0*/  BSYNC B2 ;  /* 0x0000000000027941 */ /* 0x000fea0003800000 */
.L_x_3732:
        /* <DEDUP_REMOVED lines=11> */
.L_x_3736:
[----:B------:R-:W-:Y:S01]  /*2160*/  FFMA.FTZ R85, R101, R109, R108 ;  /* 0x0000006d65557223 */ /* 0x000fe2000001006c */
[----:B------:R-:W-:-:S03]  /*2170*/  @P5 HADD2.F32 R84, -RZ, R18.H0_H0 ;  /* 0x20000012ff545230 */ /* 0x000fc60000004100 */
[----:B------:R-:W-:-:S04]  /*2180*/  FADD.FTZ R85, R100, -R85 ;  /* 0x8000005564557221 */ /* 0x000fc80000010000 */
[----:B------:R-:W-:-:S04]  /*2190*/  FMUL.FTZ R85, R0, R85 ;  /* 0x0000005500557220 */ /* 0x000fc80000410000 */
[----:B------:R-:W-:Y:S02]  /*21a0*/  @P5 FADD.FTZ R85, R85, R84 ;  /* 0x0000005455555221 */ /* 0x000fe40000010000 */
.L_x_3737:
[----:B------:R-:W-:Y:S05]  /*21b0*/  BSYNC B2 ;  /* 0x0000000000027941 */ /* 0x000fea0003800000 */
.L_x_3735:
        /* <DEDUP_REMOVED lines=11> */
.L_x_3739:
[----:B------:R-:W-:-:S04]  /*2270*/  FFMA.FTZ R84, R102, R109, R108 ;  /* 0x0000006d66547223 */ /* 0x000fc8000001006c */
[----:B------:R-:W-:Y:S01]  /*2280*/  FADD.FTZ R85, R103, -R84 ;  /* 0x8000005467557221 */ /* 0x000fe20000010000 */
[----:B------:R-:W-:-:S03]  /*2290*/  @P5 HADD2.F32 R84, -RZ, R18.H1_H1 ;  /* 0x30000012ff545230 */ /* 0x000fc60000004100 */
[----:B------:R-:W-:-:S04]  /*22a0*/  FMUL.FTZ R85, R0, R85 ;  /* 0x0000005500557220 */ /* 0x000fc80000410000 */
[----:B------:R-:W-:Y:S02]  /*22b0*/  @P5 FADD.FTZ R85, R85, R84 ;  /* 0x0000005455555221 */ /* 0x000fe40000010000 */
.L_x_3740:
[----:B------:R-:W-:Y:S05]  /*22c0*/  BSYNC B2 ;  /* 0x0000000000027941 */ /* 0x000fea0003800000 */
.L_x_3738:
        /* <DEDUP_REMOVED lines=11> */
.L_x_3742:
[----:B------:R-:W-:Y:S01]  /*2380*/  FFMA.FTZ R85, R105, R109, R108 ;  /* 0x0000006d69557223 */ /* 0x000fe2000001006c */
[----:B------:R-:W-:-:S03]  /*2390*/  @P5 HADD2.F32 R84, -RZ, R19.H0_H0 ;  /* 0x20000013ff545230 */ /* 0x000fc60000004100 */
[----:B------:R-:W-:-:S04]  /*23a0*/  FADD.FTZ R85, R104, -R85 ;  /* 0x8000005568557221 */ /* 0x000fc80000010000 */
[----:B------:R-:W-:-:S04]  /*23b0*/  FMUL.FTZ R85, R0, R85 ;  /* 0x0000005500557220 */ /* 0x000fc80000410000 */
[----:B------:R-:W-:Y:S02]  /*23c0*/  @P5 FADD.FTZ R85, R85, R84 ;  /* 0x0000005455555221 */ /* 0x000fe40000010000 */
.L_x_3743:
[----:B------:R-:W-:Y:S05]  /*23d0*/  BSYNC B2 ;  /* 0x0000000000027941 */ /* 0x000fea0003800000 */
.L_x_3741:
        /* <DEDUP_REMOVED lines=11> */
.L_x_3745:
[----:B------:R-:W-:Y:S01]  /*2490*/  FFMA.FTZ R109, R107, R109, R108 ;  /* 0x0000006d6b6d7223 */ /* 0x000fe2000001006c */
[----:B------:R-:W-:-:S03]  /*24a0*/  @P5 HADD2.F32 R85, -RZ, R19.H1_H1 ;  /* 0x30000013ff555230 */ /* 0x000fc60000004100 */
[----:B------:R-:W-:-:S04]  /*24b0*/  FADD.FTZ R109, R106, -R109 ;  /* 0x8000006d6a6d7221 */ /* 0x000fc80000010000 */
[----:B------:R-:W-:-:S04]  /*24c0*/  FMUL.FTZ R0, R0, R109 ;  /* 0x0000006d00007220 */ /* 0x000fc80000410000 */
[----:B------:R-:W-:Y:S02]  /*24d0*/  @P5 FADD.FTZ R0, R0, R85 ;  /* 0x0000005500005221 */ /* 0x000fe40000010000 */
.L_x_3746:
[----:B------:R-:W-:Y:S05]  /*24e0*/  BSYNC B2 ;  /* 0x0000000000027941 */ /* 0x000fea0003800000 */
.L_x_3744:
        /* <DEDUP_REMOVED lines=11> */
.L_x_3722:
[----:B------:R-:W-:Y:S05]  /*25a0*/  BSYNC B1 ;  /* 0x0000000000017941 */ /* 0x000fea0003800000 */
.L_x_3721:
[----:B------:R-:W-:-:S04]  /*25b0*/  MOV R0, c[0x0][0x160] ;  /* 0x0000580000007a02 */ /* 0x000fc80000000f00 */
[----:B------:R-:W-:-:S04]  /*25c0*/  LEA R3, R0, R3, 0x2 ;  /* 0x0000000300037211 */ /* 0x000fc800078e10ff */
[----:B------:R-:W-:-:S13]  /*25d0*/  ISETP.GE.AND P0, PT, R3, c[0x0][0x164], PT ;  /* 0x0000590003007a0c */ /* 0x000fda0003f06270 */
[----:B0-----:R-:W-:Y:S01]  /*25e0*/  @P0 CALL.REL.NOINC `(.L_x_3684) ;  /* 0x0000001000000944 */ /* 0x001fe20003c00000 */
[----:B------:R-:W-:Y:S05]  /*25f0*/  BRA `(.L_x_3747) ;  /* 0xffffdcc000007947 */ /* 0x000fea000383ffff */
.L_x_3684:
[----:B0-----:R-:W-:Y:S05]  /*2600*/  BSYNC B0 ;  /* 0x0000000000007941 */ /* 0x001fea0003800000 */
.L_x_3683:
        /* <DEDUP_REMOVED lines=95> */
[----:B------:R-:W-:Y:S02]  /*2c00*/  FADD.FTZ R16, R16, R27 ;  /* 0x0000001b10107221 */ /* 0x000fe40000010000 */
[----:B------:R-:W-:Y:S01]  /*2c10*/  FADD.FTZ R0, RZ, R0 ;  /* 0x00000000ff007221 */ /* 0x000fe20000010000 */
[-C--:B----4-:R-:W-:Y:S01]  /*2c20*/  @P3 MOV R5, R25.reuse ;  /* 0x0000001900053202 */ /* 0x090fe20000000f00 */
[----:B------:R-:W-:Y:S01]  /*2c30*/  FADD.FTZ R18, R18, R29 ;  /* 0x0000001d12127221 */ /* 0x000fe20000010000 */
[----:B------:R-:W-:Y:S01]  /*2c40*/  @P3 IADD3.X R25, RZ, R25, RZ, P5, !PT ;  /* 0x00000019ff193210 */ /* 0x000fe20002ffe4ff */
[----:B------:R-:W-:Y:S01]  /*2c50*/  FADD.FTZ R39, R14, R39 ;  /* 0x000000270e277221 */ /* 0x000fe20000010000 */
[----:B------:R-:W-:Y:S02]  /*2c60*/  @P2 IADD3 R10, P5, R10, 0x200, RZ ;  /* 0x000002000a0a2810 */ /* 0x000fe40007fbe0ff */
        /* <DEDUP_REMOVED lines=33> */
.L_x_3693:
[----:B------:R-:W-:Y:S01]  /*2e80*/  HFMA2.MMA R112, -RZ, RZ, 0, 5.9604644775390625e-08 ;  /* 0x00000001ff707435 */ /* 0x000fe200000001ff */
[----:B------:R-:W-:-:S02]  /*2e90*/  MOV R87, R109 ;  /* 0x0000006d00577202 */ /* 0x000fc40000000f00 */
[----:B------:R-:W-:Y:S02]  /*2ea0*/  MOV R113, 0x1f ;  /* 0x0000001f00717802 */ /* 0x000fe40000000f00 */
[----:B------:R-:W-:Y:S02]  /*2eb0*/  MOV R114, 0xffffffff ;  /* 0xffffffff00727802 */ /* 0x000fe40000000f00 */
[----:B-1----:R-:W-:Y:S02]  /*2ec0*/  MOV R84, 0x2ee0 ;  /* 0x00002ee000547802 */ /* 0x002fe40000000f00 */
[----:B0----5:R-:W-:Y:S05]  /*2ed0*/  CALL.REL.NOINC `($__internal_102_$__cuda_sm70_shflsync_bfly_p) ;  /* 0x0000046000007944 */ /* 0x021fea0003c00000 */
[----:B-1----:R-:W-:Y:S01]  /*2ee0*/  MOV R86, R87 ;  /* 0x0000005700567202 */ /* 0x002fe20000000f00 */
[----:B0-----:R-:W-:Y:S05]  /*2ef0*/  BRA `(.L_x_3748) ;  /* 0xffffe13000007947 */ /* 0x001fea000383ffff */
.L_x_3694:
[----:B------:R-:W-:Y:S01]  /*2f00*/  HFMA2.MMA R112, -RZ, RZ, 0, 5.9604644775390625e-08 ;  /* 0x00000001ff707435 */ /* 0x000fe200000001ff */
[----:B------:R-:W-:Y:S02]  /*2f10*/  MOV R87, R110 ;  /* 0x0000006e00577202 */ /* 0x000fe40000000f00 */
[----:B------:R-:W-:Y:S02]  /*2f20*/  MOV R113, 0x1f ;  /* 0x0000001f00717802 */ /* 0x000fe40000000f00 */
[----:B------:R-:W-:-:S02]  /*2f30*/  MOV R114, 0xffffffff ;  /* 0xffffffff00727802 */ /* 0x000fc40000000f00 */
[----:B-1----:R-:W-:Y:S02]  /*2f40*/  MOV R84, 0x2f60 ;  /* 0x00002f6000547802 */ /* 0x002fe40000000f00 */
[----:B0-23-5:R-:W-:Y:S05]  /*2f50*/  CALL.REL.NOINC `($__internal_102_$__cuda_sm70_shflsync_bfly_p) ;  /* 0x000003e000007944 */ /* 0x02dfea0003c00000 */
[----:B------:R-:W-:Y:S01]  /*2f60*/  FADD.FTZ R109, R86, R109 ;  /* 0x0000006d566d7221 */ /* 0x000fe20000010000 */
[----:B0-----:R-:W-:Y:S01]  /*2f70*/  HFMA2.MMA R112, -RZ, RZ, 0, 1.1920928955078125e-07 ;  /* 0x00000002ff707435 */ /* 0x001fe200000001ff */
[----:B-1----:R-:W-:Y:S01]  /*2f80*/  FADD.FTZ R110, R110, R87 ;  /* 0x000000576e6e7221 */ /* 0x002fe20000010000 */
[----:B------:R-:W-:Y:S02]  /*2f90*/  MOV R113, 0x1f ;  /* 0x0000001f00717802 */ /* 0x000fe40000000f00 */
[----:B------:R-:W-:Y:S02]  /*2fa0*/  MOV R114, 0xffffffff ;  /* 0xffffffff00727802 */ /* 0x000fe40000000f00 */
[----:B------:R-:W-:Y:S02]  /*2fb0*/  MOV R87, R109 ;  /* 0x0000006d00577202 */ /* 0x000fe40000000f00 */
[----:B------:R-:W-:Y:S02]  /*2fc0*/  MOV R84, 0x2fe0 ;  /* 0x00002fe000547802 */ /* 0x000fe40000000f00 */
[----:B------:R-:W-:Y:S05]  /*2fd0*/  CALL.REL.NOINC `($__internal_102_$__cuda_sm70_shflsync_bfly_p) ;  /* 0x0000036000007944 */ /* 0x000fea0003c00000 */
[----:B0-----:R-:W-:Y:S01]  /*2fe0*/  HFMA2.MMA R112, -RZ, RZ, 0, 1.1920928955078125e-07 ;  /* 0x00000002ff707435 */ /* 0x001fe200000001ff */
[----:B-1----:R-:W-:-:S02]  /*2ff0*/  MOV R86, R87 ;  /* 0x0000005700567202 */ /* 0x002fc40000000f00 */
[----:B------:R-:W-:Y:S02]  /*3000*/  MOV R87, R110 ;  /* 0x0000006e00577202 */ /* 0x000fe40000000f00 */
[----:B------:R-:W-:Y:S02]  /*3010*/  MOV R113, 0x1f ;  /* 0x0000001f00717802 */ /* 0x000fe40000000f00 */
[----:B------:R-:W-:Y:S02]  /*3020*/  MOV R114, 0xffffffff ;  /* 0xffffffff00727802 */ /* 0x000fe40000000f00 */
[----:B------:R-:W-:Y:S02]  /*3030*/  MOV R84, 0x3050 ;  /* 0x0000305000547802 */ /* 0x000fe40000000f00 */
[----:B------:R-:W-:Y:S05]  /*3040*/  CALL.REL.NOINC `($__internal_102_$__cuda_sm70_shflsync_bfly_p) ;  /* 0x000002f000007944 */ /* 0x000fea0003c00000 */
[----:B------:R-:W-:Y:S01]  /*3050*/  FADD.FTZ R109, R86, R109 ;  /* 0x0000006d566d7221 */ /* 0x000fe20000010000 */
[----:B0-----:R-:W-:Y:S01]  /*3060*/  HFMA2.MMA R112, -RZ, RZ, 0, 2.384185791015625e-07 ;  /* 0x00000004ff707435 */ /* 0x001fe200000001ff */
[----:B-1----:R-:W-:Y:S01]  /*3070*/  FADD.FTZ R110, R110, R87 ;  /* 0x000000576e6e7221 */ /* 0x002fe20000010000 */
[----:B------:R-:W-:Y:S02]  /*3080*/  MOV R113, 0x1f ;  /* 0x0000001f00717802 */ /* 0x000fe40000000f00 */
[----:B------:R-:W-:-:S02]  /*3090*/  MOV R114, 0xffffffff ;  /* 0xffffffff00727802 */ /* 0x000fc40000000f00 */
[----:B------:R-:W-:Y:S02]  /*30a0*/  MOV R87, R109 ;  /* 0x0000006d00577202 */ /* 0x000fe40000000f00 */
[----:B------:R-:W-:Y:S02]  /*30b0*/  MOV R84, 0x30d0 ;  /* 0x000030d000547802 */ /* 0x000fe40000000f00 */
[----:B------:R-:W-:Y:S05]  /*30c0*/  CALL.REL.NOINC `($__internal_102_$__cuda_sm70_shflsync_bfly_p) ;  /* 0x0000027000007944 */ /* 0x000fea0003c00000 */
[----:B0-----:R-:W-:Y:S01]  /*30d0*/  HFMA2.MMA R112, -RZ, RZ, 0, 2.384185791015625e-07 ;  /* 0x00000004ff707435 */ /* 0x001fe200000001ff */
[----:B-1----:R-:W-:Y:S02]  /*30e0*/  MOV R86, R87 ;  /* 0x0000005700567202 */ /* 0x002fe40000000f00 */
[----:B------:R-:W-:Y:S02]  /*30f0*/  MOV R87, R110 ;  /* 0x0000006e00577202 */ /* 0x000fe40000000f00 */
[----:B------:R-:W-:Y:S02]  /*3100*/  MOV R113, 0x1f ;  /* 0x0000001f00717802 */ /* 0x000fe40000000f00 */
[----:B------:R-:W-:Y:S02]  /*3110*/  MOV R114, 0xffffffff ;  /* 0xffffffff00727802 */ /* 0x000fe40000000f00 */
[----:B------:R-:W-:-:S02]  /*3120*/  MOV R84, 0x3140 ;  /* 0x0000314000547802 */ /* 0x000fc40000000f00 */
[----:B------:R-:W-:Y:S05]  /*3130*/  CALL.REL.NOINC `($__internal_102_$__cuda_sm70_shflsync_bfly_p) ;  /* 0x0000020000007944 */ /* 0x000fea0003c00000 */
[----:B------:R-:W-:Y:S01]  /*3140*/  FADD.FTZ R109, R86, R109 ;  /* 0x0000006d566d7221 */ /* 0x000fe20000010000 */
[----:B0-----:R-:W-:Y:S01]  /*3150*/  HFMA2.MMA R112, -RZ, RZ, 0, 4.76837158203125e-07 ;  /* 0x00000008ff707435 */ /* 0x001fe200000001ff */
[----:B-1----:R-:W-:Y:S01]  /*3160*/  FADD.FTZ R110, R110, R87 ;  /* 0x000000576e6e7221 */ /* 0x002fe20000010000 */
[----:B------:R-:W-:-:S02]  /*3170*/  MOV R113, 0x1f ;  /* 0x0000001f00717802 */ /* 0x000fc40000000f00 */
[----:B------:R-:W-:Y:S02]  /*3180*/  MOV R114, 0xffffffff ;  /* 0xffffffff00727802 */ /* 0x000fe40000000f00 */
[----:B------:R-:W-:Y:S02]  /*3190*/  MOV R87, R109 ;  /* 0x0000006d00577202 */ /* 0x000fe40000000f00 */
[----:B------:R-:W-:Y:S02]  /*31a0*/  MOV R84, 0x31c0 ;  /* 0x000031c000547802 */ /* 0x000fe40000000f00 */
[----:B------:R-:W-:Y:S05]  /*31b0*/  CALL.REL.NOINC `($__internal_102_$__cuda_sm70_shflsync_bfly_p) ;  /* 0x0000018000007944 */ /* 0x000fea0003c00000 */
[----:B0-----:R-:W-:Y:S01]  /*31c0*/  HFMA2.MMA R112, -RZ, RZ, 0, 4.76837158203125e-07 ;  /* 0x00000008ff707435 */ /* 0x001fe200000001ff */
[----:B-1----:R-:W-:Y:S02]  /*31d0*/  MOV R86, R87 ;  /* 0x0000005700567202 */ /* 0x002fe40000000f00 */
[----:B------:R-:W-:Y:S02]  /*31e0*/  MOV R87, R110 ;  /* 0x0000006e00577202 */ /* 0x000fe40000000f00 */
[----:B------:R-:W-:Y:S02]  /*31f0*/  MOV R113, 0x1f ;  /* 0x0000001f00717802 */ /* 0x000fe40000000f00 */
[----:B------:R-:W-:-:S02]  /*3200*/  MOV R114, 0xffffffff ;  /* 0xffffffff00727802 */ /* 0x000fc40000000f00 */
[----:B------:R-:W-:Y:S02]  /*3210*/  MOV R84, 0x3230 ;  /* 0x0000323000547802 */ /* 0x000fe40000000f00 */
[----:B------:R-:W-:Y:S05]  /*3220*/  CALL.REL.NOINC `($__internal_102_$__cuda_sm70_shflsync_bfly_p) ;  /* 0x0000011000007944 */ /* 0x000fea0003c00000 */
[----:B------:R-:W-:Y:S01]  /*3230*/  FADD.FTZ R108, R86, R109 ;  /* 0x0000006d566c7221 */ /* 0x000fe20000010000 */
[----:B0-----:R-:W-:Y:S01]  /*3240*/  HFMA2.MMA R112, -RZ, RZ, 0, 9.5367431640625e-07 ;  /* 0x00000010ff707435 */ /* 0x001fe200000001ff */
[----:B-1----:R-:W-:Y:S01]  /*3250*/  FADD.FTZ R110, R110, R87 ;  /* 0x000000576e6e7221 */ /* 0x002fe20000010000 */
[----:B------:R-:W-:Y:S02]  /*3260*/  MOV R113, 0x1f ;  /* 0x0000001f00717802 */ /* 0x000fe40000000f00 */
[----:B------:R-:W-:Y:S02]  /*3270*/  MOV R114, 0xffffffff ;  /* 0xffffffff00727802 */ /* 0x000fe40000000f00 */
[----:B------:R-:W-:Y:S02]  /*3280*/  MOV R87, R108 ;  /* 0x0000006c00577202 */ /* 0x000fe40000000f00 */
[----:B------:R-:W-:Y:S02]  /*3290*/  MOV R84, 0x32b0 ;  /* 0x000032b000547802 */ /* 0x000fe40000000f00 */
[----:B------:R-:W-:Y:S05]  /*32a0*/  CALL.REL.NOINC `($__internal_102_$__cuda_sm70_shflsync_bfly_p) ;  /* 0x0000009000007944 */ /* 0x000fea0003c00000 */
[----:B0-----:R-:W-:Y:S01]  /*32b0*/  HFMA2.MMA R112, -RZ, RZ, 0, 9.5367431640625e-07 ;  /* 0x00000010ff707435 */ /* 0x001fe200000001ff */
[----:B-1----:R-:W-:-:S02]  /*32c0*/  MOV R111, R87 ;  /* 0x00000057006f7202 */ /* 0x002fc40000000f00 */
[----:B------:R-:W-:Y:S02]  /*32d0*/  MOV R87, R110 ;  /* 0x0000006e00577202 */ /* 0x000fe40000000f00 */
[----:B------:R-:W-:Y:S02]  /*32e0*/  MOV R113, 0x1f ;  /* 0x0000001f00717802 */ /* 0x000fe40000000f00 */
[----:B------:R-:W-:Y:S02]  /*32f0*/  MOV R114, 0xffffffff ;  /* 0xffffffff00727802 */ /* 0x000fe40000000f00 */
[----:B------:R-:W-:Y:S02]  /*3300*/  MOV R84, 0x3320 ;  /* 0x0000332000547802 */ /* 0x000fe40000000f00 */
[----:B------:R-:W-:Y:S05]  /*3310*/  CALL.REL.NOINC `($__internal_102_$__cuda_sm70_shflsync_bfly_p) ;  /* 0x0000002000007944 */ /* 0x000fea0003c00000 */
[----:B-1----:R-:W-:Y:S01]  /*3320*/  MOV R85, R87 ;  /* 0x0000005700557202 */ /* 0x002fe20000000f00 */
[----:B0-----:R-:W-:Y:S05]  /*3330*/  BRA `(.L_x_3749) ;  /* 0xffffde1000007947 */ /* 0x001fea000383ffff */
        .weak           $__internal_102_$__cuda_sm70_shflsync_bfly_p
        .type           $__internal_102_$__cuda_sm70_shflsync_bfly_p,@function
        .size           $__internal_102_$__cuda_sm70_shflsync_bfly_p,(.L_x_7280 - $__internal_102_$__cuda_sm70_shflsync_bfly_p)
$__internal_102_$__cuda_sm70_shflsync_bfly_p:
[----:B------:R-:W-:Y:S01]  /*3340*/  HFMA2.MMA R85, -RZ, RZ, 0, 0 ;  /* 0x00000000ff557435 */ /* 0x000fe200000001ff */
[----:B------:R-:W-:Y:S04]  /*3350*/  WARPSYNC R114 ;  /* 0x0000007200007348 */ /* 0x000fe80003800000 */
[----:B------:R0:W1:Y:S01]  /*3360*/  SHFL.BFLY PT, R87, R87, R112, R113 ;  /* 0x0c00007057577389 */ /* 0x00006200000e0071 */
[----:B------:R-:W-:Y:S05]  /*3370*/  RET.REL.NODEC R84 `(_ZN10layer_norm13ln_bwd_kernelINS_13Kernel_traitsIf6__halfS2_S2_fjLj512ELj1ELj4ELj1ELj16ENS_18Kernel_traits_baseILj512EfS2_S2_S2_fjLj128EEEEELb0ELb0ELb1ELb0EEEvNS_9BwdParamsE) ;  /* 0xffffcc8054007950 */ /* 0x000fea0003c3ffff */
.L_x_3750:
        /* <DEDUP_REMOVED lines=16> */
.L_x_7280:


//--------------------- .text._ZN10layer_norm13ln_bwd_kernelINS_13Kernel_traitsIf6__halfS2_S2_fjLj512ELj1ELj4ELj1ELj16ENS_18Kernel_traits_baseILj512EfS2_S2_S2_fjLj128EEEEELb0ELb0ELb1ELb1EEEvNS_9BwdParamsE --------------------------
	.section	.text._ZN10layer_norm13ln_bwd_kernelINS_13Kernel_traitsIf6__halfS2_S2_fjLj512ELj1ELj4ELj1ELj16ENS_18Kernel_traits_baseILj512EfS2_S2_S2_fjLj128EEEEELb0ELb0ELb1ELb1EEEvNS_9BwdParamsE,"ax",@progbits
	.sectioninfo	@"SHI_REGISTERS=126"
	.align	128
        .global         _ZN10layer_norm13ln_bwd_kernelINS_13Kernel_traitsIf6__halfS2_S2_fjLj512ELj1ELj4ELj1ELj16ENS_18Kernel_traits_baseILj512EfS2_S2_S2_fjLj128EEEEELb0ELb0ELb1ELb1EEEvNS_9BwdParamsE
        .type           _ZN10layer_norm13ln_bwd_kernelINS_13Kernel_traitsIf6__halfS2_S2_fjLj512ELj1ELj4ELj1ELj16ENS_18Kernel_traits_baseILj512EfS2_S2_S2_fjLj128EEEEELb0ELb0ELb1ELb1EEEvNS_9BwdParamsE,@function
        .size           _ZN10layer_norm13ln_bwd_kernelINS_13Kernel_traitsIf6__halfS2_S2_fjLj512ELj1ELj4ELj1ELj16ENS_18Kernel_traits_baseILj512EfS2_S2_S2_fjLj128EEEEELb0ELb0ELb1ELb1EEEvNS_9BwdParamsE,(.L_x_7281 - _ZN10layer_norm13ln_bwd_kernelINS_13Kernel_traitsIf6__halfS2_S2_fjLj512ELj1ELj4ELj1ELj16ENS_18Kernel_traits_baseILj512EfS2_S2_S2_fjLj128EEEEELb0ELb0ELb1ELb1EEEvNS_9BwdParamsE)
        .other          _ZN10layer_norm13ln_bwd_kernelINS_13Kernel_traitsIf6__halfS2_S2_fjLj512ELj1ELj4ELj1ELj16ENS_18Kernel_traits_baseILj512EfS2_S2_S2_fjLj128EEEEELb0ELb0ELb1ELb1EEEvNS_9BwdParamsE,@"STO_CUDA_ENTRY STV_DEFAULT"
_ZN10layer_norm13ln_bwd_kernelINS_13Kernel_traitsIf6__halfS2_S2_fjLj512ELj1ELj4ELj1ELj16ENS_18Kernel_traits_baseILj512EfS2_S2_S2_fjLj128EEEEELb0ELb0ELb1ELb1EEEvNS_9BwdParamsE:
.text._ZN10layer_norm13ln_bwd_kernelINS_13Kernel_traitsIf6__halfS2_S2_fjLj512ELj1ELj4ELj1ELj16ENS_18Kernel_traits_baseILj512EfS2_S2_S2_fjLj128EEEEELb0ELb0ELb1ELb1EEEvNS_9BwdParamsE:
        /* <DEDUP_REMOVED lines=26> */
.L_x_3752:
        /* <DEDUP_REMOVED lines=25> */
.L_x_3807:
        /* <DEDUP_REMOVED lines=29> */
.L_x_3755:
        /* <DEDUP_REMOVED lines=20> */
[----:B-1----:R-:W-:Y:S01]  /*0640*/  ISETP.NE.AND P0, PT, R73, RZ, PT ;  /* 0x000000ff4900720c */ /* 0x002fe20003f05270 */
[--C-:B--2---:R-:W-:Y:S02]  /*0650*/  HADD2.F32 R71, -RZ, R80.reuse.H0_H0 ;  /* 0x20000050ff477230 */ /* 0x104fe40000004100 */
[----:B------:R-:W-:Y:S02]  /*0660*/  HADD2.F32 R80, -RZ, R80.H1_H1 ;  /* 0x30000050ff507230 */ /* 0x000fe40000004100 */
[----:B------:R-:W-:-:S02]  /*0670*/  HADD2.F32 R101, -RZ, R81.H0_H0 ;  /* 0x20000051ff657230 */ /* 0x000fc40000004100 */
[----:B------:R-:W-:Y:S02]  /*0680*/  HADD2.F32 R102, -RZ, R81.H1_H1 ;  /* 0x30000051ff667230 */ /* 0x000fe40000004100 */
[--C-:B------:R-:W-:Y:S02]  /*0690*/  HADD2.F32 R103, -RZ, R82.reuse.H0_H0 ;  /* 0x20000052ff677230 */ /* 0x100fe40000004100 */
[----:B------:R-:W-:Y:S02]  /*06a0*/  HADD2.F32 R82, -RZ, R82.H1_H1 ;  /* 0x30000052ff527230 */ /* 0x000fe40000004100 */
[----:B------:R-:W-:Y:S02]  /*06b0*/  HADD2.F32 R104, -RZ, R83.H0_H0 ;  /* 0x20000053ff687230 */ /* 0x000fe40000004100 */
[----:B---3--:R-:W-:Y:S01]  /*06c0*/  HADD2.F32 R3, -RZ, R92.H0_H0 ;  /* 0x2000005cff037230 */ /* 0x008fe20000004100 */
[----:B----4-:R-:W-:Y:S01]  /*06d0*/  FSEL R123, R78, RZ, !P0 ;  /* 0x000000ff4e7b7208 */ /* 0x010fe20004000000 */
[----:B------:R-:W-:-:S02]  /*06e0*/  HADD2.F32 R78, -RZ, R94.H0_H0 ;  /* 0x2000005eff4e7230 */ /* 0x000fc40000004100 */
[----:B------:R-:W-:Y:S02]  /*06f0*/  HADD2.F32 R105, -RZ, R83.H1_H1 ;  /* 0x30000053ff697230 */ /* 0x000fe40000004100 */
        /* <DEDUP_REMOVED lines=11> */
[----:B------:R-:W-:Y:S01]  /*07b0*/  FADD.FTZ R117, -R123, R78 ;  /* 0x0000004e7b757221 */ /* 0x000fe20000010100 */
[----:B------:R-:W-:-:S02]  /*07c0*/  HADD2.F32 R98, -RZ, R86.H1_H1 ;  /* 0x30000056ff627230 */ /* 0x000fc40000004100 */
[--C-:B0-----:R-:W-:Y:S02]  /*07d0*/  HADD2.F32 R69, -RZ, R87.reuse.H0_H0 ;  /* 0x20000057ff457230 */ /* 0x101fe40000004100 */
[----:B------:R-:W-:Y:S01]  /*07e0*/  HADD2.F32 R2, -RZ, R87.H1_H1 ;  /* 0x30000057ff027230 */ /* 0x000fe20000004100 */
[C---:B------:R-:W-:Y:S01]  /*07f0*/  FADD.FTZ R87, -R123.reuse, R82 ;  /* 0x000000527b577221 */ /* 0x040fe20000010100 */
[--C-:B------:R-:W-:Y:S02]  /*0800*/  HADD2.F32 R68, -RZ, R93.reuse.H0_H0 ;  /* 0x2000005dff447230 */ /* 0x100fe40000004100 */
[----:B------:R-:W-:Y:S01]  /*0810*/  HADD2.F32 R84, -RZ, R93.H1_H1 ;  /* 0x3000005dff547230 */ /* 0x000fe20000004100 */
[C---:B------:R-:W-:Y:S01]  /*0820*/  FADD.FTZ R93, -R123.reuse, R104 ;  /* 0x000000687b5d7221 */ /* 0x040fe20000010100 */
[----:B------:R-:W-:Y:S01]  /*0830*/  HADD2.F32 R94, -RZ, R94.H1_H1 ;  /* 0x3000005eff5e7230 */ /* 0x000fe20000004100 */
[C---:B------:R-:W-:Y:S01]  /*0840*/  FADD.FTZ R111, -R123.reuse, R92 ;  /* 0x0000005c7b6f7221 */ /* 0x040fe20000010100 */
[--C-:B------:R-:W-:Y:S01]  /*0850*/  HADD2.F32 R86, -RZ, R95.reuse.H0_H0 ;  /* 0x2000005fff567230 */ /* 0x100fe20000004100 */
[----:B-----5:R-:W-:Y:S01]  /*0860*/  FMUL.FTZ R78, R74, R79 ;  /* 0x0000004f4a4e7220 */ /* 0x020fe20000410000 */
[----:B------:R-:W-:Y:S01]  /*0870*/  HADD2.F32 R106, -RZ, R95.H1_H1 ;  /* 0x3000005fff6a7230 */ /* 0x000fe20000004100 */
        /* <DEDUP_REMOVED lines=43> */
[----:B------:R-:W-:Y:S02]  /*0b30*/  FFMA.FTZ R69, R81, R96, R69 ;  /* 0x0000006051457223 */ /* 0x000fe40000010045 */
[C---:B------:R-:W-:Y:S01]  /*0b40*/  FADD.FTZ R109, -R123.reuse, R3 ;  /* 0x000000037b6d7221 */ /* 0x040fe20000010100 */
[--C-:B------:R-:W-:Y:S01]  /*0b50*/  HADD2.F32 R101, -RZ, R88.reuse.H0_H0 ;  /* 0x20000058ff657230 */ /* 0x100fe20000004100 */
[C---:B------:R-:W-:Y:S01]  /*0b60*/  FADD.FTZ R113, -R123.reuse, R68 ;  /* 0x000000447b717221 */ /* 0x040fe20000010100 */
[----:B------:R-:W-:Y:S01]  /*0b70*/  HADD2.F32 R102, -RZ, R88.H1_H1 ;  /* 0x30000058ff667230 */ /* 0x000fe20000004100 */
[----:B------:R-:W-:Y:S02]  /*0b80*/  FADD.FTZ R107, R2, R97 ;  /* 0x00000061026b7221 */ /* 0x000fe40000010000 */
[----:B------:R-:W-:Y:S01]  /*0b90*/  FFMA.FTZ R69, R82, R97, R69 ;  /* 0x0000006152457223 */ /* 0x000fe20000010045 */
[----:B------:R-:W-:Y:S01]  /*0ba0*/  HADD2.F32 R103, -RZ, R89.H0_H0 ;  /* 0x20000059ff677230 */ /* 0x000fe20000004100 */
[----:B------:R-:W-:-:S02]  /*0bb0*/  FADD.FTZ R121, -R123, R86 ;  /* 0x000000567b797221 */ /* 0x000fc40000010100 */
[C---:B------:R-:W-:Y:S02]  /*0bc0*/  FMUL.FTZ R85, R74.reuse, R109 ;  /* 0x0000006d4a557220 */ /* 0x040fe40000410000 */
[C---:B------:R-:W-:Y:S02]  /*0bd0*/  FMUL.FTZ R86, R74.reuse, R111 ;  /* 0x0000006f4a567220 */ /* 0x040fe40000410000 */
[----:B------:R-:W-:Y:S02]  /*0be0*/  FMUL.FTZ R87, R74, R113 ;  /* 0x000000714a577220 */ /* 0x000fe40000410000 */
[----:B------:R-:W-:Y:S02]  /*0bf0*/  FADD.FTZ R2, R107, R98 ;  /* 0x000000626b027221 */ /* 0x000fe40000010000 */
[----:B------:R-:W-:Y:S02]  /*0c00*/  FFMA.FTZ R69, R83, R98, R69 ;  /* 0x0000006253457223 */ /* 0x000fe40000010045 */
[----:B------:R-:W-:-:S02]  /*0c10*/  FFMA.FTZ R28, R85, R101, R28 ;  /* 0x00000065551c7223 */ /* 0x000fc4000001001c */
[----:B------:R-:W-:Y:S02]  /*0c20*/  FADD.FTZ R48, R48, R101 ;  /* 0x0000006530307221 */ /* 0x000fe40000010000 */
[----:B------:R-:W-:Y:S02]  /*0c30*/  FMUL.FTZ R100, R8, R101 ;  /* 0x0000006508647220 */ /* 0x000fe40000410000 */
[-C--:B------:R-:W-:Y:S02]  /*0c40*/  FFMA.FTZ R29, R86, R102.reuse, R29 ;  /* 0x00000066561d7223 */ /* 0x080fe4000001001d */
[----:B------:R-:W-:Y:S02]  /*0c50*/  FADD.FTZ R49, R49, R102 ;  /* 0x0000006631317221 */ /* 0x000fe40000010000 */
[----:B------:R-:W-:Y:S02]  /*0c60*/  FMUL.FTZ R101, R9, R102 ;  /* 0x0000006609657220 */ /* 0x000fe40000410000 */
[----:B------:R-:W-:-:S02]  /*0c70*/  FFMA.FTZ R30, R87, R103, R30 ;  /* 0x00000067571e7223 */ /* 0x000fc4000001001e */
[----:B------:R-:W-:Y:S02]  /*0c80*/  FADD.FTZ R50, R50, R103 ;  /* 0x0000006732327221 */ /* 0x000fe40000010000 */
[----:B------:R-:W-:Y:S02]  /*0c90*/  FMUL.FTZ R102, R10, R103 ;  /* 0x000000670a667220 */ /* 0x000fe40000410000 */
[----:B------:R-:W-:Y:S02]  /*0ca0*/  FADD.FTZ R103, R2, R99 ;  /* 0x0000006302677221 */ /* 0x000fe40000010000 */
[----:B------:R-:W-:Y:S02]  /*0cb0*/  FFMA.FTZ R69, R84, R99, R69 ;  /* 0x0000006354457223 */ /* 0x000fe40000010045 */
[----:B------:R-:W-:Y:S02]  /*0cc0*/  FADD.FTZ R2, R103, R100 ;  /* 0x0000006467027221 */ /* 0x000fe40000010000 */
[----:B------:R-:W-:Y:S01]  /*0cd0*/  FFMA.FTZ R69, R85, R100, R69 ;  /* 0x0000006455457223 */ /* 0x000fe20000010045 */
[----:B------:R-:W-:Y:S01]  /*0ce0*/  HADD2.F32 R104, -RZ, R89.H1_H1 ;  /* 0x30000059ff687230 */ /* 0x000fe20000004100 */
[----:B------:R-:W-:-:S02]  /*0cf0*/  FADD.FTZ R107, R2, R101 ;  /* 0x00000065026b7221 */ /* 0x000fc40000010000 */
[----:B------:R-:W-:Y:S01]  /*0d00*/  FFMA.FTZ R69, R86, R101, R69 ;  /* 0x0000006556457223 */ /* 0x000fe20000010045 */
[--C-:B------:R-:W-:Y:S01]  /*0d10*/  HADD2.F32 R105, -RZ, R90.reuse.H0_H0 ;  /* 0x2000005aff697230 */ /* 0x100fe20000004100 */
[C---:B------:R-:W-:Y:S02]  /*0d20*/  FMUL.FTZ R88, R74.reuse, R115 ;  /* 0x000000734a587220 */ /* 0x040fe40000410000 */
[----:B------:R-:W-:Y:S02]  /*0d30*/  FMUL.FTZ R103, R11, R104 ;  /* 0x000000680b677220 */ /* 0x000fe40000410000 */
[----:B------:R-:W-:Y:S02]  /*0d40*/  FADD.FTZ R2, R107, R102 ;  /* 0x000000666b027221 */ /* 0x000fe40000010000 */
[----:B------:R-:W-:Y:S02]  /*0d50*/  FFMA.FTZ R69, R87, R102, R69 ;  /* 0x0000006657457223 */ /* 0x000fe40000010045 */
[----:B------:R-:W-:Y:S01]  /*0d60*/  FADD.FTZ R3, -R123, R106 ;  /* 0x0000006a7b037221 */ /* 0x000fe20000010100 */
[----:B------:R-:W-:Y:S01]  /*0d70*/  HADD2.F32 R106, -RZ, R90.H1_H1 ;  /* 0x3000005aff6a7230 */ /* 0x000fe20000004100 */
[----:B------:R-:W-:-:S02]  /*0d80*/  FMUL.FTZ R89, R74, R117 ;  /* 0x000000754a597220 */ /* 0x000fc40000410000 */
[----:B------:R-:W-:Y:S02]  /*0d90*/  FFMA.FTZ R31, R88, R104, R31 ;  /* 0x00000068581f7223 */ /* 0x000fe4000001001f */
[----:B------:R-:W-:Y:S02]  /*0da0*/  FADD.FTZ R51, R51, R104 ;  /* 0x0000006833337221 */ /* 0x000fe40000010000 */
[----:B------:R-:W-:Y:S02]  /*0db0*/  FMUL.FTZ R104, R4, R105 ;  /* 0x0000006904687220 */ /* 0x000fe40000410000 */
[----:B------:R-:W-:Y:S02]  /*0dc0*/  FADD.FTZ R107, R2, R103 ;  /* 0x00000067026b7221 */ /* 0x000fe40000010000 */
[----:B------:R-:W-:Y:S01]  /*0dd0*/  FFMA.FTZ R69, R88, R103, R69 ;  /* 0x0000006758457223 */ /* 0x000fe20000010045 */
[--C-:B------:R-:W-:Y:S01]  /*0de0*/  HADD2.F32 R71, -RZ, R91.reuse.H0_H0 ;  /* 0x2000005bff477230 */ /* 0x100fe20000004100 */
[C---:B------:R-:W-:Y:S01]  /*0df0*/  FMUL.FTZ R90, R74.reuse, R119 ;  /* 0x000000774a5a7220 */ /* 0x040fe20000410000 */
[----:B------:R-:W-:Y:S01]  /*0e00*/  HADD2.F32 R68, -RZ, R91.H1_H1 ;  /* 0x3000005bff447230 */ /* 0x000fe20000004100 */
[----:B------:R-:W-:-:S02]  /*0e10*/  FMUL.FTZ R91, R74, R121 ;  /* 0x000000794a5b7220 */ /* 0x000fc40000410000 */
[----:B------:R-:W-:Y:S02]  /*0e20*/  FFMA.FTZ R32, R89, R105, R32 ;  /* 0x0000006959207223 */ /* 0x000fe40000010020 */
        /* <DEDUP_REMOVED lines=19> */
.L_x_3756:
[----:B------:R-:W-:Y:S05]  /*0f60*/  BSYNC B1 ;  /* 0x0000000000017941 */ /* 0x000fea0003800000 */
.L_x_3754:
[----:B------:R-:W-:Y:S05]  /*0f70*/  BRA.DIV ~URZ, `(.L_x_3757) ;  /* 0x00001b227f007947 */ /* 0x000fea000b800000 */
[----:B0-----:R0:W2:Y:S02]  /*0f80*/  SHFL.BFLY PT, R68, R71, 0x1, 0x1f ;  /* 0x0c201f0047447f89 */ /* 0x0010a400000e0000 */
.L_x_3808:
        /* <DEDUP_REMOVED lines=18> */
.L_x_3809:
        /* <DEDUP_REMOVED lines=24> */
.L_x_3760:
        /* <DEDUP_REMOVED lines=9> */
.L_x_3761:
[----:B------:R-:W-:Y:S05]  /*12c0*/  BSYNC B1 ;  /* 0x0000000000017941 */ /* 0x000fea0003800000 */
.L_x_3759:
        /* <DEDUP_REMOVED lines=13> */
.L_x_3763:
[----:B------:R-:W-:-:S04]  /*13a0*/  FFMA.FTZ R2, R78, R71, R110 ;  /* 0x000000474e027223 */ /* 0x000fc8000001006e */
[----:B------:R-:W-:Y:S01]  /*13b0*/  FADD.FTZ R3, R93, -R2 ;  /* 0x800000025d037221 */ /* 0x000fe20000010000 */
[----:B------:R-:W-:-:S03]  /*13c0*/  @P3 HADD2.F32 R2, -RZ, R52.H1_H1 ;  /* 0x30000034ff023230 */ /* 0x000fc60000004100 */
[----:B------:R-:W-:-:S04]  /*13d0*/  FMUL.FTZ R3, R74, R3 ;  /* 0x000000034a037220 */ /* 0x000fc80000410000 */
[----:B------:R-:W-:Y:S02]  /*13e0*/  @P3 FADD.FTZ R3, R3, R2 ;  /* 0x0000000203033221 */ /* 0x000fe40000010000 */
.L_x_3764:
[----:B------:R-:W-:Y:S05]  /*13f0*/  BSYNC B1 ;  /* 0x0000000000017941 */ /* 0x000fea0003800000 */
.L_x_3762:
        /* <DEDUP_REMOVED lines=11> */
.L_x_3766:
[----:B------:R-:W-:Y:S01]  /*14b0*/  FFMA.FTZ R3, R79, R71, R110 ;  /* 0x000000474f037223 */ /* 0x000fe2000001006e */
[----:B------:R-:W-:-:S03]  /*14c0*/  @P3 HADD2.F32 R2, -RZ, R53.H0_H0 ;  /* 0x20000035ff023230 */ /* 0x000fc60000004100 */
[----:B------:R-:W-:-:S04]  /*14d0*/  FADD.FTZ R3, R94, -R3 ;  /* 0x800000035e037221 */ /* 0x000fc80000010000 */
[----:B------:R-:W-:-:S04]  /*14e0*/  FMUL.FTZ R3, R74, R3 ;  /* 0x000000034a037220 */ /* 0x000fc80000410000 */
[----:B------:R-:W-:Y:S02]  /*14f0*/  @P3 FADD.FTZ R3, R3, R2 ;  /* 0x0000000203033221 */ /* 0x000fe40000010000 */
.L_x_3767:
[----:B------:R-:W-:Y:S05]  /*1500*/  BSYNC B1 ;  /* 0x0000000000017941 */ /* 0x000fea0003800000 */
.L_x_3765:
        /* <DEDUP_REMOVED lines=11> */
.L_x_3769:
[----:B------:R-:W-:-:S04]  /*15c0*/  FFMA.FTZ R2, R80, R71, R110 ;  /* 0x0000004750027223 */ /* 0x000fc8000001006e */
[----:B------:R-:W-:Y:S01]  /*15d0*/  FADD.FTZ R3, R95, -R2 ;  /* 0x800000025f037221 */ /* 0x000fe20000010000 */
[----:B------:R-:W-:-:S03]  /*15e0*/  @P3 HADD2.F32 R2, -RZ, R53.H1_H1 ;  /* 0x30000035ff023230 */ /* 0x000fc60000004100 */
[----:B------:R-:W-:-:S04]  /*15f0*/  FMUL.FTZ R3, R74, R3 ;  /* 0x000000034a037220 */ /* 0x000fc80000410000 */
[----:B------:R-:W-:Y:S02]  /*1600*/  @P3 FADD.FTZ R3, R3, R2 ;  /* 0x0000000203033221 */ /* 0x000fe40000010000 */
.L_x_3770:
[----:B------:R-:W-:Y:S05]  /*1610*/  BSYNC B1 ;  /* 0x0000000000017941 */ /* 0x000fea0003800000 */
.L_x_3768:
        /* <DEDUP_REMOVED lines=11> */
.L_x_3772:
[----:B------:R-:W-:Y:S01]  /*16d0*/  FFMA.FTZ R3, R81, R71, R110 ;  /* 0x0000004751037223 */ /* 0x000fe2000001006e */
[----:B------:R-:W-:-:S03]  /*16e0*/  @P3 HADD2.F32 R2, -RZ, R54.H0_H0 ;  /* 0x20000036ff023230 */ /* 0x000fc60000004100 */
[----:B------:R-:W-:-:S04]  /*16f0*/  FADD.FTZ R3, R96, -R3 ;  /* 0x8000000360037221 */ /* 0x000fc80000010000 */
[----:B------:R-:W-:-:S04]  /*1700*/  FMUL.FTZ R3, R74, R3 ;  /* 0x000000034a037220 */ /* 0x000fc80000410000 */
[----:B------:R-:W-:Y:S02]  /*1710*/  @P3 FADD.FTZ R3, R3, R2 ;  /* 0x0000000203033221 */ /* 0x000fe40000010000 */
.L_x_3773:
[----:B------:R-:W-:Y:S05]  /*1720*/  BSYNC B1 ;  /* 0x0000000000017941 */ /* 0x000fea0003800000 */
.L_x_3771:
        /* <DEDUP_REMOVED lines=11> */
.L_x_3775:
[----:B------:R-:W-:-:S04]  /*17e0*/  FFMA.FTZ R2, R82, R71, R110 ;  /* 0x0000004752027223 */ /* 0x000fc8000001006e */
[----:B------:R-:W-:Y:S01]  /*17f0*/  FADD.FTZ R3, R97, -R2 ;  /* 0x8000000261037221 */ /* 0x000fe20000010000 */
[----:B------:R-:W-:-:S03]  /*1800*/  @P3 HADD2.F32 R2, -RZ, R54.H1_H1 ;  /* 0x30000036ff023230 */ /* 0x000fc60000004100 */
[----:B------:R-:W-:-:S04]  /*1810*/  FMUL.FTZ R3, R74, R3 ;  /* 0x000000034a037220 */ /* 0x000fc80000410000 */
[----:B------:R-:W-:Y:S02]  /*1820*/  @P3 FADD.FTZ R3, R3, R2 ;  /* 0x0000000203033221 */ /* 0x000fe40000010000 */
.L_x_3776:
[----:B------:R-:W-:Y:S05]  /*1830*/  BSYNC B1 ;  /* 0x0000000000017941 */ /* 0x000fea0003800000 */
.L_x_3774:
        /* <DEDUP_REMOVED lines=11> */
.L_x_3778:
[----:B------:R-:W-:Y:S01]  /*18f0*/  FFMA.FTZ R3, R83, R71, R110 ;  /* 0x0000004753037223 */ /* 0x000fe2000001006e */
[----:B------:R-:W-:-:S03]  /*1900*/  @P3 HADD2.F32 R2, -RZ, R55.H0_H0 ;  /* 0x20000037ff023230 */ /* 0x000fc60000004100 */
[----:B------:R-:W-:-:S04]  /*1910*/  FADD.FTZ R3, R98, -R3 ;  /* 0x8000000362037221 */ /* 0x000fc80000010000 */
[----:B------:R-:W-:-:S04]  /*1920*/  FMUL.FTZ R3, R74, R3 ;  /* 0x000000034a037220 */ /* 0x000fc80000410000 */
[----:B------:R-:W-:Y:S02]  /*1930*/  @P3 FADD.FTZ R3, R3, R2 ;  /* 0x0000000203033221 */ /* 0x000fe40000010000 */
.L_x_3779:
[----:B------:R-:W-:Y:S05]  /*1940*/  BSYNC B1 ;  /* 0x0000000000017941 */ /* 0x000fea0003800000 */
.L_x_3777:
        /* <DEDUP_REMOVED lines=11> */
.L_x_3781:
[----:B------:R-:W-:-:S04]  /*1a00*/  FFMA.FTZ R2, R84, R71, R110 ;  /* 0x0000004754027223 */ /* 0x000fc8000001006e */
[----:B------:R-:W-:Y:S01]  /*1a10*/  FADD.FTZ R3, R99, -R2 ;  /* 0x8000000263037221 */ /* 0x000fe20000010000 */
[----:B------:R-:W-:-:S03]  /*1a20*/  @P3 HADD2.F32 R2, -RZ, R55.H1_H1 ;  /* 0x30000037ff023230 */ /* 0x000fc60000004100 */
[----:B------:R-:W-:-:S04]  /*1a30*/  FMUL.FTZ R3, R74, R3 ;  /* 0x000000034a037220 */ /* 0x000fc80000410000 */
[----:B------:R-:W-:Y:S02]  /*1a40*/  @P3 FADD.FTZ R3, R3, R2 ;  /* 0x0000000203033221 */ /* 0x000fe40000010000 */
.L_x_3782:
[----:B------:R-:W-:Y:S05]  /*1a50*/  BSYNC B1 ;  /* 0x0000000000017941 */ /* 0x000fea0003800000 */
.L_x_3780:
[----:B------:R-:W-:Y:S01]  /*1a60*/  @P0 MOV R69, 0x10 ;  /* 0x0000001000450802 */ /* 0x000fe20000000f00 */
[----:B------:R-:W-:Y:S01]  /*1a70*/  @P2 FMUL.FTZ R68, R3, c[0x0][0x1ec] ;  /* 0x00007b0003442a20 */ /* 0x000fe20000410000 */
[----:B------:R-:W-:Y:S01]  /*1a80*/  @P0 F2FP.PACK_AB R109, RZ, R3 ;  /* 0x00000003ff6d023e */ /* 0x000fe200000000ff */
        /* <DEDUP_REMOVED lines=14> */
.L_x_3784:
[----:B0-----:R-:W-:Y:S01]  /*1b70*/  FFMA.FTZ R3, R85, R71, R110 ;  /* 0x0000004755037223 */ /* 0x001fe2000001006e */
[----:B------:R-:W-:-:S03]  /*1b80*/  @P3 HADD2.F32 R2, -RZ, R56.H0_H0 ;  /* 0x20000038ff023230 */ /* 0x000fc60000004100 */
[----:B------:R-:W-:-:S04]  /*1b90*/  FADD.FTZ R3, R100, -R3 ;  /* 0x8000000364037221 */ /* 0x000fc80000010000 */
[----:B------:R-:W-:-:S04]  /*1ba0*/  FMUL.FTZ R3, R74, R3 ;  /* 0x000000034a037220 */ /* 0x000fc80000410000 */
[----:B------:R-:W-:Y:S02]  /*1bb0*/  @P3 FADD.FTZ R3, R3, R2 ;  /* 0x0000000203033221 */ /* 0x000fe40000010000 */
.L_x_3785:
[----:B------:R-:W-:Y:S05]  /*1bc0*/  BSYNC B1 ;  /* 0x0000000000017941 */ /* 0x000fea0003800000 */
.L_x_3783:
        /* <DEDUP_REMOVED lines=11> */
.L_x_3787:
[----:B------:R-:W-:-:S04]  /*1c80*/  FFMA.FTZ R2, R86, R71, R110 ;  /* 0x0000004756027223 */ /* 0x000fc8000001006e */
[----:B------:R-:W-:Y:S01]  /*1c90*/  FADD.FTZ R3, R101, -R2 ;  /* 0x8000000265037221 */ /* 0x000fe20000010000 */
[----:B------:R-:W-:-:S03]  /*1ca0*/  @P3 HADD2.F32 R2, -RZ, R56.H1_H1 ;  /* 0x30000038ff023230 */ /* 0x000fc60000004100 */
[----:B------:R-:W-:-:S04]  /*1cb0*/  FMUL.FTZ R3, R74, R3 ;  /* 0x000000034a037220 */ /* 0x000fc80000410000 */
[----:B------:R-:W-:Y:S02]  /*1cc0*/  @P3 FADD.FTZ R3, R3, R2 ;  /* 0x0000000203033221 */ /* 0x000fe40000010000 */
.L_x_3788:
[----:B------:R-:W-:Y:S05]  /*1cd0*/  BSYNC B1 ;  /* 0x0000000000017941 */ /* 0x000fea0003800000 */
.L_x_3786:
        /* <DEDUP_REMOVED lines=11> */
.L_x_3790:
[----:B------:R-:W-:Y:S01]  /*1d90*/  FFMA.FTZ R3, R87, R71, R110 ;  /* 0x0000004757037223 */ /* 0x000fe2000001006e */
[----:B------:R-:W-:-:S03]  /*1da0*/  @P3 HADD2.F32 R2, -RZ, R57.H0_H0 ;  /* 0x20000039ff023230 */ /* 0x000fc60000004100 */
[----:B------:R-:W-:-:S04]  /*1db0*/  FADD.FTZ R3, R102, -R3 ;  /* 0x8000000366037221 */ /* 0x000fc80000010000 */
[----:B------:R-:W-:-:S04]  /*1dc0*/  FMUL.FTZ R3, R74, R3 ;  /* 0x000000034a037220 */ /* 0x000fc80000410000 */
[----:B------:R-:W-:Y:S02]  /*1dd0*/  @P3 FADD.FTZ R3, R3, R2 ;  /* 0x0000000203033221 */ /* 0x000fe40000010000 */
.L_x_3791:
[----:B------:R-:W-:Y:S05]  /*1de0*/  BSYNC B1 ;  /* 0x0000000000017941 */ /* 0x000fea0003800000 */
.L_x_3789:
        /* <DEDUP_REMOVED lines=11> */
.L_x_3793:
[----:B------:R-:W-:-:S04]  /*1ea0*/  FFMA.FTZ R2, R88, R71, R110 ;  /* 0x0000004758027223 */ /* 0x000fc8000001006e */
[----:B------:R-:W-:Y:S01]  /*1eb0*/  FADD.FTZ R3, R103, -R2 ;  /* 0x8000000267037221 */ /* 0x000fe20000010000 */
[----:B------:R-:W-:-:S03]  /*1ec0*/  @P3 HADD2.F32 R2, -RZ, R57.H1_H1 ;  /* 0x30000039ff023230 */ /* 0x000fc60000004100 */
[----:B------:R-:W-:-:S04]  /*1ed0*/  FMUL.FTZ R3, R74, R3 ;  /* 0x000000034a037220 */ /* 0x000fc80000410000 */
[----:B------:R-:W-:Y:S02]  /*1ee0*/  @P3 FADD.FTZ R3, R3, R2 ;  /* 0x0000000203033221 */ /* 0x000fe40000010000 */
.L_x_3794:
[----:B------:R-:W-:Y:S05]  /*1ef0*/  BSYNC B1 ;  /* 0x0000000000017941 */ /* 0x000fea0003800000 */
.L_x_3792:
        /* <DEDUP_REMOVED lines=11> */
.L_x_3796:
[----:B------:R-:W-:Y:S01]  /*1fb0*/  FFMA.FTZ R3, R89, R71, R110 ;  /* 0x0000004759037223 */ /* 0x000fe2000001006e */
[----:B------:R-:W-:-:S03]  /*1fc0*/  @P3 HADD2.F32 R2, -RZ, R58.H0_H0 ;  /* 0x2000003aff023230 */ /* 0x000fc60000004100 */
[----:B------:R-:W-:-:S04]  /*1fd0*/  FADD.FTZ R3, R104, -R3 ;  /* 0x8000000368037221 */ /* 0x000fc80000010000 */
[----:B------:R-:W-:-:S04]  /*1fe0*/  FMUL.FTZ R3, R74, R3 ;  /* 0x000000034a037220 */ /* 0x000fc80000410000 */
[----:B------:R-:W-:Y:S02]  /*1ff0*/  @P3 FADD.FTZ R3, R3, R2 ;  /* 0x0000000203033221 */ /* 0x000fe40000010000 */
.L_x_3797:
[----:B------:R-:W-:Y:S05]  /*2000*/  BSYNC B1 ;  /* 0x0000000000017941 */ /* 0x000fea0003800000 */
.L_x_3795:
        /* <DEDUP_REMOVED lines=11> */
.L_x_3799:
[----:B------:R-:W-:-:S04]  /*20c0*/  FFMA.FTZ R2, R90, R71, R110 ;  /* 0x000000475a027223 */ /* 0x000fc8000001006e */
[----:B------:R-:W-:Y:S01]  /*20d0*/  FADD.FTZ R3, R105, -R2 ;  /* 0x8000000269037221 */ /* 0x000fe20000010000 */
[----:B------:R-:W-:-:S03]  /*20e0*/  @P3 HADD2.F32 R2, -RZ, R58.H1_H1 ;  /* 0x3000003aff023230 */ /* 0x000fc60000004100 */
[----:B------:R-:W-:-:S04]  /*20f0*/  FMUL.FTZ R3, R74, R3 ;  /* 0x000000034a037220 */ /* 0x000fc80000410000 */
[----:B------:R-:W-:Y:S02]  /*2100*/  @P3 FADD.FTZ R3, R3, R2 ;  /* 0x0000000203033221 */ /* 0x000fe40000010000 */
.L_x_3800:
[----:B------:R-:W-:Y:S05]  /*2110*/  BSYNC B1 ;  /* 0x0000000000017941 */ /* 0x000fea0003800000 */
.L_x_3798:
        /* <DEDUP_REMOVED lines=11> */
.L_x_3802:
[----:B------:R-:W-:Y:S01]  /*21d0*/  FFMA.FTZ R3, R91, R71, R110 ;  /* 0x000000475b037223 */ /* 0x000fe2000001006e */
[----:B------:R-:W-:-:S03]  /*21e0*/  @P3 HADD2.F32 R2, -RZ, R59.H0_H0 ;  /* 0x2000003bff023230 */ /* 0x000fc60000004100 */
[----:B------:R-:W-:-:S04]  /*21f0*/  FADD.FTZ R3, R106, -R3 ;  /* 0x800000036a037221 */ /* 0x000fc80000010000 */
[----:B------:R-:W-:-:S04]  /*2200*/  FMUL.FTZ R3, R74, R3 ;  /* 0x000000034a037220 */ /* 0x000fc80000410000 */
[----:B------:R-:W-:Y:S02]  /*2210*/  @P3 FADD.FTZ R3, R3, R2 ;  /* 0x0000000203033221 */ /* 0x000fe40000010000 */
.L_x_3803:
[----:B------:R-:W-:Y:S05]  /*2220*/  BSYNC B1 ;  /* 0x0000000000017941 */ /* 0x000fea0003800000 */
.L_x_3801:
        /* <DEDUP_REMOVED lines=11> */
.L_x_3805:
[----:B------:R-:W-:Y:S01]  /*22e0*/  FFMA.FTZ R110, R108, R71, R110 ;  /* 0x000000476c6e7223 */ /* 0x000fe2000001006e */
[----:B------:R-:W-:-:S03]  /*22f0*/  @P3 HADD2.F32 R2, -RZ, R59.H1_H1 ;  /* 0x3000003bff023230 */ /* 0x000fc60000004100 */
[----:B------:R-:W-:-:S04]  /*2300*/  FADD.FTZ R3, R107, -R110 ;  /* 0x8000006e6b037221 */ /* 0x000fc80000010000 */
[----:B------:R-:W-:-:S04]  /*2310*/  FMUL.FTZ R3, R74, R3 ;  /* 0x000000034a037220 */ /* 0x000fc80000410000 */
[----:B------:R-:W-:Y:S02]  /*2320*/  @P3 FADD.FTZ R3, R3, R2 ;  /* 0x0000000203033221 */ /* 0x000fe40000010000 */
.L_x_3806:
[----:B------:R-:W-:Y:S05]  /*2330*/  BSYNC B1 ;  /* 0x0000000000017941 */ /* 0x000fea0003800000 */
.L_x_3804:
[----:B------:R-:W-:Y:S01]  /*2340*/  @P2 FMUL.FTZ R68, R3, c[0x0][0x1ec] ;  /* 0x00007b0003442a20 */ /* 0x000fe20000410000 */
[----:B------:R-:W-:Y:S02]  /*2350*/  @P2 IADD3 R69, R70, 0x20, RZ ;  /* 0x0000002046452810 */ /* 0x000fe40007ffe0ff */
        /* <DEDUP_REMOVED lines=15> */
.L_x_3753:
[----:B------:R-:W-:Y:S05]  /*2450*/  BSYNC B0 ;  /* 0x0000000000007941 */ /* 0x000fea0003800000 */
.L_x_3751:
        /* <DEDUP_REMOVED lines=100> */
.L_x_3757:
[----:B------:R-:W-:Y:S01]  /*2aa0*/  HFMA2.MMA R110, -RZ, RZ, 0, 5.9604644775390625e-08 ;  /* 0x00000001ff6e7435 */ /* 0x000fe200000001ff */
[----:B0-----:R-:W-:-:S02]  /*2ab0*/  MOV R69, R71 ;  /* 0x0000004700457202 */ /* 0x001fc40000000f00 */
[----:B------:R-:W-:Y:S02]  /*2ac0*/  MOV R111, 0x1f ;  /* 0x0000001f006f7802 */ /* 0x000fe40000000f00 */
[----:B------:R-:W-:Y:S02]  /*2ad0*/  MOV R114, 0xffffffff ;  /* 0xffffffff00727802 */ /* 0x000fe40000000f00 */
[----:B------:R-:W-:Y:S02]  /*2ae0*/  MOV R2, 0x2b00 ;  /* 0x00002b0000027802 */ /* 0x000fe40000000f00 */
[----:B-1---5:R-:W-:Y:S05]  /*2af0*/  CALL.REL.NOINC `($__internal_103_$__cuda_sm70_shflsync_bfly_p) ;  /* 0x0000046000007944 */ /* 0x022fea0003c00000 */
[----:B-1----:R-:W-:Y:S01]  /*2b00*/  MOV R68, R110 ;  /* 0x0000006e00447202 */ /* 0x002fe20000000f00 */
[----:B0-----:R-:W-:Y:S05]  /*2b10*/  BRA `(.L_x_3808) ;  /* 0xffffe47000007947 */ /* 0x001fea000383ffff */
.L_x_3758:
[----:B------:R-:W-:Y:S01]  /*2b20*/  HFMA2.MMA R110, -RZ, RZ, 0, 5.9604644775390625e-08 ;  /* 0x00000001ff6e7435 */ /* 0x000fe200000001ff */
[----:B------:R-:W-:Y:S02]  /*2b30*/  MOV R69, R109 ;  /* 0x0000006d00457202 */ /* 0x000fe40000000f00 */
[----:B------:R-:W-:Y:S02]  /*2b40*/  MOV R111, 0x1f ;  /* 0x0000001f006f7802 */ /* 0x000fe40000000f00 */
[----:B------:R-:W-:-:S02]  /*2b50*/  MOV R114, 0xffffffff ;  /* 0xffffffff00727802 */ /* 0x000fc40000000f00 */
[----:B------:R-:W-:Y:S02]  /*2b60*/  MOV R2, 0x2b80 ;  /* 0x00002b8000027802 */ /* 0x000fe40000000f00 */
[----:B012--5:R-:W-:Y:S05]  /*2b70*/  CALL.REL.NOINC `($__internal_103_$__cuda_sm70_shflsync_bfly_p) ;  /* 0x000003e000007944 */ /* 0x027fea0003c00000 */
[----:B------:R-:W-:Y:S01]  /*2b80*/  FADD.FTZ R71, R68, R71 ;  /* 0x0000004744477221 */ /* 0x000fe20000010000 */
[----:B0-----:R-:W-:Y:S01]  /*2b90*/  MOV R111, 0x1f ;  /* 0x0000001f006f7802 */ /* 0x001fe20000000f00 */
[----:B-1----:R-:W-:Y:S01]  /*2ba0*/  FADD.FTZ R109, R109, R110 ;  /* 0x0000006e6d6d7221 */ /* 0x002fe20000010000 */
[----:B------:R-:W-:Y:S01]  /*2bb0*/  HFMA2.MMA R110, -RZ, RZ, 0, 1.1920928955078125e-07 ;  /* 0x00000002ff6e7435 */ /* 0x000fe200000001ff */
[----:B------:R-:W-:Y:S02]  /*2bc0*/  MOV R114, 0xffffffff ;  /* 0xffffffff00727802 */ /* 0x000fe40000000f00 */
[----:B------:R-:W-:Y:S02]  /*2bd0*/  MOV R69, R71 ;  /* 0x0000004700457202 */ /* 0x000fe40000000f00 */
[----:B------:R-:W-:Y:S02]  /*2be0*/  MOV R2, 0x2c00 ;  /* 0x00002c0000027802 */ /* 0x000fe40000000f00 */
[----:B------:R-:W-:Y:S05]  /*2bf0*/  CALL.REL.NOINC `($__internal_103_$__cuda_sm70_shflsync_bfly_p) ;  /* 0x0000036000007944 */ /* 0x000fea0003c00000 */
[----:B-1----:R-:W-:Y:S01]  /*2c00*/  MOV R68, R110 ;  /* 0x0000006e00447202 */ /* 0x002fe20000000f00 */
[----:B------:R-:W-:Y:S01]  /*2c10*/  HFMA2.MMA R110, -RZ, RZ, 0, 1.1920928955078125e-07 ;  /* 0x00000002ff6e7435 */ /* 0x000fe200000001ff */
[----:B0-----:R-:W-:-:S02]  /*2c20*/  MOV R69, R109 ;  /* 0x0000006d00457202 */ /* 0x001fc40000000f00 */
[----:B------:R-:W-:Y:S02]  /*2c30*/  MOV R111, 0x1f ;  /* 0x0000001f006f7802 */ /* 0x000fe40000000f00 */
[----:B------:R-:W-:Y:S02]  /*2c40*/  MOV R114, 0xffffffff ;  /* 0xffffffff00727802 */ /* 0x000fe40000000f00 */
[----:B------:R-:W-:Y:S02]  /*2c50*/  MOV R2, 0x2c70 ;  /* 0x00002c7000027802 */ /* 0x000fe40000000f00 */
[----:B------:R-:W-:Y:S05]  /*2c60*/  CALL.REL.NOINC `($__internal_103_$__cuda_sm70_shflsync_bfly_p) ;  /* 0x000002f000007944 */ /* 0x000fea0003c00000 */
[----:B------:R-:W-:Y:S01]  /*2c70*/  FADD.FTZ R71, R68, R71 ;  /* 0x0000004744477221 */ /* 0x000fe20000010000 */
[----:B0-----:R-:W-:Y:S01]  /*2c80*/  MOV R111, 0x1f ;  /* 0x0000001f006f7802 */ /* 0x001fe20000000f00 */
[----:B-1----:R-:W-:Y:S01]  /*2c90*/  FADD.FTZ R109, R109, R110 ;  /* 0x0000006e6d6d7221 */ /* 0x002fe20000010000 */
[----:B------:R-:W-:Y:S01]  /*2ca0*/  HFMA2.MMA R110, -RZ, RZ, 0, 2.384185791015625e-07 ;  /* 0x00000004ff6e7435 */ /* 0x000fe200000001ff */
[----:B------:R-:W-:Y:S02]  /*2cb0*/  MOV R114, 0xffffffff ;  /* 0xffffffff00727802 */ /* 0x000fe40000000f00 */
[----:B------:R-:W-:-:S02]  /*2cc0*/  MOV R69, R71 ;  /* 0x0000004700457202 */ /* 0x000fc40000000f00 */
[----:B------:R-:W-:Y:S02]  /*2cd0*/  MOV R2, 0x2cf0 ;  /* 0x00002cf000027802 */ /* 0x000fe40000000f00 */
[----:B------:R-:W-:Y:S05]  /*2ce0*/  CALL.REL.NOINC `($__internal_103_$__cuda_sm70_shflsync_bfly_p) ;  /* 0x0000027000007944 */ /* 0x000fea0003c00000 */
[----:B-1----:R-:W-:Y:S01]  /*2cf0*/  MOV R68, R110 ;  /* 0x0000006e00447202 */ /* 0x002fe20000000f00 */
[----:B------:R-:W-:Y:S01]  /*2d00*/  HFMA2.MMA R110, -RZ, RZ, 0, 2.384185791015625e-07 ;  /* 0x00000004ff6e7435 */ /* 0x000fe200000001ff */
[----:B0-----:R-:W-:Y:S02]  /*2d10*/  MOV R69, R109 ;  /* 0x0000006d00457202 */ /* 0x001fe40000000f00 */
[----:B------:R-:W-:Y:S02]  /*2d20*/  MOV R111, 0x1f ;  /* 0x0000001f006f7802 */ /* 0x000fe40000000f00 */
[----:B------:R-:W-:Y:S02]  /*2d30*/  MOV R114, 0xffffffff ;  /* 0xffffffff00727802 */ /* 0x000fe40000000f00 */
[----:B------:R-:W-:Y:S02]  /*2d40*/  MOV R2, 0x2d60 ;  /* 0x00002d6000027802 */ /* 0x000fe40000000f00 */
[----:B------:R-:W-:Y:S05]  /*2d50*/  CALL.REL.NOINC `($__internal_103_$__cuda_sm70_shflsync_bfly_p) ;  /* 0x0000020000007944 */ /* 0x000fea0003c00000 */
[----:B------:R-:W-:Y:S01]  /*2d60*/  FADD.FTZ R71, R68, R71 ;  /* 0x0000004744477221 */ /* 0x000fe20000010000 */
[----:B0-----:R-:W-:Y:S01]  /*2d70*/  MOV R111, 0x1f ;  /* 0x0000001f006f7802 */ /* 0x001fe20000000f00 */
[----:B-1----:R-:W-:Y:S01]  /*2d80*/  FADD.FTZ R109, R109, R110 ;  /* 0x0000006e6d6d7221 */ /* 0x002fe20000010000 */
[----:B------:R-:W-:Y:S01]  /*2d90*/  HFMA2.MMA R110, -RZ, RZ, 0, 4.76837158203125e-07 ;  /* 0x00000008ff6e7435 */ /* 0x000fe200000001ff */
[----:B------:R-:W-:-:S02]  /*2da0*/  MOV R114, 0xffffffff ;  /* 0xffffffff00727802 */ /* 0x000fc40000000f00 */
[----:B------:R-:W-:Y:S02]  /*2db0*/  MOV R69, R71 ;  /* 0x0000004700457202 */ /* 0x000fe40000000f00 */
[----:B------:R-:W-:Y:S02]  /*2dc0*/  MOV R2, 0x2de0 ;  /* 0x00002de000027802 */ /* 0x000fe40000000f00 */
[----:B------:R-:W-:Y:S05]  /*2dd0*/  CALL.REL.NOINC `($__internal_103_$__cuda_sm70_shflsync_bfly_p) ;  /* 0x0000018000007944 */ /* 0x000fea0003c00000 */
[----:B-1----:R-:W-:Y:S01]  /*2de0*/  MOV R68, R110 ;  /* 0x0000006e00447202 */ /* 0x002fe20000000f00 */
[----:B------:R-:W-:Y:S01]  /*2df0*/  HFMA2.MMA R110, -RZ, RZ, 0, 4.76837158203125e-07 ;  /* 0x00000008ff6e7435 */ /* 0x000fe200000001ff */
[----:B0-----:R-:W-:Y:S02]  /*2e00*/  MOV R69, R109 ;  /* 0x0000006d00457202 */ /* 0x001fe40000000f00 */
[----:B------:R-:W-:Y:S02]  /*2e10*/  MOV R111, 0x1f ;  /* 0x0000001f006f7802 */ /* 0x000fe40000000f00 */
[----:B------:R-:W-:Y:S02]  /*2e20*/  MOV R114, 0xffffffff ;  /* 0xffffffff00727802 */ /* 0x000fe40000000f00 */
[----:B------:R-:W-:-:S02]  /*2e30*/  MOV R2, 0x2e50 ;  /* 0x00002e5000027802 */ /* 0x000fc40000000f00 */
[----:B------:R-:W-:Y:S05]  /*2e40*/  CALL.REL.NOINC `($__internal_103_$__cuda_sm70_shflsync_bfly_p) ;  /* 0x0000011000007944 */ /* 0x000fea0003c00000 */
[----:B------:R-:W-:Y:S01]  /*2e50*/  FADD.FTZ R71, R68, R71 ;  /* 0x0000004744477221 */ /* 0x000fe20000010000 */
[----:B0-----:R-:W-:Y:S01]  /*2e60*/  MOV R111, 0x1f ;  /* 0x0000001f006f7802 */ /* 0x001fe20000000f00 */
[----:B-1----:R-:W-:Y:S01]  /*2e70*/  FADD.FTZ R109, R109, R110 ;  /* 0x0000006e6d6d7221 */ /* 0x002fe20000010000 */
[----:B------:R-:W-:Y:S01]  /*2e80*/  HFMA2.MMA R110, -RZ, RZ, 0, 9.5367431640625e-07 ;  /* 0x00000010ff6e7435 */ /* 0x000fe200000001ff */
[----:B------:R-:W-:-:S02]  /*2e90*/  MOV R114, 0xffffffff ;  /* 0xffffffff00727802 */ /* 0x000fc40000000f00 */
[----:B------:R-:W-:Y:S02]  /*2ea0*/  MOV R69, R71 ;  /* 0x0000004700457202 */ /* 0x000fe40000000f00 */
[----:B------:R-:W-:Y:S02]  /*2eb0*/  MOV R2, 0x2ed0 ;  /* 0x00002ed000027802 */ /* 0x000fe40000000f00 */
[----:B------:R-:W-:Y:S05]  /*2ec0*/  CALL.REL.NOINC `($__internal_103_$__cuda_sm70_shflsync_bfly_p) ;  /* 0x0000009000007944 */ /* 0x000fea0003c00000 */
[----:B-1----:R-:W-:Y:S01]  /*2ed0*/  MOV R112, R110 ;  /* 0x0000006e00707202 */ /* 0x002fe20000000f00 */
[----:B------:R-:W-:Y:S01]  /*2ee0*/  HFMA2.MMA R110, -RZ, RZ, 0, 9.5367431640625e-07 ;  /* 0x00000010ff6e7435 */ /* 0x000fe200000001ff */
[----:B0-----:R-:W-:Y:S02]  /*2ef0*/  MOV R69, R109 ;  /* 0x0000006d00457202 */ /* 0x001fe40000000f00 */
[----:B------:R-:W-:Y:S02]  /*2f00*/  MOV R111, 0x1f ;  /* 0x0000001f006f7802 */ /* 0x000fe40000000f00 */
[----:B------:R-:W-:Y:S02]  /*2f10*/  MOV R114, 0xffffffff ;  /* 0xffffffff00727802 */ /* 0x000fe40000000f00 */
[----:B------:R-:W-:-:S02]  /*2f20*/  MOV R2, 0x2f40 ;  /* 0x00002f4000027802 */ /* 0x000fc40000000f00 */
[----:B------:R-:W-:Y:S05]  /*2f30*/  CALL.REL.NOINC `($__internal_103_$__cuda_sm70_shflsync_bfly_p) ;  /* 0x0000002000007944 */ /* 0x000fea0003c00000 */
[----:B-1----:R-:W-:Y:S01]  /*2f40*/  MOV R2, R110 ;  /* 0x0000006e00027202 */ /* 0x002fe20000000f00 */
[----:B0-----:R-:W-:Y:S05]  /*2f50*/  BRA `(.L_x_3809) ;  /* 0xffffe15000007947 */ /* 0x001fea000383ffff */
        .weak           $__internal_103_$__cuda_sm70_shflsync_bfly_p
        .type           $__internal_103_$__cuda_sm70_shflsync_bfly_p,@function
        .size           $__internal_103_$__cuda_sm70_shflsync_bfly_p,(.L_x_7281 - $__internal_103_$__cuda_sm70_shflsync_bfly_p)
$__internal_103_$__cuda_sm70_shflsync_bfly_p:
[----:B------:R-:W-:Y:S01]  /*2f60*/  HFMA2.MMA R3, -RZ, RZ, 0, 0 ;  /* 0x00000000ff037435 */ /* 0x000fe200000001ff */
[----:B------:R-:W-:Y:S04]  /*2f70*/  WARPSYNC R114 ;  /* 0x0000007200007348 */ /* 0x000fe80003800000 */
[----:B------:R0:W1:Y:S01]  /*2f80*/  SHFL.BFLY PT, R110, R69, R110, R111 ;  /* 0x0c00006e456e7389 */ /* 0x00006200000e006f */
[----:B------:R-:W-:Y:S05]  /*2f90*/  RET.REL.NODEC R2 `(_ZN10layer_norm13ln_bwd_kernelINS_13Kernel_traitsIf6__halfS2_S2_fjLj512ELj1ELj4ELj1ELj16ENS_18Kernel_traits_baseILj512EfS2_S2_S2_fjLj128EEEEELb0ELb0ELb1ELb1EEEvNS_9BwdParamsE) ;  /* 0xffffd06002007950 */ /* 0x000fea0003c3ffff */
.L_x_3810:
        /* <DEDUP_REMOVED lines=14> */
.L_x_7281:


//--------------------- .text._ZN10layer_norm13ln_bwd_kernelINS_13Kernel_traitsIf6__halfS2_S2_fjLj512ELj1ELj4ELj1ELj16ENS_18Kernel_traits_baseILj512EfS2_S2_S2_fjLj128EEEEELb0ELb1ELb0ELb0EEEvNS_9BwdParamsE --------------------------
	.section	.text._ZN10layer_norm13ln_bwd_kernelINS_13Kernel_traitsIf6__halfS2_S2_fjLj512ELj1ELj4ELj1ELj16ENS_18Kernel_traits_baseILj512EfS2_S2_S2_fjLj128EEEEELb0ELb1ELb0ELb0EEEvNS_9BwdParamsE,"ax",@progbits
	.sectioninfo	@"SHI_REGISTERS=158"
	.align	128
        .global         _ZN10layer_norm13ln_bwd_kernelINS_13Kernel_traitsIf6__halfS2_S2_fjLj512ELj1ELj4ELj1ELj16ENS_18Kernel_traits_baseILj512EfS2_S2_S2_fjLj128EEEEELb0ELb1ELb0ELb0EEEvNS_9BwdParamsE
        .type           _ZN10layer_norm13ln_bwd_kernelINS_13Kernel_traitsIf6__halfS2_S2_fjLj512ELj1ELj4ELj1ELj16ENS_18Kernel_traits_baseILj512EfS2_S2_S2_fjLj128EEEEELb0ELb1ELb0ELb0EEEvNS_9BwdParamsE,@function
        .size           _ZN10layer_norm13ln_bwd_kernelINS_13Kernel_traitsIf6__halfS2_S2_fjLj512ELj1ELj4ELj1ELj16ENS_18Kernel_traits_baseILj512EfS2_S2_S2_fjLj128EEEEELb0ELb1ELb0ELb0EEEvNS_9BwdParamsE,(.L_x_7282 - _ZN10layer_norm13ln_bwd_kernelINS_13Kernel_traitsIf6__halfS2_S2_fjLj512ELj1ELj4ELj1ELj16ENS_18Kernel_traits_baseILj512EfS2_S2_S2_fjLj128EEEEELb0ELb1ELb0ELb0EEEvNS_9BwdParamsE)
        .other          _ZN10layer_norm13ln_bwd_kernelINS_13Kernel_traitsIf6__halfS2_S2_fjLj512ELj1ELj4ELj1ELj16ENS_18Kernel_traits_baseILj512EfS2_S2_S2_fjLj128EEEEELb0ELb1ELb0ELb0EEEvNS_9BwdParamsE,@"STO_CUDA_ENTRY STV_DEFAULT"
_ZN10layer_norm13ln_bwd_kernelINS_13Kernel_traitsIf6__halfS2_S2_fjLj512ELj1ELj4ELj1ELj16ENS_18Kernel_traits_baseILj512EfS2_S2_S2_fjLj128EEEEELb0ELb1ELb0ELb0EEEvNS_9BwdParamsE:
.text._ZN10layer_norm13ln_bwd_kernelINS_13Kernel_traitsIf6__halfS2_S2_fjLj512ELj1ELj4ELj1ELj16ENS_18Kernel_traits_baseILj512EfS2_S2_S2_fjLj128EEEEELb0ELb1ELb0ELb0EEEvNS_9BwdParamsE:
        /* <DEDUP_REMOVED lines=58> */
.L_x_3823:
        /* <DEDUP_REMOVED lines=35> */
[----:B------:R-:W-:Y:S01]  /*05d0*/  IADD3 R143, R0, 0x20, RZ ;  /* 0x00000020008f7810 */ /* 0x000fe20007ffe0ff */
[----:B--2---:R-:W-:Y:S02]  /*05e0*/  HADD2.F32 R110, -RZ, R12.H0_H0 ;  /* 0x2000000cff6e7230 */ /* 0x004fe40000004100 */
[--C-:B------:R-:W-:Y:S02]  /*05f0*/  HADD2.F32 R116, -RZ, R13.reuse.H1_H1 ;  /* 0x3000000dff747230 */ /* 0x100fe40000004100 */
[----:B------:R-:W-:Y:S01]  /*0600*/  HADD2.F32 R118, -RZ, R14.H0_H0 ;  /* 0x2000000eff767230 */ /* 0x000fe20000004100 */
[C---:B------:R-:W-:Y:S01]  /*0610*/  FADD.FTZ R110, -R133.reuse, R110 ;  /* 0x0000006e856e7221 */ /* 0x040fe20000010100 */
[--C-:B---3--:R-:W-:Y:S02]  /*0620*/  HADD2.F32 R109, -RZ, R10.reuse.H0_H0 ;  /* 0x2000000aff6d7230 */ /* 0x108fe40000004100 */
[----:B------:R-:W-:Y:S01]  /*0630*/  HADD2.F32 R142, -RZ, R10.H1_H1 ;  /* 0x3000000aff8e7230 */ /* 0x000fe20000004100 */
[C---:B------:R-:W-:Y:S01]  /*0640*/  FADD.FTZ R10, -R133.reuse, R116 ;  /* 0x00000074850a7221 */ /* 0x040fe20000010100 */
[----:B------:R-:W-:Y:S01]  /*0650*/  HADD2.F32 R112, -RZ, R12.H1_H1 ;  /* 0x3000000cff707230 */ /* 0x000fe20000004100 */
[----:B------:R-:W-:Y:S01]  /*0660*/  FADD.FTZ R118, -R133, R118 ;  /* 0x0000007685767221 */ /* 0x000fe20000010100 */
[----:B------:R-:W-:Y:S01]  /*0670*/  HADD2.F32 R114, -RZ, R13.H0_H0 ;  /* 0x2000000dff727230 */ /* 0x000fe20000004100 */
[C---:B-----5:R-:W-:Y:S01]  /*0680*/  FMUL.FTZ R5, R135.reuse, R110 ;  /* 0x0000006e87057220 */ /* 0x060fe20000410000 */
[----:B------:R-:W-:Y:S01]  /*0690*/  HADD2.F32 R13, -RZ, R8.H0_H0 ;  /* 0x20000008ff0d7230 */ /* 0x000fe20000004100 */
[----:B------:R-:W-:Y:S01]  /*06a0*/  FMUL.FTZ R10, R135, R10 ;  /* 0x0000000a870a7220 */ /* 0x000fe20000410000 */
[----:B------:R-:W-:Y:S01]  /*06b0*/  HADD2.F32 R120, -RZ, R14.H1_H1 ;  /* 0x3000000eff787230 */ /* 0x000fe20000004100 */
[----:B0-----:R-:W-:Y:S01]  /*06c0*/  FADD.FTZ R6, -R133, R112 ;  /* 0x0000007085067221 */ /* 0x001fe20000010100 */
[----:B------:R-:W-:Y:S01]  /*06d0*/  HADD2.F32 R14, -RZ, R9.H1_H1 ;  /* 0x30000009ff0e7230 */ /* 0x000fe20000004100 */
[----:B------:R-:W-:Y:S01]  /*06e0*/  FADD.FTZ R68, R68, R13 ;  /* 0x0000000d44447221 */ /* 0x000fe20000010000 */
[--C-:B------:R-:W-:Y:S01]  /*06f0*/  HADD2.F32 R113, -RZ, R11.reuse.H0_H0 ;  /* 0x2000000bff717230 */ /* 0x100fe20000004100 */
[-C--:B------:R-:W-:Y:S01]  /*0700*/  FFMA.FTZ R52, R5, R13.reuse, R52 ;  /* 0x0000000d05347223 */ /* 0x080fe20000010034 */
        /* <DEDUP_REMOVED lines=10> */
[----:B------:R-:W-:Y:S02]  /*07b0*/  FMUL.FTZ R6, R135, R6 ;  /* 0x0000000687067220 */ /* 0x000fe40000410000 */
[----:B------:R-:W-:Y:S02]  /*07c0*/  FADD.FTZ R72, R72, R109 ;  /* 0x0000006d48487221 */ /* 0x000fe40000010000 */
[-C--:B------:R-:W-:Y:S02]  /*07d0*/  FFMA.FTZ R56, R11, R109.reuse, R56 ;  /* 0x0000006d0b387223 */ /* 0x080fe40000010038 */
[----:B------:R-:W-:Y:S02]  /*07e0*/  FMUL.FTZ R14, R24, R109 ;  /* 0x0000006d180e7220 */ /* 0x000fe40000410000 */
[----:B------:R-:W-:Y:S02]  /*07f0*/  FADD.FTZ R114, -R133, R114 ;  /* 0x0000007285727221 */ /* 0x000fe40000010100 */
[----:B------:R-:W-:-:S02]  /*0800*/  FMUL.FTZ R7, R21, R12 ;  /* 0x0000000c15077220 */ /* 0x000fc40000410000 */
[----:B------:R-:W-:Y:S02]  /*0810*/  FADD.FTZ R112, RZ, R8 ;  /* 0x00000008ff707221 */ /* 0x000fe40000010000 */
[----:B------:R-:W-:Y:S02]  /*0820*/  FFMA.FTZ R109, R5, R8, RZ ;  /* 0x00000008056d7223 */ /* 0x000fe400000100ff */
        /* <DEDUP_REMOVED lines=8> */
[----:B------:R-:W-:Y:S02]  /*08b0*/  FADD.FTZ R120, -R133, R120 ;  /* 0x0000007885787221 */ /* 0x000fe40000010100 */
[----:B------:R-:W-:-:S02]  /*08c0*/  FADD.FTZ R111, R112, R13 ;  /* 0x0000000d706f7221 */ /* 0x000fc40000010000 */
[----:B------:R-:W-:Y:S02]  /*08d0*/  FFMA.FTZ R109, R10, R13, R109 ;  /* 0x0000000d0a6d7223 */ /* 0x000fe4000001006d */
[----:B------:R-:W-:Y:S02]  /*08e0*/  FADD.FTZ R70, R70, R15 ;  /* 0x0000000f46467221 */ /* 0x000fe40000010000 */
[----:B------:R-:W-:Y:S02]  /*08f0*/  FFMA.FTZ R54, R9, R15, R54 ;  /* 0x0000000f09367223 */ /* 0x000fe40000010036 */
[----:B------:R-:W-:Y:S02]  /*0900*/  FMUL.FTZ R15, R135, R120 ;  /* 0x00000078870f7220 */ /* 0x000fe40000410000 */
[----:B------:R-:W-:Y:S02]  /*0910*/  FADD.FTZ R144, -R133, R144 ;  /* 0x0000009085907221 */ /* 0x000fe40000010100 */
        /* <DEDUP_REMOVED lines=20> */
.L_x_3814:
[----:B-1----:R-:W-:Y:S05]  /*0a60*/  BSYNC B1 ;  /* 0x0000000000017941 */ /* 0x002fea0003800000 */
.L_x_3813:
        /* <DEDUP_REMOVED lines=17> */
[----:B------:R-:W-:Y:S01]  /*0b80*/  HADD2.F32 R128, -RZ, R109.H1_H1 ;  /* 0x3000006dff807230 */ /* 0x000fe20000004100 */
[C---:B------:R-:W-:Y:S01]  /*0b90*/  FADD.FTZ R126, -R133.reuse, R126 ;  /* 0x0000007e857e7221 */ /* 0x040fe20000010100 */
[--C-:B---3--:R-:W-:Y:S01]  /*0ba0*/  HADD2.F32 R109, -RZ, R112.reuse.H0_H0 ;  /* 0x20000070ff6d7230 */ /* 0x108fe20000004100 */
[----:B------:R-:W-:Y:S01]  /*0bb0*/  FADD.FTZ R108, -R133, R108 ;  /* 0x0000006c856c7221 */ /* 0x000fe20000010100 */
[----:B------:R-:W-:Y:S01]  /*0bc0*/  HADD2.F32 R112, -RZ, R112.H1_H1 ;  /* 0x30000070ff707230 */ /* 0x000fe20000004100 */
[----:B-----5:R-:W-:Y:S01]  /*0bd0*/  FMUL.FTZ R121, R135, R124 ;  /* 0x0000007c87797220 */ /* 0x020fe20000410000 */
[--C-:B------:R-:W-:Y:S01]  /*0be0*/  HADD2.F32 R130, -RZ, R110.reuse.H0_H0 ;  /* 0x2000006eff827230 */ /* 0x100fe20000004100 */
[----:B------:R-:W-:Y:S01]  /*0bf0*/  FMUL.FTZ R124, R44, R109 ;  /* 0x0000006d2c7c7220 */ /* 0x000fe20000410000 */
[----:B------:R-:W-:Y:S01]  /*0c00*/  HADD2.F32 R110, -RZ, R110.H1_H1 ;  /* 0x3000006eff6e7230 */ /* 0x000fe20000004100 */
[----:B------:R-:W-:Y:S01]  /*0c10*/  FADD.FTZ R128, -R133, R128 ;  /* 0x0000008085807221 */ /* 0x000fe20000010100 */
[--C-:B------:R-:W-:Y:S01]  /*0c20*/  HADD2.F32 R138, -RZ, R111.reuse.H0_H0 ;  /* 0x2000006fff8a7230 */ /* 0x100fe20000004100 */
[C---:B0-----:R-:W-:Y:S01]  /*0c30*/  FMUL.FTZ R123, R135.reuse, R108 ;  /* 0x0000006c877b7220 */ /* 0x041fe20000410000 */
[----:B------:R-:W-:Y:S01]  /*0c40*/  HADD2.F32 R140, -RZ, R111.H1_H1 ;  /* 0x3000006fff8c7230 */ /* 0x000fe20000004100 */
[----:B------:R-:W-:Y:S01]  /*0c50*/  FMUL.FTZ R122, R135, R126 ;  /* 0x0000007e877a7220 */ /* 0x000fe20000410000 */
[----:B------:R-:W-:Y:S01]  /*0c60*/  HADD2.F32 R111, -RZ, R113.H0_H0 ;  /* 0x20000071ff6f7230 */ /* 0x000fe20000004100 */
[----:B------:R-:W-:Y:S01]  /*0c70*/  FMUL.FTZ R125, R45, R112 ;  /* 0x000000702d7d7220 */ /* 0x000fe20000410000 */
[----:B------:R-:W-:Y:S01]  /*0c80*/  HADD2.F32 R144, -RZ, R115.H1_H1 ;  /* 0x30000073ff907230 */ /* 0x000fe20000004100 */
[----:B------:R-:W-:-:S02]  /*0c90*/  FADD.FTZ R108, R141, R124 ;  /* 0x0000007c8d6c7221 */ /* 0x000fc40000010000 */
[----:B------:R-:W-:Y:S02]  /*0ca0*/  FFMA.FTZ R142, R121, R124, R142 ;  /* 0x0000007c798e7223 */ /* 0x000fe4000001008e */
[----:B------:R-:W-:Y:S01]  /*0cb0*/  FADD.FTZ R136, -R133, R110 ;  /* 0x0000006e85887221 */ /* 0x000fe20000010100 */
[----:B------:R-:W-:Y:S01]  /*0cc0*/  HADD2.F32 R110, -RZ, R113.H1_H1 ;  /* 0x30000071ff6e7230 */ /* 0x000fe20000004100 */
[----:B------:R-:W-:Y:S01]  /*0cd0*/  FADD.FTZ R76, R76, R109 ;  /* 0x0000006d4c4c7221 */ /* 0x000fe20000010000 */
[--C-:B------:R-:W-:Y:S01]  /*0ce0*/  HADD2.F32 R113, -RZ, R114.reuse.H0_H0 ;  /* 0x20000072ff717230 */ /* 0x100fe20000004100 */
[----:B------:R-:W-:Y:S01]  /*0cf0*/  FFMA.FTZ R60, R121, R109, R60 ;  /* 0x0000006d793c7223 */ /* 0x000fe2000001003c */
[----:B------:R-:W-:Y:S01]  /*0d00*/  HADD2.F32 R114, -RZ, R114.H1_H1 ;  /* 0x30000072ff727230 */ /* 0x000fe20000004100 */
[----:B------:R-:W-:Y:S02]  /*0d10*/  FMUL.FTZ R126, R135, R128 ;  /* 0x00000080877e7220 */ /* 0x000fe40000410000 */
[----:B------:R-:W-:-:S02]  /*0d20*/  FMUL.FTZ R128, R46, R111 ;  /* 0x0000006f2e807220 */ /* 0x000fc40000410000 */
[----:B------:R-:W-:Y:S02]  /*0d30*/  FADD.FTZ R109, R108, R125 ;  /* 0x0000007d6c6d7221 */ /* 0x000fe40000010000 */
[----:B------:R-:W-:Y:S02]  /*0d40*/  FFMA.FTZ R142, R122, R125, R142 ;  /* 0x0000007d7a8e7223 */ /* 0x000fe4000001008e */
        /* <DEDUP_REMOVED lines=8> */
[C---:B------:R-:W-:Y:S02]  /*0dd0*/  FADD.FTZ R138, -R133.reuse, R138 ;  /* 0x0000008a858a7221 */ /* 0x040fe40000010100 */
[----:B------:R-:W-:Y:S01]  /*0de0*/  FADD.FTZ R140, -R133, R140 ;  /* 0x0000008c858c7221 */ /* 0x000fe20000010100 */
[----:B------:R-:W-:Y:S01]  /*0df0*/  HADD2.F32 R133, -RZ, R115.H0_H0 ;  /* 0x20000073ff857230 */ /* 0x000fe20000004100 */
        /* <DEDUP_REMOVED lines=28> */
.L_x_3816:
[----:B------:R-:W-:Y:S05]  /*0fc0*/  BSYNC B1 ;  /* 0x0000000000017941 */ /* 0x000fea0003800000 */
.L_x_3815:
[----:B-----5:R-:W-:Y:S01]  /*0fd0*/  @P0 HADD2.F32 R134, -RZ, R132.H0_H0 ;  /* 0x20000084ff860230 */ /* 0x020fe20000004100 */
[----:B------:R-:W-:Y:S05]  /*0fe0*/  BRA.DIV ~URZ, `(.L_x_3817) ;  /* 0x00001b727f007947 */ /* 0x000fea000b800000 */
[----:B------:R0:W1:Y:S02]  /*0ff0*/  SHFL.BFLY PT, R110, R141, 0x1, 0x1f ;  /* 0x0c201f008d6e7f89 */ /* 0x00006400000e0000 */
.L_x_3830:
        /* <DEDUP_REMOVED lines=18> */
.L_x_3831:
        /* <DEDUP_REMOVED lines=14> */
[-CC-:B------:R-:W-:Y:S01]  /*1200*/  FFMA.FTZ R115, R11, R142.reuse, R141.reuse ;  /* 0x0000008e0b737223 */ /* 0x180fe2000001008d */
[----:B------:R-:W-:Y:S01]  /*1210*/  ISETP.NE.U32.AND P0, PT, RZ, c[0x0][0x258], PT ;  /* 0x00009600ff007a0c */ /* 0x000fe20003f05070 */
[----:B------:R-:W-:Y:S02]  /*1220*/  FFMA.FTZ R133, R15, R142, R141 ;  /* 0x0000008e0f857223 */ /* 0x000fe4000001008d */
[----:B------:R-:W-:Y:S01]  /*1230*/  FADD.FTZ R112, R12, -R113 ;  /* 0x800000710c707221 */ /* 0x000fe20000010000 */
[----:B------:R-:W-:Y:S01]  /*1240*/  ISETP.NE.AND.EX P0, PT, RZ, c[0x0][0x25c], PT, P0 ;  /* 0x00009700ff007a0c */ /* 0x000fe20003f05300 */
[----:B------:R-:W-:-:S02]  /*1250*/  FADD.FTZ R114, R13, -R114 ;  /* 0x800000720d727221 */ /* 0x000fc40000010000 */
[----:B------:R-:W-:Y:S02]  /*1260*/  FADD.FTZ R132, R14, -R115 ;  /* 0x800000730e847221 */ /* 0x000fe40000010000 */
[----:B------:R-:W-:Y:S02]  /*1270*/  FADD.FTZ R144, R116, -R133 ;  /* 0x8000008574907221 */ /* 0x000fe40000010000 */
[C---:B------:R-:W-:Y:S01]  /*1280*/  FMUL.FTZ R115, R135.reuse, R112 ;  /* 0x0000007087737220 */ /* 0x040fe20000410000 */
[--C-:B------:R-:W-:Y:S01]  /*1290*/  @P1 HADD2.F32 R112, -RZ, R101.reuse.H0_H0 ;  /* 0x20000065ff701230 */ /* 0x100fe20000004100 */
[C---:B------:R-:W-:Y:S01]  /*12a0*/  FMUL.FTZ R113, R135.reuse, R114 ;  /* 0x0000007287717220 */ /* 0x040fe20000410000 */
[----:B------:R-:W-:Y:S01]  /*12b0*/  @P1 HADD2.F32 R114, -RZ, R101.H1_H1 ;  /* 0x30000065ff721230 */ /* 0x000fe20000004100 */
[----:B------:R-:W-:Y:S01]  /*12c0*/  FMUL.FTZ R145, R135, R132 ;  /* 0x0000008487917220 */ /* 0x000fe20000410000 */
[--C-:B------:R-:W-:Y:S01]  /*12d0*/  @P1 HADD2.F32 R132, -RZ, R102.reuse.H0_H0 ;  /* 0x20000066ff841230 */ /* 0x100fe20000004100 */
[-CC-:B------:R-:W-:Y:S01]  /*12e0*/  FFMA.FTZ R147, R5, R142.reuse, R141.reuse ;  /* 0x0000008e05937223 */ /* 0x180fe2000001008d */
[----:B------:R-:W-:Y:S01]  /*12f0*/  @P1 HADD2.F32 R146, -RZ, R102.H1_H1 ;  /* 0x30000066ff921230 */ /* 0x000fe20000004100 */
[----:B------:R-:W-:-:S02]  /*1300*/  FFMA.FTZ R149, R117, R142, R141 ;  /* 0x0000008e75957223 */ /* 0x000fc4000001008d */
[----:B------:R-:W-:Y:S02]  /*1310*/  FMUL.FTZ R133, R135, R144 ;  /* 0x0000009087857220 */ /* 0x000fe40000410000 */
[-CC-:B------:R-:W-:Y:S02]  /*1320*/  FFMA.FTZ R144, R120, R142.reuse, R141.reuse ;  /* 0x0000008e78907223 */ /* 0x180fe4000001008d */
[----:B------:R-:W-:Y:S02]  /*1330*/  @P1 FADD.FTZ R115, R115, R112 ;  /* 0x0000007073731221 */ /* 0x000fe40000010000 */
[----:B------:R-:W-:Y:S02]  /*1340*/  @P1 FADD.FTZ R113, R113, R114 ;  /* 0x0000007271711221 */ /* 0x000fe40000010000 */
[----:B------:R-:W-:Y:S02]  /*1350*/  @P1 FADD.FTZ R145, R145, R132 ;  /* 0x0000008491911221 */ /* 0x000fe40000010000 */
[----:B------:R-:W-:-:S02]  /*1360*/  FFMA.FTZ R114, R6, R142, R141 ;  /* 0x0000008e06727223 */ /* 0x000fc4000001008d */
[----:B------:R-:W-:Y:S02]  /*1370*/  FADD.FTZ R112, R8, -R147 ;  /* 0x8000009308707221 */ /* 0x000fe40000010000 */
[----:B------:R-:W-:Y:S02]  /*1380*/  FADD.FTZ R132, R118, -R149 ;  /* 0x8000009576847221 */ /* 0x000fe40000010000 */
[----:B------:R-:W-:Y:S02]  /*1390*/  FADD.FTZ R144, R119, -R144 ;  /* 0x8000009077907221 */ /* 0x000fe40000010000 */
[----:B------:R-:W-:Y:S01]  /*13a0*/  @P1 FADD.FTZ R133, R133, R146 ;  /* 0x0000009285851221 */ /* 0x000fe20000010000 */
[--C-:B------:R-:W-:Y:S01]  /*13b0*/  @P1 HADD2.F32 R146, -RZ, R103.reuse.H1_H1 ;  /* 0x30000067ff921230 */ /* 0x100fe20000004100 */
[----:B------:R-:W-:Y:S02]  /*13c0*/  FADD.FTZ R114, R7, -R114 ;  /* 0x8000007207727221 */ /* 0x000fe40000010000 */
[C---:B------:R-:W-:Y:S01]  /*13d0*/  FMUL.FTZ R151, R135.reuse, R112 ;  /* 0x0000007087977220 */ /* 0x040fe20000410000 */
[--C-:B------:R-:W-:Y:S01]  /*13e0*/  @P1 HADD2.F32 R112, -RZ, R100.reuse.H0_H0 ;  /* 0x20000064ff701230 */ /* 0x100fe20000004100 */
[C---:B------:R-:W-:Y:S01]  /*13f0*/  FMUL.FTZ R155, R135.reuse, R132 ;  /* 0x00000084879b7220 */ /* 0x040fe20000410000 */
[----:B------:R-:W-:Y:S01]  /*1400*/  @P1 HADD2.F32 R132, -RZ, R103.H0_H0 ;  /* 0x20000067ff841230 */ /* 0x000fe20000004100 */
[C---:B------:R-:W-:Y:S01]  /*1410*/  FMUL.FTZ R149, R135.reuse, R144 ;  /* 0x0000009087957220 */ /* 0x040fe20000410000 */
[----:B------:R-:W-:Y:S01]  /*1420*/  @P0 F2FP.PACK_AB R144, RZ, R113 ;  /* 0x00000071ff90023e */ /* 0x000fe200000000ff */
[----:B------:R-:W-:Y:S01]  /*1430*/  FMUL.FTZ R153, R135, R114 ;  /* 0x0000007287997220 */ /* 0x000fe20000410000 */
[----:B------:R-:W-:Y:S01]  /*1440*/  @P1 HADD2.F32 R114, -RZ, R100.H1_H1 ;  /* 0x30000064ff721230 */ /* 0x000fe20000004100 */
        /* <DEDUP_REMOVED lines=16> */
[----:B------:R-:W-:Y:S01]  /*1550*/  @P0 IMAD.WIDE.U32 R132, R0, R143, c[0x0][0x258] ;  /* 0x0000960000840625 */ /* 0x000fe200078e008f */
[----:B------:R-:W-:-:S02]  /*1560*/  @P0 PRMT R17, R17, 0x5410, R144 ;  /* 0x0000541011110816 */ /* 0x000fc40000000090 */
        /* <DEDUP_REMOVED lines=9> */
[----:B------:R-:W-:Y:S02]  /*1600*/  FMUL.FTZ R114, R32, R145 ;  /* 0x0000009120727220 */ /* 0x000fe40000410000 */
[----:B------:R-:W-:Y:S01]  /*1610*/  FMUL.FTZ R115, R33, R146 ;  /* 0x0000009221737220 */ /* 0x000fe20000410000 */
[----:B------:R-:W-:Y:S01]  /*1620*/  F2FP.PACK_AB R113, R112, R113 ;  /* 0x000000717071723e */ /* 0x000fe200000000ff */
[-C--:B------:R-:W-:Y:S01]  /*1630*/  FMUL.FTZ R148, R153, R134.reuse ;  /* 0x0000008699947220 */ /* 0x080fe20000410000 */
[----:B------:R-:W-:Y:S01]  /*1640*/  @P0 PRMT R19, R19, 0x5410, R150 ;  /* 0x0000541013130816 */ /* 0x000fe20000000096 */
[----:B------:R-:W-:Y:S01]  /*1650*/  FMUL.FTZ R155, R155, R134 ;  /* 0x000000869b9b7220 */ /* 0x000fe20000410000 */
[----:B------:R-:W-:Y:S01]  /*1660*/  F2FP.PACK_AB R114, R115, R114 ;  /* 0x000000727372723e */ /* 0x000fe200000000ff */
[----:B------:R-:W-:-:S02]  /*1670*/  FMUL.FTZ R112, R28, R151 ;  /* 0x000000971c707220 */ /* 0x000fc40000410000 */
[----:B------:R-:W-:Y:S01]  /*1680*/  FMUL.FTZ R115, R29, R148 ;  /* 0x000000941d737220 */ /* 0x000fe20000410000 */
[----:B------:R0:W-:Y:S01]  /*1690*/  @P0 STG.E.128 [R132.64], R16 ;  /* 0x0000001084000986 */ /* 0x0001e2000c101d04 */
        /* <DEDUP_REMOVED lines=23> */
.L_x_3820:
[----:B0-----:R-:W-:Y:S05]  /*1810*/  BSYNC B1 ;  /* 0x0000000000017941 */ /* 0x001fea0003800000 */
.L_x_3819:
        /* <DEDUP_REMOVED lines=82> */
[C---:B------:R-:W-:Y:S01]  /*1d40*/  @P1 LEA R132, P0, R0.reuse, c[0x0][0x258], 0x4 ;  /* 0x0000960000841a11 */ /* 0x040fe200078020ff */
[----:B------:R-:W-:Y:S01]  /*1d50*/  FMUL.FTZ R151, R41, R144 ;  /* 0x0000009029977220 */ /* 0x000fe20000410000 */
[----:B------:R-:W-:Y:S02]  /*1d60*/  F2FP.PACK_AB R115, R155, R134 ;  /* 0x000000869b73723e */ /* 0x000fe400000000ff */
[----:B------:R-:W-:-:S02]  /*1d70*/  LEA R134, P4, R0, c[0x0][0x248], 0x4 ;  /* 0x0000920000867a11 */ /* 0x000fc400078820ff */
[C---:B------:R-:W-:Y:S02]  /*1d80*/  @P1 LEA.HI.X R133, R0.reuse, c[0x0][0x25c], RZ, 0x4, P0 ;  /* 0x0000970000851a11 */ /* 0x040fe400000f24ff */
        /* <DEDUP_REMOVED lines=20> */
.L_x_3822:
[----:B0-----:R-:W-:Y:S05]  /*1ed0*/  BSYNC B1 ;  /* 0x0000000000017941 */ /* 0x001fea0003800000 */
.L_x_3821:
[----:B------:R-:W-:-:S04]  /*1ee0*/  MOV R0, c[0x0][0x160] ;  /* 0x0000580000007a02 */ /* 0x000fc80000000f00 */
[----:B------:R-:W-:-:S04]  /*1ef0*/  LEA R3, R0, R3, 0x2 ;  /* 0x0000000300037211 */ /* 0x000fc800078e10ff */
[----:B------:R-:W-:-:S13]  /*1f00*/  ISETP.GE.AND P0, PT, R3, c[0x0][0x164], PT ;  /* 0x0000590003007a0c */ /* 0x000fda0003f06270 */
[----:B------:R-:W-:Y:S01]  /*1f10*/  @P0 CALL.REL.NOINC `(.L_x_3812) ;  /* 0x0000001000000944 */ /* 0x000fe20003c00000 */
[----:B------:R-:W-:Y:S05]  /*1f20*/  BRA `(.L_x_3823) ;  /* 0xffffe47000007947 */ /* 0x000fea000383ffff */
.L_x_3812:
[----:B0-----:R-:W-:Y:S05]  /*1f30*/  BSYNC B0 ;  /* 0x0000000000007941 */ /* 0x001fea0003800000 */
.L_x_3811:
        /* <DEDUP_REMOVED lines=149> */
.L_x_3825:
[----:B---3--:R-:W-:Y:S05]  /*2890*/  BSYNC B0 ;  /* 0x0000000000007941 */ /* 0x008fea0003800000 */
.L_x_3824:
        /* <DEDUP_REMOVED lines=16> */
.L_x_3827:
[----:B------:R-:W-:Y:S05]  /*29a0*/  BSYNC B0 ;  /* 0x0000000000007941 */ /* 0x000fea0003800000 */
.L_x_3826:
        /* <DEDUP_REMOVED lines=16> */
.L_x_3829:
[----:B------:R-:W-:Y:S05]  /*2ab0*/  BSYNC B0 ;  /* 0x0000000000007941 */ /* 0x000fea0003800000 */
.L_x_3828:
        /* <DEDUP_REMOVED lines=10> */
.L_x_3817:
[----:B------:R-:W-:Y:S01]  /*2b60*/  HFMA2.MMA R132, -RZ, RZ, 0, 5.9604644775390625e-08 ;  /* 0x00000001ff847435 */ /* 0x000fe200000001ff */
[----:B------:R-:W-:Y:S02]  /*2b70*/  MOV R111, R141 ;  /* 0x0000008d006f7202 */ /* 0x000fe40000000f00 */
[----:B------:R-:W-:Y:S02]  /*2b80*/  MOV R113, 0x1f ;  /* 0x0000001f00717802 */ /* 0x000fe40000000f00 */
[----:B------:R-:W-:-:S02]  /*2b90*/  MOV R144, 0xffffffff ;  /* 0xffffffff00907802 */ /* 0x000fc40000000f00 */
[----:B------:R-:W-:Y:S02]  /*2ba0*/  MOV R108, 0x2bc0 ;  /* 0x00002bc0006c7802 */ /* 0x000fe40000000f00 */
[----:B------:R-:W-:Y:S05]  /*2bb0*/  CALL.REL.NOINC `($__internal_104_$__cuda_sm70_shflsync_bfly_p) ;  /* 0x0000046000007944 */ /* 0x000fea0003c00000 */
[----:B-1----:R-:W-:Y:S01]  /*2bc0*/  MOV R110, R111 ;  /* 0x0000006f006e7202 */ /* 0x002fe20000000f00 */
[----:B0-----:R-:W-:Y:S05]  /*2bd0*/  BRA `(.L_x_3830) ;  /* 0xffffe42000007947 */ /* 0x001fea000383ffff */
.L_x_3818:
[----:B------:R-:W-:Y:S01]  /*2be0*/  HFMA2.MMA R132, -RZ, RZ, 0, 5.9604644775390625e-08 ;  /* 0x00000001ff847435 */ /* 0x000fe200000001ff */
[----:B------:R-:W-:Y:S02]  /*2bf0*/  MOV R111, R142 ;  /* 0x0000008e006f7202 */ /* 0x000fe40000000f00 */
[----:B------:R-:W-:Y:S02]  /*2c00*/  MOV R113, 0x1f ;  /* 0x0000001f00717802 */ /* 0x000fe40000000f00 */
[----:B------:R-:W-:Y:S02]  /*2c10*/  MOV R144, 0xffffffff ;  /* 0xffffffff00907802 */ /* 0x000fe40000000f00 */
[----:B------:R-:W-:Y:S02]  /*2c20*/  MOV R108, 0x2c40 ;  /* 0x00002c40006c7802 */ /* 0x000fe40000000f00 */
[----:B01----:R-:W-:Y:S05]  /*2c30*/  CALL.REL.NOINC `($__internal_104_$__cuda_sm70_shflsync_bfly_p) ;  /* 0x000003e000007944 */ /* 0x003fea0003c00000 */
[----:B------:R-:W-:Y:S01]  /*2c40*/  FADD.FTZ R141, R110, R141 ;  /* 0x0000008d6e8d7221 */ /* 0x000fe20000010000 */
[----:B0-----:R-:W-:Y:S01]  /*2c50*/  HFMA2.MMA R132, -RZ, RZ, 0, 1.1920928955078125e-07 ;  /* 0x00000002ff847435 */ /* 0x001fe200000001ff */
[----:B-1----:R-:W-:Y:S01]  /*2c60*/  FADD.FTZ R142, R142, R111 ;  /* 0x0000006f8e8e7221 */ /* 0x002fe20000010000 */
[----:B------:R-:W-:-:S02]  /*2c70*/  MOV R113, 0x1f ;  /* 0x0000001f00717802 */ /* 0x000fc40000000f00 */
[----:B------:R-:W-:Y:S02]  /*2c80*/  MOV R144, 0xffffffff ;  /* 0xffffffff00907802 */ /* 0x000fe40000000f00 */
[----:B------:R-:W-:Y:S02]  /*2c90*/  MOV R111, R141 ;  /* 0x0000008d006f7202 */ /* 0x000fe40000000f00 */
[----:B------:R-:W-:Y:S02]  /*2ca0*/  MOV R108, 0x2cc0 ;  /* 0x00002cc0006c7802 */ /* 0x000fe40000000f00 */
[----:B------:R-:W-:Y:S05]  /*2cb0*/  CALL.REL.NOINC `($__internal_104_$__cuda_sm70_shflsync_bfly_p) ;  /* 0x0000036000007944 */ /* 0x000fea0003c00000 */
[----:B0-----:R-:W-:Y:S01]  /*2cc0*/  HFMA2.MMA R132, -RZ, RZ, 0, 1.1920928955078125e-07 ;  /* 0x00000002ff847435 */ /* 0x001fe200000001ff */
[----:B-1----:R-:W-:Y:S02]  /*2cd0*/  MOV R110, R111 ;  /* 0x0000006f006e7202 */ /* 0x002fe40000000f00 */
[----:B------:R-:W-:Y:S02]  /*2ce0*/  MOV R111, R142 ;  /* 0x0000008e006f7202 */ /* 0x000fe40000000f00 */
[----:B------:R-:W-:Y:S02]  /*2cf0*/  MOV R113, 0x1f ;  /* 0x0000001f00717802 */ /* 0x000fe40000000f00 */
[----:B------:R-:W-:-:S02]  /*2d00*/  MOV R144, 0xffffffff ;  /* 0xffffffff00907802 */ /* 0x000fc40000000f00 */
[----:B------:R-:W-:Y:S02]  /*2d10*/  MOV R108, 0x2d30 ;  /* 0x00002d30006c7802 */ /* 0x000fe40000000f00 */
[----:B------:R-:W-:Y:S05]  /*2d20*/  CALL.REL.NOINC `($__internal_104_$__cuda_sm70_shflsync_bfly_p) ;  /* 0x000002f000007944 */ /* 0x000fea0003c00000 */
[----:B------:R-:W-:Y:S01]  /*2d30*/  FADD.FTZ R141, R110, R141 ;  /* 0x0000008d6e8d7221 */ /* 0x000fe20000010000 */
[----:B0-----:R-:W-:Y:S01]  /*2d40*/  HFMA2.MMA R132, -RZ, RZ, 0, 2.384185791015625e-07 ;  /* 0x00000004ff847435 */ /* 0x001fe200000001ff */
[----:B-1----:R-:W-:Y:S01]  /*2d50*/  FADD.FTZ R142, R142, R111 ;  /* 0x0000006f8e8e7221 */ /* 0x002fe20000010000 */
[----:B------:R-:W-:Y:S02]  /*2d60*/  MOV R113, 0x1f ;  /* 0x0000001f00717802 */ /* 0x000fe40000000f00 */
[----:B------:R-:W-:Y:S02]  /*2d70*/  MOV R144, 0xffffffff ;  /* 0xffffffff00907802 */ /* 0x000fe40000000f00 */
[----:B------:R-:W-:Y:S02]  /*2d80*/  MOV R111, R141 ;  /* 0x0000008d006f7202 */ /* 0x000fe40000000f00 */
[----:B------:R-:W-:Y:S02]  /*2d90*/  MOV R108, 0x2db0 ;  /* 0x00002db0006c7802 */ /* 0x000fe40000000f00 */
[----:B------:R-:W-:Y:S05]  /*2da0*/  CALL.REL.NOINC `($__internal_104_$__cuda_sm70_shflsync_bfly_p) ;  /* 0x0000027000007944 */ /* 0x000fea0003c00000 */
[----:B0-----:R-:W-:Y:S01]  /*2db0*/  HFMA2.MMA R132, -RZ, RZ, 0, 2.384185791015625e-07 ;  /* 0x00000004ff847435 */ /* 0x001fe200000001ff */
[----:B-1----:R-:W-:-:S02]  /*2dc0*/  MOV R110, R111 ;  /* 0x0000006f006e7202 */ /* 0x002fc40000000f00 */
[----:B------:R-:W-:Y:S02]  /*2dd0*/  MOV R111, R142 ;  /* 0x0000008e006f7202 */ /* 0x000fe40000000f00 */
[----:B------:R-:W-:Y:S02]  /*2de0*/  MOV R113, 0x1f ;  /* 0x0000001f00717802 */ /* 0x000fe40000000f00 */
[----:B------:R-:W-:Y:S02]  /*2df0*/  MOV R144, 0xffffffff ;  /* 0xffffffff00907802 */ /* 0x000fe40000000f00 */
[----:B------:R-:W-:Y:S02]  /*2e00*/  MOV R108, 0x2e20 ;  /* 0x00002e20006c7802 */ /* 0x000fe40000000f00 */
[----:B------:R-:W-:Y:S05]  /*2e10*/  CALL.REL.NOINC `($__internal_104_$__cuda_sm70_shflsync_bfly_p) ;  /* 0x0000020000007944 */ /* 0x000fea0003c00000 */
[----:B------:R-:W-:Y:S01]  /*2e20*/  FADD.FTZ R141, R110, R141 ;  /* 0x0000008d6e8d7221 */ /* 0x000fe20000010000 */
[----:B0-----:R-:W-:Y:S01]  /*2e30*/  HFMA2.MMA R132, -RZ, RZ, 0, 4.76837158203125e-07 ;  /* 0x00000008ff847435 */ /* 0x001fe200000001ff */
[----:B-1----:R-:W-:Y:S01]  /*2e40*/  FADD.FTZ R114, R142, R111 ;  /* 0x0000006f8e727221 */ /* 0x002fe20000010000 */
[----:B------:R-:W-:Y:S02]  /*2e50*/  MOV R113, 0x1f ;  /* 0x0000001f00717802 */ /* 0x000fe40000000f00 */
[----:B------:R-:W-:-:S02]  /*2e60*/  MOV R144, 0xffffffff ;  /* 0xffffffff00907802 */ /* 0x000fc40000000f00 */
[----:B------:R-:W-:Y:S02]  /*2e70*/  MOV R111, R141 ;  /* 0x0000008d006f7202 */ /* 0x000fe40000000f00 */
[----:B------:R-:W-:Y:S02]  /*2e80*/  MOV R108, 0x2ea0 ;  /* 0x00002ea0006c7802 */ /* 0x000fe40000000f00 */
[----:B------:R-:W-:Y:S05]  /*2e90*/  CALL.REL.NOINC `($__internal_104_$__cuda_sm70_shflsync_bfly_p) ;  /* 0x0000018000007944 */ /* 0x000fea0003c00000 */
[----:B0-----:R-:W-:Y:S01]  /*2ea0*/  HFMA2.MMA R132, -RZ, RZ, 0, 4.76837158203125e-07 ;  /* 0x00000008ff847435 */ /* 0x001fe200000001ff */
[----:B-1----:R-:W-:Y:S02]  /*2eb0*/  MOV R110, R111 ;  /* 0x0000006f006e7202 */ /* 0x002fe40000000f00 */
[----:B------:R-:W-:Y:S02]  /*2ec0*/  MOV R111, R114 ;  /* 0x00000072006f7202 */ /* 0x000fe40000000f00 */
[----:B------:R-:W-:Y:S02]  /*2ed0*/  MOV R113, 0x1f ;  /* 0x0000001f00717802 */ /* 0x000fe40000000f00 */
[----:B------:R-:W-:Y:S02]  /*2ee0*/  MOV R144, 0xffffffff ;  /* 0xffffffff00907802 */ /* 0x000fe40000000f00 */
[----:B------:R-:W-:-:S02]  /*2ef0*/  MOV R108, 0x2f10 ;  /* 0x00002f10006c7802 */ /* 0x000fc40000000f00 */
[----:B------:R-:W-:Y:S05]  /*2f00*/  CALL.REL.NOINC `($__internal_104_$__cuda_sm70_shflsync_bfly_p) ;  /* 0x0000011000007944 */ /* 0x000fea0003c00000 */
[----:B------:R-:W-:Y:S01]  /*2f10*/  FADD.FTZ R112, R110, R141 ;  /* 0x0000008d6e707221 */ /* 0x000fe20000010000 */
[----:B0-----:R-:W-:Y:S01]  /*2f20*/  HFMA2.MMA R132, -RZ, RZ, 0, 9.5367431640625e-07 ;  /* 0x00000010ff847435 */ /* 0x001fe200000001ff */
[----:B-1----:R-:W-:Y:S01]  /*2f30*/  FADD.FTZ R114, R114, R111 ;  /* 0x0000006f72727221 */ /* 0x002fe20000010000 */
[----:B------:R-:W-:-:S02]  /*2f40*/  MOV R113, 0x1f ;  /* 0x0000001f00717802 */ /* 0x000fc40000000f00 */
[----:B------:R-:W-:Y:S02]  /*2f50*/  MOV R144, 0xffffffff ;  /* 0xffffffff00907802 */ /* 0x000fe40000000f00 */
[----:B------:R-:W-:Y:S02]  /*2f60*/  MOV R111, R112 ;  /* 0x00000070006f7202 */ /* 0x000fe40000000f00 */
[----:B------:R-:W-:Y:S02]  /*2f70*/  MOV R108, 0x2f90 ;  /* 0x00002f90006c7802 */ /* 0x000fe40000000f00 */
[----:B------:R-:W-:Y:S05]  /*2f80*/  CALL.REL.NOINC `($__internal_104_$__cuda_sm70_shflsync_bfly_p) ;  /* 0x0000009000007944 */ /* 0x000fea0003c00000 */
[----:B0-----:R-:W-:Y:S01]  /*2f90*/  HFMA2.MMA R132, -RZ, RZ, 0, 9.5367431640625e-07 ;  /* 0x00000010ff847435 */ /* 0x001fe200000001ff */
[----:B-1----:R-:W-:Y:S02]  /*2fa0*/  MOV R115, R111 ;  /* 0x0000006f00737202 */ /* 0x002fe40000000f00 */
[----:B------:R-:W-:Y:S02]  /*2fb0*/  MOV R111, R114 ;  /* 0x00000072006f7202 */ /* 0x000fe40000000f00 */
[----:B------:R-:W-:Y:S02]  /*2fc0*/  MOV R113, 0x1f ;  /* 0x0000001f00717802 */ /* 0x000fe40000000f00 */
[----:B------:R-:W-:-:S02]  /*2fd0*/  MOV R144, 0xffffffff ;  /* 0xffffffff00907802 */ /* 0x000fc40000000f00 */
[----:B------:R-:W-:Y:S02]  /*2fe0*/  MOV R108, 0x3000 ;  /* 0x00003000006c7802 */ /* 0x000fe40000000f00 */
[----:B------:R-:W-:Y:S05]  /*2ff0*/  CALL.REL.NOINC `($__internal_104_$__cuda_sm70_shflsync_bfly_p) ;  /* 0x0000002000007944 */ /* 0x000fea0003c00000 */
[----:B-1----:R-:W-:Y:S01]  /*3000*/  MOV R109, R111 ;  /* 0x0000006f006d7202 */ /* 0x002fe20000000f00 */
[----:B0-----:R-:W-:Y:S05]  /*3010*/  BRA `(.L_x_3831) ;  /* 0xffffe10000007947 */ /* 0x001fea000383ffff */
        .weak           $__internal_104_$__cuda_sm70_shflsync_bfly_p
        .type           $__internal_104_$__cuda_sm70_shflsync_bfly_p,@function
        .size           $__internal_104_$__cuda_sm70_shflsync_bfly_p,(.L_x_7282 - $__internal_104_$__cuda_sm70_shflsync_bfly_p)
$__internal_104_$__cuda_sm70_shflsync_bfly_p:
[----:B------:R-:W-:Y:S01]  /*3020*/  HFMA2.MMA R109, -RZ, RZ, 0, 0 ;  /* 0x00000000ff6d7435 */ /* 0x000fe200000001ff */
[----:B------:R-:W-:Y:S04]  /*3030*/  WARPSYNC R144 ;  /* 0x0000009000007348 */ /* 0x000fe80003800000 */
[----:B------:R0:W1:Y:S01]  /*3040*/  SHFL.BFLY PT, R111, R111, R132, R113 ;  /* 0x0c0000846f6f7389 */ /* 0x00006200000e0071 */
[----:B------:R-:W-:Y:S05]  /*3050*/  RET.REL.NODEC R108 `(_ZN10layer_norm13ln_bwd_kernelINS_13Kernel_traitsIf6__halfS2_S2_fjLj512ELj1ELj4ELj1ELj16ENS_18Kernel_traits_baseILj512EfS2_S2_S2_fjLj128EEEEELb0ELb1ELb0ELb0EEEvNS_9BwdParamsE) ;  /* 0xffffcfa06c007950 */ /* 0x000fea0003c3ffff */
.L_x_3832:
        /* <DEDUP_REMOVED lines=10> */
.L_x_7282:


//--------------------- .text._ZN10layer_norm13ln_bwd_kernelINS_13Kernel_traitsIf6__halfS2_S2_fjLj512ELj1ELj4ELj1ELj16ENS_18Kernel_traits_baseILj512EfS2_S2_S2_fjLj128EEEEELb0ELb1ELb0ELb1EEEvNS_9BwdParamsE --------------------------
	.section	.text._ZN10layer_norm13ln_bwd_kernelINS_13Kernel_traitsIf6__halfS2_S2_fjLj512ELj1ELj4ELj1ELj16ENS_18Kernel_traits_baseILj512EfS2_S2_S2_fjLj128EEEEELb0ELb1ELb0ELb1EEEvNS_9BwdParamsE,"ax",@progbits
	.sectioninfo	@"SHI_REGISTERS=152"
	.align	128
        .global         _ZN10layer_norm13ln_bwd_kernelINS_13Kernel_traitsIf6__halfS2_S2_fjLj512ELj1ELj4ELj1ELj16ENS_18Kernel_traits_baseILj512EfS2_S2_S2_fjLj128EEEEELb0ELb1ELb0ELb1EEEvNS_9BwdParamsE
        .type           _ZN10layer_norm13ln_bwd_kernelINS_13Kernel_traitsIf6__halfS2_S2_fjLj512ELj1ELj4ELj1ELj16ENS_18Kernel_traits_baseILj512EfS2_S2_S2_fjLj128EEEEELb0ELb1ELb0ELb1EEEvNS_9BwdParamsE,@function
        .size           _ZN10layer_norm13ln_bwd_kernelINS_13Kernel_traitsIf6__halfS2_S2_fjLj512ELj1ELj4ELj1ELj16ENS_18Kernel_traits_baseILj512EfS2_S2_S2_fjLj128EEEEELb0ELb1ELb0ELb1EEEvNS_9BwdParamsE,(.L_x_7283 - _ZN10layer_norm13ln_bwd_kernelINS_13Kernel_traitsIf6__halfS2_S2_fjLj512ELj1ELj4ELj1ELj16ENS_18Kernel_traits_baseILj512EfS2_S2_S2_fjLj128EEEEELb0ELb1ELb0ELb1EEEvNS_9BwdParamsE)
        .other          _ZN10layer_norm13ln_bwd_kernelINS_13Kernel_traitsIf6__halfS2_S2_fjLj512ELj1ELj4ELj1ELj16ENS_18Kernel_traits_baseILj512EfS2_S2_S2_fjLj128EEEEELb0ELb1ELb0ELb1EEEvNS_9BwdParamsE,@"STO_CUDA_ENTRY STV_DEFAULT"
_ZN10layer_norm13ln_bwd_kernelINS_13Kernel_traitsIf6__halfS2_S2_fjLj512ELj1ELj4ELj1ELj16ENS_18Kernel_traits_baseILj512EfS2_S2_S2_fjLj128EEEEELb0ELb1ELb0ELb1EEEvNS_9BwdParamsE:
.text._ZN10layer_norm13ln_bwd_kernelINS_13Kernel_traitsIf6__halfS2_S2_fjLj512ELj1ELj4ELj1ELj16ENS_18Kernel_traits_baseILj512EfS2_S2_S2_fjLj128EEEEELb0ELb1ELb0ELb1EEEvNS_9BwdParamsE:
        /* <DEDUP_REMOVED lines=34> */
.L_x_3834:
        /* <DEDUP_REMOVED lines=42> */
.L_x_3840:
        /* <DEDUP_REMOVED lines=9> */
[----:B------:R-:W-:Y:S02]  /*0550*/  @P1 LEA R2, P0, R115, c[0x0][0x1c0], 0x1 ;  /* 0x0000700073021a11 */ /* 0x000fe400078008ff */
[----:B------:R-:W-:Y:S01]  /*0560*/  MOV R66, 0x4 ;  /* 0x0000000400427802 */ /* 0x000fe20000000f00 */
[----:B------:R-:W-:Y:S01]  /*0570*/  IMAD.WIDE.U32 R48, R119, R64, c[0x0][0x188] ;  /* 0x0000620077307625 */ /* 0x000fe200078e0040 */
[----:B------:R-:W-:Y:S02]  /*0580*/  @P1 LEA.HI.X R3, R115, c[0x0][0x1c4], R50, 0x1, P0 ;  /* 0x0000710073031a11 */ /* 0x000fe400000f0c32 */
[----:B------:R-:W-:Y:S01]  /*0590*/  IADD3 R117, R119, 0x20, RZ ;  /* 0x0000002077757810 */ /* 0x000fe20007ffe0ff */
[----:B------:R-:W-:Y:S02]  /*05a0*/  IMAD.WIDE R120, R115, R66, c[0x0][0x1a0] ;  /* 0x0000680073787625 */ /* 0x000fe400078e0242 */
[----:B------:R0:W2:Y:S02]  /*05b0*/  @P1 LDG.E.U16 R122, [R2.64] ;  /* 0x00000004027a1981 */ /* 0x0000a4000c1e1500 */
[----:B------:R-:W-:-:S02]  /*05c0*/  IMAD.WIDE.U32 R52, R119, R64, c[0x0][0x208] ;  /* 0x0000820077347625 */ /* 0x000fc400078e0040 */
[----:B------:R-:W3:Y:S02]  /*05d0*/  LDG.E.128 R48, [R48.64] ;  /* 0x0000000430307981 */ /* 0x000ee4000c1e1d00 */
[----:B------:R-:W-:Y:S02]  /*05e0*/  IMAD.WIDE.U32 R56, R64, R117, c[0x0][0x188] ;  /* 0x0000620040387625 */ /* 0x000fe400078e0075 */
[----:B------:R1:W4:Y:S02]  /*05f0*/  LDG.E R125, [R120.64] ;  /* 0x00000004787d7981 */ /* 0x000324000c1e1900 */
        /* <DEDUP_REMOVED lines=8> */
[----:B-1----:R-:W-:-:S11]  /*0680*/  MOV R120, 0x3f800000 ;  /* 0x3f80000000787802 */ /* 0x002fd60000000f00 */
[----:B0-----:R-:W-:-:S04]  /*0690*/  @P0 IMAD.WIDE.U32 R2, R119, R64, c[0x0][0x218] ;  /* 0x0000860077020625 */ /* 0x001fc800078e0040 */
[----:B------:R-:W-:Y:S01]  /*06a0*/  @P0 IMAD.WIDE.U32 R64, R64, R117, c[0x0][0x218] ;  /* 0x0000860040400625 */ /* 0x000fe200078e0075 */
[----:B-----5:R0:W5:Y:S04]  /*06b0*/  @P0 LDG.E.128 R36, [R2.64] ;  /* 0x0000000402240981 */ /* 0x020168000c1e1d00 */
[----:B------:R1:W5:Y:S01]  /*06c0*/  @P0 LDG.E.128 R40, [R64.64] ;  /* 0x0000000440280981 */ /* 0x000362000c1e1d00 */
[----:B--2---:R-:W-:Y:S01]  /*06d0*/  @P1 HADD2.F32 R120, -RZ, R122.H0_H0 ;  /* 0x2000007aff781230 */ /* 0x004fe20000004100 */
[----:B------:R-:W-:Y:S01]  /*06e0*/  ISETP.NE.AND P1, PT, R116, RZ, PT ;  /* 0x000000ff7400720c */ /* 0x000fe20003f25270 */
[----:B---3--:R-:W-:-:S03]  /*06f0*/  HADD2.F32 R121, -RZ, R48.H0_H0 ;  /* 0x20000030ff797230 */ /* 0x008fc60000004100 */
[----:B----4-:R-:W-:Y:S01]  /*0700*/  FSEL R145, R125, RZ, !P1 ;  /* 0x000000ff7d917208 */ /* 0x010fe20004800000 */
[----:B------:R-:W-:Y:S02]  /*0710*/  HADD2.F32 R124, -RZ, R50.H0_H0 ;  /* 0x20000032ff7c7230 */ /* 0x000fe40000004100 */
[--C-:B------:R-:W-:Y:S02]  /*0720*/  HADD2.F32 R126, -RZ, R51.reuse.H0_H0 ;  /* 0x20000033ff7e7230 */ /* 0x100fe40000004100 */
[----:B0-----:R-:W-:Y:S02]  /*0730*/  HADD2.F32 R2, -RZ, R51.H1_H1 ;  /* 0x30000033ff027230 */ /* 0x001fe40000004100 */
[----:B------:R-:W-:Y:S02]  /*0740*/  HADD2.F32 R48, -RZ, R48.H1_H1 ;  /* 0x30000030ff307230 */ /* 0x000fe40000004100 */
[--C-:B------:R-:W-:Y:S02]  /*0750*/  HADD2.F32 R67, -RZ, R49.reuse.H0_H0 ;  /* 0x20000031ff437230 */ /* 0x100fe40000004100 */
[----:B------:R-:W-:Y:S01]  /*0760*/  HADD2.F32 R123, -RZ, R49.H1_H1 ;  /* 0x30000031ff7b7230 */ /* 0x000fe20000004100 */
[----:B------:R-:W-:Y:S01]  /*0770*/  FADD.FTZ R49, -R145, R121 ;  /* 0x0000007991317221 */ /* 0x000fe20000010100 */
[----:B------:R-:W-:-:S02]  /*0780*/  HADD2.F32 R50, -RZ, R50.H1_H1 ;  /* 0x30000032ff327230 */ /* 0x000fc40000004100 */
[--C-:B------:R-:W-:Y:S02]  /*0790*/  HADD2.F32 R51, -RZ, R52.reuse.H0_H0 ;  /* 0x20000034ff337230 */ /* 0x100fe40000004100 */
[----:B------:R-:W-:Y:S02]  /*07a0*/  HADD2.F32 R122, -RZ, R52.H1_H1 ;  /* 0x30000034ff7a7230 */ /* 0x000fe40000004100 */
[--C-:B------:R-:W-:Y:S02]  /*07b0*/  HADD2.F32 R131, -RZ, R54.reuse.H0_H0 ;  /* 0x20000036ff837230 */ /* 0x100fe40000004100 */
[----:B------:R-:W-:Y:S02]  /*07c0*/  HADD2.F32 R133, -RZ, R54.H1_H1 ;  /* 0x30000036ff857230 */ /* 0x000fe40000004100 */
[----:B------:R-:W-:Y:S02]  /*07d0*/  HADD2.F32 R52, -RZ, R57.H0_H0 ;  /* 0x20000039ff347230 */ /* 0x000fe40000004100 */
[----:B------:R-:W-:-:S02]  /*07e0*/  HADD2.F32 R137, -RZ, R55.H0_H0 ;  /* 0x20000037ff897230 */ /* 0x000fc40000004100 */
[----:B------:R-:W-:Y:S02]  /*07f0*/  HADD2.F32 R136, -RZ, R55.H1_H1 ;  /* 0x30000037ff887230 */ /* 0x000fe40000004100 */
[----:B------:R-:W-:Y:S02]  /*0800*/  HADD2.F32 R3, -RZ, R56.H0_H0 ;  /* 0x20000038ff037230 */ /* 0x000fe40000004100 */
[----:B------:R-:W-:Y:S02]  /*0810*/  HADD2.F32 R57, -RZ, R57.H1_H1 ;  /* 0x30000039ff397230 */ /* 0x000fe40000004100 */
[--C-:B------:R-:W-:Y:S02]  /*0820*/  HADD2.F32 R54, -RZ, R58.reuse.H0_H0 ;  /* 0x2000003aff367230 */ /* 0x100fe40000004100 */
[----:B------:R-:W-:Y:S02]  /*0830*/  HADD2.F32 R58, -RZ, R58.H1_H1 ;  /* 0x3000003aff3a7230 */ /* 0x000fe40000004100 */
[----:B------:R-:W-:Y:S01]  /*0840*/  HADD2.F32 R55, -RZ, R59.H1_H1 ;  /* 0x3000003bff377230 */ /* 0x000fe20000004100 */
[C---:B------:R-:W-:Y:S01]  /*0850*/  FADD.FTZ R135, -R145.reuse, R50 ;  /* 0x0000003291877221 */ /* 0x040fe20000010100 */
[--C-:B-1----:R-:W-:Y:S01]  /*0860*/  HADD2.F32 R65, -RZ, R53.reuse.H0_H0 ;  /* 0x20000035ff417230 */ /* 0x102fe20000004100 */
[----:B------:R-:W-:Y:S01]  /*0870*/  FMUL.FTZ R49, R66, R49 ;  /* 0x0000003142317220 */ /* 0x000fe20000410000 */
[----:B------:R-:W-:Y:S01]  /*0880*/  HADD2.F32 R64, -RZ, R53.H1_H1 ;  /* 0x30000035ff407230 */ /* 0x000fe20000004100 */
[----:B------:R-:W-:-:S02]  /*0890*/  FADD.FTZ R53, -R145, R48 ;  /* 0x0000003091357221 */ /* 0x000fc40000010100 */
[----:B------:R-:W-:Y:S01]  /*08a0*/  FMUL.FTZ R50, R32, R51 ;  /* 0x0000003320327220 */ /* 0x000fe20000410000 */
[--C-:B------:R-:W-:Y:S01]  /*08b0*/  HADD2.F32 R149, -RZ, R61.reuse.H0_H0 ;  /* 0x2000003dff957230 */ /* 0x100fe20000004100 */
[C---:B------:R-:W-:Y:S01]  /*08c0*/  FADD.FTZ R139, -R145.reuse, R126 ;  /* 0x0000007e918b7221 */ /* 0x040fe20000010100 */
[----:B------:R-:W-:Y:S01]  /*08d0*/  HADD2.F32 R126, -RZ, R61.H1_H1 ;  /* 0x3000003dff7e7230 */ /* 0x000fe20000004100 */
[C---:B------:R-:W-:Y:S02]  /*08e0*/  FADD.FTZ R143, -R145.reuse, R3 ;  /* 0x00000003918f7221 */ /* 0x040fe40000010100 */
[C---:B------:R-:W-:Y:S01]  /*08f0*/  FADD.FTZ R121, -R145.reuse, R57 ;  /* 0x0000003991797221 */ /* 0x040fe20000010100 */
[----:B------:R-:W-:Y:S01]  /*0900*/  HADD2.F32 R127, -RZ, R59.H0_H0 ;  /* 0x2000003bff7f7230 */ /* 0x000fe20000004100 */
        /* <DEDUP_REMOVED lines=8> */
[----:B------:R-:W-:-:S02]  /*0990*/  FMUL.FTZ R48, R66, R53 ;  /* 0x0000003542307220 */ /* 0x000fc40000410000 */
[----:B------:R-:W-:Y:S01]  /*09a0*/  FFMA.FTZ R118, R49, R51, R118 ;  /* 0x0000003331767223 */ /* 0x000fe20000010076 */
[----:B------:R-:W-:Y:S01]  /*09b0*/  HADD2.F32 R56, -RZ, R56.H1_H1 ;  /* 0x30000038ff387230 */ /* 0x000fe20000004100 */
[----:B------:R-:W-:Y:S02]  /*09c0*/  FADD.FTZ R59, -R145, R67 ;  /* 0x00000043913b7221 */ /* 0x000fe40000010100 */
[----:B------:R-:W-:Y:S02]  /*09d0*/  FMUL.FTZ R51, R33, R122 ;  /* 0x0000007a21337220 */ /* 0x000fe40000410000 */
[----:B------:R-:W-:Y:S02]  /*09e0*/  FADD.FTZ R62, RZ, R50 ;  /* 0x00000032ff3e7221 */ /* 0x000fe40000010000 */
[----:B------:R-:W-:Y:S02]  /*09f0*/  FFMA.FTZ R63, R49, R50, RZ ;  /* 0x00000032313f7223 */ /* 0x000fe400000100ff */
[----:B------:R-:W-:-:S02]  /*0a00*/  FADD.FTZ R129, -R145, R124 ;  /* 0x0000007c91817221 */ /* 0x000fc40000010100 */
[C---:B------:R-:W-:Y:S02]  /*0a10*/  FADD.FTZ R67, -R145.reuse, R52 ;  /* 0x0000003491437221 */ /* 0x040fe40000010100 */
[----:B------:R-:W-:Y:S02]  /*0a20*/  FADD.FTZ R112, R122, R112 ;  /* 0x000000707a707221 */ /* 0x000fe40000010000 */
[----:B------:R-:W-:Y:S02]  /*0a30*/  FFMA.FTZ R113, R48, R122, R113 ;  /* 0x0000007a30717223 */ /* 0x000fe40000010071 */
[----:B------:R-:W-:Y:S02]  /*0a40*/  FADD.FTZ R125, -R145, R123 ;  /* 0x0000007b917d7221 */ /* 0x000fe40000010100 */
[----:B------:R-:W-:Y:S02]  /*0a50*/  FMUL.FTZ R52, R66, R59 ;  /* 0x0000003b42347220 */ /* 0x000fe40000410000 */
[----:B------:R-:W-:-:S02]  /*0a60*/  FMUL.FTZ R53, R34, R65 ;  /* 0x0000004122357220 */ /* 0x000fc40000410000 */
[----:B------:R-:W-:Y:S02]  /*0a70*/  FADD.FTZ R62, R62, R51 ;  /* 0x000000333e3e7221 */ /* 0x000fe40000010000 */
[----:B------:R-:W-:Y:S02]  /*0a80*/  FFMA.FTZ R122, R48, R51, R63 ;  /* 0x00000033307a7223 */ /* 0x000fe4000001003f */
[C---:B------:R-:W-:Y:S02]  /*0a90*/  FADD.FTZ R147, -R145.reuse, R56 ;  /* 0x0000003891937221 */ /* 0x040fe40000010100 */
[----:B------:R-:W-:Y:S02]  /*0aa0*/  FADD.FTZ R123, -R145, R54 ;  /* 0x00000036917b7221 */ /* 0x000fe40000010100 */
[C---:B------:R-:W-:Y:S02]  /*0ab0*/  FMUL.FTZ R56, R66.reuse, R129 ;  /* 0x0000008142387220 */ /* 0x040fe40000410000 */
[----:B------:R-:W-:-:S02]  /*0ac0*/  FMUL.FTZ R54, R66, R125 ;  /* 0x0000007d42367220 */ /* 0x000fc40000410000 */
[----:B------:R-:W-:Y:S02]  /*0ad0*/  FMUL.FTZ R59, R35, R64 ;  /* 0x00000040233b7220 */ /* 0x000fe40000410000 */
[----:B------:R-:W-:Y:S02]  /*0ae0*/  FADD.FTZ R124, R62, R53 ;  /* 0x000000353e7c7221 */ /* 0x000fe40000010000 */
[----:B------:R-:W-:Y:S01]  /*0af0*/  FFMA.FTZ R122, R52, R53, R122 ;  /* 0x00000035347a7223 */ /* 0x000fe2000001007a */
[--C-:B------:R-:W-:Y:S01]  /*0b00*/  HADD2.F32 R128, -RZ, R60.reuse.H1_H1 ;  /* 0x3000003cff807230 */ /* 0x100fe20000004100 */
[----:B------:R-:W-:Y:S01]  /*0b10*/  FADD.FTZ R127, -R145, R127 ;  /* 0x0000007f917f7221 */ /* 0x000fe20000010100 */
[----:B------:R-:W-:Y:S01]  /*0b20*/  HADD2.F32 R145, -RZ, R60.H0_H0 ;  /* 0x2000003cff917230 */ /* 0x000fe20000004100 */
[----:B------:R-:W-:Y:S02]  /*0b30*/  FADD.FTZ R106, R131, R106 ;  /* 0x0000006a836a7221 */ /* 0x000fe40000010000 */
[----:B------:R-:W-:-:S02]  /*0b40*/  FMUL.FTZ R60, R66, R135 ;  /* 0x00000087423c7220 */ /* 0x000fc40000410000 */
[-C--:B------:R-:W-:Y:S02]  /*0b50*/  FFMA.FTZ R107, R56, R131.reuse, R107 ;  /* 0x00000083386b7223 */ /* 0x080fe4000001006b */
[----:B------:R-:W-:Y:S02]  /*0b60*/  FMUL.FTZ R131, R28, R131 ;  /* 0x000000831c837220 */ /* 0x000fe40000410000 */
[----:B------:R-:W-:Y:S02]  /*0b70*/  FADD.FTZ R124, R124, R59 ;  /* 0x0000003b7c7c7221 */ /* 0x000fe40000010000 */
[----:B------:R-:W-:Y:S02]  /*0b80*/  FFMA.FTZ R122, R54, R59, R122 ;  /* 0x0000003b367a7223 */ /* 0x000fe4000001007a */
        /* <DEDUP_REMOVED lines=8> */
[----:B------:R-:W-:Y:S02]  /*0c10*/  FMUL.FTZ R135, R66, R141 ;  /* 0x0000008d42877220 */ /* 0x000fe40000410000 */
[-C--:B------:R-:W-:Y:S02]  /*0c20*/  FFMA.FTZ R103, R134, R137.reuse, R103 ;  /* 0x0000008986677223 */ /* 0x080fe40000010067 */
        /* <DEDUP_REMOVED lines=63> */
.L_x_3841:
        /* <DEDUP_REMOVED lines=18> */
.L_x_3842:
[----:B--2---:R-:W-:Y:S02]  /*1140*/  FADD.FTZ R140, R140, R57 ;  /* 0x000000398c8c7221 */ /* 0x004fe40000010000 */
[----:B-1----:R-:W-:Y:S02]  /*1150*/  FADD.FTZ R2, R2, R61 ;  /* 0x0000003d02027221 */ /* 0x002fe40000010000 */
[----:B------:R-:W-:Y:S02]  /*1160*/  FMUL.FTZ R139, R140, c[0x0][0x1e0] ;  /* 0x000078008c8b7a20 */ /* 0x000fe40000410000 */
[----:B------:R-:W-:Y:S01]  /*1170*/  FMUL.FTZ R138, R2, c[0x0][0x1e0] ;  /* 0x00007800028a7a20 */ /* 0x000fe20000410000 */
[----:B-----5:R-:W-:Y:S02]  /*1180*/  @P0 HADD2.F32 R2, -RZ, R39.H0_H0 ;  /* 0x20000027ff020230 */ /* 0x020fe40000004100 */
[----:B------:R-:W-:Y:S02]  /*1190*/  FSEL R139, R139, RZ, !P1 ;  /* 0x000000ff8b8b7208 */ /* 0x000fe40004800000 */
[----:B------:R-:W-:-:S03]  /*11a0*/  ISETP.NE.U32.AND P1, PT, RZ, c[0x0][0x258], PT ;  /* 0x00009600ff007a0c */ /* 0x000fc60003f25070 */
[-CC-:B------:R-:W-:Y:S02]  /*11b0*/  FFMA.FTZ R134, R134, R138.reuse, R139.reuse ;  /* 0x0000008a86867223 */ /* 0x180fe4000001008b */
[-CC-:B------:R-:W-:Y:S02]  /*11c0*/  FFMA.FTZ R49, R49, R138.reuse, R139.reuse ;  /* 0x0000008a31317223 */ /* 0x180fe4000001008b */
[----:B------:R-:W-:Y:S01]  /*11d0*/  FADD.FTZ R137, R137, -R134 ;  /* 0x8000008689897221 */ /* 0x000fe20000010000 */
[----:B------:R-:W-:Y:S01]  /*11e0*/  HFMA2.MMA R134, -RZ, RZ, 0, 9.5367431640625e-07 ;  /* 0x00000010ff867435 */ /* 0x000fe200000001ff */
[----:B------:R-:W-:Y:S02]  /*11f0*/  FFMA.FTZ R48, R48, R138, R139 ;  /* 0x0000008a30307223 */ /* 0x000fe4000001008b */
[----:B------:R-:W-:Y:S02]  /*1200*/  FADD.FTZ R3, R50, -R49 ;  /* 0x8000003132037221 */ /* 0x000fe40000010000 */
[----:B------:R-:W-:-:S02]  /*1210*/  FADD.FTZ R51, R51, -R48 ;  /* 0x8000003033337221 */ /* 0x000fc40000010000 */
[-CC-:B------:R-:W-:Y:S02]  /*1220*/  FFMA.FTZ R52, R52, R138.reuse, R139.reuse ;  /* 0x0000008a34347223 */ /* 0x180fe4000001008b */
[----:B------:R-:W-:Y:S02]  /*1230*/  FFMA.FTZ R135, R135, R138, R139 ;  /* 0x0000008a87877223 */ /* 0x000fe4000001008b */
[----:B------:R-:W-:-:S04]  /*1240*/  IMAD.WIDE.U32 R48, R119, R134, c[0x0][0x170] ;  /* 0x00005c0077307625 */ /* 0x000fc800078e0086 */
[----:B0-----:R-:W-:Y:S02]  /*1250*/  FMUL.FTZ R61, R66, R137 ;  /* 0x00000089423d7220 */ /* 0x001fe40000410000 */
[-C--:B------:R-:W-:Y:S02]  /*1260*/  FFMA.FTZ R54, R54, R138.reuse, R139 ;  /* 0x0000008a36367223 */ /* 0x080fe4000001008b */
[----:B------:R-:W-:Y:S01]  /*1270*/  FADD.FTZ R55, R53, -R52 ;  /* 0x8000003435377221 */ /* 0x000fe20000010000 */
[--C-:B------:R-:W-:Y:S01]  /*1280*/  @P0 HADD2.F32 R52, -RZ, R36.reuse.H1_H1 ;  /* 0x30000024ff340230 */ /* 0x100fe20000004100 */
[----:B------:R-:W-:Y:S02]  /*1290*/  FADD.FTZ R135, R136, -R135 ;  /* 0x8000008788877221 */ /* 0x000fe40000010000 */
[----:B------:R-:W-:Y:S02]  /*12a0*/  FMUL.FTZ R53, R66, R51 ;  /* 0x0000003342357220 */ /* 0x000fe40000410000 */
[----:B------:R-:W-:Y:S01]  /*12b0*/  @P0 FADD.FTZ R61, R61, R2 ;  /* 0x000000023d3d0221 */ /* 0x000fe20000010000 */
[----:B------:R-:W2:Y:S01]  /*12c0*/  LDG.E.128 R48, [R48.64] ;  /* 0x0000000430307981 */ /* 0x000ea2000c1e1d00 */
[-CC-:B------:R-:W-:Y:S01]  /*12d0*/  FFMA.FTZ R56, R56, R138.reuse, R139.reuse ;  /* 0x0000008a38387223 */ /* 0x180fe2000001008b */
[----:B------:R-:W-:Y:S01]  /*12e0*/  @P0 HADD2.F32 R2, -RZ, R36.H0_H0 ;  /* 0x20000024ff020230 */ /* 0x000fe20000004100 */
[----:B------:R-:W-:Y:S01]  /*12f0*/  FADD.FTZ R59, R59, -R54 ;  /* 0x800000363b3b7221 */ /* 0x000fe20000010000 */
[----:B------:R-:W-:Y:S01]  /*1300*/  @P0 HADD2.F32 R54, -RZ, R39.H1_H1 ;  /* 0x30000027ff360230 */ /* 0x000fe20000004100 */
[----:B------:R-:W-:Y:S01]  /*1310*/  FMUL.FTZ R3, R66, R3 ;  /* 0x0000000342037220 */ /* 0x000fe20000410000 */
[----:B------:R-:W-:Y:S01]  /*1320*/  ISETP.NE.AND.EX P1, PT, RZ, c[0x0][0x25c], PT, P1 ;  /* 0x00009700ff007a0c */ /* 0x000fe20003f25310 */
[----:B------:R-:W-:-:S02]  /*1330*/  FFMA.FTZ R60, R60, R138, R139 ;  /* 0x0000008a3c3c7223 */ /* 0x000fc4000001008b */
[C---:B------:R-:W-:Y:S02]  /*1340*/  FMUL.FTZ R135, R66.reuse, R135 ;  /* 0x0000008742877220 */ /* 0x040fe40000410000 */
[----:B------:R-:W-:Y:S02]  /*1350*/  FADD.FTZ R131, R131, -R56 ;  /* 0x8000003883837221 */ /* 0x000fe40000010000 */
[----:B------:R-:W-:Y:S01]  /*1360*/  @P0 FADD.FTZ R3, R3, R2 ;  /* 0x0000000203030221 */ /* 0x000fe20000010000 */
[--C-:B------:R-:W-:Y:S01]  /*1370*/  @P0 HADD2.F32 R2, -RZ, R37.reuse.H0_H0 ;  /* 0x20000025ff020230 */ /* 0x100fe20000004100 */
[----:B------:R-:W-:Y:S02]  /*1380*/  FADD.FTZ R133, R133, -R60 ;  /* 0x8000003c85857221 */ /* 0x000fe40000010000 */
[----:B------:R-:W-:Y:S01]  /*1390*/  @P0 FADD.FTZ R135, R135, R54 ;  /* 0x0000003687870221 */ /* 0x000fe20000010000 */
[--C-:B------:R-:W-:Y:S01]  /*13a0*/  @P0 HADD2.F32 R54, -RZ, R38.reuse.H0_H0 ;  /* 0x20000026ff360230 */ /* 0x100fe20000004100 */
[----:B------:R-:W-:Y:S01]  /*13b0*/  @P0 FADD.FTZ R53, R53, R52 ;  /* 0x0000003435350221 */ /* 0x000fe20000010000 */
[----:B------:R-:W-:Y:S01]  /*13c0*/  @P0 HADD2.F32 R52, -RZ, R37.H1_H1 ;  /* 0x30000025ff340230 */ /* 0x000fe20000004100 */
[C---:B------:R-:W-:Y:S01]  /*13d0*/  FMUL.FTZ R55, R66.reuse, R55 ;  /* 0x0000003742377220 */ /* 0x040fe20000410000 */
[----:B------:R-:W-:Y:S01]  /*13e0*/  @P0 HADD2.F32 R56, -RZ, R38.H1_H1 ;  /* 0x30000026ff380230 */ /* 0x000fe20000004100 */
        /* <DEDUP_REMOVED lines=37> */
[-C--:B------:R-:W-:Y:S01]  /*1640*/  @P1 IMAD.WIDE.U32 R2, R119, R134.reuse, c[0x0][0x258] ;  /* 0x0000960077021625 */ /* 0x080fe200078e0086 */
        /* <DEDUP_REMOVED lines=8> */
[----:B------:R0:W-:Y:S04]  /*16d0*/  @P1 STG.E.128 [R2.64], R44 ;  /* 0x0000002c02001986 */ /* 0x0001e8000c101d04 */
[----:B------:R1:W-:Y:S04]  /*16e0*/  STG.E.128 [R60.64], R52 ;  /* 0x000000343c007986 */ /* 0x0003e8000c101d04 */
[----:B------:R-:W3:Y:S01]  /*16f0*/  LDG.E.128 R56, [R56.64] ;  /* 0x0000000438387981 */ /* 0x000ee2000c1e1d00 */
[-CC-:B------:R-:W-:Y:S02]  /*1700*/  FFMA.FTZ R65, R65, R138.reuse, R139.reuse ;  /* 0x0000008a41417223 */ /* 0x180fe4000001008b */
[----:B------:R-:W-:-:S02]  /*1710*/  FFMA.FTZ R63, R63, R138, R139 ;  /* 0x0000008a3f3f7223 */ /* 0x000fc4000001008b */
[-C--:B------:R-:W-:Y:S02]  /*1720*/  FFMA.FTZ R67, R67, R138.reuse, R139 ;  /* 0x0000008a43437223 */ /* 0x080fe4000001008b */
[----:B------:R-:W-:Y:S02]  /*1730*/  FADD.FTZ R65, R64, -R65 ;  /* 0x8000004140417221 */ /* 0x000fe40000010000 */
[----:B------:R-:W-:Y:S01]  /*1740*/  FADD.FTZ R63, R62, -R63 ;  /* 0x8000003f3e3f7221 */ /* 0x000fe20000010000 */
[--C-:B0-----:R-:W-:Y:S01]  /*1750*/  @P0 HADD2.F32 R2, -RZ, R40.reuse.H0_H0 ;  /* 0x20000028ff020230 */ /* 0x101fe20000004100 */
[-CC-:B------:R-:W-:Y:S02]  /*1760*/  FFMA.FTZ R124, R124, R138.reuse, R139.reuse ;  /* 0x0000008a7c7c7223 */ /* 0x180fe4000001008b */
[-CC-:B------:R-:W-:Y:S01]  /*1770*/  FFMA.FTZ R123, R123, R138.reuse, R139.reuse ;  /* 0x0000008a7b7b7223 */ /* 0x180fe2000001008b */
[----:B-1----:R-:W-:Y:S01]  /*1780*/  @P0 HADD2.F32 R52, -RZ, R40.H1_H1 ;  /* 0x30000028ff340230 */ /* 0x002fe20000004100 */
[----:B------:R-:W-:-:S02]  /*1790*/  FFMA.FTZ R127, R127, R138, R139 ;  /* 0x0000008a7f7f7223 */ /* 0x000fc4000001008b */
[----:B------:R-:W-:Y:S02]  /*17a0*/  FADD.FTZ R67, R122, -R67 ;  /* 0x800000437a437221 */ /* 0x000fe40000010000 */
[C---:B------:R-:W-:Y:S02]  /*17b0*/  FMUL.FTZ R65, R66.reuse, R65 ;  /* 0x0000004142417220 */ /* 0x040fe40000410000 */
[----:B------:R-:W-:Y:S01]  /*17c0*/  FMUL.FTZ R63, R66, R63 ;  /* 0x0000003f423f7220 */ /* 0x000fe20000410000 */
[----:B------:R-:W-:Y:S01]  /*17d0*/  @P0 HADD2.F32 R54, -RZ, R41.H0_H0 ;  /* 0x20000029ff360230 */ /* 0x000fe20000004100 */
[-CC-:B------:R-:W-:Y:S02]  /*17e0*/  FFMA.FTZ R128, R128, R138.reuse, R139.reuse ;  /* 0x0000008a80807223 */ /* 0x180fe4000001008b */
[----:B------:R-:W-:Y:S02]  /*17f0*/  FADD.FTZ R121, R121, -R124 ;  /* 0x8000007c79797221 */ /* 0x000fe40000010000 */
[----:B------:R-:W-:-:S02]  /*1800*/  FFMA.FTZ R132, R132, R138, R139 ;  /* 0x0000008a84847223 */ /* 0x000fc4000001008b */
[----:B------:R-:W-:Y:S02]  /*1810*/  FADD.FTZ R123, R126, -R123 ;  /* 0x8000007b7e7b7221 */ /* 0x000fe40000010000 */
[----:B------:R-:W-:Y:S02]  /*1820*/  FADD.FTZ R127, R130, -R127 ;  /* 0x8000007f827f7221 */ /* 0x000fe40000010000 */
[C---:B------:R-:W-:Y:S02]  /*1830*/  FMUL.FTZ R67, R66.reuse, R67 ;  /* 0x0000004342437220 */ /* 0x040fe40000410000 */
[----:B------:R-:W-:Y:S01]  /*1840*/  @P0 FADD.FTZ R65, R65, R2 ;  /* 0x0000000241410221 */ /* 0x000fe20000010000 */
[----:B------:R-:W-:Y:S01]  /*1850*/  @P0 HADD2.F32 R2, -RZ, R41.H1_H1 ;  /* 0x30000029ff020230 */ /* 0x000fe20000004100 */
[----:B------:R-:W-:Y:S01]  /*1860*/  @P0 FADD.FTZ R63, R63, R52 ;  /* 0x000000343f3f0221 */ /* 0x000fe20000010000 */
[----:B------:R-:W-:Y:S01]  /*1870*/  @P0 HADD2.F32 R52, -RZ, R42.H0_H0 ;  /* 0x2000002aff340230 */ /* 0x000fe20000004100 */
[----:B------:R-:W-:Y:S01]  /*1880*/  FADD.FTZ R125, R125, -R128 ;  /* 0x800000807d7d7221 */ /* 0x000fe20000010000 */
[----:B------:R-:W-:Y:S01]  /*1890*/  @P0 HADD2.F32 R60, -RZ, R43.H0_H0 ;  /* 0x2000002bff3c0230 */ /* 0x000fe20000004100 */
[----:B------:R-:W-:-:S02]  /*18a0*/  FMUL.FTZ R121, R66, R121 ;  /* 0x0000007942797220 */ /* 0x000fc40000410000 */
[----:B------:R-:W-:Y:S02]  /*18b0*/  FADD.FTZ R129, R129, -R132 ;  /* 0x8000008481817221 */ /* 0x000fe40000010000 */
[C---:B------:R-:W-:Y:S02]  /*18c0*/  FMUL.FTZ R123, R66.reuse, R123 ;  /* 0x0000007b427b7220 */ /* 0x040fe40000410000 */
[C---:B------:R-:W-:Y:S02]  /*18d0*/  FMUL.FTZ R127, R66.reuse, R127 ;  /* 0x0000007f427f7220 */ /* 0x040fe40000410000 */
[----:B------:R-:W-:Y:S01]  /*18e0*/  @P0 FADD.FTZ R67, R67, R54 ;  /* 0x0000003643430221 */ /* 0x000fe20000010000 */
[----:B------:R-:W-:Y:S01]  /*18f0*/  @P0 HADD2.F32 R54, -RZ, R42.H1_H1 ;  /* 0x3000002aff360230 */ /* 0x000fe20000004100 */
[----:B------:R-:W-:Y:S01]  /*1900*/  FMUL.FTZ R125, R66, R125 ;  /* 0x0000007d427d7220 */ /* 0x000fe20000410000 */
[----:B------:R-:W-:Y:S01]  /*1910*/  @P0 HADD2.F32 R62, -RZ, R43.H1_H1 ;  /* 0x3000002bff3e0230 */ /* 0x000fe20000004100 */
[----:B------:R-:W-:-:S02]  /*1920*/  @P0 FADD.FTZ R121, R121, R2 ;  /* 0x0000000279790221 */ /* 0x000fc40000010000 */
        /* <DEDUP_REMOVED lines=8> */
[----:B------:R-:W-:-:S02]  /*19b0*/  FMUL.FTZ R123, R123, R120 ;  /* 0x000000787b7b7220 */ /* 0x000fc40000410000 */
[-C--:B------:R-:W-:Y:S02]  /*19c0*/  FMUL.FTZ R62, R125, R120.reuse ;  /* 0x000000787d3e7220 */ /* 0x080fe40000410000 */
[----:B------:R-:W-:Y:S01]  /*19d0*/  FMUL.FTZ R127, R127, R120 ;  /* 0x000000787f7f7220 */ /* 0x000fe20000410000 */
[----:B------:R-:W-:Y:S01]  /*19e0*/  @P1 F2FP.PACK_AB R54, RZ, R121 ;  /* 0x00000079ff36123e */ /* 0x000fe200000000ff */
[----:B------:R-:W-:Y:S01]  /*19f0*/  FMUL.FTZ R119, R5, R62 ;  /* 0x0000003e05777220 */ /* 0x000fe20000410000 */
[----:B------:R-:W-:Y:S01]  /*1a00*/  @P1 F2FP.PACK_AB R61, RZ, R125 ;  /* 0x0000007dff3d123e */ /* 0x000fe200000000ff */
[----:B------:R-:W-:Y:S01]  /*1a10*/  FMUL.FTZ R66, R11, R60 ;  /* 0x0000003c0b427220 */ /* 0x000fe20000410000 */
[----:B------:R-:W-:Y:S02]  /*1a20*/  @P1 PRMT R46, R55, 0x7610, R46 ;  /* 0x00007610372e1816 */ /* 0x000fe4000000002e */
[----:B------:R-:W-:Y:S02]  /*1a30*/  @P1 PRMT R47, R64, 0x7610, R47 ;  /* 0x00007610402f1816 */ /* 0x000fe4000000002f */
[----:B------:R-:W-:-:S02]  /*1a40*/  @P1 PRMT R46, R46, 0x5410, R61 ;  /* 0x000054102e2e1816 */ /* 0x000fc4000000003d */
[----:B------:R-:W-:-:S04]  /*1a50*/  MOV R146, c[0x0][0x160] ;  /* 0x0000580000927a02 */ /* 0x000fc80000000f00 */
[----:B------:R-:W-:Y:S01]  /*1a60*/  LEA R115, R146, R115, 0x2 ;  /* 0x0000007392737211 */ /* 0x000fe200078e10ff */
[--C-:B--2---:R-:W-:Y:S02]  /*1a70*/  HADD2.F32 R53, -RZ, R51.reuse.H1_H1 ;  /* 0x30000033ff357230 */ /* 0x104fe40000004100 */
[----:B------:R-:W-:Y:S02]  /*1a80*/  HADD2.F32 R2, -RZ, R48.H0_H0 ;  /* 0x20000030ff027230 */ /* 0x000fe40000004100 */
[----:B------:R-:W-:Y:S01]  /*1a90*/  HADD2.F32 R52, -RZ, R51.H0_H0 ;  /* 0x20000033ff347230 */ /* 0x000fe20000004100 */
[----:B------:R-:W-:Y:S01]  /*1aa0*/  FFMA.FTZ R89, R53, R136, R89 ;  /* 0x0000008835597223 */ /* 0x000fe20000010059 */
[--C-:B------:R-:W-:Y:S01]  /*1ab0*/  HADD2.F32 R3, -RZ, R49.reuse.H0_H0 ;  /* 0x20000031ff037230 */ /* 0x100fe20000004100 */
[----:B------:R-:W-:Y:S01]  /*1ac0*/  FFMA.FTZ R84, R2, R133, R84 ;  /* 0x0000008502547223 */ /* 0x000fe20000010054 */
[----:B------:R-:W-:Y:S01]  /*1ad0*/  HADD2.F32 R51, -RZ, R50.H0_H0 ;  /* 0x20000032ff337230 */ /* 0x000fe20000004100 */
[----:B------:R-:W-:Y:S01]  /*1ae0*/  FFMA.FTZ R90, R52, R131, R90 ;  /* 0x00000083345a7223 */ /* 0x000fe2000001005a */
[----:B------:R-:W-:Y:S01]  /*1af0*/  HADD2.F32 R48, -RZ, R48.H1_H1 ;  /* 0x30000030ff307230 */ /* 0x000fe20000004100 */
[----:B------:R-:W-:Y:S01]  /*1b00*/  @P1 F2FP.PACK_AB R2, RZ, R65 ;  /* 0x00000041ff02123e */ /* 0x000fe200000000ff */
[----:B------:R-:W-:Y:S01]  /*1b10*/  HADD2.F32 R49, -RZ, R49.H1_H1 ;  /* 0x30000031ff317230 */ /* 0x000fe20000004100 */
[----:B------:R-:W-:Y:S01]  /*1b20*/  @P1 F2FP.PACK_AB R53, RZ, R67 ;  /* 0x00000043ff35123e */ /* 0x000fe200000000ff */
[----:B------:R-:W-:Y:S01]  /*1b30*/  HADD2.F32 R50, -RZ, R50.H1_H1 ;  /* 0x30000032ff327230 */ /* 0x000fe20000004100 */
[----:B------:R-:W-:-:S02]  /*1b40*/  FMUL.FTZ R65, R65, R120 ;  /* 0x0000007841417220 */ /* 0x000fc40000410000 */
[-C--:B------:R-:W-:Y:S02]  /*1b50*/  FMUL.FTZ R52, R63, R120.reuse ;  /* 0x000000783f347220 */ /* 0x080fe40000410000 */
[-C--:B------:R-:W-:Y:S02]  /*1b60*/  FMUL.FTZ R67, R67, R120.reuse ;  /* 0x0000007843437220 */ /* 0x080fe40000410000 */
[----:B------:R-:W-:Y:S02]  /*1b70*/  FMUL.FTZ R120, R129, R120 ;  /* 0x0000007881787220 */ /* 0x000fe40000410000 */
[----:B------:R-:W-:Y:S01]  /*1b80*/  FFMA.FTZ R86, R3, R135, R86 ;  /* 0x0000008703567223 */ /* 0x000fe20000010056 */
        /* <DEDUP_REMOVED lines=8> */
[----:B------:R-:W-:Y:S01]  /*1c10*/  LEA R2, P0, R117, c[0x0][0x248], 0x4 ;  /* 0x0000920075027a11 */ /* 0x000fe200078020ff */
[----:B------:R-:W-:-:S02]  /*1c20*/  FMUL.FTZ R48, R8, R65 ;  /* 0x0000004108307220 */ /* 0x000fc40000410000 */
        /* <DEDUP_REMOVED lines=9> */
[----:B------:R-:W-:Y:S02]  /*1cc0*/  F2FP.PACK_AB R51, R122, R51 ;  /* 0x000000337a33723e */ /* 0x000fe400000000ff */
[----:B------:R-:W-:Y:S02]  /*1cd0*/  F2FP.PACK_AB R50, R119, R50 ;  /* 0x000000327732723e */ /* 0x000fe400000000ff */
[----:B------:R-:W-:Y:S02]  /*1ce0*/  F2FP.PACK_AB R49, R66, R49 ;  /* 0x000000314231723e */ /* 0x000fe400000000ff */
[----:B------:R-:W-:Y:S02]  /*1cf0*/  F2FP.PACK_AB R48, R63, R48 ;  /* 0x000000303f30723e */ /* 0x000fe400000000ff */
[----:B------:R-:W-:Y:S01]  /*1d00*/  LEA.HI.X R3, R117, c[0x0][0x24c], RZ, 0x4, P0 ;  /* 0x0000930075037a11 */ /* 0x000fe200000f24ff */
[----:B------:R0:W-:Y:S04]  /*1d10*/  @P1 STG.E.128 [R134.64], R44 ;  /* 0x0000002c86001986 */ /* 0x0001e8000c101d04 */
[----:B------:R0:W-:Y:S01]  /*1d20*/  STG.E.128 [R2.64], R48 ;  /* 0x0000003002007986 */ /* 0x0001e2000c101d04 */
[----:B------:R-:W-:Y:S01]  /*1d30*/  ISETP.GE.AND P0, PT, R115, c[0x0][0x164], PT ;  /* 0x0000590073007a0c */ /* 0x000fe20003f06270 */
[----:B---3--:R-:W-:-:S02]  /*1d40*/  HADD2.F32 R55, -RZ, R57.H0_H0 ;  /* 0x20000039ff377230 */ /* 0x008fc40000004100 */
[----:B------:R-:W-:Y:S02]  /*1d50*/  HADD2.F32 R54, -RZ, R57.H1_H1 ;  /* 0x30000039ff367230 */ /* 0x000fe40000004100 */
[----:B------:R-:W-:Y:S02]  /*1d60*/  HADD2.F32 R53, -RZ, R56.H0_H0 ;  /* 0x20000038ff357230 */ /* 0x000fe40000004100 */
[----:B------:R-:W-:Y:S02]  /*1d70*/  HADD2.F32 R57, -RZ, R58.H0_H0 ;  /* 0x2000003aff397230 */ /* 0x000fe40000004100 */
[----:B------:R-:W-:Y:S02]  /*1d80*/  HADD2.F32 R56, -RZ, R56.H1_H1 ;  /* 0x30000038ff387230 */ /* 0x000fe40000004100 */
[----:B------:R-:W-:Y:S02]  /*1d90*/  HADD2.F32 R58, -RZ, R58.H1_H1 ;  /* 0x3000003aff3a7230 */ /* 0x000fe40000004100 */
[----:B------:R-:W-:-:S02]  /*1da0*/  HADD2.F32 R61, -RZ, R59.H0_H0 ;  /* 0x2000003bff3d7230 */ /* 0x000fc40000004100 */
[----:B------:R-:W-:Y:S01]  /*1db0*/  HADD2.F32 R64, -RZ, R59.H1_H1 ;  /* 0x3000003bff407230 */ /* 0x000fe20000004100 */
[----:B------:R-:W-:Y:S02]  /*1dc0*/  FFMA.FTZ R92, R53, R65, R92 ;  /* 0x00000041355c7223 */ /* 0x000fe4000001005c */
[----:B------:R-:W-:Y:S02]  /*1dd0*/  FFMA.FTZ R91, R56, R52, R91 ;  /* 0x00000034385b7223 */ /* 0x000fe4000001005b */
[----:B------:R-:W-:Y:S02]  /*1de0*/  FFMA.FTZ R94, R55, R67, R94 ;  /* 0x00000043375e7223 */ /* 0x000fe4000001005e */
[----:B------:R-:W-:Y:S02]  /*1df0*/  FFMA.FTZ R93, R54, R60, R93 ;  /* 0x0000003c365d7223 */ /* 0x000fe4000001005d */
[----:B------:R-:W-:Y:S02]  /*1e00*/  FFMA.FTZ R96, R57, R123, R96 ;  /* 0x0000007b39607223 */ /* 0x000fe40000010060 */
[----:B------:R-:W-:-:S02]  /*1e10*/  FFMA.FTZ R95, R58, R62, R95 ;  /* 0x0000003e3a5f7223 */ /* 0x000fc4000001005f */
[----:B------:R-:W-:Y:S02]  /*1e20*/  FFMA.FTZ R98, R61, R127, R98 ;  /* 0x0000007f3d627223 */ /* 0x000fe40000010062 */
[----:B------:R-:W-:Y:S01]  /*1e30*/  FFMA.FTZ R97, R64, R120, R97 ;  /* 0x0000007840617223 */ /* 0x000fe20000010061 */
[----:B0-----:R-:W-:Y:S01]  /*1e40*/  @P0 CALL.REL.NOINC `(.L_x_3839) ;  /* 0x0000001000000944 */ /* 0x001fe20003c00000 */
[----:B------:R-:W-:Y:S05]  /*1e50*/  BRA `(.L_x_3840) ;  /* 0xffffe66000007947 */ /* 0x000fea000383ffff */
.L_x_3839:
[----:B------:R-:W-:Y:S05]  /*1e60*/  BSYNC B1 ;  /* 0x0000000000017941 */ /* 0x000fea0003800000 */
.L_x_3836:
        /* <DEDUP_REMOVED lines=48> */
.L_x_3835:
[----:B------:R-:W-:Y:S05]  /*2170*/  BSYNC B0 ;  /* 0x0000000000007941 */ /* 0x000fea0003800000 */
.L_x_3833:
[----:B------:R-:W-:Y:S01]  /*2180*/  SHF.R.U32.HI R0, RZ, 0x5, R99 ;  /* 0x00000005ff007819 */ /* 0x000fe20000011663 */
[----:B------:R-:W-:Y:S01]  /*2190*/  WARPSYNC 0xffffffff ;  /* 0xffffffff00007948 */ /* 0x000fe20003800000 */
[----:B------:R-:W-:Y:S02]  /*21a0*/  LOP3.LUT R2, R99, 0x1f, RZ, 0xc0, !PT ;  /* 0x0000001f63027812 */ /* 0x000fe400078ec0ff */
        /* <DEDUP_REMOVED lines=30> */
[----:B0-----:R-:W-:-:S03]  /*2390*/  FADD.FTZ R52, RZ, R52 ;  /* 0x00000034ff347221 */ /* 0x001fc60000010000 */
        /* <DEDUP_REMOVED lines=15> */
[----:B0-----:R-:W-:Y:S02]  /*2490*/  FADD.FTZ R9, R3, R18 ;  /* 0x0000001203097221 */ /* 0x001fe40000010000 */
[----:B-1----:R-:W-:-:S05]  /*24a0*/  IMAD R22, R50, c[0x0][0x168], RZ ;  /* 0x00005a0032167a24 */ /* 0x002fca00078e02ff */
        /* <DEDUP_REMOVED lines=24> */
[----:B------:R-:W-:Y:S01]  /*2630*/  FADD.FTZ R4, R4, R7 ;  /* 0x0000000704047221 */ /* 0x000fe20000010000 */
[----:B------:R-:W-:Y:S01]  /*2640*/  SHF.L.U32 R7, R22, 0x2, RZ ;  /* 0x0000000216077819 */ /* 0x000fe200000006ff */
[----:B------:R-:W-:Y:S02]  /*2650*/  FADD.FTZ R5, R5, R2 ;  /* 0x0000000205057221 */ /* 0x000fe40000010000 */
        /* <DEDUP_REMOVED lines=16> */
[----:B------:R-:W-:-:S04]  /*2760*/  SHF.L.U64.HI R0, R22, 0x2, R47 ;  /* 0x0000000216007819 */ /* 0x000fc8000001022f */
[C---:B------:R-:W-:Y:S02]  /*2770*/  IADD3.X R3, R0.reuse, c[0x0][0x22c], RZ, P0, !PT ;  /* 0x00008b0000037a10 */ /* 0x040fe400007fe4ff */
        /* <DEDUP_REMOVED lines=48> */
.L_x_3837:
[----:B------:R-:W-:Y:S01]  /*2a80*/  HFMA2.MMA R139, -RZ, RZ, 0, 5.9604644775390625e-08 ;  /* 0x00000001ff8b7435 */ /* 0x000fe200000001ff */
[----:B------:R-:W-:-:S02]  /*2a90*/  MOV R58, R140 ;  /* 0x0000008c003a7202 */ /* 0x000fc40000000f00 */
[----:B------:R-:W-:Y:S02]  /*2aa0*/  MOV R138, 0x1f ;  /* 0x0000001f008a7802 */ /* 0x000fe40000000f00 */
[----:B------:R-:W-:Y:S02]  /*2ab0*/  MOV R141, 0xffffffff ;  /* 0xffffffff008d7802 */ /* 0x000fe40000000f00 */
[----:B------:R-:W-:Y:S02]  /*2ac0*/  MOV R2, 0x2ae0 ;  /* 0x00002ae000027802 */ /* 0x000fe40000000f00 */
[----:B-----5:R-:W-:Y:S05]  /*2ad0*/  CALL.REL.NOINC `($__internal_105_$__cuda_sm70_shflsync_bfly_p) ;  /* 0x0000046000007944 */ /* 0x020fea0003c00000 */
[----:B-1----:R-:W-:Y:S01]  /*2ae0*/  MOV R55, R58 ;  /* 0x0000003a00377202 */ /* 0x002fe20000000f00 */
[----:B0-----:R-:W-:Y:S05]  /*2af0*/  BRA `(.L_x_3841) ;  /* 0xffffe52000007947 */ /* 0x001fea000383ffff */
.L_x_3838:
[----:B------:R-:W-:Y:S01]  /*2b00*/  HFMA2.MMA R139, -RZ, RZ, 0, 5.9604644775390625e-08 ;  /* 0x00000001ff8b7435 */ /* 0x000fe200000001ff */
[----:B------:R-:W-:Y:S02]  /*2b10*/  MOV R58, R61 ;  /* 0x0000003d003a7202 */ /* 0x000fe40000000f00 */
[----:B------:R-:W-:Y:S02]  /*2b20*/  MOV R138, 0x1f ;  /* 0x0000001f008a7802 */ /* 0x000fe40000000f00 */
[----:B------:R-:W-:-:S02]  /*2b30*/  MOV R141, 0xffffffff ;  /* 0xffffffff008d7802 */ /* 0x000fc40000000f00 */
[----:B------:R-:W-:Y:S02]  /*2b40*/  MOV R2, 0x2b60 ;  /* 0x00002b6000027802 */ /* 0x000fe40000000f00 */
[----:B01---5:R-:W-:Y:S05]  /*2b50*/  CALL.REL.NOINC `($__internal_105_$__cuda_sm70_shflsync_bfly_p) ;  /* 0x000003e000007944 */ /* 0x023fea0003c00000 */
[----:B------:R-:W-:Y:S01]  /*2b60*/  FADD.FTZ R140, R140, R55 ;  /* 0x000000378c8c7221 */ /* 0x000fe20000010000 */
[----:B0-----:R-:W-:Y:S01]  /*2b70*/  HFMA2.MMA R139, -RZ, RZ, 0, 1.1920928955078125e-07 ;  /* 0x00000002ff8b7435 */ /* 0x001fe200000001ff */
[----:B-1----:R-:W-:Y:S01]  /*2b80*/  FADD.FTZ R61, R61, R58 ;  /* 0x0000003a3d3d7221 */ /* 0x002fe20000010000 */
[----:B------:R-:W-:Y:S02]  /*2b90*/  MOV R138, 0x1f ;  /* 0x0000001f008a7802 */ /* 0x000fe40000000f00 */
[----:B------:R-:W-:Y:S02]  /*2ba0*/  MOV R141, 0xffffffff ;  /* 0xffffffff008d7802 */ /* 0x000fe40000000f00 */
[----:B------:R-:W-:Y:S02]  /*2bb0*/  MOV R58, R140 ;  /* 0x0000008c003a7202 */ /* 0x000fe40000000f00 */
[----:B------:R-:W-:Y:S02]  /*2bc0*/  MOV R2, 0x2be0 ;  /* 0x00002be000027802 */ /* 0x000fe40000000f00 */
[----:B------:R-:W-:Y:S05]  /*2bd0*/  CALL.REL.NOINC `($__internal_105_$__cuda_sm70_shflsync_bfly_p) ;  /* 0x0000036000007944 */ /* 0x000fea0003c00000 */
[----:B0-----:R-:W-:Y:S01]  /*2be0*/  HFMA2.MMA R139, -RZ, RZ, 0, 1.1920928955078125e-07 ;  /* 0x00000002ff8b7435 */ /* 0x001fe200000001ff */
[----:B-1----:R-:W-:-:S02]  /*2bf0*/  MOV R55, R58 ;  /* 0x0000003a00377202 */ /* 0x002fc40000000f00 */
[----:B------:R-:W-:Y:S02]  /*2c00*/  MOV R58, R61 ;  /* 0x0000003d003a7202 */ /* 0x000fe40000000f00 */
[----:B------:R-:W-:Y:S02]  /*2c10*/  MOV R138, 0x1f ;  /* 0x0000001f008a7802 */ /* 0x000fe40000000f00 */
[----:B------:R-:W-:Y:S02]  /*2c20*/  MOV R141, 0xffffffff ;  /* 0xffffffff008d7802 */ /* 0x000fe40000000f00 */
[----:B------:R-:W-:Y:S02]  /*2c30*/  MOV R2, 0x2c50 ;  /* 0x00002c5000027802 */ /* 0x000fe40000000f00 */
[----:B------:R-:W-:Y:S05]  /*2c40*/  CALL.REL.NOINC `($__internal_105_$__cuda_sm70_shflsync_bfly_p) ;  /* 0x000002f000007944 */ /* 0x000fea0003c00000 */
[----:B------:R-:W-:Y:S01]  /*2c50*/  FADD.FTZ R140, R55, R140 ;  /* 0x0000008c378c7221 */ /* 0x000fe20000010000 */
[----:B0-----:R-:W-:Y:S01]  /*2c60*/  HFMA2.MMA R139, -RZ, RZ, 0, 2.384185791015625e-07 ;  /* 0x00000004ff8b7435 */ /* 0x001fe200000001ff */
[----:B-1----:R-:W-:Y:S01]  /*2c70*/  FADD.FTZ R61, R61, R58 ;  /* 0x0000003a3d3d7221 */ /* 0x002fe20000010000 */
[----:B------:R-:W-:Y:S02]  /*2c80*/  MOV R138, 0x1f ;  /* 0x0000001f008a7802 */ /* 0x000fe40000000f00 */
[----:B------:R-:W-:-:S02]  /*2c90*/  MOV R141, 0xffffffff ;  /* 0xffffffff008d7802 */ /* 0x000fc40000000f00 */
[----:B------:R-:W-:Y:S02]  /*2ca0*/  MOV R58, R140 ;  /* 0x0000008c003a7202 */ /* 0x000fe40000000f00 */
[----:B------:R-:W-:Y:S02]  /*2cb0*/  MOV R2, 0x2cd0 ;  /* 0x00002cd000027802 */ /* 0x000fe40000000f00 */
[----:B------:R-:W-:Y:S05]  /*2cc0*/  CALL.REL.NOINC `($__internal_105_$__cuda_sm70_shflsync_bfly_p) ;  /* 0x0000027000007944 */ /* 0x000fea0003c00000 */
[----:B0-----:R-:W-:Y:S01]  /*2cd0*/  HFMA2.MMA R139, -RZ, RZ, 0, 2.384185791015625e-07 ;  /* 0x00000004ff8b7435 */ /* 0x001fe200000001ff */
[----:B-1----:R-:W-:Y:S02]  /*2ce0*/  MOV R55, R58 ;  /* 0x0000003a00377202 */ /* 0x002fe40000000f00 */
[----:B------:R-:W-:Y:S02]  /*2cf0*/  MOV R58, R61 ;  /* 0x0000003d003a7202 */ /* 0x000fe40000000f00 */
[----:B------:R-:W-:Y:S02]  /*2d00*/  MOV R138, 0x1f ;  /* 0x0000001f008a7802 */ /* 0x000fe40000000f00 */
[----:B------:R-:W-:Y:S02]  /*2d10*/  MOV R141, 0xffffffff ;  /* 0xffffffff008d7802 */ /* 0x000fe40000000f00 */
[----:B------:R-:W-:-:S02]  /*2d20*/  MOV R2, 0x2d40 ;  /* 0x00002d4000027802 */ /* 0x000fc40000000f00 */
[----:B------:R-:W-:Y:S05]  /*2d30*/  CALL.REL.NOINC `($__internal_105_$__cuda_sm70_shflsync_bfly_p) ;  /* 0x0000020000007944 */ /* 0x000fea0003c00000 */
[----:B------:R-:W-:Y:S01]  /*2d40*/  FADD.FTZ R140, R55, R140 ;  /* 0x0000008c378c7221 */ /* 0x000fe20000010000 */
[----:B0-----:R-:W-:Y:S01]  /*2d50*/  HFMA2.MMA R139, -RZ, RZ, 0, 4.76837158203125e-07 ;  /* 0x00000008ff8b7435 */ /* 0x001fe200000001ff */
[----:B-1----:R-:W-:Y:S01]  /*2d60*/  FADD.FTZ R61, R61, R58 ;  /* 0x0000003a3d3d7221 */ /* 0x002fe20000010000 */
[----:B------:R-:W-:-:S02]  /*2d70*/  MOV R138, 0x1f ;  /* 0x0000001f008a7802 */ /* 0x000fc40000000f00 */
[----:B------:R-:W-:Y:S02]  /*2d80*/  MOV R141, 0xffffffff ;  /* 0xffffffff008d7802 */ /* 0x000fe40000000f00 */
[----:B------:R-:W-:Y:S02]  /*2d90*/  MOV R58, R140 ;  /* 0x0000008c003a7202 */ /* 0x000fe40000000f00 */
[----:B------:R-:W-:Y:S02]  /*2da0*/  MOV R2, 0x2dc0 ;  /* 0x00002dc000027802 */ /* 0x000fe40000000f00 */
[----:B------:R-:W-:Y:S05]  /*2db0*/  CALL.REL.NOINC `($__internal_105_$__cuda_sm70_shflsync_bfly_p) ;  /* 0x0000018000007944 */ /* 0x000fea0003c00000 */
[----:B0-----:R-:W-:Y:S01]  /*2dc0*/  HFMA2.MMA R139, -RZ, RZ, 0, 4.76837158203125e-07 ;  /* 0x00000008ff8b7435 */ /* 0x001fe200000001ff */
[----:B-1----:R-:W-:Y:S02]  /*2dd0*/  MOV R55, R58 ;  /* 0x0000003a00377202 */ /* 0x002fe40000000f00 */
[----:B------:R-:W-:Y:S02]  /*2de0*/  MOV R58, R61 ;  /* 0x0000003d003a7202 */ /* 0x000fe40000000f00 */
[----:B------:R-:W-:Y:S02]  /*2df0*/  MOV R138, 0x1f ;  /* 0x0000001f008a7802 */ /* 0x000fe40000000f00 */
[----:B------:R-:W-:-:S02]  /*2e00*/  MOV R141, 0xffffffff ;  /* 0xffffffff008d7802 */ /* 0x000fc40000000f00 */
[----:B------:R-:W-:Y:S02]  /*2e10*/  MOV R2, 0x2e30 ;  /* 0x00002e3000027802 */ /* 0x000fe40000000f00 */
[----:B------:R-:W-:Y:S05]  /*2e20*/  CALL.REL.NOINC `($__internal_105_$__cuda_sm70_shflsync_bfly_p) ;  /* 0x0000011000007944 */ /* 0x000fea0003c00000 */
[----:B------:R-:W-:Y:S01]  /*2e30*/  FADD.FTZ R57, R55, R140 ;  /* 0x0000008c37397221 */ /* 0x000fe20000010000 */
[----:B0-----:R-:W-:Y:S01]  /*2e40*/  HFMA2.MMA R139, -RZ, RZ, 0, 9.5367431640625e-07 ;  /* 0x00000010ff8b7435 */ /* 0x001fe200000001ff */
[----:B-1----:R-:W-:Y:S01]  /*2e50*/  FADD.FTZ R61, R61, R58 ;  /* 0x0000003a3d3d7221 */ /* 0x002fe20000010000 */
[----:B------:R-:W-:Y:S02]  /*2e60*/  MOV R138, 0x1f ;  /* 0x0000001f008a7802 */ /* 0x000fe40000000f00 */
[----:B------:R-:W-:Y:S02]  /*2e70*/  MOV R141, 0xffffffff ;  /* 0xffffffff008d7802 */ /* 0x000fe40000000f00 */
[----:B------:R-:W-:Y:S02]  /*2e80*/  MOV R58, R57 ;  /* 0x00000039003a7202 */ /* 0x000fe40000000f00 */
[----:B------:R-:W-:Y:S02]  /*2e90*/  MOV R2, 0x2eb0 ;  /* 0x00002eb000027802 */ /* 0x000fe40000000f00 */
[----:B------:R-:W-:Y:S05]  /*2ea0*/  CALL.REL.NOINC `($__internal_105_$__cuda_sm70_shflsync_bfly_p) ;  /* 0x0000009000007944 */ /* 0x000fea0003c00000 */
[----:B0-----:R-:W-:Y:S01]  /*2eb0*/  HFMA2.MMA R139, -RZ, RZ, 0, 9.5367431640625e-07 ;  /* 0x00000010ff8b7435 */ /* 0x001fe200000001ff */
[----:B-1----:R-:W-:-:S02]  /*2ec0*/  MOV R140, R58 ;  /* 0x0000003a008c7202 */ /* 0x002fc40000000f00 */
[----:B------:R-:W-:Y:S02]  /*2ed0*/  MOV R58, R61 ;  /* 0x0000003d003a7202 */ /* 0x000fe40000000f00 */
[----:B------:R-:W-:Y:S02]  /*2ee0*/  MOV R138, 0x1f ;  /* 0x0000001f008a7802 */ /* 0x000fe40000000f00 */
[----:B------:R-:W-:Y:S02]  /*2ef0*/  MOV R141, 0xffffffff ;  /* 0xffffffff008d7802 */ /* 0x000fe40000000f00 */
[----:B------:R-:W-:Y:S02]  /*2f00*/  MOV R2, 0x2f20 ;  /* 0x00002f2000027802 */ /* 0x000fe40000000f00 */
[----:B------:R-:W-:Y:S05]  /*2f10*/  CALL.REL.NOINC `($__internal_105_$__cuda_sm70_shflsync_bfly_p) ;  /* 0x0000002000007944 */ /* 0x000fea0003c00000 */
[----:B-1----:R-:W-:Y:S01]  /*2f20*/  MOV R2, R58 ;  /* 0x0000003a00027202 */ /* 0x002fe20000000f00 */
[----:B0-----:R-:W-:Y:S05]  /*2f30*/  BRA `(.L_x_3842) ;  /* 0xffffe20000007947 */ /* 0x001fea000383ffff */
        .weak           $__internal_105_$__cuda_sm70_shflsync_bfly_p
        .type           $__internal_105_$__cuda_sm70_shflsync_bfly_p,@function
        .size           $__internal_105_$__cuda_sm70_shflsync_bfly_p,(.L_x_7283 - $__internal_105_$__cuda_sm70_shflsync_bfly_p)
$__internal_105_$__cuda_sm70_shflsync_bfly_p:
[----:B------:R-:W-:Y:S01]  /*2f40*/  HFMA2.MMA R3, -RZ, RZ, 0, 0 ;  /* 0x00000000ff037435 */ /* 0x000fe200000001ff */
[----:B------:R-:W-:Y:S04]  /*2f50*/  WARPSYNC R141 ;  /* 0x0000008d00007348 */ /* 0x000fe80003800000 */
[----:B------:R0:W1:Y:S01]  /*2f60*/  SHFL.BFLY PT, R58, R58, R139, R138 ;  /* 0x0c00008b3a3a7389 */ /* 0x00006200000e008a */
[----:B------:R-:W-:Y:S05]  /*2f70*/  RET.REL.NODEC R2 `(_ZN10layer_norm13ln_bwd_kernelINS_13Kernel_traitsIf6__halfS2_S2_fjLj512ELj1ELj4ELj1ELj16ENS_18Kernel_traits_baseILj512EfS2_S2_S2_fjLj128EEEEELb0ELb1ELb0ELb1EEEvNS_9BwdParamsE) ;  /* 0xffffd08002007950 */ /* 0x000fea0003c3ffff */
.L_x_3843:
        /* <DEDUP_REMOVED lines=16> */
.L_x_7283:


//--------------------- .text._ZN10layer_norm13ln_bwd_kernelINS_13Kernel_traitsIf6__halfS2_S2_fjLj512ELj1ELj4ELj1ELj16ENS_18Kernel_traits_baseILj512EfS2_S2_S2_fjLj128EEEEELb0ELb1ELb1ELb0EEEvNS_9BwdParamsE --------------------------
	.section	.text._ZN10layer_norm13ln_bwd_kernelINS_13Kernel_traitsIf6__halfS2_S2_fjLj512ELj1ELj4ELj1ELj16ENS_18Kernel_traits_baseILj512EfS2_S2_S2_fjLj128EEEEELb0ELb1ELb1ELb0EEEvNS_9BwdParamsE,"ax",@progbits
	.sectioninfo	@"SHI_REGISTERS=158"
	.align	128
        .global         _ZN10layer_norm13ln_bwd_kernelINS_13Kernel_traitsIf6__halfS2_S2_fjLj512ELj1ELj4ELj1ELj16ENS_18Kernel_traits_baseILj512EfS2_S2_S2_fjLj128EEEEELb0ELb1ELb1ELb0EEEvNS_9BwdParamsE
        .type           _ZN10layer_norm13ln_bwd_kernelINS_13Kernel_traitsIf6__halfS2_S2_fjLj512ELj1ELj4ELj1ELj16ENS_18Kernel_traits_baseILj512EfS2_S2_S2_fjLj128EEEEELb0ELb1ELb1ELb0EEEvNS_9BwdParamsE,@function
        .size           _ZN10layer_norm13ln_bwd_kernelINS_13Kernel_traitsIf6__halfS2_S2_fjLj512ELj1ELj4ELj1ELj16ENS_18Kernel_traits_baseILj512EfS2_S2_S2_fjLj128EEEEELb0ELb1ELb1ELb0EEEvNS_9BwdParamsE,(.L_x_7284 - _ZN10layer_norm13ln_bwd_kernelINS_13Kernel_traitsIf6__halfS2_S2_fjLj512ELj1ELj4ELj1ELj16ENS_18Kernel_traits_baseILj512EfS2_S2_S2_fjLj128EEEEELb0ELb1ELb1ELb0EEEvNS_9BwdParamsE)
        .other          _ZN10layer_norm13ln_bwd_kernelINS_13Kernel_traitsIf6__halfS2_S2_fjLj512ELj1ELj4ELj1ELj16ENS_18Kernel_traits_baseILj512EfS2_S2_S2_fjLj128EEEEELb0ELb1ELb1ELb0EEEvNS_9BwdParamsE,@"STO_CUDA_ENTRY STV_DEFAULT"
_ZN10layer_norm13ln_bwd_kernelINS_13Kernel_traitsIf6__halfS2_S2_fjLj512ELj1ELj4ELj1ELj16ENS_18Kernel_traits_baseILj512EfS2_S2_S2_fjLj128EEEEELb0ELb1ELb1ELb0EEEvNS_9BwdParamsE:
.text._ZN10layer_norm13ln_bwd_kernelINS_13Kernel_traitsIf6__halfS2_S2_fjLj512ELj1ELj4ELj1ELj16ENS_18Kernel_traits_baseILj512EfS2_S2_S2_fjLj128EEEEELb0ELb1ELb1ELb0EEEvNS_9BwdParamsE:
        /* <DEDUP_REMOVED lines=58> */
.L_x_3912:
        /* <DEDUP_REMOVED lines=24> */
.L_x_3850:
[----:B------:R-:W-:Y:S02]  /*0520*/  IADD3 R135, R5, 0x20, RZ ;  /* 0x0000002005877810 */ /* 0x000fe40007ffe0ff */
.L_x_3849:
[----:B------:R-:W-:Y:S05]  /*0530*/  BSYNC B2 ;  /* 0x0000000000027941 */ /* 0x000fea0003800000 */
.L_x_3848:
        /* <DEDUP_REMOVED lines=9> */
.L_x_3847:
[----:B---3--:R-:W-:-:S06]  /*05d0*/  IMAD.WIDE R134, R3, R148, c[0x0][0x1a0] ;  /* 0x0000680003867625 */ /* 0x008fcc00078e0294 */
[----:B------:R-:W2:Y:S01]  /*05e0*/  LDG.E R134, [R134.64] ;  /* 0x0000000486867981 */ /* 0x000ea2000c1e1900 */
[----:B------:R-:W-:Y:S01]  /*05f0*/  IADD3 R144, R147, -0x1, RZ ;  /* 0xffffffff93907810 */ /* 0x000fe20007ffe0ff */
[----:B------:R-:W-:Y:S01]  /*0600*/  BSSY B2, `(.L_x_3852) ;  /* 0x000005c000027945 */ /* 0x000fe20003800000 */
[----:B0-----:R-:W-:Y:S01]  /*0610*/  ISETP.NE.AND P0, PT, R4, RZ, PT ;  /* 0x000000ff0400720c */ /* 0x001fe20003f05270 */
[----:B------:R-:W-:Y:S01]  /*0620*/  HFMA2.MMA R147, -RZ, RZ, 0, 0 ;  /* 0x00000000ff937435 */ /* 0x000fe200000001ff */
        /* <DEDUP_REMOVED lines=15> */
[----:B------:R-:W-:Y:S01]  /*0720*/  IADD3 R145, R145, 0x20, RZ ;  /* 0x0000002091917810 */ /* 0x000fe20007ffe0ff */
[--C-:B--2---:R-:W-:Y:S02]  /*0730*/  HADD2.F32 R125, -RZ, R8.reuse.H0_H0 ;  /* 0x20000008ff7d7230 */ /* 0x104fe40000004100 */
[----:B------:R-:W-:Y:S02]  /*0740*/  HADD2.F32 R127, -RZ, R8.H1_H1 ;  /* 0x30000008ff7f7230 */ /* 0x000fe40000004100 */
[--C-:B------:R-:W-:Y:S01]  /*0750*/  HADD2.F32 R153, -RZ, R11.reuse.H0_H0 ;  /* 0x2000000bff997230 */ /* 0x100fe20000004100 */
[----:B------:R-:W-:Y:S01]  /*0760*/  FADD.FTZ R125, -R144, R125 ;  /* 0x0000007d907d7221 */ /* 0x000fe20000010100 */
[----:B------:R-:W-:Y:S02]  /*0770*/  HADD2.F32 R155, -RZ, R11.H1_H1 ;  /* 0x3000000bff9b7230 */ /* 0x000fe40000004100 */
[--C-:B------:R-:W-:Y:S01]  /*0780*/  HADD2.F32 R129, -RZ, R9.reuse.H0_H0 ;  /* 0x20000009ff817230 */ /* 0x100fe20000004100 */
[----:B-----5:R-:W-:Y:S01]  /*0790*/  FMUL.FTZ R8, R6, R125 ;  /* 0x0000007d06087220 */ /* 0x020fe20000410000 */
[----:B------:R-:W-:Y:S01]  /*07a0*/  HADD2.F32 R131, -RZ, R9.H1_H1 ;  /* 0x30000009ff837230 */ /* 0x000fe20000004100 */
[C---:B------:R-:W-:Y:S01]  /*07b0*/  FADD.FTZ R9, -R144.reuse, R127 ;  /* 0x0000007f90097221 */ /* 0x040fe20000010100 */
[----:B---3--:R-:W-:Y:S01]  /*07c0*/  HADD2.F32 R11, -RZ, R12.H0_H0 ;  /* 0x2000000cff0b7230 */ /* 0x008fe20000004100 */
[----:B------:R-:W-:Y:S01]  /*07d0*/  FADD.FTZ R129, -R144, R129 ;  /* 0x0000008190817221 */ /* 0x000fe20000010100 */
[----:B------:R-:W-:Y:S01]  /*07e0*/  HADD2.F32 R151, -RZ, R10.H1_H1 ;  /* 0x3000000aff977230 */ /* 0x000fe20000004100 */
[----:B------:R-:W-:Y:S01]  /*07f0*/  FMUL.FTZ R9, R6, R9 ;  /* 0x0000000906097220 */ /* 0x000fe20000410000 */
[----:B------:R-:W-:Y:S01]  /*0800*/  HADD2.F32 R12, -RZ, R12.H1_H1 ;  /* 0x3000000cff0c7230 */ /* 0x000fe20000004100 */
[----:B------:R-:W-:Y:S01]  /*0810*/  FADD.FTZ R52, R52, R11 ;  /* 0x0000000b34347221 */ /* 0x000fe20000010000 */
[----:B------:R-:W-:Y:S01]  /*0820*/  HADD2.F32 R147, -RZ, R10.H0_H0 ;  /* 0x2000000aff937230 */ /* 0x000fe20000004100 */
[-C--:B------:R-:W-:Y:S01]  /*0830*/  FFMA.FTZ R68, R8, R11.reuse, R68 ;  /* 0x0000000b08447223 */ /* 0x080fe20000010044 */
[--C-:B------:R-:W-:Y:S01]  /*0840*/  HADD2.F32 R135, -RZ, R13.reuse.H0_H0 ;  /* 0x2000000dff877230 */ /* 0x100fe20000004100 */
[----:B------:R-:W-:Y:S01]  /*0850*/  FMUL.FTZ R11, R100, R11 ;  /* 0x0000000b640b7220 */ /* 0x000fe20000410000 */
[----:B------:R-:W-:Y:S01]  /*0860*/  HADD2.F32 R124, -RZ, R13.H1_H1 ;  /* 0x3000000dff7c7230 */ /* 0x000fe20000004100 */
[----:B------:R-:W-:Y:S01]  /*0870*/  FADD.FTZ R151, -R144, R151 ;  /* 0x0000009790977221 */ /* 0x000fe20000010100 */
[--C-:B------:R-:W-:Y:S01]  /*0880*/  HADD2.F32 R128, -RZ, R14.reuse.H1_H1 ;  /* 0x3000000eff807230 */ /* 0x100fe20000004100 */
[----:B------:R-:W-:Y:S01]  /*0890*/  FADD.FTZ R53, R53, R12 ;  /* 0x0000000c35357221 */ /* 0x000fe20000010000 */
[--C-:B0-----:R-:W-:Y:S01]  /*08a0*/  HADD2.F32 R123, -RZ, R15.reuse.H0_H0 ;  /* 0x2000000fff7b7230 */ /* 0x101fe20000004100 */
[----:B------:R-:W-:Y:S01]  /*08b0*/  FMUL.FTZ R10, R6, R129 ;  /* 0x00000081060a7220 */ /* 0x000fe20000410000 */
[----:B------:R-:W-:Y:S01]  /*08c0*/  HADD2.F32 R122, -RZ, R15.H1_H1 ;  /* 0x3000000fff7a7230 */ /* 0x000fe20000004100 */
[-C--:B------:R-:W-:Y:S01]  /*08d0*/  FFMA.FTZ R69, R9, R12.reuse, R69 ;  /* 0x0000000c09457223 */ /* 0x080fe20000010045 */
[----:B------:R-:W-:Y:S01]  /*08e0*/  HADD2.F32 R149, -RZ, R14.H0_H0 ;  /* 0x2000000eff957230 */ /* 0x000fe20000004100 */
        /* <DEDUP_REMOVED lines=45> */
.L_x_3853:
[----:B------:R-:W-:Y:S05]  /*0bc0*/  BSYNC B2 ;  /* 0x0000000000027941 */ /* 0x000fea0003800000 */
.L_x_3852:
        /* <DEDUP_REMOVED lines=11> */
[--C-:B------:R-:W-:Y:S02]  /*0c80*/  HADD2.F32 R143, -RZ, R118.reuse.H0_H0 ;  /* 0x20000076ff8f7230 */ /* 0x100fe40000004100 */
[--C-:B------:R-:W-:Y:S01]  /*0c90*/  HADD2.F32 R155, -RZ, R119.reuse.H0_H0 ;  /* 0x20000077ff9b7230 */ /* 0x100fe20000004100 */
[C---:B------:R-:W-:Y:S01]  /*0ca0*/  FADD.FTZ R137, -R144.reuse, R137 ;  /* 0x0000008990897221 */ /* 0x040fe20000010100 */
[----:B------:R-:W-:Y:S01]  /*0cb0*/  HADD2.F32 R119, -RZ, R119.H1_H1 ;  /* 0x30000077ff777230 */ /* 0x000fe20000004100 */
[----:B------:R-:W-:Y:S01]  /*0cc0*/  FADD.FTZ R149, -R144, R143 ;  /* 0x0000008f90957221 */ /* 0x000fe20000010100 */
[--C-:B------:R-:W-:Y:S01]  /*0cd0*/  HADD2.F32 R139, -RZ, R117.reuse.H0_H0 ;  /* 0x20000075ff8b7230 */ /* 0x100fe20000004100 */
[----:B-----5:R-:W-:Y:S01]  /*0ce0*/  FMUL.FTZ R116, R6, R137 ;  /* 0x0000008906747220 */ /* 0x020fe20000410000 */
[----:B------:R-:W-:Y:S01]  /*0cf0*/  HADD2.F32 R141, -RZ, R117.H1_H1 ;  /* 0x30000075ff8d7230 */ /* 0x000fe20000004100 */
[C---:B------:R-:W-:Y:S01]  /*0d00*/  FADD.FTZ R117, -R144.reuse, R135 ;  /* 0x0000008790757221 */ /* 0x040fe20000010100 */
[----:B------:R-:W-:Y:S01]  /*0d10*/  HADD2.F32 R151, -RZ, R118.H1_H1 ;  /* 0x30000076ff977230 */ /* 0x000fe20000004100 */
[----:B------:R-:W-:Y:S01]  /*0d20*/  FADD.FTZ R143, -R144, R119 ;  /* 0x00000077908f7221 */ /* 0x000fe20000010100 */
[--C-:B---3--:R-:W-:Y:S01]  /*0d30*/  HADD2.F32 R119, -RZ, R120.reuse.H0_H0 ;  /* 0x20000078ff777230 */ /* 0x108fe20000004100 */
[----:B------:R-:W-:Y:S01]  /*0d40*/  FMUL.FTZ R117, R6, R117 ;  /* 0x0000007506757220 */ /* 0x000fe20000410000 */
[----:B------:R-:W-:Y:S01]  /*0d50*/  HADD2.F32 R120, -RZ, R120.H1_H1 ;  /* 0x30000078ff787230 */ /* 0x000fe20000004100 */
[C---:B------:R-:W-:Y:S01]  /*0d60*/  FADD.FTZ R139, -R144.reuse, R139 ;  /* 0x0000008b908b7221 */ /* 0x040fe20000010100 */
[--C-:B0-----:R-:W-:Y:S01]  /*0d70*/  HADD2.F32 R133, -RZ, R121.reuse.H0_H0 ;  /* 0x20000079ff857230 */ /* 0x101fe20000004100 */
[----:B------:R-:W-:Y:S01]  /*0d80*/  FADD.FTZ R145, -R144, R141 ;  /* 0x0000008d90917221 */ /* 0x000fe20000010100 */
[----:B------:R-:W-:Y:S01]  /*0d90*/  HADD2.F32 R134, -RZ, R121.H1_H1 ;  /* 0x30000079ff867230 */ /* 0x000fe20000004100 */
[----:B------:R-:W-:Y:S01]  /*0da0*/  FADD.FTZ R44, R44, R119 ;  /* 0x000000772c2c7221 */ /* 0x000fe20000010000 */
[----:B------:R-:W-:Y:S01]  /*0db0*/  HADD2.F32 R140, -RZ, R122.H1_H1 ;  /* 0x3000007aff8c7230 */ /* 0x000fe20000004100 */
[-C--:B------:R-:W-:Y:S01]  /*0dc0*/  FFMA.FTZ R60, R117, R119.reuse, R60 ;  /* 0x00000077753c7223 */ /* 0x080fe2000001003c */
[----:B------:R-:W-:Y:S01]  /*0dd0*/  HADD2.F32 R135, -RZ, R123.H0_H0 ;  /* 0x2000007bff877230 */ /* 0x000fe20000004100 */
        /* <DEDUP_REMOVED lines=15> */
[----:B------:R-:W-:Y:S01]  /*0ed0*/  HADD2.F32 R151, -RZ, R122.H0_H0 ;  /* 0x2000007aff977230 */ /* 0x000fe20000004100 */
[----:B------:R-:W-:Y:S01]  /*0ee0*/  FFMA.FTZ R148, R116, R121, R148 ;  /* 0x0000007974947223 */ /* 0x000fe20000010094 */
[----:B------:R-:W-:Y:S01]  /*0ef0*/  HADD2.F32 R122, -RZ, R123.H1_H1 ;  /* 0x3000007bff7a7230 */ /* 0x000fe20000004100 */
        /* <DEDUP_REMOVED lines=30> */
.L_x_3851:
[----:B------:R-:W-:Y:S05]  /*10e0*/  BSYNC B1 ;  /* 0x0000000000017941 */ /* 0x000fea0003800000 */
.L_x_3846:
[----:B------:R-:W-:Y:S05]  /*10f0*/  BRA.DIV ~URZ, `(.L_x_3854) ;  /* 0x000027b27f007947 */ /* 0x000fea000b800000 */
[----:B------:R2:W3:Y:S02]  /*1100*/  SHFL.BFLY PT, R134, R147, 0x1, 0x1f ;  /* 0x0c201f0093867f89 */ /* 0x0004e400000e0000 */
.L_x_3919:
        /* <DEDUP_REMOVED lines=18> */
.L_x_3920:
[----:B-----5:R-:W-:Y:S01]  /*1230*/  ISETP.GE.AND P4, PT, R7, 0x1, PT ;  /* 0x000000010700780c */ /* 0x020fe20003f86270 */
[----:B-12---:R-:W-:Y:S01]  /*1240*/  FADD.FTZ R146, R123, R146 ;  /* 0x000000927b927221 */ /* 0x006fe20000010000 */
[----:B------:R-:W-:Y:S03]  /*1250*/  BSSY B1, `(.L_x_3856) ;  /* 0x00000d4000017945 */ /* 0x000fe60003800000 */
[----:B------:R-:W-:-:S08]  /*1260*/  FMUL.FTZ R146, R146, c[0x0][0x1e0] ;  /* 0x0000780092927a20 */ /* 0x000fd00000410000 */
[----:B------:R-:W-:-:S05]  /*1270*/  @P4 IADD3 R7, R7, -0x1, RZ ;  /* 0xffffffff07074810 */ /* 0x000fca0007ffe0ff */
[----:B------:R-:W-:Y:S02]  /*1280*/  @P4 IMAD R122, R7, c[0x0][0x168], RZ ;  /* 0x00005a00077a4a24 */ /* 0x000fe400078e02ff */
[----:B---3--:R-:W-:Y:S01]  /*1290*/  FADD.FTZ R7, R147, R144 ;  /* 0x0000009093077221 */ /* 0x008fe20000010000 */
[----:B------:R-:W-:Y:S02]  /*12a0*/  HFMA2.MMA R144, -RZ, RZ, 0, 0 ;  /* 0x00000000ff907435 */ /* 0x000fe400000001ff */
        /* <DEDUP_REMOVED lines=8> */
[----:B------:R-:W-:-:S05]  /*1330*/  MOV R105, 0x10 ;  /* 0x0000001000697802 */ /* 0x000fca0000000f00 */
[----:B------:R-:W-:-:S06]  /*1340*/  IMAD.WIDE.U32 R104, R144, R105, c[0x0][0x170] ;  /* 0x00005c0090687625 */ /* 0x000fcc00078e0069 */
[----:B------:R-:W5:Y:S02]  /*1350*/  LDG.E.128 R104, [R104.64] ;  /* 0x0000000468687981 */ /* 0x000f64000c1e1d00 */
.L_x_3859:
[----:B------:R-:W-:Y:S05]  /*1360*/  BSYNC B2 ;  /* 0x0000000000027941 */ /* 0x000fea0003800000 */
.L_x_3858:
        /* <DEDUP_REMOVED lines=10> */
.L_x_3861:
        /* <DEDUP_REMOVED lines=11> */
.L_x_3862:
[----:B------:R-:W-:Y:S05]  /*14c0*/  BSYNC B2 ;  /* 0x0000000000027941 */ /* 0x000fea0003800000 */
.L_x_3860:
        /* <DEDUP_REMOVED lines=16> */
.L_x_3864:
[----:B0-----:R-:W-:Y:S01]  /*15d0*/  ISETP.NE.AND P6, PT, R4, RZ, PT ;  /* 0x000000ff0400720c */ /* 0x001fe20003fc5270 */
[----:B------:R-:W-:-:S03]  /*15e0*/  @P5 HADD2.F32 R122, -RZ, R20.H1_H1 ;  /* 0x30000014ff7a5230 */ /* 0x000fc60000004100 */
[----:B------:R-:W-:-:S05]  /*15f0*/  FSEL R123, R7, RZ, !P6 ;  /* 0x000000ff077b7208 */ /* 0x000fca0007000000 */
[----:B------:R-:W-:-:S04]  /*1600*/  FFMA.FTZ R123, R9, R146, R123 ;  /* 0x00000092097b7223 */ /* 0x000fc8000001007b */
[----:B------:R-:W-:-:S04]  /*1610*/  FADD.FTZ R123, R12, -R123 ;  /* 0x8000007b0c7b7221 */ /* 0x000fc80000010000 */
[----:B------:R-:W-:-:S04]  /*1620*/  FMUL.FTZ R123, R6, R123 ;  /* 0x0000007b067b7220 */ /* 0x000fc80000410000 */
[----:B------:R-:W-:Y:S02]  /*1630*/  @P5 FADD.FTZ R123, R123, R122 ;  /* 0x0000007a7b7b5221 */ /* 0x000fe40000010000 */
.L_x_3865:
[----:B------:R-:W-:Y:S05]  /*1640*/  BSYNC B2 ;  /* 0x0000000000027941 */ /* 0x000fea0003800000 */
.L_x_3863:
        /* <DEDUP_REMOVED lines=14> */
.L_x_3867:
[----:B0-----:R-:W-:-:S04]  /*1730*/  ISETP.NE.AND P6, PT, R4, RZ, PT ;  /* 0x000000ff0400720c */ /* 0x001fc80003fc5270 */
[----:B------:R-:W-:-:S05]  /*1740*/  FSEL R123, R7, RZ, !P6 ;  /* 0x000000ff077b7208 */ /* 0x000fca0007000000 */
[----:B------:R-:W-:-:S04]  /*1750*/  FFMA.FTZ R122, R10, R146, R123 ;  /* 0x000000920a7a7223 */ /* 0x000fc8000001007b */
[----:B------:R-:W-:Y:S01]  /*1760*/  FADD.FTZ R123, R15, -R122 ;  /* 0x8000007a0f7b7221 */ /* 0x000fe20000010000 */
[----:B------:R-:W-:-:S03]  /*1770*/  @P5 HADD2.F32 R122, -RZ, R21.H0_H0 ;  /* 0x20000015ff7a5230 */ /* 0x000fc60000004100 */
[----:B------:R-:W-:-:S04]  /*1780*/  FMUL.FTZ R123, R6, R123 ;  /* 0x0000007b067b7220 */ /* 0x000fc80000410000 */
[----:B------:R-:W-:Y:S02]  /*1790*/  @P5 FADD.FTZ R123, R123, R122 ;  /* 0x0000007a7b7b5221 */ /* 0x000fe40000010000 */
.L_x_3868:
[----:B------:R-:W-:Y:S05]  /*17a0*/  BSYNC B2 ;  /* 0x0000000000027941 */ /* 0x000fea0003800000 */
.L_x_3866:
        /* <DEDUP_REMOVED lines=14> */
.L_x_3870:
[----:B0-----:R-:W-:Y:S01]  /*1890*/  ISETP.NE.AND P6, PT, R4, RZ, PT ;  /* 0x000000ff0400720c */ /* 0x001fe20003fc5270 */
[----:B------:R-:W-:-:S03]  /*18a0*/  @P5 HADD2.F32 R122, -RZ, R21.H1_H1 ;  /* 0x30000015ff7a5230 */ /* 0x000fc60000004100 */
[----:B------:R-:W-:-:S05]  /*18b0*/  FSEL R123, R7, RZ, !P6 ;  /* 0x000000ff077b7208 */ /* 0x000fca0007000000 */
[----:B------:R-:W-:-:S04]  /*18c0*/  FFMA.FTZ R123, R13, R146, R123 ;  /* 0x000000920d7b7223 */ /* 0x000fc8000001007b */
[----:B------:R-:W-:-:S04]  /*18d0*/  FADD.FTZ R123, R14, -R123 ;  /* 0x8000007b0e7b7221 */ /* 0x000fc80000010000 */
[----:B------:R-:W-:-:S04]  /*18e0*/  FMUL.FTZ R123, R6, R123 ;  /* 0x0000007b067b7220 */ /* 0x000fc80000410000 */
[----:B------:R-:W-:Y:S02]  /*18f0*/  @P5 FADD.FTZ R123, R123, R122 ;  /* 0x0000007a7b7b5221 */ /* 0x000fe40000010000 */
.L_x_3871:
[----:B------:R-:W-:Y:S05]  /*1900*/  BSYNC B2 ;  /* 0x0000000000027941 */ /* 0x000fea0003800000 */
.L_x_3869:
        /* <DEDUP_REMOVED lines=14> */
.L_x_3873:
[----:B0-----:R-:W-:Y:S01]  /*19f0*/  ISETP.NE.AND P6, PT, R4, RZ, PT ;  /* 0x000000ff0400720c */ /* 0x001fe20003fc5270 */
[----:B------:R-:W-:-:S03]  /*1a00*/  @P5 HADD2.F32 R122, -RZ, R22.H0_H0 ;  /* 0x20000016ff7a5230 */ /* 0x000fc60000004100 */
[----:B------:R-:W-:-:S05]  /*1a10*/  FSEL R123, R7, RZ, !P6 ;  /* 0x000000ff077b7208 */ /* 0x000fca0007000000 */
[----:B------:R-:W-:-:S04]  /*1a20*/  FFMA.FTZ R123, R125, R146, R123 ;  /* 0x000000927d7b7223 */ /* 0x000fc8000001007b */
[----:B------:R-:W-:-:S04]  /*1a30*/  FADD.FTZ R123, R124, -R123 ;  /* 0x8000007b7c7b7221 */ /* 0x000fc80000010000 */
[----:B------:R-:W-:-:S04]  /*1a40*/  FMUL.FTZ R123, R6, R123 ;  /* 0x0000007b067b7220 */ /* 0x000fc80000410000 */
[----:B------:R-:W-:Y:S02]  /*1a50*/  @P5 FADD.FTZ R123, R123, R122 ;  /* 0x0000007a7b7b5221 */ /* 0x000fe40000010000 */
.L_x_3874:
[----:B------:R-:W-:Y:S05]  /*1a60*/  BSYNC B2 ;  /* 0x0000000000027941 */ /* 0x000fea0003800000 */
.L_x_3872:
        /* <DEDUP_REMOVED lines=14> */
.L_x_3876:
[----:B0-----:R-:W-:-:S04]  /*1b50*/  ISETP.NE.AND P6, PT, R4, RZ, PT ;  /* 0x000000ff0400720c */ /* 0x001fc80003fc5270 */
[----:B------:R-:W-:-:S05]  /*1b60*/  FSEL R123, R7, RZ, !P6 ;  /* 0x000000ff077b7208 */ /* 0x000fca0007000000 */
[----:B------:R-:W-:-:S04]  /*1b70*/  FFMA.FTZ R122, R126, R146, R123 ;  /* 0x000000927e7a7223 */ /* 0x000fc8000001007b */
[----:B------:R-:W-:Y:S01]  /*1b80*/  FADD.FTZ R123, R127, -R122 ;  /* 0x8000007a7f7b7221 */ /* 0x000fe20000010000 */
[----:B------:R-:W-:-:S03]  /*1b90*/  @P5 HADD2.F32 R122, -RZ, R22.H1_H1 ;  /* 0x30000016ff7a5230 */ /* 0x000fc60000004100 */
[----:B------:R-:W-:-:S04]  /*1ba0*/  FMUL.FTZ R123, R6, R123 ;  /* 0x0000007b067b7220 */ /* 0x000fc80000410000 */
[----:B------:R-:W-:Y:S02]  /*1bb0*/  @P5 FADD.FTZ R123, R123, R122 ;  /* 0x0000007a7b7b5221 */ /* 0x000fe40000010000 */
.L_x_3877:
[----:B------:R-:W-:Y:S05]  /*1bc0*/  BSYNC B2 ;  /* 0x0000000000027941 */ /* 0x000fea0003800000 */
.L_x_3875:
        /* <DEDUP_REMOVED lines=14> */
.L_x_3879:
[----:B0-----:R-:W-:Y:S01]  /*1cb0*/  ISETP.NE.AND P6, PT, R4, RZ, PT ;  /* 0x000000ff0400720c */ /* 0x001fe20003fc5270 */
[----:B------:R-:W-:-:S03]  /*1cc0*/  @P5 HADD2.F32 R122, -RZ, R23.H0_H0 ;  /* 0x20000017ff7a5230 */ /* 0x000fc60000004100 */
[----:B------:R-:W-:-:S05]  /*1cd0*/  FSEL R123, R7, RZ, !P6 ;  /* 0x000000ff077b7208 */ /* 0x000fca0007000000 */
[----:B------:R-:W-:-:S04]  /*1ce0*/  FFMA.FTZ R123, R129, R146, R123 ;  /* 0x00000092817b7223 */ /* 0x000fc8000001007b */
[----:B------:R-:W-:-:S04]  /*1cf0*/  FADD.FTZ R123, R128, -R123 ;  /* 0x8000007b807b7221 */ /* 0x000fc80000010000 */
[----:B------:R-:W-:-:S04]  /*1d00*/  FMUL.FTZ R123, R6, R123 ;  /* 0x0000007b067b7220 */ /* 0x000fc80000410000 */
[----:B------:R-:W-:Y:S02]  /*1d10*/  @P5 FADD.FTZ R123, R123, R122 ;  /* 0x0000007a7b7b5221 */ /* 0x000fe40000010000 */
.L_x_3880:
[----:B------:R-:W-:Y:S05]  /*1d20*/  BSYNC B2 ;  /* 0x0000000000027941 */ /* 0x000fea0003800000 */
.L_x_3878:
        /* <DEDUP_REMOVED lines=14> */
.L_x_3882:
[----:B0-----:R-:W-:-:S04]  /*1e10*/  ISETP.NE.AND P6, PT, R4, RZ, PT ;  /* 0x000000ff0400720c */ /* 0x001fc80003fc5270 */
[----:B------:R-:W-:-:S05]  /*1e20*/  FSEL R123, R7, RZ, !P6 ;  /* 0x000000ff077b7208 */ /* 0x000fca0007000000 */
[----:B------:R-:W-:-:S04]  /*1e30*/  FFMA.FTZ R122, R130, R146, R123 ;  /* 0x00000092827a7223 */ /* 0x000fc8000001007b */
[----:B------:R-:W-:Y:S01]  /*1e40*/  FADD.FTZ R123, R131, -R122 ;  /* 0x8000007a837b7221 */ /* 0x000fe20000010000 */
[----:B------:R-:W-:-:S03]  /*1e50*/  @P5 HADD2.F32 R122, -RZ, R23.H1_H1 ;  /* 0x30000017ff7a5230 */ /* 0x000fc60000004100 */
[----:B------:R-:W-:-:S04]  /*1e60*/  FMUL.FTZ R123, R6, R123 ;  /* 0x0000007b067b7220 */ /* 0x000fc80000410000 */
[----:B------:R-:W-:Y:S02]  /*1e70*/  @P5 FADD.FTZ R123, R123, R122 ;  /* 0x0000007a7b7b5221 */ /* 0x000fe40000010000 */
.L_x_3883:
[----:B------:R-:W-:Y:S05]  /*1e80*/  BSYNC B2 ;  /* 0x0000000000027941 */ /* 0x000fea0003800000 */
.L_x_3881:
[----:B------:R-:W-:Y:S01]  /*1e90*/  @P4 FMUL.FTZ R148, R123, c[0x0][0x1ec] ;  /* 0x00007b007b944a20 */ /* 0x000fe20000410000 */
        /* <DEDUP_REMOVED lines=15> */
.L_x_3857:
[----:B------:R-:W-:Y:S05]  /*1f90*/  BSYNC B1 ;  /* 0x0000000000017941 */ /* 0x000fea0003800000 */
.L_x_3856:
[----:B------:R-:W-:Y:S01]  /*1fa0*/  BSSY B1, `(.L_x_3884) ;  /* 0x00000c8000017945 */ /* 0x000fe20003800000 */
[----:B------:R-:W-:Y:S05]  /*1fb0*/  @!P2 BRA `(.L_x_3885) ;  /* 0x00000c600000a947 */ /* 0x000fea0003800000 */
[----:B------:R-:W-:Y:S01]  /*1fc0*/  BSSY B2, `(.L_x_3886) ;  /* 0x0000005000027945 */ /* 0x000fe20003800000 */
[----:B------:R-:W-:Y:S05]  /*1fd0*/  @!P4 BRA `(.L_x_3887) ;  /* 0x000000300000c947 */ /* 0x000fea0003800000 */
[----:B------:R-:W-:-:S10]  /*1fe0*/  HFMA2.MMA R105, -RZ, RZ, 0, 9.5367431640625e-07 ;  /* 0x00000010ff697435 */ /* 0x000fd400000001ff */
[----:B------:R-:W-:-:S06]  /*1ff0*/  IMAD.WIDE.U32 R104, R144, R105, c[0x0][0x170] ;  /* 0x00005c0090687625 */ /* 0x000fcc00078e0069 */
[----:B------:R-:W5:Y:S02]  /*2000*/  LDG.E.128 R104, [R104.64] ;  /* 0x0000000468687981 */ /* 0x000f64000c1e1d00 */
.L_x_3887:
[----:B------:R-:W-:Y:S05]  /*2010*/  BSYNC B2 ;  /* 0x0000000000027941 */ /* 0x000fea0003800000 */
.L_x_3886:
[----:B------:R-:W-:Y:S01]  /*2020*/  BSSY B2, `(.L_x_3888) ;  /* 0x0000015000027945 */ /* 0x000fe20003800000 */
[----:B------:R-:W-:Y:S05]  /*2030*/  @P3 BRA `(.L_x_3889) ;  /* 0x0000008000003947 */ /* 0x000fea0003800000 */
[----:B------:R-:W-:Y:S01]  /*2040*/  ULDC.64 UR6, c[0x0][0x218] ;  /* 0x0000860000067ab9 */ /* 0x000fe20000000a00 */
[----:B-1----:R-:W-:Y:S01]  /*2050*/  MOV R123, RZ ;  /* 0x000000ff007b7202 */ /* 0x002fe20000000f00 */
[----:B------:R-:W-:-:S04]  /*2060*/  UISETP.NE.U32.AND UP0, UPT, URZ, UR6, UPT ;  /* 0x000000063f00728c */ /* 0x000fc8000bf05070 */
[----:B------:R-:W-:-:S06]  /*2070*/  UISETP.NE.AND.EX UP0, UPT, URZ, UR7, UPT, UP0 ;  /* 0x000000073f00728c */ /* 0x000fcc000bf05300 */
[----:B------:R-:W-:-:S13]  /*2080*/  PLOP3.LUT P5, PT, PT, PT, UP0, 0x80, 0x0 ;  /* 0x000000000000781c */ /* 0x000fda0003faf008 */
[----:B------:R-:W-:Y:S05]  /*2090*/  @!P5 BRA `(.L_x_3890) ;  /* 0x000000d00000d947 */ /* 0x000fea0003800000 */
[----:B------:R-:W-:Y:S01]  /*20a0*/  HADD2.F32 R123, -RZ, R16.H0_H0 ;  /* 0x20000010ff7b7230 */ /* 0x000fe20000004100 */
[----:B------:R-:W-:Y:S05]  /*20b0*/  BRA `(.L_x_3890) ;  /* 0x000000b000007947 */ /* 0x000fea0003800000 */
.L_x_3889:
        /* <DEDUP_REMOVED lines=9> */
[----:B------:R-:W-:-:S05]  /*2150*/  @P5 HADD2.F32 R122, -RZ, R16.H0_H0 ;  /* 0x20000010ff7a5230 */ /* 0x000fca0000004100 */
[----:B------:R-:W-:Y:S02]  /*2160*/  @P5 FADD.FTZ R123, R123, R122 ;  /* 0x0000007a7b7b5221 */ /* 0x000fe40000010000 */
.L_x_3890:
[----:B------:R-:W-:Y:S05]  /*2170*/  BSYNC B2 ;  /* 0x0000000000027941 */ /* 0x000fea0003800000 */
.L_x_3888:
        /* <DEDUP_REMOVED lines=16> */
.L_x_3892:
[----:B0-----:R-:W-:-:S04]  /*2280*/  ISETP.NE.AND P6, PT, R4, RZ, PT ;  /* 0x000000ff0400720c */ /* 0x001fc80003fc5270 */
[----:B------:R-:W-:-:S05]  /*2290*/  FSEL R123, R7, RZ, !P6 ;  /* 0x000000ff077b7208 */ /* 0x000fca0007000000 */
[----:B------:R-:W-:-:S04]  /*22a0*/  FFMA.FTZ R122, R116, R146, R123 ;  /* 0x00000092747a7223 */ /* 0x000fc8000001007b */
[----:B------:R-:W-:Y:S01]  /*22b0*/  FADD.FTZ R123, R121, -R122 ;  /* 0x8000007a797b7221 */ /* 0x000fe20000010000 */
[----:B------:R-:W-:-:S03]  /*22c0*/  @P5 HADD2.F32 R122, -RZ, R16.H1_H1 ;  /* 0x30000010ff7a5230 */ /* 0x000fc60000004100 */
[----:B------:R-:W-:-:S04]  /*22d0*/  FMUL.FTZ R123, R6, R123 ;  /* 0x0000007b067b7220 */ /* 0x000fc80000410000 */
[----:B------:R-:W-:Y:S02]  /*22e0*/  @P5 FADD.FTZ R123, R123, R122 ;  /* 0x0000007a7b7b5221 */ /* 0x000fe40000010000 */
.L_x_3893:
[----:B------:R-:W-:Y:S05]  /*22f0*/  BSYNC B2 ;  /* 0x0000000000027941 */ /* 0x000fea0003800000 */
.L_x_3891:
        /* <DEDUP_REMOVED lines=14> */
.L_x_3895:
[----:B0-----:R-:W-:Y:S01]  /*23e0*/  ISETP.NE.AND P6, PT, R4, RZ, PT ;  /* 0x000000ff0400720c */ /* 0x001fe20003fc5270 */
[----:B------:R-:W-:-:S03]  /*23f0*/  @P5 HADD2.F32 R122, -RZ, R17.H0_H0 ;  /* 0x20000011ff7a5230 */ /* 0x000fc60000004100 */
[----:B------:R-:W-:-:S05]  /*2400*/  FSEL R123, R7, RZ, !P6 ;  /* 0x000000ff077b7208 */ /* 0x000fca0007000000 */
[----:B------:R-:W-:-:S04]  /*2410*/  FFMA.FTZ R123, R119, R146, R123 ;  /* 0x00000092777b7223 */ /* 0x000fc8000001007b */
[----:B------:R-:W-:-:S04]  /*2420*/  FADD.FTZ R123, R132, -R123 ;  /* 0x8000007b847b7221 */ /* 0x000fc80000010000 */
[----:B------:R-:W-:-:S04]  /*2430*/  FMUL.FTZ R123, R6, R123 ;  /* 0x0000007b067b7220 */ /* 0x000fc80000410000 */
[----:B------:R-:W-:Y:S02]  /*2440*/  @P5 FADD.FTZ R123, R123, R122 ;  /* 0x0000007a7b7b5221 */ /* 0x000fe40000010000 */
.L_x_3896:
[----:B------:R-:W-:Y:S05]  /*2450*/  BSYNC B2 ;  /* 0x0000000000027941 */ /* 0x000fea0003800000 */
.L_x_3894:
        /* <DEDUP_REMOVED lines=14> */
.L_x_3898:
[----:B0-----:R-:W-:-:S04]  /*2540*/  ISETP.NE.AND P6, PT, R4, RZ, PT ;  /* 0x000000ff0400720c */ /* 0x001fc80003fc5270 */
[----:B------:R-:W-:-:S05]  /*2550*/  FSEL R123, R7, RZ, !P6 ;  /* 0x000000ff077b7208 */ /* 0x000fca0007000000 */
[----:B------:R-:W-:-:S04]  /*2560*/  FFMA.FTZ R122, R120, R146, R123 ;  /* 0x00000092787a7223 */ /* 0x000fc8000001007b */
[----:B------:R-:W-:Y:S01]  /*2570*/  FADD.FTZ R123, R133, -R122 ;  /* 0x8000007a857b7221 */ /* 0x000fe20000010000 */
[----:B------:R-:W-:-:S03]  /*2580*/  @P5 HADD2.F32 R122, -RZ, R17.H1_H1 ;  /* 0x30000011ff7a5230 */ /* 0x000fc60000004100 */
[----:B------:R-:W-:-:S04]  /*2590*/  FMUL.FTZ R123, R6, R123 ;  /* 0x0000007b067b7220 */ /* 0x000fc80000410000 */
[----:B------:R-:W-:Y:S02]  /*25a0*/  @P5 FADD.FTZ R123, R123, R122 ;  /* 0x0000007a7b7b5221 */ /* 0x000fe40000010000 */
.L_x_3899:
[----:B------:R-:W-:Y:S05]  /*25b0*/  BSYNC B2 ;  /* 0x0000000000027941 */ /* 0x000fea0003800000 */
.L_x_3897:
        /* <DEDUP_REMOVED lines=14> */
.L_x_3901:
[----:B0-----:R-:W-:Y:S01]  /*26a0*/  ISETP.NE.AND P6, PT, R4, RZ, PT ;  /* 0x000000ff0400720c */ /* 0x001fe20003fc5270 */
[----:B------:R-:W-:-:S03]  /*26b0*/  @P5 HADD2.F32 R122, -RZ, R18.H0_H0 ;  /* 0x20000012ff7a5230 */ /* 0x000fc60000004100 */
[----:B------:R-:W-:-:S05]  /*26c0*/  FSEL R123, R7, RZ, !P6 ;  /* 0x000000ff077b7208 */ /* 0x000fca0007000000 */
[----:B------:R-:W-:-:S04]  /*26d0*/  FFMA.FTZ R123, R137, R146, R123 ;  /* 0x00000092897b7223 */ /* 0x000fc8000001007b */
[----:B------:R-:W-:-:S04]  /*26e0*/  FADD.FTZ R123, R136, -R123 ;  /* 0x8000007b887b7221 */ /* 0x000fc80000010000 */
[----:B------:R-:W-:-:S04]  /*26f0*/  FMUL.FTZ R123, R6, R123 ;  /* 0x0000007b067b7220 */ /* 0x000fc80000410000 */
[----:B------:R-:W-:Y:S02]  /*2700*/  @P5 FADD.FTZ R123, R123, R122 ;  /* 0x0000007a7b7b5221 */ /* 0x000fe40000010000 */
.L_x_3902:
[----:B------:R-:W-:Y:S05]  /*2710*/  BSYNC B2 ;  /* 0x0000000000027941 */ /* 0x000fea0003800000 */
.L_x_3900:
        /* <DEDUP_REMOVED lines=14> */
.L_x_3904:
[----:B0-----:R-:W-:-:S04]  /*2800*/  ISETP.NE.AND P6, PT, R4, RZ, PT ;  /* 0x000000ff0400720c */ /* 0x001fc80003fc5270 */
[----:B------:R-:W-:-:S05]  /*2810*/  FSEL R123, R7, RZ, !P6 ;  /* 0x000000ff077b7208 */ /* 0x000fca0007000000 */
[----:B------:R-:W-:-:S04]  /*2820*/  FFMA.FTZ R122, R138, R146, R123 ;  /* 0x000000928a7a7223 */ /* 0x000fc8000001007b */
[----:B------:R-:W-:Y:S01]  /*2830*/  FADD.FTZ R123, R139, -R122 ;  /* 0x8000007a8b7b7221 */ /* 0x000fe20000010000 */
[----:B------:R-:W-:-:S03]  /*2840*/  @P5 HADD2.F32 R122, -RZ, R18.H1_H1 ;  /* 0x30000012ff7a5230 */ /* 0x000fc60000004100 */
[----:B------:R-:W-:-:S04]  /*2850*/  FMUL.FTZ R123, R6, R123 ;  /* 0x0000007b067b7220 */ /* 0x000fc80000410000 */
[----:B------:R-:W-:Y:S02]  /*2860*/  @P5 FADD.FTZ R123, R123, R122 ;  /* 0x0000007a7b7b5221 */ /* 0x000fe40000010000 */
.L_x_3905:
[----:B------:R-:W-:Y:S05]  /*2870*/  BSYNC B2 ;  /* 0x0000000000027941 */ /* 0x000fea0003800000 */
.L_x_3903:
        /* <DEDUP_REMOVED lines=14> */
.L_x_3907:
[----:B0-----:R-:W-:Y:S01]  /*2960*/  ISETP.NE.AND P6, PT, R4, RZ, PT ;  /* 0x000000ff0400720c */ /* 0x001fe20003fc5270 */
[----:B------:R-:W-:-:S03]  /*2970*/  @P5 HADD2.F32 R122, -RZ, R19.H0_H0 ;  /* 0x20000013ff7a5230 */ /* 0x000fc60000004100 */
[----:B------:R-:W-:-:S05]  /*2980*/  FSEL R123, R7, RZ, !P6 ;  /* 0x000000ff077b7208 */ /* 0x000fca0007000000 */
[----:B------:R-:W-:-:S04]  /*2990*/  FFMA.FTZ R123, R141, R146, R123 ;  /* 0x000000928d7b7223 */ /* 0x000fc8000001007b */
[----:B------:R-:W-:-:S04]  /*29a0*/  FADD.FTZ R123, R140, -R123 ;  /* 0x8000007b8c7b7221 */ /* 0x000fc80000010000 */
[----:B------:R-:W-:-:S04]  /*29b0*/  FMUL.FTZ R123, R6, R123 ;  /* 0x0000007b067b7220 */ /* 0x000fc80000410000 */
[----:B------:R-:W-:Y:S02]  /*29c0*/  @P5 FADD.FTZ R123, R123, R122 ;  /* 0x0000007a7b7b5221 */ /* 0x000fe40000010000 */
.L_x_3908:
[----:B------:R-:W-:Y:S05]  /*29d0*/  BSYNC B2 ;  /* 0x0000000000027941 */ /* 0x000fea0003800000 */
.L_x_3906:
        /* <DEDUP_REMOVED lines=14> */
.L_x_3910:
[----:B0-----:R-:W-:Y:S01]  /*2ac0*/  ISETP.NE.AND P3, PT, R4, RZ, PT ;  /* 0x000000ff0400720c */ /* 0x001fe20003f65270 */
[----:B------:R-:W-:-:S03]  /*2ad0*/  @P5 HADD2.F32 R123, -RZ, R19.H1_H1 ;  /* 0x30000013ff7b5230 */ /* 0x000fc60000004100 */
[----:B------:R-:W-:-:S05]  /*2ae0*/  FSEL R7, R7, RZ, !P3 ;  /* 0x000000ff07077208 */ /* 0x000fca0005800000 */
[----:B------:R-:W-:-:S04]  /*2af0*/  FFMA.FTZ R7, R143, R146, R7 ;  /* 0x000000928f077223 */ /* 0x000fc80000010007 */
[----:B------:R-:W-:-:S04]  /*2b00*/  FADD.FTZ R7, R142, -R7 ;  /* 0x800000078e077221 */ /* 0x000fc80000010000 */
[----:B------:R-:W-:-:S04]  /*2b10*/  FMUL.FTZ R6, R6, R7 ;  /* 0x0000000706067220 */ /* 0x000fc80000410000 */
[----:B------:R-:W-:Y:S02]  /*2b20*/  @P5 FADD.FTZ R6, R6, R123 ;  /* 0x0000007b06065221 */ /* 0x000fe40000010000 */
.L_x_3911:
[----:B------:R-:W-:Y:S05]  /*2b30*/  BSYNC B2 ;  /* 0x0000000000027941 */ /* 0x000fea0003800000 */
.L_x_3909:
[----:B------:R-:W-:Y:S01]  /*2b40*/  @P4 FMUL.FTZ R146, R6, c[0x0][0x1ec] ;  /* 0x00007b0006924a20 */ /* 0x000fe20000410000 */
[----:B------:R-:W-:Y:S02]  /*2b50*/  @P0 MOV R148, 0x10 ;  /* 0x0000001000940802 */ /* 0x000fe40000000f00 */
[----:B------:R-:W-:Y:S01]  /*2b60*/  @P0 F2FP.PACK_AB R134, RZ, R6 ;  /* 0x00000006ff86023e */ /* 0x000fe200000000ff */
[----:B------:R-:W-:Y:S01]  /*2b70*/  @P4 FMUL.FTZ R122, R87, R146 ;  /* 0x00000092577a4220 */ /* 0x000fe20000410000 */
[----:B------:R-:W-:Y:S01]  /*2b80*/  @P4 MOV R123, 0x10 ;  /* 0x00000010007b4802 */ /* 0x000fe20000000f00 */
[----:B------:R-:W-:Y:S01]  /*2b90*/  @P0 IMAD.WIDE.U32 R6, R5, R148, c[0x0][0x258] ;  /* 0x0000960005060625 */ /* 0x000fe200078e0094 */
[----:B------:R-:W-:Y:S02]  /*2ba0*/  @P0 PRMT R111, R111, 0x5410, R134 ;  /* 0x000054106f6f0816 */ /* 0x000fe40000000086 */
[----:B------:R-:W-:Y:S01]  /*2bb0*/  @P4 F2FP.PACK_AB R5, RZ, R122 ;  /* 0x0000007aff05423e */ /* 0x000fe200000000ff */
[----:B------:R-:W-:-:S02]  /*2bc0*/  @P4 IMAD.WIDE.U32 R122, R144, R123, c[0x0][0x248] ;  /* 0x00009200907a4625 */ /* 0x000fc400078e007b */
[----:B------:R1:W-:Y:S01]  /*2bd0*/  @P0 STG.E.128 [R6.64], R108 ;  /* 0x0000006c06000986 */ /* 0x0003e2000c101d04 */
[----:B------:R-:W-:Y:S01]  /*2be0*/  @P4 PRMT R115, R115, 0x5410, R5 ;  /* 0x0000541073734816 */ /* 0x000fe20000000005 */
[----:B------:R-:W-:-:S04]  /*2bf0*/  @P4 HADD2.F32 R5, -RZ, R107.H1_H1 ;  /* 0x3000006bff054230 */ /* 0x000fc80000004100 */
[----:B------:R1:W-:Y:S01]  /*2c00*/  @P4 STG.E.128 [R122.64], R112 ;  /* 0x000000707a004986 */ /* 0x0003e2000c101d04 */
[----:B------:R-:W-:-:S03]  /*2c10*/  @P4 FFMA.FTZ R27, R5, R146, R27 ;  /* 0x00000092051b4223 */ /* 0x000fc6000001001b */
.L_x_3885:
[----:B------:R-:W-:Y:S05]  /*2c20*/  BSYNC B1 ;  /* 0x0000000000017941 */ /* 0x000fea0003800000 */
.L_x_3884:
[----:B-1----:R-:W-:-:S04]  /*2c30*/  MOV R6, c[0x0][0x160] ;  /* 0x0000580000067a02 */ /* 0x002fc80000000f00 */
[----:B------:R-:W-:-:S04]  /*2c40*/  LEA R3, R6, R3, 0x2 ;  /* 0x0000000306037211 */ /* 0x000fc800078e10ff */
[----:B------:R-:W-:-:S13]  /*2c50*/  ISETP.GE.AND P0, PT, R3, c[0x0][0x164], PT ;  /* 0x0000590003007a0c */ /* 0x000fda0003f06270 */
[----:B0-----:R-:W-:Y:S01]  /*2c60*/  @P0 CALL.REL.NOINC `(.L_x_3845) ;  /* 0x0000001000000944 */ /* 0x001fe20003c00000 */
[----:B------:R-:W-:Y:S05]  /*2c70*/  BRA `(.L_x_3912) ;  /* 0xffffd72000007947 */ /* 0x000fea000383ffff */
.L_x_3845:
[----:B0-----:R-:W-:Y:S05]  /*2c80*/  BSYNC B0 ;  /* 0x0000000000007941 */ /* 0x001fea0003800000 */
.L_x_3844:
        /* <DEDUP_REMOVED lines=149> */
.L_x_3914:
[----:B------:R-:W-:Y:S05]  /*35e0*/  BSYNC B0 ;  /* 0x0000000000007941 */ /* 0x000fea0003800000 */
.L_x_3913:
        /* <DEDUP_REMOVED lines=16> */
.L_x_3916:
[----:B------:R-:W-:Y:S05]  /*36f0*/  BSYNC B0 ;  /* 0x0000000000007941 */ /* 0x000fea0003800000 */
.L_x_3915:
        /* <DEDUP_REMOVED lines=16> */
.L_x_3918:
[----:B------:R-:W-:Y:S05]  /*3800*/  BSYNC B0 ;  /* 0x0000000000007941 */ /* 0x000fea0003800000 */
.L_x_3917:
        /* <DEDUP_REMOVED lines=10> */
.L_x_3854:
[----:B------:R-:W-:Y:S01]  /*38b0*/  HFMA2.MMA R150, -RZ, RZ, 0, 5.9604644775390625e-08 ;  /* 0x00000001ff967435 */ /* 0x000fe200000001ff */
[----:B------:R-:W-:Y:S02]  /*38c0*/  MOV R135, R147 ;  /* 0x0000009300877202 */ /* 0x000fe40000000f00 */
[----:B------:R-:W-:Y:S02]  /*38d0*/  MOV R145, 0x1f ;  /* 0x0000001f00917802 */ /* 0x000fe40000000f00 */
[----:B------:R-:W-:-:S02]  /*38e0*/  MOV R152, 0xffffffff ;  /* 0xffffffff00987802 */ /* 0x000fc40000000f00 */
[----:B-1----:R-:W-:Y:S02]  /*38f0*/  MOV R122, 0x3910 ;  /* 0x00003910007a7802 */ /* 0x002fe40000000f00 */
[----:B0----5:R-:W-:Y:S05]  /*3900*/  CALL.REL.NOINC `($__internal_106_$__cuda_sm70_shflsync_bfly_p) ;  /* 0x0000046000007944 */ /* 0x021fea0003c00000 */
[----:B-1----:R-:W-:Y:S01]  /*3910*/  MOV R134, R135 ;  /* 0x0000008700867202 */ /* 0x002fe20000000f00 */
[----:B0-----:R-:W-:Y:S05]  /*3920*/  BRA `(.L_x_3919) ;  /* 0xffffd7e000007947 */ /* 0x001fea000383ffff */
.L_x_3855:
[----:B------:R-:W-:Y:S01]  /*3930*/  HFMA2.MMA R150, -RZ, RZ, 0, 5.9604644775390625e-08 ;  /* 0x00000001ff967435 */ /* 0x000fe200000001ff */
[----:B------:R-:W-:Y:S02]  /*3940*/  MOV R135, R148 ;  /* 0x0000009400877202 */ /* 0x000fe40000000f00 */
[----:B------:R-:W-:Y:S02]  /*3950*/  MOV R145, 0x1f ;  /* 0x0000001f00917802 */ /* 0x000fe40000000f00 */
[----:B------:R-:W-:Y:S02]  /*3960*/  MOV R152, 0xffffffff ;  /* 0xffffffff00987802 */ /* 0x000fe40000000f00 */
[----:B-1----:R-:W-:Y:S02]  /*3970*/  MOV R122, 0x3990 ;  /* 0x00003990007a7802 */ /* 0x002fe40000000f00 */
[----:B0-23-5:R-:W-:Y:S05]  /*3980*/  CALL.REL.NOINC `($__internal_106_$__cuda_sm70_shflsync_bfly_p) ;  /* 0x000003e000007944 */ /* 0x02dfea0003c00000 */
[----:B------:R-:W-:Y:S01]  /*3990*/  FADD.FTZ R147, R134, R147 ;  /* 0x0000009386937221 */ /* 0x000fe20000010000 */
[----:B0-----:R-:W-:Y:S01]  /*39a0*/  HFMA2.MMA R150, -RZ, RZ, 0, 1.1920928955078125e-07 ;  /* 0x00000002ff967435 */ /* 0x001fe200000001ff */
[----:B-1----:R-:W-:Y:S01]  /*39b0*/  FADD.FTZ R148, R148, R135 ;  /* 0x0000008794947221 */ /* 0x002fe20000010000 */
[----:B------:R-:W-:-:S02]  /*39c0*/  MOV R145, 0x1f ;  /* 0x0000001f00917802 */ /* 0x000fc40000000f00 */
[----:B------:R-:W-:Y:S02]  /*39d0*/  MOV R152, 0xffffffff ;  /* 0xffffffff00987802 */ /* 0x000fe40000000f00 */
[----:B------:R-:W-:Y:S02]  /*39e0*/  MOV R135, R147 ;  /* 0x0000009300877202 */ /* 0x000fe40000000f00 */
[----:B------:R-:W-:Y:S02]  /*39f0*/  MOV R122, 0x3a10 ;  /* 0x00003a10007a7802 */ /* 0x000fe40000000f00 */
[----:B------:R-:W-:Y:S05]  /*3a00*/  CALL.REL.NOINC `($__internal_106_$__cuda_sm70_shflsync_bfly_p) ;  /* 0x0000036000007944 */ /* 0x000fea0003c00000 */
[----:B0-----:R-:W-:Y:S01]  /*3a10*/  HFMA2.MMA R150, -RZ, RZ, 0, 1.1920928955078125e-07 ;  /* 0x00000002ff967435 */ /* 0x001fe200000001ff */
[----:B-1----:R-:W-:Y:S02]  /*3a20*/  MOV R134, R135 ;  /* 0x0000008700867202 */ /* 0x002fe40000000f00 */
[----:B------:R-:W-:Y:S02]  /*3a30*/  MOV R135, R148 ;  /* 0x0000009400877202 */ /* 0x000fe40000000f00 */
[----:B------:R-:W-:Y:S02]  /*3a40*/  MOV R145, 0x1f ;  /* 0x0000001f00917802 */ /* 0x000fe40000000f00 */
[----:B------:R-:W-:-:S02]  /*3a50*/  MOV R152, 0xffffffff ;  /* 0xffffffff00987802 */ /* 0x000fc40000000f00 */
[----:B------:R-:W-:Y:S02]  /*3a60*/  MOV R122, 0x3a80 ;  /* 0x00003a80007a7802 */ /* 0x000fe40000000f00 */
[----:B------:R-:W-:Y:S05]  /*3a70*/  CALL.REL.NOINC `($__internal_106_$__cuda_sm70_shflsync_bfly_p) ;  /* 0x000002f000007944 */ /* 0x000fea0003c00000 */
[----:B------:R-:W-:Y:S01]  /*3a80*/  FADD.FTZ R147, R134, R147 ;  /* 0x0000009386937221 */ /* 0x000fe20000010000 */
[----:B0-----:R-:W-:Y:S01]  /*3a90*/  HFMA2.MMA R150, -RZ, RZ, 0, 2.384185791015625e-07 ;  /* 0x00000004ff967435 */ /* 0x001fe200000001ff */
[----:B-1----:R-:W-:Y:S01]  /*3aa0*/  FADD.FTZ R148, R148, R135 ;  /* 0x0000008794947221 */ /* 0x002fe20000010000 */
[----:B------:R-:W-:Y:S02]  /*3ab0*/  MOV R145, 0x1f ;  /* 0x0000001f00917802 */ /* 0x000fe40000000f00 */
[----:B------:R-:W-:Y:S02]  /*3ac0*/  MOV R152, 0xffffffff ;  /* 0xffffffff00987802 */ /* 0x000fe40000000f00 */
[----:B------:R-:W-:Y:S02]  /*3ad0*/  MOV R135, R147 ;  /* 0x0000009300877202 */ /* 0x000fe40000000f00 */
[----:B------:R-:W-:Y:S02]  /*3ae0*/  MOV R122, 0x3b00 ;  /* 0x00003b00007a7802 */ /* 0x000fe40000000f00 */
[----:B------:R-:W-:Y:S05]  /*3af0*/  CALL.REL.NOINC `($__internal_106_$__cuda_sm70_shflsync_bfly_p) ;  /* 0x0000027000007944 */ /* 0x000fea0003c00000 */
[----:B0-----:R-:W-:Y:S01]  /*3b00*/  HFMA2.MMA R150, -RZ, RZ, 0, 2.384185791015625e-07 ;  /* 0x00000004ff967435 */ /* 0x001fe200000001ff */
[----:B-1----:R-:W-:-:S02]  /*3b10*/  MOV R134, R135 ;  /* 0x0000008700867202 */ /* 0x002fc40000000f00 */
[----:B------:R-:W-:Y:S02]  /*3b20*/  MOV R135, R148 ;  /* 0x0000009400877202 */ /* 0x000fe40000000f00 */
[----:B------:R-:W-:Y:S02]  /*3b30*/  MOV R145, 0x1f ;  /* 0x0000001f00917802 */ /* 0x000fe40000000f00 */
[----:B------:R-:W-:Y:S02]  /*3b40*/  MOV R152, 0xffffffff ;  /* 0xffffffff00987802 */ /* 0x000fe40000000f00 */
[----:B------:R-:W-:Y:S02]  /*3b50*/  MOV R122, 0x3b70 ;  /* 0x00003b70007a7802 */ /* 0x000fe40000000f00 */
[----:B------:R-:W-:Y:S05]  /*3b60*/  CALL.REL.NOINC `($__internal_106_$__cuda_sm70_shflsync_bfly_p) ;  /* 0x0000020000007944 */ /* 0x000fea0003c00000 */
[----:B------:R-:W-:Y:S01]  /*3b70*/  FADD.FTZ R147, R134, R147 ;  /* 0x0000009386937221 */ /* 0x000fe20000010000 */
[----:B0-----:R-:W-:Y:S01]  /*3b80*/  HFMA2.MMA R150, -RZ, RZ, 0, 4.76837158203125e-07 ;  /* 0x00000008ff967435 */ /* 0x001fe200000001ff */
[----:B-1----:R-:W-:Y:S01]  /*3b90*/  FADD.FTZ R146, R148, R135 ;  /* 0x0000008794927221 */ /* 0x002fe20000010000 */
[----:B------:R-:W-:Y:S02]  /*3ba0*/  MOV R145, 0x1f ;  /* 0x0000001f00917802 */ /* 0x000fe40000000f00 */
[----:B------:R-:W-:-:S02]  /*3bb0*/  MOV R152, 0xffffffff ;  /* 0xffffffff00987802 */ /* 0x000fc40000000f00 */
[----:B------:R-:W-:Y:S02]  /*3bc0*/  MOV R135, R147 ;  /* 0x0000009300877202 */ /* 0x000fe40000000f00 */
[----:B------:R-:W-:Y:S02]  /*3bd0*/  MOV R122, 0x3bf0 ;  /* 0x00003bf0007a7802 */ /* 0x000fe40000000f00 */
[----:B------:R-:W-:Y:S05]  /*3be0*/  CALL.REL.NOINC `($__internal_106_$__cuda_sm70_shflsync_bfly_p) ;  /* 0x0000018000007944 */ /* 0x000fea0003c00000 */
[----:B0-----:R-:W-:Y:S01]  /*3bf0*/  HFMA2.MMA R150, -RZ, RZ, 0, 4.76837158203125e-07 ;  /* 0x00000008ff967435 */ /* 0x001fe200000001ff */
[----:B-1----:R-:W-:Y:S02]  /*3c00*/  MOV R134, R135 ;  /* 0x0000008700867202 */ /* 0x002fe40000000f00 */
[----:B------:R-:W-:Y:S02]  /*3c10*/  MOV R135, R146 ;  /* 0x0000009200877202 */ /* 0x000fe40000000f00 */
[----:B------:R-:W-:Y:S02]  /*3c20*/  MOV R145, 0x1f ;  /* 0x0000001f00917802 */ /* 0x000fe40000000f00 */
[----:B------:R-:W-:Y:S02]  /*3c30*/  MOV R152, 0xffffffff ;  /* 0xffffffff00987802 */ /* 0x000fe40000000f00 */
[----:B------:R-:W-:-:S02]  /*3c40*/  MOV R122, 0x3c60 ;  /* 0x00003c60007a7802 */ /* 0x000fc40000000f00 */
[----:B------:R-:W-:Y:S05]  /*3c50*/  CALL.REL.NOINC `($__internal_106_$__cuda_sm70_shflsync_bfly_p) ;  /* 0x0000011000007944 */ /* 0x000fea0003c00000 */
[----:B------:R-:W-:Y:S01]  /*3c60*/  FADD.FTZ R144, R134, R147 ;  /* 0x0000009386907221 */ /* 0x000fe20000010000 */
[----:B0-----:R-:W-:Y:S01]  /*3c70*/  HFMA2.MMA R150, -RZ, RZ, 0, 9.5367431640625e-07 ;  /* 0x00000010ff967435 */ /* 0x001fe200000001ff */
[----:B-1----:R-:W-:Y:S01]  /*3c80*/  FADD.FTZ R146, R146, R135 ;  /* 0x0000008792927221 */ /* 0x002fe20000010000 */
[----:B------:R-:W-:-:S02]  /*3c90*/  MOV R145, 0x1f ;  /* 0x0000001f00917802 */ /* 0x000fc40000000f00 */
[----:B------:R-:W-:Y:S02]  /*3ca0*/  MOV R152, 0xffffffff ;  /* 0xffffffff00987802 */ /* 0x000fe40000000f00 */
[----:B------:R-:W-:Y:S02]  /*3cb0*/  MOV R135, R144 ;  /* 0x0000009000877202 */ /* 0x000fe40000000f00 */
[----:B------:R-:W-:Y:S02]  /*3cc0*/  MOV R122, 0x3ce0 ;  /* 0x00003ce0007a7802 */ /* 0x000fe40000000f00 */
[----:B------:R-:W-:Y:S05]  /*3cd0*/  CALL.REL.NOINC `($__internal_106_$__cuda_sm70_shflsync_bfly_p) ;  /* 0x0000009000007944 */ /* 0x000fea0003c00000 */
[----:B0-----:R-:W-:Y:S01]  /*3ce0*/  HFMA2.MMA R150, -RZ, RZ, 0, 9.5367431640625e-07 ;  /* 0x00000010ff967435 */ /* 0x001fe200000001ff */
[----:B-1----:R-:W-:Y:S02]  /*3cf0*/  MOV R147, R135 ;  /* 0x0000008700937202 */ /* 0x002fe40000000f00 */
[----:B------:R-:W-:Y:S02]  /*3d00*/  MOV R135, R146 ;  /* 0x0000009200877202 */ /* 0x000fe40000000f00 */
[----:B------:R-:W-:Y:S02]  /*3d10*/  MOV R145, 0x1f ;  /* 0x0000001f00917802 */ /* 0x000fe40000000f00 */
[----:B------:R-:W-:-:S02]  /*3d20*/  MOV R152, 0xffffffff ;  /* 0xffffffff00987802 */ /* 0x000fc40000000f00 */
[----:B------:R-:W-:Y:S02]  /*3d30*/  MOV R122, 0x3d50 ;  /* 0x00003d50007a7802 */ /* 0x000fe40000000f00 */
[----:B------:R-:W-:Y:S05]  /*3d40*/  CALL.REL.NOINC `($__internal_106_$__cuda_sm70_shflsync_bfly_p) ;  /* 0x0000002000007944 */ /* 0x000fea0003c00000 */
[----:B-1----:R-:W-:Y:S01]  /*3d50*/  MOV R123, R135 ;  /* 0x00000087007b7202 */ /* 0x002fe20000000f00 */
[----:B0-----:R-:W-:Y:S05]  /*3d60*/  BRA `(.L_x_3920) ;  /* 0xffffd4c000007947 */ /* 0x001fea000383ffff */
        .weak           $__internal_106_$__cuda_sm70_shflsync_bfly_p
        .type           $__internal_106_$__cuda_sm70_shflsync_bfly_p,@function
        .size           $__internal_106_$__cuda_sm70_shflsync_bfly_p,(.L_x_7284 - $__internal_106_$__cuda_sm70_shflsync_bfly_p)
$__internal_106_$__cuda_sm70_shflsync_bfly_p:
[----:B------:R-:W-:Y:S01]  /*3d70*/  HFMA2.MMA R123, -RZ, RZ, 0, 0 ;  /* 0x00000000ff7b7435 */ /* 0x000fe200000001ff */
[----:B------:R-:W-:Y:S04]  /*3d80*/  WARPSYNC R152 ;  /* 0x0000009800007348 */ /* 0x000fe80003800000 */
[----:B------:R0:W1:Y:S01]  /*3d90*/  SHFL.BFLY PT, R135, R135, R150, R145 ;  /* 0x0c00009687877389 */ /* 0x00006200000e0091 */
[----:B------:R-:W-:Y:S05]  /*3da0*/  RET.REL.NODEC R122 `(_ZN10layer_norm13ln_bwd_kernelINS_13Kernel_traitsIf6__halfS2_S2_fjLj512ELj1ELj4ELj1ELj16ENS_18Kernel_traits_baseILj512EfS2_S2_S2_fjLj128EEEEELb0ELb1ELb1ELb0EEEvNS_9BwdParamsE) ;  /* 0xffffc2507a007950 */ /* 0x000fea0003c3ffff */
.L_x_3921:
        /* <DEDUP_REMOVED lines=13> */
.L_x_7284:


//--------------------- .text._ZN10layer_norm13ln_bwd_kernelINS_13Kernel_traitsIf6__halfS2_S2_fjLj512ELj1ELj4ELj1ELj16ENS_18Kernel_traits_baseILj512EfS2_S2_S2_fjLj128EEEEELb0ELb1ELb1ELb1EEEvNS_9BwdParamsE --------------------------
	.section	.text._ZN10layer_norm13ln_bwd_kernelINS_13Kernel_traitsIf6__halfS2_S2_fjLj512ELj1ELj4ELj1ELj16ENS_18Kernel_traits_baseILj512EfS2_S2_S2_fjLj128EEEEELb0ELb1ELb1ELb1EEEvNS_9BwdParamsE,"ax",@progbits
	.sectioninfo	@"SHI_REGISTERS=160"
	.align	128
        .global         _ZN10layer_norm13ln_bwd_kernelINS_13Kernel_traitsIf6__halfS2_S2_fjLj512ELj1ELj4ELj1ELj16ENS_18Kernel_traits_baseILj512EfS2_S2_S2_fjLj128EEEEELb0ELb1ELb1ELb1EEEvNS_9BwdParamsE
        .type           _ZN10layer_norm13ln_bwd_kernelINS_13Kernel_traitsIf6__halfS2_S2_fjLj512ELj1ELj4ELj1ELj16ENS_18Kernel_traits_baseILj512EfS2_S2_S2_fjLj128EEEEELb0ELb1ELb1ELb1EEEvNS_9BwdParamsE,@function
        .size           _ZN10layer_norm13ln_bwd_kernelINS_13Kernel_traitsIf6__halfS2_S2_fjLj512ELj1ELj4ELj1ELj16ENS_18Kernel_traits_baseILj512EfS2_S2_S2_fjLj128EEEEELb0ELb1ELb1ELb1EEEvNS_9BwdParamsE,(.L_x_7285 - _ZN10layer_norm13ln_bwd_kernelINS_13Kernel_traitsIf6__halfS2_S2_fjLj512ELj1ELj4ELj1ELj16ENS_18Kernel_traits_baseILj512EfS2_S2_S2_fjLj128EEEEELb0ELb1ELb1ELb1EEEvNS_9BwdParamsE)
        .other          _ZN10layer_norm13ln_bwd_kernelINS_13Kernel_traitsIf6__halfS2_S2_fjLj512ELj1ELj4ELj1ELj16ENS_18Kernel_traits_baseILj512EfS2_S2_S2_fjLj128EEEEELb0ELb1ELb1ELb1EEEvNS_9BwdParamsE,@"STO_CUDA_ENTRY STV_DEFAULT"
_ZN10layer_norm13ln_bwd_kernelINS_13Kernel_traitsIf6__halfS2_S2_fjLj512ELj1ELj4ELj1ELj16ENS_18Kernel_traits_baseILj512EfS2_S2_S2_fjLj128EEEEELb0ELb1ELb1ELb1EEEvNS_9BwdParamsE:
.text._ZN10layer_norm13ln_bwd_kernelINS_13Kernel_traitsIf6__halfS2_S2_fjLj512ELj1ELj4ELj1ELj16ENS_18Kernel_traits_baseILj512EfS2_S2_S2_fjLj128EEEEELb0ELb1ELb1ELb1EEEvNS_9BwdParamsE:
        /* <DEDUP_REMOVED lines=34> */
.L_x_3923:
        /* <DEDUP_REMOVED lines=39> */
.L_x_3980:
        /* <DEDUP_REMOVED lines=29> */
.L_x_3926:
        /* <DEDUP_REMOVED lines=13> */
[----:B------:R-:W-:Y:S01]  /*0730*/  IMAD.WIDE.U32 R116, R117, R146, c[0x0][0x208] ;  /* 0x0000820075747625 */ /* 0x000fe200078e0092 */
[----:B------:R-:W3:Y:S05]  /*0740*/  LDG.E.128 R124, [R124.64] ;  /* 0x000000047c7c7981 */ /* 0x000eea000c1e1d00 */
[----:B------:R-:W3:Y:S01]  /*0750*/  LDG.E.128 R116, [R116.64] ;  /* 0x0000000474747981 */ /* 0x000ee2000c1e1d00 */
[----:B------:R-:W-:-:S04]  /*0760*/  ISETP.NE.U32.AND P0, PT, RZ, c[0x0][0x218], PT ;  /* 0x00008600ff007a0c */ /* 0x000fc80003f05070 */
[----:B------:R-:W-:-:S13]  /*0770*/  ISETP.NE.AND.EX P0, PT, RZ, c[0x0][0x21c], PT, P0 ;  /* 0x00008700ff007a0c */ /* 0x000fda0003f05300 */
[----:B------:R0:W5:Y:S04]  /*0780*/  @P0 LDG.E.128 R84, [R104.64] ;  /* 0x0000000468540981 */ /* 0x000168000c1e1d00 */
[----:B------:R1:W5:Y:S01]  /*0790*/  @P0 LDG.E.128 R88, [R2.64] ;  /* 0x0000000402580981 */ /* 0x000362000c1e1d00 */
[----:B------:R-:W-:Y:S01]  /*07a0*/  ISETP.NE.AND P0, PT, R109, RZ, PT ;  /* 0x000000ff6d00720c */ /* 0x000fe20003f05270 */
[--C-:B--2---:R-:W-:Y:S02]  /*07b0*/  HADD2.F32 R113, -RZ, R128.reuse.H0_H0 ;  /* 0x20000080ff717230 */ /* 0x104fe40000004100 */
[----:B------:R-:W-:Y:S02]  /*07c0*/  HADD2.F32 R128, -RZ, R128.H1_H1 ;  /* 0x30000080ff807230 */ /* 0x000fe40000004100 */
[----:B------:R-:W-:-:S02]  /*07d0*/  HADD2.F32 R135, -RZ, R129.H0_H0 ;  /* 0x20000081ff877230 */ /* 0x000fc40000004100 */
[----:B------:R-:W-:Y:S02]  /*07e0*/  HADD2.F32 R136, -RZ, R129.H1_H1 ;  /* 0x30000081ff887230 */ /* 0x000fe40000004100 */
[--C-:B------:R-:W-:Y:S02]  /*07f0*/  HADD2.F32 R137, -RZ, R130.reuse.H0_H0 ;  /* 0x20000082ff897230 */ /* 0x100fe40000004100 */
[----:B------:R-:W-:Y:S01]  /*0800*/  HADD2.F32 R138, -RZ, R130.H1_H1 ;  /* 0x30000082ff8a7230 */ /* 0x000fe20000004100 */
[----:B----4-:R-:W-:Y:S01]  /*0810*/  FSEL R141, R114, RZ, !P0 ;  /* 0x000000ff728d7208 */ /* 0x010fe20004000000 */
[----:B---3--:R-:W-:Y:S02]  /*0820*/  HADD2.F32 R114, -RZ, R122.H0_H0 ;  /* 0x2000007aff727230 */ /* 0x008fe40000004100 */
[--C-:B------:R-:W-:Y:S02]  /*0830*/  HADD2.F32 R139, -RZ, R131.reuse.H0_H0 ;  /* 0x20000083ff8b7230 */ /* 0x100fe40000004100 */
[C---:B------:R-:W-:Y:S01]  /*0840*/  FADD.FTZ R113, -R141.reuse, R113 ;  /* 0x000000718d717221 */ /* 0x040fe20000010100 */
[----:B------:R-:W-:Y:S01]  /*0850*/  HADD2.F32 R140, -RZ, R131.H1_H1 ;  /* 0x30000083ff8c7230 */ /* 0x000fe20000004100 */
[C---:B------:R-:W-:Y:S01]  /*0860*/  FADD.FTZ R115, -R141.reuse, R128 ;  /* 0x000000808d737221 */ /* 0x040fe20000010100 */
[--C-:B------:R-:W-:Y:S01]  /*0870*/  HADD2.F32 R129, -RZ, R124.reuse.H0_H0 ;  /* 0x2000007cff817230 */ /* 0x100fe20000004100 */
[----:B------:R-:W-:Y:S01]  /*0880*/  FADD.FTZ R135, -R141, R135 ;  /* 0x000000878d877221 */ /* 0x000fe20000010100 */
[----:B------:R-:W-:-:S02]  /*0890*/  HADD2.F32 R130, -RZ, R124.H1_H1 ;  /* 0x3000007cff827230 */ /* 0x000fc40000004100 */
[--C-:B------:R-:W-:Y:S02]  /*08a0*/  HADD2.F32 R133, -RZ, R126.reuse.H0_H0 ;  /* 0x2000007eff857230 */ /* 0x100fe40000004100 */
[----:B------:R-:W-:Y:S02]  /*08b0*/  HADD2.F32 R134, -RZ, R126.H1_H1 ;  /* 0x3000007eff867230 */ /* 0x000fe40000004100 */
[--C-:B-1----:R-:W-:Y:S02]  /*08c0*/  HADD2.F32 R3, -RZ, R120.reuse.H0_H0 ;  /* 0x20000078ff037230 */ /* 0x102fe40000004100 */
[----:B------:R-:W-:Y:S02]  /*08d0*/  HADD2.F32 R120, -RZ, R120.H1_H1 ;  /* 0x30000078ff787230 */ /* 0x000fe40000004100 */
[--C-:B0-----:R-:W-:Y:S02]  /*08e0*/  HADD2.F32 R104, -RZ, R121.reuse.H0_H0 ;  /* 0x20000079ff687230 */ /* 0x101fe40000004100 */
[----:B------:R-:W-:Y:S01]  /*08f0*/  HADD2.F32 R105, -RZ, R121.H1_H1 ;  /* 0x30000079ff697230 */ /* 0x000fe20000004100 */
[----:B------:R-:W-:Y:S01]  /*0900*/  FADD.FTZ R121, -R141, R136 ;  /* 0x000000888d797221 */ /* 0x000fe20000010100 */
[----:B------:R-:W-:-:S02]  /*0910*/  HADD2.F32 R122, -RZ, R122.H1_H1 ;  /* 0x3000007aff7a7230 */ /* 0x000fc40000004100 */
[--C-:B------:R-:W-:Y:S02]  /*0920*/  HADD2.F32 R124, -RZ, R123.reuse.H0_H0 ;  /* 0x2000007bff7c7230 */ /* 0x100fe40000004100 */
[----:B------:R-:W-:Y:S01]  /*0930*/  HADD2.F32 R126, -RZ, R123.H1_H1 ;  /* 0x3000007bff7e7230 */ /* 0x000fe20000004100 */
[C---:B------:R-:W-:Y:S01]  /*0940*/  FADD.FTZ R123, -R141.reuse, R137 ;  /* 0x000000898d7b7221 */ /* 0x040fe20000010100 */
[--C-:B------:R-:W-:Y:S01]  /*0950*/  HADD2.F32 R131, -RZ, R125.reuse.H0_H0 ;  /* 0x2000007dff837230 */ /* 0x100fe20000004100 */
[C---:B------:R-:W-:Y:S01]  /*0960*/  FADD.FTZ R153, -R141.reuse, R114 ;  /* 0x000000728d997221 */ /* 0x040fe20000010100 */
[----:B------:R-:W-:Y:S01]  /*0970*/  HADD2.F32 R132, -RZ, R125.H1_H1 ;  /* 0x3000007dff847230 */ /* 0x000fe20000004100 */
[C---:B-----5:R-:W-:Y:S01]  /*0980*/  FMUL.FTZ R113, R110.reuse, R113 ;  /* 0x000000716e717220 */ /* 0x060fe20000410000 */
[--C-:B------:R-:W-:Y:S01]  /*0990*/  HADD2.F32 R107, -RZ, R127.reuse.H0_H0 ;  /* 0x2000007fff6b7230 */ /* 0x100fe20000004100 */
[C---:B------:R-:W-:Y:S01]  /*09a0*/  FADD.FTZ R125, -R141.reuse, R138 ;  /* 0x0000008a8d7d7221 */ /* 0x040fe20000010100 */
[----:B------:R-:W-:Y:S01]  /*09b0*/  HADD2.F32 R2, -RZ, R127.H1_H1 ;  /* 0x3000007fff027230 */ /* 0x000fe20000004100 */
[C---:B------:R-:W-:Y:S01]  /*09c0*/  FMUL.FTZ R114, R110.reuse, R115 ;  /* 0x000000736e727220 */ /* 0x040fe20000410000 */
[--C-:B------:R-:W-:Y:S01]  /*09d0*/  HADD2.F32 R137, -RZ, R116.reuse.H0_H0 ;  /* 0x20000074ff897230 */ /* 0x100fe20000004100 */
[C---:B------:R-:W-:Y:S01]  /*09e0*/  FADD.FTZ R127, -R141.reuse, R139 ;  /* 0x0000008b8d7f7221 */ /* 0x040fe20000010100 */
[----:B------:R-:W-:Y:S01]  /*09f0*/  HADD2.F32 R138, -RZ, R116.H1_H1 ;  /* 0x30000074ff8a7230 */ /* 0x000fe20000004100 */
[C---:B------:R-:W-:Y:S01]  /*0a00*/  FADD.FTZ R143, -R141.reuse, R140 ;  /* 0x0000008c8d8f7221 */ /* 0x040fe20000010100 */
[--C-:B------:R-:W-:Y:S01]  /*0a10*/  HADD2.F32 R139, -RZ, R117.reuse.H0_H0 ;  /* 0x20000075ff8b7230 */ /* 0x100fe20000004100 */
[C---:B------:R-:W-:Y:S01]  /*0a20*/  FADD.FTZ R145, -R141.reuse, R3 ;  /* 0x000000038d917221 */ /* 0x040fe20000010100 */
[----:B------:R-:W-:Y:S01]  /*0a30*/  HADD2.F32 R140, -RZ, R117.H1_H1 ;  /* 0x30000075ff8c7230 */ /* 0x000fe20000004100 */
[----:B------:R-:W-:Y:S01]  /*0a40*/  FMUL.FTZ R115, R110, R135 ;  /* 0x000000876e737220 */ /* 0x000fe20000410000 */
[----:B------:R-:W-:Y:S01]  /*0a50*/  HADD2.F32 R142, -RZ, R118.H1_H1 ;  /* 0x30000076ff8e7230 */ /* 0x000fe20000004100 */
[----:B------:R-:W-:-:S02]  /*0a60*/  FADD.FTZ R147, -R141, R120 ;  /* 0x000000788d937221 */ /* 0x000fc40000010100 */
[C---:B------:R-:W-:Y:S02]  /*0a70*/  FADD.FTZ R149, -R141.reuse, R104 ;  /* 0x000000688d957221 */ /* 0x040fe40000010100 */
[C---:B------:R-:W-:Y:S02]  /*0a80*/  FADD.FTZ R151, -R141.reuse, R105 ;  /* 0x000000698d977221 */ /* 0x040fe40000010100 */
[C---:B------:R-:W-:Y:S02]  /*0a90*/  FADD.FTZ R155, -R141.reuse, R122 ;  /* 0x0000007a8d9b7221 */ /* 0x040fe40000010100 */
[C---:B------:R-:W-:Y:S02]  /*0aa0*/  FADD.FTZ R157, -R141.reuse, R124 ;  /* 0x0000007c8d9d7221 */ /* 0x040fe40000010100 */
[----:B------:R-:W-:Y:S01]  /*0ab0*/  FADD.FTZ R3, -R141, R126 ;  /* 0x0000007e8d037221 */ /* 0x000fe20000010100 */
[----:B------:R-:W-:Y:S01]  /*0ac0*/  HADD2.F32 R141, -RZ, R118.H0_H0 ;  /* 0x20000076ff8d7230 */ /* 0x000fe20000004100 */
[----:B------:R-:W-:-:S02]  /*0ad0*/  FMUL.FTZ R116, R110, R121 ;  /* 0x000000796e747220 */ /* 0x000fc40000410000 */
[----:B------:R-:W-:Y:S01]  /*0ae0*/  FMUL.FTZ R128, R32, R129 ;  /* 0x0000008120807220 */ /* 0x000fe20000410000 */
[--C-:B------:R-:W-:Y:S01]  /*0af0*/  HADD2.F32 R105, -RZ, R119.reuse.H0_H0 ;  /* 0x20000077ff697230 */ /* 0x100fe20000004100 */
[----:B------:R-:W-:Y:S01]  /*0b00*/  FMUL.FTZ R117, R110, R123 ;  /* 0x0000007b6e757220 */ /* 0x000fe20000410000 */
[----:B------:R-:W-:Y:S01]  /*0b10*/  HADD2.F32 R104, -RZ, R119.H1_H1 ;  /* 0x30000077ff687230 */ /* 0x000fe20000004100 */
[----:B------:R-:W-:Y:S02]  /*0b20*/  FFMA.FTZ R36, R113, R129, R36 ;  /* 0x0000008171247223 */ /* 0x000fe40000010024 */
[----:B------:R-:W-:Y:S02]  /*0b30*/  FADD.FTZ R52, R52, R129 ;  /* 0x0000008134347221 */ /* 0x000fe40000010000 */
        /* <DEDUP_REMOVED lines=12> */
[----:B------:R-:W-:Y:S02]  /*0c00*/  FFMA.FTZ R40, R117, R133, R40 ;  /* 0x0000008575287223 */ /* 0x000fe40000010028 */
[----:B------:R-:W-:-:S02]  /*0c10*/  FADD.FTZ R56, R56, R133 ;  /* 0x0000008538387221 */ /* 0x000fc40000010000 */
[----:B------:R-:W-:Y:S02]  /*0c20*/  FMUL.FTZ R132, R28, R133 ;  /* 0x000000851c847220 */ /* 0x000fe40000410000 */
[----:B------:R-:W-:Y:S02]  /*0c30*/  FFMA.FTZ R135, R113, R128, RZ ;  /* 0x0000008071877223 */ /* 0x000fe400000100ff */
        /* <DEDUP_REMOVED lines=19> */
[----:B------:R-:W-:Y:S02]  /*0d70*/  FFMA.FTZ R107, R118, R133, R107 ;  /* 0x00000085766b7223 */ /* 0x000fe4000001006b */
        /* <DEDUP_REMOVED lines=52> */
.L_x_3927:
[----:B------:R-:W-:Y:S05]  /*10c0*/  BSYNC B1 ;  /* 0x0000000000017941 */ /* 0x000fea0003800000 */
.L_x_3925:
[----:B------:R-:W-:Y:S05]  /*10d0*/  BRA.DIV ~URZ, `(.L_x_3928) ;  /* 0x000023527f007947 */ /* 0x000fea000b800000 */
[----:B0-----:R0:W1:Y:S02]  /*10e0*/  SHFL.BFLY PT, R104, R145, 0x1, 0x1f ;  /* 0x0c201f0091687f89 */ /* 0x00106400000e0000 */
.L_x_3981:
        /* <DEDUP_REMOVED lines=18> */
.L_x_3982:
        /* <DEDUP_REMOVED lines=25> */
.L_x_3931:
        /* <DEDUP_REMOVED lines=11> */
.L_x_3932:
[----:B------:R-:W-:Y:S05]  /*1450*/  BSYNC B1 ;  /* 0x0000000000017941 */ /* 0x000fea0003800000 */
.L_x_3930:
        /* <DEDUP_REMOVED lines=16> */
.L_x_3934:
[----:B------:R-:W-:-:S04]  /*1560*/  ISETP.NE.AND P4, PT, R109, RZ, PT ;  /* 0x000000ff6d00720c */ /* 0x000fc80003f85270 */
[----:B------:R-:W-:-:S05]  /*1570*/  FSEL R2, R107, RZ, !P4 ;  /* 0x000000ff6b027208 */ /* 0x000fca0006000000 */
[----:B------:R-:W-:-:S04]  /*1580*/  FFMA.FTZ R2, R114, R145, R2 ;  /* 0x0000009172027223 */ /* 0x000fc80000010002 */
[----:B------:R-:W-:Y:S01]  /*1590*/  FADD.FTZ R3, R129, -R2 ;  /* 0x8000000281037221 */ /* 0x000fe20000010000 */
[----:B------:R-:W-:-:S03]  /*15a0*/  @P3 HADD2.F32 R2, -RZ, R84.H1_H1 ;  /* 0x30000054ff023230 */ /* 0x000fc60000004100 */
[----:B------:R-:W-:-:S04]  /*15b0*/  FMUL.FTZ R3, R110, R3 ;  /* 0x000000036e037220 */ /* 0x000fc80000410000 */
[----:B------:R-:W-:Y:S02]  /*15c0*/  @P3 FADD.FTZ R3, R3, R2 ;  /* 0x0000000203033221 */ /* 0x000fe40000010000 */
.L_x_3935:
[----:B------:R-:W-:Y:S05]  /*15d0*/  BSYNC B1 ;  /* 0x0000000000017941 */ /* 0x000fea0003800000 */
.L_x_3933:
        /* <DEDUP_REMOVED lines=14> */
.L_x_3937:
[----:B------:R-:W-:-:S04]  /*16c0*/  ISETP.NE.AND P4, PT, R109, RZ, PT ;  /* 0x000000ff6d00720c */ /* 0x000fc80003f85270 */
[----:B------:R-:W-:-:S05]  /*16d0*/  FSEL R2, R107, RZ, !P4 ;  /* 0x000000ff6b027208 */ /* 0x000fca0006000000 */
[----:B------:R-:W-:Y:S01]  /*16e0*/  FFMA.FTZ R3, R115, R145, R2 ;  /* 0x0000009173037223 */ /* 0x000fe20000010002 */
[----:B------:R-:W-:-:S03]  /*16f0*/  @P3 HADD2.F32 R2, -RZ, R85.H0_H0 ;  /* 0x20000055ff023230 */ /* 0x000fc60000004100 */
[----:B------:R-:W-:-:S04]  /*1700*/  FADD.FTZ R3, R130, -R3 ;  /* 0x8000000382037221 */ /* 0x000fc80000010000 */
[----:B------:R-:W-:-:S04]  /*1710*/  FMUL.FTZ R3, R110, R3 ;  /* 0x000000036e037220 */ /* 0x000fc80000410000 */
[----:B------:R-:W-:Y:S02]  /*1720*/  @P3 FADD.FTZ R3, R3, R2 ;  /* 0x0000000203033221 */ /* 0x000fe40000010000 */
.L_x_3938:
[----:B------:R-:W-:Y:S05]  /*1730*/  BSYNC B1 ;  /* 0x0000000000017941 */ /* 0x000fea0003800000 */
.L_x_3936:
        /* <DEDUP_REMOVED lines=14> */
.L_x_3940:
[----:B------:R-:W-:-:S04]  /*1820*/  ISETP.NE.AND P4, PT, R109, RZ, PT ;  /* 0x000000ff6d00720c */ /* 0x000fc80003f85270 */
[----:B------:R-:W-:-:S05]  /*1830*/  FSEL R2, R107, RZ, !P4 ;  /* 0x000000ff6b027208 */ /* 0x000fca0006000000 */
[----:B------:R-:W-:-:S04]  /*1840*/  FFMA.FTZ R2, R116, R145, R2 ;  /* 0x0000009174027223 */ /* 0x000fc80000010002 */
[----:B------:R-:W-:Y:S01]  /*1850*/  FADD.FTZ R3, R131, -R2 ;  /* 0x8000000283037221 */ /* 0x000fe20000010000 */
[----:B------:R-:W-:-:S03]  /*1860*/  @P3 HADD2.F32 R2, -RZ, R85.H1_H1 ;  /* 0x30000055ff023230 */ /* 0x000fc60000004100 */
[----:B------:R-:W-:-:S04]  /*1870*/  FMUL.FTZ R3, R110, R3 ;  /* 0x000000036e037220 */ /* 0x000fc80000410000 */
[----:B------:R-:W-:Y:S02]  /*1880*/  @P3 FADD.FTZ R3, R3, R2 ;  /* 0x0000000203033221 */ /* 0x000fe40000010000 */
.L_x_3941:
[----:B------:R-:W-:Y:S05]  /*1890*/  BSYNC B1 ;  /* 0x0000000000017941 */ /* 0x000fea0003800000 */
.L_x_3939:
        /* <DEDUP_REMOVED lines=14> */
.L_x_3943:
[----:B------:R-:W-:-:S04]  /*1980*/  ISETP.NE.AND P4, PT, R109, RZ, PT ;  /* 0x000000ff6d00720c */ /* 0x000fc80003f85270 */
[----:B------:R-:W-:-:S05]  /*1990*/  FSEL R2, R107, RZ, !P4 ;  /* 0x000000ff6b027208 */ /* 0x000fca0006000000 */
[----:B------:R-:W-:Y:S01]  /*19a0*/  FFMA.FTZ R3, R117, R145, R2 ;  /* 0x0000009175037223 */ /* 0x000fe20000010002 */
[----:B------:R-:W-:-:S03]  /*19b0*/  @P3 HADD2.F32 R2, -RZ, R86.H0_H0 ;  /* 0x20000056ff023230 */ /* 0x000fc60000004100 */
[----:B------:R-:W-:-:S04]  /*19c0*/  FADD.FTZ R3, R132, -R3 ;  /* 0x8000000384037221 */ /* 0x000fc80000010000 */
[----:B------:R-:W-:-:S04]  /*19d0*/  FMUL.FTZ R3, R110, R3 ;  /* 0x000000036e037220 */ /* 0x000fc80000410000 */
[----:B------:R-:W-:Y:S02]  /*19e0*/  @P3 FADD.FTZ R3, R3, R2 ;  /* 0x0000000203033221 */ /* 0x000fe40000010000 */
.L_x_3944:
[----:B------:R-:W-:Y:S05]  /*19f0*/  BSYNC B1 ;  /* 0x0000000000017941 */ /* 0x000fea0003800000 */
.L_x_3942:
        /* <DEDUP_REMOVED lines=14> */
.L_x_3946:
[----:B------:R-:W-:-:S04]  /*1ae0*/  ISETP.NE.AND P4, PT, R109, RZ, PT ;  /* 0x000000ff6d00720c */ /* 0x000fc80003f85270 */
[----:B------:R-:W-:-:S05]  /*1af0*/  FSEL R2, R107, RZ, !P4 ;  /* 0x000000ff6b027208 */ /* 0x000fca0006000000 */
[----:B------:R-:W-:-:S04]  /*1b00*/  FFMA.FTZ R2, R118, R145, R2 ;  /* 0x0000009176027223 */ /* 0x000fc80000010002 */
[----:B------:R-:W-:Y:S01]  /*1b10*/  FADD.FTZ R3, R133, -R2 ;  /* 0x8000000285037221 */ /* 0x000fe20000010000 */
[----:B------:R-:W-:-:S03]  /*1b20*/  @P3 HADD2.F32 R2, -RZ, R86.H1_H1 ;  /* 0x30000056ff023230 */ /* 0x000fc60000004100 */
[----:B------:R-:W-:-:S04]  /*1b30*/  FMUL.FTZ R3, R110, R3 ;  /* 0x000000036e037220 */ /* 0x000fc80000410000 */
[----:B------:R-:W-:Y:S02]  /*1b40*/  @P3 FADD.FTZ R3, R3, R2 ;  /* 0x0000000203033221 */ /* 0x000fe40000010000 */
.L_x_3947:
[----:B------:R-:W-:Y:S05]  /*1b50*/  BSYNC B1 ;  /* 0x0000000000017941 */ /* 0x000fea0003800000 */
.L_x_3945:
        /* <DEDUP_REMOVED lines=14> */
.L_x_3949:
[----:B------:R-:W-:-:S04]  /*1c40*/  ISETP.NE.AND P4, PT, R109, RZ, PT ;  /* 0x000000ff6d00720c */ /* 0x000fc80003f85270 */
[----:B------:R-:W-:-:S05]  /*1c50*/  FSEL R2, R107, RZ, !P4 ;  /* 0x000000ff6b027208 */ /* 0x000fca0006000000 */
[----:B------:R-:W-:Y:S01]  /*1c60*/  FFMA.FTZ R3, R119, R145, R2 ;  /* 0x0000009177037223 */ /* 0x000fe20000010002 */
[----:B------:R-:W-:-:S03]  /*1c70*/  @P3 HADD2.F32 R2, -RZ, R87.H0_H0 ;  /* 0x20000057ff023230 */ /* 0x000fc60000004100 */
[----:B------:R-:W-:-:S04]  /*1c80*/  FADD.FTZ R3, R134, -R3 ;  /* 0x8000000386037221 */ /* 0x000fc80000010000 */
[----:B------:R-:W-:-:S04]  /*1c90*/  FMUL.FTZ R3, R110, R3 ;  /* 0x000000036e037220 */ /* 0x000fc80000410000 */
[----:B------:R-:W-:Y:S02]  /*1ca0*/  @P3 FADD.FTZ R3, R3, R2 ;  /* 0x0000000203033221 */ /* 0x000fe40000010000 */
.L_x_3950:
[----:B------:R-:W-:Y:S05]  /*1cb0*/  BSYNC B1 ;  /* 0x0000000000017941 */ /* 0x000fea0003800000 */
.L_x_3948:
        /* <DEDUP_REMOVED lines=14> */
.L_x_3952:
[----:B------:R-:W-:-:S04]  /*1da0*/  ISETP.NE.AND P4, PT, R109, RZ, PT ;  /* 0x000000ff6d00720c */ /* 0x000fc80003f85270 */
[----:B------:R-:W-:-:S05]  /*1db0*/  FSEL R2, R107, RZ, !P4 ;  /* 0x000000ff6b027208 */ /* 0x000fca0006000000 */
[----:B------:R-:W-:-:S04]  /*1dc0*/  FFMA.FTZ R2, R120, R145, R2 ;  /* 0x0000009178027223 */ /* 0x000fc80000010002 */
[----:B------:R-:W-:Y:S01]  /*1dd0*/  FADD.FTZ R3, R135, -R2 ;  /* 0x8000000287037221 */ /* 0x000fe20000010000 */
[----:B------:R-:W-:-:S03]  /*1de0*/  @P3 HADD2.F32 R2, -RZ, R87.H1_H1 ;  /* 0x30000057ff023230 */ /* 0x000fc60000004100 */
[----:B------:R-:W-:-:S04]  /*1df0*/  FMUL.FTZ R3, R110, R3 ;  /* 0x000000036e037220 */ /* 0x000fc80000410000 */
[----:B------:R-:W-:Y:S02]  /*1e00*/  @P3 FADD.FTZ R3, R3, R2 ;  /* 0x0000000203033221 */ /* 0x000fe40000010000 */
.L_x_3953:
[----:B------:R-:W-:Y:S05]  /*1e10*/  BSYNC B1 ;  /* 0x0000000000017941 */ /* 0x000fea0003800000 */
.L_x_3951:
[----:B------:R-:W-:Y:S01]  /*1e20*/  @P2 FMUL.FTZ R148, R3, c[0x0][0x1ec] ;  /* 0x00007b0003942a20 */ /* 0x000fe20000410000 */
[----:B------:R-:W-:Y:S01]  /*1e30*/  @P0 MOV R105, 0x10 ;  /* 0x0000001000690802 */ /* 0x000fe20000000f00 */
[----:B------:R-:W-:Y:S01]  /*1e40*/  BSSY B1, `(.L_x_3954) ;  /* 0x0000011000017945 */ /* 0x000fe20003800000 */
[----:B------:R-:W-:Y:S01]  /*1e50*/  @P0 F2FP.PACK_AB R146, RZ, R3 ;  /* 0x00000003ff92023e */ /* 0x000fe200000000ff */
[----:B------:R-:W-:Y:S01]  /*1e60*/  @P2 FMUL.FTZ R104, R15, R148 ;  /* 0x000000940f682220 */ /* 0x000fe20000410000 */
[----:B------:R-:W-:Y:S01]  /*1e70*/  @P2 MOV R147, 0x10 ;  /* 0x0000001000932802 */ /* 0x000fe20000000f00 */
[----:B------:R-:W-:Y:S01]  /*1e80*/  @P0 IMAD.WIDE.U32 R2, R112, R105, c[0x0][0x258] ;  /* 0x0000960070020625 */ /* 0x000fe200078e0069 */
[----:B------:R-:W-:Y:S02]  /*1e90*/  @P0 PRMT R95, R95, 0x5410, R146 ;  /* 0x000054105f5f0816 */ /* 0x000fe40000000092 */
[----:B------:R-:W-:Y:S01]  /*1ea0*/  @P2 F2FP.PACK_AB R112, RZ, R104 ;  /* 0x00000068ff70223e */ /* 0x000fe200000000ff */
[C---:B------:R-:W-:Y:S01]  /*1eb0*/  @P2 IMAD.WIDE.U32 R104, R106.reuse, R147, c[0x0][0x248] ;  /* 0x000092006a682625 */ /* 0x040fe200078e0093 */
[----:B------:R-:W-:Y:S01]  /*1ec0*/  IADD3 R106, R106, 0x20, RZ ;  /* 0x000000206a6a7810 */ /* 0x000fe20007ffe0ff */
[----:B------:R0:W-:Y:S01]  /*1ed0*/  @P0 STG.E.128 [R2.64], R92 ;  /* 0x0000005c02000986 */ /* 0x0001e2000c101d04 */
[----:B------:R-:W-:Y:S01]  /*1ee0*/  @P2 PRMT R99, R99, 0x5410, R112 ;  /* 0x0000541063632816 */ /* 0x000fe20000000070 */
[----:B------:R-:W-:-:S04]  /*1ef0*/  @P2 HADD2.F32 R112, -RZ, R103.H1_H1 ;  /* 0x30000067ff702230 */ /* 0x000fc80000004100 */
[----:B------:R0:W-:Y:S01]  /*1f00*/  @P2 STG.E.128 [R104.64], R96 ;  /* 0x0000006068002986 */ /* 0x0001e2000c101d04 */
[----:B------:R-:W-:Y:S05]  /*1f10*/  @!P2 BRA `(.L_x_3955) ;  /* 0x000000300000a947 */ /* 0x000fea0003800000 */
[----:B------:R-:W-:-:S10]  /*1f20*/  HFMA2.MMA R101, -RZ, RZ, 0, 9.5367431640625e-07 ;  /* 0x00000010ff657435 */ /* 0x000fd400000001ff */
[----:B------:R-:W-:-:S06]  /*1f30*/  IMAD.WIDE.U32 R100, R106, R101, c[0x0][0x170] ;  /* 0x00005c006a647625 */ /* 0x000fcc00078e0065 */
[----:B------:R-:W5:Y:S02]  /*1f40*/  LDG.E.128 R100, [R100.64] ;  /* 0x0000000464647981 */ /* 0x000f64000c1e1d00 */
.L_x_3955:
[----:B------:R-:W-:Y:S05]  /*1f50*/  BSYNC B1 ;  /* 0x0000000000017941 */ /* 0x000fea0003800000 */
.L_x_3954:
[----:B------:R-:W-:Y:S01]  /*1f60*/  BSSY B1, `(.L_x_3956) ;  /* 0x000000e000017945 */ /* 0x000fe20003800000 */
[----:B------:R-:W-:Y:S01]  /*1f70*/  @P2 FFMA.FTZ R75, R148, R112, R75 ;  /* 0x00000070944b2223 */ /* 0x000fe2000001004b */
[----:B------:R-:W-:Y:S05]  /*1f80*/  @P1 BRA `(.L_x_3957) ;  /* 0x0000004000001947 */ /* 0x000fea0003800000 */
[----:B0-----:R-:W-:Y:S01]  /*1f90*/  MOV R3, RZ ;  /* 0x000000ff00037202 */ /* 0x001fe20000000f00 */
[----:B------:R-:W-:Y:S05]  /*1fa0*/  @!P3 BRA `(.L_x_3958) ;  /* 0x000000900000b947 */ /* 0x000fea0003800000 */
[----:B------:R-:W-:Y:S01]  /*1fb0*/  HADD2.F32 R3, -RZ, R88.H0_H0 ;  /* 0x20000058ff037230 */ /* 0x000fe20000004100 */
[----:B------:R-:W-:Y:S05]  /*1fc0*/  BRA `(.L_x_3958) ;  /* 0x0000007000007947 */ /* 0x000fea0003800000 */
.L_x_3957:
[----:B------:R-:W-:-:S04]  /*1fd0*/  ISETP.NE.AND P4, PT, R109, RZ, PT ;  /* 0x000000ff6d00720c */ /* 0x000fc80003f85270 */
[----:B0-----:R-:W-:-:S05]  /*1fe0*/  FSEL R2, R107, RZ, !P4 ;  /* 0x000000ff6b027208 */ /* 0x001fca0006000000 */
[----:B------:R-:W-:Y:S01]  /*1ff0*/  FFMA.FTZ R3, R121, R145, R2 ;  /* 0x0000009179037223 */ /* 0x000fe20000010002 */
[----:B------:R-:W-:-:S03]  /*2000*/  @P3 HADD2.F32 R2, -RZ, R88.H0_H0 ;  /* 0x20000058ff023230 */ /* 0x000fc60000004100 */
[----:B------:R-:W-:-:S04]  /*2010*/  FADD.FTZ R3, R136, -R3 ;  /* 0x8000000388037221 */ /* 0x000fc80000010000 */
[----:B------:R-:W-:-:S04]  /*2020*/  FMUL.FTZ R3, R110, R3 ;  /* 0x000000036e037220 */ /* 0x000fc80000410000 */
[----:B------:R-:W-:Y:S02]  /*2030*/  @P3 FADD.FTZ R3, R3, R2 ;  /* 0x0000000203033221 */ /* 0x000fe40000010000 */
.L_x_3958:
[----:B------:R-:W-:Y:S05]  /*2040*/  BSYNC B1 ;  /* 0x0000000000017941 */ /* 0x000fea0003800000 */
.L_x_3956:
[----:B------:R-:W-:Y:S01]  /*2050*/  @P2 FMUL.FTZ R105, R3, c[0x0][0x1ec] ;  /* 0x00007b0003692a20 */ /* 0x000fe20000410000 */
[----:B-----5:R-:W-:Y:S01]  /*2060*/  @P2 HADD2.F32 R104, -RZ, R100.H0_H0 ;  /* 0x20000064ff682230 */ /* 0x020fe20000004100 */
        /* <DEDUP_REMOVED lines=12> */
.L_x_3960:
[----:B------:R-:W-:-:S04]  /*2130*/  ISETP.NE.AND P4, PT, R109, RZ, PT ;  /* 0x000000ff6d00720c */ /* 0x000fc80003f85270 */
[----:B------:R-:W-:-:S05]  /*2140*/  FSEL R2, R107, RZ, !P4 ;  /* 0x000000ff6b027208 */ /* 0x000fca0006000000 */
[----:B------:R-:W-:-:S04]  /*2150*/  FFMA.FTZ R2, R122, R145, R2 ;  /* 0x000000917a027223 */ /* 0x000fc80000010002 */
[----:B------:R-:W-:Y:S01]  /*2160*/  FADD.FTZ R3, R137, -R2 ;  /* 0x8000000289037221 */ /* 0x000fe20000010000 */
[----:B------:R-:W-:-:S03]  /*2170*/  @P3 HADD2.F32 R2, -RZ, R88.H1_H1 ;  /* 0x30000058ff023230 */ /* 0x000fc60000004100 */
[----:B------:R-:W-:-:S04]  /*2180*/  FMUL.FTZ R3, R110, R3 ;  /* 0x000000036e037220 */ /* 0x000fc80000410000 */
[----:B------:R-:W-:Y:S02]  /*2190*/  @P3 FADD.FTZ R3, R3, R2 ;  /* 0x0000000203033221 */ /* 0x000fe40000010000 */
.L_x_3961:
[----:B------:R-:W-:Y:S05]  /*21a0*/  BSYNC B1 ;  /* 0x0000000000017941 */ /* 0x000fea0003800000 */
.L_x_3959:
        /* <DEDUP_REMOVED lines=14> */
.L_x_3963:
[----:B------:R-:W-:-:S04]  /*2290*/  ISETP.NE.AND P4, PT, R109, RZ, PT ;  /* 0x000000ff6d00720c */ /* 0x000fc80003f85270 */
[----:B------:R-:W-:-:S05]  /*22a0*/  FSEL R2, R107, RZ, !P4 ;  /* 0x000000ff6b027208 */ /* 0x000fca0006000000 */
[----:B------:R-:W-:Y:S01]  /*22b0*/  FFMA.FTZ R3, R123, R145, R2 ;  /* 0x000000917b037223 */ /* 0x000fe20000010002 */
[----:B------:R-:W-:-:S03]  /*22c0*/  @P3 HADD2.F32 R2, -RZ, R89.H0_H0 ;  /* 0x20000059ff023230 */ /* 0x000fc60000004100 */
[----:B------:R-:W-:-:S04]  /*22d0*/  FADD.FTZ R3, R138, -R3 ;  /* 0x800000038a037221 */ /* 0x000fc80000010000 */
[----:B------:R-:W-:-:S04]  /*22e0*/  FMUL.FTZ R3, R110, R3 ;  /* 0x000000036e037220 */ /* 0x000fc80000410000 */
[----:B------:R-:W-:Y:S02]  /*22f0*/  @P3 FADD.FTZ R3, R3, R2 ;  /* 0x0000000203033221 */ /* 0x000fe40000010000 */
.L_x_3964:
[----:B------:R-:W-:Y:S05]  /*2300*/  BSYNC B1 ;  /* 0x0000000000017941 */ /* 0x000fea0003800000 */
.L_x_3962:
        /* <DEDUP_REMOVED lines=14> */
.L_x_3966:
[----:B------:R-:W-:-:S04]  /*23f0*/  ISETP.NE.AND P4, PT, R109, RZ, PT ;  /* 0x000000ff6d00720c */ /* 0x000fc80003f85270 */
[----:B------:R-:W-:-:S05]  /*2400*/  FSEL R2, R107, RZ, !P4 ;  /* 0x000000ff6b027208 */ /* 0x000fca0006000000 */
[----:B------:R-:W-:-:S04]  /*2410*/  FFMA.FTZ R2, R124, R145, R2 ;  /* 0x000000917c027223 */ /* 0x000fc80000010002 */
[----:B------:R-:W-:Y:S01]  /*2420*/  FADD.FTZ R3, R139, -R2 ;  /* 0x800000028b037221 */ /* 0x000fe20000010000 */
[----:B------:R-:W-:-:S03]  /*2430*/  @P3 HADD2.F32 R2, -RZ, R89.H1_H1 ;  /* 0x30000059ff023230 */ /* 0x000fc60000004100 */
[----:B------:R-:W-:-:S04]  /*2440*/  FMUL.FTZ R3, R110, R3 ;  /* 0x000000036e037220 */ /* 0x000fc80000410000 */
[----:B------:R-:W-:Y:S02]  /*2450*/  @P3 FADD.FTZ R3, R3, R2 ;  /* 0x0000000203033221 */ /* 0x000fe40000010000 */
.L_x_3967:
[----:B------:R-:W-:Y:S05]  /*2460*/  BSYNC B1 ;  /* 0x0000000000017941 */ /* 0x000fea0003800000 */
.L_x_3965:
        /* <DEDUP_REMOVED lines=14> */
.L_x_3969:
[----:B------:R-:W-:-:S04]  /*2550*/  ISETP.NE.AND P4, PT, R109, RZ, PT ;  /* 0x000000ff6d00720c */ /* 0x000fc80003f85270 */
[----:B------:R-:W-:-:S05]  /*2560*/  FSEL R2, R107, RZ, !P4 ;  /* 0x000000ff6b027208 */ /* 0x000fca0006000000 */
[----:B------:R-:W-:Y:S01]  /*2570*/  FFMA.FTZ R3, R125, R145, R2 ;  /* 0x000000917d037223 */ /* 0x000fe20000010002 */
[----:B------:R-:W-:-:S03]  /*2580*/  @P3 HADD2.F32 R2, -RZ, R90.H0_H0 ;  /* 0x2000005aff023230 */ /* 0x000fc60000004100 */
[----:B------:R-:W-:-:S04]  /*2590*/  FADD.FTZ R3, R140, -R3 ;  /* 0x800000038c037221 */ /* 0x000fc80000010000 */
[----:B------:R-:W-:-:S04]  /*25a0*/  FMUL.FTZ R3, R110, R3 ;  /* 0x000000036e037220 */ /* 0x000fc80000410000 */
[----:B------:R-:W-:Y:S02]  /*25b0*/  @P3 FADD.FTZ R3, R3, R2 ;  /* 0x0000000203033221 */ /* 0x000fe40000010000 */
.L_x_3970:
[----:B------:R-:W-:Y:S05]  /*25c0*/  BSYNC B1 ;  /* 0x0000000000017941 */ /* 0x000fea0003800000 */
.L_x_3968:
        /* <DEDUP_REMOVED lines=14> */
.L_x_3972:
[----:B------:R-:W-:-:S04]  /*26b0*/  ISETP.NE.AND P4, PT, R109, RZ, PT ;  /* 0x000000ff6d00720c */ /* 0x000fc80003f85270 */
[----:B------:R-:W-:-:S05]  /*26c0*/  FSEL R2, R107, RZ, !P4 ;  /* 0x000000ff6b027208 */ /* 0x000fca0006000000 */
[----:B------:R-:W-:-:S04]  /*26d0*/  FFMA.FTZ R2, R126, R145, R2 ;  /* 0x000000917e027223 */ /* 0x000fc80000010002 */
[----:B------:R-:W-:Y:S01]  /*26e0*/  FADD.FTZ R3, R141, -R2 ;  /* 0x800000028d037221 */ /* 0x000fe20000010000 */
[----:B------:R-:W-:-:S03]  /*26f0*/  @P3 HADD2.F32 R2, -RZ, R90.H1_H1 ;  /* 0x3000005aff023230 */ /* 0x000fc60000004100 */
[----:B------:R-:W-:-:S04]  /*2700*/  FMUL.FTZ R3, R110, R3 ;  /* 0x000000036e037220 */ /* 0x000fc80000410000 */
[----:B------:R-:W-:Y:S02]  /*2710*/  @P3 FADD.FTZ R3, R3, R2 ;  /* 0x0000000203033221 */ /* 0x000fe40000010000 */
.L_x_3973:
[----:B------:R-:W-:Y:S05]  /*2720*/  BSYNC B1 ;  /* 0x0000000000017941 */ /* 0x000fea0003800000 */
.L_x_3971:
        /* <DEDUP_REMOVED lines=14> */
.L_x_3975:
[----:B------:R-:W-:-:S04]  /*2810*/  ISETP.NE.AND P4, PT, R109, RZ, PT ;  /* 0x000000ff6d00720c */ /* 0x000fc80003f85270 */
[----:B------:R-:W-:-:S05]  /*2820*/  FSEL R2, R107, RZ, !P4 ;  /* 0x000000ff6b027208 */ /* 0x000fca0006000000 */
[----:B------:R-:W-:Y:S01]  /*2830*/  FFMA.FTZ R3, R127, R145, R2 ;  /* 0x000000917f037223 */ /* 0x000fe20000010002 */
[----:B------:R-:W-:-:S03]  /*2840*/  @P3 HADD2.F32 R2, -RZ, R91.H0_H0 ;  /* 0x2000005bff023230 */ /* 0x000fc60000004100 */
[----:B------:R-:W-:-:S04]  /*2850*/  FADD.FTZ R3, R142, -R3 ;  /* 0x800000038e037221 */ /* 0x000fc80000010000 */
[----:B------:R-:W-:-:S04]  /*2860*/  FMUL.FTZ R3, R110, R3 ;  /* 0x000000036e037220 */ /* 0x000fc80000410000 */
[----:B------:R-:W-:Y:S02]  /*2870*/  @P3 FADD.FTZ R3, R3, R2 ;  /* 0x0000000203033221 */ /* 0x000fe40000010000 */
.L_x_3976:
[----:B------:R-:W-:Y:S05]  /*2880*/  BSYNC B1 ;  /* 0x0000000000017941 */ /* 0x000fea0003800000 */
.L_x_3974:
        /* <DEDUP_REMOVED lines=14> */
.L_x_3978:
[----:B------:R-:W-:-:S04]  /*2970*/  ISETP.NE.AND P1, PT, R109, RZ, PT ;  /* 0x000000ff6d00720c */ /* 0x000fc80003f25270 */
[----:B------:R-:W-:-:S05]  /*2980*/  FSEL R2, R107, RZ, !P1 ;  /* 0x000000ff6b027208 */ /* 0x000fca0004800000 */
[----:B------:R-:W-:-:S04]  /*2990*/  FFMA.FTZ R2, R144, R145, R2 ;  /* 0x0000009190027223 */ /* 0x000fc80000010002 */
[----:B------:R-:W-:Y:S01]  /*29a0*/  FADD.FTZ R3, R143, -R2 ;  /* 0x800000028f037221 */ /* 0x000fe20000010000 */
[----:B------:R-:W-:-:S03]  /*29b0*/  @P3 HADD2.F32 R2, -RZ, R91.H1_H1 ;  /* 0x3000005bff023230 */ /* 0x000fc60000004100 */
[----:B------:R-:W-:-:S04]  /*29c0*/  FMUL.FTZ R3, R110, R3 ;  /* 0x000000036e037220 */ /* 0x000fc80000410000 */
[----:B------:R-:W-:Y:S02]  /*29d0*/  @P3 FADD.FTZ R3, R3, R2 ;  /* 0x0000000203033221 */ /* 0x000fe40000010000 */
.L_x_3979:
[----:B------:R-:W-:Y:S05]  /*29e0*/  BSYNC B1 ;  /* 0x0000000000017941 */ /* 0x000fea0003800000 */
.L_x_3977:
        /* <DEDUP_REMOVED lines=8> */
[----:B------:R-:W-:Y:S01]  /*2a70*/  @P2 IMAD.WIDE.U32 R104, R106, R105, c[0x0][0x248] ;  /* 0x000092006a682625 */ /* 0x000fe200078e0069 */
[----:B------:R-:W-:Y:S01]  /*2a80*/  MOV R107, c[0x0][0x160] ;  /* 0x00005800006b7a02 */ /* 0x000fe20000000f00 */
[----:B------:R0:W-:Y:S01]  /*2a90*/  @P0 STG.E.128 [R2.64], R92 ;  /* 0x0000005c02000986 */ /* 0x0001e2000c101d04 */
[----:B------:R-:W-:Y:S01]  /*2aa0*/  @P2 PRMT R99, R99, 0x5410, R111 ;  /* 0x0000541063632816 */ /* 0x000fe2000000006f */
[----:B------:R-:W-:Y:S01]  /*2ab0*/  @P2 HADD2.F32 R106, -RZ, R103.H1_H1 ;  /* 0x30000067ff6a2230 */ /* 0x000fe20000004100 */
[----:B------:R-:W-:-:S03]  /*2ac0*/  LEA R108, R107, R108, 0x2 ;  /* 0x0000006c6b6c7211 */ /* 0x000fc600078e10ff */
[----:B------:R0:W-:Y:S01]  /*2ad0*/  @P2 STG.E.128 [R104.64], R96 ;  /* 0x0000006068002986 */ /* 0x0001e2000c101d04 */
[----:B------:R-:W-:Y:S01]  /*2ae0*/  ISETP.GE.AND P0, PT, R108, c[0x0][0x164], PT ;  /* 0x000059006c007a0c */ /* 0x000fe20003f06270 */
[----:B------:R-:W-:-:S12]  /*2af0*/  @P2 FFMA.FTZ R83, R106, R110, R83 ;  /* 0x0000006e6a532223 */ /* 0x000fd80000010053 */
[----:B0-----:R-:W-:Y:S01]  /*2b00*/  @P0 CALL.REL.NOINC `(.L_x_3924) ;  /* 0x0000001000000944 */ /* 0x001fe20003c00000 */
[----:B------:R-:W-:Y:S05]  /*2b10*/  BRA `(.L_x_3980) ;  /* 0xffffd97000007947 */ /* 0x000fea000383ffff */
.L_x_3924:
[----:B------:R-:W-:Y:S05]  /*2b20*/  BSYNC B0 ;  /* 0x0000000000007941 */ /* 0x000fea0003800000 */
.L_x_3922:
        /* <DEDUP_REMOVED lines=144> */
.L_x_3928:
[----:B------:R-:W-:Y:S01]  /*3430*/  HFMA2.MMA R150, -RZ, RZ, 0, 5.9604644775390625e-08 ;  /* 0x00000001ff967435 */ /* 0x000fe200000001ff */
[----:B0-----:R-:W-:-:S02]  /*3440*/  MOV R105, R145 ;  /* 0x0000009100697202 */ /* 0x001fc40000000f00 */
[----:B------:R-:W-:Y:S02]  /*3450*/  MOV R146, 0x1f ;  /* 0x0000001f00927802 */ /* 0x000fe40000000f00 */
[----:B------:R-:W-:Y:S02]  /*3460*/  MOV R147, 0xffffffff ;  /* 0xffffffff00937802 */ /* 0x000fe40000000f00 */
[----:B------:R-:W-:Y:S02]  /*3470*/  MOV R2, 0x3490 ;  /* 0x0000349000027802 */ /* 0x000fe40000000f00 */
[----:B-----5:R-:W-:Y:S05]  /*3480*/  CALL.REL.NOINC `($__internal_107_$__cuda_sm70_shflsync_bfly_p) ;  /* 0x0000045000007944 */ /* 0x020fea0003c00000 */
[----:B-1----:R-:W-:Y:S01]  /*3490*/  MOV R104, R150 ;  /* 0x0000009600687202 */ /* 0x002fe20000000f00 */
[----:B0-----:R-:W-:Y:S05]  /*34a0*/  BRA `(.L_x_3981) ;  /* 0xffffdc4000007947 */ /* 0x001fea000383ffff */
.L_x_3929:
[----:B------:R-:W-:Y:S01]  /*34b0*/  HFMA2.MMA R150, -RZ, RZ, 0, 5.9604644775390625e-08 ;  /* 0x00000001ff967435 */ /* 0x000fe200000001ff */
[----:B------:R-:W-:Y:S02]  /*34c0*/  MOV R105, R107 ;  /* 0x0000006b00697202 */ /* 0x000fe40000000f00 */
[----:B------:R-:W-:Y:S02]  /*34d0*/  MOV R146, 0x1f ;  /* 0x0000001f00927802 */ /* 0x000fe40000000f00 */
[----:B------:R-:W-:-:S02]  /*34e0*/  MOV R147, 0xffffffff ;  /* 0xffffffff00937802 */ /* 0x000fc40000000f00 */
[----:B------:R-:W-:Y:S02]  /*34f0*/  MOV R2, 0x3510 ;  /* 0x0000351000027802 */ /* 0x000fe40000000f00 */
[----:B01---5:R-:W-:Y:S05]  /*3500*/  CALL.REL.NOINC `($__internal_107_$__cuda_sm70_shflsync_bfly_p) ;  /* 0x000003d000007944 */ /* 0x023fea0003c00000 */
[----:B------:R-:W-:Y:S01]  /*3510*/  FADD.FTZ R145, R104, R145 ;  /* 0x0000009168917221 */ /* 0x000fe20000010000 */
[----:B0-----:R-:W-:Y:S01]  /*3520*/  MOV R146, 0x1f ;  /* 0x0000001f00927802 */ /* 0x001fe20000000f00 */
[----:B-1----:R-:W-:Y:S01]  /*3530*/  FADD.FTZ R107, R107, R150 ;  /* 0x000000966b6b7221 */ /* 0x002fe20000010000 */
[----:B------:R-:W-:Y:S01]  /*3540*/  HFMA2.MMA R150, -RZ, RZ, 0, 1.1920928955078125e-07 ;  /* 0x00000002ff967435 */ /* 0x000fe200000001ff */
[----:B------:R-:W-:Y:S02]  /*3550*/  MOV R147, 0xffffffff ;  /* 0xffffffff00937802 */ /* 0x000fe40000000f00 */
[----:B------:R-:W-:Y:S02]  /*3560*/  MOV R105, R145 ;  /* 0x0000009100697202 */ /* 0x000fe40000000f00 */
[----:B------:R-:W-:Y:S02]  /*3570*/  MOV R2, 0x3590 ;  /* 0x0000359000027802 */ /* 0x000fe40000000f00 */
[----:B------:R-:W-:Y:S05]  /*3580*/  CALL.REL.NOINC `($__internal_107_$__cuda_sm70_shflsync_bfly_p) ;  /* 0x0000035000007944 */ /* 0x000fea0003c00000 */
[----:B-1----:R-:W-:Y:S01]  /*3590*/  MOV R104, R150 ;  /* 0x0000009600687202 */ /* 0x002fe20000000f00 */
[----:B------:R-:W-:Y:S01]  /*35a0*/  HFMA2.MMA R150, -RZ, RZ, 0, 1.1920928955078125e-07 ;  /* 0x00000002ff967435 */ /* 0x000fe200000001ff */
[----:B0-----:R-:W-:-:S02]  /*35b0*/  MOV R105, R107 ;  /* 0x0000006b00697202 */ /* 0x001fc40000000f00 */
[----:B------:R-:W-:Y:S02]  /*35c0*/  MOV R146, 0x1f ;  /* 0x0000001f00927802 */ /* 0x000fe40000000f00 */
[----:B------:R-:W-:Y:S02]  /*35d0*/  MOV R147, 0xffffffff ;  /* 0xffffffff00937802 */ /* 0x000fe40000000f00 */
[----:B------:R-:W-:Y:S02]  /*35e0*/  MOV R2, 0x3600 ;  /* 0x0000360000027802 */ /* 0x000fe40000000f00 */
[----:B------:R-:W-:Y:S05]  /*35f0*/  CALL.REL.NOINC `($__internal_107_$__cuda_sm70_shflsync_bfly_p) ;  /* 0x000002e000007944 */ /* 0x000fea0003c00000 */
[----:B------:R-:W-:Y:S01]  /*3600*/  FADD.FTZ R145, R104, R145 ;  /* 0x0000009168917221 */ /* 0x000fe20000010000 */
[----:B0-----:R-:W-:Y:S01]  /*3610*/  MOV R146, 0x1f ;  /* 0x0000001f00927802 */ /* 0x001fe20000000f00 */
[----:B-1----:R-:W-:Y:S01]  /*3620*/  FADD.FTZ R107, R107, R150 ;  /* 0x000000966b6b7221 */ /* 0x002fe20000010000 */
[----:B------:R-:W-:Y:S01]  /*3630*/  HFMA2.MMA R150, -RZ, RZ, 0, 2.384185791015625e-07 ;  /* 0x00000004ff967435 */ /* 0x000fe200000001ff */
[----:B------:R-:W-:Y:S02]  /*3640*/  MOV R147, 0xffffffff ;  /* 0xffffffff00937802 */ /* 0x000fe40000000f00 */
[----:B------:R-:W-:-:S02]  /*3650*/  MOV R105, R145 ;  /* 0x0000009100697202 */ /* 0x000fc40000000f00 */
[----:B------:R-:W-:Y:S02]  /*3660*/  MOV R2, 0x3680 ;  /* 0x0000368000027802 */ /* 0x000fe40000000f00 */
[----:B------:R-:W-:Y:S05]  /*3670*/  CALL.REL.NOINC `($__internal_107_$__cuda_sm70_shflsync_bfly_p) ;  /* 0x0000026000007944 */ /* 0x000fea0003c00000 */
[----:B-1----:R-:W-:Y:S01]  /*3680*/  MOV R104, R150 ;  /* 0x0000009600687202 */ /* 0x002fe20000000f00 */
[----:B------:R-:W-:Y:S01]  /*3690*/  HFMA2.MMA R150, -RZ, RZ, 0, 2.384185791015625e-07 ;  /* 0x00000004ff967435 */ /* 0x000fe200000001ff */
[----:B0-----:R-:W-:Y:S02]  /*36a0*/  MOV R105, R107 ;  /* 0x0000006b00697202 */ /* 0x001fe40000000f00 */
[----:B------:R-:W-:Y:S02]  /*36b0*/  MOV R146, 0x1f ;  /* 0x0000001f00927802 */ /* 0x000fe40000000f00 */
[----:B------:R-:W-:Y:S02]  /*36c0*/  MOV R147, 0xffffffff ;  /* 0xffffffff00937802 */ /* 0x000fe40000000f00 */
[----:B------:R-:W-:Y:S02]  /*36d0*/  MOV R2, 0x36f0 ;  /* 0x000036f000027802 */ /* 0x000fe40000000f00 */
[----:B------:R-:W-:Y:S05]  /*36e0*/  CALL.REL.NOINC `($__internal_107_$__cuda_sm70_shflsync_bfly_p) ;  /* 0x000001f000007944 */ /* 0x000fea0003c00000 */
[----:B------:R-:W-:Y:S01]  /*36f0*/  FADD.FTZ R145, R104, R145 ;  /* 0x0000009168917221 */ /* 0x000fe20000010000 */
[----:B0-----:R-:W-:Y:S01]  /*3700*/  MOV R146, 0x1f ;  /* 0x0000001f00927802 */ /* 0x001fe20000000f00 */
[----:B-1----:R-:W-:Y:S01]  /*3710*/  FADD.FTZ R149, R107, R150 ;  /* 0x000000966b957221 */ /* 0x002fe20000010000 */
[----:B------:R-:W-:Y:S01]  /*3720*/  HFMA2.MMA R150, -RZ, RZ, 0, 4.76837158203125e-07 ;  /* 0x00000008ff967435 */ /* 0x000fe200000001ff */
[----:B------:R-:W-:-:S02]  /*3730*/  MOV R147, 0xffffffff ;  /* 0xffffffff00937802 */ /* 0x000fc40000000f00 */
[----:B------:R-:W-:Y:S02]  /*3740*/  MOV R105, R145 ;  /* 0x0000009100697202 */ /* 0x000fe40000000f00 */
[----:B------:R-:W-:Y:S02]  /*3750*/  MOV R2, 0x3770 ;  /* 0x0000377000027802 */ /* 0x000fe40000000f00 */
[----:B------:R-:W-:Y:S05]  /*3760*/  CALL.REL.NOINC `($__internal_107_$__cuda_sm70_shflsync_bfly_p) ;  /* 0x0000017000007944 */ /* 0x000fea0003c00000 */
[----:B-1----:R-:W-:Y:S01]  /*3770*/  MOV R104, R150 ;  /* 0x0000009600687202 */ /* 0x002fe20000000f00 */
[----:B------:R-:W-:Y:S01]  /*3780*/  HFMA2.MMA R150, -RZ, RZ, 0, 4.76837158203125e-07 ;  /* 0x00000008ff967435 */ /* 0x000fe200000001ff */
[----:B0-----:R-:W-:Y:S02]  /*3790*/  MOV R105, R149 ;  /* 0x0000009500697202 */ /* 0x001fe40000000f00 */
[----:B------:R-:W-:Y:S02]  /*37a0*/  MOV R146, 0x1f ;  /* 0x0000001f00927802 */ /* 0x000fe40000000f00 */
[----:B------:R-:W-:Y:S02]  /*37b0*/  MOV R147, 0xffffffff ;  /* 0xffffffff00937802 */ /* 0x000fe40000000f00 */
[----:B------:R-:W-:-:S02]  /*37c0*/  MOV R2, 0x37e0 ;  /* 0x000037e000027802 */ /* 0x000fc40000000f00 */
[----:B------:R-:W-:Y:S05]  /*37d0*/  CALL.REL.NOINC `($__internal_107_$__cuda_sm70_shflsync_bfly_p) ;  /* 0x0000010000007944 */ /* 0x000fea0003c00000 */
[----:B------:R-:W-:Y:S01]  /*37e0*/  FADD.FTZ R107, R104, R145 ;  /* 0x00000091686b7221 */ /* 0x000fe20000010000 */
[----:B0-----:R-:W-:Y:S01]  /*37f0*/  MOV R146, 0x1f ;  /* 0x0000001f00927802 */ /* 0x001fe20000000f00 */
[----:B-1----:R-:W-:Y:S01]  /*3800*/  FADD.FTZ R145, R149, R150 ;  /* 0x0000009695917221 */ /* 0x002fe20000010000 */
[----:B------:R-:W-:Y:S01]  /*3810*/  HFMA2.MMA R150, -RZ, RZ, 0, 9.5367431640625e-07 ;  /* 0x00000010ff967435 */ /* 0x000fe200000001ff */
[----:B------:R-:W-:-:S02]  /*3820*/  MOV R147, 0xffffffff ;  /* 0xffffffff00937802 */ /* 0x000fc40000000f00 */
[----:B------:R-:W-:Y:S02]  /*3830*/  MOV R105, R107 ;  /* 0x0000006b00697202 */ /* 0x000fe40000000f00 */
[----:B------:R-:W-:Y:S02]  /*3840*/  MOV R2, 0x3860 ;  /* 0x0000386000027802 */ /* 0x000fe40000000f00 */
[----:B------:R-:W-:Y:S05]  /*3850*/  CALL.REL.NOINC `($__internal_107_$__cuda_sm70_shflsync_bfly_p) ;  /* 0x0000008000007944 */ /* 0x000fea0003c00000 */
[----:B-1----:R-:W-:Y:S01]  /*3860*/  MOV R148, R150 ;  /* 0x0000009600947202 */ /* 0x002fe20000000f00 */
[----:B------:R-:W-:Y:S01]  /*3870*/  HFMA2.MMA R150, -RZ, RZ, 0, 9.5367431640625e-07 ;  /* 0x00000010ff967435 */ /* 0x000fe200000001ff */
[----:B0-----:R-:W-:Y:S02]  /*3880*/  MOV R105, R145 ;  /* 0x0000009100697202 */ /* 0x001fe40000000f00 */
[----:B------:R-:W-:Y:S02]  /*3890*/  MOV R146, 0x1f ;  /* 0x0000001f00927802 */ /* 0x000fe40000000f00 */
[----:B------:R-:W-:Y:S02]  /*38a0*/  MOV R147, 0xffffffff ;  /* 0xffffffff00937802 */ /* 0x000fe40000000f00 */
[----:B------:R-:W-:-:S02]  /*38b0*/  MOV R2, 0x38d0 ;  /* 0x000038d000027802 */ /* 0x000fc40000000f00 */
[----:B------:R-:W-:Y:S05]  /*38c0*/  CALL.REL.NOINC `($__internal_107_$__cuda_sm70_shflsync_bfly_p) ;  /* 0x0000001000007944 */ /* 0x000fea0003c00000 */
[----:B01----:R-:W-:Y:S05]  /*38d0*/  BRA `(.L_x_3982) ;  /* 0xffffd93000007947 */ /* 0x003fea000383ffff */
        .weak           $__internal_107_$__cuda_sm70_shflsync_bfly_p
        .type           $__internal_107_$__cuda_sm70_shflsync_bfly_p,@function
        .size           $__internal_107_$__cuda_sm70_shflsync_bfly_p,(.L_x_7285 - $__internal_107_$__cuda_sm70_shflsync_bfly_p)
$__internal_107_$__cuda_sm70_shflsync_bfly_p:
[----:B------:R-:W-:Y:S01]  /*38e0*/  HFMA2.MMA R3, -RZ, RZ, 0, 0 ;  /* 0x00000000ff037435 */ /* 0x000fe200000001ff */
[----:B------:R-:W-:Y:S04]  /*38f0*/  WARPSYNC R147 ;  /* 0x0000009300007348 */ /* 0x000fe80003800000 */
[----:B------:R0:W1:Y:S01]  /*3900*/  SHFL.BFLY PT, R150, R105, R150, R146 ;  /* 0x0c00009669967389 */ /* 0x00006200000e0092 */
[----:B------:R-:W-:Y:S05]  /*3910*/  RET.REL.NODEC R2 `(_ZN10layer_norm13ln_bwd_kernelINS_13Kernel_traitsIf6__halfS2_S2_fjLj512ELj1ELj4ELj1ELj16ENS_18Kernel_traits_baseILj512EfS2_S2_S2_fjLj128EEEEELb0ELb1ELb1ELb1EEEvNS_9BwdParamsE) ;  /* 0xffffc6e002007950 */ /* 0x000fea0003c3ffff */
.L_x_3983:
        /* <DEDUP_REMOVED lines=14> */
.L_x_7285:


//--------------------- .text._ZN10layer_norm13ln_bwd_kernelINS_13Kernel_traitsIf6__halfS2_S2_fjLj512ELj1ELj4ELj1ELj16ENS_18Kernel_traits_baseILj512EfS2_S2_S2_fjLj128EEEEELb1ELb0ELb0ELb0EEEvNS_9BwdParamsE --------------------------
	.section	.text._ZN10layer_norm13ln_bwd_kernelINS_13Kernel_traitsIf6__halfS2_S2_fjLj512ELj1ELj4ELj1ELj16ENS_18Kernel_traits_baseILj512EfS2_S2_S2_fjLj128EEEEELb1ELb0ELb0ELb0EEEvNS_9BwdParamsE,"ax",@progbits
	.sectioninfo	@"SHI_REGISTERS=123"
	.align	128
        .global         _ZN10layer_norm13ln_bwd_kernelINS_13Kernel_traitsIf6__halfS2_S2_fjLj512ELj1ELj4ELj1ELj16ENS_18Kernel_traits_baseILj512EfS2_S2_S2_fjLj128EEEEELb1ELb0ELb0ELb0EEEvNS_9BwdParamsE
        .type           _ZN10layer_norm13ln_bwd_kernelINS_13Kernel_traitsIf6__halfS2_S2_fjLj512ELj1ELj4ELj1ELj16ENS_18Kernel_traits_baseILj512EfS2_S2_S2_fjLj128EEEEELb1ELb0ELb0ELb0EEEvNS_9BwdParamsE,@function
        .size           _ZN10layer_norm13ln_bwd_kernelINS_13Kernel_traitsIf6__halfS2_S2_fjLj512ELj1ELj4ELj1ELj16ENS_18Kernel_traits_baseILj512EfS2_S2_S2_fjLj128EEEEELb1ELb0ELb0ELb0EEEvNS_9BwdParamsE,(.L_x_7286 - _ZN10layer_norm13ln_bwd_kernelINS_13Kernel_traitsIf6__halfS2_S2_fjLj512ELj1ELj4ELj1ELj16ENS_18Kernel_traits_baseILj512EfS2_S2_S2_fjLj128EEEEELb1ELb0ELb0ELb0EEEvNS_9BwdParamsE)
        .other          _ZN10layer_norm13ln_bwd_kernelINS_13Kernel_traitsIf6__halfS2_S2_fjLj512ELj1ELj4ELj1ELj16ENS_18Kernel_traits_baseILj512EfS2_S2_S2_fjLj128EEEEELb1ELb0ELb0ELb0EEEvNS_9BwdParamsE,@"STO_CUDA_ENTRY STV_DEFAULT"
_ZN10layer_norm13ln_bwd_kernelINS_13Kernel_traitsIf6__halfS2_S2_fjLj512ELj1ELj4ELj1ELj16ENS_18Kernel_traits_baseILj512EfS2_S2_S2_fjLj128EEEEELb1ELb0ELb0ELb0EEEvNS_9BwdParamsE:
.text._ZN10layer_norm13ln_bwd_kernelINS_13Kernel_traitsIf6__halfS2_S2_fjLj512ELj1ELj4ELj1ELj16ENS_18Kernel_traits_baseILj512EfS2_S2_S2_fjLj128EEEEELb1ELb0ELb0ELb0EEEvNS_9BwdParamsE:
        /* <DEDUP_REMOVED lines=44> */
.L_x_3996:
        /* <DEDUP_REMOVED lines=39> */
[----:B--2---:R-:W-:Y:S02]  /*0530*/  HADD2.F32 R78, -RZ, R12.H0_H0 ;  /* 0x2000000cff4e7230 */ /* 0x004fe40000004100 */
[----:B------:R-:W-:-:S03]  /*0540*/  HADD2.F32 R84, -RZ, R13.H0_H0 ;  /* 0x2000000dff547230 */ /* 0x000fc60000004100 */
[C---:B------:R-:W-:Y:S01]  /*0550*/  FADD.FTZ R5, -R99.reuse, R78 ;  /* 0x0000004e63057221 */ /* 0x040fe20000010100 */
[----:B------:R-:W-:Y:S02]  /*0560*/  HADD2.F32 R96, -RZ, R13.H1_H1 ;  /* 0x3000000dff607230 */ /* 0x000fe40000004100 */
[----:B------:R-:W-:Y:S01]  /*0570*/  HADD2.F32 R12, -RZ, R12.H1_H1 ;  /* 0x3000000cff0c7230 */ /* 0x000fe20000004100 */
[----:B-----5:R-:W-:Y:S01]  /*0580*/  FMUL.FTZ R5, R90, R5 ;  /* 0x000000055a057220 */ /* 0x020fe20000410000 */
[----:B---3--:R-:W-:Y:S02]  /*0590*/  HADD2.F32 R13, -RZ, R8.H0_H0 ;  /* 0x20000008ff0d7230 */ /* 0x008fe40000004100 */
[--C-:B------:R-:W-:Y:S02]  /*05a0*/  HADD2.F32 R114, -RZ, R14.reuse.H0_H0 ;  /* 0x2000000eff727230 */ /* 0x100fe40000004100 */
        /* <DEDUP_REMOVED lines=8> */
[--C-:B------:R-:W-:Y:S01]  /*0630*/  HADD2.F32 R86, -RZ, R15.reuse.H0_H0 ;  /* 0x2000000fff567230 */ /* 0x100fe20000004100 */
[C---:B------:R-:W-:Y:S01]  /*0640*/  FADD.FTZ R11, -R99.reuse, R96 ;  /* 0x00000060630b7221 */ /* 0x040fe20000010100 */
[----:B------:R-:W-:Y:S01]  /*0650*/  HADD2.F32 R76, -RZ, R15.H1_H1 ;  /* 0x3000000fff4c7230 */ /* 0x000fe20000004100 */
[----:B------:R-:W-:Y:S01]  /*0660*/  FADD.FTZ R13, -R99, R114 ;  /* 0x00000072630d7221 */ /* 0x000fe20000010100 */
[----:B------:R-:W-:-:S02]  /*0670*/  HADD2.F32 R15, -RZ, R9.H0_H0 ;  /* 0x20000009ff0f7230 */ /* 0x000fc40000004100 */
[----:B------:R-:W-:Y:S01]  /*0680*/  HADD2.F32 R112, -RZ, R9.H1_H1 ;  /* 0x30000009ff707230 */ /* 0x000fe20000004100 */
[----:B------:R-:W-:Y:S01]  /*0690*/  FADD.FTZ R9, -R99, R84 ;  /* 0x0000005463097221 */ /* 0x000fe20000010100 */
[--C-:B------:R-:W-:Y:S01]  /*06a0*/  HADD2.F32 R79, -RZ, R10.reuse.H0_H0 ;  /* 0x2000000aff4f7230 */ /* 0x100fe20000004100 */
[C---:B------:R-:W-:Y:S01]  /*06b0*/  FMUL.FTZ R6, R90.reuse, R7 ;  /* 0x000000075a067220 */ /* 0x040fe20000410000 */
[----:B------:R-:W-:Y:S01]  /*06c0*/  HADD2.F32 R88, -RZ, R10.H1_H1 ;  /* 0x3000000aff587230 */ /* 0x000fe20000004100 */
[C---:B------:R-:W-:Y:S02]  /*06d0*/  FMUL.FTZ R10, R90.reuse, R11 ;  /* 0x0000000b5a0a7220 */ /* 0x040fe40000410000 */
[C---:B------:R-:W-:Y:S02]  /*06e0*/  FMUL.FTZ R11, R90.reuse, R13 ;  /* 0x0000000d5a0b7220 */ /* 0x040fe40000410000 */
[----:B------:R-:W-:Y:S02]  /*06f0*/  FMUL.FTZ R9, R90, R9 ;  /* 0x000000095a097220 */ /* 0x000fe40000410000 */
[----:B------:R-:W-:-:S02]  /*0700*/  FADD.FTZ R33, R33, R14 ;  /* 0x0000000e21217221 */ /* 0x000fc40000010000 */
[-C--:B------:R-:W-:Y:S02]  /*0710*/  FFMA.FTZ R49, R6, R14.reuse, R49 ;  /* 0x0000000e06317223 */ /* 0x080fe40000010031 */
[----:B------:R-:W-:Y:S02]  /*0720*/  FMUL.FTZ R7, R65, R14 ;  /* 0x0000000e41077220 */ /* 0x000fe40000410000 */
[----:B------:R-:W-:Y:S02]  /*0730*/  FADD.FTZ R28, R28, R79 ;  /* 0x0000004f1c1c7221 */ /* 0x000fe40000010000 */
[-C--:B------:R-:W-:Y:S02]  /*0740*/  FFMA.FTZ R44, R11, R79.reuse, R44 ;  /* 0x0000004f0b2c7223 */ /* 0x080fe4000001002c */
[----:B------:R-:W-:Y:S02]  /*0750*/  FMUL.FTZ R14, R60, R79 ;  /* 0x0000004f3c0e7220 */ /* 0x000fe40000410000 */
[----:B------:R-:W-:-:S02]  /*0760*/  FADD.FTZ R79, -R99, R116 ;  /* 0x00000074634f7221 */ /* 0x000fc40000010100 */
[----:B------:R-:W-:Y:S02]  /*0770*/  FADD.FTZ R34, R34, R15 ;  /* 0x0000000f22227221 */ /* 0x000fe40000010000 */
[-C--:B------:R-:W-:Y:S02]  /*0780*/  FFMA.FTZ R50, R9, R15.reuse, R50 ;  /* 0x0000000f09327223 */ /* 0x080fe40000010032 */
[----:B------:R-:W-:Y:S02]  /*0790*/  FMUL.FTZ R12, R66, R15 ;  /* 0x0000000f420c7220 */ /* 0x000fe40000410000 */
[----:B------:R-:W-:Y:S02]  /*07a0*/  FADD.FTZ R96, RZ, R8 ;  /* 0x00000008ff607221 */ /* 0x000fe40000010000 */
[----:B------:R-:W-:Y:S02]  /*07b0*/  FFMA.FTZ R15, R5, R8, RZ ;  /* 0x00000008050f7223 */ /* 0x000fe400000100ff */
        /* <DEDUP_REMOVED lines=31> */
.L_x_3987:
[----:B-1----:R-:W-:Y:S05]  /*09b0*/  BSYNC B1 ;  /* 0x0000000000017941 */ /* 0x002fea0003800000 */
.L_x_3986:
        /* <DEDUP_REMOVED lines=22> */
[--C-:B---3--:R-:W-:Y:S01]  /*0b20*/  HADD2.F32 R97, -RZ, R80.reuse.H0_H0 ;  /* 0x20000050ff617230 */ /* 0x108fe20000004100 */
[C---:B------:R-:W-:Y:S01]  /*0b30*/  FADD.FTZ R91, -R99.reuse, R100 ;  /* 0x00000064635b7221 */ /* 0x040fe20000010100 */
[----:B------:R-:W-:Y:S01]  /*0b40*/  HADD2.F32 R110, -RZ, R79.H1_H1 ;  /* 0x3000004fff6e7230 */ /* 0x000fe20000004100 */
[C---:B------:R-:W-:Y:S01]  /*0b50*/  FADD.FTZ R79, -R99.reuse, R78 ;  /* 0x0000004e634f7221 */ /* 0x040fe20000010100 */
[----:B------:R-:W-:Y:S01]  /*0b60*/  HADD2.F32 R78, -RZ, R80.H1_H1 ;  /* 0x30000050ff4e7230 */ /* 0x000fe20000004100 */
[----:B------:R-:W-:Y:S01]  /*0b70*/  FADD.FTZ R107, -R99, R108 ;  /* 0x0000006c636b7221 */ /* 0x000fe20000010100 */
[----:B------:R-:W-:Y:S01]  /*0b80*/  HADD2.F32 R102, -RZ, R77.H0_H0 ;  /* 0x2000004dff667230 */ /* 0x000fe20000004100 */
[----:B-----5:R-:W-:Y:S01]  /*0b90*/  FMUL.FTZ R80, R90, R101 ;  /* 0x000000655a507220 */ /* 0x020fe20000410000 */
[----:B------:R-:W-:-:S02]  /*0ba0*/  HADD2.F32 R105, -RZ, R81.H0_H0 ;  /* 0x20000051ff697230 */ /* 0x000fc40000004100 */
[----:B------:R-:W-:Y:S01]  /*0bb0*/  HADD2.F32 R96, -RZ, R81.H1_H1 ;  /* 0x30000051ff607230 */ /* 0x000fe20000004100 */
[----:B------:R-:W-:Y:S01]  /*0bc0*/  FMUL.FTZ R81, R90, R91 ;  /* 0x0000005b5a517220 */ /* 0x000fe20000410000 */
[--C-:B------:R-:W-:Y:S02]  /*0bd0*/  HADD2.F32 R115, -RZ, R82.reuse.H0_H0 ;  /* 0x20000052ff737230 */ /* 0x100fe40000004100 */
[----:B------:R-:W-:Y:S01]  /*0be0*/  HADD2.F32 R108, -RZ, R82.H1_H1 ;  /* 0x30000052ff6c7230 */ /* 0x000fe20000004100 */
[----:B------:R-:W-:Y:S01]  /*0bf0*/  FMUL.FTZ R82, R56, R97 ;  /* 0x0000006138527220 */ /* 0x000fe20000410000 */
[----:B------:R-:W-:Y:S01]  /*0c00*/  HADD2.F32 R104, -RZ, R77.H1_H1 ;  /* 0x3000004dff687230 */ /* 0x000fe20000004100 */
[----:B------:R-:W-:Y:S02]  /*0c10*/  FADD.FTZ R25, R25, R78 ;  /* 0x0000004e19197221 */ /* 0x000fe40000010000 */
[-C--:B------:R-:W-:Y:S02]  /*0c20*/  FFMA.FTZ R41, R80, R78.reuse, R41 ;  /* 0x0000004e50297223 */ /* 0x080fe40000010029 */
[----:B------:R-:W-:-:S02]  /*0c30*/  FMUL.FTZ R91, R57, R78 ;  /* 0x0000004e395b7220 */ /* 0x000fc40000410000 */
[----:B------:R-:W-:Y:S02]  /*0c40*/  FADD.FTZ R103, -R99, R102 ;  /* 0x0000006663677221 */ /* 0x000fe40000010100 */
[----:B------:R-:W-:Y:S02]  /*0c50*/  FADD.FTZ R78, R111, R82 ;  /* 0x000000526f4e7221 */ /* 0x000fe40000010000 */
[C---:B------:R-:W-:Y:S01]  /*0c60*/  FFMA.FTZ R112, R81.reuse, R82, R112 ;  /* 0x0000005251707223 */ /* 0x040fe20000010070 */
[--C-:B------:R-:W-:Y:S01]  /*0c70*/  HADD2.F32 R77, -RZ, R83.reuse.H0_H0 ;  /* 0x20000053ff4d7230 */ /* 0x100fe20000004100 */
[----:B------:R-:W-:Y:S01]  /*0c80*/  FADD.FTZ R24, R24, R97 ;  /* 0x0000006118187221 */ /* 0x000fe20000010000 */
[----:B------:R-:W-:Y:S01]  /*0c90*/  HADD2.F32 R76, -RZ, R83.H1_H1 ;  /* 0x30000053ff4c7230 */ /* 0x000fe20000004100 */
        /* <DEDUP_REMOVED lines=42> */
.L_x_3989:
[----:B------:R-:W-:Y:S05]  /*0f40*/  BSYNC B1 ;  /* 0x0000000000017941 */ /* 0x000fea0003800000 */
.L_x_3988:
[----:B-----5:R-:W-:Y:S01]  /*0f50*/  @P0 HADD2.F32 R89, -RZ, R98.H0_H0 ;  /* 0x20000062ff590230 */ /* 0x020fe20000004100 */
[----:B------:R-:W-:Y:S05]  /*0f60*/  BRA.DIV ~URZ, `(.L_x_3990) ;  /* 0x000017c27f007947 */ /* 0x000fea000b800000 */
[----:B------:R0:W1:Y:S02]  /*0f70*/  SHFL.BFLY PT, R78, R111, 0x1, 0x1f ;  /* 0x0c201f006f4e7f89 */ /* 0x00006400000e0000 */
.L_x_3997:
        /* <DEDUP_REMOVED lines=18> */
.L_x_3998:
        /* <DEDUP_REMOVED lines=8> */
[-CC-:B------:R-:W-:Y:S01]  /*1120*/  FFMA.FTZ R97, R9, R111.reuse, R112.reuse ;  /* 0x0000006f09617223 */ /* 0x180fe20000010070 */
[----:B------:R-:W-:Y:S01]  /*1130*/  MOV R79, R94 ;  /* 0x0000005e004f7202 */ /* 0x000fe20000000f00 */
[-CC-:B------:R-:W-:Y:S01]  /*1140*/  FFMA.FTZ R77, R5, R111.reuse, R112.reuse ;  /* 0x0000006f054d7223 */ /* 0x180fe20000010070 */
[----:B------:R-:W-:Y:S01]  /*1150*/  ISETP.NE.AND.EX P1, PT, RZ, c[0x0][0x21c], PT, P0 ;  /* 0x00008700ff007a0c */ /* 0x000fe20003f25300 */
[----:B------:R-:W-:Y:S01]  /*1160*/  FADD.FTZ R97, R12, -R97 ;  /* 0x800000610c617221 */ /* 0x000fe20000010000 */
[----:B------:R-:W-:Y:S01]  /*1170*/  LOP3.LUT P4, RZ, R79, 0xff, RZ, 0xc0, !PT ;  /* 0x000000ff4fff7812 */ /* 0x000fe2000788c0ff */
[--C-:B------:R-:W-:Y:S01]  /*1180*/  FFMA.FTZ R79, R11, R111, R112.reuse ;  /* 0x0000006f0b4f7223 */ /* 0x100fe20000010070 */
        /* <DEDUP_REMOVED lines=14> */
[-C--:B------:R-:W-:Y:S02]  /*1270*/  FFMA.FTZ R99, R85, R111.reuse, R112 ;  /* 0x0000006f55637223 */ /* 0x080fe40000010070 */
        /* <DEDUP_REMOVED lines=10> */
[-CC-:B------:R-:W-:Y:S02]  /*1320*/  FFMA.FTZ R116, R10, R111.reuse, R112.reuse ;  /* 0x0000006f0a747223 */ /* 0x180fe40000010070 */
[----:B------:R-:W-:Y:S01]  /*1330*/  @P1 FADD.FTZ R96, R96, R79 ;  /* 0x0000004f60601221 */ /* 0x000fe20000010000 */
[----:B------:R-:W-:Y:S01]  /*1340*/  @P0 F2FP.PACK_AB R79, RZ, R78 ;  /* 0x0000004eff4f023e */ /* 0x000fe200000000ff */
[----:B------:R-:W-:Y:S02]  /*1350*/  @P1 FADD.FTZ R118, R118, R97 ;  /* 0x0000006176761221 */ /* 0x000fe40000010000 */
[----:B------:R-:W-:Y:S01]  /*1360*/  FFMA.FTZ R120, R88, R111, R112 ;  /* 0x0000006f58787223 */ /* 0x000fe20000010070 */
[----:B------:R-:W-:Y:S01]  /*1370*/  @P0 PRMT R73, R79, 0x7610, R73 ;  /* 0x000076104f490816 */ /* 0x000fe20000000049 */
[C---:B------:R-:W-:Y:S01]  /*1380*/  FMUL.FTZ R98, R90.reuse, R77 ;  /* 0x0000004d5a627220 */ /* 0x040fe20000410000 */
[----:B------:R-:W-:Y:S01]  /*1390*/  @P1 HADD2.F32 R77, -RZ, R16.H1_H1 ;  /* 0x30000010ff4d1230 */ /* 0x000fe20000004100 */
[----:B------:R-:W-:Y:S01]  /*13a0*/  FADD.FTZ R97, R13, -R116 ;  /* 0x800000740d617221 */ /* 0x000fe20000010000 */
[----:B------:R-:W-:Y:S01]  /*13b0*/  @P1 HADD2.F32 R79, -RZ, R17.H1_H1 ;  /* 0x30000011ff4f1230 */ /* 0x000fe20000004100 */
[----:B------:R-:W-:Y:S01]  /*13c0*/  FADD.FTZ R113, R87, -R120 ;  /* 0x8000007857717221 */ /* 0x000fe20000010000 */
[----:B------:R-:W-:Y:S01]  /*13d0*/  @P0 F2FP.PACK_AB R99, RZ, R96 ;  /* 0x00000060ff63023e */ /* 0x000fe200000000ff */
[----:B------:R-:W-:Y:S01]  /*13e0*/  FMUL.FTZ R120, R90, R97 ;  /* 0x000000615a787220 */ /* 0x000fe20000410000 */
[----:B------:R-:W-:Y:S01]  /*13f0*/  @P1 HADD2.F32 R97, -RZ, R19.H1_H1 ;  /* 0x30000013ff611230 */ /* 0x000fe20000004100 */
        /* <DEDUP_REMOVED lines=58> */
.L_x_3993:
[----:B------:R-:W-:Y:S05]  /*17a0*/  BSYNC B1 ;  /* 0x0000000000017941 */ /* 0x000fea0003800000 */
.L_x_3992:
        /* <DEDUP_REMOVED lines=106> */
.L_x_3995:
[----:B------:R-:W-:Y:S05]  /*1e50*/  BSYNC B1 ;  /* 0x0000000000017941 */ /* 0x000fea0003800000 */
.L_x_3994:
[----:B------:R-:W-:-:S04]  /*1e60*/  MOV R0, c[0x0][0x160] ;  /* 0x0000580000007a02 */ /* 0x000fc80000000f00 */
[----:B------:R-:W-:-:S04]  /*1e70*/  LEA R3, R0, R3, 0x2 ;  /* 0x0000000300037211 */ /* 0x000fc800078e10ff */
[----:B------:R-:W-:-:S13]  /*1e80*/  ISETP.GE.AND P0, PT, R3, c[0x0][0x164], PT ;  /* 0x0000590003007a0c */ /* 0x000fda0003f06270 */
[----:B0-----:R-:W-:Y:S01]  /*1e90*/  @P0 CALL.REL.NOINC `(.L_x_3985) ;  /* 0x0000001000000944 */ /* 0x001fe20003c00000 */
[----:B------:R-:W-:Y:S05]  /*1ea0*/  BRA `(.L_x_3996) ;  /* 0xffffe41000007947 */ /* 0x000fea000383ffff */
.L_x_3985:
[----:B0-----:R-:W-:Y:S05]  /*1eb0*/  BSYNC B0 ;  /* 0x0000000000007941 */ /* 0x001fea0003800000 */
.L_x_3984:
[----:B------:R-:W-:Y:S01]  /*1ec0*/  SHF.R.U32.HI R0, RZ, 0x5, R4 ;  /* 0x00000005ff007819 */ /* 0x000fe20000011604 */
[----:B------:R-:W-:Y:S01]  /*1ed0*/  WARPSYNC 0xffffffff ;  /* 0xffffffff00007948 */ /* 0x000fe20003800000 */
[----:B------:R-:W-:Y:S01]  /*1ee0*/  LOP3.LUT R2, R4, 0x1f, RZ, 0xc0, !PT ;  /* 0x0000001f04027812 */ /* 0x000fe200078ec0ff */
[----:B-----5:R-:W0:Y:S01]  /*1ef0*/  S2R R52, SR_CTAID.X ;  /* 0x0000000000347919 */ /* 0x020e220000002500 */
[----:B------:R-:W-:Y:S02]  /*1f00*/  SHF.L.U32 R3, R0, 0x6, RZ ;  /* 0x0000000600037819 */ /* 0x000fe400000006ff */
[----:B------:R-:W-:Y:S02]  /*1f10*/  IADD3 R19, -R4, 0x7f, RZ ;  /* 0x0000007f04137810 */ /* 0x000fe40007ffe1ff */
[----:B------:R-:W-:-:S04]  /*1f20*/  LOP3.LUT R0, R3, 0xffffffc0, R2, 0xe2, !PT ;  /* 0xffffffc003007812 */ /* 0x000fc800078ee202 */
[----:B------:R-:W-:-:S05]  /*1f30*/  SHF.L.U32 R0, R0, 0x5, RZ ;  /* 0x0000000500007819 */ /* 0x000fca00000006ff */
        /* <DEDUP_REMOVED lines=57> */
[----:B------:R-:W-:-:S02]  /*22d0*/  @P3 MOV R5, R33 ;  /* 0x0000002100053202 */ /* 0x000fc40000000f00 */
[----:B------:R-:W-:Y:S01]  /*22e0*/  STS.128 [R0+0x410], R36 ;  /* 0x0004102400007388 */ /* 0x000fe20000000c00 */
[----:B----4-:R-:W-:Y:S01]  /*22f0*/  FADD.FTZ R17, R6, R17 ;  /* 0x0000001106117221 */ /* 0x010fe20000010000 */
[----:B------:R-:W-:Y:S02]  /*2300*/  @P3 IADD3.X R35, RZ, R35, RZ, P4, !PT ;  /* 0x00000023ff233210 */ /* 0x000fe400027fe4ff */
[----:B------:R-:W-:Y:S01]  /*2310*/  BAR.SYNC.DEFER_BLOCKING 0x0 ;  /* 0x0000000000007b1d */ /* 0x000fe20000010000 */
[----:B------:R-:W-:Y:S02]  /*2320*/  @P2 MOV R6, R14 ;  /* 0x0000000e00062202 */ /* 0x000fe40000000f00 */
[----:B------:R-:W-:-:S03]  /*2330*/  @P2 IADD3 R14, P4, R14, 0x200, RZ ;  /* 0x000002000e0e2810 */ /* 0x000fc60007f9e0ff */
        /* <DEDUP_REMOVED lines=37> */
[----:B------:R0:W-:Y:S01]  /*2590*/  @P3 STG.E [R4.64], R15 ;  /* 0x0000000f04003986 */ /* 0x0001e2000c101904 */
[----:B------:R-:W-:Y:S01]  /*25a0*/  @P2 IADD3.X R33, RZ, R33, RZ, P5, !PT ;  /* 0x00000021ff212210 */ /* 0x000fe20002ffe4ff */
[----:B-1----:R-:W-:Y:S01]  /*25b0*/  FADD.FTZ R29, R20, R29 ;  /* 0x0000001d141d7221 */ /* 0x002fe20000010000 */
[----:B----4-:R-:W-:Y:S01]  /*25c0*/  @P1 MOV R2, R14 ;  /* 0x0000000e00021202 */ /* 0x010fe20000000f00 */
[----:B--2---:R-:W-:Y:S01]  /*25d0*/  FADD.FTZ R21, R21, R10 ;  /* 0x0000000a15157221 */ /* 0x004fe20000010000 */
[----:B------:R-:W-:-:S02]  /*25e0*/  @P1 MOV R3, R35 ;  /* 0x0000002300031202 */ /* 0x000fc40000000f00 */
[----:B------:R-:W-:Y:S01]  /*25f0*/  @P2 STG.E [R6.64], R29 ;  /* 0x0000001d06002986 */ /* 0x000fe2000c101904 */
[----:B------:R-:W-:Y:S01]  /*2600*/  @P1 IADD3 R14, P3, R14, 0x200, RZ ;  /* 0x000002000e0e1810 */ /* 0x000fe20007f7e0ff */
[----:B---3--:R-:W-:Y:S01]  /*2610*/  FADD.FTZ R0, R0, R27 ;  /* 0x0000001b00007221 */ /* 0x008fe20000010000 */
[----:B0-----:R-:W-:Y:S01]  /*2620*/  @P1 MOV R4, R12 ;  /* 0x0000000c00041202 */ /* 0x001fe20000000f00 */
[----:B------:R-:W-:Y:S01]  /*2630*/  @P2 STG.E [R8.64], R11 ;  /* 0x0000000b08002986 */ /* 0x000fe2000c101904 */
[----:B------:R-:W-:Y:S01]  /*2640*/  @P1 MOV R5, R33 ;  /* 0x0000002100051202 */ /* 0x000fe20000000f00 */
[----:B------:R-:W-:Y:S01]  /*2650*/  FADD.FTZ R31, R0, R31 ;  /* 0x0000001f001f7221 */ /* 0x000fe20000010000 */
        /* <DEDUP_REMOVED lines=13> */
.L_x_3990:
[----:B------:R-:W-:Y:S01]  /*2730*/  HFMA2.MMA R114, -RZ, RZ, 0, 5.9604644775390625e-08 ;  /* 0x00000001ff727435 */ /* 0x000fe200000001ff */
[----:B------:R-:W-:-:S02]  /*2740*/  MOV R79, R111 ;  /* 0x0000006f004f7202 */ /* 0x000fc40000000f00 */
[----:B------:R-:W-:Y:S02]  /*2750*/  MOV R97, 0x1f ;  /* 0x0000001f00617802 */ /* 0x000fe40000000f00 */
[----:B------:R-:W-:Y:S02]  /*2760*/  MOV R116, 0xffffffff ;  /* 0xffffffff00747802 */ /* 0x000fe40000000f00 */
[----:B------:R-:W-:Y:S02]  /*2770*/  MOV R76, 0x2790 ;  /* 0x00002790004c7802 */ /* 0x000fe40000000f00 */
[----:B------:R-:W-:Y:S05]  /*2780*/  CALL.REL.NOINC `($__internal_108_$__cuda_sm70_shflsync_bfly_p) ;  /* 0x0000046000007944 */ /* 0x000fea0003c00000 */
[----:B-1----:R-:W-:Y:S01]  /*2790*/  MOV R78, R79 ;  /* 0x0000004f004e7202 */ /* 0x002fe20000000f00 */
[----:B0-----:R-:W-:Y:S05]  /*27a0*/  BRA `(.L_x_3997) ;  /* 0xffffe7d000007947 */ /* 0x001fea000383ffff */
.L_x_3991:
[----:B------:R-:W-:Y:S01]  /*27b0*/  HFMA2.MMA R114, -RZ, RZ, 0, 5.9604644775390625e-08 ;  /* 0x00000001ff727435 */ /* 0x000fe200000001ff */
[----:B------:R-:W-:Y:S02]  /*27c0*/  MOV R79, R112 ;  /* 0x00000070004f7202 */ /* 0x000fe40000000f00 */
[----:B------:R-:W-:Y:S02]  /*27d0*/  MOV R97, 0x1f ;  /* 0x0000001f00617802 */ /* 0x000fe40000000f00 */
[----:B------:R-:W-:-:S02]  /*27e0*/  MOV R116, 0xffffffff ;  /* 0xffffffff00747802 */ /* 0x000fc40000000f00 */
[----:B------:R-:W-:Y:S02]  /*27f0*/  MOV R76, 0x2810 ;  /* 0x00002810004c7802 */ /* 0x000fe40000000f00 */
[----:B01----:R-:W-:Y:S05]  /*2800*/  CALL.REL.NOINC `($__internal_108_$__cuda_sm70_shflsync_bfly_p) ;  /* 0x000003e000007944 */ /* 0x003fea0003c00000 */
[----:B------:R-:W-:Y:S01]  /*2810*/  FADD.FTZ R111, R78, R111 ;  /* 0x0000006f4e6f7221 */ /* 0x000fe20000010000 */
[----:B0-----:R-:W-:Y:S01]  /*2820*/  HFMA2.MMA R114, -RZ, RZ, 0, 1.1920928955078125e-07 ;  /* 0x00000002ff727435 */ /* 0x001fe200000001ff */
[----:B-1----:R-:W-:Y:S01]  /*2830*/  FADD.FTZ R112, R112, R79 ;  /* 0x0000004f70707221 */ /* 0x002fe20000010000 */
[----:B------:R-:W-:Y:S02]  /*2840*/  MOV R97, 0x1f ;  /* 0x0000001f00617802 */ /* 0x000fe40000000f00 */
[----:B------:R-:W-:Y:S02]  /*2850*/  MOV R116, 0xffffffff ;  /* 0xffffffff00747802 */ /* 0x000fe40000000f00 */
[----:B------:R-:W-:Y:S02]  /*2860*/  MOV R79, R111 ;  /* 0x0000006f004f7202 */ /* 0x000fe40000000f00 */
[----:B------:R-:W-:Y:S02]  /*2870*/  MOV R76, 0x2890 ;  /* 0x00002890004c7802 */ /* 0x000fe40000000f00 */
[----:B------:R-:W-:Y:S05]  /*2880*/  CALL.REL.NOINC `($__internal_108_$__cuda_sm70_shflsync_bfly_p) ;  /* 0x0000036000007944 */ /* 0x000fea0003c00000 */
[----:B0-----:R-:W-:Y:S01]  /*2890*/  HFMA2.MMA R114, -RZ, RZ, 0, 1.1920928955078125e-07 ;  /* 0x00000002ff727435 */ /* 0x001fe200000001ff */
[----:B-1----:R-:W-:-:S02]  /*28a0*/  MOV R78, R79 ;  /* 0x0000004f004e7202 */ /* 0x002fc40000000f00 */
[----:B------:R-:W-:Y:S02]  /*28b0*/  MOV R79, R112 ;  /* 0x00000070004f7202 */ /* 0x000fe40000000f00 */
[----:B------:R-:W-:Y:S02]  /*28c0*/  MOV R97, 0x1f ;  /* 0x0000001f00617802 */ /* 0x000fe40000000f00 */
[----:B------:R-:W-:Y:S02]  /*28d0*/  MOV R116, 0xffffffff ;  /* 0xffffffff00747802 */ /* 0x000fe40000000f00 */
[----:B------:R-:W-:Y:S02]  /*28e0*/  MOV R76, 0x2900 ;  /* 0x00002900004c7802 */ /* 0x000fe40000000f00 */
[----:B------:R-:W-:Y:S05]  /*28f0*/  CALL.REL.NOINC `($__internal_108_$__cuda_sm70_shflsync_bfly_p) ;  /* 0x000002f000007944 */ /* 0x000fea0003c00000 */
[----:B------:R-:W-:Y:S01]  /*2900*/  FADD.FTZ R111, R78, R111 ;  /* 0x0000006f4e6f7221 */ /* 0x000fe20000010000 */
[----:B0-----:R-:W-:Y:S01]  /*2910*/  HFMA2.MMA R114, -RZ, RZ, 0, 2.384185791015625e-07 ;  /* 0x00000004ff727435 */ /* 0x001fe200000001ff */
[----:B-1----:R-:W-:Y:S01]  /*2920*/  FADD.FTZ R112, R112, R79 ;  /* 0x0000004f70707221 */ /* 0x002fe20000010000 */
[----:B------:R-:W-:Y:S02]  /*2930*/  MOV R97, 0x1f ;  /* 0x0000001f00617802 */ /* 0x000fe40000000f00 */
[----:B------:R-:W-:-:S02]  /*2940*/  MOV R116, 0xffffffff ;  /* 0xffffffff00747802 */ /* 0x000fc40000000f00 */
[----:B------:R-:W-:Y:S02]  /*2950*/  MOV R79, R111 ;  /* 0x0000006f004f7202 */ /* 0x000fe40000000f00 */
[----:B------:R-:W-:Y:S02]  /*2960*/  MOV R76, 0x2980 ;  /* 0x00002980004c7802 */ /* 0x000fe40000000f00 */
[----:B------:R-:W-:Y:S05]  /*2970*/  CALL.REL.NOINC `($__internal_108_$__cuda_sm70_shflsync_bfly_p) ;  /* 0x0000027000007944 */ /* 0x000fea0003c00000 */
[----:B0-----:R-:W-:Y:S01]  /*2980*/  HFMA2.MMA R114, -RZ, RZ, 0, 2.384185791015625e-07 ;  /* 0x00000004ff727435 */ /* 0x001fe200000001ff */
[----:B-1----:R-:W-:Y:S02]  /*2990*/  MOV R78, R79 ;  /* 0x0000004f004e7202 */ /* 0x002fe40000000f00 */
[----:B------:R-:W-:Y:S02]  /*29a0*/  MOV R79, R112 ;  /* 0x00000070004f7202 */ /* 0x000fe40000000f00 */
[----:B------:R-:W-:Y:S02]  /*29b0*/  MOV R97, 0x1f ;  /* 0x0000001f00617802 */ /* 0x000fe40000000f00 */
[----:B------:R-:W-:Y:S02]  /*29c0*/  MOV R116, 0xffffffff ;  /* 0xffffffff00747802 */ /* 0x000fe40000000f00 */
[----:B------:R-:W-:-:S02]  /*29d0*/  MOV R76, 0x29f0 ;  /* 0x000029f0004c7802 */ /* 0x000fc40000000f00 */
[----:B------:R-:W-:Y:S05]  /*29e0*/  CALL.REL.NOINC `($__internal_108_$__cuda_sm70_shflsync_bfly_p) ;  /* 0x0000020000007944 */ /* 0x000fea0003c00000 */
[----:B------:R-:W-:Y:S01]  /*29f0*/  FADD.FTZ R111, R78, R111 ;  /* 0x0000006f4e6f7221 */ /* 0x000fe20000010000 */
[----:B0-----:R-:W-:Y:S01]  /*2a00*/  HFMA2.MMA R114, -RZ, RZ, 0, 4.76837158203125e-07 ;  /* 0x00000008ff727435 */ /* 0x001fe200000001ff */
[----:B-1----:R-:W-:Y:S01]  /*2a10*/  FADD.FTZ R98, R112, R79 ;  /* 0x0000004f70627221 */ /* 0x002fe20000010000 */
[----:B------:R-:W-:-:S02]  /*2a20*/  MOV R97, 0x1f ;  /* 0x0000001f00617802 */ /* 0x000fc40000000f00 */
[----:B------:R-:W-:Y:S02]  /*2a30*/  MOV R116, 0xffffffff ;  /* 0xffffffff00747802 */ /* 0x000fe40000000f00 */
[----:B------:R-:W-:Y:S02]  /*2a40*/  MOV R79, R111 ;  /* 0x0000006f004f7202 */ /* 0x000fe40000000f00 */
[----:B------:R-:W-:Y:S02]  /*2a50*/  MOV R76, 0x2a70 ;  /* 0x00002a70004c7802 */ /* 0x000fe40000000f00 */
[----:B------:R-:W-:Y:S05]  /*2a60*/  CALL.REL.NOINC `($__internal_108_$__cuda_sm70_shflsync_bfly_p) ;  /* 0x0000018000007944 */ /* 0x000fea0003c00000 */
[----:B0-----:R-:W-:Y:S01]  /*2a70*/  HFMA2.MMA R114, -RZ, RZ, 0, 4.76837158203125e-07 ;  /* 0x00000008ff727435 */ /* 0x001fe200000001ff */
[----:B-1----:R-:W-:Y:S02]  /*2a80*/  MOV R78, R79 ;  /* 0x0000004f004e7202 */ /* 0x002fe40000000f00 */
[----:B------:R-:W-:Y:S02]  /*2a90*/  MOV R79, R98 ;  /* 0x00000062004f7202 */ /* 0x000fe40000000f00 */
[----:B------:R-:W-:Y:S02]  /*2aa0*/  MOV R97, 0x1f ;  /* 0x0000001f00617802 */ /* 0x000fe40000000f00 */
[----:B------:R-:W-:-:S02]  /*2ab0*/  MOV R116, 0xffffffff ;  /* 0xffffffff00747802 */ /* 0x000fc40000000f00 */
[----:B------:R-:W-:Y:S02]  /*2ac0*/  MOV R76, 0x2ae0 ;  /* 0x00002ae0004c7802 */ /* 0x000fe40000000f00 */
[----:B------:R-:W-:Y:S05]  /*2ad0*/  CALL.REL.NOINC `($__internal_108_$__cuda_sm70_shflsync_bfly_p) ;  /* 0x0000011000007944 */ /* 0x000fea0003c00000 */
[----:B------:R-:W-:Y:S01]  /*2ae0*/  FADD.FTZ R96, R78, R111 ;  /* 0x0000006f4e607221 */ /* 0x000fe20000010000 */
[----:B0-----:R-:W-:Y:S01]  /*2af0*/  HFMA2.MMA R114, -RZ, RZ, 0, 9.5367431640625e-07 ;  /* 0x00000010ff727435 */ /* 0x001fe200000001ff */
[----:B-1----:R-:W-:Y:S01]  /*2b00*/  FADD.FTZ R98, R98, R79 ;  /* 0x0000004f62627221 */ /* 0x002fe20000010000 */
[----:B------:R-:W-:Y:S02]  /*2b10*/  MOV R97, 0x1f ;  /* 0x0000001f00617802 */ /* 0x000fe40000000f00 */
[----:B------:R-:W-:Y:S02]  /*2b20*/  MOV R116, 0xffffffff ;  /* 0xffffffff00747802 */ /* 0x000fe40000000f00 */
[----:B------:R-:W-:Y:S02]  /*2b30*/  MOV R79, R96 ;  /* 0x00000060004f7202 */ /* 0x000fe40000000f00 */
[----:B------:R-:W-:Y:S02]  /*2b40*/  MOV R76, 0x2b60 ;  /* 0x00002b60004c7802 */ /* 0x000fe40000000f00 */
[----:B------:R-:W-:Y:S05]  /*2b50*/  CALL.REL.NOINC `($__internal_108_$__cuda_sm70_shflsync_bfly_p) ;  /* 0x0000009000007944 */ /* 0x000fea0003c00000 */
[----:B0-----:R-:W-:Y:S01]  /*2b60*/  HFMA2.MMA R114, -RZ, RZ, 0, 9.5367431640625e-07 ;  /* 0x00000010ff727435 */ /* 0x001fe200000001ff */
[----:B-1----:R-:W-:-:S02]  /*2b70*/  MOV R99, R79 ;  /* 0x0000004f00637202 */ /* 0x002fc40000000f00 */
[----:B------:R-:W-:Y:S02]  /*2b80*/  MOV R79, R98 ;  /* 0x00000062004f7202 */ /* 0x000fe40000000f00 */
[----:B------:R-:W-:Y:S02]  /*2b90*/  MOV R97, 0x1f ;  /* 0x0000001f00617802 */ /* 0x000fe40000000f00 */
[----:B------:R-:W-:Y:S02]  /*2ba0*/  MOV R116, 0xffffffff ;  /* 0xffffffff00747802 */ /* 0x000fe40000000f00 */
[----:B------:R-:W-:Y:S02]  /*2bb0*/  MOV R76, 0x2bd0 ;  /* 0x00002bd0004c7802 */ /* 0x000fe40000000f00 */
[----:B------:R-:W-:Y:S05]  /*2bc0*/  CALL.REL.NOINC `($__internal_108_$__cuda_sm70_shflsync_bfly_p) ;  /* 0x0000002000007944 */ /* 0x000fea0003c00000 */
[----:B-1----:R-:W-:Y:S01]  /*2bd0*/  MOV R77, R79 ;  /* 0x0000004f004d7202 */ /* 0x002fe20000000f00 */
[----:B0-----:R-:W-:Y:S05]  /*2be0*/  BRA `(.L_x_3998) ;  /* 0xffffe4b000007947 */ /* 0x001fea000383ffff */
        .weak           $__internal_108_$__cuda_sm70_shflsync_bfly_p
        .type           $__internal_108_$__cuda_sm70_shflsync_bfly_p,@function
        .size           $__internal_108_$__cuda_sm70_shflsync_bfly_p,(.L_x_7286 - $__internal_108_$__cuda_sm70_shflsync_bfly_p)
$__internal_108_$__cuda_sm70_shflsync_bfly_p:
[----:B------:R-:W-:Y:S01]  /*2bf0*/  HFMA2.MMA R77, -RZ, RZ, 0, 0 ;  /* 0x00000000ff4d7435 */ /* 0x000fe200000001ff */
[----:B------:R-:W-:Y:S04]  /*2c00*/  WARPSYNC R116 ;  /* 0x0000007400007348 */ /* 0x000fe80003800000 */
[----:B------:R0:W1:Y:S01]  /*2c10*/  SHFL.BFLY PT, R79, R79, R114, R97 ;  /* 0x0c0000724f4f7389 */ /* 0x00006200000e0061 */
[----:B------:R-:W-:Y:S05]  /*2c20*/  RET.REL.NODEC R76 `(_ZN10layer_norm13ln_bwd_kernelINS_13Kernel_traitsIf6__halfS2_S2_fjLj512ELj1ELj4ELj1ELj16ENS_18Kernel_traits_baseILj512EfS2_S2_S2_fjLj128EEEEELb1ELb0ELb0ELb0EEEvNS_9BwdParamsE) ;  /* 0xffffd3d04c007950 */ /* 0x000fea0003c3ffff */
.L_x_3999:
        /* <DEDUP_REMOVED lines=13> */
.L_x_7286:


//--------------------- .text._ZN10layer_norm13ln_bwd_kernelINS_13Kernel_traitsIf6__halfS2_S2_fjLj512ELj1ELj4ELj1ELj16ENS_18Kernel_traits_baseILj512EfS2_S2_S2_fjLj128EEEEELb1ELb0ELb0ELb1EEEvNS_9BwdParamsE --------------------------
	.section	.text._ZN10layer_norm13ln_bwd_kernelINS_13Kernel_traitsIf6__halfS2_S2_fjLj512ELj1ELj4ELj1ELj16ENS_18Kernel_traits_baseILj512EfS2_S2_S2_fjLj128EEEEELb1ELb0ELb0ELb1EEEvNS_9BwdParamsE,"ax",@progbits
	.sectioninfo	@"SHI_REGISTERS=125"
	.align	128
        .global         _ZN10layer_norm13ln_bwd_kernelINS_13Kernel_traitsIf6__halfS2_S2_fjLj512ELj1ELj4ELj1ELj16ENS_18Kernel_traits_baseILj512EfS2_S2_S2_fjLj128EEEEELb1ELb0ELb0ELb1EEEvNS_9BwdParamsE
        .type           _ZN10layer_norm13ln_bwd_kernelINS_13Kernel_traitsIf6__halfS2_S2_fjLj512ELj1ELj4ELj1ELj16ENS_18Kernel_traits_baseILj512EfS2_S2_S2_fjLj128EEEEELb1ELb0ELb0ELb1EEEvNS_9BwdParamsE,@function
        .size           _ZN10layer_norm13ln_bwd_kernelINS_13Kernel_traitsIf6__halfS2_S2_fjLj512ELj1ELj4ELj1ELj16ENS_18Kernel_traits_baseILj512EfS2_S2_S2_fjLj128EEEEELb1ELb0ELb0ELb1EEEvNS_9BwdParamsE,(.L_x_7287 - _ZN10layer_norm13ln_bwd_kernelINS_13Kernel_traitsIf6__halfS2_S2_fjLj512ELj1ELj4ELj1ELj16ENS_18Kernel_traits_baseILj512EfS2_S2_S2_fjLj128EEEEELb1ELb0ELb0ELb1EEEvNS_9BwdParamsE)
        .other          _ZN10layer_norm13ln_bwd_kernelINS_13Kernel_traitsIf6__halfS2_S2_fjLj512ELj1ELj4ELj1ELj16ENS_18Kernel_traits_baseILj512EfS2_S2_S2_fjLj128EEEEELb1ELb0ELb0ELb1EEEvNS_9BwdParamsE,@"STO_CUDA_ENTRY STV_DEFAULT"
_ZN10layer_norm13ln_bwd_kernelINS_13Kernel_traitsIf6__halfS2_S2_fjLj512ELj1ELj4ELj1ELj16ENS_18Kernel_traits_baseILj512EfS2_S2_S2_fjLj128EEEEELb1ELb0ELb0ELb1EEEvNS_9BwdParamsE:
.text._ZN10layer_norm13ln_bwd_kernelINS_13Kernel_traitsIf6__halfS2_S2_fjLj512ELj1ELj4ELj1ELj16ENS_18Kernel_traits_baseILj512EfS2_S2_S2_fjLj128EEEEELb1ELb0ELb0ELb1EEEvNS_9BwdParamsE:
        /* <DEDUP_REMOVED lines=26> */
.L_x_4001:
        /* <DEDUP_REMOVED lines=27> */
.L_x_4007:
        /* <DEDUP_REMOVED lines=10> */
[----:B------:R-:W-:Y:S02]  /*03f0*/  IADD3 R96, R90, 0x20, RZ ;  /* 0x000000205a607810 */ /* 0x000fe40007ffe0ff */
[----:B------:R-:W-:Y:S01]  /*0400*/  @P1 LEA.HI.X R43, R86, c[0x0][0x1c4], R33, 0x1, P0 ;  /* 0x00007100562b1a11 */ /* 0x000fe200000f0c21 */
[----:B------:R-:W-:Y:S01]  /*0410*/  IMAD.WIDE.U32 R32, R90, R53, c[0x0][0x188] ;  /* 0x000062005a207625 */ /* 0x000fe200078e0035 */
[----:B------:R-:W-:Y:S02]  /*0420*/  MOV R93, 0x4 ;  /* 0x00000004005d7802 */ /* 0x000fe40000000f00 */
[----:B------:R-:W-:Y:S01]  /*0430*/  SHF.L.U32 R88, R96, 0x4, RZ ;  /* 0x0000000460587819 */ /* 0x000fe200000006ff */
[----:B------:R0:W2:Y:S02]  /*0440*/  @P1 LDG.E.U16 R94, [R42.64] ;  /* 0x000000042a5e1981 */ /* 0x0000a4000c1e1500 */
[----:B------:R-:W-:Y:S01]  /*0450*/  IMAD.WIDE R2, R86, R93, c[0x0][0x1a0] ;  /* 0x0000680056027625 */ /* 0x000fe200078e025d */
[----:B------:R-:W-:Y:S01]  /*0460*/  SHF.R.U32.HI R89, RZ, 0x1c, R96 ;  /* 0x0000001cff597819 */ /* 0x000fe20000011660 */
[----:B------:R-:W3:Y:S01]  /*0470*/  LDG.E.128 R32, [R32.64] ;  /* 0x0000000420207981 */ /* 0x000ee2000c1e1d00 */
[----:B------:R-:W-:Y:S01]  /*0480*/  IADD3 R40, P0, R88, c[0x0][0x188], RZ ;  /* 0x0000620058287a10 */ /* 0x000fe20007f1e0ff */
[----:B------:R-:W-:-:S02]  /*0490*/  IMAD.WIDE.U32 R36, R90, R53, c[0x0][0x208] ;  /* 0x000082005a247625 */ /* 0x000fc400078e0035 */
[----:B------:R4:W3:Y:S01]  /*04a0*/  LDG.E R99, [R2.64] ;  /* 0x0000000402637981 */ /* 0x0008e2000c1e1900 */
[----:B------:R-:W-:Y:S01]  /*04b0*/  IADD3.X R41, R89, c[0x0][0x18c], RZ, P0, !PT ;  /* 0x0000630059297a10 */ /* 0x000fe200007fe4ff */
[----:B------:R-:W-:Y:S02]  /*04c0*/  IMAD.WIDE.U32 R44, R96, R53, c[0x0][0x208] ;  /* 0x00008200602c7625 */ /* 0x000fe400078e0035 */
[----:B------:R-:W3:Y:S02]  /*04d0*/  LDG.E.128 R36, [R36.64] ;  /* 0x0000000424247981 */ /* 0x000ee4000c1e1d00 */
[----:B------:R-:W-:Y:S02]  /*04e0*/  IMAD.WIDE R92, R86, R93, c[0x0][0x1a8] ;  /* 0x00006a00565c7625 */ /* 0x000fe400078e025d */
[----:B0-----:R-:W3:Y:S04]  /*04f0*/  LDG.E.128 R40, [R40.64] ;  /* 0x0000000428287981 */ /* 0x001ee8000c1e1d00 */
[----:B------:R0:W3:Y:S04]  /*0500*/  LDG.E R91, [R92.64] ;  /* 0x000000045c5b7981 */ /* 0x0000e8000c1e1900 */
[----:B------:R-:W3:Y:S01]  /*0510*/  LDG.E.128 R44, [R44.64] ;  /* 0x000000042c2c7981 */ /* 0x000ee2000c1e1d00 */
[----:B------:R-:W-:-:S02]  /*0520*/  MOV R49, 0x8 ;  /* 0x0000000800317802 */ /* 0x000fc40000000f00 */
[----:B----4-:R-:W-:-:S03]  /*0530*/  LEA R2, P3, R96, c[0x0][0x190], 0x3 ;  /* 0x0000640060027a11 */ /* 0x010fc600078618ff */
[----:B------:R-:W-:Y:S01]  /*0540*/  IMAD.WIDE.U32 R48, R90, R49, c[0x0][0x190] ;  /* 0x000064005a307625 */ /* 0x000fe200078e0031 */
[----:B------:R-:W-:-:S05]  /*0550*/  LEA.HI.X R3, R96, c[0x0][0x194], RZ, 0x3, P3 ;  /* 0x0000650060037a11 */ /* 0x000fca00018f1cff */
[----:B-----5:R-:W5:Y:S04]  /*0560*/  LDG.E.64 R48, [R48.64] ;  /* 0x0000000430307981 */ /* 0x020f68000c1e1b00 */
[----:B------:R-:W5:Y:S01]  /*0570*/  LDG.E.64 R2, [R2.64] ;  /* 0x0000000402027981 */ /* 0x000f62000c1e1b00 */
[----:B------:R-:W-:-:S04]  /*0580*/  ISETP.NE.U32.AND P0, PT, RZ, c[0x0][0x218], PT ;  /* 0x00008600ff007a0c */ /* 0x000fc80003f05070 */
[----:B------:R-:W-:Y:S02]  /*0590*/  ISETP.NE.AND.EX P0, PT, RZ, c[0x0][0x21c], PT, P0 ;  /* 0x00008700ff007a0c */ /* 0x000fe40003f05300 */
[----:B0-----:R-:W-:-:S11]  /*05a0*/  MOV R92, 0x3f800000 ;  /* 0x3f800000005c7802 */ /* 0x001fd60000000f00 */
[----:B------:R-:W-:Y:S01]  /*05b0*/  @P0 LEA R50, P2, R96, c[0x0][0x218], 0x4 ;  /* 0x0000860060320a11 */ /* 0x000fe200078420ff */
[----:B------:R-:W-:-:S03]  /*05c0*/  @P0 IMAD.WIDE.U32 R52, R90, R53, c[0x0][0x218] ;  /* 0x000086005a340625 */ /* 0x000fc600078e0035 */
[----:B------:R-:W-:Y:S02]  /*05d0*/  @P0 LEA.HI.X R51, R96, c[0x0][0x21c], RZ, 0x4, P2 ;  /* 0x0000870060330a11 */ /* 0x000fe400010f24ff */
[----:B------:R0:W5:Y:S04]  /*05e0*/  @P0 LDG.E.128 R20, [R52.64] ;  /* 0x0000000434140981 */ /* 0x000168000c1e1d00 */
[----:B------:R4:W5:Y:S01]  /*05f0*/  @P0 LDG.E.128 R24, [R50.64] ;  /* 0x0000000432180981 */ /* 0x000962000c1e1d00 */
[----:B--2---:R-:W-:Y:S01]  /*0600*/  @P1 HADD2.F32 R92, -RZ, R94.H0_H0 ;  /* 0x2000005eff5c1230 */ /* 0x004fe20000004100 */
[----:B-1----:R-:W-:Y:S01]  /*0610*/  ISETP.NE.AND P1, PT, R87, RZ, PT ;  /* 0x000000ff5700720c */ /* 0x002fe20003f25270 */
[----:B---3--:R-:W-:Y:S02]  /*0620*/  HADD2.F32 R95, -RZ, R32.H0_H0 ;  /* 0x20000020ff5f7230 */ /* 0x008fe40000004100 */
[----:B------:R-:W-:Y:S01]  /*0630*/  HADD2.F32 R122, -RZ, R33.H1_H1 ;  /* 0x30000021ff7a7230 */ /* 0x000fe20000004100 */
[----:B------:R-:W-:Y:S01]  /*0640*/  FSEL R99, R99, RZ, !P1 ;  /* 0x000000ff63637208 */ /* 0x000fe20004800000 */
[----:B------:R-:W-:-:S02]  /*0650*/  HADD2.F32 R120, -RZ, R34.H0_H0 ;  /* 0x20000022ff787230 */ /* 0x000fc40000004100 */
[----:B------:R-:W-:Y:S02]  /*0660*/  HADD2.F32 R118, -RZ, R34.H1_H1 ;  /* 0x30000022ff767230 */ /* 0x000fe40000004100 */
[----:B------:R-:W-:Y:S01]  /*0670*/  HADD2.F32 R96, -RZ, R33.H0_H0 ;  /* 0x20000021ff607230 */ /* 0x000fe20000004100 */
[C---:B------:R-:W-:Y:S01]  /*0680*/  FADD.FTZ R34, -R99.reuse, R95 ;  /* 0x0000005f63227221 */ /* 0x040fe20000010100 */
[----:B------:R-:W-:Y:S01]  /*0690*/  HADD2.F32 R32, -RZ, R32.H1_H1 ;  /* 0x30000020ff207230 */ /* 0x000fe20000004100 */
[C---:B------:R-:W-:Y:S01]  /*06a0*/  FADD.FTZ R122, -R99.reuse, R122 ;  /* 0x0000007a637a7221 */ /* 0x040fe20000010100 */
[--C-:B------:R-:W-:Y:S01]  /*06b0*/  HADD2.F32 R116, -RZ, R35.reuse.H0_H0 ;  /* 0x20000023ff747230 */ /* 0x100fe20000004100 */
[----:B------:R-:W-:Y:S01]  /*06c0*/  FADD.FTZ R120, -R99, R120 ;  /* 0x0000007863787221 */ /* 0x000fe20000010100 */
[----:B------:R-:W-:Y:S02]  /*06d0*/  HADD2.F32 R102, -RZ, R35.H1_H1 ;  /* 0x30000023ff667230 */ /* 0x000fe40000004100 */
[----:B------:R-:W-:-:S02]  /*06e0*/  HADD2.F32 R93, -RZ, R38.H0_H0 ;  /* 0x20000026ff5d7230 */ /* 0x000fc40000004100 */
[----:B------:R-:W-:Y:S02]  /*06f0*/  HADD2.F32 R98, -RZ, R38.H1_H1 ;  /* 0x30000026ff627230 */ /* 0x000fe40000004100 */
[--C-:B------:R-:W-:Y:S02]  /*0700*/  HADD2.F32 R114, -RZ, R40.reuse.H0_H0 ;  /* 0x20000028ff727230 */ /* 0x100fe40000004100 */
[----:B------:R-:W-:Y:S02]  /*0710*/  HADD2.F32 R106, -RZ, R40.H1_H1 ;  /* 0x30000028ff6a7230 */ /* 0x000fe40000004100 */
[--C-:B------:R-:W-:Y:S01]  /*0720*/  HADD2.F32 R108, -RZ, R41.reuse.H0_H0 ;  /* 0x20000029ff6c7230 */ /* 0x100fe20000004100 */
[----:B------:R-:W-:Y:S01]  /*0730*/  FMUL.FTZ R34, R91, R34 ;  /* 0x000000225b227220 */ /* 0x000fe20000410000 */
[----:B------:R-:W-:Y:S02]  /*0740*/  HADD2.F32 R35, -RZ, R36.H0_H0 ;  /* 0x20000024ff237230 */ /* 0x000fe40000004100 */
[----:B------:R-:W-:-:S02]  /*0750*/  HADD2.F32 R41, -RZ, R41.H1_H1 ;  /* 0x30000029ff297230 */ /* 0x000fc40000004100 */
[--C-:B----4-:R-:W-:Y:S02]  /*0760*/  HADD2.F32 R50, -RZ, R42.reuse.H0_H0 ;  /* 0x2000002aff327230 */ /* 0x110fe40000004100 */
[----:B------:R-:W-:Y:S02]  /*0770*/  HADD2.F32 R33, -RZ, R42.H1_H1 ;  /* 0x3000002aff217230 */ /* 0x000fe40000004100 */
[--C-:B------:R-:W-:Y:S02]  /*0780*/  HADD2.F32 R38, -RZ, R43.reuse.H0_H0 ;  /* 0x2000002bff267230 */ /* 0x100fe40000004100 */
[----:B------:R-:W-:Y:S01]  /*0790*/  HADD2.F32 R40, -RZ, R43.H1_H1 ;  /* 0x3000002bff287230 */ /* 0x000fe20000004100 */
[----:B------:R-:W-:Y:S01]  /*07a0*/  FADD.FTZ R42, -R99, R96 ;  /* 0x00000060632a7221 */ /* 0x000fe20000010100 */
[----:B------:R-:W-:Y:S02]  /*07b0*/  HADD2.F32 R94, -RZ, R37.H1_H1 ;  /* 0x30000025ff5e7230 */ /* 0x000fe40000004100 */
[----:B------:R-:W-:-:S02]  /*07c0*/  HADD2.F32 R95, -RZ, R44.H0_H0 ;  /* 0x2000002cff5f7230 */ /* 0x000fc40000004100 */
[----:B------:R-:W-:Y:S01]  /*07d0*/  HADD2.F32 R112, -RZ, R44.H1_H1 ;  /* 0x3000002cff707230 */ /* 0x000fe20000004100 */
[----:B------:R-:W-:Y:S01]  /*07e0*/  FMUL.FTZ R44, R91, R122 ;  /* 0x0000007a5b2c7220 */ /* 0x000fe20000410000 */
[----:B------:R-:W-:Y:S01]  /*07f0*/  HADD2.F32 R100, -RZ, R36.H1_H1 ;  /* 0x30000024ff647230 */ /* 0x000fe20000004100 */
[----:B------:R-:W-:Y:S01]  /*0800*/  FADD.FTZ R36, -R99, R32 ;  /* 0x0000002063247221 */ /* 0x000fe20000010100 */
[--C-:B0-----:R-:W-:Y:S02]  /*0810*/  HADD2.F32 R53, -RZ, R39.reuse.H0_H0 ;  /* 0x20000027ff357230 */ /* 0x101fe40000004100 */
[----:B------:R-:W-:Y:S01]  /*0820*/  HADD2.F32 R104, -RZ, R39.H1_H1 ;  /* 0x30000027ff687230 */ /* 0x000fe20000004100 */
[----:B------:R-:W-:Y:S01]  /*0830*/  FMUL.FTZ R39, R91, R120 ;  /* 0x000000785b277220 */ /* 0x000fe20000410000 */
[----:B------:R-:W-:Y:S01]  /*0840*/  HADD2.F32 R97, -RZ, R37.H0_H0 ;  /* 0x20000025ff617230 */ /* 0x000fe20000004100 */
[C---:B------:R-:W-:Y:S01]  /*0850*/  FADD.FTZ R118, -R99.reuse, R118 ;  /* 0x0000007663767221 */ /* 0x040fe20000010100 */
[----:B------:R-:W-:Y:S01]  /*0860*/  HADD2.F32 R110, -RZ, R45.H1_H1 ;  /* 0x3000002dff6e7230 */ /* 0x000fe20000004100 */
        /* <DEDUP_REMOVED lines=10> */
[----:B------:R-:W-:Y:S01]  /*0910*/  HADD2.F32 R99, -RZ, R45.H0_H0 ;  /* 0x2000002dff637230 */ /* 0x000fe20000004100 */
[----:B------:R-:W-:Y:S02]  /*0920*/  FADD.FTZ R84, R35, R84 ;  /* 0x0000005423547221 */ /* 0x000fe40000010000 */
[-C--:B------:R-:W-:Y:S02]  /*0930*/  FFMA.FTZ R85, R34, R35.reuse, R85 ;  /* 0x0000002322557223 */ /* 0x080fe40000010055 */
        /* <DEDUP_REMOVED lines=11> */
[-C--:B------:R-:W-:Y:S02]  /*09f0*/  FFMA.FTZ R81, R42, R97.reuse, R81 ;  /* 0x000000612a517223 */ /* 0x080fe40000010051 */
[----:B------:R-:W-:-:S02]  /*0a00*/  FMUL.FTZ R41, R18, R97 ;  /* 0x0000006112297220 */ /* 0x000fc40000410000 */
[----:B------:R-:W-:Y:S02]  /*0a10*/  FADD.FTZ R114, RZ, R35 ;  /* 0x00000023ff727221 */ /* 0x000fe40000010000 */
[----:B------:R-:W-:Y:S02]  /*0a20*/  FMUL.FTZ R36, R91, R36 ;  /* 0x000000245b247220 */ /* 0x000fe40000410000 */
[----:B------:R-:W-:Y:S02]  /*0a30*/  FFMA.FTZ R97, R34, R35, RZ ;  /* 0x0000002322617223 */ /* 0x000fe400000100ff */
[----:B------:R-:W-:Y:S02]  /*0a40*/  FADD.FTZ R114, R114, R37 ;  /* 0x0000002572727221 */ /* 0x000fe40000010000 */
[----:B------:R-:W-:Y:S02]  /*0a50*/  FFMA.FTZ R97, R36, R37, R97 ;  /* 0x0000002524617223 */ /* 0x000fe40000010061 */
[----:B------:R-:W-:-:S02]  /*0a60*/  FADD.FTZ R114, R114, R41 ;  /* 0x0000002972727221 */ /* 0x000fc40000010000 */
[----:B------:R-:W-:Y:S02]  /*0a70*/  FFMA.FTZ R97, R42, R41, R97 ;  /* 0x000000292a617223 */ /* 0x000fe40000010061 */
[----:B------:R-:W-:Y:S02]  /*0a80*/  FMUL.FTZ R43, R91, R118 ;  /* 0x000000765b2b7220 */ /* 0x000fe40000410000 */
[----:B------:R-:W-:Y:S02]  /*0a90*/  FADD.FTZ R101, R114, R45 ;  /* 0x0000002d72657221 */ /* 0x000fe40000010000 */
[----:B------:R-:W-:Y:S01]  /*0aa0*/  FFMA.FTZ R103, R44, R45, R97 ;  /* 0x0000002d2c677223 */ /* 0x000fe20000010061 */
[--C-:B------:R-:W-:Y:S01]  /*0ab0*/  HADD2.F32 R33, -RZ, R47.reuse.H0_H0 ;  /* 0x2000002fff217230 */ /* 0x100fe20000004100 */
[----:B------:R-:W-:Y:S01]  /*0ac0*/  FADD.FTZ R65, R98, R65 ;  /* 0x0000004162417221 */ /* 0x000fe20000010000 */
[----:B------:R-:W-:Y:S01]  /*0ad0*/  HADD2.F32 R52, -RZ, R47.H1_H1 ;  /* 0x3000002fff347230 */ /* 0x000fe20000004100 */
[----:B------:R-:W-:-:S02]  /*0ae0*/  FFMA.FTZ R0, R43, R98, R0 ;  /* 0x000000622b007223 */ /* 0x000fc40000010000 */
[----:B------:R-:W-:Y:S02]  /*0af0*/  FADD.FTZ R82, R100, R82 ;  /* 0x0000005264527221 */ /* 0x000fe40000010000 */
[----:B------:R-:W-:Y:S02]  /*0b00*/  FFMA.FTZ R83, R36, R100, R83 ;  /* 0x0000006424537223 */ /* 0x000fe40000010053 */
[----:B------:R-:W-:Y:S02]  /*0b10*/  FMUL.FTZ R47, R91, R116 ;  /* 0x000000745b2f7220 */ /* 0x000fe40000410000 */
[----:B------:R-:W-:Y:S02]  /*0b20*/  FMUL.FTZ R98, R13, R98 ;  /* 0x000000620d627220 */ /* 0x000fe40000410000 */
[----:B------:R-:W-:Y:S02]  /*0b30*/  FADD.FTZ R101, R101, R94 ;  /* 0x0000005e65657221 */ /* 0x000fe40000010000 */
[----:B------:R-:W-:-:S02]  /*0b40*/  FMUL.FTZ R100, R91, R102 ;  /* 0x000000665b647220 */ /* 0x000fc40000410000 */
[----:B------:R-:W-:Y:S02]  /*0b50*/  FFMA.FTZ R103, R39, R94, R103 ;  /* 0x0000005e27677223 */ /* 0x000fe40000010067 */
[----:B------:R-:W-:Y:S02]  /*0b60*/  FMUL.FTZ R106, R91, R106 ;  /* 0x0000006a5b6a7220 */ /* 0x000fe40000410000 */
[----:B------:R-:W-:Y:S02]  /*0b70*/  FADD.FTZ R68, R53, R68 ;  /* 0x0000004435447221 */ /* 0x000fe40000010000 */
[-C--:B------:R-:W-:Y:S02]  /*0b80*/  FFMA.FTZ R56, R47, R53.reuse, R56 ;  /* 0x000000352f387223 */ /* 0x080fe40000010038 */
[----:B------:R-:W-:Y:S02]  /*0b90*/  FMUL.FTZ R102, R14, R53 ;  /* 0x000000350e667220 */ /* 0x000fe40000410000 */
[----:B------:R-:W-:-:S02]  /*0ba0*/  FADD.FTZ R101, R101, R98 ;  /* 0x0000006265657221 */ /* 0x000fc40000010000 */
[----:B------:R-:W-:Y:S02]  /*0bb0*/  FADD.FTZ R67, R104, R67 ;  /* 0x0000004368437221 */ /* 0x000fe40000010000 */
[-C--:B------:R-:W-:Y:S02]  /*0bc0*/  FFMA.FTZ R55, R100, R104.reuse, R55 ;  /* 0x0000006864377223 */ /* 0x080fe40000010037 */
[----:B------:R-:W-:Y:S02]  /*0bd0*/  FMUL.FTZ R53, R15, R104 ;  /* 0x000000680f357220 */ /* 0x000fe40000410000 */
[----:B------:R-:W-:Y:S02]  /*0be0*/  FFMA.FTZ R103, R43, R98, R103 ;  /* 0x000000622b677223 */ /* 0x000fe40000010067 */
        /* <DEDUP_REMOVED lines=8> */
[C---:B------:R-:W-:Y:S02]  /*0c70*/  FMUL.FTZ R97, R91.reuse, R108 ;  /* 0x0000006c5b617220 */ /* 0x040fe40000410000 */
[----:B------:R-:W-:Y:S02]  /*0c80*/  FMUL.FTZ R96, R91, R96 ;  /* 0x000000605b607220 */ /* 0x000fe40000410000 */
[----:B------:R-:W-:Y:S02]  /*0c90*/  FADD.FTZ R101, R112, R53 ;  /* 0x0000003570657221 */ /* 0x000fe40000010000 */
        /* <DEDUP_REMOVED lines=9> */
[----:B------:R-:W-:Y:S02]  /*0d30*/  FADD.FTZ R103, R110, R95 ;  /* 0x0000005f6e677221 */ /* 0x000fe40000010000 */
[----:B------:R-:W-:Y:S01]  /*0d40*/  FFMA.FTZ R105, R106, R95, R101 ;  /* 0x0000005f6a697223 */ /* 0x000fe20000010065 */
[--C-:B------:R-:W-:Y:S01]  /*0d50*/  HADD2.F32 R51, -RZ, R46.reuse.H0_H0 ;  /* 0x2000002eff337230 */ /* 0x100fe20000004100 */
[C---:B------:R-:W-:Y:S02]  /*0d60*/  FMUL.FTZ R50, R91.reuse, R50 ;  /* 0x000000325b327220 */ /* 0x040fe40000410000 */
[----:B------:R-:W-:Y:S02]  /*0d70*/  FMUL.FTZ R101, R91, R32 ;  /* 0x000000205b657220 */ /* 0x000fe40000410000 */
[----:B------:R-:W-:Y:S02]  /*0d80*/  FADD.FTZ R32, R103, R108 ;  /* 0x0000006c67207221 */ /* 0x000fe40000010000 */
[----:B------:R-:W-:Y:S01]  /*0d90*/  FFMA.FTZ R105, R97, R108, R105 ;  /* 0x0000006c61697223 */ /* 0x000fe20000010069 */
[----:B------:R-:W-:Y:S01]  /*0da0*/  HADD2.F32 R46, -RZ, R46.H1_H1 ;  /* 0x3000002eff2e7230 */ /* 0x000fe20000004100 */
        /* <DEDUP_REMOVED lines=26> */
.L_x_4008:
        /* <DEDUP_REMOVED lines=18> */
.L_x_4009:
[----:B--2---:R-:W-:Y:S01]  /*1070*/  FADD.FTZ R112, R112, R109 ;  /* 0x0000006d70707221 */ /* 0x004fe20000010000 */
[----:B-----5:R-:W-:Y:S01]  /*1080*/  @P0 HADD2.F32 R114, -RZ, R21.H0_H0 ;  /* 0x20000015ff720230 */ /* 0x020fe20000004100 */
[----:B-1----:R-:W-:Y:S01]  /*1090*/  FADD.FTZ R32, R32, R111 ;  /* 0x0000006f20207221 */ /* 0x002fe20000010000 */
[----:B------:R-:W-:Y:S01]  /*10a0*/  @P0 HADD2.F32 R110, -RZ, R20.H1_H1 ;  /* 0x30000014ff6e0230 */ /* 0x000fe20000004100 */
        /* <DEDUP_REMOVED lines=13> */
[----:B------:R-:W-:Y:S01]  /*1180*/  @P0 HADD2.F32 R32, -RZ, R20.H0_H0 ;  /* 0x20000014ff200230 */ /* 0x000fe20000004100 */
[----:B------:R-:W-:Y:S01]  /*1190*/  FADD.FTZ R42, R37, -R36 ;  /* 0x80000024252a7221 */ /* 0x000fe20000010000 */
[----:B------:R-:W-:Y:S01]  /*11a0*/  MOV R36, R48 ;  /* 0x0000003000247202 */ /* 0x000fe20000000f00 */
[----:B------:R-:W-:-:S02]  /*11b0*/  FMUL.FTZ R37, R91, R34 ;  /* 0x000000225b257220 */ /* 0x000fc40000410000 */
[C---:B------:R-:W-:Y:S01]  /*11c0*/  FMUL.FTZ R35, R91.reuse, R112 ;  /* 0x000000705b237220 */ /* 0x040fe20000410000 */
[----:B------:R-:W-:Y:S01]  /*11d0*/  LOP3.LUT P1, RZ, R36, 0xff, RZ, 0xc0, !PT ;  /* 0x000000ff24ff7812 */ /* 0x000fe2000782c0ff */
[----:B------:R-:W-:Y:S01]  /*11e0*/  FMUL.FTZ R33, R91, R42 ;  /* 0x0000002a5b217220 */ /* 0x000fe20000410000 */
[----:B------:R-:W-:Y:S01]  /*11f0*/  MOV R42, R2 ;  /* 0x00000002002a7202 */ /* 0x000fe20000000f00 */
[----:B------:R-:W-:Y:S02]  /*1200*/  @P0 FADD.FTZ R37, R37, R32 ;  /* 0x0000002025250221 */ /* 0x000fe40000010000 */
[----:B------:R-:W-:Y:S02]  /*1210*/  @P0 FADD.FTZ R35, R35, R114 ;  /* 0x0000007223230221 */ /* 0x000fe40000010000 */
[----:B------:R-:W-:Y:S02]  /*1220*/  @P0 FADD.FTZ R33, R33, R110 ;  /* 0x0000006e21210221 */ /* 0x000fe40000010000 */
[----:B------:R-:W-:-:S02]  /*1230*/  FMUL.FTZ R32, R37, R92 ;  /* 0x0000005c25207220 */ /* 0x000fc40000410000 */
[-C--:B------:R-:W-:Y:S02]  /*1240*/  FMUL.FTZ R36, R35, R92.reuse ;  /* 0x0000005c23247220 */ /* 0x080fe40000410000 */
[----:B------:R-:W-:Y:S02]  /*1250*/  FMUL.FTZ R34, R33, R92 ;  /* 0x0000005c21227220 */ /* 0x000fe40000410000 */
[-CC-:B------:R-:W-:Y:S02]  /*1260*/  FFMA.FTZ R44, R44, R52.reuse, R107.reuse ;  /* 0x000000342c2c7223 */ /* 0x180fe4000001006b */
[----:B------:R-:W-:Y:S02]  /*1270*/  FMUL.FTZ R32, R32, c[0x0][0x1e8] ;  /* 0x00007a0020207a20 */ /* 0x000fe40000410000 */
[----:B------:R-:W-:Y:S02]  /*1280*/  FMUL.FTZ R36, R36, c[0x0][0x1e8] ;  /* 0x00007a0024247a20 */ /* 0x000fe40000410000 */
[-CC-:B------:R-:W-:Y:S01]  /*1290*/  FFMA.FTZ R100, R100, R52.reuse, R107.reuse ;  /* 0x0000003464647223 */ /* 0x180fe2000001006b */
[----:B------:R-:W-:Y:S01]  /*12a0*/  FSEL R41, R32, RZ, P1 ;  /* 0x000000ff20297208 */ /* 0x000fe20000800000 */
[-CC-:B------:R-:W-:Y:S01]  /*12b0*/  FFMA.FTZ R93, R93, R52.reuse, R107.reuse ;  /* 0x000000345d5d7223 */ /* 0x180fe2000001006b */
[----:B------:R-:W-:Y:S01]  /*12c0*/  FSEL R36, R36, RZ, P3 ;  /* 0x000000ff24247208 */ /* 0x000fe20001800000 */
[----:B------:R-:W-:Y:S01]  /*12d0*/  FMUL.FTZ R34, R34, c[0x0][0x1e8] ;  /* 0x00007a0022227a20 */ /* 0x000fe20000410000 */
[----:B------:R-:W-:Y:S01]  /*12e0*/  LOP3.LUT P3, RZ, R42, 0xff, RZ, 0xc0, !PT ;  /* 0x000000ff2aff7812 */ /* 0x000fe2000786c0ff */
[-CC-:B------:R-:W-:Y:S01]  /*12f0*/  FFMA.FTZ R106, R106, R52.reuse, R107.reuse ;  /* 0x000000346a6a7223 */ /* 0x180fe2000001006b */
[----:B------:R-:W-:Y:S01]  /*1300*/  @P0 HADD2.F32 R42, -RZ, R23.H1_H1 ;  /* 0x30000017ff2a0230 */ /* 0x000fe20000004100 */
[----:B------:R-:W-:Y:S01]  /*1310*/  FADD.FTZ R44, R45, -R44 ;  /* 0x8000002c2d2c7221 */ /* 0x000fe20000010000 */
[----:B------:R-:W-:Y:S01]  /*1320*/  FSEL R32, R34, RZ, P2 ;  /* 0x000000ff22207208 */ /* 0x000fe20001000000 */
[-CC-:B------:R-:W-:Y:S01]  /*1330*/  FFMA.FTZ R38, R38, R52.reuse, R107.reuse ;  /* 0x0000003426267223 */ /* 0x180fe2000001006b */
[----:B------:R-:W-:Y:S01]  /*1340*/  @P0 HADD2.F32 R34, -RZ, R21.H1_H1 ;  /* 0x30000015ff220230 */ /* 0x000fe20000004100 */
[----:B------:R-:W-:Y:S01]  /*1350*/  FFMA.FTZ R40, R40, R52, R107 ;  /* 0x0000003428287223 */ /* 0x000fe2000001006b */
[----:B------:R-:W-:Y:S01]  /*1360*/  LOP3.LUT P1, RZ, R49, 0xff0000, RZ, 0xc0, !PT ;  /* 0x00ff000031ff7812 */ /* 0x000fe2000782c0ff */
[----:B------:R-:W-:Y:S01]  /*1370*/  FADD.FTZ R100, R53, -R100 ;  /* 0x8000006435647221 */ /* 0x000fe20000010000 */
[----:B------:R-:W-:Y:S01]  /*1380*/  LOP3.LUT P2, RZ, R49, 0xff000000, RZ, 0xc0, !PT ;  /* 0xff00000031ff7812 */ /* 0x000fe2000784c0ff */
[----:B------:R-:W-:Y:S01]  /*1390*/  FADD.FTZ R104, R104, -R93 ;  /* 0x8000005d68687221 */ /* 0x000fe20000010000 */
[----:B------:R-:W-:Y:S01]  /*13a0*/  F2FP.PACK_AB R32, R32, R41 ;  /* 0x000000292020723e */ /* 0x000fe200000000ff */
[----:B------:R-:W-:-:S02]  /*13b0*/  FADD.FTZ R106, R95, -R106 ;  /* 0x8000006a5f6a7221 */ /* 0x000fc40000010000 */
[-CC-:B------:R-:W-:Y:S02]  /*13c0*/  FFMA.FTZ R39, R39, R52.reuse, R107.reuse ;  /* 0x0000003427277223 */ /* 0x180fe4000001006b */
[-CC-:B------:R-:W-:Y:S02]  /*13d0*/  FFMA.FTZ R43, R43, R52.reuse, R107.reuse ;  /* 0x000000342b2b7223 */ /* 0x180fe4000001006b */
[-CC-:B------:R-:W-:Y:S02]  /*13e0*/  FFMA.FTZ R47, R47, R52.reuse, R107.reuse ;  /* 0x000000342f2f7223 */ /* 0x180fe4000001006b */
[-CC-:B------:R-:W-:Y:S02]  /*13f0*/  FFMA.FTZ R50, R50, R52.reuse, R107.reuse ;  /* 0x0000003432327223 */ /* 0x180fe4000001006b */
[----:B------:R-:W-:Y:S02]  /*1400*/  FFMA.FTZ R101, R101, R52, R107 ;  /* 0x0000003465657223 */ /* 0x000fe4000001006b */
[----:B------:R-:W-:Y:S01]  /*1410*/  FMUL.FTZ R95, R91, R44 ;  /* 0x0000002c5b5f7220 */ /* 0x000fe20000410000 */
[----:B------:R-:W-:Y:S01]  /*1420*/  @P0 HADD2.F32 R44, -RZ, R24.H0_H0 ;  /* 0x20000018ff2c0230 */ /* 0x000fe20000004100 */
[----:B------:R-:W-:-:S02]  /*1430*/  FADD.FTZ R38, R103, -R38 ;  /* 0x8000002667267221 */ /* 0x000fc40000010000 */
[----:B------:R-:W-:Y:S02]  /*1440*/  FADD.FTZ R40, R105, -R40 ;  /* 0x8000002869287221 */ /* 0x000fe40000010000 */
[C---:B------:R-:W-:Y:S02]  /*1450*/  FMUL.FTZ R103, R91.reuse, R100 ;  /* 0x000000645b677220 */ /* 0x040fe40000410000 */
[----:B------:R-:W-:Y:S02]  /*1460*/  FMUL.FTZ R53, R91, R104 ;  /* 0x000000685b357220 */ /* 0x000fe40000410000 */
[-CC-:B------:R-:W-:Y:S02]  /*1470*/  FFMA.FTZ R97, R97, R52.reuse, R107.reuse ;  /* 0x0000003461617223 */ /* 0x180fe4000001006b */
[----:B------:R-:W-:Y:S02]  /*1480*/  FFMA.FTZ R96, R96, R52, R107 ;  /* 0x0000003460607223 */ /* 0x000fe4000001006b */
[----:B------:R-:W-:-:S02]  /*1490*/  FADD.FTZ R94, R94, -R39 ;  /* 0x800000275e5e7221 */ /* 0x000fc40000010000 */
[----:B------:R-:W-:Y:S02]  /*14a0*/  FADD.FTZ R98, R98, -R43 ;  /* 0x8000002b62627221 */ /* 0x000fe40000010000 */
[----:B------:R-:W-:Y:S02]  /*14b0*/  FADD.FTZ R102, R102, -R47 ;  /* 0x8000002f66667221 */ /* 0x000fe40000010000 */
[----:B------:R-:W-:Y:S02]  /*14c0*/  FADD.FTZ R50, R51, -R50 ;  /* 0x8000003233327221 */ /* 0x000fe40000010000 */
[----:B------:R-:W-:Y:S02]  /*14d0*/  FADD.FTZ R46, R46, -R101 ;  /* 0x800000652e2e7221 */ /* 0x000fe40000010000 */
[C---:B------:R-:W-:Y:S01]  /*14e0*/  FMUL.FTZ R51, R91.reuse, R38 ;  /* 0x000000265b337220 */ /* 0x040fe20000410000 */
[--C-:B------:R-:W-:Y:S01]  /*14f0*/  @P0 HADD2.F32 R38, -RZ, R22.reuse.H1_H1 ;  /* 0x30000016ff260230 */ /* 0x100fe20000004100 */
[----:B------:R-:W-:Y:S01]  /*1500*/  FMUL.FTZ R93, R91, R40 ;  /* 0x000000285b5d7220 */ /* 0x000fe20000410000 */
[----:B------:R-:W-:Y:S01]  /*1510*/  @P0 HADD2.F32 R40, -RZ, R23.H0_H0 ;  /* 0x20000017ff280230 */ /* 0x000fe20000004100 */
[----:B------:R-:W-:Y:S01]  /*1520*/  @P0 FADD.FTZ R95, R95, R34 ;  /* 0x000000225f5f0221 */ /* 0x000fe20000010000 */
[----:B------:R-:W-:Y:S01]  /*1530*/  @P0 HADD2.F32 R34, -RZ, R22.H0_H0 ;  /* 0x20000016ff220230 */ /* 0x000fe20000004100 */
[----:B------:R-:W-:Y:S01]  /*1540*/  @P0 FADD.FTZ R103, R103, R42 ;  /* 0x0000002a67670221 */ /* 0x000fe20000010000 */
[--C-:B------:R-:W-:Y:S01]  /*1550*/  @P0 HADD2.F32 R42, -RZ, R26.reuse.H0_H0 ;  /* 0x2000001aff2a0230 */ /* 0x100fe20000004100 */
[----:B------:R-:W-:Y:S01]  /*1560*/  @P0 FADD.FTZ R53, R53, R44 ;  /* 0x0000002c35350221 */ /* 0x000fe20000010000 */
[----:B------:R-:W-:Y:S01]  /*1570*/  @P0 HADD2.F32 R44, -RZ, R26.H1_H1 ;  /* 0x3000001aff2c0230 */ /* 0x000fe20000004100 */
[----:B------:R-:W-:-:S02]  /*1580*/  FADD.FTZ R108, R108, -R97 ;  /* 0x800000616c6c7221 */ /* 0x000fc40000010000 */
[----:B------:R-:W-:Y:S02]  /*1590*/  FADD.FTZ R96, R99, -R96 ;  /* 0x8000006063607221 */ /* 0x000fe40000010000 */
[C---:B------:R-:W-:Y:S02]  /*15a0*/  FMUL.FTZ R97, R91.reuse, R94 ;  /* 0x0000005e5b617220 */ /* 0x040fe40000410000 */
[C---:B------:R-:W-:Y:S02]  /*15b0*/  FMUL.FTZ R99, R91.reuse, R98 ;  /* 0x000000625b637220 */ /* 0x040fe40000410000 */
[C---:B------:R-:W-:Y:S02]  /*15c0*/  FMUL.FTZ R101, R91.reuse, R102 ;  /* 0x000000665b657220 */ /* 0x040fe40000410000 */
[C---:B------:R-:W-:Y:S02]  /*15d0*/  FMUL.FTZ R39, R91.reuse, R50 ;  /* 0x000000325b277220 */ /* 0x040fe40000410000 */
[----:B------:R-:W-:-:S02]  /*15e0*/  FMUL.FTZ R43, R91, R46 ;  /* 0x0000002e5b2b7220 */ /* 0x000fc40000410000 */
[----:B------:R-:W-:Y:S01]  /*15f0*/  @P0 FADD.FTZ R97, R97, R34 ;  /* 0x0000002261610221 */ /* 0x000fe20000010000 */
[----:B------:R-:W-:Y:S01]  /*1600*/  @P0 HADD2.F32 R34, -RZ, R24.H1_H1 ;  /* 0x30000018ff220230 */ /* 0x000fe20000004100 */
[----:B------:R-:W-:Y:S01]  /*1610*/  @P0 FADD.FTZ R99, R99, R38 ;  /* 0x0000002663630221 */ /* 0x000fe20000010000 */
[--C-:B------:R-:W-:Y:S01]  /*1620*/  @P0 HADD2.F32 R38, -RZ, R25.reuse.H0_H0 ;  /* 0x20000019ff260230 */ /* 0x100fe20000004100 */
[----:B------:R-:W-:Y:S01]  /*1630*/  @P0 FADD.FTZ R101, R101, R40 ;  /* 0x0000002865650221 */ /* 0x000fe20000010000 */
[----:B------:R-:W-:Y:S01]  /*1640*/  @P0 HADD2.F32 R40, -RZ, R25.H1_H1 ;  /* 0x30000019ff280230 */ /* 0x000fe20000004100 */
[----:B------:R-:W-:Y:S01]  /*1650*/  @P0 FADD.FTZ R39, R39, R42 ;  /* 0x0000002a27270221 */ /* 0x000fe20000010000 */
[--C-:B------:R-:W-:Y:S01]  /*1660*/  @P0 HADD2.F32 R42, -RZ, R27.reuse.H0_H0 ;  /* 0x2000001bff2a0230 */ /* 0x100fe20000004100 */
[----:B------:R-:W-:Y:S01]  /*1670*/  @P0 FADD.FTZ R43, R43, R44 ;  /* 0x0000002c2b2b0221 */ /* 0x000fe20000010000 */
[----:B------:R-:W-:Y:S01]  /*1680*/  @P0 HADD2.F32 R44, -RZ, R27.H1_H1 ;  /* 0x3000001bff2c0230 */ /* 0x000fe20000004100 */
[----:B------:R-:W-:-:S02]  /*1690*/  FMUL.FTZ R47, R91, R106 ;  /* 0x0000006a5b2f7220 */ /* 0x000fc40000410000 */
[C---:B------:R-:W-:Y:S02]  /*16a0*/  FMUL.FTZ R45, R91.reuse, R108 ;  /* 0x0000006c5b2d7220 */ /* 0x040fe40000410000 */
[----:B------:R-:W-:Y:S02]  /*16b0*/  FMUL.FTZ R49, R91, R96 ;  /* 0x000000605b317220 */ /* 0x000fe40000410000 */
[----:B------:R-:W-:Y:S02]  /*16c0*/  @P0 FADD.FTZ R47, R47, R34 ;  /* 0x000000222f2f0221 */ /* 0x000fe40000010000 */
[----:B------:R-:W-:Y:S02]  /*16d0*/  @P0 FADD.FTZ R45, R45, R38 ;  /* 0x000000262d2d0221 */ /* 0x000fe40000010000 */
[----:B------:R-:W-:Y:S02]  /*16e0*/  @P0 FADD.FTZ R49, R49, R40 ;  /* 0x0000002831310221 */ /* 0x000fe40000010000 */
[----:B------:R-:W-:-:S02]  /*16f0*/  @P0 FADD.FTZ R51, R51, R42 ;  /* 0x0000002a33330221 */ /* 0x000fc40000010000 */
[----:B------:R-:W-:Y:S01]  /*1700*/  @P0 FADD.FTZ R93, R93, R44 ;  /* 0x0000002c5d5d0221 */ /* 0x000fe20000010000 */
[----:B------:R-:W-:Y:S01]  /*1710*/  ISETP.NE.U32.AND P0, PT, RZ, c[0x0][0x258], PT ;  /* 0x00009600ff007a0c */ /* 0x000fe20003f05070 */
[-C--:B------:R-:W-:Y:S02]  /*1720*/  FMUL.FTZ R38, R97, R92.reuse ;  /* 0x0000005c61267220 */ /* 0x080fe40000410000 */
[-C--:B------:R-:W-:Y:S01]  /*1730*/  FMUL.FTZ R40, R99, R92.reuse ;  /* 0x0000005c63287220 */ /* 0x080fe20000410000 */
[----:B------:R-:W-:Y:S01]  /*1740*/  ISETP.NE.AND.EX P0, PT, RZ, c[0x0][0x25c], PT, P0 ;  /* 0x00009700ff007a0c */ /* 0x000fe20003f05300 */
[----:B------:R-:W-:Y:S02]  /*1750*/  FMUL.FTZ R34, R95, R92 ;  /* 0x0000005c5f227220 */ /* 0x000fe40000410000 */
[----:B------:R-:W-:Y:S02]  /*1760*/  FMUL.FTZ R38, R38, c[0x0][0x1e8] ;  /* 0x00007a0026267a20 */ /* 0x000fe40000410000 */
[----:B------:R-:W-:-:S02]  /*1770*/  FMUL.FTZ R40, R40, c[0x0][0x1e8] ;  /* 0x00007a0028287a20 */ /* 0x000fc40000410000 */
[----:B------:R-:W-:Y:S01]  /*1780*/  FMUL.FTZ R34, R34, c[0x0][0x1e8] ;  /* 0x00007a0022227a20 */ /* 0x000fe20000410000 */
[----:B------:R-:W-:Y:S01]  /*1790*/  FSEL R44, R38, RZ, P5 ;  /* 0x000000ff262c7208 */ /* 0x000fe20002800000 */
[-C--:B------:R-:W-:Y:S01]  /*17a0*/  FMUL.FTZ R38, R103, R92.reuse ;  /* 0x0000005c67267220 */ /* 0x080fe20000410000 */
[----:B------:R-:W-:Y:S01]  /*17b0*/  FSEL R105, R40, RZ, P4 ;  /* 0x000000ff28697208 */ /* 0x000fe20002000000 */
[-C--:B------:R-:W-:Y:S01]  /*17c0*/  FMUL.FTZ R40, R53, R92.reuse ;  /* 0x0000005c35287220 */ /* 0x080fe20000410000 */
[----:B------:R-:W-:Y:S01]  /*17d0*/  FSEL R91, R34, RZ, P6 ;  /* 0x000000ff225b7208 */ /* 0x000fe20003000000 */
[-C--:B------:R-:W-:Y:S01]  /*17e0*/  FMUL.FTZ R34, R101, R92.reuse ;  /* 0x0000005c65227220 */ /* 0x080fe20000410000 */
[----:B------:R-:W-:Y:S01]  /*17f0*/  @P0 F2FP.PACK_AB R37, RZ, R37 ;  /* 0x00000025ff25023e */ /* 0x000fe200000000ff */
[----:B------:R-:W-:Y:S01]  /*1800*/  FMUL.FTZ R42, R45, R92 ;  /* 0x0000005c2d2a7220 */ /* 0x000fe20000410000 */
[----:B------:R-:W-:Y:S01]  /*1810*/  @P0 F2FP.PACK_AB R35, RZ, R35 ;  /* 0x00000023ff23023e */ /* 0x000fe200000000ff */
[----:B------:R-:W-:Y:S01]  /*1820*/  FMUL.FTZ R38, R38, c[0x0][0x1e8] ;  /* 0x00007a0026267a20 */ /* 0x000fe20000410000 */
[----:B------:R-:W-:Y:S01]  /*1830*/  @P0 PRMT R28, R37, 0x7610, R28 ;  /* 0x00007610251c0816 */ /* 0x000fe2000000001c */
[----:B------:R-:W-:Y:S01]  /*1840*/  HFMA2.MMA R37, -RZ, RZ, 0, 9.5367431640625e-07 ;  /* 0x00000010ff257435 */ /* 0x000fe200000001ff */
[----:B------:R-:W-:Y:S01]  /*1850*/  FMUL.FTZ R40, R40, c[0x0][0x1e8] ;  /* 0x00007a0028287a20 */ /* 0x000fe20000410000 */
[----:B------:R-:W-:Y:S01]  /*1860*/  @P0 F2FP.PACK_AB R97, RZ, R97 ;  /* 0x00000061ff61023e */ /* 0x000fe200000000ff */
[----:B------:R-:W-:Y:S01]  /*1870*/  FMUL.FTZ R34, R34, c[0x0][0x1e8] ;  /* 0x00007a0022227a20 */ /* 0x000fe20000410000 */
[----:B------:R-:W-:Y:S01]  /*1880*/  @P0 F2FP.PACK_AB R101, RZ, R101 ;  /* 0x00000065ff65023e */ /* 0x000fe200000000ff */
[----:B------:R-:W-:Y:S01]  /*1890*/  FMUL.FTZ R42, R42, c[0x0][0x1e8] ;  /* 0x00007a002a2a7a20 */ /* 0x000fe20000410000 */
[----:B------:R-:W-:-:S02]  /*18a0*/  LOP3.LUT P4, RZ, R2, 0xff0000, RZ, 0xc0, !PT ;  /* 0x00ff000002ff7812 */ /* 0x000fc4000788c0ff */
[----:B------:R-:W-:Y:S02]  /*18b0*/  FSEL R107, R38, RZ, P2 ;  /* 0x000000ff266b7208 */ /* 0x000fe40001000000 */
[----:B------:R-:W-:Y:S02]  /*18c0*/  @P0 F2FP.PACK_AB R33, RZ, R33 ;  /* 0x00000021ff21023e */ /* 0x000fe400000000ff */
[----:B------:R-:W-:Y:S02]  /*18d0*/  @P0 F2FP.PACK_AB R95, RZ, R95 ;  /* 0x0000005fff5f023e */ /* 0x000fe400000000ff */
[----:B------:R-:W-:Y:S02]  /*18e0*/  @P0 F2FP.PACK_AB R99, RZ, R99 ;  /* 0x00000063ff63023e */ /* 0x000fe400000000ff */
[----:B------:R-:W-:Y:S02]  /*18f0*/  @P0 F2FP.PACK_AB R103, RZ, R103 ;  /* 0x00000067ff67023e */ /* 0x000fe400000000ff */
        /* <DEDUP_REMOVED lines=17> */
[----:B------:R-:W-:Y:S01]  /*1a10*/  F2FP.PACK_AB R33, R91, R36 ;  /* 0x000000245b21723e */ /* 0x000fe200000000ff */
[----:B------:R-:W-:Y:S01]  /*1a20*/  IMAD.WIDE.U32 R90, R90, R37, c[0x0][0x248] ;  /* 0x000092005a5a7625 */ /* 0x000fe200078e0025 */
[----:B------:R-:W-:Y:S01]  /*1a30*/  @P0 F2FP.PACK_AB R36, RZ, R49 ;  /* 0x00000031ff24023e */ /* 0x000fe200000000ff */
[----:B------:R1:W-:Y:S01]  /*1a40*/  @P0 STG.E.128 [R2.64], R28 ;  /* 0x0000001c02000986 */ /* 0x0003e2000c101d04 */
[----:B------:R-:W-:Y:S01]  /*1a50*/  @P0 F2FP.PACK_AB R37, RZ, R39 ;  /* 0x00000027ff25023e */ /* 0x000fe200000000ff */
[-C--:B------:R-:W-:Y:S01]  /*1a60*/  FMUL.FTZ R49, R49, R92.reuse ;  /* 0x0000005c31317220 */ /* 0x080fe20000410000 */
[----:B------:R-:W-:Y:S01]  /*1a70*/  @P0 F2FP.PACK_AB R41, RZ, R43 ;  /* 0x0000002bff29023e */ /* 0x000fe200000000ff */
[-C--:B------:R-:W-:Y:S01]  /*1a80*/  FMUL.FTZ R39, R39, R92.reuse ;  /* 0x0000005c27277220 */ /* 0x080fe20000410000 */
[----:B------:R-:W-:Y:S01]  /*1a90*/  @P0 F2FP.PACK_AB R42, RZ, R51 ;  /* 0x00000033ff2a023e */ /* 0x000fe200000000ff */
[----:B------:R-:W-:Y:S01]  /*1aa0*/  FMUL.FTZ R43, R43, R92 ;  /* 0x0000005c2b2b7220 */ /* 0x000fe20000410000 */
[----:B------:R-:W-:Y:S01]  /*1ab0*/  F2FP.PACK_AB R35, R107, R34 ;  /* 0x000000226b23723e */ /* 0x000fe200000000ff */
[----:B------:R-:W-:Y:S01]  /*1ac0*/  FMUL.FTZ R51, R51, R92 ;  /* 0x0000005c33337220 */ /* 0x000fe20000410000 */
[----:B------:R-:W-:Y:S01]  /*1ad0*/  F2FP.PACK_AB R34, R105, R44 ;  /* 0x0000002c6922723e */ /* 0x000fe200000000ff */
[----:B------:R-:W-:Y:S01]  /*1ae0*/  FMUL.FTZ R49, R49, c[0x0][0x1e8] ;  /* 0x00007a0031317a20 */ /* 0x000fe20000410000 */
[----:B------:R-:W-:Y:S01]  /*1af0*/  @P0 F2FP.PACK_AB R53, RZ, R53 ;  /* 0x00000035ff35023e */ /* 0x000fe200000000ff */
[----:B------:R-:W-:Y:S01]  /*1b00*/  FMUL.FTZ R43, R43, c[0x0][0x1e8] ;  /* 0x00007a002b2b7a20 */ /* 0x000fe20000410000 */
[----:B------:R-:W-:Y:S01]  /*1b10*/  @P0 F2FP.PACK_AB R45, RZ, R45 ;  /* 0x0000002dff2d023e */ /* 0x000fe200000000ff */
[----:B------:R-:W-:Y:S01]  /*1b20*/  FMUL.FTZ R39, R39, c[0x0][0x1e8] ;  /* 0x00007a0027277a20 */ /* 0x000fe20000410000 */
[----:B------:R2:W-:Y:S01]  /*1b30*/  STG.E.128 [R90.64], R32 ;  /* 0x000000205a007986 */ /* 0x0005e2000c101d04 */
[----:B------:R-:W-:Y:S01]  /*1b40*/  FMUL.FTZ R51, R51, c[0x0][0x1e8] ;  /* 0x00007a0033337a20 */ /* 0x000fe20000410000 */
[----:B------:R-:W-:-:S02]  /*1b50*/  FSEL R43, R43, RZ, P2 ;  /* 0x000000ff2b2b7208 */ /* 0x000fc40001000000 */
[----:B-1----:R-:W-:Y:S01]  /*1b60*/  @P0 F2FP.PACK_AB R3, RZ, R47 ;  /* 0x0000002fff03023e */ /* 0x002fe200000000ff */
[-C--:B------:R-:W-:Y:S01]  /*1b70*/  FMUL.FTZ R47, R47, R92.reuse ;  /* 0x0000005c2f2f7220 */ /* 0x080fe20000410000 */
[----:B------:R-:W-:Y:S01]  /*1b80*/  @P0 PRMT R28, R53, 0x7610, R28 ;  /* 0x00007610351c0816 */ /* 0x000fe2000000001c */
[----:B------:R-:W-:Y:S01]  /*1b90*/  FMUL.FTZ R92, R93, R92 ;  /* 0x0000005c5d5c7220 */ /* 0x000fe20000410000 */
[----:B------:R-:W-:Y:S01]  /*1ba0*/  @P0 F2FP.PACK_AB R93, RZ, R93 ;  /* 0x0000005dff5d023e */ /* 0x000fe200000000ff */
[----:B------:R-:W-:Y:S01]  /*1bb0*/  FMUL.FTZ R47, R47, c[0x0][0x1e8] ;  /* 0x00007a002f2f7a20 */ /* 0x000fe20000410000 */
[----:B------:R-:W-:Y:S01]  /*1bc0*/  @P0 PRMT R29, R45, 0x7610, R29 ;  /* 0x000076102d1d0816 */ /* 0x000fe2000000001d */
[----:B------:R-:W-:Y:S01]  /*1bd0*/  FMUL.FTZ R92, R92, c[0x0][0x1e8] ;  /* 0x00007a005c5c7a20 */ /* 0x000fe20000410000 */
[----:B------:R-:W-:Y:S02]  /*1be0*/  @P0 PRMT R30, R37, 0x7610, R30 ;  /* 0x00007610251e0816 */ /* 0x000fe4000000001e */
[----:B------:R-:W-:-:S02]  /*1bf0*/  @P0 PRMT R31, R42, 0x7610, R31 ;  /* 0x000076102a1f0816 */ /* 0x000fc4000000001f */
[----:B------:R-:W-:Y:S02]  /*1c00*/  FSEL R92, R92, RZ, P4 ;  /* 0x000000ff5c5c7208 */ /* 0x000fe40002000000 */
[----:B--2---:R-:W-:Y:S02]  /*1c10*/  FSEL R33, R49, RZ, P1 ;  /* 0x000000ff31217208 */ /* 0x004fe40000800000 */
[----:B------:R-:W-:Y:S02]  /*1c20*/  @P0 IADD3 R2, P1, R88, c[0x0][0x258], RZ ;  /* 0x0000960058020a10 */ /* 0x000fe40007f3e0ff */
[----:B------:R-:W-:Y:S02]  /*1c30*/  FSEL R34, R39, RZ, P6 ;  /* 0x000000ff27227208 */ /* 0x000fe40003000000 */
[----:B------:R-:W-:Y:S02]  /*1c40*/  FSEL R35, R51, RZ, P3 ;  /* 0x000000ff33237208 */ /* 0x000fe40001800000 */
[----:B------:R-:W-:-:S02]  /*1c50*/  FSEL R47, R47, RZ, P5 ;  /* 0x000000ff2f2f7208 */ /* 0x000fc40002800000 */
[----:B------:R-:W-:Y:S02]  /*1c60*/  IADD3 R88, P2, R88, c[0x0][0x248], RZ ;  /* 0x0000920058587a10 */ /* 0x000fe40007f5e0ff */
[----:B------:R-:W-:Y:S02]  /*1c70*/  @P0 PRMT R28, R28, 0x5410, R3 ;  /* 0x000054101c1c0816 */ /* 0x000fe40000000003 */
[----:B------:R-:W-:Y:S02]  /*1c80*/  @P0 IADD3.X R3, R89, c[0x0][0x25c], RZ, P1, !PT ;  /* 0x0000970059030a10 */ /* 0x000fe40000ffe4ff */
[----:B------:R-:W-:Y:S02]  /*1c90*/  @P0 PRMT R29, R29, 0x5410, R36 ;  /* 0x000054101d1d0816 */ /* 0x000fe40000000024 */
[----:B------:R-:W-:Y:S02]  /*1ca0*/  @P0 PRMT R30, R30, 0x5410, R41 ;  /* 0x000054101e1e0816 */ /* 0x000fe40000000029 */
[----:B------:R-:W-:-:S02]  /*1cb0*/  @P0 PRMT R31, R31, 0x5410, R93 ;  /* 0x000054101f1f0816 */ /* 0x000fc4000000005d */
[----:B------:R-:W-:Y:S02]  /*1cc0*/  F2FP.PACK_AB R35, R92, R35 ;  /* 0x000000235c23723e */ /* 0x000fe400000000ff */
[----:B------:R-:W-:Y:S01]  /*1cd0*/  F2FP.PACK_AB R34, R43, R34 ;  /* 0x000000222b22723e */ /* 0x000fe200000000ff */
[----:B------:R1:W-:Y:S01]  /*1ce0*/  @P0 STG.E.128 [R2.64], R28 ;  /* 0x0000001c02000986 */ /* 0x0003e2000c101d04 */
[----:B------:R-:W-:Y:S02]  /*1cf0*/  F2FP.PACK_AB R33, R33, R40 ;  /* 0x000000282121723e */ /* 0x000fe400000000ff */
[----:B------:R-:W-:Y:S02]  /*1d00*/  F2FP.PACK_AB R32, R47, R38 ;  /* 0x000000262f20723e */ /* 0x000fe400000000ff */
[----:B------:R-:W-:Y:S02]  /*1d10*/  IADD3.X R89, R89, c[0x0][0x24c], RZ, P2, !PT ;  /* 0x0000930059597a10 */ /* 0x000fe400017fe4ff */
[----:B------:R-:W-:-:S03]  /*1d20*/  MOV R37, c[0x0][0x160] ;  /* 0x0000580000257a02 */ /* 0x000fc60000000f00 */
[----:B------:R1:W-:Y:S01]  /*1d30*/  STG.E.128 [R88.64], R32 ;  /* 0x0000002058007986 */ /* 0x0003e2000c101d04 */
[----:B------:R-:W-:-:S04]  /*1d40*/  LEA R86, R37, R86, 0x2 ;  /* 0x0000005625567211 */ /* 0x000fc800078e10ff */
[----:B------:R-:W-:-:S13]  /*1d50*/  ISETP.GE.AND P0, PT, R86, c[0x0][0x164], PT ;  /* 0x0000590056007a0c */ /* 0x000fda0003f06270 */
[----:B01----:R-:W-:Y:S01]  /*1d60*/  @P0 CALL.REL.NOINC `(.L_x_4006) ;  /* 0x0000001000000944 */ /* 0x003fe20003c00000 */
[----:B------:R-:W-:Y:S05]  /*1d70*/  BRA `(.L_x_4007) ;  /* 0xffffe5d000007947 */ /* 0x000fea000383ffff */
.L_x_4006:
[----:B------:R-:W-:Y:S05]  /*1d80*/  BSYNC B1 ;  /* 0x0000000000017941 */ /* 0x000fea0003800000 */
.L_x_4003:
        /* <DEDUP_REMOVED lines=23> */
.L_x_4002:
[----:B------:R-:W-:Y:S05]  /*1f00*/  BSYNC B0 ;  /* 0x0000000000007941 */ /* 0x000fea0003800000 */
.L_x_4000:
        /* <DEDUP_REMOVED lines=46> */
[----:B------:R-:W-:Y:S01]  /*21f0*/  STS.128 [R0+0x400], R56 ;  /* 0x0004003800007388 */ /* 0x000fe20000000c00 */
[----:B--2---:R-:W-:-:S03]  /*2200*/  FADD.FTZ R21, R8, R21 ;  /* 0x0000001508157221 */ /* 0x004fc60000010000 */
[----:B------:R-:W-:Y:S01]  /*2210*/  STS.128 [R0+0x410], R60 ;  /* 0x0004103c00007388 */ /* 0x000fe20000000c00 */
[----:B---3--:R-:W-:-:S03]  /*2220*/  FADD.FTZ R9, R9, R20 ;  /* 0x0000001409097221 */ /* 0x008fc60000010000 */
[----:B------:R-:W-:Y:S01]  /*2230*/  BAR.SYNC.DEFER_BLOCKING 0x0 ;  /* 0x0000000000007b1d */ /* 0x000fe20000010000 */
[----:B0-----:R-:W-:Y:S01]  /*2240*/  FADD.FTZ R7, R3, R18 ;  /* 0x0000001203077221 */ /* 0x001fe20000010000 */
        /* <DEDUP_REMOVED lines=48> */
.L_x_4004:
[----:B------:R-:W-:Y:S01]  /*2550*/  HFMA2.MMA R110, -RZ, RZ, 0, 5.9604644775390625e-08 ;  /* 0x00000001ff6e7435 */ /* 0x000fe200000001ff */
[----:B------:R-:W-:-:S02]  /*2560*/  MOV R107, R109 ;  /* 0x0000006d006b7202 */ /* 0x000fc40000000f00 */
[----:B------:R-:W-:Y:S02]  /*2570*/  MOV R113, 0x1f ;  /* 0x0000001f00717802 */ /* 0x000fe40000000f00 */
[----:B------:R-:W-:Y:S02]  /*2580*/  MOV R114, 0xffffffff ;  /* 0xffffffff00727802 */ /* 0x000fe40000000f00 */
[----:B------:R-:W-:Y:S02]  /*2590*/  MOV R32, 0x25b0 ;  /* 0x000025b000207802 */ /* 0x000fe40000000f00 */
[----:B-----5:R-:W-:Y:S05]  /*25a0*/  CALL.REL.NOINC `($__internal_109_$__cuda_sm70_shflsync_bfly_p) ;  /* 0x0000046000007944 */ /* 0x020fea0003c00000 */
[----:B-1----:R-:W-:Y:S01]  /*25b0*/  MOV R52, R107 ;  /* 0x0000006b00347202 */ /* 0x002fe20000000f00 */
[----:B0-----:R-:W-:Y:S05]  /*25c0*/  BRA `(.L_x_4008) ;  /* 0xffffe98000007947 */ /* 0x001fea000383ffff */
.L_x_4005:
[----:B------:R-:W-:Y:S01]  /*25d0*/  HFMA2.MMA R110, -RZ, RZ, 0, 5.9604644775390625e-08 ;  /* 0x00000001ff6e7435 */ /* 0x000fe200000001ff */
[----:B------:R-:W-:Y:S02]  /*25e0*/  MOV R107, R111 ;  /* 0x0000006f006b7202 */ /* 0x000fe40000000f00 */
[----:B------:R-:W-:Y:S02]  /*25f0*/  MOV R113, 0x1f ;  /* 0x0000001f00717802 */ /* 0x000fe40000000f00 */
[----:B------:R-:W-:-:S02]  /*2600*/  MOV R114, 0xffffffff ;  /* 0xffffffff00727802 */ /* 0x000fc40000000f00 */
[----:B------:R-:W-:Y:S02]  /*2610*/  MOV R32, 0x2630 ;  /* 0x0000263000207802 */ /* 0x000fe40000000f00 */
[----:B01---5:R-:W-:Y:S05]  /*2620*/  CALL.REL.NOINC `($__internal_109_$__cuda_sm70_shflsync_bfly_p) ;  /* 0x000003e000007944 */ /* 0x023fea0003c00000 */
[----:B------:R-:W-:Y:S01]  /*2630*/  FADD.FTZ R109, R109, R52 ;  /* 0x000000346d6d7221 */ /* 0x000fe20000010000 */
[----:B0-----:R-:W-:Y:S01]  /*2640*/  HFMA2.MMA R110, -RZ, RZ, 0, 1.1920928955078125e-07 ;  /* 0x00000002ff6e7435 */ /* 0x001fe200000001ff */
[----:B-1----:R-:W-:Y:S01]  /*2650*/  FADD.FTZ R112, R111, R107 ;  /* 0x0000006b6f707221 */ /* 0x002fe20000010000 */
[----:B------:R-:W-:Y:S02]  /*2660*/  MOV R113, 0x1f ;  /* 0x0000001f00717802 */ /* 0x000fe40000000f00 */
[----:B------:R-:W-:Y:S02]  /*2670*/  MOV R114, 0xffffffff ;  /* 0xffffffff00727802 */ /* 0x000fe40000000f00 */
[----:B------:R-:W-:Y:S02]  /*2680*/  MOV R107, R109 ;  /* 0x0000006d006b7202 */ /* 0x000fe40000000f00 */
[----:B------:R-:W-:Y:S02]  /*2690*/  MOV R32, 0x26b0 ;  /* 0x000026b000207802 */ /* 0x000fe40000000f00 */
[----:B------:R-:W-:Y:S05]  /*26a0*/  CALL.REL.NOINC `($__internal_109_$__cuda_sm70_shflsync_bfly_p) ;  /* 0x0000036000007944 */ /* 0x000fea0003c00000 */
[----:B0-----:R-:W-:Y:S01]  /*26b0*/  HFMA2.MMA R110, -RZ, RZ, 0, 1.1920928955078125e-07 ;  /* 0x00000002ff6e7435 */ /* 0x001fe200000001ff */
[----:B-1----:R-:W-:-:S02]  /*26c0*/  MOV R52, R107 ;  /* 0x0000006b00347202 */ /* 0x002fc40000000f00 */
[----:B------:R-:W-:Y:S02]  /*26d0*/  MOV R107, R112 ;  /* 0x00000070006b7202 */ /* 0x000fe40000000f00 */
[----:B------:R-:W-:Y:S02]  /*26e0*/  MOV R113, 0x1f ;  /* 0x0000001f00717802 */ /* 0x000fe40000000f00 */
[----:B------:R-:W-:Y:S02]  /*26f0*/  MOV R114, 0xffffffff ;  /* 0xffffffff00727802 */ /* 0x000fe40000000f00 */
[----:B------:R-:W-:Y:S02]  /*2700*/  MOV R32, 0x2720 ;  /* 0x0000272000207802 */ /* 0x000fe40000000f00 */
[----:B------:R-:W-:Y:S05]  /*2710*/  CALL.REL.NOINC `($__internal_109_$__cuda_sm70_shflsync_bfly_p) ;  /* 0x000002f000007944 */ /* 0x000fea0003c00000 */
[----:B------:R-:W-:Y:S01]  /*2720*/  FADD.FTZ R109, R52, R109 ;  /* 0x0000006d346d7221 */ /* 0x000fe20000010000 */
[----:B0-----:R-:W-:Y:S01]  /*2730*/  HFMA2.MMA R110, -RZ, RZ, 0, 2.384185791015625e-07 ;  /* 0x00000004ff6e7435 */ /* 0x001fe200000001ff */
[----:B-1----:R-:W-:Y:S01]  /*2740*/  FADD.FTZ R112, R112, R107 ;  /* 0x0000006b70707221 */ /* 0x002fe20000010000 */
[----:B------:R-:W-:Y:S02]  /*2750*/  MOV R113, 0x1f ;  /* 0x0000001f00717802 */ /* 0x000fe40000000f00 */
[----:B------:R-:W-:-:S02]  /*2760*/  MOV R114, 0xffffffff ;  /* 0xffffffff00727802 */ /* 0x000fc40000000f00 */
[----:B------:R-:W-:Y:S02]  /*2770*/  MOV R107, R109 ;  /* 0x0000006d006b7202 */ /* 0x000fe40000000f00 */
[----:B------:R-:W-:Y:S02]  /*2780*/  MOV R32, 0x27a0 ;  /* 0x000027a000207802 */ /* 0x000fe40000000f00 */
[----:B------:R-:W-:Y:S05]  /*2790*/  CALL.REL.NOINC `($__internal_109_$__cuda_sm70_shflsync_bfly_p) ;  /* 0x0000027000007944 */ /* 0x000fea0003c00000 */
[----:B0-----:R-:W-:Y:S01]  /*27a0*/  HFMA2.MMA R110, -RZ, RZ, 0, 2.384185791015625e-07 ;  /* 0x00000004ff6e7435 */ /* 0x001fe200000001ff */
[----:B-1----:R-:W-:Y:S02]  /*27b0*/  MOV R52, R107 ;  /* 0x0000006b00347202 */ /* 0x002fe40000000f00 */
[----:B------:R-:W-:Y:S02]  /*27c0*/  MOV R107, R112 ;  /* 0x00000070006b7202 */ /* 0x000fe40000000f00 */
[----:B------:R-:W-:Y:S02]  /*27d0*/  MOV R113, 0x1f ;  /* 0x0000001f00717802 */ /* 0x000fe40000000f00 */
[----:B------:R-:W-:Y:S02]  /*27e0*/  MOV R114, 0xffffffff ;  /* 0xffffffff00727802 */ /* 0x000fe40000000f00 */
[----:B------:R-:W-:-:S02]  /*27f0*/  MOV R32, 0x2810 ;  /* 0x0000281000207802 */ /* 0x000fc40000000f00 */
[----:B------:R-:W-:Y:S05]  /*2800*/  CALL.REL.NOINC `($__internal_109_$__cuda_sm70_shflsync_bfly_p) ;  /* 0x0000020000007944 */ /* 0x000fea0003c00000 */
[----:B------:R-:W-:Y:S01]  /*2810*/  FADD.FTZ R109, R52, R109 ;  /* 0x0000006d346d7221 */ /* 0x000fe20000010000 */
[----:B0-----:R-:W-:Y:S01]  /*2820*/  HFMA2.MMA R110, -RZ, RZ, 0, 4.76837158203125e-07 ;  /* 0x00000008ff6e7435 */ /* 0x001fe200000001ff */
[----:B-1----:R-:W-:Y:S01]  /*2830*/  FADD.FTZ R112, R112, R107 ;  /* 0x0000006b70707221 */ /* 0x002fe20000010000 */
[----:B------:R-:W-:-:S02]  /*2840*/  MOV R113, 0x1f ;  /* 0x0000001f00717802 */ /* 0x000fc40000000f00 */
[----:B------:R-:W-:Y:S02]  /*2850*/  MOV R114, 0xffffffff ;  /* 0xffffffff00727802 */ /* 0x000fe40000000f00 */
[----:B------:R-:W-:Y:S02]  /*2860*/  MOV R107, R109 ;  /* 0x0000006d006b7202 */ /* 0x000fe40000000f00 */
[----:B------:R-:W-:Y:S02]  /*2870*/  MOV R32, 0x2890 ;  /* 0x0000289000207802 */ /* 0x000fe40000000f00 */
[----:B------:R-:W-:Y:S05]  /*2880*/  CALL.REL.NOINC `($__internal_109_$__cuda_sm70_shflsync_bfly_p) ;  /* 0x0000018000007944 */ /* 0x000fea0003c00000 */
[----:B0-----:R-:W-:Y:S01]  /*2890*/  HFMA2.MMA R110, -RZ, RZ, 0, 4.76837158203125e-07 ;  /* 0x00000008ff6e7435 */ /* 0x001fe200000001ff */
[----:B-1----:R-:W-:Y:S02]  /*28a0*/  MOV R52, R107 ;  /* 0x0000006b00347202 */ /* 0x002fe40000000f00 */
[----:B------:R-:W-:Y:S02]  /*28b0*/  MOV R107, R112 ;  /* 0x00000070006b7202 */ /* 0x000fe40000000f00 */
[----:B------:R-:W-:Y:S02]  /*28c0*/  MOV R113, 0x1f ;  /* 0x0000001f00717802 */ /* 0x000fe40000000f00 */
[----:B------:R-:W-:-:S02]  /*28d0*/  MOV R114, 0xffffffff ;  /* 0xffffffff00727802 */ /* 0x000fc40000000f00 */
[----:B------:R-:W-:Y:S02]  /*28e0*/  MOV R32, 0x2900 ;  /* 0x0000290000207802 */ /* 0x000fe40000000f00 */
[----:B------:R-:W-:Y:S05]  /*28f0*/  CALL.REL.NOINC `($__internal_109_$__cuda_sm70_shflsync_bfly_p) ;  /* 0x0000011000007944 */ /* 0x000fea0003c00000 */
[----:B------:R-:W-:Y:S01]  /*2900*/  FADD.FTZ R109, R52, R109 ;  /* 0x0000006d346d7221 */ /* 0x000fe20000010000 */
[----:B0-----:R-:W-:Y:S01]  /*2910*/  HFMA2.MMA R110, -RZ, RZ, 0, 9.5367431640625e-07 ;  /* 0x00000010ff6e7435 */ /* 0x001fe200000001ff */
[----:B-1----:R-:W-:Y:S01]  /*2920*/  FADD.FTZ R111, R112, R107 ;  /* 0x0000006b706f7221 */ /* 0x002fe20000010000 */
[----:B------:R-:W-:Y:S02]  /*2930*/  MOV R113, 0x1f ;  /* 0x0000001f00717802 */ /* 0x000fe40000000f00 */
[----:B------:R-:W-:Y:S02]  /*2940*/  MOV R114, 0xffffffff ;  /* 0xffffffff00727802 */ /* 0x000fe40000000f00 */
[----:B------:R-:W-:Y:S02]  /*2950*/  MOV R107, R109 ;  /* 0x0000006d006b7202 */ /* 0x000fe40000000f00 */
[----:B------:R-:W-:Y:S02]  /*2960*/  MOV R32, 0x2980 ;  /* 0x0000298000207802 */ /* 0x000fe40000000f00 */
[----:B------:R-:W-:Y:S05]  /*2970*/  CALL.REL.NOINC `($__internal_109_$__cuda_sm70_shflsync_bfly_p) ;  /* 0x0000009000007944 */ /* 0x000fea0003c00000 */
[----:B0-----:R-:W-:Y:S01]  /*2980*/  HFMA2.MMA R110, -RZ, RZ, 0, 9.5367431640625e-07 ;  /* 0x00000010ff6e7435 */ /* 0x001fe200000001ff */
[----:B-1----:R-:W-:-:S02]  /*2990*/  MOV R112, R107 ;  /* 0x0000006b00707202 */ /* 0x002fc40000000f00 */
[----:B------:R-:W-:Y:S02]  /*29a0*/  MOV R107, R111 ;  /* 0x0000006f006b7202 */ /* 0x000fe40000000f00 */
[----:B------:R-:W-:Y:S02]  /*29b0*/  MOV R113, 0x1f ;  /* 0x0000001f00717802 */ /* 0x000fe40000000f00 */
[----:B------:R-:W-:Y:S02]  /*29c0*/  MOV R114, 0xffffffff ;  /* 0xffffffff00727802 */ /* 0x000fe40000000f00 */
[----:B------:R-:W-:Y:S02]  /*29d0*/  MOV R32, 0x29f0 ;  /* 0x000029f000207802 */ /* 0x000fe40000000f00 */
[----:B------:R-:W-:Y:S05]  /*29e0*/  CALL.REL.NOINC `($__internal_109_$__cuda_sm70_shflsync_bfly_p) ;  /* 0x0000002000007944 */ /* 0x000fea0003c00000 */
[----:B-1----:R-:W-:Y:S01]  /*29f0*/  MOV R32, R107 ;  /* 0x0000006b00207202 */ /* 0x002fe20000000f00 */
[----:B0-----:R-:W-:Y:S05]  /*2a00*/  BRA `(.L_x_4009) ;  /* 0xffffe66000007947 */ /* 0x001fea000383ffff */
        .weak           $__internal_109_$__cuda_sm70_shflsync_bfly_p
        .type           $__internal_109_$__cuda_sm70_shflsync_bfly_p,@function
        .size           $__internal_109_$__cuda_sm70_shflsync_bfly_p,(.L_x_7287 - $__internal_109_$__cuda_sm70_shflsync_bfly_p)
$__internal_109_$__cuda_sm70_shflsync_bfly_p:
[----:B------:R-:W-:Y:S01]  /*2a10*/  HFMA2.MMA R33, -RZ, RZ, 0, 0 ;  /* 0x00000000ff217435 */ /* 0x000fe200000001ff */
[----:B------:R-:W-:Y:S04]  /*2a20*/  WARPSYNC R114 ;  /* 0x0000007200007348 */ /* 0x000fe80003800000 */
[----:B------:R0:W1:Y:S01]  /*2a30*/  SHFL.BFLY PT, R107, R107, R110, R113 ;  /* 0x0c00006e6b6b7389 */ /* 0x00006200000e0071 */
[----:B------:R-:W-:Y:S05]  /*2a40*/  RET.REL.NODEC R32 `(_ZN10layer_norm13ln_bwd_kernelINS_13Kernel_traitsIf6__halfS2_S2_fjLj512ELj1ELj4ELj1ELj16ENS_18Kernel_traits_baseILj512EfS2_S2_S2_fjLj128EEEEELb1ELb0ELb0ELb1EEEvNS_9BwdParamsE) ;  /* 0xffffd5b020007950 */ /* 0x000fea0003c3ffff */
.L_x_4010:
        /* <DEDUP_REMOVED lines=11> */
.L_x_7287:


//--------------------- .text._ZN10layer_norm22ln_bwd_finalize_kernelINS_22Kernel_traits_finalizeILj512Ef6__halfS2_S2_fjLb0ELj1024ELj4ENS_18Kernel_traits_baseILj512EfS2_S2_S2_fjLj1024EEEEELb0ELb0EEEvNS_9BwdParamsE --------------------------
	.section	.text._ZN10layer_norm22ln_bwd_finalize_kernelINS_22Kernel_traits_finalizeILj512Ef6__halfS2_S2_fjLb0ELj1024ELj4ENS_18Kernel_traits_baseILj512EfS2_S2_S2_fjLj1024EEEEELb0ELb0EEEvNS_9BwdParamsE,"ax",@progbits
	.sectioninfo	@"SHI_REGISTERS=30"
	.align	128
        .global         _ZN10layer_norm22ln_bwd_finalize_kernelINS_22Kernel_traits_finalizeILj512Ef6__halfS2_S2_fjLb0ELj1024ELj4ENS_18Kernel_traits_baseILj512EfS2_S2_S2_fjLj1024EEEEELb0ELb0EEEvNS_9BwdParamsE
        .type           _ZN10layer_norm22ln_bwd_finalize_kernelINS_22Kernel_traits_finalizeILj512Ef6__halfS2_S2_fjLb0ELj1024ELj4ENS_18Kernel_traits_baseILj512EfS2_S2_S2_fjLj1024EEEEELb0ELb0EEEvNS_9BwdParamsE,@function
        .size           _ZN10layer_norm22ln_bwd_finalize_kernelINS_22Kernel_traits_finalizeILj512Ef6__halfS2_S2_fjLb0ELj1024ELj4ENS_18Kernel_traits_baseILj512EfS2_S2_S2_fjLj1024EEEEELb0ELb0EEEvNS_9BwdParamsE,(.L_x_7288 - _ZN10layer_norm22ln_bwd_finalize_kernelINS_22Kernel_traits_finalizeILj512Ef6__halfS2_S2_fjLb0ELj1024ELj4ENS_18Kernel_traits_baseILj512EfS2_S2_S2_fjLj1024EEEEELb0ELb0EEEvNS_9BwdParamsE)
        .other          _ZN10layer_norm22ln_bwd_finalize_kernelINS_22Kernel_traits_finalizeILj512Ef6__halfS2_S2_fjLb0ELj1024ELj4ENS_18Kernel_traits_baseILj512EfS2_S2_S2_fjLj1024EEEEELb0ELb0EEEvNS_9BwdParamsE,@"STO_CUDA_ENTRY STV_DEFAULT"
_ZN10layer_norm22ln_bwd_finalize_kernelINS_22Kernel_traits_finalizeILj512Ef6__halfS2_S2_fjLb0ELj1024ELj4ENS_18Kernel_traits_baseILj512EfS2_S2_S2_fjLj1024EEEEELb0ELb0EEEvNS_9BwdParamsE:
.text._ZN10layer_norm22ln_bwd_finalize_kernelINS_22Kernel_traits_finalizeILj512Ef6__halfS2_S2_fjLb0ELj1024ELj4ENS_18Kernel_traits_baseILj512EfS2_S2_S2_fjLj1024EEEEELb0ELb0EEEvNS_9BwdParamsE:
        /* <DEDUP_REMOVED lines=19> */
.L_x_4024:
        /* <DEDUP_REMOVED lines=28> */
.L_x_4015:
        /* <DEDUP_REMOVED lines=35> */
.L_x_4014:
[----:B------:R-:W-:Y:S05]  /*0520*/  BSYNC B1 ;  /* 0x0000000000017941 */ /* 0x000fea0003800000 */
.L_x_4013:
        /* <DEDUP_REMOVED lines=23> */
.L_x_4017:
[----:B------:R-:W-:Y:S05]  /*06a0*/  BSYNC B1 ;  /* 0x0000000000017941 */ /* 0x000fea0003800000 */
.L_x_4016:
        /* <DEDUP_REMOVED lines=11> */
.L_x_4018:
[----:B------:R-:W-:Y:S05]  /*0760*/  BSYNC B1 ;  /* 0x0000000000017941 */ /* 0x000fea0003800000 */
.L_x_4012:
[----:B------:R-:W-:Y:S05]  /*0770*/  BSYNC B0 ;  /* 0x0000000000007941 */ /* 0x000fea0003800000 */
.L_x_4011:
        /* <DEDUP_REMOVED lines=11> */
.L_x_4025:
        /* <DEDUP_REMOVED lines=18> */
.L_x_4026:
[----:B---3--:R-:W-:Y:S02]  /*0950*/  FADD.FTZ R4, R4, R9 ;  /* 0x0000000904047221 */ /* 0x008fe40000010000 */
[----:B-12---:R-:W-:-:S03]  /*0960*/  FADD.FTZ R6, R5, R6 ;  /* 0x0000000605067221 */ /* 0x006fc60000010000 */
[----:B------:R1:W-:Y:S04]  /*0970*/  @!P1 STS [R17.X4+0x2000], R4 ;  /* 0x0020000411009388 */ /* 0x0003e80000004800 */
[----:B------:R1:W-:Y:S02]  /*0980*/  @!P1 STS [R17.X4+0x2080], R6 ;  /* 0x0020800611009388 */ /* 0x0003e40000004800 */
.L_x_4019:
        /* <DEDUP_REMOVED lines=15> */
.L_x_4023:
[----:B------:R-:W-:Y:S05]  /*0a80*/  BSYNC B0 ;  /* 0x0000000000007941 */ /* 0x000fea0003800000 */
.L_x_4022:
[C---:B------:R-:W-:Y:S02]  /*0a90*/  ISETP.GT.U32.AND P1, PT, R18.reuse, -0x201, PT ;  /* 0xfffffdff1200780c */ /* 0x040fe40003f24070 */
[----:B------:R-:W-:Y:S02]  /*0aa0*/  IADD3 R18, R18, 0x200, RZ ;  /* 0x0000020012127810 */ /* 0x000fe40007ffe0ff */
[----:B------:R-:W-:-:S09]  /*0ab0*/  IADD3 R19, R19, 0x100, RZ ;  /* 0x0000010013137810 */ /* 0x000fd20007ffe0ff */
[----:B01----:R-:W-:Y:S05]  /*0ac0*/  @P1 BRA `(.L_x_4024) ;  /* 0xfffff66000001947 */ /* 0x003fea000383ffff */
[----:B------:R-:W-:Y:S05]  /*0ad0*/  EXIT ;  /* 0x000000000000794d */ /* 0x000fea0003800000 */
.L_x_4020:
[----:B--2---:R-:W-:Y:S01]  /*0ae0*/  IMAD.MOV.U32 R9, RZ, RZ, R5 ;  /* 0x000000ffff097224 */ /* 0x004fe200078e0005 */
[----:B------:R-:W-:Y:S01]  /*0af0*/  MOV R8, 0x1 ;  /* 0x0000000100087802 */ /* 0x000fe20000000f00 */
[----:B------:R-:W-:Y:S01]  /*0b00*/  IMAD.MOV.U32 R7, RZ, RZ, 0x1f ;  /* 0x0000001fff077424 */ /* 0x000fe200078e00ff */
[----:B------:R-:W-:Y:S02]  /*0b10*/  MOV R10, 0xffffffff ;  /* 0xffffffff000a7802 */ /* 0x000fe40000000f00 */
[----:B------:R-:W-:Y:S02]  /*0b20*/  MOV R2, 0xb40 ;  /* 0x00000b4000027802 */ /* 0x000fe40000000f00 */
[----:B01----:R-:W-:Y:S05]  /*0b30*/  CALL.REL.NOINC `($__internal_110_$__cuda_sm70_shflsync_bfly_p) ;  /* 0x000003b000007944 */ /* 0x003fea0003c00000 */
[----:B-1----:R-:W-:Y:S01]  /*0b40*/  IMAD.MOV.U32 R2, RZ, RZ, R7 ;  /* 0x000000ffff027224 */ /* 0x002fe200078e0007 */
[----:B0-----:R-:W-:Y:S05]  /*0b50*/  BRA `(.L_x_4025) ;  /* 0xfffffcd000007947 */ /* 0x001fea000383ffff */
.L_x_4021:
[----:B------:R-:W-:Y:S01]  /*0b60*/  HFMA2.MMA R8, -RZ, RZ, 0, 1.1920928955078125e-07 ;  /* 0x00000002ff087435 */ /* 0x000fe200000001ff */
[----:B------:R-:W-:Y:S01]  /*0b70*/  MOV R7, 0x1f ;  /* 0x0000001f00077802 */ /* 0x000fe20000000f00 */
[----:B------:R-:W-:Y:S01]  /*0b80*/  IMAD.MOV.U32 R10, RZ, RZ, -0x1 ;  /* 0xffffffffff0a7424 */ /* 0x000fe200078e00ff */
[----:B------:R-:W-:-:S03]  /*0b90*/  MOV R2, 0xbb0 ;  /* 0x00000bb000027802 */ /* 0x000fc60000000f00 */
[----:B012---:R-:W-:Y:S05]  /*0ba0*/  CALL.REL.NOINC `($__internal_110_$__cuda_sm70_shflsync_bfly_p) ;  /* 0x0000034000007944 */ /* 0x007fea0003c00000 */
[----:B0-----:R-:W-:Y:S01]  /*0bb0*/  HFMA2.MMA R8, -RZ, RZ, 0, 2.384185791015625e-07 ;  /* 0x00000004ff087435 */ /* 0x001fe200000001ff */
[----:B-1----:R-:W-:Y:S01]  /*0bc0*/  FADD.FTZ R9, R9, R7 ;  /* 0x0000000709097221 */ /* 0x002fe20000010000 */
[----:B------:R-:W-:Y:S01]  /*0bd0*/  MOV R7, 0x1f ;  /* 0x0000001f00077802 */ /* 0x000fe20000000f00 */
[----:B------:R-:W-:Y:S01]  /*0be0*/  IMAD.MOV.U32 R10, RZ, RZ, -0x1 ;  /* 0xffffffffff0a7424 */ /* 0x000fe200078e00ff */
[----:B------:R-:W-:-:S02]  /*0bf0*/  MOV R2, 0xc10 ;  /* 0x00000c1000027802 */ /* 0x000fc40000000f00 */
[----:B------:R-:W-:Y:S05]  /*0c00*/  CALL.REL.NOINC `($__internal_110_$__cuda_sm70_shflsync_bfly_p) ;  /* 0x000002e000007944 */ /* 0x000fea0003c00000 */
[----:B0-----:R-:W-:Y:S01]  /*0c10*/  HFMA2.MMA R8, -RZ, RZ, 0, 4.76837158203125e-07 ;  /* 0x00000008ff087435 */ /* 0x001fe200000001ff */
[----:B-1----:R-:W-:Y:S01]  /*0c20*/  FADD.FTZ R9, R9, R7 ;  /* 0x0000000709097221 */ /* 0x002fe20000010000 */
[----:B------:R-:W-:Y:S01]  /*0c30*/  MOV R7, 0x1f ;  /* 0x0000001f00077802 */ /* 0x000fe20000000f00 */
[----:B------:R-:W-:Y:S01]  /*0c40*/  IMAD.MOV.U32 R10, RZ, RZ, -0x1 ;  /* 0xffffffffff0a7424 */ /* 0x000fe200078e00ff */
[----:B------:R-:W-:-:S02]  /*0c50*/  MOV R2, 0xc70 ;  /* 0x00000c7000027802 */ /* 0x000fc40000000f00 */
[----:B------:R-:W-:Y:S05]  /*0c60*/  CALL.REL.NOINC `($__internal_110_$__cuda_sm70_shflsync_bfly_p) ;  /* 0x0000028000007944 */ /* 0x000fea0003c00000 */
[----:B-1----:R-:W-:Y:S01]  /*0c70*/  FADD.FTZ R6, R9, R7 ;  /* 0x0000000709067221 */ /* 0x002fe20000010000 */
[----:B0-----:R-:W-:Y:S01]  /*0c80*/  HFMA2.MMA R8, -RZ, RZ, 0, 9.5367431640625e-07 ;  /* 0x00000010ff087435 */ /* 0x001fe200000001ff */
[----:B------:R-:W-:Y:S01]  /*0c90*/  MOV R7, 0x1f ;  /* 0x0000001f00077802 */ /* 0x000fe20000000f00 */
[----:B------:R-:W-:Y:S01]  /*0ca0*/  IMAD.MOV.U32 R10, RZ, RZ, -0x1 ;  /* 0xffffffffff0a7424 */ /* 0x000fe200078e00ff */
[----:B------:R-:W-:-:S02]  /*0cb0*/  MOV R2, 0xce0 ;  /* 0x00000ce000027802 */ /* 0x000fc40000000f00 */
[----:B------:R-:W-:Y:S02]  /*0cc0*/  MOV R9, R6 ;  /* 0x0000000600097202 */ /* 0x000fe40000000f00 */
[----:B------:R-:W-:Y:S05]  /*0cd0*/  CALL.REL.NOINC `($__internal_110_$__cuda_sm70_shflsync_bfly_p) ;  /* 0x0000021000007944 */ /* 0x000fea0003c00000 */
[----:B0-----:R-:W-:Y:S01]  /*0ce0*/  HFMA2.MMA R8, -RZ, RZ, 0, 5.9604644775390625e-08 ;  /* 0x00000001ff087435 */ /* 0x001fe200000001ff */
[----:B-1----:R-:W-:Y:S01]  /*0cf0*/  MOV R5, R7 ;  /* 0x0000000700057202 */ /* 0x002fe20000000f00 */
[----:B------:R-:W-:Y:S01]  /*0d00*/  IMAD.MOV.U32 R9, RZ, RZ, R4 ;  /* 0x000000ffff097224 */ /* 0x000fe200078e0004 */
[----:B------:R-:W-:Y:S01]  /*0d10*/  MOV R7, 0x1f ;  /* 0x0000001f00077802 */ /* 0x000fe20000000f00 */
[----:B------:R-:W-:Y:S01]  /*0d20*/  IMAD.MOV.U32 R10, RZ, RZ, -0x1 ;  /* 0xffffffffff0a7424 */ /* 0x000fe200078e00ff */
[----:B------:R-:W-:Y:S02]  /*0d30*/  MOV R2, 0xd50 ;  /* 0x00000d5000027802 */ /* 0x000fe40000000f00 */
[----:B------:R-:W-:Y:S05]  /*0d40*/  CALL.REL.NOINC `($__internal_110_$__cuda_sm70_shflsync_bfly_p) ;  /* 0x000001a000007944 */ /* 0x000fea0003c00000 */
[----:B0-----:R-:W-:Y:S01]  /*0d50*/  HFMA2.MMA R8, -RZ, RZ, 0, 1.1920928955078125e-07 ;  /* 0x00000002ff087435 */ /* 0x001fe200000001ff */
[----:B-1----:R-:W-:Y:S01]  /*0d60*/  FADD.FTZ R9, R4, R7 ;  /* 0x0000000704097221 */ /* 0x002fe20000010000 */
[----:B------:R-:W-:Y:S01]  /*0d70*/  MOV R7, 0x1f ;  /* 0x0000001f00077802 */ /* 0x000fe20000000f00 */
[----:B------:R-:W-:Y:S01]  /*0d80*/  IMAD.MOV.U32 R10, RZ, RZ, -0x1 ;  /* 0xffffffffff0a7424 */ /* 0x000fe200078e00ff */
[----:B------:R-:W-:Y:S02]  /*0d90*/  MOV R2, 0xdb0 ;  /* 0x00000db000027802 */ /* 0x000fe40000000f00 */
[----:B------:R-:W-:Y:S05]  /*0da0*/  CALL.REL.NOINC `($__internal_110_$__cuda_sm70_shflsync_bfly_p) ;  /* 0x0000014000007944 */ /* 0x000fea0003c00000 */
        /* <DEDUP_REMOVED lines=12> */
[----:B0-----:R-:W-:Y:S01]  /*0e70*/  HFMA2.MMA R8, -RZ, RZ, 0, 9.5367431640625e-07 ;  /* 0x00000010ff087435 */ /* 0x001fe200000001ff */
[----:B-1----:R-:W-:Y:S01]  /*0e80*/  FADD.FTZ R9, R9, R7 ;  /* 0x0000000709097221 */ /* 0x002fe20000010000 */
[----:B------:R-:W-:Y:S01]  /*0e90*/  MOV R7, 0x1f ;  /* 0x0000001f00077802 */ /* 0x000fe20000000f00 */
[----:B------:R-:W-:Y:S01]  /*0ea0*/  IMAD.MOV.U32 R10, RZ, RZ, -0x1 ;  /* 0xffffffffff0a7424 */ /* 0x000fe200078e00ff */
[----:B------:R-:W-:-:S02]  /*0eb0*/  MOV R2, 0xed0 ;  /* 0x00000ed000027802 */ /* 0x000fc40000000f00 */
[----:B------:R-:W-:Y:S05]  /*0ec0*/  CALL.REL.NOINC `($__internal_110_$__cuda_sm70_shflsync_bfly_p) ;  /* 0x0000002000007944 */ /* 0x000fea0003c00000 */
[----:B-1----:R-:W-:Y:S01]  /*0ed0*/  MOV R4, R7 ;  /* 0x0000000700047202 */ /* 0x002fe20000000f00 */
[----:B0-----:R-:W-:Y:S05]  /*0ee0*/  BRA `(.L_x_4026) ;  /* 0xfffffa6000007947 */ /* 0x001fea000383ffff */
        .weak           $__internal_110_$__cuda_sm70_shflsync_bfly_p
        .type           $__internal_110_$__cuda_sm70_shflsync_bfly_p,@function
        .size           $__internal_110_$__cuda_sm70_shflsync_bfly_p,(.L_x_7288 - $__internal_110_$__cuda_sm70_shflsync_bfly_p)
$__internal_110_$__cuda_sm70_shflsync_bfly_p:
[----:B------:R-:W-:Y:S01]  /*0ef0*/  HFMA2.MMA R3, -RZ, RZ, 0, 0 ;  /* 0x00000000ff037435 */ /* 0x000fe200000001ff */
[----:B------:R-:W-:Y:S04]  /*0f00*/  WARPSYNC R10 ;  /* 0x0000000a00007348 */ /* 0x000fe80003800000 */
[----:B------:R0:W1:Y:S01]  /*0f10*/  SHFL.BFLY PT, R7, R9, R8, R7 ;  /* 0x0c00000809077389 */ /* 0x00006200000e0007 */
[----:B------:R-:W-:Y:S05]  /*0f20*/  RET.REL.NODEC R2 `(_ZN10layer_norm22ln_bwd_finalize_kernelINS_22Kernel_traits_finalizeILj512Ef6__halfS2_S2_fjLb0ELj1024ELj4ENS_18Kernel_traits_baseILj512EfS2_S2_S2_fjLj1024EEEEELb0ELb0EEEvNS_9BwdParamsE) ;  /* 0xfffff0d002007950 */ /* 0x000fea0003c3ffff */
.L_x_4027:
        /* <DEDUP_REMOVED lines=13> */
.L_x_7288:


//--------------------- .text._ZN10layer_norm13ln_bwd_kernelINS_13Kernel_traitsIf6__halfS2_S2_fjLj512ELj1ELj4ELj1ELj16ENS_18Kernel_traits_baseILj512EfS2_S2_S2_fjLj128EEEEELb1ELb0ELb1ELb0EEEvNS_9BwdParamsE --------------------------
	.section	.text._ZN10layer_norm13ln_bwd_kernelINS_13Kernel_traitsIf6__halfS2_S2_fjLj512ELj1ELj4ELj1ELj16ENS_18Kernel_traits_baseILj512EfS2_S2_S2_fjLj128EEEEELb1ELb0ELb1ELb0EEEvNS_9BwdParamsE,"ax",@progbits
	.sectioninfo	@"SHI_REGISTERS=126"
	.align	128
        .global         _ZN10layer_norm13ln_bwd_kernelINS_13Kernel_traitsIf6__halfS2_S2_fjLj512ELj1ELj4ELj1ELj16ENS_18Kernel_traits_baseILj512EfS2_S2_S2_fjLj128EEEEELb1ELb0ELb1ELb0EEEvNS_9BwdParamsE
        .type           _ZN10layer_norm13ln_bwd_kernelINS_13Kernel_traitsIf6__halfS2_S2_fjLj512ELj1ELj4ELj1ELj16ENS_18Kernel_traits_baseILj512EfS2_S2_S2_fjLj128EEEEELb1ELb0ELb1ELb0EEEvNS_9BwdParamsE,@function
        .size           _ZN10layer_norm13ln_bwd_kernelINS_13Kernel_traitsIf6__halfS2_S2_fjLj512ELj1ELj4ELj1ELj16ENS_18Kernel_traits_baseILj512EfS2_S2_S2_fjLj128EEEEELb1ELb0ELb1ELb0EEEvNS_9BwdParamsE,(.L_x_7289 - _ZN10layer_norm13ln_bwd_kernelINS_13Kernel_traitsIf6__halfS2_S2_fjLj512ELj1ELj4ELj1ELj16ENS_18Kernel_traits_baseILj512EfS2_S2_S2_fjLj128EEEEELb1ELb0ELb1ELb0EEEvNS_9BwdParamsE)
        .other          _ZN10layer_norm13ln_bwd_kernelINS_13Kernel_traitsIf6__halfS2_S2_fjLj512ELj1ELj4ELj1ELj16ENS_18Kernel_traits_baseILj512EfS2_S2_S2_fjLj128EEEEELb1ELb0ELb1ELb0EEEvNS_9BwdParamsE,@"STO_CUDA_ENTRY STV_DEFAULT"
_ZN10layer_norm13ln_bwd_kernelINS_13Kernel_traitsIf6__halfS2_S2_fjLj512ELj1ELj4ELj1ELj16ENS_18Kernel_traits_baseILj512EfS2_S2_S2_fjLj128EEEEELb1ELb0ELb1ELb0EEEvNS_9BwdParamsE:
.text._ZN10layer_norm13ln_bwd_kernelINS_13Kernel_traitsIf6__halfS2_S2_fjLj512ELj1ELj4ELj1ELj16ENS_18Kernel_traits_baseILj512EfS2_S2_S2_fjLj128EEEEELb1ELb0ELb1ELb0EEEvNS_9BwdParamsE:
        /* <DEDUP_REMOVED lines=44> */
.L_x_4091:
        /* <DEDUP_REMOVED lines=35> */
.L_x_4033:
[----:B------:R-:W-:Y:S05]  /*04f0*/  BSYNC B2 ;  /* 0x0000000000027941 */ /* 0x000fea0003800000 */
.L_x_4032:
        /* <DEDUP_REMOVED lines=12> */
.L_x_4031:
        /* <DEDUP_REMOVED lines=13> */
[-C--:B------:R-:W-:Y:S01]  /*0690*/  @P0 LEA.HI.SX32 R9, R10, R85.reuse, 0x1d ;  /* 0x000000550a090211 */ /* 0x080fe200078feaff */
[----:B------:R-:W-:Y:S01]  /*06a0*/  HFMA2.MMA R10, -RZ, RZ, 0, 0 ;  /* 0x00000000ff0a7435 */ /* 0x000fe200000001ff */
[----:B------:R-:W-:Y:S02]  /*06b0*/  LEA.HI R8, R117, R8, RZ, 0x3 ;  /* 0x0000000875087211 */ /* 0x000fe400078f18ff */
[----:B0-----:R-:W-:Y:S02]  /*06c0*/  ISETP.NE.AND P0, PT, R4, RZ, PT ;  /* 0x000000ff0400720c */ /* 0x001fe40003f05270 */
[----:B------:R-:W-:-:S02]  /*06d0*/  LEA.HI.SX32 R85, R8, R85, 0x1d ;  /* 0x0000005508557211 */ /* 0x000fc400078feaff */
[----:B--2---:R-:W-:Y:S02]  /*06e0*/  FSEL R8, R114, RZ, !P0 ;  /* 0x000000ff72087208 */ /* 0x004fe40004000000 */
[----:B------:R-:W-:Y:S01]  /*06f0*/  MOV R114, RZ ;  /* 0x000000ff00727202 */ /* 0x000fe20000000f00 */
        /* <DEDUP_REMOVED lines=12> */
[----:B------:R-:W-:Y:S01]  /*07c0*/  IADD3 R9, R9, 0x20, RZ ;  /* 0x0000002009097810 */ /* 0x000fe20007ffe0ff */
[----:B--2---:R-:W-:-:S02]  /*07d0*/  HADD2.F32 R11, -RZ, R12.H0_H0 ;  /* 0x2000000cff0b7230 */ /* 0x004fc40000004100 */
[----:B------:R-:W-:Y:S02]  /*07e0*/  HADD2.F32 R101, -RZ, R12.H1_H1 ;  /* 0x3000000cff657230 */ /* 0x000fe40000004100 */
[--C-:B------:R-:W-:Y:S01]  /*07f0*/  HADD2.F32 R119, -RZ, R14.reuse.H0_H0 ;  /* 0x2000000eff777230 */ /* 0x100fe20000004100 */
[C---:B------:R-:W-:Y:S01]  /*0800*/  FADD.FTZ R12, -R8.reuse, R11 ;  /* 0x0000000b080c7221 */ /* 0x040fe20000010100 */
[----:B------:R-:W-:Y:S01]  /*0810*/  HADD2.F32 R121, -RZ, R14.H1_H1 ;  /* 0x3000000eff797230 */ /* 0x000fe20000004100 */
[----:B------:R-:W-:Y:S01]  /*0820*/  FADD.FTZ R14, -R8, R101 ;  /* 0x00000065080e7221 */ /* 0x000fe20000010100 */
[--C-:B------:R-:W-:Y:S02]  /*0830*/  HADD2.F32 R117, -RZ, R13.reuse.H1_H1 ;  /* 0x3000000dff757230 */ /* 0x100fe40000004100 */
[----:B------:R-:W-:Y:S02]  /*0840*/  HADD2.F32 R115, -RZ, R13.H0_H0 ;  /* 0x2000000dff737230 */ /* 0x000fe40000004100 */
[--C-:B------:R-:W-:Y:S01]  /*0850*/  HADD2.F32 R123, -RZ, R15.reuse.H0_H0 ;  /* 0x2000000fff7b7230 */ /* 0x100fe20000004100 */
[----:B------:R-:W-:Y:S01]  /*0860*/  FMUL.FTZ R11, R3, R12 ;  /* 0x0000000c030b7220 */ /* 0x000fe20000410000 */
[----:B------:R-:W-:-:S02]  /*0870*/  HADD2.F32 R15, -RZ, R15.H1_H1 ;  /* 0x3000000fff0f7230 */ /* 0x000fc40000004100 */
[--C-:B---3--:R-:W-:Y:S01]  /*0880*/  HADD2.F32 R13, -RZ, R88.reuse.H0_H0 ;  /* 0x20000058ff0d7230 */ /* 0x108fe20000004100 */
[----:B------:R-:W-:Y:S01]  /*0890*/  FMUL.FTZ R12, R3, R14 ;  /* 0x0000000e030c7220 */ /* 0x000fe20000410000 */
[----:B------:R-:W-:Y:S01]  /*08a0*/  HADD2.F32 R88, -RZ, R88.H1_H1 ;  /* 0x30000058ff587230 */ /* 0x000fe20000004100 */
[C---:B------:R-:W-:Y:S02]  /*08b0*/  FADD.FTZ R98, -R8.reuse, R117 ;  /* 0x0000007508627221 */ /* 0x040fe40000010100 */
[C---:B------:R-:W-:Y:S01]  /*08c0*/  FADD.FTZ R114, -R8.reuse, R119 ;  /* 0x0000007708727221 */ /* 0x040fe20000010100 */
[--C-:B------:R-:W-:Y:S01]  /*08d0*/  HADD2.F32 R96, -RZ, R89.reuse.H1_H1 ;  /* 0x30000059ff607230 */ /* 0x100fe20000004100 */
[----:B------:R-:W-:Y:S01]  /*08e0*/  FADD.FTZ R102, -R8, R15 ;  /* 0x0000000f08667221 */ /* 0x000fe20000010100 */
[--C-:B------:R-:W-:Y:S01]  /*08f0*/  HADD2.F32 R97, -RZ, R90.reuse.H0_H0 ;  /* 0x2000005aff617230 */ /* 0x100fe20000004100 */
[----:B------:R-:W-:Y:S01]  /*0900*/  FADD.FTZ R37, R37, R88 ;  /* 0x0000005825257221 */ /* 0x000fe20000010000 */
[----:B0-----:R-:W-:Y:S01]  /*0910*/  HADD2.F32 R82, -RZ, R90.H1_H1 ;  /* 0x3000005aff527230 */ /* 0x001fe20000004100 */
[-C--:B------:R-:W-:Y:S01]  /*0920*/  FFMA.FTZ R53, R12, R88.reuse, R53 ;  /* 0x000000580c357223 */ /* 0x080fe20000010035 */
[----:B------:R-:W-:Y:S01]  /*0930*/  HADD2.F32 R99, -RZ, R89.H0_H0 ;  /* 0x20000059ff637230 */ /* 0x000fe20000004100 */
[----:B------:R-:W-:-:S02]  /*0940*/  FMUL.FTZ R15, R69, R88 ;  /* 0x00000058450f7220 */ /* 0x000fc40000410000 */
[----:B------:R-:W-:Y:S02]  /*0950*/  FADD.FTZ R90, -R8, R115 ;  /* 0x00000073085a7221 */ /* 0x000fe40000010100 */
[C---:B------:R-:W-:Y:S02]  /*0960*/  FMUL.FTZ R88, R3.reuse, R98 ;  /* 0x0000006203587220 */ /* 0x040fe40000410000 */
[-C--:B------:R-:W-:Y:S02]  /*0970*/  FMUL.FTZ R14, R68, R13.reuse ;  /* 0x0000000d440e7220 */ /* 0x080fe40000410000 */
[----:B------:R-:W-:Y:S01]  /*0980*/  FMUL.FTZ R89, R3, R114 ;  /* 0x0000007203597220 */ /* 0x000fe20000410000 */
[--C-:B------:R-:W-:Y:S01]  /*0990*/  HADD2.F32 R83, -RZ, R91.reuse.H0_H0 ;  /* 0x2000005bff537230 */ /* 0x100fe20000004100 */
[----:B------:R-:W-:Y:S01]  /*09a0*/  FADD.FTZ R36, R36, R13 ;  /* 0x0000000d24247221 */ /* 0x000fe20000010000 */
[----:B------:R-:W-:Y:S01]  /*09b0*/  HADD2.F32 R10, -RZ, R91.H1_H1 ;  /* 0x3000005bff0a7230 */ /* 0x000fe20000004100 */
        /* <DEDUP_REMOVED lines=42> */
.L_x_4036:
[----:B------:R-:W-:Y:S05]  /*0c60*/  BSYNC B2 ;  /* 0x0000000000027941 */ /* 0x000fea0003800000 */
.L_x_4035:
        /* <DEDUP_REMOVED lines=13> */
[--C-:B------:R-:W-:Y:S02]  /*0d40*/  HADD2.F32 R9, -RZ, R80.reuse.H0_H0 ;  /* 0x20000050ff097230 */ /* 0x100fe40000004100 */
[----:B------:R-:W-:Y:S02]  /*0d50*/  HADD2.F32 R103, -RZ, R80.H1_H1 ;  /* 0x30000050ff677230 */ /* 0x000fe40000004100 */
[----:B------:R-:W-:Y:S02]  /*0d60*/  HADD2.F32 R81, -RZ, R81.H1_H1 ;  /* 0x30000051ff517230 */ /* 0x000fe40000004100 */
[--C-:B------:R-:W-:Y:S02]  /*0d70*/  HADD2.F32 R109, -RZ, R82.reuse.H0_H0 ;  /* 0x20000052ff6d7230 */ /* 0x100fe40000004100 */
[----:B------:R-:W-:-:S02]  /*0d80*/  HADD2.F32 R111, -RZ, R82.H1_H1 ;  /* 0x30000052ff6f7230 */ /* 0x000fc40000004100 */
[--C-:B------:R-:W-:Y:S02]  /*0d90*/  HADD2.F32 R113, -RZ, R83.reuse.H0_H0 ;  /* 0x20000053ff717230 */ /* 0x100fe40000004100 */
[----:B------:R-:W-:Y:S01]  /*0da0*/  HADD2.F32 R83, -RZ, R83.H1_H1 ;  /* 0x30000053ff537230 */ /* 0x000fe20000004100 */
[C---:B------:R-:W-:Y:S02]  /*0db0*/  FADD.FTZ R80, -R8.reuse, R9 ;  /* 0x0000000908507221 */ /* 0x040fe40000010100 */
[C---:B0-----:R-:W-:Y:S02]  /*0dc0*/  FADD.FTZ R104, -R8.reuse, R103 ;  /* 0x0000006708687221 */ /* 0x041fe40000010100 */
[C---:B------:R-:W-:Y:S02]  /*0dd0*/  FADD.FTZ R112, -R8.reuse, R107 ;  /* 0x0000006b08707221 */ /* 0x040fe40000010100 */
[C---:B------:R-:W-:Y:S02]  /*0de0*/  FADD.FTZ R116, -R8.reuse, R81 ;  /* 0x0000005108747221 */ /* 0x040fe40000010100 */
[----:B------:R-:W-:-:S02]  /*0df0*/  FADD.FTZ R120, -R8, R109 ;  /* 0x0000006d08787221 */ /* 0x000fc40000010100 */
[C---:B------:R-:W-:Y:S02]  /*0e00*/  FADD.FTZ R108, -R8.reuse, R111 ;  /* 0x0000006f086c7221 */ /* 0x040fe40000010100 */
[C---:B------:R-:W-:Y:S02]  /*0e10*/  FADD.FTZ R0, -R8.reuse, R113 ;  /* 0x0000007108007221 */ /* 0x040fe40000010100 */
[----:B------:R-:W-:Y:S01]  /*0e20*/  FADD.FTZ R8, -R8, R83 ;  /* 0x0000005308087221 */ /* 0x000fe20000010100 */
[--C-:B---3--:R-:W-:Y:S01]  /*0e30*/  HADD2.F32 R83, -RZ, R84.reuse.H0_H0 ;  /* 0x20000054ff537230 */ /* 0x108fe20000004100 */
[----:B------:R-:W-:Y:S01]  /*0e40*/  FMUL.FTZ R81, R3, R80 ;  /* 0x0000005003517220 */ /* 0x000fe20000410000 */
[----:B------:R-:W-:-:S03]  /*0e50*/  HADD2.F32 R106, -RZ, R84.H1_H1 ;  /* 0x30000054ff6a7230 */ /* 0x000fc60000004100 */
[-C--:B------:R-:W-:Y:S01]  /*0e60*/  FMUL.FTZ R84, R60, R83.reuse ;  /* 0x000000533c547220 */ /* 0x080fe20000410000 */
[----:B------:R-:W-:Y:S01]  /*0e70*/  HADD2.F32 R105, -RZ, R85.H0_H0 ;  /* 0x20000055ff697230 */ /* 0x000fe20000004100 */
[----:B------:R-:W-:Y:S02]  /*0e80*/  FMUL.FTZ R80, R3, R104 ;  /* 0x0000006803507220 */ /* 0x000fe40000410000 */
[----:B------:R-:W-:Y:S02]  /*0e90*/  FMUL.FTZ R103, R61, R106 ;  /* 0x0000006a3d677220 */ /* 0x000fe40000410000 */
[----:B------:R-:W-:Y:S02]  /*0ea0*/  FADD.FTZ R10, R10, R84 ;  /* 0x000000540a0a7221 */ /* 0x000fe40000010000 */
[C---:B------:R-:W-:Y:S01]  /*0eb0*/  FFMA.FTZ R114, R81.reuse, R84, R114 ;  /* 0x0000005451727223 */ /* 0x040fe20000010072 */
[--C-:B------:R-:W-:Y:S01]  /*0ec0*/  HADD2.F32 R9, -RZ, R87.reuse.H0_H0 ;  /* 0x20000057ff097230 */ /* 0x100fe20000004100 */
[----:B------:R-:W-:Y:S01]  /*0ed0*/  FADD.FTZ R28, R28, R83 ;  /* 0x000000531c1c7221 */ /* 0x000fe20000010000 */
[----:B------:R-:W-:Y:S01]  /*0ee0*/  HADD2.F32 R82, -RZ, R87.H1_H1 ;  /* 0x30000057ff527230 */ /* 0x000fe20000004100 */
[----:B------:R-:W-:Y:S01]  /*0ef0*/  FFMA.FTZ R44, R81, R83, R44 ;  /* 0x00000053512c7223 */ /* 0x000fe2000001002c */
[----:B------:R-:W-:Y:S01]  /*0f00*/  HADD2.F32 R118, -RZ, R85.H1_H1 ;  /* 0x30000055ff767230 */ /* 0x000fe20000004100 */
[----:B------:R-:W-:-:S02]  /*0f10*/  FMUL.FTZ R87, R3, R112 ;  /* 0x0000007003577220 */ /* 0x000fc40000410000 */
[----:B------:R-:W-:Y:S02]  /*0f20*/  FMUL.FTZ R104, R62, R105 ;  /* 0x000000693e687220 */ /* 0x000fe40000410000 */
[----:B------:R-:W-:Y:S02]  /*0f30*/  FADD.FTZ R83, R10, R103 ;  /* 0x000000670a537221 */ /* 0x000fe40000010000 */
[----:B------:R-:W-:Y:S01]  /*0f40*/  FFMA.FTZ R114, R80, R103, R114 ;  /* 0x0000006750727223 */ /* 0x000fe20000010072 */
[--C-:B------:R-:W-:Y:S01]  /*0f50*/  HADD2.F32 R85, -RZ, R86.reuse.H0_H0 ;  /* 0x20000056ff557230 */ /* 0x100fe20000004100 */
[----:B------:R-:W-:Y:S01]  /*0f60*/  FADD.FTZ R30, R30, R105 ;  /* 0x000000691e1e7221 */ /* 0x000fe20000010000 */
[----:B------:R-:W-:Y:S01]  /*0f70*/  HADD2.F32 R110, -RZ, R86.H1_H1 ;  /* 0x30000056ff6e7230 */ /* 0x000fe20000004100 */
        /* <DEDUP_REMOVED lines=35> */
.L_x_4034:
[----:B------:R-:W-:Y:S05]  /*11b0*/  BSYNC B1 ;  /* 0x0000000000017941 */ /* 0x000fea0003800000 */
.L_x_4030:
[----:B------:R-:W-:Y:S05]  /*11c0*/  BRA.DIV ~URZ, `(.L_x_4037) ;  /* 0x000023427f007947 */ /* 0x000fea000b800000 */
[----:B------:R3:W4:Y:S02]  /*11d0*/  SHFL.BFLY PT, R115, R10, 0x1, 0x1f ;  /* 0x0c201f000a737f89 */ /* 0x00072400000e0000 */
.L_x_4092:
        /* <DEDUP_REMOVED lines=18> */
.L_x_4093:
        /* <DEDUP_REMOVED lines=24> */
.L_x_4042:
        /* <DEDUP_REMOVED lines=11> */
.L_x_4043:
[----:B------:R-:W-:Y:S05]  /*1530*/  BSYNC B2 ;  /* 0x0000000000027941 */ /* 0x000fea0003800000 */
.L_x_4041:
        /* <DEDUP_REMOVED lines=16> */
.L_x_4045:
[----:B0-----:R-:W-:-:S04]  /*1640*/  ISETP.NE.AND P6, PT, R4, RZ, PT ;  /* 0x000000ff0400720c */ /* 0x001fc80003fc5270 */
[----:B------:R-:W-:-:S05]  /*1650*/  FSEL R9, R0, RZ, !P6 ;  /* 0x000000ff00097208 */ /* 0x000fca0007000000 */
[----:B------:R-:W-:Y:S01]  /*1660*/  FFMA.FTZ R8, R12, R10, R9 ;  /* 0x0000000a0c087223 */ /* 0x000fe20000010009 */
[----:B------:R-:W-:-:S03]  /*1670*/  @P5 HADD2.F32 R9, -RZ, R20.H1_H1 ;  /* 0x30000014ff095230 */ /* 0x000fc60000004100 */
[----:B------:R-:W-:-:S04]  /*1680*/  FADD.FTZ R8, R15, -R8 ;  /* 0x800000080f087221 */ /* 0x000fc80000010000 */
[----:B------:R-:W-:-:S04]  /*1690*/  FMUL.FTZ R8, R3, R8 ;  /* 0x0000000803087220 */ /* 0x000fc80000410000 */
[----:B------:R-:W-:Y:S02]  /*16a0*/  @P5 FADD.FTZ R8, R8, R9 ;  /* 0x0000000908085221 */ /* 0x000fe40000010000 */
.L_x_4046:
[----:B------:R-:W-:Y:S05]  /*16b0*/  BSYNC B2 ;  /* 0x0000000000027941 */ /* 0x000fea0003800000 */
.L_x_4044:
        /* <DEDUP_REMOVED lines=14> */
.L_x_4048:
[----:B0-----:R-:W-:-:S04]  /*17a0*/  ISETP.NE.AND P6, PT, R4, RZ, PT ;  /* 0x000000ff0400720c */ /* 0x001fc80003fc5270 */
[----:B------:R-:W-:-:S05]  /*17b0*/  FSEL R9, R0, RZ, !P6 ;  /* 0x000000ff00097208 */ /* 0x000fca0007000000 */
[----:B------:R-:W-:-:S04]  /*17c0*/  FFMA.FTZ R9, R13, R10, R9 ;  /* 0x0000000a0d097223 */ /* 0x000fc80000010009 */
[----:B------:R-:W-:Y:S01]  /*17d0*/  FADD.FTZ R8, R90, -R9 ;  /* 0x800000095a087221 */ /* 0x000fe20000010000 */
[----:B------:R-:W-:-:S03]  /*17e0*/  @P5 HADD2.F32 R9, -RZ, R21.H0_H0 ;  /* 0x20000015ff095230 */ /* 0x000fc60000004100 */
[----:B------:R-:W-:-:S04]  /*17f0*/  FMUL.FTZ R8, R3, R8 ;  /* 0x0000000803087220 */ /* 0x000fc80000410000 */
[----:B------:R-:W-:Y:S02]  /*1800*/  @P5 FADD.FTZ R8, R8, R9 ;  /* 0x0000000908085221 */ /* 0x000fe40000010000 */
.L_x_4049:
[----:B------:R-:W-:Y:S05]  /*1810*/  BSYNC B2 ;  /* 0x0000000000027941 */ /* 0x000fea0003800000 */
.L_x_4047:
        /* <DEDUP_REMOVED lines=14> */
.L_x_4051:
[----:B0-----:R-:W-:-:S04]  /*1900*/  ISETP.NE.AND P6, PT, R4, RZ, PT ;  /* 0x000000ff0400720c */ /* 0x001fc80003fc5270 */
[----:B------:R-:W-:-:S05]  /*1910*/  FSEL R9, R0, RZ, !P6 ;  /* 0x000000ff00097208 */ /* 0x000fca0007000000 */
[----:B------:R-:W-:Y:S01]  /*1920*/  FFMA.FTZ R8, R88, R10, R9 ;  /* 0x0000000a58087223 */ /* 0x000fe20000010009 */
[----:B------:R-:W-:-:S03]  /*1930*/  @P5 HADD2.F32 R9, -RZ, R21.H1_H1 ;  /* 0x30000015ff095230 */ /* 0x000fc60000004100 */
[----:B------:R-:W-:-:S04]  /*1940*/  FADD.FTZ R8, R91, -R8 ;  /* 0x800000085b087221 */ /* 0x000fc80000010000 */
[----:B------:R-:W-:-:S04]  /*1950*/  FMUL.FTZ R8, R3, R8 ;  /* 0x0000000803087220 */ /* 0x000fc80000410000 */
[----:B------:R-:W-:Y:S02]  /*1960*/  @P5 FADD.FTZ R8, R8, R9 ;  /* 0x0000000908085221 */ /* 0x000fe40000010000 */
.L_x_4052:
[----:B------:R-:W-:Y:S05]  /*1970*/  BSYNC B2 ;  /* 0x0000000000027941 */ /* 0x000fea0003800000 */
.L_x_4050:
        /* <DEDUP_REMOVED lines=14> */
.L_x_4054:
[----:B0-----:R-:W-:-:S04]  /*1a60*/  ISETP.NE.AND P6, PT, R4, RZ, PT ;  /* 0x000000ff0400720c */ /* 0x001fc80003fc5270 */
[----:B------:R-:W-:-:S05]  /*1a70*/  FSEL R9, R0, RZ, !P6 ;  /* 0x000000ff00097208 */ /* 0x000fca0007000000 */
[----:B------:R-:W-:-:S04]  /*1a80*/  FFMA.FTZ R9, R89, R10, R9 ;  /* 0x0000000a59097223 */ /* 0x000fc80000010009 */
[----:B------:R-:W-:Y:S01]  /*1a90*/  FADD.FTZ R8, R96, -R9 ;  /* 0x8000000960087221 */ /* 0x000fe20000010000 */
[----:B------:R-:W-:-:S03]  /*1aa0*/  @P5 HADD2.F32 R9, -RZ, R22.H0_H0 ;  /* 0x20000016ff095230 */ /* 0x000fc60000004100 */
[----:B------:R-:W-:-:S04]  /*1ab0*/  FMUL.FTZ R8, R3, R8 ;  /* 0x0000000803087220 */ /* 0x000fc80000410000 */
[----:B------:R-:W-:Y:S02]  /*1ac0*/  @P5 FADD.FTZ R8, R8, R9 ;  /* 0x0000000908085221 */ /* 0x000fe40000010000 */
.L_x_4055:
[----:B------:R-:W-:Y:S05]  /*1ad0*/  BSYNC B2 ;  /* 0x0000000000027941 */ /* 0x000fea0003800000 */
.L_x_4053:
        /* <DEDUP_REMOVED lines=14> */
.L_x_4057:
[----:B0-----:R-:W-:-:S04]  /*1bc0*/  ISETP.NE.AND P6, PT, R4, RZ, PT ;  /* 0x000000ff0400720c */ /* 0x001fc80003fc5270 */
[----:B------:R-:W-:-:S05]  /*1bd0*/  FSEL R9, R0, RZ, !P6 ;  /* 0x000000ff00097208 */ /* 0x000fca0007000000 */
[----:B------:R-:W-:Y:S01]  /*1be0*/  FFMA.FTZ R8, R98, R10, R9 ;  /* 0x0000000a62087223 */ /* 0x000fe20000010009 */
[----:B------:R-:W-:-:S03]  /*1bf0*/  @P5 HADD2.F32 R9, -RZ, R22.H1_H1 ;  /* 0x30000016ff095230 */ /* 0x000fc60000004100 */
[----:B------:R-:W-:-:S04]  /*1c00*/  FADD.FTZ R8, R97, -R8 ;  /* 0x8000000861087221 */ /* 0x000fc80000010000 */
[----:B------:R-:W-:-:S04]  /*1c10*/  FMUL.FTZ R8, R3, R8 ;  /* 0x0000000803087220 */ /* 0x000fc80000410000 */
[----:B------:R-:W-:Y:S02]  /*1c20*/  @P5 FADD.FTZ R8, R8, R9 ;  /* 0x0000000908085221 */ /* 0x000fe40000010000 */
.L_x_4058:
[----:B------:R-:W-:Y:S05]  /*1c30*/  BSYNC B2 ;  /* 0x0000000000027941 */ /* 0x000fea0003800000 */
.L_x_4056:
        /* <DEDUP_REMOVED lines=14> */
.L_x_4060:
[----:B0-----:R-:W-:-:S04]  /*1d20*/  ISETP.NE.AND P6, PT, R4, RZ, PT ;  /* 0x000000ff0400720c */ /* 0x001fc80003fc5270 */
[----:B------:R-:W-:-:S05]  /*1d30*/  FSEL R9, R0, RZ, !P6 ;  /* 0x000000ff00097208 */ /* 0x000fca0007000000 */
[----:B------:R-:W-:-:S04]  /*1d40*/  FFMA.FTZ R9, R99, R10, R9 ;  /* 0x0000000a63097223 */ /* 0x000fc80000010009 */
[----:B------:R-:W-:Y:S01]  /*1d50*/  FADD.FTZ R8, R100, -R9 ;  /* 0x8000000964087221 */ /* 0x000fe20000010000 */
[----:B------:R-:W-:-:S03]  /*1d60*/  @P5 HADD2.F32 R9, -RZ, R23.H0_H0 ;  /* 0x20000017ff095230 */ /* 0x000fc60000004100 */
[----:B------:R-:W-:-:S04]  /*1d70*/  FMUL.FTZ R8, R3, R8 ;  /* 0x0000000803087220 */ /* 0x000fc80000410000 */
[----:B------:R-:W-:Y:S02]  /*1d80*/  @P5 FADD.FTZ R8, R8, R9 ;  /* 0x0000000908085221 */ /* 0x000fe40000010000 */
.L_x_4061:
[----:B------:R-:W-:Y:S05]  /*1d90*/  BSYNC B2 ;  /* 0x0000000000027941 */ /* 0x000fea0003800000 */
.L_x_4059:
        /* <DEDUP_REMOVED lines=14> */
.L_x_4063:
[----:B0-----:R-:W-:-:S04]  /*1e80*/  ISETP.NE.AND P6, PT, R4, RZ, PT ;  /* 0x000000ff0400720c */ /* 0x001fc80003fc5270 */
[----:B------:R-:W-:-:S05]  /*1e90*/  FSEL R9, R0, RZ, !P6 ;  /* 0x000000ff00097208 */ /* 0x000fca0007000000 */
[----:B------:R-:W-:Y:S01]  /*1ea0*/  FFMA.FTZ R8, R102, R10, R9 ;  /* 0x0000000a66087223 */ /* 0x000fe20000010009 */
[----:B------:R-:W-:-:S03]  /*1eb0*/  @P5 HADD2.F32 R9, -RZ, R23.H1_H1 ;  /* 0x30000017ff095230 */ /* 0x000fc60000004100 */
[----:B------:R-:W-:-:S04]  /*1ec0*/  FADD.FTZ R8, R101, -R8 ;  /* 0x8000000865087221 */ /* 0x000fc80000010000 */
[----:B------:R-:W-:-:S04]  /*1ed0*/  FMUL.FTZ R8, R3, R8 ;  /* 0x0000000803087220 */ /* 0x000fc80000410000 */
[----:B------:R-:W-:Y:S02]  /*1ee0*/  @P5 FADD.FTZ R8, R8, R9 ;  /* 0x0000000908085221 */ /* 0x000fe40000010000 */
.L_x_4064:
[----:B------:R-:W-:Y:S05]  /*1ef0*/  BSYNC B2 ;  /* 0x0000000000027941 */ /* 0x000fea0003800000 */
.L_x_4062:
        /* <DEDUP_REMOVED lines=16> */
.L_x_4040:
[----:B------:R-:W-:Y:S05]  /*2000*/  BSYNC B1 ;  /* 0x0000000000017941 */ /* 0x000fea0003800000 */
.L_x_4039:
        /* <DEDUP_REMOVED lines=12> */
.L_x_4068:
        /* <DEDUP_REMOVED lines=11> */
.L_x_4069:
[----:B------:R-:W-:Y:S05]  /*2180*/  BSYNC B2 ;  /* 0x0000000000027941 */ /* 0x000fea0003800000 */
.L_x_4067:
        /* <DEDUP_REMOVED lines=16> */
.L_x_4071:
[----:B0-----:R-:W-:-:S04]  /*2290*/  ISETP.NE.AND P6, PT, R4, RZ, PT ;  /* 0x000000ff0400720c */ /* 0x001fc80003fc5270 */
[----:B------:R-:W-:-:S05]  /*22a0*/  FSEL R9, R0, RZ, !P6 ;  /* 0x000000ff00097208 */ /* 0x000fca0007000000 */
[----:B------:R-:W-:Y:S01]  /*22b0*/  FFMA.FTZ R8, R80, R10, R9 ;  /* 0x0000000a50087223 */ /* 0x000fe20000010009 */
[----:B------:R-:W-:-:S03]  /*22c0*/  @P5 HADD2.F32 R9, -RZ, R16.H1_H1 ;  /* 0x30000010ff095230 */ /* 0x000fc60000004100 */
[----:B------:R-:W-:-:S04]  /*22d0*/  FADD.FTZ R8, R103, -R8 ;  /* 0x8000000867087221 */ /* 0x000fc80000010000 */
[----:B------:R-:W-:-:S04]  /*22e0*/  FMUL.FTZ R8, R3, R8 ;  /* 0x0000000803087220 */ /* 0x000fc80000410000 */
[----:B------:R-:W-:Y:S02]  /*22f0*/  @P5 FADD.FTZ R8, R8, R9 ;  /* 0x0000000908085221 */ /* 0x000fe40000010000 */
.L_x_4072:
[----:B------:R-:W-:Y:S05]  /*2300*/  BSYNC B2 ;  /* 0x0000000000027941 */ /* 0x000fea0003800000 */
.L_x_4070:
        /* <DEDUP_REMOVED lines=14> */
.L_x_4074:
[----:B0-----:R-:W-:-:S04]  /*23f0*/  ISETP.NE.AND P6, PT, R4, RZ, PT ;  /* 0x000000ff0400720c */ /* 0x001fc80003fc5270 */
[----:B------:R-:W-:-:S05]  /*2400*/  FSEL R9, R0, RZ, !P6 ;  /* 0x000000ff00097208 */ /* 0x000fca0007000000 */
[----:B------:R-:W-:-:S04]  /*2410*/  FFMA.FTZ R9, R87, R10, R9 ;  /* 0x0000000a57097223 */ /* 0x000fc80000010009 */
[----:B------:R-:W-:Y:S01]  /*2420*/  FADD.FTZ R8, R104, -R9 ;  /* 0x8000000968087221 */ /* 0x000fe20000010000 */
[----:B------:R-:W-:-:S03]  /*2430*/  @P5 HADD2.F32 R9, -RZ, R17.H0_H0 ;  /* 0x20000011ff095230 */ /* 0x000fc60000004100 */
[----:B------:R-:W-:-:S04]  /*2440*/  FMUL.FTZ R8, R3, R8 ;  /* 0x0000000803087220 */ /* 0x000fc80000410000 */
[----:B------:R-:W-:Y:S02]  /*2450*/  @P5 FADD.FTZ R8, R8, R9 ;  /* 0x0000000908085221 */ /* 0x000fe40000010000 */
.L_x_4075:
[----:B------:R-:W-:Y:S05]  /*2460*/  BSYNC B2 ;  /* 0x0000000000027941 */ /* 0x000fea0003800000 */
.L_x_4073:
        /* <DEDUP_REMOVED lines=14> */
.L_x_4077:
[----:B0-----:R-:W-:-:S04]  /*2550*/  ISETP.NE.AND P6, PT, R4, RZ, PT ;  /* 0x000000ff0400720c */ /* 0x001fc80003fc5270 */
[----:B------:R-:W-:-:S05]  /*2560*/  FSEL R9, R0, RZ, !P6 ;  /* 0x000000ff00097208 */ /* 0x000fca0007000000 */
[----:B------:R-:W-:Y:S01]  /*2570*/  FFMA.FTZ R8, R86, R10, R9 ;  /* 0x0000000a56087223 */ /* 0x000fe20000010009 */
[----:B------:R-:W-:-:S03]  /*2580*/  @P5 HADD2.F32 R9, -RZ, R17.H1_H1 ;  /* 0x30000011ff095230 */ /* 0x000fc60000004100 */
[----:B------:R-:W-:-:S04]  /*2590*/  FADD.FTZ R8, R105, -R8 ;  /* 0x8000000869087221 */ /* 0x000fc80000010000 */
[----:B------:R-:W-:-:S04]  /*25a0*/  FMUL.FTZ R8, R3, R8 ;  /* 0x0000000803087220 */ /* 0x000fc80000410000 */
[----:B------:R-:W-:Y:S02]  /*25b0*/  @P5 FADD.FTZ R8, R8, R9 ;  /* 0x0000000908085221 */ /* 0x000fe40000010000 */
.L_x_4078:
[----:B------:R-:W-:Y:S05]  /*25c0*/  BSYNC B2 ;  /* 0x0000000000027941 */ /* 0x000fea0003800000 */
.L_x_4076:
        /* <DEDUP_REMOVED lines=14> */
.L_x_4080:
[----:B0-----:R-:W-:-:S04]  /*26b0*/  ISETP.NE.AND P6, PT, R4, RZ, PT ;  /* 0x000000ff0400720c */ /* 0x001fc80003fc5270 */
[----:B------:R-:W-:-:S05]  /*26c0*/  FSEL R9, R0, RZ, !P6 ;  /* 0x000000ff00097208 */ /* 0x000fca0007000000 */
[----:B------:R-:W-:-:S04]  /*26d0*/  FFMA.FTZ R9, R107, R10, R9 ;  /* 0x0000000a6b097223 */ /* 0x000fc80000010009 */
[----:B------:R-:W-:Y:S01]  /*26e0*/  FADD.FTZ R8, R106, -R9 ;  /* 0x800000096a087221 */ /* 0x000fe20000010000 */
[----:B------:R-:W-:-:S03]  /*26f0*/  @P5 HADD2.F32 R9, -RZ, R18.H0_H0 ;  /* 0x20000012ff095230 */ /* 0x000fc60000004100 */
[----:B------:R-:W-:-:S04]  /*2700*/  FMUL.FTZ R8, R3, R8 ;  /* 0x0000000803087220 */ /* 0x000fc80000410000 */
[----:B------:R-:W-:Y:S02]  /*2710*/  @P5 FADD.FTZ R8, R8, R9 ;  /* 0x0000000908085221 */ /* 0x000fe40000010000 */
.L_x_4081:
[----:B------:R-:W-:Y:S05]  /*2720*/  BSYNC B2 ;  /* 0x0000000000027941 */ /* 0x000fea0003800000 */
.L_x_4079:
        /* <DEDUP_REMOVED lines=14> */
.L_x_4083:
[----:B0-----:R-:W-:-:S04]  /*2810*/  ISETP.NE.AND P6, PT, R4, RZ, PT ;  /* 0x000000ff0400720c */ /* 0x001fc80003fc5270 */
[----:B------:R-:W-:-:S05]  /*2820*/  FSEL R9, R0, RZ, !P6 ;  /* 0x000000ff00097208 */ /* 0x000fca0007000000 */
[----:B------:R-:W-:Y:S01]  /*2830*/  FFMA.FTZ R8, R108, R10, R9 ;  /* 0x0000000a6c087223 */ /* 0x000fe20000010009 */
[----:B------:R-:W-:-:S03]  /*2840*/  @P5 HADD2.F32 R9, -RZ, R18.H1_H1 ;  /* 0x30000012ff095230 */ /* 0x000fc60000004100 */
[----:B------:R-:W-:-:S04]  /*2850*/  FADD.FTZ R8, R109, -R8 ;  /* 0x800000086d087221 */ /* 0x000fc80000010000 */
[----:B------:R-:W-:-:S04]  /*2860*/  FMUL.FTZ R8, R3, R8 ;  /* 0x0000000803087220 */ /* 0x000fc80000410000 */
[----:B------:R-:W-:Y:S02]  /*2870*/  @P5 FADD.FTZ R8, R8, R9 ;  /* 0x0000000908085221 */ /* 0x000fe40000010000 */
.L_x_4084:
[----:B------:R-:W-:Y:S05]  /*2880*/  BSYNC B2 ;  /* 0x0000000000027941 */ /* 0x000fea0003800000 */
.L_x_4082:
        /* <DEDUP_REMOVED lines=14> */
.L_x_4086:
[----:B0-----:R-:W-:-:S04]  /*2970*/  ISETP.NE.AND P6, PT, R4, RZ, PT ;  /* 0x000000ff0400720c */ /* 0x001fc80003fc5270 */
[----:B------:R-:W-:-:S05]  /*2980*/  FSEL R9, R0, RZ, !P6 ;  /* 0x000000ff00097208 */ /* 0x000fca0007000000 */
[----:B------:R-:W-:-:S04]  /*2990*/  FFMA.FTZ R9, R111, R10, R9 ;  /* 0x0000000a6f097223 */ /* 0x000fc80000010009 */
[----:B------:R-:W-:Y:S01]  /*29a0*/  FADD.FTZ R8, R110, -R9 ;  /* 0x800000096e087221 */ /* 0x000fe20000010000 */
[----:B------:R-:W-:-:S03]  /*29b0*/  @P5 HADD2.F32 R9, -RZ, R19.H0_H0 ;  /* 0x20000013ff095230 */ /* 0x000fc60000004100 */
[----:B------:R-:W-:-:S04]  /*29c0*/  FMUL.FTZ R8, R3, R8 ;  /* 0x0000000803087220 */ /* 0x000fc80000410000 */
[----:B------:R-:W-:Y:S02]  /*29d0*/  @P5 FADD.FTZ R8, R8, R9 ;  /* 0x0000000908085221 */ /* 0x000fe40000010000 */
.L_x_4087:
[----:B------:R-:W-:Y:S05]  /*29e0*/  BSYNC B2 ;  /* 0x0000000000027941 */ /* 0x000fea0003800000 */
.L_x_4085:
        /* <DEDUP_REMOVED lines=14> */
.L_x_4089:
[----:B0-----:R-:W-:-:S04]  /*2ad0*/  ISETP.NE.AND P3, PT, R4, RZ, PT ;  /* 0x000000ff0400720c */ /* 0x001fc80003f65270 */
[----:B------:R-:W-:-:S05]  /*2ae0*/  FSEL R9, R0, RZ, !P3 ;  /* 0x000000ff00097208 */ /* 0x000fca0005800000 */
[----:B------:R-:W-:-:S04]  /*2af0*/  FFMA.FTZ R9, R113, R10, R9 ;  /* 0x0000000a71097223 */ /* 0x000fc80000010009 */
[----:B------:R-:W-:Y:S01]  /*2b00*/  FADD.FTZ R0, R112, -R9 ;  /* 0x8000000970007221 */ /* 0x000fe20000010000 */
[----:B------:R-:W-:-:S03]  /*2b10*/  @P5 HADD2.F32 R9, -RZ, R19.H1_H1 ;  /* 0x30000013ff095230 */ /* 0x000fc60000004100 */
[----:B------:R-:W-:-:S04]  /*2b20*/  FMUL.FTZ R0, R3, R0 ;  /* 0x0000000003007220 */ /* 0x000fc80000410000 */
[----:B------:R-:W-:Y:S02]  /*2b30*/  @P5 FADD.FTZ R0, R0, R9 ;  /* 0x0000000900005221 */ /* 0x000fe40000010000 */
.L_x_4090:
[----:B------:R-:W-:Y:S05]  /*2b40*/  BSYNC B2 ;  /* 0x0000000000027941 */ /* 0x000fea0003800000 */
.L_x_4088:
        /* <DEDUP_REMOVED lines=14> */
.L_x_4066:
[----:B------:R-:W-:Y:S05]  /*2c30*/  BSYNC B1 ;  /* 0x0000000000017941 */ /* 0x000fea0003800000 */
.L_x_4065:
[----:B------:R-:W-:-:S05]  /*2c40*/  MOV R0, c[0x0][0x160] ;  /* 0x0000580000007a02 */ /* 0x000fca0000000f00 */
[----:B------:R-:W-:-:S05]  /*2c50*/  IMAD R5, R0, 0x4, R5 ;  /* 0x0000000400057824 */ /* 0x000fca00078e0205 */
[----:B------:R-:W-:-:S13]  /*2c60*/  ISETP.GE.AND P0, PT, R5, c[0x0][0x164], PT ;  /* 0x0000590005007a0c */ /* 0x000fda0003f06270 */
[----:B01---5:R-:W-:Y:S01]  /*2c70*/  @P0 CALL.REL.NOINC `(.L_x_4029) ;  /* 0x0000001000000944 */ /* 0x023fe20003c00000 */
[----:B------:R-:W-:Y:S05]  /*2c80*/  BRA `(.L_x_4091) ;  /* 0xffffd63000007947 */ /* 0x000fea000383ffff */
.L_x_4029:
[----:B0-----:R-:W-:Y:S05]  /*2c90*/  BSYNC B0 ;  /* 0x0000000000007941 */ /* 0x001fea0003800000 */
.L_x_4028:
        /* <DEDUP_REMOVED lines=60> */
[----:B------:R-:W-:Y:S01]  /*3060*/  @P3 IADD3 R14, P4, R14, 0x200, RZ ;  /* 0x000002000e0e3810 */ /* 0x000fe20007f9e0ff */
[----:B------:R-:W-:Y:S01]  /*3070*/  STS.128 [R0+0x400], R44 ;  /* 0x0004002c00007388 */ /* 0x000fe20000000c00 */
[----:B---3--:R-:W-:Y:S01]  /*3080*/  FADD.FTZ R17, R4, R17 ;  /* 0x0000001104117221 */ /* 0x008fe20000010000 */
[----:B------:R-:W-:Y:S02]  /*3090*/  IADD3.X R33, R33, c[0x0][0x224], RZ, P5, !PT ;  /* 0x0000890021217a10 */ /* 0x000fe40002ffe4ff */
[----:B------:R-:W-:Y:S01]  /*30a0*/  STS.128 [R0+0x410], R40 ;  /* 0x0004102800007388 */ /* 0x000fe20000000c00 */
[----:B------:R-:W-:Y:S01]  /*30b0*/  @P3 MOV R4, R12 ;  /* 0x0000000c00043202 */ /* 0x000fe20000000f00 */
[----:B----4-:R-:W-:-:S02]  /*30c0*/  FADD.FTZ R13, R5, R18 ;  /* 0x00000012050d7221 */ /* 0x010fc40000010000 */
[----:B------:R-:W-:Y:S01]  /*30d0*/  BAR.SYNC.DEFER_BLOCKING 0x0 ;  /* 0x0000000000007b1d */ /* 0x000fe20000010000 */
[----:B------:R-:W-:Y:S02]  /*30e0*/  @P3 IADD3 R12, P5, R12, 0x200, RZ ;  /* 0x000002000c0c3810 */ /* 0x000fe40007fbe0ff */
[----:B------:R-:W-:Y:S01]  /*30f0*/  @P3 MOV R3, R35 ;  /* 0x0000002300033202 */ /* 0x000fe20000000f00 */
[----:B------:R-:W-:Y:S01]  /*3100*/  @P3 IMAD.X R35, RZ, RZ, R35, P4 ;  /* 0x000000ffff233224 */ /* 0x000fe200020e0623 */
[-C--:B------:R-:W-:Y:S02]  /*3110*/  @P3 MOV R5, R33.reuse ;  /* 0x0000002100053202 */ /* 0x080fe40000000f00 */
[----:B------:R-:W-:Y:S02]  /*3120*/  @P3 IADD3.X R33, RZ, R33, RZ, P5, !PT ;  /* 0x00000021ff213210 */ /* 0x000fe40002ffe4ff */
[----:B------:R-:W-:Y:S02]  /*3130*/  @P2 MOV R8, R12 ;  /* 0x0000000c00082202 */ /* 0x000fe40000000f00 */
[----:B------:R-:W-:Y:S01]  /*3140*/  @P2 IADD3 R12, P5, R12, 0x200, RZ ;  /* 0x000002000c0c2810 */ /* 0x000fe20007fbe0ff */
[----:B------:R-:W-:-:S03]  /*3150*/  @P2 IMAD.MOV.U32 R9, RZ, RZ, R33 ;  /* 0x000000ffff092224 */ /* 0x000fc600078e0021 */
[----:B------:R-:W-:Y:S01]  /*3160*/  @P2 IADD3.X R33, RZ, R33, RZ, P5, !PT ;  /* 0x00000021ff212210 */ /* 0x000fe20002ffe4ff */
        /* <DEDUP_REMOVED lines=34> */
[----:B-1----:R-:W-:Y:S01]  /*3390*/  FADD.FTZ R29, R20, R29 ;  /* 0x0000001d141d7221 */ /* 0x002fe20000010000 */
[----:B----4-:R-:W-:Y:S01]  /*33a0*/  @P1 MOV R2, R14 ;  /* 0x0000000e00021202 */ /* 0x010fe20000000f00 */
        /* <DEDUP_REMOVED lines=10> */
[----:B------:R-:W-:Y:S01]  /*3450*/  FADD.FTZ R31, R0, R31 ;  /* 0x0000001f001f7221 */ /* 0x000fe20000010000 */
        /* <DEDUP_REMOVED lines=11> */
.L_x_4037:
[----:B-1----:R-:W-:Y:S01]  /*3510*/  HFMA2.MMA R82, -RZ, RZ, 0, 5.9604644775390625e-08 ;  /* 0x00000001ff527435 */ /* 0x002fe200000001ff */
[----:B------:R-:W-:Y:S01]  /*3520*/  MOV R85, R10 ;  /* 0x0000000a00557202 */ /* 0x000fe20000000f00 */
[----:B------:R-:W-:Y:S01]  /*3530*/  IMAD.MOV.U32 R0, RZ, RZ, 0x1f ;  /* 0x0000001fff007424 */ /* 0x000fe200078e00ff */
[----:B------:R-:W-:Y:S02]  /*3540*/  MOV R83, 0xffffffff ;  /* 0xffffffff00537802 */ /* 0x000fe40000000f00 */
[----:B--2---:R-:W-:-:S02]  /*3550*/  MOV R8, 0x3570 ;  /* 0x0000357000087802 */ /* 0x004fc40000000f00 */
[----:B0----5:R-:W-:Y:S05]  /*3560*/  CALL.REL.NOINC `($__internal_111_$__cuda_sm70_shflsync_bfly_p) ;  /* 0x0000046000007944 */ /* 0x021fea0003c00000 */
[----:B-1----:R-:W-:Y:S01]  /*3570*/  MOV R115, R83 ;  /* 0x0000005300737202 */ /* 0x002fe20000000f00 */
[----:B0-----:R-:W-:Y:S05]  /*3580*/  BRA `(.L_x_4092) ;  /* 0xffffdc5000007947 */ /* 0x001fea000383ffff */
.L_x_4038:
[----:B-1----:R-:W-:Y:S01]  /*3590*/  HFMA2.MMA R82, -RZ, RZ, 0, 5.9604644775390625e-08 ;  /* 0x00000001ff527435 */ /* 0x002fe200000001ff */
[----:B------:R-:W-:Y:S01]  /*35a0*/  MOV R85, R114 ;  /* 0x0000007200557202 */ /* 0x000fe20000000f00 */
[----:B------:R-:W-:Y:S01]  /*35b0*/  IMAD.MOV.U32 R0, RZ, RZ, 0x1f ;  /* 0x0000001fff007424 */ /* 0x000fe200078e00ff */
[----:B------:R-:W-:-:S02]  /*35c0*/  MOV R83, 0xffffffff ;  /* 0xffffffff00537802 */ /* 0x000fc40000000f00 */
[----:B--2---:R-:W-:Y:S02]  /*35d0*/  MOV R8, 0x35f0 ;  /* 0x000035f000087802 */ /* 0x004fe40000000f00 */
[----:B0--345:R-:W-:Y:S05]  /*35e0*/  CALL.REL.NOINC `($__internal_111_$__cuda_sm70_shflsync_bfly_p) ;  /* 0x000003e000007944 */ /* 0x039fea0003c00000 */
[----:B------:R-:W-:Y:S01]  /*35f0*/  FADD.FTZ R115, R115, R10 ;  /* 0x0000000a73737221 */ /* 0x000fe20000010000 */
[----:B0-----:R-:W-:Y:S01]  /*3600*/  HFMA2.MMA R82, -RZ, RZ, 0, 1.1920928955078125e-07 ;  /* 0x00000002ff527435 */ /* 0x001fe200000001ff */
[----:B-1----:R-:W-:Y:S01]  /*3610*/  FADD.FTZ R114, R114, R83 ;  /* 0x0000005372727221 */ /* 0x002fe20000010000 */
[----:B------:R-:W-:Y:S01]  /*3620*/  MOV R0, 0x1f ;  /* 0x0000001f00007802 */ /* 0x000fe20000000f00 */
[----:B------:R-:W-:Y:S01]  /*3630*/  IMAD.MOV.U32 R85, RZ, RZ, R115 ;  /* 0x000000ffff557224 */ /* 0x000fe200078e0073 */
[----:B------:R-:W-:Y:S02]  /*3640*/  MOV R83, 0xffffffff ;  /* 0xffffffff00537802 */ /* 0x000fe40000000f00 */
[----:B------:R-:W-:Y:S02]  /*3650*/  MOV R8, 0x3670 ;  /* 0x0000367000087802 */ /* 0x000fe40000000f00 */
[----:B------:R-:W-:Y:S05]  /*3660*/  CALL.REL.NOINC `($__internal_111_$__cuda_sm70_shflsync_bfly_p) ;  /* 0x0000036000007944 */ /* 0x000fea0003c00000 */
[----:B0-----:R-:W-:Y:S01]  /*3670*/  HFMA2.MMA R82, -RZ, RZ, 0, 1.1920928955078125e-07 ;  /* 0x00000002ff527435 */ /* 0x001fe200000001ff */
[----:B-1----:R-:W-:Y:S01]  /*3680*/  MOV R10, R83 ;  /* 0x00000053000a7202 */ /* 0x002fe20000000f00 */
[----:B------:R-:W-:Y:S01]  /*3690*/  IMAD.MOV.U32 R83, RZ, RZ, -0x1 ;  /* 0xffffffffff537424 */ /* 0x000fe200078e00ff */
[----:B------:R-:W-:-:S02]  /*36a0*/  MOV R85, R114 ;  /* 0x0000007200557202 */ /* 0x000fc40000000f00 */
[----:B------:R-:W-:Y:S02]  /*36b0*/  MOV R0, 0x1f ;  /* 0x0000001f00007802 */ /* 0x000fe40000000f00 */
[----:B------:R-:W-:Y:S02]  /*36c0*/  MOV R8, 0x36e0 ;  /* 0x000036e000087802 */ /* 0x000fe40000000f00 */
[----:B------:R-:W-:Y:S05]  /*36d0*/  CALL.REL.NOINC `($__internal_111_$__cuda_sm70_shflsync_bfly_p) ;  /* 0x000002f000007944 */ /* 0x000fea0003c00000 */
[----:B------:R-:W-:Y:S01]  /*36e0*/  FADD.FTZ R115, R10, R115 ;  /* 0x000000730a737221 */ /* 0x000fe20000010000 */
[----:B0-----:R-:W-:Y:S01]  /*36f0*/  HFMA2.MMA R82, -RZ, RZ, 0, 2.384185791015625e-07 ;  /* 0x00000004ff527435 */ /* 0x001fe200000001ff */
[----:B-1----:R-:W-:Y:S01]  /*3700*/  FADD.FTZ R114, R114, R83 ;  /* 0x0000005372727221 */ /* 0x002fe20000010000 */
[----:B------:R-:W-:Y:S02]  /*3710*/  MOV R0, 0x1f ;  /* 0x0000001f00007802 */ /* 0x000fe40000000f00 */
[----:B------:R-:W-:Y:S02]  /*3720*/  MOV R83, 0xffffffff ;  /* 0xffffffff00537802 */ /* 0x000fe40000000f00 */
[----:B------:R-:W-:Y:S02]  /*3730*/  MOV R85, R115 ;  /* 0x0000007300557202 */ /* 0x000fe40000000f00 */
[----:B------:R-:W-:-:S02]  /*3740*/  MOV R8, 0x3760 ;  /* 0x0000376000087802 */ /* 0x000fc40000000f00 */
[----:B------:R-:W-:Y:S05]  /*3750*/  CALL.REL.NOINC `($__internal_111_$__cuda_sm70_shflsync_bfly_p) ;  /* 0x0000027000007944 */ /* 0x000fea0003c00000 */
[----:B0-----:R-:W-:Y:S01]  /*3760*/  HFMA2.MMA R82, -RZ, RZ, 0, 2.384185791015625e-07 ;  /* 0x00000004ff527435 */ /* 0x001fe200000001ff */
[----:B-1----:R-:W-:Y:S01]  /*3770*/  IMAD.MOV.U32 R10, RZ, RZ, R83 ;  /* 0x000000ffff0a7224 */ /* 0x002fe200078e0053 */
[----:B------:R-:W-:-:S02]  /*3780*/  MOV R85, R114 ;  /* 0x0000007200557202 */ /* 0x000fc40000000f00 */
[----:B------:R-:W-:Y:S02]  /*3790*/  MOV R0, 0x1f ;  /* 0x0000001f00007802 */ /* 0x000fe40000000f00 */
[----:B------:R-:W-:Y:S02]  /*37a0*/  MOV R83, 0xffffffff ;  /* 0xffffffff00537802 */ /* 0x000fe40000000f00 */
[----:B------:R-:W-:Y:S02]  /*37b0*/  MOV R8, 0x37d0 ;  /* 0x000037d000087802 */ /* 0x000fe40000000f00 */
[----:B------:R-:W-:Y:S05]  /*37c0*/  CALL.REL.NOINC `($__internal_111_$__cuda_sm70_shflsync_bfly_p) ;  /* 0x0000020000007944 */ /* 0x000fea0003c00000 */
[----:B------:R-:W-:Y:S01]  /*37d0*/  FADD.FTZ R115, R10, R115 ;  /* 0x000000730a737221 */ /* 0x000fe20000010000 */
[----:B0-----:R-:W-:Y:S01]  /*37e0*/  HFMA2.MMA R0, -RZ, RZ, 0, 1.847743988037109375e-06 ;  /* 0x0000001fff007435 */ /* 0x001fe200000001ff */
[----:B-1----:R-:W-:Y:S01]  /*37f0*/  FADD.FTZ R114, R114, R83 ;  /* 0x0000005372727221 */ /* 0x002fe20000010000 */
[----:B------:R-:W-:Y:S01]  /*3800*/  MOV R83, 0xffffffff ;  /* 0xffffffff00537802 */ /* 0x000fe20000000f00 */
[----:B------:R-:W-:Y:S01]  /*3810*/  IMAD.MOV.U32 R82, RZ, RZ, 0x8 ;  /* 0x00000008ff527424 */ /* 0x000fe200078e00ff */
[----:B------:R-:W-:Y:S02]  /*3820*/  MOV R85, R115 ;  /* 0x0000007300557202 */ /* 0x000fe40000000f00 */
[----:B------:R-:W-:-:S02]  /*3830*/  MOV R8, 0x3850 ;  /* 0x0000385000087802 */ /* 0x000fc40000000f00 */
[----:B------:R-:W-:Y:S05]  /*3840*/  CALL.REL.NOINC `($__internal_111_$__cuda_sm70_shflsync_bfly_p) ;  /* 0x0000018000007944 */ /* 0x000fea0003c00000 */
[----:B0-----:R-:W-:Y:S01]  /*3850*/  HFMA2.MMA R82, -RZ, RZ, 0, 4.76837158203125e-07 ;  /* 0x00000008ff527435 */ /* 0x001fe200000001ff */
[----:B-1----:R-:W-:Y:S01]  /*3860*/  MOV R10, R83 ;  /* 0x00000053000a7202 */ /* 0x002fe20000000f00 */
[----:B------:R-:W-:Y:S01]  /*3870*/  IMAD.MOV.U32 R85, RZ, RZ, R114 ;  /* 0x000000ffff557224 */ /* 0x000fe200078e0072 */
[----:B------:R-:W-:-:S02]  /*3880*/  MOV R0, 0x1f ;  /* 0x0000001f00007802 */ /* 0x000fc40000000f00 */
[----:B------:R-:W-:Y:S02]  /*3890*/  MOV R83, 0xffffffff ;  /* 0xffffffff00537802 */ /* 0x000fe40000000f00 */
[----:B------:R-:W-:Y:S02]  /*38a0*/  MOV R8, 0x38c0 ;  /* 0x000038c000087802 */ /* 0x000fe40000000f00 */
[----:B------:R-:W-:Y:S05]  /*38b0*/  CALL.REL.NOINC `($__internal_111_$__cuda_sm70_shflsync_bfly_p) ;  /* 0x0000011000007944 */ /* 0x000fea0003c00000 */
[----:B------:R-:W-:Y:S01]  /*38c0*/  FADD.FTZ R10, R10, R115 ;  /* 0x000000730a0a7221 */ /* 0x000fe20000010000 */
[----:B0-----:R-:W-:Y:S01]  /*38d0*/  HFMA2.MMA R82, -RZ, RZ, 0, 9.5367431640625e-07 ;  /* 0x00000010ff527435 */ /* 0x001fe200000001ff */
[----:B-1----:R-:W-:Y:S01]  /*38e0*/  FADD.FTZ R114, R114, R83 ;  /* 0x0000005372727221 */ /* 0x002fe20000010000 */
[----:B------:R-:W-:Y:S01]  /*38f0*/  MOV R83, 0xffffffff ;  /* 0xffffffff00537802 */ /* 0x000fe20000000f00 */
[----:B------:R-:W-:Y:S01]  /*3900*/  IMAD.MOV.U32 R0, RZ, RZ, 0x1f ;  /* 0x0000001fff007424 */ /* 0x000fe200078e00ff */
[----:B------:R-:W-:Y:S02]  /*3910*/  MOV R85, R10 ;  /* 0x0000000a00557202 */ /* 0x000fe40000000f00 */
[----:B------:R-:W-:Y:S02]  /*3920*/  MOV R8, 0x3940 ;  /* 0x0000394000087802 */ /* 0x000fe40000000f00 */
[----:B------:R-:W-:Y:S05]  /*3930*/  CALL.REL.NOINC `($__internal_111_$__cuda_sm70_shflsync_bfly_p) ;  /* 0x0000009000007944 */ /* 0x000fea0003c00000 */
[----:B0-----:R-:W-:Y:S01]  /*3940*/  HFMA2.MMA R0, -RZ, RZ, 0, 1.847743988037109375e-06 ;  /* 0x0000001fff007435 */ /* 0x001fe200000001ff */
[----:B-1----:R-:W-:Y:S01]  /*3950*/  MOV R115, R83 ;  /* 0x0000005300737202 */ /* 0x002fe20000000f00 */
[----:B------:R-:W-:Y:S01]  /*3960*/  IMAD.MOV.U32 R82, RZ, RZ, 0x10 ;  /* 0x00000010ff527424 */ /* 0x000fe200078e00ff */
[----:B------:R-:W-:-:S02]  /*3970*/  MOV R85, R114 ;  /* 0x0000007200557202 */ /* 0x000fc40000000f00 */
[----:B------:R-:W-:Y:S02]  /*3980*/  MOV R83, 0xffffffff ;  /* 0xffffffff00537802 */ /* 0x000fe40000000f00 */
[----:B------:R-:W-:Y:S02]  /*3990*/  MOV R8, 0x39b0 ;  /* 0x000039b000087802 */ /* 0x000fe40000000f00 */
[----:B------:R-:W-:Y:S05]  /*39a0*/  CALL.REL.NOINC `($__internal_111_$__cuda_sm70_shflsync_bfly_p) ;  /* 0x0000002000007944 */ /* 0x000fea0003c00000 */
[----:B-1----:R-:W-:Y:S01]  /*39b0*/  MOV R9, R83 ;  /* 0x0000005300097202 */ /* 0x002fe20000000f00 */
[----:B0-----:R-:W-:Y:S05]  /*39c0*/  BRA `(.L_x_4093) ;  /* 0xffffd93000007947 */ /* 0x001fea000383ffff */
        .weak           $__internal_111_$__cuda_sm70_shflsync_bfly_p
        .type           $__internal_111_$__cuda_sm70_shflsync_bfly_p,@function
        .size           $__internal_111_$__cuda_sm70_shflsync_bfly_p,(.L_x_7289 - $__internal_111_$__cuda_sm70_shflsync_bfly_p)
$__internal_111_$__cuda_sm70_shflsync_bfly_p:
[----:B------:R-:W-:Y:S01]  /*39d0*/  HFMA2.MMA R9, -RZ, RZ, 0, 0 ;  /* 0x00000000ff097435 */ /* 0x000fe200000001ff */
[----:B------:R-:W-:Y:S04]  /*39e0*/  WARPSYNC R83 ;  /* 0x0000005300007348 */ /* 0x000fe80003800000 */
[----:B------:R0:W1:Y:S01]  /*39f0*/  SHFL.BFLY PT, R83, R85, R82, R0 ;  /* 0x0c00005255537389 */ /* 0x00006200000e0000 */
[----:B------:R-:W-:Y:S05]  /*3a00*/  RET.REL.NODEC R8 `(_ZN10layer_norm13ln_bwd_kernelINS_13Kernel_traitsIf6__halfS2_S2_fjLj512ELj1ELj4ELj1ELj16ENS_18Kernel_traits_baseILj512EfS2_S2_S2_fjLj128EEEEELb1ELb0ELb1ELb0EEEvNS_9BwdParamsE) ;  /* 0xffffc5f008007950 */ /* 0x000fea0003c3ffff */
.L_x_4094:
        /* <DEDUP_REMOVED lines=15> */
.L_x_7289:


//--------------------- .text._ZN10layer_norm22ln_bwd_finalize_kernelINS_22Kernel_traits_finalizeILj512Ef6__halfS2_S2_fjLb0ELj1024ELj4ENS_18Kernel_traits_baseILj512EfS2_S2_S2_fjLj1024EEEEELb0ELb1EEEvNS_9BwdParamsE --------------------------
	.section	.text._ZN10layer_norm22ln_bwd_finalize_kernelINS_22Kernel_traits_finalizeILj512Ef6__halfS2_S2_fjLb0ELj1024ELj4ENS_18Kernel_traits_baseILj512EfS2_S2_S2_fjLj1024EEEEELb0ELb1EEEvNS_9BwdParamsE,"ax",@progbits
	.sectioninfo	@"SHI_REGISTERS=32"
	.align	128
        .global         _ZN10layer_norm22ln_bwd_finalize_kernelINS_22Kernel_traits_finalizeILj512Ef6__halfS2_S2_fjLb0ELj1024ELj4ENS_18Kernel_traits_baseILj512EfS2_S2_S2_fjLj1024EEEEELb0ELb1EEEvNS_9BwdParamsE
        .type           _ZN10layer_norm22ln_bwd_finalize_kernelINS_22Kernel_traits_finalizeILj512Ef6__halfS2_S2_fjLb0ELj1024ELj4ENS_18Kernel_traits_baseILj512EfS2_S2_S2_fjLj1024EEEEELb0ELb1EEEvNS_9BwdParamsE,@function
        .size           _ZN10layer_norm22ln_bwd_finalize_kernelINS_22Kernel_traits_finalizeILj512Ef6__halfS2_S2_fjLb0ELj1024ELj4ENS_18Kernel_traits_baseILj512EfS2_S2_S2_fjLj1024EEEEELb0ELb1EEEvNS_9BwdParamsE,(.L_x_7290 - _ZN10layer_norm22ln_bwd_finalize_kernelINS_22Kernel_traits_finalizeILj512Ef6__halfS2_S2_fjLb0ELj1024ELj4ENS_18Kernel_traits_baseILj512EfS2_S2_S2_fjLj1024EEEEELb0ELb1EEEvNS_9BwdParamsE)
        .other          _ZN10layer_norm22ln_bwd_finalize_kernelINS_22Kernel_traits_finalizeILj512Ef6__halfS2_S2_fjLb0ELj1024ELj4ENS_18Kernel_traits_baseILj512EfS2_S2_S2_fjLj1024EEEEELb0ELb1EEEvNS_9BwdParamsE,@"STO_CUDA_ENTRY STV_DEFAULT"
_ZN10layer_norm22ln_bwd_finalize_kernelINS_22Kernel_traits_finalizeILj512Ef6__halfS2_S2_fjLb0ELj1024ELj4ENS_18Kernel_traits_baseILj512EfS2_S2_S2_fjLj1024EEEEELb0ELb1EEEvNS_9BwdParamsE:
.text._ZN10layer_norm22ln_bwd_finalize_kernelINS_22Kernel_traits_finalizeILj512Ef6__halfS2_S2_fjLb0ELj1024ELj4ENS_18Kernel_traits_baseILj512EfS2_S2_S2_fjLj1024EEEEELb0ELb1EEEvNS_9BwdParamsE:
        /* <DEDUP_REMOVED lines=19> */
.L_x_4105:
        /* <DEDUP_REMOVED lines=27> */
.L_x_4099:
        /* <DEDUP_REMOVED lines=35> */
.L_x_4098:
[----:B------:R-:W-:Y:S05]  /*0510*/  BSYNC B1 ;  /* 0x0000000000017941 */ /* 0x000fea0003800000 */
.L_x_4097:
        /* <DEDUP_REMOVED lines=23> */
.L_x_4101:
[----:B------:R-:W-:Y:S05]  /*0690*/  BSYNC B1 ;  /* 0x0000000000017941 */ /* 0x000fea0003800000 */
.L_x_4100:
        /* <DEDUP_REMOVED lines=10> */
.L_x_4096:
[----:B------:R-:W-:Y:S05]  /*0740*/  BSYNC B0 ;  /* 0x0000000000007941 */ /* 0x000fea0003800000 */
.L_x_4095:
        /* <DEDUP_REMOVED lines=11> */
.L_x_4106:
        /* <DEDUP_REMOVED lines=18> */
.L_x_4107:
[----:B------:R-:W-:Y:S01]  /*0920*/  @!P1 SHF.R.U32.HI R2, RZ, 0x3, R0 ;  /* 0x00000003ff029819 */ /* 0x000fe20000011600 */
[----:B---3--:R-:W-:Y:S02]  /*0930*/  FADD.FTZ R5, R5, R10 ;  /* 0x0000000a05057221 */ /* 0x008fe40000010000 */
[----:B--2---:R-:W-:Y:S01]  /*0940*/  FADD.FTZ R7, R7, R4 ;  /* 0x0000000407077221 */ /* 0x004fe20000010000 */
[----:B------:R-:W-:-:S05]  /*0950*/  @!P1 LOP3.LUT R2, R2, 0x1ffffffc, RZ, 0xc0, !PT ;  /* 0x1ffffffc02029812 */ /* 0x000fca00078ec0ff */
[----:B------:R2:W-:Y:S04]  /*0960*/  @!P1 STS [R2+0x2000], R5 ;  /* 0x0020000502009388 */ /* 0x0005e80000000800 */
[----:B------:R2:W-:Y:S02]  /*0970*/  @!P1 STS [R2+0x2080], R7 ;  /* 0x0020800702009388 */ /* 0x0005e40000000800 */
.L_x_4102:
        /* <DEDUP_REMOVED lines=14> */
.L_x_4103:
[----:B------:R-:W-:Y:S01]  /*0a60*/  HFMA2.MMA R9, -RZ, RZ, 0, 5.9604644775390625e-08 ;  /* 0x00000001ff097435 */ /* 0x000fe200000001ff */
[----:B--2---:R-:W-:Y:S01]  /*0a70*/  IMAD.MOV.U32 R10, RZ, RZ, R4 ;  /* 0x000000ffff0a7224 */ /* 0x004fe200078e0004 */
[----:B------:R-:W-:Y:S01]  /*0a80*/  MOV R11, 0xffffffff ;  /* 0xffffffff000b7802 */ /* 0x000fe20000000f00 */
[----:B------:R-:W-:Y:S01]  /*0a90*/  IMAD.MOV.U32 R6, RZ, RZ, 0x1f ;  /* 0x0000001fff067424 */ /* 0x000fe200078e00ff */
[----:B------:R-:W-:-:S02]  /*0aa0*/  MOV R2, 0xac0 ;  /* 0x00000ac000027802 */ /* 0x000fc40000000f00 */
[----:B01----:R-:W-:Y:S05]  /*0ab0*/  CALL.REL.NOINC `($__internal_112_$__cuda_sm70_shflsync_bfly_p) ;  /* 0x000003c000007944 */ /* 0x003fea0003c00000 */
[----:B-1----:R-:W-:Y:S01]  /*0ac0*/  MOV R3, R6 ;  /* 0x0000000600037202 */ /* 0x002fe20000000f00 */
[----:B0-----:R-:W-:Y:S05]  /*0ad0*/  BRA `(.L_x_4106) ;  /* 0xfffffd2000007947 */ /* 0x001fea000383ffff */
.L_x_4104:
[----:B------:R-:W-:Y:S01]  /*0ae0*/  HFMA2.MMA R9, -RZ, RZ, 0, 1.1920928955078125e-07 ;  /* 0x00000002ff097435 */ /* 0x000fe200000001ff */
[----:B------:R-:W-:Y:S01]  /*0af0*/  IMAD.MOV.U32 R10, RZ, RZ, R13 ;  /* 0x000000ffff0a7224 */ /* 0x000fe200078e000d */
[----:B------:R-:W-:Y:S01]  /*0b00*/  MOV R6, 0x1f ;  /* 0x0000001f00067802 */ /* 0x000fe20000000f00 */
[----:B------:R-:W-:Y:S01]  /*0b10*/  IMAD.MOV.U32 R11, RZ, RZ, -0x1 ;  /* 0xffffffffff0b7424 */ /* 0x000fe200078e00ff */
[----:B------:R-:W-:-:S02]  /*0b20*/  MOV R2, 0xb40 ;  /* 0x00000b4000027802 */ /* 0x000fc40000000f00 */
[----:B012---:R-:W-:Y:S05]  /*0b30*/  CALL.REL.NOINC `($__internal_112_$__cuda_sm70_shflsync_bfly_p) ;  /* 0x0000034000007944 */ /* 0x007fea0003c00000 */
[----:B0-----:R-:W-:Y:S01]  /*0b40*/  HFMA2.MMA R9, -RZ, RZ, 0, 2.384185791015625e-07 ;  /* 0x00000004ff097435 */ /* 0x001fe200000001ff */
[----:B-1----:R-:W-:Y:S01]  /*0b50*/  FADD.FTZ R10, R13, R6 ;  /* 0x000000060d0a7221 */ /* 0x002fe20000010000 */
[----:B------:R-:W-:Y:S01]  /*0b60*/  MOV R6, 0x1f ;  /* 0x0000001f00067802 */ /* 0x000fe20000000f00 */
[----:B------:R-:W-:Y:S01]  /*0b70*/  IMAD.MOV.U32 R11, RZ, RZ, -0x1 ;  /* 0xffffffffff0b7424 */ /* 0x000fe200078e00ff */
[----:B------:R-:W-:-:S02]  /*0b80*/  MOV R2, 0xba0 ;  /* 0x00000ba000027802 */ /* 0x000fc40000000f00 */
[----:B------:R-:W-:Y:S05]  /*0b90*/  CALL.REL.NOINC `($__internal_112_$__cuda_sm70_shflsync_bfly_p) ;  /* 0x000002e000007944 */ /* 0x000fea0003c00000 */
[----:B0-----:R-:W-:Y:S01]  /*0ba0*/  HFMA2.MMA R9, -RZ, RZ, 0, 4.76837158203125e-07 ;  /* 0x00000008ff097435 */ /* 0x001fe200000001ff */
[----:B-1----:R-:W-:Y:S01]  /*0bb0*/  FADD.FTZ R10, R10, R6 ;  /* 0x000000060a0a7221 */ /* 0x002fe20000010000 */
[----:B------:R-:W-:Y:S01]  /*0bc0*/  MOV R6, 0x1f ;  /* 0x0000001f00067802 */ /* 0x000fe20000000f00 */
[----:B------:R-:W-:Y:S01]  /*0bd0*/  IMAD.MOV.U32 R11, RZ, RZ, -0x1 ;  /* 0xffffffffff0b7424 */ /* 0x000fe200078e00ff */
[----:B------:R-:W-:-:S02]  /*0be0*/  MOV R2, 0xc00 ;  /* 0x00000c0000027802 */ /* 0x000fc40000000f00 */
[----:B------:R-:W-:Y:S05]  /*0bf0*/  CALL.REL.NOINC `($__internal_112_$__cuda_sm70_shflsync_bfly_p) ;  /* 0x0000028000007944 */ /* 0x000fea0003c00000 */
[----:B-1----:R-:W-:Y:S01]  /*0c00*/  FADD.FTZ R4, R10, R6 ;  /* 0x000000060a047221 */ /* 0x002fe20000010000 */
[----:B0-----:R-:W-:Y:S01]  /*0c10*/  HFMA2.MMA R9, -RZ, RZ, 0, 9.5367431640625e-07 ;  /* 0x00000010ff097435 */ /* 0x001fe200000001ff */
[----:B------:R-:W-:Y:S01]  /*0c20*/  MOV R6, 0x1f ;  /* 0x0000001f00067802 */ /* 0x000fe20000000f00 */
[----:B------:R-:W-:Y:S01]  /*0c30*/  IMAD.MOV.U32 R11, RZ, RZ, -0x1 ;  /* 0xffffffffff0b7424 */ /* 0x000fe200078e00ff */
[----:B------:R-:W-:-:S02]  /*0c40*/  MOV R2, 0xc70 ;  /* 0x00000c7000027802 */ /* 0x000fc40000000f00 */
[----:B------:R-:W-:Y:S02]  /*0c50*/  MOV R10, R4 ;  /* 0x00000004000a7202 */ /* 0x000fe40000000f00 */
[----:B------:R-:W-:Y:S05]  /*0c60*/  CALL.REL.NOINC `($__internal_112_$__cuda_sm70_shflsync_bfly_p) ;  /* 0x0000021000007944 */ /* 0x000fea0003c00000 */
[----:B0-----:R-:W-:Y:S01]  /*0c70*/  HFMA2.MMA R9, -RZ, RZ, 0, 5.9604644775390625e-08 ;  /* 0x00000001ff097435 */ /* 0x001fe200000001ff */
[----:B-1----:R-:W-:Y:S01]  /*0c80*/  MOV R7, R6 ;  /* 0x0000000600077202 */ /* 0x002fe20000000f00 */
[----:B------:R-:W-:Y:S01]  /*0c90*/  IMAD.MOV.U32 R10, RZ, RZ, R5 ;  /* 0x000000ffff0a7224 */ /* 0x000fe200078e0005 */
[----:B------:R-:W-:Y:S01]  /*0ca0*/  MOV R6, 0x1f ;  /* 0x0000001f00067802 */ /* 0x000fe20000000f00 */
[----:B------:R-:W-:Y:S01]  /*0cb0*/  IMAD.MOV.U32 R11, RZ, RZ, -0x1 ;  /* 0xffffffffff0b7424 */ /* 0x000fe200078e00ff */
[----:B------:R-:W-:Y:S02]  /*0cc0*/  MOV R2, 0xce0 ;  /* 0x00000ce000027802 */ /* 0x000fe40000000f00 */
[----:B------:R-:W-:Y:S05]  /*0cd0*/  CALL.REL.NOINC `($__internal_112_$__cuda_sm70_shflsync_bfly_p) ;  /* 0x000001a000007944 */ /* 0x000fea0003c00000 */
[----:B0-----:R-:W-:Y:S01]  /*0ce0*/  HFMA2.MMA R9, -RZ, RZ, 0, 1.1920928955078125e-07 ;  /* 0x00000002ff097435 */ /* 0x001fe200000001ff */
[----:B-1----:R-:W-:Y:S01]  /*0cf0*/  FADD.FTZ R10, R5, R6 ;  /* 0x00000006050a7221 */ /* 0x002fe20000010000 */
[----:B------:R-:W-:Y:S01]  /*0d00*/  MOV R6, 0x1f ;  /* 0x0000001f00067802 */ /* 0x000fe20000000f00 */
[----:B------:R-:W-:Y:S01]  /*0d10*/  IMAD.MOV.U32 R11, RZ, RZ, -0x1 ;  /* 0xffffffffff0b7424 */ /* 0x000fe200078e00ff */
[----:B------:R-:W-:Y:S02]  /*0d20*/  MOV R2, 0xd40 ;  /* 0x00000d4000027802 */ /* 0x000fe40000000f00 */
[----:B------:R-:W-:Y:S05]  /*0d30*/  CALL.REL.NOINC `($__internal_112_$__cuda_sm70_shflsync_bfly_p) ;  /* 0x0000014000007944 */ /* 0x000fea0003c00000 */
        /* <DEDUP_REMOVED lines=12> */
[----:B0-----:R-:W-:Y:S01]  /*0e00*/  HFMA2.MMA R9, -RZ, RZ, 0, 9.5367431640625e-07 ;  /* 0x00000010ff097435 */ /* 0x001fe200000001ff */
[----:B-1----:R-:W-:Y:S01]  /*0e10*/  FADD.FTZ R10, R10, R6 ;  /* 0x000000060a0a7221 */ /* 0x002fe20000010000 */
[----:B------:R-:W-:Y:S01]  /*0e20*/  MOV R6, 0x1f ;  /* 0x0000001f00067802 */ /* 0x000fe20000000f00 */
[----:B------:R-:W-:Y:S01]  /*0e30*/  IMAD.MOV.U32 R11, RZ, RZ, -0x1 ;  /* 0xffffffffff0b7424 */ /* 0x000fe200078e00ff */
[----:B------:R-:W-:-:S02]  /*0e40*/  MOV R2, 0xe60 ;  /* 0x00000e6000027802 */ /* 0x000fc40000000f00 */
[----:B------:R-:W-:Y:S05]  /*0e50*/  CALL.REL.NOINC `($__internal_112_$__cuda_sm70_shflsync_bfly_p) ;  /* 0x0000002000007944 */ /* 0x000fea0003c00000 */
[----:B-1----:R-:W-:Y:S01]  /*0e60*/  MOV R5, R6 ;  /* 0x0000000600057202 */ /* 0x002fe20000000f00 */
[----:B0-----:R-:W-:Y:S05]  /*0e70*/  BRA `(.L_x_4107) ;  /* 0xfffffaa000007947 */ /* 0x001fea000383ffff */
        .weak           $__internal_112_$__cuda_sm70_shflsync_bfly_p
        .type           $__internal_112_$__cuda_sm70_shflsync_bfly_p,@function
        .size           $__internal_112_$__cuda_sm70_shflsync_bfly_p,(.L_x_7290 - $__internal_112_$__cuda_sm70_shflsync_bfly_p)
$__internal_112_$__cuda_sm70_shflsync_bfly_p:
[----:B------:R-:W-:Y:S01]  /*0e80*/  HFMA2.MMA R3, -RZ, RZ, 0, 0 ;  /* 0x00000000ff037435 */ /* 0x000fe200000001ff */
[----:B------:R-:W-:Y:S04]  /*0e90*/  WARPSYNC R11 ;  /* 0x0000000b00007348 */ /* 0x000fe80003800000 */
[----:B------:R0:W1:Y:S01]  /*0ea0*/  SHFL.BFLY PT, R6, R10, R9, R6 ;  /* 0x0c0000090a067389 */ /* 0x00006200000e0006 */
[----:B------:R-:W-:Y:S05]  /*0eb0*/  RET.REL.NODEC R2 `(_ZN10layer_norm22ln_bwd_finalize_kernelINS_22Kernel_traits_finalizeILj512Ef6__halfS2_S2_fjLb0ELj1024ELj4ENS_18Kernel_traits_baseILj512EfS2_S2_S2_fjLj1024EEEEELb0ELb1EEEvNS_9BwdParamsE) ;  /* 0xfffff14002007950 */ /* 0x000fea0003c3ffff */
.L_x_4108:
        /* <DEDUP_REMOVED lines=12> */
.L_x_7290:


//--------------------- .text._ZN10layer_norm13ln_bwd_kernelINS_13Kernel_traitsIf6__halfS2_S2_fjLj512ELj1ELj4ELj1ELj16ENS_18Kernel_traits_baseILj512EfS2_S2_S2_fjLj128EEEEELb1ELb0ELb1ELb1EEEvNS_9BwdParamsE --------------------------
	.section	.text._ZN10layer_norm13ln_bwd_kernelINS_13Kernel_traitsIf6__halfS2_S2_fjLj512ELj1ELj4ELj1ELj16ENS_18Kernel_traits_baseILj512EfS2_S2_S2_fjLj128EEEEELb1ELb0ELb1ELb1EEEvNS_9BwdParamsE,"ax",@progbits
	.sectioninfo	@"SHI_REGISTERS=128"
	.align	128
        .global         _ZN10layer_norm13ln_bwd_kernelINS_13Kernel_traitsIf6__halfS2_S2_fjLj512ELj1ELj4ELj1ELj16ENS_18Kernel_traits_baseILj512EfS2_S2_S2_fjLj128EEEEELb1ELb0ELb1ELb1EEEvNS_9BwdParamsE
        .type           _ZN10layer_norm13ln_bwd_kernelINS_13Kernel_traitsIf6__halfS2_S2_fjLj512ELj1ELj4ELj1ELj16ENS_18Kernel_traits_baseILj512EfS2_S2_S2_fjLj128EEEEELb1ELb0ELb1ELb1EEEvNS_9BwdParamsE,@function
        .size           _ZN10layer_norm13ln_bwd_kernelINS_13Kernel_traitsIf6__halfS2_S2_fjLj512ELj1ELj4ELj1ELj16ENS_18Kernel_traits_baseILj512EfS2_S2_S2_fjLj128EEEEELb1ELb0ELb1ELb1EEEvNS_9BwdParamsE,(.L_x_7291 - _ZN10layer_norm13ln_bwd_kernelINS_13Kernel_traitsIf6__halfS2_S2_fjLj512ELj1ELj4ELj1ELj16ENS_18Kernel_traits_baseILj512EfS2_S2_S2_fjLj128EEEEELb1ELb0ELb1ELb1EEEvNS_9BwdParamsE)
        .other          _ZN10layer_norm13ln_bwd_kernelINS_13Kernel_traitsIf6__halfS2_S2_fjLj512ELj1ELj4ELj1ELj16ENS_18Kernel_traits_baseILj512EfS2_S2_S2_fjLj128EEEEELb1ELb0ELb1ELb1EEEvNS_9BwdParamsE,@"STO_CUDA_ENTRY STV_DEFAULT"
_ZN10layer_norm13ln_bwd_kernelINS_13Kernel_traitsIf6__halfS2_S2_fjLj512ELj1ELj4ELj1ELj16ENS_18Kernel_traits_baseILj512EfS2_S2_S2_fjLj128EEEEELb1ELb0ELb1ELb1EEEvNS_9BwdParamsE:
.text._ZN10layer_norm13ln_bwd_kernelINS_13Kernel_traitsIf6__halfS2_S2_fjLj512ELj1ELj4ELj1ELj16ENS_18Kernel_traits_baseILj512EfS2_S2_S2_fjLj128EEEEELb1ELb0ELb1ELb1EEEvNS_9BwdParamsE:
        /* <DEDUP_REMOVED lines=26> */
.L_x_4110:
        /* <DEDUP_REMOVED lines=25> */
.L_x_4165:
        /* <DEDUP_REMOVED lines=8> */
[----:B------:R-:W-:Y:S01]  /*03b0*/  MOV R100, 0x10 ;  /* 0x0000001000647802 */ /* 0x000fe20000000f00 */
[----:B------:R-:W-:Y:S01]  /*03c0*/  BSSY B1, `(.L_x_4112) ;  /* 0x00000d1000017945 */ /* 0x000fe20003800000 */
[----:B------:R-:W-:Y:S01]  /*03d0*/  LEA.HI R7, R7, R6, RZ, 0x3 ;  /* 0x0000000607077211 */ /* 0x000fe200078f18ff */
[----:B-----5:R3:W5:Y:S03]  /*03e0*/  LDG.E R4, [R86.64] ;  /* 0x0000000456047981 */ /* 0x020766000c1e1900 */
[----:B------:R-:W-:Y:S01]  /*03f0*/  LEA.HI.SX32 R6, R7, R8, 0x1d ;  /* 0x0000000807067211 */ /* 0x000fe200078feaff */
[----:B------:R4:W5:Y:S01]  /*0400*/  LDG.E R5, [R88.64] ;  /* 0x0000000458057981 */ /* 0x000962000c1e1900 */
[----:B0-----:R-:W-:-:S02]  /*0410*/  IMAD.WIDE R90, R2, R101, c[0x0][0x1a0] ;  /* 0x00006800025a7625 */ /* 0x001fc400078e0265 */
[C---:B------:R-:W-:Y:S02]  /*0420*/  IADD3 R7, R6.reuse, 0x20, RZ ;  /* 0x0000002006077810 */ /* 0x040fe40007ffe0ff */
        /* <DEDUP_REMOVED lines=21> */
[----:B------:R-:W-:Y:S02]  /*0580*/  MOV R116, RZ ;  /* 0x000000ff00747202 */ /* 0x000fe40000000f00 */
[----:B------:R-:W-:Y:S01]  /*0590*/  MOV R115, RZ ;  /* 0x000000ff00737202 */ /* 0x000fe20000000f00 */
[----:B------:R-:W-:Y:S05]  /*05a0*/  BRA `(.L_x_4114) ;  /* 0x00000b2000007947 */ /* 0x000fea0003800000 */
.L_x_4113:
        /* <DEDUP_REMOVED lines=32> */
[----:B-1----:R-:W-:Y:S01]  /*07b0*/  ISETP.NE.AND P0, PT, R3, RZ, PT ;  /* 0x000000ff0300720c */ /* 0x002fe20003f05270 */
[----:B--2---:R-:W-:Y:S02]  /*07c0*/  HADD2.F32 R11, -RZ, R12.H1_H1 ;  /* 0x3000000cff0b7230 */ /* 0x004fe40000004100 */
[----:B------:R-:W-:Y:S02]  /*07d0*/  HADD2.F32 R84, -RZ, R14.H0_H0 ;  /* 0x2000000eff547230 */ /* 0x000fe40000004100 */
[----:B0-----:R-:W-:-:S02]  /*07e0*/  HADD2.F32 R87, -RZ, R15.H1_H1 ;  /* 0x3000000fff577230 */ /* 0x001fc40000004100 */
[--C-:B---3--:R-:W-:Y:S02]  /*07f0*/  HADD2.F32 R123, -RZ, R94.reuse.H0_H0 ;  /* 0x2000005eff7b7230 */ /* 0x108fe40000004100 */
[----:B------:R-:W-:Y:S02]  /*0800*/  HADD2.F32 R125, -RZ, R94.H1_H1 ;  /* 0x3000005eff7d7230 */ /* 0x000fe40000004100 */
[----:B------:R-:W-:Y:S01]  /*0810*/  HADD2.F32 R10, -RZ, R13.H0_H0 ;  /* 0x2000000dff0a7230 */ /* 0x000fe20000004100 */
[----:B----4-:R-:W-:Y:S01]  /*0820*/  FSEL R106, R9, RZ, !P0 ;  /* 0x000000ff096a7208 */ /* 0x010fe20004000000 */
[----:B------:R-:W-:Y:S02]  /*0830*/  HADD2.F32 R14, -RZ, R14.H1_H1 ;  /* 0x3000000eff0e7230 */ /* 0x000fe40000004100 */
[----:B------:R-:W-:Y:S02]  /*0840*/  HADD2.F32 R94, -RZ, R95.H0_H0 ;  /* 0x2000005fff5e7230 */ /* 0x000fe40000004100 */
[----:B------:R-:W-:Y:S01]  /*0850*/  HADD2.F32 R8, -RZ, R12.H0_H0 ;  /* 0x2000000cff087230 */ /* 0x000fe20000004100 */
[----:B------:R-:W-:Y:S01]  /*0860*/  FADD.FTZ R11, -R106, R11 ;  /* 0x0000000b6a0b7221 */ /* 0x000fe20000010100 */
[----:B------:R-:W-:-:S02]  /*0870*/  HADD2.F32 R12, -RZ, R13.H1_H1 ;  /* 0x3000000dff0c7230 */ /* 0x000fc40000004100 */
[--C-:B------:R-:W-:Y:S02]  /*0880*/  HADD2.F32 R113, -RZ, R80.reuse.H0_H0 ;  /* 0x20000050ff717230 */ /* 0x100fe40000004100 */
[----:B------:R-:W-:Y:S02]  /*0890*/  HADD2.F32 R104, -RZ, R80.H1_H1 ;  /* 0x30000050ff687230 */ /* 0x000fe40000004100 */
[----:B------:R-:W-:Y:S02]  /*08a0*/  HADD2.F32 R80, -RZ, R92.H0_H0 ;  /* 0x2000005cff507230 */ /* 0x000fe40000004100 */
[--C-:B------:R-:W-:Y:S02]  /*08b0*/  HADD2.F32 R119, -RZ, R93.reuse.H0_H0 ;  /* 0x2000005dff777230 */ /* 0x100fe40000004100 */
[----:B------:R-:W-:Y:S01]  /*08c0*/  HADD2.F32 R121, -RZ, R93.H1_H1 ;  /* 0x3000005dff797230 */ /* 0x000fe20000004100 */
[C---:B------:R-:W-:Y:S01]  /*08d0*/  FADD.FTZ R93, -R106.reuse, R87 ;  /* 0x000000576a5d7221 */ /* 0x040fe20000010100 */
[----:B------:R-:W-:Y:S01]  /*08e0*/  HADD2.F32 R85, -RZ, R15.H0_H0 ;  /* 0x2000000fff557230 */ /* 0x000fe20000004100 */
[C---:B------:R-:W-:Y:S01]  /*08f0*/  FADD.FTZ R13, -R106.reuse, R10 ;  /* 0x0000000a6a0d7221 */ /* 0x040fe20000010100 */
[--C-:B------:R-:W-:Y:S01]  /*0900*/  HADD2.F32 R89, -RZ, R83.reuse.H0_H0 ;  /* 0x20000053ff597230 */ /* 0x100fe20000004100 */
[C---:B------:R-:W-:Y:S01]  /*0910*/  FADD.FTZ R94, -R106.reuse, R94 ;  /* 0x0000005e6a5e7221 */ /* 0x040fe20000010100 */
[----:B------:R-:W-:Y:S01]  /*0920*/  HADD2.F32 R86, -RZ, R83.H1_H1 ;  /* 0x30000053ff567230 */ /* 0x000fe20000004100 */
[----:B------:R-:W-:Y:S01]  /*0930*/  FADD.FTZ R83, -R106, R14 ;  /* 0x0000000e6a537221 */ /* 0x000fe20000010100 */
[----:B------:R-:W-:-:S02]  /*0940*/  HADD2.F32 R105, -RZ, R81.H0_H0 ;  /* 0x20000051ff697230 */ /* 0x000fc40000004100 */
[----:B------:R-:W-:Y:S01]  /*0950*/  HADD2.F32 R102, -RZ, R81.H1_H1 ;  /* 0x30000051ff667230 */ /* 0x000fe20000004100 */
[C---:B------:R-:W-:Y:S01]  /*0960*/  FADD.FTZ R81, -R106.reuse, R84 ;  /* 0x000000546a517221 */ /* 0x040fe20000010100 */
[--C-:B------:R-:W-:Y:S02]  /*0970*/  HADD2.F32 R103, -RZ, R82.reuse.H0_H0 ;  /* 0x20000052ff677230 */ /* 0x100fe40000004100 */
[----:B------:R-:W-:Y:S01]  /*0980*/  HADD2.F32 R88, -RZ, R82.H1_H1 ;  /* 0x30000052ff587230 */ /* 0x000fe20000004100 */
[C---:B------:R-:W-:Y:S01]  /*0990*/  FADD.FTZ R9, -R106.reuse, R8 ;  /* 0x000000086a097221 */ /* 0x040fe20000010100 */
[----:B------:R-:W-:Y:S01]  /*09a0*/  HADD2.F32 R82, -RZ, R95.H1_H1 ;  /* 0x3000005fff527230 */ /* 0x000fe20000004100 */
        /* <DEDUP_REMOVED lines=8> */
[----:B------:R-:W-:Y:S01]  /*0a30*/  HADD2.F32 R117, -RZ, R92.H1_H1 ;  /* 0x3000005cff757230 */ /* 0x000fe20000004100 */
[----:B------:R-:W-:-:S02]  /*0a40*/  FMUL.FTZ R13, R4, R81 ;  /* 0x00000051040d7220 */ /* 0x000fc40000410000 */
[----:B------:R-:W-:Y:S01]  /*0a50*/  FMUL.FTZ R94, R36, R113 ;  /* 0x00000071245e7220 */ /* 0x000fe20000410000 */
[--C-:B------:R-:W-:Y:S01]  /*0a60*/  HADD2.F32 R111, -RZ, R99.reuse.H0_H0 ;  /* 0x20000063ff6f7230 */ /* 0x100fe20000004100 */
[C---:B------:R-:W-:Y:S01]  /*0a70*/  FMUL.FTZ R9, R4.reuse, R9 ;  /* 0x0000000904097220 */ /* 0x040fe20000410000 */
[----:B------:R-:W-:Y:S01]  /*0a80*/  HADD2.F32 R8, -RZ, R99.H1_H1 ;  /* 0x30000063ff087230 */ /* 0x000fe20000004100 */
[C---:B------:R-:W-:Y:S01]  /*0a90*/  FMUL.FTZ R12, R4.reuse, R15 ;  /* 0x0000000f040c7220 */ /* 0x040fe20000410000 */
[--C-:B------:R-:W-:Y:S01]  /*0aa0*/  HADD2.F32 R109, -RZ, R98.reuse.H0_H0 ;  /* 0x20000062ff6d7230 */ /* 0x100fe20000004100 */
[C---:B------:R-:W-:Y:S01]  /*0ab0*/  FMUL.FTZ R15, R4.reuse, R85 ;  /* 0x00000055040f7220 */ /* 0x040fe20000410000 */
[----:B------:R-:W-:Y:S01]  /*0ac0*/  HADD2.F32 R110, -RZ, R98.H1_H1 ;  /* 0x30000062ff6e7230 */ /* 0x000fe20000004100 */
[----:B------:R-:W-:Y:S02]  /*0ad0*/  FMUL.FTZ R81, R4, R95 ;  /* 0x0000005f04517220 */ /* 0x000fe40000410000 */
[----:B------:R-:W-:-:S02]  /*0ae0*/  FFMA.FTZ R45, R14, R88, R45 ;  /* 0x000000580e2d7223 */ /* 0x000fc4000001002d */
[----:B------:R-:W-:Y:S02]  /*0af0*/  FADD.FTZ R61, R61, R88 ;  /* 0x000000583d3d7221 */ /* 0x000fe40000010000 */
[----:B------:R-:W-:Y:S01]  /*0b00*/  FMUL.FTZ R99, R33, R88 ;  /* 0x0000005821637220 */ /* 0x000fe20000410000 */
[--C-:B------:R-:W-:Y:S01]  /*0b10*/  HADD2.F32 R107, -RZ, R97.reuse.H0_H0 ;  /* 0x20000061ff6b7230 */ /* 0x100fe20000004100 */
[----:B------:R-:W-:Y:S01]  /*0b20*/  FMUL.FTZ R95, R37, R104 ;  /* 0x00000068255f7220 */ /* 0x000fe20000410000 */
[----:B------:R-:W-:Y:S01]  /*0b30*/  HADD2.F32 R108, -RZ, R97.H1_H1 ;  /* 0x30000061ff6c7230 */ /* 0x000fe20000004100 */
[-C--:B------:R-:W-:Y:S02]  /*0b40*/  FFMA.FTZ R44, R13, R103.reuse, R44 ;  /* 0x000000670d2c7223 */ /* 0x080fe4000001002c */
[----:B------:R-:W-:Y:S02]  /*0b50*/  FADD.FTZ R60, R60, R103 ;  /* 0x000000673c3c7221 */ /* 0x000fe40000010000 */
[----:B------:R-:W-:-:S02]  /*0b60*/  FMUL.FTZ R98, R32, R103 ;  /* 0x0000006720627220 */ /* 0x000fc40000410000 */
[----:B------:R-:W-:Y:S02]  /*0b70*/  FADD.FTZ R88, RZ, R94 ;  /* 0x0000005eff587221 */ /* 0x000fe40000010000 */
[----:B------:R-:W-:Y:S01]  /*0b80*/  FFMA.FTZ R103, R9, R94, RZ ;  /* 0x0000005e09677223 */ /* 0x000fe200000100ff */
[----:B------:R-:W-:Y:S01]  /*0b90*/  HADD2.F32 R115, -RZ, R96.H0_H0 ;  /* 0x20000060ff737230 */ /* 0x000fe20000004100 */
[C---:B------:R-:W-:Y:S02]  /*0ba0*/  FADD.FTZ R117, -R106.reuse, R117 ;  /* 0x000000756a757221 */ /* 0x040fe40000010100 */
[C---:B------:R-:W-:Y:S02]  /*0bb0*/  FADD.FTZ R119, -R106.reuse, R119 ;  /* 0x000000776a777221 */ /* 0x040fe40000010100 */
[C---:B------:R-:W-:Y:S02]  /*0bc0*/  FADD.FTZ R121, -R106.reuse, R121 ;  /* 0x000000796a797221 */ /* 0x040fe40000010100 */
[----:B------:R-:W-:-:S02]  /*0bd0*/  FADD.FTZ R123, -R106, R123 ;  /* 0x0000007b6a7b7221 */ /* 0x000fc40000010100 */
[C---:B------:R-:W-:Y:S02]  /*0be0*/  FADD.FTZ R125, -R106.reuse, R125 ;  /* 0x0000007d6a7d7221 */ /* 0x040fe40000010100 */
[----:B------:R-:W-:Y:S01]  /*0bf0*/  FADD.FTZ R87, -R106, R82 ;  /* 0x000000526a577221 */ /* 0x000fe20000010100 */
[----:B------:R-:W-:Y:S01]  /*0c00*/  HADD2.F32 R106, -RZ, R96.H1_H1 ;  /* 0x30000060ff6a7230 */ /* 0x000fe20000004100 */
        /* <DEDUP_REMOVED lines=76> */
.L_x_4114:
[----:B0-----:R-:W-:Y:S05]  /*10d0*/  BSYNC B1 ;  /* 0x0000000000017941 */ /* 0x001fea0003800000 */
.L_x_4112:
[----:B-----5:R-:W-:Y:S02]  /*10e0*/  MOV R8, R100 ;  /* 0x0000006400087202 */ /* 0x020fe40000000f00 */
[----:B------:R-:W-:-:S02]  /*10f0*/  MOV R86, R90 ;  /* 0x0000005a00567202 */ /* 0x000fc40000000f00 */
[----:B------:R-:W-:Y:S02]  /*1100*/  PRMT R117, R8, 0x7610, R117 ;  /* 0x0000761008757816 */ /* 0x000fe40000000075 */
[----:B------:R-:W-:Y:S01]  /*1110*/  PRMT R114, R86, 0x7610, R114 ;  /* 0x0000761056727816 */ /* 0x000fe20000000072 */
[----:B------:R-:W-:Y:S05]  /*1120*/  BRA.DIV ~URZ, `(.L_x_4115) ;  /* 0x000020027f007947 */ /* 0x000fea000b800000 */
[----:B------:R0:W2:Y:S02]  /*1130*/  SHFL.BFLY PT, R119, R116, 0x1, 0x1f ;  /* 0x0c201f0074777f89 */ /* 0x0000a400000e0000 */
.L_x_4166:
        /* <DEDUP_REMOVED lines=18> */
.L_x_4167:
        /* <DEDUP_REMOVED lines=22> */
.L_x_4118:
        /* <DEDUP_REMOVED lines=11> */
.L_x_4119:
[----:B------:R-:W-:Y:S05]  /*1470*/  BSYNC B1 ;  /* 0x0000000000017941 */ /* 0x000fea0003800000 */
.L_x_4117:
        /* <DEDUP_REMOVED lines=16> */
.L_x_4121:
[----:B-1----:R-:W-:-:S04]  /*1580*/  ISETP.NE.AND P4, PT, R3, RZ, PT ;  /* 0x000000ff0300720c */ /* 0x002fc80003f85270 */
[----:B------:R-:W-:-:S05]  /*1590*/  FSEL R86, R8, RZ, !P4 ;  /* 0x000000ff08567208 */ /* 0x000fca0006000000 */
[----:B------:R-:W-:-:S04]  /*15a0*/  FFMA.FTZ R86, R10, R113, R86 ;  /* 0x000000710a567223 */ /* 0x000fc80000010056 */
[----:B------:R-:W-:Y:S01]  /*15b0*/  FADD.FTZ R87, R95, -R86 ;  /* 0x800000565f577221 */ /* 0x000fe20000010000 */
[----:B------:R-:W-:-:S03]  /*15c0*/  @P3 HADD2.F32 R86, -RZ, R20.H1_H1 ;  /* 0x30000014ff563230 */ /* 0x000fc60000004100 */
[----:B------:R-:W-:-:S04]  /*15d0*/  FMUL.FTZ R87, R4, R87 ;  /* 0x0000005704577220 */ /* 0x000fc80000410000 */
[----:B------:R-:W-:Y:S02]  /*15e0*/  @P3 FADD.FTZ R87, R87, R86 ;  /* 0x0000005657573221 */ /* 0x000fe40000010000 */
.L_x_4122:
[----:B------:R-:W-:Y:S05]  /*15f0*/  BSYNC B1 ;  /* 0x0000000000017941 */ /* 0x000fea0003800000 */
.L_x_4120:
        /* <DEDUP_REMOVED lines=14> */
.L_x_4124:
[----:B-1----:R-:W-:-:S04]  /*16e0*/  ISETP.NE.AND P4, PT, R3, RZ, PT ;  /* 0x000000ff0300720c */ /* 0x002fc80003f85270 */
[----:B------:R-:W-:-:S05]  /*16f0*/  FSEL R86, R8, RZ, !P4 ;  /* 0x000000ff08567208 */ /* 0x000fca0006000000 */
[----:B------:R-:W-:Y:S01]  /*1700*/  FFMA.FTZ R87, R11, R113, R86 ;  /* 0x000000710b577223 */ /* 0x000fe20000010056 */
[----:B------:R-:W-:-:S03]  /*1710*/  @P3 HADD2.F32 R86, -RZ, R21.H0_H0 ;  /* 0x20000015ff563230 */ /* 0x000fc60000004100 */
[----:B------:R-:W-:-:S04]  /*1720*/  FADD.FTZ R87, R96, -R87 ;  /* 0x8000005760577221 */ /* 0x000fc80000010000 */
[----:B------:R-:W-:-:S04]  /*1730*/  FMUL.FTZ R87, R4, R87 ;  /* 0x0000005704577220 */ /* 0x000fc80000410000 */
[----:B------:R-:W-:Y:S02]  /*1740*/  @P3 FADD.FTZ R87, R87, R86 ;  /* 0x0000005657573221 */ /* 0x000fe40000010000 */
.L_x_4125:
[----:B------:R-:W-:Y:S05]  /*1750*/  BSYNC B1 ;  /* 0x0000000000017941 */ /* 0x000fea0003800000 */
.L_x_4123:
        /* <DEDUP_REMOVED lines=14> */
.L_x_4127:
[----:B-1----:R-:W-:-:S04]  /*1840*/  ISETP.NE.AND P4, PT, R3, RZ, PT ;  /* 0x000000ff0300720c */ /* 0x002fc80003f85270 */
[----:B------:R-:W-:-:S05]  /*1850*/  FSEL R86, R8, RZ, !P4 ;  /* 0x000000ff08567208 */ /* 0x000fca0006000000 */
[----:B------:R-:W-:-:S04]  /*1860*/  FFMA.FTZ R86, R12, R113, R86 ;  /* 0x000000710c567223 */ /* 0x000fc80000010056 */
[----:B------:R-:W-:Y:S01]  /*1870*/  FADD.FTZ R87, R97, -R86 ;  /* 0x8000005661577221 */ /* 0x000fe20000010000 */
[----:B------:R-:W-:-:S03]  /*1880*/  @P3 HADD2.F32 R86, -RZ, R21.H1_H1 ;  /* 0x30000015ff563230 */ /* 0x000fc60000004100 */
[----:B------:R-:W-:-:S04]  /*1890*/  FMUL.FTZ R87, R4, R87 ;  /* 0x0000005704577220 */ /* 0x000fc80000410000 */
[----:B------:R-:W-:Y:S02]  /*18a0*/  @P3 FADD.FTZ R87, R87, R86 ;  /* 0x0000005657573221 */ /* 0x000fe40000010000 */
.L_x_4128:
[----:B------:R-:W-:Y:S05]  /*18b0*/  BSYNC B1 ;  /* 0x0000000000017941 */ /* 0x000fea0003800000 */
.L_x_4126:
        /* <DEDUP_REMOVED lines=14> */
.L_x_4130:
[----:B-1----:R-:W-:-:S04]  /*19a0*/  ISETP.NE.AND P4, PT, R3, RZ, PT ;  /* 0x000000ff0300720c */ /* 0x002fc80003f85270 */
[----:B------:R-:W-:-:S05]  /*19b0*/  FSEL R86, R8, RZ, !P4 ;  /* 0x000000ff08567208 */ /* 0x000fca0006000000 */
[----:B------:R-:W-:Y:S01]  /*19c0*/  FFMA.FTZ R87, R13, R113, R86 ;  /* 0x000000710d577223 */ /* 0x000fe20000010056 */
[----:B------:R-:W-:-:S03]  /*19d0*/  @P3 HADD2.F32 R86, -RZ, R22.H0_H0 ;  /* 0x20000016ff563230 */ /* 0x000fc60000004100 */
[----:B------:R-:W-:-:S04]  /*19e0*/  FADD.FTZ R87, R98, -R87 ;  /* 0x8000005762577221 */ /* 0x000fc80000010000 */
[----:B------:R-:W-:-:S04]  /*19f0*/  FMUL.FTZ R87, R4, R87 ;  /* 0x0000005704577220 */ /* 0x000fc80000410000 */
[----:B------:R-:W-:Y:S02]  /*1a00*/  @P3 FADD.FTZ R87, R87, R86 ;  /* 0x0000005657573221 */ /* 0x000fe40000010000 */
.L_x_4131:
[----:B------:R-:W-:Y:S05]  /*1a10*/  BSYNC B1 ;  /* 0x0000000000017941 */ /* 0x000fea0003800000 */
.L_x_4129:
        /* <DEDUP_REMOVED lines=14> */
.L_x_4133:
[----:B-1----:R-:W-:-:S04]  /*1b00*/  ISETP.NE.AND P4, PT, R3, RZ, PT ;  /* 0x000000ff0300720c */ /* 0x002fc80003f85270 */
[----:B------:R-:W-:-:S05]  /*1b10*/  FSEL R86, R8, RZ, !P4 ;  /* 0x000000ff08567208 */ /* 0x000fca0006000000 */
[----:B------:R-:W-:-:S04]  /*1b20*/  FFMA.FTZ R86, R14, R113, R86 ;  /* 0x000000710e567223 */ /* 0x000fc80000010056 */
[----:B------:R-:W-:Y:S01]  /*1b30*/  FADD.FTZ R87, R99, -R86 ;  /* 0x8000005663577221 */ /* 0x000fe20000010000 */
[----:B------:R-:W-:-:S03]  /*1b40*/  @P3 HADD2.F32 R86, -RZ, R22.H1_H1 ;  /* 0x30000016ff563230 */ /* 0x000fc60000004100 */
[----:B------:R-:W-:-:S04]  /*1b50*/  FMUL.FTZ R87, R4, R87 ;  /* 0x0000005704577220 */ /* 0x000fc80000410000 */
[----:B------:R-:W-:Y:S02]  /*1b60*/  @P3 FADD.FTZ R87, R87, R86 ;  /* 0x0000005657573221 */ /* 0x000fe40000010000 */
.L_x_4134:
[----:B------:R-:W-:Y:S05]  /*1b70*/  BSYNC B1 ;  /* 0x0000000000017941 */ /* 0x000fea0003800000 */
.L_x_4132:
        /* <DEDUP_REMOVED lines=14> */
.L_x_4136:
[----:B-1----:R-:W-:-:S04]  /*1c60*/  ISETP.NE.AND P4, PT, R3, RZ, PT ;  /* 0x000000ff0300720c */ /* 0x002fc80003f85270 */
[----:B------:R-:W-:-:S05]  /*1c70*/  FSEL R86, R8, RZ, !P4 ;  /* 0x000000ff08567208 */ /* 0x000fca0006000000 */
[----:B------:R-:W-:Y:S01]  /*1c80*/  FFMA.FTZ R87, R15, R113, R86 ;  /* 0x000000710f577223 */ /* 0x000fe20000010056 */
[----:B------:R-:W-:-:S03]  /*1c90*/  @P3 HADD2.F32 R86, -RZ, R23.H0_H0 ;  /* 0x20000017ff563230 */ /* 0x000fc60000004100 */
[----:B------:R-:W-:-:S04]  /*1ca0*/  FADD.FTZ R87, R102, -R87 ;  /* 0x8000005766577221 */ /* 0x000fc80000010000 */
[----:B------:R-:W-:-:S04]  /*1cb0*/  FMUL.FTZ R87, R4, R87 ;  /* 0x0000005704577220 */ /* 0x000fc80000410000 */
[----:B------:R-:W-:Y:S02]  /*1cc0*/  @P3 FADD.FTZ R87, R87, R86 ;  /* 0x0000005657573221 */ /* 0x000fe40000010000 */
.L_x_4137:
[----:B------:R-:W-:Y:S05]  /*1cd0*/  BSYNC B1 ;  /* 0x0000000000017941 */ /* 0x000fea0003800000 */
.L_x_4135:
        /* <DEDUP_REMOVED lines=14> */
.L_x_4139:
[----:B-1----:R-:W-:-:S04]  /*1dc0*/  ISETP.NE.AND P4, PT, R3, RZ, PT ;  /* 0x000000ff0300720c */ /* 0x002fc80003f85270 */
[----:B------:R-:W-:-:S05]  /*1dd0*/  FSEL R86, R8, RZ, !P4 ;  /* 0x000000ff08567208 */ /* 0x000fca0006000000 */
[----:B------:R-:W-:-:S04]  /*1de0*/  FFMA.FTZ R86, R80, R113, R86 ;  /* 0x0000007150567223 */ /* 0x000fc80000010056 */
[----:B------:R-:W-:Y:S01]  /*1df0*/  FADD.FTZ R87, R103, -R86 ;  /* 0x8000005667577221 */ /* 0x000fe20000010000 */
[----:B------:R-:W-:-:S03]  /*1e00*/  @P3 HADD2.F32 R86, -RZ, R23.H1_H1 ;  /* 0x30000017ff563230 */ /* 0x000fc60000004100 */
[----:B------:R-:W-:-:S04]  /*1e10*/  FMUL.FTZ R87, R4, R87 ;  /* 0x0000005704577220 */ /* 0x000fc80000410000 */
[----:B------:R-:W-:Y:S02]  /*1e20*/  @P3 FADD.FTZ R87, R87, R86 ;  /* 0x0000005657573221 */ /* 0x000fe40000010000 */
.L_x_4140:
[----:B------:R-:W-:Y:S05]  /*1e30*/  BSYNC B1 ;  /* 0x0000000000017941 */ /* 0x000fea0003800000 */
.L_x_4138:
[----:B------:R-:W-:Y:S01]  /*1e40*/  @P2 FMUL.FTZ R86, R87, c[0x0][0x1ec] ;  /* 0x00007b0057562a20 */ /* 0x000fe20000410000 */
[----:B------:R-:W-:Y:S01]  /*1e50*/  @P2 LOP3.LUT P4, RZ, R101, 0xff000000, RZ, 0xc0, !PT ;  /* 0xff00000065ff2812 */ /* 0x000fe2000788c0ff */
[----:B------:R-:W-:Y:S01]  /*1e60*/  BSSY B1, `(.L_x_4141) ;  /* 0x0000019000017945 */ /* 0x000fe20003800000 */
[----:B------:R-:W-:Y:S01]  /*1e70*/  @P0 MOV R89, 0x10 ;  /* 0x0000001000590802 */ /* 0x000fe20000000f00 */
[----:B------:R-:W-:Y:S01]  /*1e80*/  @P2 FMUL.FTZ R86, R86, c[0x0][0x1e8] ;  /* 0x00007a0056562a20 */ /* 0x000fe20000410000 */
[----:B0-----:R-:W-:Y:S02]  /*1e90*/  @P2 MOV R116, 0x10 ;  /* 0x0000001000742802 */ /* 0x001fe40000000f00 */
        /* <DEDUP_REMOVED lines=10> */
[----:B0-----:R-:W-:Y:S01]  /*1f40*/  HFMA2.MMA R87, -RZ, RZ, 0, 0 ;  /* 0x00000000ff577435 */ /* 0x001fe200000001ff */
[----:B------:R-:W-:Y:S05]  /*1f50*/  @!P3 BRA `(.L_x_4143) ;  /* 0x000000900000b947 */ /* 0x000fea0003800000 */
[----:B------:R-:W-:Y:S01]  /*1f60*/  HADD2.F32 R87, -RZ, R16.H0_H0 ;  /* 0x20000010ff577230 */ /* 0x000fe20000004100 */
[----:B------:R-:W-:Y:S05]  /*1f70*/  BRA `(.L_x_4143) ;  /* 0x0000007000007947 */ /* 0x000fea0003800000 */
.L_x_4142:
[----:B-1----:R-:W-:-:S04]  /*1f80*/  ISETP.NE.AND P4, PT, R3, RZ, PT ;  /* 0x000000ff0300720c */ /* 0x002fc80003f85270 */
[----:B------:R-:W-:-:S05]  /*1f90*/  FSEL R6, R8, RZ, !P4 ;  /* 0x000000ff08067208 */ /* 0x000fca0006000000 */
[----:B0-----:R-:W-:Y:S01]  /*1fa0*/  FFMA.FTZ R87, R81, R113, R6 ;  /* 0x0000007151577223 */ /* 0x001fe20000010006 */
[----:B------:R-:W-:-:S03]  /*1fb0*/  @P3 HADD2.F32 R6, -RZ, R16.H0_H0 ;  /* 0x20000010ff063230 */ /* 0x000fc60000004100 */
[----:B------:R-:W-:-:S04]  /*1fc0*/  FADD.FTZ R87, R104, -R87 ;  /* 0x8000005768577221 */ /* 0x000fc80000010000 */
[----:B------:R-:W-:-:S04]  /*1fd0*/  FMUL.FTZ R87, R4, R87 ;  /* 0x0000005704577220 */ /* 0x000fc80000410000 */
[----:B------:R-:W-:Y:S02]  /*1fe0*/  @P3 FADD.FTZ R87, R87, R6 ;  /* 0x0000000657573221 */ /* 0x000fe40000010000 */
.L_x_4143:
[----:B------:R-:W-:Y:S05]  /*1ff0*/  BSYNC B1 ;  /* 0x0000000000017941 */ /* 0x000fea0003800000 */
.L_x_4141:
        /* <DEDUP_REMOVED lines=14> */
.L_x_4145:
[----:B-1----:R-:W-:-:S04]  /*20e0*/  ISETP.NE.AND P4, PT, R3, RZ, PT ;  /* 0x000000ff0300720c */ /* 0x002fc80003f85270 */
[----:B------:R-:W-:-:S05]  /*20f0*/  FSEL R6, R8, RZ, !P4 ;  /* 0x000000ff08067208 */ /* 0x000fca0006000000 */
[----:B------:R-:W-:-:S04]  /*2100*/  FFMA.FTZ R6, R82, R113, R6 ;  /* 0x0000007152067223 */ /* 0x000fc80000010006 */
[----:B------:R-:W-:Y:S01]  /*2110*/  FADD.FTZ R87, R105, -R6 ;  /* 0x8000000669577221 */ /* 0x000fe20000010000 */
[----:B------:R-:W-:-:S03]  /*2120*/  @P3 HADD2.F32 R6, -RZ, R16.H1_H1 ;  /* 0x30000010ff063230 */ /* 0x000fc60000004100 */
[----:B------:R-:W-:-:S04]  /*2130*/  FMUL.FTZ R87, R4, R87 ;  /* 0x0000005704577220 */ /* 0x000fc80000410000 */
[----:B------:R-:W-:Y:S02]  /*2140*/  @P3 FADD.FTZ R87, R87, R6 ;  /* 0x0000000657573221 */ /* 0x000fe40000010000 */
.L_x_4146:
[----:B------:R-:W-:Y:S05]  /*2150*/  BSYNC B1 ;  /* 0x0000000000017941 */ /* 0x000fea0003800000 */
.L_x_4144:
        /* <DEDUP_REMOVED lines=14> */
.L_x_4148:
[----:B-1----:R-:W-:-:S04]  /*2240*/  ISETP.NE.AND P4, PT, R3, RZ, PT ;  /* 0x000000ff0300720c */ /* 0x002fc80003f85270 */
[----:B------:R-:W-:-:S05]  /*2250*/  FSEL R6, R8, RZ, !P4 ;  /* 0x000000ff08067208 */ /* 0x000fca0006000000 */
[----:B------:R-:W-:Y:S01]  /*2260*/  FFMA.FTZ R87, R83, R113, R6 ;  /* 0x0000007153577223 */ /* 0x000fe20000010006 */
[----:B------:R-:W-:-:S03]  /*2270*/  @P3 HADD2.F32 R6, -RZ, R17.H0_H0 ;  /* 0x20000011ff063230 */ /* 0x000fc60000004100 */
[----:B------:R-:W-:-:S04]  /*2280*/  FADD.FTZ R87, R106, -R87 ;  /* 0x800000576a577221 */ /* 0x000fc80000010000 */
[----:B------:R-:W-:-:S04]  /*2290*/  FMUL.FTZ R87, R4, R87 ;  /* 0x0000005704577220 */ /* 0x000fc80000410000 */
[----:B------:R-:W-:Y:S02]  /*22a0*/  @P3 FADD.FTZ R87, R87, R6 ;  /* 0x0000000657573221 */ /* 0x000fe40000010000 */
.L_x_4149:
[----:B------:R-:W-:Y:S05]  /*22b0*/  BSYNC B1 ;  /* 0x0000000000017941 */ /* 0x000fea0003800000 */
.L_x_4147:
        /* <DEDUP_REMOVED lines=14> */
.L_x_4151:
[----:B-1----:R-:W-:-:S04]  /*23a0*/  ISETP.NE.AND P4, PT, R3, RZ, PT ;  /* 0x000000ff0300720c */ /* 0x002fc80003f85270 */
[----:B------:R-:W-:-:S05]  /*23b0*/  FSEL R6, R8, RZ, !P4 ;  /* 0x000000ff08067208 */ /* 0x000fca0006000000 */
[----:B------:R-:W-:-:S04]  /*23c0*/  FFMA.FTZ R6, R84, R113, R6 ;  /* 0x0000007154067223 */ /* 0x000fc80000010006 */
[----:B------:R-:W-:Y:S01]  /*23d0*/  FADD.FTZ R87, R107, -R6 ;  /* 0x800000066b577221 */ /* 0x000fe20000010000 */
[----:B------:R-:W-:-:S03]  /*23e0*/  @P3 HADD2.F32 R6, -RZ, R17.H1_H1 ;  /* 0x30000011ff063230 */ /* 0x000fc60000004100 */
[----:B------:R-:W-:-:S04]  /*23f0*/  FMUL.FTZ R87, R4, R87 ;  /* 0x0000005704577220 */ /* 0x000fc80000410000 */
[----:B------:R-:W-:Y:S02]  /*2400*/  @P3 FADD.FTZ R87, R87, R6 ;  /* 0x0000000657573221 */ /* 0x000fe40000010000 */
.L_x_4152:
[----:B------:R-:W-:Y:S05]  /*2410*/  BSYNC B1 ;  /* 0x0000000000017941 */ /* 0x000fea0003800000 */
.L_x_4150:
        /* <DEDUP_REMOVED lines=14> */
.L_x_4154:
[----:B-1----:R-:W-:-:S04]  /*2500*/  ISETP.NE.AND P4, PT, R3, RZ, PT ;  /* 0x000000ff0300720c */ /* 0x002fc80003f85270 */
[----:B------:R-:W-:-:S05]  /*2510*/  FSEL R6, R8, RZ, !P4 ;  /* 0x000000ff08067208 */ /* 0x000fca0006000000 */
[----:B------:R-:W-:Y:S01]  /*2520*/  FFMA.FTZ R87, R85, R113, R6 ;  /* 0x0000007155577223 */ /* 0x000fe20000010006 */
[----:B------:R-:W-:-:S03]  /*2530*/  @P3 HADD2.F32 R6, -RZ, R18.H0_H0 ;  /* 0x20000012ff063230 */ /* 0x000fc60000004100 */
[----:B------:R-:W-:-:S04]  /*2540*/  FADD.FTZ R87, R108, -R87 ;  /* 0x800000576c577221 */ /* 0x000fc80000010000 */
[----:B------:R-:W-:-:S04]  /*2550*/  FMUL.FTZ R87, R4, R87 ;  /* 0x0000005704577220 */ /* 0x000fc80000410000 */
[----:B------:R-:W-:Y:S02]  /*2560*/  @P3 FADD.FTZ R87, R87, R6 ;  /* 0x0000000657573221 */ /* 0x000fe40000010000 */
.L_x_4155:
[----:B------:R-:W-:Y:S05]  /*2570*/  BSYNC B1 ;  /* 0x0000000000017941 */ /* 0x000fea0003800000 */
.L_x_4153:
        /* <DEDUP_REMOVED lines=14> */
.L_x_4157:
[----:B-1----:R-:W-:-:S04]  /*2660*/  ISETP.NE.AND P4, PT, R3, RZ, PT ;  /* 0x000000ff0300720c */ /* 0x002fc80003f85270 */
[----:B------:R-:W-:-:S05]  /*2670*/  FSEL R6, R8, RZ, !P4 ;  /* 0x000000ff08067208 */ /* 0x000fca0006000000 */
[----:B------:R-:W-:-:S04]  /*2680*/  FFMA.FTZ R6, R92, R113, R6 ;  /* 0x000000715c067223 */ /* 0x000fc80000010006 */
[----:B------:R-:W-:Y:S01]  /*2690*/  FADD.FTZ R87, R109, -R6 ;  /* 0x800000066d577221 */ /* 0x000fe20000010000 */
[----:B------:R-:W-:-:S03]  /*26a0*/  @P3 HADD2.F32 R6, -RZ, R18.H1_H1 ;  /* 0x30000012ff063230 */ /* 0x000fc60000004100 */
[----:B------:R-:W-:-:S04]  /*26b0*/  FMUL.FTZ R87, R4, R87 ;  /* 0x0000005704577220 */ /* 0x000fc80000410000 */
[----:B------:R-:W-:Y:S02]  /*26c0*/  @P3 FADD.FTZ R87, R87, R6 ;  /* 0x0000000657573221 */ /* 0x000fe40000010000 */
.L_x_4158:
[----:B------:R-:W-:Y:S05]  /*26d0*/  BSYNC B1 ;  /* 0x0000000000017941 */ /* 0x000fea0003800000 */
.L_x_4156:
        /* <DEDUP_REMOVED lines=14> */
.L_x_4160:
[----:B-1----:R-:W-:-:S04]  /*27c0*/  ISETP.NE.AND P4, PT, R3, RZ, PT ;  /* 0x000000ff0300720c */ /* 0x002fc80003f85270 */
[----:B------:R-:W-:-:S05]  /*27d0*/  FSEL R6, R8, RZ, !P4 ;  /* 0x000000ff08067208 */ /* 0x000fca0006000000 */
[----:B------:R-:W-:Y:S01]  /*27e0*/  FFMA.FTZ R87, R93, R113, R6 ;  /* 0x000000715d577223 */ /* 0x000fe20000010006 */
[----:B------:R-:W-:-:S03]  /*27f0*/  @P3 HADD2.F32 R6, -RZ, R19.H0_H0 ;  /* 0x20000013ff063230 */ /* 0x000fc60000004100 */
[----:B------:R-:W-:-:S04]  /*2800*/  FADD.FTZ R87, R110, -R87 ;  /* 0x800000576e577221 */ /* 0x000fc80000010000 */
[----:B------:R-:W-:-:S04]  /*2810*/  FMUL.FTZ R87, R4, R87 ;  /* 0x0000005704577220 */ /* 0x000fc80000410000 */
[----:B------:R-:W-:Y:S02]  /*2820*/  @P3 FADD.FTZ R87, R87, R6 ;  /* 0x0000000657573221 */ /* 0x000fe40000010000 */
.L_x_4161:
[----:B------:R-:W-:Y:S05]  /*2830*/  BSYNC B1 ;  /* 0x0000000000017941 */ /* 0x000fea0003800000 */
.L_x_4159:
        /* <DEDUP_REMOVED lines=14> */
.L_x_4163:
[----:B-1----:R-:W-:Y:S01]  /*2920*/  ISETP.NE.AND P1, PT, R3, RZ, PT ;  /* 0x000000ff0300720c */ /* 0x002fe20003f25270 */
[----:B------:R-:W-:-:S03]  /*2930*/  @P3 HADD2.F32 R89, -RZ, R19.H1_H1 ;  /* 0x30000013ff593230 */ /* 0x000fc60000004100 */
[----:B------:R-:W-:-:S05]  /*2940*/  FSEL R6, R8, RZ, !P1 ;  /* 0x000000ff08067208 */ /* 0x000fca0004800000 */
[----:B------:R-:W-:-:S04]  /*2950*/  FFMA.FTZ R6, R112, R113, R6 ;  /* 0x0000007170067223 */ /* 0x000fc80000010006 */
[----:B------:R-:W-:-:S04]  /*2960*/  FADD.FTZ R87, R111, -R6 ;  /* 0x800000066f577221 */ /* 0x000fc80000010000 */
[----:B------:R-:W-:-:S04]  /*2970*/  FMUL.FTZ R4, R4, R87 ;  /* 0x0000005704047220 */ /* 0x000fc80000410000 */
[----:B------:R-:W-:Y:S02]  /*2980*/  @P3 FADD.FTZ R4, R4, R89 ;  /* 0x0000005904043221 */ /* 0x000fe40000010000 */
.L_x_4164:
[----:B------:R-:W-:Y:S05]  /*2990*/  BSYNC B1 ;  /* 0x0000000000017941 */ /* 0x000fea0003800000 */
.L_x_4162:
        /* <DEDUP_REMOVED lines=20> */
.L_x_4111:
[----:B------:R-:W-:Y:S05]  /*2ae0*/  BSYNC B0 ;  /* 0x0000000000007941 */ /* 0x000fea0003800000 */
.L_x_4109:
        /* <DEDUP_REMOVED lines=100> */
.L_x_4115:
[----:B------:R-:W-:Y:S01]  /*3130*/  HFMA2.MMA R88, -RZ, RZ, 0, 5.9604644775390625e-08 ;  /* 0x00000001ff587435 */ /* 0x000fe200000001ff */
[----:B------:R-:W-:-:S02]  /*3140*/  MOV R113, R116 ;  /* 0x0000007400717202 */ /* 0x000fc40000000f00 */
[----:B------:R-:W-:Y:S02]  /*3150*/  MOV R89, 0x1f ;  /* 0x0000001f00597802 */ /* 0x000fe40000000f00 */
[----:B------:R-:W-:Y:S02]  /*3160*/  MOV R8, 0xffffffff ;  /* 0xffffffff00087802 */ /* 0x000fe40000000f00 */
[----:B------:R-:W-:Y:S02]  /*3170*/  MOV R86, 0x3190 ;  /* 0x0000319000567802 */ /* 0x000fe40000000f00 */
[----:B-1----:R-:W-:Y:S05]  /*3180*/  CALL.REL.NOINC `($__internal_113_$__cuda_sm70_shflsync_bfly_p) ;  /* 0x0000045000007944 */ /* 0x002fea0003c00000 */
[----:B-1----:R-:W-:Y:S01]  /*3190*/  MOV R119, R8 ;  /* 0x0000000800777202 */ /* 0x002fe20000000f00 */
[----:B0-----:R-:W-:Y:S05]  /*31a0*/  BRA `(.L_x_4166) ;  /* 0xffffdf9000007947 */ /* 0x001fea000383ffff */
.L_x_4116:
[----:B------:R-:W-:Y:S01]  /*31b0*/  HFMA2.MMA R88, -RZ, RZ, 0, 5.9604644775390625e-08 ;  /* 0x00000001ff587435 */ /* 0x000fe200000001ff */
[----:B------:R-:W-:Y:S02]  /*31c0*/  MOV R113, R115 ;  /* 0x0000007300717202 */ /* 0x000fe40000000f00 */
[----:B------:R-:W-:Y:S02]  /*31d0*/  MOV R89, 0x1f ;  /* 0x0000001f00597802 */ /* 0x000fe40000000f00 */
[----:B------:R-:W-:-:S02]  /*31e0*/  MOV R8, 0xffffffff ;  /* 0xffffffff00087802 */ /* 0x000fc40000000f00 */
[----:B------:R-:W-:Y:S02]  /*31f0*/  MOV R86, 0x3210 ;  /* 0x0000321000567802 */ /* 0x000fe40000000f00 */
[----:B012---:R-:W-:Y:S05]  /*3200*/  CALL.REL.NOINC `($__internal_113_$__cuda_sm70_shflsync_bfly_p) ;  /* 0x000003d000007944 */ /* 0x007fea0003c00000 */
[----:B------:R-:W-:Y:S01]  /*3210*/  FADD.FTZ R116, R119, R116 ;  /* 0x0000007477747221 */ /* 0x000fe20000010000 */
[----:B0-----:R-:W-:Y:S01]  /*3220*/  HFMA2.MMA R88, -RZ, RZ, 0, 1.1920928955078125e-07 ;  /* 0x00000002ff587435 */ /* 0x001fe200000001ff */
[----:B-1----:R-:W-:Y:S01]  /*3230*/  FADD.FTZ R119, R115, R8 ;  /* 0x0000000873777221 */ /* 0x002fe20000010000 */
[----:B------:R-:W-:Y:S02]  /*3240*/  MOV R89, 0x1f ;  /* 0x0000001f00597802 */ /* 0x000fe40000000f00 */
[----:B------:R-:W-:Y:S02]  /*3250*/  MOV R8, 0xffffffff ;  /* 0xffffffff00087802 */ /* 0x000fe40000000f00 */
[----:B------:R-:W-:Y:S02]  /*3260*/  MOV R113, R116 ;  /* 0x0000007400717202 */ /* 0x000fe40000000f00 */
[----:B------:R-:W-:Y:S02]  /*3270*/  MOV R86, 0x3290 ;  /* 0x0000329000567802 */ /* 0x000fe40000000f00 */
[----:B------:R-:W-:Y:S05]  /*3280*/  CALL.REL.NOINC `($__internal_113_$__cuda_sm70_shflsync_bfly_p) ;  /* 0x0000035000007944 */ /* 0x000fea0003c00000 */
[----:B0-----:R-:W-:Y:S01]  /*3290*/  HFMA2.MMA R88, -RZ, RZ, 0, 1.1920928955078125e-07 ;  /* 0x00000002ff587435 */ /* 0x001fe200000001ff */
[----:B-1----:R-:W-:-:S02]  /*32a0*/  MOV R115, R8 ;  /* 0x0000000800737202 */ /* 0x002fc40000000f00 */
[----:B------:R-:W-:Y:S02]  /*32b0*/  MOV R113, R119 ;  /* 0x0000007700717202 */ /* 0x000fe40000000f00 */
[----:B------:R-:W-:Y:S02]  /*32c0*/  MOV R89, 0x1f ;  /* 0x0000001f00597802 */ /* 0x000fe40000000f00 */
[----:B------:R-:W-:Y:S02]  /*32d0*/  MOV R8, 0xffffffff ;  /* 0xffffffff00087802 */ /* 0x000fe40000000f00 */
[----:B------:R-:W-:Y:S02]  /*32e0*/  MOV R86, 0x3300 ;  /* 0x0000330000567802 */ /* 0x000fe40000000f00 */
[----:B------:R-:W-:Y:S05]  /*32f0*/  CALL.REL.NOINC `($__internal_113_$__cuda_sm70_shflsync_bfly_p) ;  /* 0x000002e000007944 */ /* 0x000fea0003c00000 */
[----:B------:R-:W-:Y:S01]  /*3300*/  FADD.FTZ R116, R115, R116 ;  /* 0x0000007473747221 */ /* 0x000fe20000010000 */
[----:B0-----:R-:W-:Y:S01]  /*3310*/  HFMA2.MMA R88, -RZ, RZ, 0, 2.384185791015625e-07 ;  /* 0x00000004ff587435 */ /* 0x001fe200000001ff */
[----:B-1----:R-:W-:Y:S01]  /*3320*/  FADD.FTZ R119, R119, R8 ;  /* 0x0000000877777221 */ /* 0x002fe20000010000 */
[----:B------:R-:W-:Y:S02]  /*3330*/  MOV R89, 0x1f ;  /* 0x0000001f00597802 */ /* 0x000fe40000000f00 */
[----:B------:R-:W-:-:S02]  /*3340*/  MOV R8, 0xffffffff ;  /* 0xffffffff00087802 */ /* 0x000fc40000000f00 */
[----:B------:R-:W-:Y:S02]  /*3350*/  MOV R113, R116 ;  /* 0x0000007400717202 */ /* 0x000fe40000000f00 */
[----:B------:R-:W-:Y:S02]  /*3360*/  MOV R86, 0x3380 ;  /* 0x0000338000567802 */ /* 0x000fe40000000f00 */
[----:B------:R-:W-:Y:S05]  /*3370*/  CALL.REL.NOINC `($__internal_113_$__cuda_sm70_shflsync_bfly_p) ;  /* 0x0000026000007944 */ /* 0x000fea0003c00000 */
[----:B0-----:R-:W-:Y:S01]  /*3380*/  HFMA2.MMA R88, -RZ, RZ, 0, 2.384185791015625e-07 ;  /* 0x00000004ff587435 */ /* 0x001fe200000001ff */
[----:B-1----:R-:W-:Y:S02]  /*3390*/  MOV R115, R8 ;  /* 0x0000000800737202 */ /* 0x002fe40000000f00 */
[----:B------:R-:W-:Y:S02]  /*33a0*/  MOV R113, R119 ;  /* 0x0000007700717202 */ /* 0x000fe40000000f00 */
[----:B------:R-:W-:Y:S02]  /*33b0*/  MOV R89, 0x1f ;  /* 0x0000001f00597802 */ /* 0x000fe40000000f00 */
[----:B------:R-:W-:Y:S02]  /*33c0*/  MOV R8, 0xffffffff ;  /* 0xffffffff00087802 */ /* 0x000fe40000000f00 */
[----:B------:R-:W-:-:S02]  /*33d0*/  MOV R86, 0x33f0 ;  /* 0x000033f000567802 */ /* 0x000fc40000000f00 */
[----:B------:R-:W-:Y:S05]  /*33e0*/  CALL.REL.NOINC `($__internal_113_$__cuda_sm70_shflsync_bfly_p) ;  /* 0x000001f000007944 */ /* 0x000fea0003c00000 */
[----:B------:R-:W-:Y:S01]  /*33f0*/  FADD.FTZ R116, R115, R116 ;  /* 0x0000007473747221 */ /* 0x000fe20000010000 */
[----:B0-----:R-:W-:Y:S01]  /*3400*/  HFMA2.MMA R88, -RZ, RZ, 0, 4.76837158203125e-07 ;  /* 0x00000008ff587435 */ /* 0x001fe200000001ff */
[----:B-1----:R-:W-:Y:S01]  /*3410*/  FADD.FTZ R119, R119, R8 ;  /* 0x0000000877777221 */ /* 0x002fe20000010000 */
[----:B------:R-:W-:-:S02]  /*3420*/  MOV R89, 0x1f ;  /* 0x0000001f00597802 */ /* 0x000fc40000000f00 */
[----:B------:R-:W-:Y:S02]  /*3430*/  MOV R8, 0xffffffff ;  /* 0xffffffff00087802 */ /* 0x000fe40000000f00 */
[----:B------:R-:W-:Y:S02]  /*3440*/  MOV R113, R116 ;  /* 0x0000007400717202 */ /* 0x000fe40000000f00 */
[----:B------:R-:W-:Y:S02]  /*3450*/  MOV R86, 0x3470 ;  /* 0x0000347000567802 */ /* 0x000fe40000000f00 */
[----:B------:R-:W-:Y:S05]  /*3460*/  CALL.REL.NOINC `($__internal_113_$__cuda_sm70_shflsync_bfly_p) ;  /* 0x0000017000007944 */ /* 0x000fea0003c00000 */
[----:B0-----:R-:W-:Y:S01]  /*3470*/  HFMA2.MMA R88, -RZ, RZ, 0, 4.76837158203125e-07 ;  /* 0x00000008ff587435 */ /* 0x001fe200000001ff */
[----:B-1----:R-:W-:Y:S02]  /*3480*/  MOV R115, R8 ;  /* 0x0000000800737202 */ /* 0x002fe40000000f00 */
[----:B------:R-:W-:Y:S02]  /*3490*/  MOV R113, R119 ;  /* 0x0000007700717202 */ /* 0x000fe40000000f00 */
[----:B------:R-:W-:Y:S02]  /*34a0*/  MOV R89, 0x1f ;  /* 0x0000001f00597802 */ /* 0x000fe40000000f00 */
[----:B------:R-:W-:-:S02]  /*34b0*/  MOV R8, 0xffffffff ;  /* 0xffffffff00087802 */ /* 0x000fc40000000f00 */
[----:B------:R-:W-:Y:S02]  /*34c0*/  MOV R86, 0x34e0 ;  /* 0x000034e000567802 */ /* 0x000fe40000000f00 */
[----:B------:R-:W-:Y:S05]  /*34d0*/  CALL.REL.NOINC `($__internal_113_$__cuda_sm70_shflsync_bfly_p) ;  /* 0x0000010000007944 */ /* 0x000fea0003c00000 */
[----:B------:R-:W-:Y:S01]  /*34e0*/  FADD.FTZ R115, R115, R116 ;  /* 0x0000007473737221 */ /* 0x000fe20000010000 */
[----:B0-----:R-:W-:Y:S01]  /*34f0*/  HFMA2.MMA R88, -RZ, RZ, 0, 9.5367431640625e-07 ;  /* 0x00000010ff587435 */ /* 0x001fe200000001ff */
[----:B-1----:R-:W-:Y:S01]  /*3500*/  FADD.FTZ R116, R119, R8 ;  /* 0x0000000877747221 */ /* 0x002fe20000010000 */
[----:B------:R-:W-:Y:S02]  /*3510*/  MOV R89, 0x1f ;  /* 0x0000001f00597802 */ /* 0x000fe40000000f00 */
[----:B------:R-:W-:Y:S02]  /*3520*/  MOV R8, 0xffffffff ;  /* 0xffffffff00087802 */ /* 0x000fe40000000f00 */
[----:B------:R-:W-:Y:S02]  /*3530*/  MOV R113, R115 ;  /* 0x0000007300717202 */ /* 0x000fe40000000f00 */
[----:B------:R-:W-:Y:S02]  /*3540*/  MOV R86, 0x3560 ;  /* 0x0000356000567802 */ /* 0x000fe40000000f00 */
[----:B------:R-:W-:Y:S05]  /*3550*/  CALL.REL.NOINC `($__internal_113_$__cuda_sm70_shflsync_bfly_p) ;  /* 0x0000008000007944 */ /* 0x000fea0003c00000 */
[----:B0-----:R-:W-:Y:S01]  /*3560*/  HFMA2.MMA R88, -RZ, RZ, 0, 9.5367431640625e-07 ;  /* 0x00000010ff587435 */ /* 0x001fe200000001ff */
[----:B-1----:R-:W-:-:S02]  /*3570*/  MOV R118, R8 ;  /* 0x0000000800767202 */ /* 0x002fc40000000f00 */
[----:B------:R-:W-:Y:S02]  /*3580*/  MOV R113, R116 ;  /* 0x0000007400717202 */ /* 0x000fe40000000f00 */
[----:B------:R-:W-:Y:S02]  /*3590*/  MOV R89, 0x1f ;  /* 0x0000001f00597802 */ /* 0x000fe40000000f00 */
[----:B------:R-:W-:Y:S02]  /*35a0*/  MOV R8, 0xffffffff ;  /* 0xffffffff00087802 */ /* 0x000fe40000000f00 */
[----:B------:R-:W-:Y:S02]  /*35b0*/  MOV R86, 0x35d0 ;  /* 0x000035d000567802 */ /* 0x000fe40000000f00 */
[----:B------:R-:W-:Y:S05]  /*35c0*/  CALL.REL.NOINC `($__internal_113_$__cuda_sm70_shflsync_bfly_p) ;  /* 0x0000001000007944 */ /* 0x000fea0003c00000 */
[----:B01----:R-:W-:Y:S05]  /*35d0*/  BRA `(.L_x_4167) ;  /* 0xffffdc8000007947 */ /* 0x003fea000383ffff */
        .weak           $__internal_113_$__cuda_sm70_shflsync_bfly_p
        .type           $__internal_113_$__cuda_sm70_shflsync_bfly_p,@function
        .size           $__internal_113_$__cuda_sm70_shflsync_bfly_p,(.L_x_7291 - $__internal_113_$__cuda_sm70_shflsync_bfly_p)
$__internal_113_$__cuda_sm70_shflsync_bfly_p:
[----:B------:R-:W-:Y:S01]  /*35e0*/  HFMA2.MMA R87, -RZ, RZ, 0, 0 ;  /* 0x00000000ff577435 */ /* 0x000fe200000001ff */
[----:B------:R-:W-:Y:S04]  /*35f0*/  WARPSYNC R8 ;  /* 0x0000000800007348 */ /* 0x000fe80003800000 */
[----:B------:R0:W1:Y:S01]  /*3600*/  SHFL.BFLY PT, R8, R113, R88, R89 ;  /* 0x0c00005871087389 */ /* 0x00006200000e0059 */
[----:B------:R-:W-:Y:S05]  /*3610*/  RET.REL.NODEC R86 `(_ZN10layer_norm13ln_bwd_kernelINS_13Kernel_traitsIf6__halfS2_S2_fjLj512ELj1ELj4ELj1ELj16ENS_18Kernel_traits_baseILj512EfS2_S2_S2_fjLj128EEEEELb1ELb0ELb1ELb1EEEvNS_9BwdParamsE) ;  /* 0xffffc9e056007950 */ /* 0x000fea0003c3ffff */
.L_x_4168:
        /* <DEDUP_REMOVED lines=14> */
.L_x_7291:


//--------------------- .text._ZN10layer_norm13ln_bwd_kernelINS_13Kernel_traitsIf6__halfS2_S2_fjLj512ELj1ELj4ELj1ELj16ENS_18Kernel_traits_baseILj512EfS2_S2_S2_fjLj128EEEEELb1ELb1ELb0ELb0EEEvNS_9BwdParamsE --------------------------
	.section	.text._ZN10layer_norm13ln_bwd_kernelINS_13Kernel_traitsIf6__halfS2_S2_fjLj512ELj1ELj4ELj1ELj16ENS_18Kernel_traits_baseILj512EfS2_S2_S2_fjLj128EEEEELb1ELb1ELb0ELb0EEEvNS_9BwdParamsE,"ax",@progbits
	.sectioninfo	@"SHI_REGISTERS=162"
	.align	128
        .global         _ZN10layer_norm13ln_bwd_kernelINS_13Kernel_traitsIf6__halfS2_S2_fjLj512ELj1ELj4ELj1ELj16ENS_18Kernel_traits_baseILj512EfS2_S2_S2_fjLj128EEEEELb1ELb1ELb0ELb0EEEvNS_9BwdParamsE
        .type           _ZN10layer_norm13ln_bwd_kernelINS_13Kernel_traitsIf6__halfS2_S2_fjLj512ELj1ELj4ELj1ELj16ENS_18Kernel_traits_baseILj512EfS2_S2_S2_fjLj128EEEEELb1ELb1ELb0ELb0EEEvNS_9BwdParamsE,@function
        .size           _ZN10layer_norm13ln_bwd_kernelINS_13Kernel_traitsIf6__halfS2_S2_fjLj512ELj1ELj4ELj1ELj16ENS_18Kernel_traits_baseILj512EfS2_S2_S2_fjLj128EEEEELb1ELb1ELb0ELb0EEEvNS_9BwdParamsE,(.L_x_7292 - _ZN10layer_norm13ln_bwd_kernelINS_13Kernel_traitsIf6__halfS2_S2_fjLj512ELj1ELj4ELj1ELj16ENS_18Kernel_traits_baseILj512EfS2_S2_S2_fjLj128EEEEELb1ELb1ELb0ELb0EEEvNS_9BwdParamsE)
        .other          _ZN10layer_norm13ln_bwd_kernelINS_13Kernel_traitsIf6__halfS2_S2_fjLj512ELj1ELj4ELj1ELj16ENS_18Kernel_traits_baseILj512EfS2_S2_S2_fjLj128EEEEELb1ELb1ELb0ELb0EEEvNS_9BwdParamsE,@"STO_CUDA_ENTRY STV_DEFAULT"
_ZN10layer_norm13ln_bwd_kernelINS_13Kernel_traitsIf6__halfS2_S2_fjLj512ELj1ELj4ELj1ELj16ENS_18Kernel_traits_baseILj512EfS2_S2_S2_fjLj128EEEEELb1ELb1ELb0ELb0EEEvNS_9BwdParamsE:
.text._ZN10layer_norm13ln_bwd_kernelINS_13Kernel_traitsIf6__halfS2_S2_fjLj512ELj1ELj4ELj1ELj16ENS_18Kernel_traits_baseILj512EfS2_S2_S2_fjLj128EEEEELb1ELb1ELb0ELb0EEEvNS_9BwdParamsE:
        /* <DEDUP_REMOVED lines=58> */
.L_x_4181:
        /* <DEDUP_REMOVED lines=39> */
[--C-:B--2---:R-:W-:Y:S02]  /*0610*/  HADD2.F32 R14, -RZ, R8.reuse.H0_H0 ;  /* 0x20000008ff0e7230 */ /* 0x104fe40000004100 */
[----:B------:R-:W-:Y:S02]  /*0620*/  HADD2.F32 R8, -RZ, R8.H1_H1 ;  /* 0x30000008ff087230 */ /* 0x000fe40000004100 */
[--C-:B---3--:R-:W-:Y:S02]  /*0630*/  HADD2.F32 R13, -RZ, R5.reuse.H0_H0 ;  /* 0x20000005ff0d7230 */ /* 0x108fe40000004100 */
[----:B------:R-:W-:Y:S01]  /*0640*/  HADD2.F32 R12, -RZ, R5.H1_H1 ;  /* 0x30000005ff0c7230 */ /* 0x000fe20000004100 */
[----:B------:R-:W-:Y:S01]  /*0650*/  FADD.FTZ R5, -R137, R14 ;  /* 0x0000000e89057221 */ /* 0x000fe20000010100 */
[----:B------:R-:W-:-:S02]  /*0660*/  HADD2.F32 R112, -RZ, R9.H0_H0 ;  /* 0x20000009ff707230 */ /* 0x000fc40000004100 */
[----:B------:R-:W-:Y:S02]  /*0670*/  HADD2.F32 R114, -RZ, R9.H1_H1 ;  /* 0x30000009ff727230 */ /* 0x000fe40000004100 */
[--C-:B------:R-:W-:Y:S02]  /*0680*/  HADD2.F32 R116, -RZ, R10.reuse.H0_H0 ;  /* 0x2000000aff747230 */ /* 0x100fe40000004100 */
[----:B------:R-:W-:Y:S02]  /*0690*/  HADD2.F32 R118, -RZ, R10.H1_H1 ;  /* 0x3000000aff767230 */ /* 0x000fe40000004100 */
[--C-:B------:R-:W-:Y:S02]  /*06a0*/  HADD2.F32 R9, -RZ, R4.reuse.H0_H0 ;  /* 0x20000004ff097230 */ /* 0x100fe40000004100 */
[----:B------:R-:W-:Y:S01]  /*06b0*/  HADD2.F32 R10, -RZ, R4.H1_H1 ;  /* 0x30000004ff0a7230 */ /* 0x000fe20000004100 */
[----:B-----5:R-:W-:Y:S01]  /*06c0*/  FMUL.FTZ R4, R122, R5 ;  /* 0x000000057a047220 */ /* 0x020fe20000410000 */
[----:B------:R-:W-:-:S02]  /*06d0*/  HADD2.F32 R148, -RZ, R11.H0_H0 ;  /* 0x2000000bff947230 */ /* 0x000fc40000004100 */
[----:B------:R-:W-:Y:S01]  /*06e0*/  HADD2.F32 R108, -RZ, R11.H1_H1 ;  /* 0x3000000bff6c7230 */ /* 0x000fe20000004100 */
[C---:B------:R-:W-:Y:S01]  /*06f0*/  FADD.FTZ R11, -R137.reuse, R8 ;  /* 0x00000008890b7221 */ /* 0x040fe20000010100 */
[--C-:B------:R-:W-:Y:S01]  /*0700*/  HADD2.F32 R113, -RZ, R7.reuse.H0_H0 ;  /* 0x20000007ff717230 */ /* 0x100fe20000004100 */
[----:B------:R-:W-:Y:S01]  /*0710*/  FADD.FTZ R68, R68, R9 ;  /* 0x0000000944447221 */ /* 0x000fe20000010000 */
[----:B------:R-:W-:Y:S01]  /*0720*/  HADD2.F32 R110, -RZ, R7.H1_H1 ;  /* 0x30000007ff6e7230 */ /* 0x000fe20000004100 */
[-C--:B------:R-:W-:Y:S02]  /*0730*/  FFMA.FTZ R52, R4, R9.reuse, R52 ;  /* 0x0000000904347223 */ /* 0x080fe40000010034 */
[----:B------:R-:W-:Y:S02]  /*0740*/  FMUL.FTZ R7, R20, R9 ;  /* 0x0000000914077220 */ /* 0x000fe40000410000 */
[----:B------:R-:W-:Y:S02]  /*0750*/  FMUL.FTZ R5, R122, R11 ;  /* 0x0000000b7a057220 */ /* 0x000fe40000410000 */
[----:B------:R-:W-:-:S02]  /*0760*/  FADD.FTZ R9, -R137, R112 ;  /* 0x0000007089097221 */ /* 0x000fc40000010100 */
[C---:B------:R-:W-:Y:S01]  /*0770*/  FADD.FTZ R15, -R137.reuse, R116 ;  /* 0x00000074890f7221 */ /* 0x040fe20000010100 */
[--C-:B------:R-:W-:Y:S01]  /*0780*/  HADD2.F32 R109, -RZ, R6.reuse.H0_H0 ;  /* 0x20000006ff6d7230 */ /* 0x100fe20000004100 */
[----:B------:R-:W-:Y:S01]  /*0790*/  FADD.FTZ R11, -R137, R114 ;  /* 0x00000072890b7221 */ /* 0x000fe20000010100 */
[----:B------:R-:W-:Y:S01]  /*07a0*/  HADD2.F32 R146, -RZ, R6.H1_H1 ;  /* 0x30000006ff927230 */ /* 0x000fe20000004100 */
        /* <DEDUP_REMOVED lines=25> */
[----:B------:R-:W-:Y:S02]  /*0940*/  FADD.FTZ R117, -R137, R148 ;  /* 0x0000009489757221 */ /* 0x000fe40000010100 */
[----:B------:R-:W-:Y:S02]  /*0950*/  FMUL.FTZ R15, R25, R146 ;  /* 0x00000092190f7220 */ /* 0x000fe40000410000 */
[----:B------:R-:W-:-:S02]  /*0960*/  FADD.FTZ R112, R112, R13 ;  /* 0x0000000d70707221 */ /* 0x000fc40000010000 */
[----:B------:R-:W-:Y:S02]  /*0970*/  FFMA.FTZ R109, R10, R13, R109 ;  /* 0x0000000d0a6d7223 */ /* 0x000fe4000001006d */
[----:B------:R-:W-:Y:S02]  /*0980*/  FMUL.FTZ R117, R122, R117 ;  /* 0x000000757a757220 */ /* 0x000fe40000410000 */
        /* <DEDUP_REMOVED lines=16> */
.L_x_4172:
[----:B-1----:R-:W-:Y:S05]  /*0a90*/  BSYNC B1 ;  /* 0x0000000000017941 */ /* 0x002fea0003800000 */
.L_x_4171:
        /* <DEDUP_REMOVED lines=18> */
[----:B------:R-:W-:Y:S02]  /*0bc0*/  HADD2.F32 R130, -RZ, R108.H0_H0 ;  /* 0x2000006cff827230 */ /* 0x000fe40000004100 */
[--C-:B------:R-:W-:Y:S02]  /*0bd0*/  HADD2.F32 R138, -RZ, R110.reuse.H0_H0 ;  /* 0x2000006eff8a7230 */ /* 0x100fe40000004100 */
[----:B------:R-:W-:Y:S01]  /*0be0*/  HADD2.F32 R110, -RZ, R110.H1_H1 ;  /* 0x3000006eff6e7230 */ /* 0x000fe20000004100 */
[C---:B0-----:R-:W-:Y:S01]  /*0bf0*/  FADD.FTZ R129, -R137.reuse, R132 ;  /* 0x0000008489817221 */ /* 0x041fe20000010100 */
[----:B------:R-:W-:Y:S01]  /*0c00*/  HADD2.F32 R108, -RZ, R108.H1_H1 ;  /* 0x3000006cff6c7230 */ /* 0x000fe20000004100 */
[C---:B------:R-:W-:Y:S01]  /*0c10*/  FADD.FTZ R135, -R137.reuse, R134 ;  /* 0x0000008689877221 */ /* 0x040fe20000010100 */
[--C-:B---3--:R-:W-:Y:S01]  /*0c20*/  HADD2.F32 R109, -RZ, R112.reuse.H0_H0 ;  /* 0x20000070ff6d7230 */ /* 0x108fe20000004100 */
[C---:B------:R-:W-:Y:S01]  /*0c30*/  FADD.FTZ R123, -R137.reuse, R130 ;  /* 0x00000082897b7221 */ /* 0x040fe20000010100 */
[--C-:B------:R-:W-:Y:S01]  /*0c40*/  HADD2.F32 R133, -RZ, R113.reuse.H0_H0 ;  /* 0x20000071ff857230 */ /* 0x100fe20000004100 */
[C---:B------:R-:W-:Y:S01]  /*0c50*/  FADD.FTZ R141, -R137.reuse, R110 ;  /* 0x0000006e898d7221 */ /* 0x040fe20000010100 */
[----:B------:R-:W-:Y:S01]  /*0c60*/  HADD2.F32 R110, -RZ, R113.H1_H1 ;  /* 0x30000071ff6e7230 */ /* 0x000fe20000004100 */
[C---:B-----5:R-:W-:Y:S01]  /*0c70*/  FMUL.FTZ R129, R122.reuse, R129 ;  /* 0x000000817a817220 */ /* 0x060fe20000410000 */
[--C-:B------:R-:W-:Y:S01]  /*0c80*/  HADD2.F32 R140, -RZ, R111.reuse.H0_H0 ;  /* 0x2000006fff8c7230 */ /* 0x100fe20000004100 */
[C---:B------:R-:W-:Y:S01]  /*0c90*/  FMUL.FTZ R132, R122.reuse, R135 ;  /* 0x000000877a847220 */ /* 0x040fe20000410000 */
[----:B------:R-:W-:Y:S01]  /*0ca0*/  HADD2.F32 R142, -RZ, R111.H1_H1 ;  /* 0x3000006fff8e7230 */ /* 0x000fe20000004100 */
[----:B------:R-:W-:Y:S01]  /*0cb0*/  FADD.FTZ R111, -R137, R108 ;  /* 0x0000006c896f7221 */ /* 0x000fe20000010100 */
[----:B------:R-:W-:Y:S01]  /*0cc0*/  HADD2.F32 R112, -RZ, R112.H1_H1 ;  /* 0x30000070ff707230 */ /* 0x000fe20000004100 */
        /* <DEDUP_REMOVED lines=16> */
[--C-:B------:R-:W-:Y:S01]  /*0dd0*/  HADD2.F32 R113, -RZ, R114.reuse.H0_H0 ;  /* 0x20000072ff717230 */ /* 0x100fe20000004100 */
[----:B------:R-:W-:Y:S02]  /*0de0*/  FADD.FTZ R139, -R137, R138 ;  /* 0x0000008a898b7221 */ /* 0x000fe40000010100 */
[----:B------:R-:W-:Y:S02]  /*0df0*/  FADD.FTZ R110, R109, R134 ;  /* 0x000000866d6e7221 */ /* 0x000fe40000010000 */
[----:B------:R-:W-:Y:S01]  /*0e00*/  FFMA.FTZ R146, R129, R134, R146 ;  /* 0x0000008681927223 */ /* 0x000fe20000010092 */
[----:B------:R-:W-:Y:S01]  /*0e10*/  HADD2.F32 R114, -RZ, R114.H1_H1 ;  /* 0x30000072ff727230 */ /* 0x000fe20000004100 */
[----:B------:R-:W-:-:S02]  /*0e20*/  FMUL.FTZ R135, R122, R139 ;  /* 0x0000008b7a877220 */ /* 0x000fc40000410000 */
[----:B------:R-:W-:Y:S02]  /*0e30*/  FMUL.FTZ R138, R48, R113 ;  /* 0x00000071308a7220 */ /* 0x000fe40000410000 */
[----:B------:R-:W-:Y:S02]  /*0e40*/  FADD.FTZ R109, R110, R133 ;  /* 0x000000856e6d7221 */ /* 0x000fe40000010000 */
[----:B------:R-:W-:Y:S01]  /*0e50*/  FFMA.FTZ R146, R132, R133, R146 ;  /* 0x0000008584927223 */ /* 0x000fe20000010092 */
[----:B------:R-:W-:Y:S01]  /*0e60*/  HADD2.F32 R147, -RZ, R115.H0_H0 ;  /* 0x20000073ff937230 */ /* 0x000fe20000004100 */
[----:B------:R-:W-:Y:S02]  /*0e70*/  FADD.FTZ R143, -R137, R140 ;  /* 0x0000008c898f7221 */ /* 0x000fe40000010100 */
[----:B------:R-:W-:Y:S02]  /*0e80*/  FMUL.FTZ R140, R122, R141 ;  /* 0x0000008d7a8c7220 */ /* 0x000fe40000410000 */
[----:B------:R-:W-:-:S02]  /*0e90*/  FMUL.FTZ R139, R49, R114 ;  /* 0x00000072318b7220 */ /* 0x000fc40000410000 */
[----:B------:R-:W-:Y:S02]  /*0ea0*/  FADD.FTZ R110, R109, R138 ;  /* 0x0000008a6d6e7221 */ /* 0x000fe40000010000 */
[----:B------:R-:W-:Y:S01]  /*0eb0*/  FFMA.FTZ R146, R135, R138, R146 ;  /* 0x0000008a87927223 */ /* 0x000fe20000010092 */
[----:B------:R-:W-:Y:S01]  /*0ec0*/  HADD2.F32 R108, -RZ, R115.H1_H1 ;  /* 0x30000073ff6c7230 */ /* 0x000fe20000004100 */
        /* <DEDUP_REMOVED lines=21> */
.L_x_4174:
[----:B------:R-:W-:Y:S05]  /*1020*/  BSYNC B1 ;  /* 0x0000000000017941 */ /* 0x000fea0003800000 */
.L_x_4173:
[----:B-----5:R-:W-:Y:S01]  /*1030*/  @P0 HADD2.F32 R121, -RZ, R136.H0_H0 ;  /* 0x20000088ff790230 */ /* 0x020fe20000004100 */
[----:B------:R-:W-:Y:S05]  /*1040*/  BRA.DIV ~URZ, `(.L_x_4175) ;  /* 0x000020727f007947 */ /* 0x000fea000b800000 */
[----:B------:R0:W1:Y:S02]  /*1050*/  SHFL.BFLY PT, R110, R145, 0x1, 0x1f ;  /* 0x0c201f00916e7f89 */ /* 0x00006400000e0000 */
.L_x_4188:
        /* <DEDUP_REMOVED lines=18> */
.L_x_4189:
        /* <DEDUP_REMOVED lines=10> */
[----:B0-----:R-:W-:Y:S02]  /*1220*/  FSEL R112, R136, RZ, !P4 ;  /* 0x000000ff88707208 */ /* 0x001fe40006000000 */
[----:B------:R-:W-:Y:S02]  /*1230*/  ISETP.NE.AND.EX P1, PT, RZ, c[0x0][0x21c], PT, P0 ;  /* 0x00008700ff007a0c */ /* 0x000fe40003f25300 */
[----:B------:R-:W-:Y:S01]  /*1240*/  ISETP.NE.U32.AND P0, PT, RZ, c[0x0][0x258], PT ;  /* 0x00009600ff007a0c */ /* 0x000fe20003f05070 */
[-CC-:B------:R-:W-:Y:S01]  /*1250*/  FFMA.FTZ R114, R4, R137.reuse, R112.reuse ;  /* 0x0000008904727223 */ /* 0x180fe20000010070 */
[----:B------:R-:W-:Y:S01]  /*1260*/  LOP3.LUT P5, RZ, R126, 0xff0000, RZ, 0xc0, !PT ;  /* 0x00ff00007eff7812 */ /* 0x000fe200078ac0ff */
[-C--:B------:R-:W-:Y:S01]  /*1270*/  FFMA.FTZ R146, R10, R137.reuse, R112 ;  /* 0x000000890a927223 */ /* 0x080fe20000010070 */
[----:B------:R-:W-:Y:S01]  /*1280*/  ISETP.NE.AND.EX P0, PT, RZ, c[0x0][0x25c], PT, P0 ;  /* 0x00009700ff007a0c */ /* 0x000fe20003f05300 */
[----:B------:R-:W-:Y:S01]  /*1290*/  FADD.FTZ R113, R7, -R114 ;  /* 0x8000007207717221 */ /* 0x000fe20000010000 */
[----:B------:R-:W-:Y:S01]  /*12a0*/  LOP3.LUT P6, RZ, R127, 0xff000000, RZ, 0xc0, !PT ;  /* 0xff0000007fff7812 */ /* 0x000fe200078cc0ff */
[----:B------:R-:W-:-:S02]  /*12b0*/  FFMA.FTZ R114, R8, R137, R112 ;  /* 0x0000008908727223 */ /* 0x000fc40000010070 */
[----:B------:R-:W-:Y:S02]  /*12c0*/  FMUL.FTZ R156, R122, R113 ;  /* 0x000000717a9c7220 */ /* 0x000fe40000410000 */
[----:B------:R-:W-:Y:S01]  /*12d0*/  @P1 HADD2.F32 R115, -RZ, R96.H0_H0 ;  /* 0x20000060ff731230 */ /* 0x000fe20000004100 */
[----:B------:R-:W-:Y:S02]  /*12e0*/  FADD.FTZ R113, R11, -R114 ;  /* 0x800000720b717221 */ /* 0x000fe40000010000 */
[----:B------:R-:W-:Y:S02]  /*12f0*/  FADD.FTZ R147, R13, -R146 ;  /* 0x800000920d937221 */ /* 0x000fe40000010000 */
[----:B------:R-:W-:Y:S01]  /*1300*/  @P1 FADD.FTZ R156, R156, R115 ;  /* 0x000000739c9c1221 */ /* 0x000fe20000010000 */
[----:B------:R-:W-:Y:S01]  /*1310*/  @P1 HADD2.F32 R115, -RZ, R97.H0_H0 ;  /* 0x20000061ff731230 */ /* 0x000fe20000004100 */
[C---:B------:R-:W-:Y:S01]  /*1320*/  FMUL.FTZ R146, R122.reuse, R113 ;  /* 0x000000717a927220 */ /* 0x040fe20000410000 */
[----:B------:R-:W-:Y:S01]  /*1330*/  @P1 HADD2.F32 R113, -RZ, R98.H0_H0 ;  /* 0x20000062ff711230 */ /* 0x000fe20000004100 */
[----:B------:R-:W-:-:S02]  /*1340*/  FMUL.FTZ R114, R122, R147 ;  /* 0x000000937a727220 */ /* 0x000fc40000410000 */
[----:B------:R-:W-:Y:S02]  /*1350*/  @P1 FADD.FTZ R146, R146, R115 ;  /* 0x0000007392921221 */ /* 0x000fe40000010000 */
[-CC-:B------:R-:W-:Y:S02]  /*1360*/  FFMA.FTZ R115, R5, R137.reuse, R112.reuse ;  /* 0x0000008905737223 */ /* 0x180fe40000010070 */
[----:B------:R-:W-:Y:S01]  /*1370*/  @P1 FADD.FTZ R114, R114, R113 ;  /* 0x0000007172721221 */ /* 0x000fe20000010000 */
[----:B------:R-:W-:Y:S01]  /*1380*/  @P0 F2FP.PACK_AB R113, RZ, R156 ;  /* 0x0000009cff71023e */ /* 0x000fe200000000ff */
[----:B------:R-:W-:Y:S01]  /*1390*/  FADD.FTZ R115, R6, -R115 ;  /* 0x8000007306737221 */ /* 0x000fe20000010000 */
[----:B------:R-:W-:Y:S01]  /*13a0*/  @P0 F2FP.PACK_AB R147, RZ, R146 ;  /* 0x00000092ff93023e */ /* 0x000fe200000000ff */
[----:B------:R-:W-:Y:S01]  /*13b0*/  FFMA.FTZ R149, R9, R137, R112 ;  /* 0x0000008909957223 */ /* 0x000fe20000010070 */
[----:B------:R-:W-:Y:S01]  /*13c0*/  @P0 PRMT R16, R113, 0x7610, R16 ;  /* 0x0000761071100816 */ /* 0x000fe20000000010 */
[----:B------:R-:W-:Y:S01]  /*13d0*/  @P1 HADD2.F32 R113, -RZ, R96.H1_H1 ;  /* 0x30000060ff711230 */ /* 0x000fe20000004100 */
[----:B------:R-:W-:Y:S01]  /*13e0*/  FMUL.FTZ R158, R122, R115 ;  /* 0x000000737a9e7220 */ /* 0x000fe20000410000 */
[----:B------:R-:W-:Y:S01]  /*13f0*/  @P0 F2FP.PACK_AB R148, RZ, R114 ;  /* 0x00000072ff94023e */ /* 0x000fe200000000ff */
[----:B------:R-:W-:Y:S01]  /*1400*/  FADD.FTZ R149, R12, -R149 ;  /* 0x800000950c957221 */ /* 0x000fe20000010000 */
[----:B------:R-:W-:Y:S01]  /*1410*/  @P1 HADD2.F32 R115, -RZ, R97.H1_H1 ;  /* 0x30000061ff731230 */ /* 0x000fe20000004100 */
[----:B------:R-:W-:Y:S01]  /*1420*/  @P1 FADD.FTZ R158, R158, R113 ;  /* 0x000000719e9e1221 */ /* 0x000fe20000010000 */
[----:B------:R-:W-:Y:S01]  /*1430*/  @P0 PRMT R18, R148, 0x7610, R18 ;  /* 0x0000761094120816 */ /* 0x000fe20000000012 */
[----:B------:R-:W-:Y:S01]  /*1440*/  FFMA.FTZ R113, R117, R137, R112 ;  /* 0x0000008975717223 */ /* 0x000fe20000010070 */
[----:B------:R-:W-:Y:S01]  /*1450*/  @P0 PRMT R17, R147, 0x7610, R17 ;  /* 0x0000761093110816 */ /* 0x000fe20000000011 */
[----:B------:R-:W-:-:S02]  /*1460*/  FMUL.FTZ R154, R122, R149 ;  /* 0x000000957a9a7220 */ /* 0x000fc40000410000 */
[----:B------:R-:W-:Y:S02]  /*1470*/  FADD.FTZ R113, R116, -R113 ;  /* 0x8000007174717221 */ /* 0x000fe40000010000 */
[-CC-:B------:R-:W-:Y:S02]  /*1480*/  FFMA.FTZ R148, R14, R137.reuse, R112.reuse ;  /* 0x000000890e947223 */ /* 0x180fe40000010070 */
[----:B------:R-:W-:Y:S01]  /*1490*/  @P1 FADD.FTZ R154, R154, R115 ;  /* 0x000000739a9a1221 */ /* 0x000fe20000010000 */
[--C-:B------:R-:W-:Y:S01]  /*14a0*/  @P1 HADD2.F32 R115, -RZ, R99.reuse.H0_H0 ;  /* 0x20000063ff731230 */ /* 0x100fe20000004100 */
[----:B------:R-:W-:Y:S01]  /*14b0*/  FFMA.FTZ R147, R119, R137, R112 ;  /* 0x0000008977937223 */ /* 0x000fe20000010070 */
[----:B------:R-:W-:Y:S01]  /*14c0*/  @P0 F2FP.PACK_AB R112, RZ, R158 ;  /* 0x0000009eff70023e */ /* 0x000fe200000000ff */
[----:B------:R-:W-:Y:S02]  /*14d0*/  FMUL.FTZ R152, R122, R113 ;  /* 0x000000717a987220 */ /* 0x000fe40000410000 */
[----:B------:R-:W-:Y:S01]  /*14e0*/  FADD.FTZ R113, R15, -R148 ;  /* 0x800000940f717221 */ /* 0x000fe20000010000 */
[----:B------:R-:W-:Y:S01]  /*14f0*/  @P0 PRMT R16, R16, 0x5410, R112 ;  /* 0x0000541010100816 */ /* 0x000fe20000000070 */
[----:B------:R-:W-:Y:S01]  /*1500*/  FADD.FTZ R147, R118, -R147 ;  /* 0x8000009376937221 */ /* 0x000fe20000010000 */
[----:B------:R-:W-:Y:S01]  /*1510*/  MOV R112, R126 ;  /* 0x0000007e00707202 */ /* 0x000fe20000000f00 */
[----:B------:R-:W-:Y:S01]  /*1520*/  @P1 FADD.FTZ R152, R152, R115 ;  /* 0x0000007398981221 */ /* 0x000fe20000010000 */
[----:B------:R-:W-:Y:S01]  /*1530*/  @P1 HADD2.F32 R115, -RZ, R99.H1_H1 ;  /* 0x30000063ff731230 */ /* 0x000fe20000004100 */
[C---:B------:R-:W-:Y:S01]  /*1540*/  FMUL.FTZ R148, R122.reuse, R113 ;  /* 0x000000717a947220 */ /* 0x040fe20000410000 */
[----:B------:R-:W-:Y:S01]  /*1550*/  @P1 HADD2.F32 R113, -RZ, R98.H1_H1 ;  /* 0x30000062ff711230 */ /* 0x000fe20000004100 */
[----:B------:R-:W-:Y:S01]  /*1560*/  FMUL.FTZ R150, R122, R147 ;  /* 0x000000937a967220 */ /* 0x000fe20000410000 */
[----:B------:R-:W-:Y:S01]  /*1570*/  @P0 F2FP.PACK_AB R147, RZ, R152 ;  /* 0x00000098ff93023e */ /* 0x000fe200000000ff */
[----:B------:R-:W-:-:S02]  /*1580*/  FMUL.FTZ R156, R156, R121 ;  /* 0x000000799c9c7220 */ /* 0x000fc40000410000 */
[----:B------:R-:W-:Y:S01]  /*1590*/  @P1 FADD.FTZ R148, R148, R113 ;  /* 0x0000007194941221 */ /* 0x000fe20000010000 */
[----:B------:R-:W-:Y:S01]  /*15a0*/  @P0 F2FP.PACK_AB R113, RZ, R154 ;  /* 0x0000009aff71023e */ /* 0x000fe200000000ff */
[----:B------:R-:W-:Y:S01]  /*15b0*/  @P1 FADD.FTZ R150, R150, R115 ;  /* 0x0000007396961221 */ /* 0x000fe20000010000 */
[----:B------:R-:W-:Y:S01]  /*15c0*/  LOP3.LUT P1, RZ, R112, 0xff, RZ, 0xc0, !PT ;  /* 0x000000ff70ff7812 */ /* 0x000fe2000782c0ff */
        /* <DEDUP_REMOVED lines=8> */
[----:B------:R-:W-:Y:S01]  /*1650*/  @P0 IMAD.WIDE.U32 R112, R120, R145, c[0x0][0x258] ;  /* 0x0000960078700625 */ /* 0x000fe200078e0091 */
[----:B------:R-:W-:-:S02]  /*1660*/  @P0 PRMT R18, R18, 0x5410, R115 ;  /* 0x0000541012120816 */ /* 0x000fc40000000073 */
[----:B------:R-:W-:Y:S01]  /*1670*/  @P0 PRMT R19, R19, 0x5410, R149 ;  /* 0x0000541013130816 */ /* 0x000fe20000000095 */
[----:B------:R-:W-:Y:S01]  /*1680*/  FMUL.FTZ R158, R158, c[0x0][0x1e8] ;  /* 0x00007a009e9e7a20 */ /* 0x000fe20000410000 */
[----:B------:R-:W-:Y:S01]  /*1690*/  HFMA2.MMA R149, -RZ, RZ, 0, 0 ;  /* 0x00000000ff957435 */ /* 0x000fe200000001ff */
[-C--:B------:R-:W-:Y:S02]  /*16a0*/  FMUL.FTZ R154, R154, R121.reuse ;  /* 0x000000799a9a7220 */ /* 0x080fe40000410000 */
[----:B------:R0:W-:Y:S01]  /*16b0*/  @P0 STG.E.128 [R112.64], R16 ;  /* 0x0000001070000986 */ /* 0x0001e2000c101d04 */
[----:B------:R-:W-:Y:S01]  /*16c0*/  LOP3.LUT P0, RZ, R126, 0xff00, RZ, 0xc0, !PT ;  /* 0x0000ff007eff7812 */ /* 0x000fe2000780c0ff */
[----:B------:R-:W-:Y:S02]  /*16d0*/  FMUL.FTZ R154, R154, c[0x0][0x1e8] ;  /* 0x00007a009a9a7a20 */ /* 0x000fe40000410000 */
[-C--:B------:R-:W-:Y:S02]  /*16e0*/  FMUL.FTZ R153, R114, R121.reuse ;  /* 0x0000007972997220 */ /* 0x080fe40000410000 */
[----:B------:R-:W-:-:S02]  /*16f0*/  FMUL.FTZ R148, R148, R121 ;  /* 0x0000007994947220 */ /* 0x000fc40000410000 */
[-C--:B------:R-:W-:Y:S02]  /*1700*/  FMUL.FTZ R151, R152, R121.reuse ;  /* 0x0000007998977220 */ /* 0x080fe40000410000 */
[----:B------:R-:W-:Y:S02]  /*1710*/  FMUL.FTZ R150, R150, R121 ;  /* 0x0000007996967220 */ /* 0x000fe40000410000 */
[----:B------:R-:W-:Y:S02]  /*1720*/  FMUL.FTZ R153, R153, c[0x0][0x1e8] ;  /* 0x00007a0099997a20 */ /* 0x000fe40000410000 */
[----:B------:R-:W-:Y:S02]  /*1730*/  FMUL.FTZ R148, R148, c[0x0][0x1e8] ;  /* 0x00007a0094947a20 */ /* 0x000fe40000410000 */
[----:B------:R-:W-:Y:S02]  /*1740*/  FMUL.FTZ R151, R151, c[0x0][0x1e8] ;  /* 0x00007a0097977a20 */ /* 0x000fe40000410000 */
[----:B0-----:R-:W-:Y:S01]  /*1750*/  FMUL.FTZ R113, R146, c[0x0][0x1e8] ;  /* 0x00007a0092717a20 */ /* 0x001fe20000410000 */
[----:B------:R-:W-:Y:S01]  /*1760*/  MOV R146, RZ ;  /* 0x000000ff00927202 */ /* 0x000fe20000000f00 */
[----:B------:R-:W-:-:S02]  /*1770*/  FMUL.FTZ R112, R31, R154 ;  /* 0x0000009a1f707220 */ /* 0x000fc40000410000 */
[----:B------:R-:W-:Y:S02]  /*1780*/  FMUL.FTZ R150, R150, c[0x0][0x1e8] ;  /* 0x00007a0096967a20 */ /* 0x000fe40000410000 */
[----:B------:R-:W-:Y:S01]  /*1790*/  FMUL.FTZ R114, R34, R151 ;  /* 0x0000009722727220 */ /* 0x000fe20000410000 */
[--C-:B--2---:R-:W-:Y:S02]  /*17a0*/  @P1 HADD2.F32 R115, -RZ, R108.reuse.H0_H0 ;  /* 0x2000006cff731230 */ /* 0x104fe40000004100 */
[----:B------:R-:W-:Y:S02]  /*17b0*/  @P0 HADD2.F32 R108, -RZ, R108.H1_H1 ;  /* 0x3000006cff6c0230 */ /* 0x000fe40000004100 */
[----:B------:R-:W-:Y:S01]  /*17c0*/  @P6 HADD2.F32 R157, -RZ, R111.H1_H1 ;  /* 0x3000006fff9d6230 */ /* 0x000fe20000004100 */
[----:B------:R-:W-:Y:S02]  /*17d0*/  @P1 FMUL.FTZ R147, R156, R115 ;  /* 0x000000739c931220 */ /* 0x000fe40000410000 */
[----:B------:R-:W-:Y:S01]  /*17e0*/  FMUL.FTZ R115, R28, R156 ;  /* 0x0000009c1c737220 */ /* 0x000fe20000410000 */
[----:B------:R-:W-:Y:S01]  /*17f0*/  MOV R156, RZ ;  /* 0x000000ff009c7202 */ /* 0x000fe20000000f00 */
[----:B------:R-:W-:Y:S01]  /*1800*/  @P0 FMUL.FTZ R156, R158, R108 ;  /* 0x0000006c9e9c0220 */ /* 0x000fe20000410000 */
[----:B------:R-:W-:Y:S01]  /*1810*/  @P5 HADD2.F32 R108, -RZ, R109.H0_H0 ;  /* 0x2000006dff6c5230 */ /* 0x000fe20000004100 */
[----:B------:R-:W-:Y:S01]  /*1820*/  FADD.FTZ R84, R84, R147 ;  /* 0x0000009354547221 */ /* 0x000fe20000010000 */
[----:B------:R-:W-:Y:S01]  /*1830*/  FSEL R115, R115, RZ, P1 ;  /* 0x000000ff73737208 */ /* 0x000fe20000800000 */
[----:B------:R-:W-:Y:S01]  /*1840*/  FADD.FTZ R85, R85, R156 ;  /* 0x0000009c55557221 */ /* 0x000fe20000010000 */
[----:B------:R-:W-:Y:S01]  /*1850*/  LOP3.LUT P1, RZ, R126, 0xff000000, RZ, 0xc0, !PT ;  /* 0xff0000007eff7812 */ /* 0x000fe2000782c0ff */
[----:B------:R-:W-:-:S02]  /*1860*/  @P5 FMUL.FTZ R149, R113, R108 ;  /* 0x0000006c71955220 */ /* 0x000fc40000410000 */
[----:B------:R-:W-:Y:S02]  /*1870*/  FMUL.FTZ R108, R29, R158 ;  /* 0x0000009e1d6c7220 */ /* 0x000fe40000410000 */
[----:B------:R-:W-:-:S03]  /*1880*/  FADD.FTZ R86, R86, R149 ;  /* 0x0000009556567221 */ /* 0x000fc60000010000 */
[----:B------:R-:W-:Y:S02]  /*1890*/  FSEL R108, R108, RZ, P0 ;  /* 0x000000ff6c6c7208 */ /* 0x000fe40000000000 */
[----:B------:R-:W-:-:S03]  /*18a0*/  LOP3.LUT P0, RZ, R127, 0xff, RZ, 0xc0, !PT ;  /* 0x000000ff7fff7812 */ /* 0x000fc6000780c0ff */
[----:B------:R-:W-:-:S05]  /*18b0*/  @P1 HADD2.F32 R109, -RZ, R109.H1_H1 ;  /* 0x3000006dff6d1230 */ /* 0x000fca0000004100 */
[----:B------:R-:W-:Y:S01]  /*18c0*/  @P1 FMUL.FTZ R146, R154, R109 ;  /* 0x0000006d9a921220 */ /* 0x000fe20000410000 */
[----:B------:R-:W-:Y:S01]  /*18d0*/  FSEL R154, R112, RZ, P1 ;  /* 0x000000ff709a7208 */ /* 0x000fe20000800000 */
[----:B------:R-:W-:Y:S01]  /*18e0*/  FMUL.FTZ R109, R30, R113 ;  /* 0x000000711e6d7220 */ /* 0x000fe20000410000 */
[----:B------:R-:W-:Y:S01]  /*18f0*/  F2FP.PACK_AB R112, R108, R115 ;  /* 0x000000736c70723e */ /* 0x000fe200000000ff */
[----:B------:R-:W-:Y:S01]  /*1900*/  FMUL.FTZ R108, R32, R153 ;  /* 0x00000099206c7220 */ /* 0x000fe20000410000 */
[----:B------:R-:W-:Y:S01]  /*1910*/  LOP3.LUT P1, RZ, R127, 0xff00, RZ, 0xc0, !PT ;  /* 0x0000ff007fff7812 */ /* 0x000fe2000782c0ff */
[----:B------:R-:W-:Y:S01]  /*1920*/  FMUL.FTZ R115, R35, R150 ;  /* 0x0000009623737220 */ /* 0x000fe20000410000 */
[----:B------:R-:W-:Y:S01]  /*1930*/  FSEL R109, R109, RZ, P5 ;  /* 0x000000ff6d6d7208 */ /* 0x000fe20002800000 */
[----:B------:R-:W-:Y:S01]  /*1940*/  FADD.FTZ R87, R87, R146 ;  /* 0x0000009257577221 */ /* 0x000fe20000010000 */
[----:B------:R-:W-:Y:S02]  /*1950*/  LOP3.LUT P5, RZ, R127, 0xff0000, RZ, 0xc0, !PT ;  /* 0x00ff00007fff7812 */ /* 0x000fe400078ac0ff */
[----:B------:R-:W-:Y:S01]  /*1960*/  F2FP.PACK_AB R113, R154, R109 ;  /* 0x0000006d9a71723e */ /* 0x000fe200000000ff */
[----:B------:R-:W-:Y:S01]  /*1970*/  FMUL.FTZ R109, R33, R148 ;  /* 0x00000094216d7220 */ /* 0x000fe20000410000 */
[----:B------:R-:W-:-:S02]  /*1980*/  FSEL R108, R108, RZ, P0 ;  /* 0x000000ff6c6c7208 */ /* 0x000fc40000000000 */
[----:B------:R-:W-:Y:S02]  /*1990*/  FSEL R152, R114, RZ, P5 ;  /* 0x000000ff72987208 */ /* 0x000fe40002800000 */
[----:B------:R-:W-:Y:S01]  /*19a0*/  FSEL R109, R109, RZ, P1 ;  /* 0x000000ff6d6d7208 */ /* 0x000fe20000800000 */
[--C-:B------:R-:W-:Y:S01]  /*19b0*/  @P1 HADD2.F32 R155, -RZ, R110.reuse.H1_H1 ;  /* 0x3000006eff9b1230 */ /* 0x100fe20000004100 */
[----:B------:R-:W-:Y:S02]  /*19c0*/  FSEL R115, R115, RZ, P6 ;  /* 0x000000ff73737208 */ /* 0x000fe40003000000 */
[----:B------:R-:W-:Y:S01]  /*19d0*/  F2FP.PACK_AB R114, R109, R108 ;  /* 0x0000006c6d72723e */ /* 0x000fe200000000ff */
[C---:B------:R-:W-:Y:S01]  /*19e0*/  IMAD.WIDE.U32 R108, R120.reuse, R145, c[0x0][0x248] ;  /* 0x00009200786c7625 */ /* 0x040fe200078e0091 */
[----:B------:R-:W-:Y:S01]  /*19f0*/  F2FP.PACK_AB R115, R115, R152 ;  /* 0x000000987373723e */ /* 0x000fe200000000ff */
[----:B------:R-:W-:Y:S01]  /*1a00*/  HFMA2.MMA R145, -RZ, RZ, 0, 0 ;  /* 0x00000000ff917435 */ /* 0x000fe200000001ff */
[----:B------:R-:W-:Y:S01]  /*1a10*/  @P0 HADD2.F32 R152, -RZ, R110.H0_H0 ;  /* 0x2000006eff980230 */ /* 0x000fe20000004100 */
[----:B------:R-:W-:Y:S01]  /*1a20*/  IADD3 R120, R120, 0x20, RZ ;  /* 0x0000002078787810 */ /* 0x000fe20007ffe0ff */
[----:B------:R-:W-:Y:S01]  /*1a30*/  @P5 HADD2.F32 R154, -RZ, R111.H0_H0 ;  /* 0x2000006fff9a5230 */ /* 0x000fe20000004100 */
[----:B------:R0:W-:Y:S01]  /*1a40*/  STG.E.128 [R108.64], R112 ;  /* 0x000000706c007986 */ /* 0x0001e2000c101d04 */
[----:B------:R-:W-:Y:S01]  /*1a50*/  CS2R R110, SRZ ;  /* 0x00000000006e7805 */ /* 0x000fe2000001ff00 */
        /* <DEDUP_REMOVED lines=9> */
.L_x_4178:
[----:B------:R-:W-:Y:S05]  /*1af0*/  BSYNC B1 ;  /* 0x0000000000017941 */ /* 0x000fea0003800000 */
.L_x_4177:
        /* <DEDUP_REMOVED lines=8> */
[----:B------:R-:W-:Y:S01]  /*1b80*/  ISETP.NE.U32.AND P0, PT, RZ, c[0x0][0x258], PT ;  /* 0x00009600ff007a0c */ /* 0x000fe20003f05070 */
[-CC-:B------:R-:W-:Y:S01]  /*1b90*/  FFMA.FTZ R113, R123, R137.reuse, R148.reuse ;  /* 0x000000897b717223 */ /* 0x180fe20000010094 */
[----:B------:R-:W-:Y:S01]  /*1ba0*/  MOV R112, R124 ;  /* 0x0000007c00707202 */ /* 0x000fe20000000f00 */
[-CC-:B------:R-:W-:Y:S01]  /*1bb0*/  FFMA.FTZ R115, R129, R137.reuse, R148.reuse ;  /* 0x0000008981737223 */ /* 0x180fe20000010094 */
[----:B------:R-:W-:Y:S01]  /*1bc0*/  ISETP.NE.AND.EX P0, PT, RZ, c[0x0][0x25c], PT, P0 ;  /* 0x00009700ff007a0c */ /* 0x000fe20003f05300 */
[-CC-:B------:R-:W-:Y:S01]  /*1bd0*/  FFMA.FTZ R114, R128, R137.reuse, R148.reuse ;  /* 0x0000008980727223 */ /* 0x180fe20000010094 */
[----:B------:R-:W-:Y:S01]  /*1be0*/  LOP3.LUT P4, RZ, R112, 0xff, RZ, 0xc0, !PT ;  /* 0x000000ff70ff7812 */ /* 0x000fe2000788c0ff */
[----:B------:R-:W-:Y:S01]  /*1bf0*/  FADD.FTZ R113, R130, -R113 ;  /* 0x8000007182717221 */ /* 0x000fe20000010000 */
[----:B------:R-:W-:Y:S01]  /*1c00*/  LOP3.LUT P6, RZ, R124, 0xff00, RZ, 0xc0, !PT ;  /* 0x0000ff007cff7812 */ /* 0x000fe200078cc0ff */
[-CC-:B------:R-:W-:Y:S01]  /*1c10*/  FFMA.FTZ R136, R132, R137.reuse, R148.reuse ;  /* 0x0000008984887223 */ /* 0x180fe20000010094 */
[----:B------:R-:W-:Y:S01]  /*1c20*/  LOP3.LUT P5, RZ, R124, 0xff0000, RZ, 0xc0, !PT ;  /* 0x00ff00007cff7812 */ /* 0x000fe200078ac0ff */
[----:B------:R-:W-:-:S02]  /*1c30*/  FFMA.FTZ R145, R135, R137, R148 ;  /* 0x0000008987917223 */ /* 0x000fc40000010094 */
[-CC-:B------:R-:W-:Y:S02]  /*1c40*/  FFMA.FTZ R146, R140, R137.reuse, R148.reuse ;  /* 0x000000898c927223 */ /* 0x180fe40000010094 */
[-CC-:B------:R-:W-:Y:S02]  /*1c50*/  FFMA.FTZ R149, R141, R137.reuse, R148.reuse ;  /* 0x000000898d957223 */ /* 0x180fe40000010094 */
[----:B------:R-:W-:Y:S01]  /*1c60*/  FADD.FTZ R147, R134, -R115 ;  /* 0x8000007386937221 */ /* 0x000fe20000010000 */
[--C-:B------:R-:W-:Y:S01]  /*1c70*/  @P1 HADD2.F32 R115, -RZ, R100.reuse.H0_H0 ;  /* 0x20000064ff731230 */ /* 0x100fe20000004100 */
[----:B------:R-:W-:Y:S02]  /*1c80*/  FFMA.FTZ R148, R144, R137, R148 ;  /* 0x0000008990947223 */ /* 0x000fe40000010094 */
[----:B------:R-:W-:Y:S02]  /*1c90*/  FADD.FTZ R137, R131, -R114 ;  /* 0x8000007283897221 */ /* 0x000fe40000010000 */
[----:B------:R-:W-:Y:S01]  /*1ca0*/  FMUL.FTZ R154, R122, R113 ;  /* 0x000000717a9a7220 */ /* 0x000fe20000410000 */
[----:B------:R-:W-:Y:S01]  /*1cb0*/  @P1 HADD2.F32 R113, -RZ, R101.H1_H1 ;  /* 0x30000065ff711230 */ /* 0x000fe20000004100 */
[----:B------:R-:W-:Y:S01]  /*1cc0*/  FADD.FTZ R153, R138, -R145 ;  /* 0x800000918a997221 */ /* 0x000fe20000010000 */
[----:B------:R-:W-:Y:S01]  /*1cd0*/  @P1 HADD2.F32 R145, -RZ, R100.H1_H1 ;  /* 0x30000064ff911230 */ /* 0x000fe20000004100 */
[----:B------:R-:W-:Y:S01]  /*1ce0*/  FMUL.FTZ R152, R122, R137 ;  /* 0x000000897a987220 */ /* 0x000fe20000410000 */
[--C-:B------:R-:W-:Y:S01]  /*1cf0*/  @P1 HADD2.F32 R137, -RZ, R102.reuse.H1_H1 ;  /* 0x30000066ff891230 */ /* 0x100fe20000004100 */
[----:B------:R-:W-:Y:S01]  /*1d00*/  @P1 FADD.FTZ R154, R154, R115 ;  /* 0x000000739a9a1221 */ /* 0x000fe20000010000 */
[----:B------:R-:W-:Y:S01]  /*1d10*/  @P1 HADD2.F32 R115, -RZ, R102.H0_H0 ;  /* 0x20000066ff731230 */ /* 0x000fe20000004100 */
[----:B------:R-:W-:-:S02]  /*1d20*/  FADD.FTZ R151, R133, -R136 ;  /* 0x8000008885977221 */ /* 0x000fc40000010000 */
[----:B------:R-:W-:Y:S02]  /*1d30*/  FADD.FTZ R155, R139, -R146 ;  /* 0x800000928b9b7221 */ /* 0x000fe40000010000 */
[----:B------:R-:W-:Y:S01]  /*1d40*/  FADD.FTZ R157, R142, -R149 ;  /* 0x800000958e9d7221 */ /* 0x000fe20000010000 */
[----:B------:R-:W-:Y:S01]  /*1d50*/  @P1 HADD2.F32 R149, -RZ, R101.H0_H0 ;  /* 0x20000065ff951230 */ /* 0x000fe20000004100 */
[----:B------:R-:W-:Y:S02]  /*1d60*/  FADD.FTZ R159, R143, -R148 ;  /* 0x800000948f9f7221 */ /* 0x000fe40000010000 */
[C---:B------:R-:W-:Y:S02]  /*1d70*/  FMUL.FTZ R146, R122.reuse, R153 ;  /* 0x000000997a927220 */ /* 0x040fe40000410000 */
[----:B------:R-:W-:Y:S01]  /*1d80*/  FMUL.FTZ R114, R122, R147 ;  /* 0x000000937a727220 */ /* 0x000fe20000410000 */
[--C-:B------:R-:W-:Y:S01]  /*1d90*/  @P1 HADD2.F32 R147, -RZ, R103.reuse.H1_H1 ;  /* 0x30000067ff931230 */ /* 0x100fe20000004100 */
[----:B------:R-:W-:Y:S01]  /*1da0*/  @P1 FADD.FTZ R152, R152, R145 ;  /* 0x0000009198981221 */ /* 0x000fe20000010000 */
[----:B------:R-:W-:Y:S01]  /*1db0*/  @P1 HADD2.F32 R145, -RZ, R103.H0_H0 ;  /* 0x20000067ff911230 */ /* 0x000fe20000004100 */
[----:B------:R-:W-:-:S02]  /*1dc0*/  FMUL.FTZ R150, R122, R151 ;  /* 0x000000977a967220 */ /* 0x000fc40000410000 */
[C---:B------:R-:W-:Y:S02]  /*1dd0*/  FMUL.FTZ R136, R122.reuse, R157 ;  /* 0x0000009d7a887220 */ /* 0x040fe40000410000 */
[----:B------:R-:W-:Y:S02]  /*1de0*/  FMUL.FTZ R112, R122, R159 ;  /* 0x0000009f7a707220 */ /* 0x000fe40000410000 */
[----:B------:R-:W-:Y:S01]  /*1df0*/  @P1 FADD.FTZ R146, R146, R115 ;  /* 0x0000007392921221 */ /* 0x000fe20000010000 */
[----:B------:R-:W-:Y:S01]  /*1e00*/  @P0 F2FP.PACK_AB R115, RZ, R152 ;  /* 0x00000098ff73023e */ /* 0x000fe200000000ff */
[----:B------:R-:W-:Y:S02]  /*1e10*/  FMUL.FTZ R148, R122, R155 ;  /* 0x0000009b7a947220 */ /* 0x000fe40000410000 */
[----:B------:R-:W-:Y:S02]  /*1e20*/  @P1 FADD.FTZ R114, R114, R149 ;  /* 0x0000009572721221 */ /* 0x000fe40000010000 */
[----:B------:R-:W-:Y:S01]  /*1e30*/  @P1 FADD.FTZ R150, R150, R113 ;  /* 0x0000007196961221 */ /* 0x000fe20000010000 */
[----:B------:R-:W-:Y:S01]  /*1e40*/  @P0 F2FP.PACK_AB R113, RZ, R154 ;  /* 0x0000009aff71023e */ /* 0x000fe200000000ff */
[----:B------:R-:W-:-:S02]  /*1e50*/  @P1 FADD.FTZ R136, R136, R145 ;  /* 0x0000009188881221 */ /* 0x000fc40000010000 */
[----:B------:R-:W-:Y:S01]  /*1e60*/  @P1 FADD.FTZ R112, R112, R147 ;  /* 0x0000009370701221 */ /* 0x000fe20000010000 */
[----:B------:R-:W-:Y:S01]  /*1e70*/  @P0 F2FP.PACK_AB R147, RZ, R146 ;  /* 0x00000092ff93023e */ /* 0x000fe200000000ff */
[----:B------:R-:W-:Y:S01]  /*1e80*/  @P1 FADD.FTZ R148, R148, R137 ;  /* 0x0000008994941221 */ /* 0x000fe20000010000 */
[----:B------:R-:W-:Y:S01]  /*1e90*/  @P0 F2FP.PACK_AB R137, RZ, R114 ;  /* 0x00000072ff89023e */ /* 0x000fe200000000ff */
[-C--:B------:R-:W-:Y:S01]  /*1ea0*/  FMUL.FTZ R154, R154, R121.reuse ;  /* 0x000000799a9a7220 */ /* 0x080fe20000410000 */
[----:B------:R-:W-:Y:S01]  /*1eb0*/  @P0 F2FP.PACK_AB R149, RZ, R150 ;  /* 0x00000096ff95023e */ /* 0x000fe200000000ff */
[-C--:B------:R-:W-:Y:S01]  /*1ec0*/  FMUL.FTZ R152, R152, R121.reuse ;  /* 0x0000007998987220 */ /* 0x080fe20000410000 */
[----:B------:R-:W-:Y:S01]  /*1ed0*/  @P0 F2FP.PACK_AB R153, RZ, R136 ;  /* 0x00000088ff99023e */ /* 0x000fe200000000ff */
[-C--:B------:R-:W-:Y:S01]  /*1ee0*/  FMUL.FTZ R114, R114, R121.reuse ;  /* 0x0000007972727220 */ /* 0x080fe20000410000 */
[----:B------:R-:W-:Y:S01]  /*1ef0*/  @P0 PRMT R18, R147, 0x7610, R18 ;  /* 0x0000761093120816 */ /* 0x000fe20000000012 */
[-C--:B------:R-:W-:Y:S01]  /*1f00*/  FMUL.FTZ R150, R150, R121.reuse ;  /* 0x0000007996967220 */ /* 0x080fe20000410000 */
[----:B------:R-:W-:Y:S01]  /*1f10*/  HFMA2.MMA R147, -RZ, RZ, 0, 0 ;  /* 0x00000000ff937435 */ /* 0x000fe200000001ff */
[-C--:B------:R-:W-:Y:S01]  /*1f20*/  FMUL.FTZ R146, R146, R121.reuse ;  /* 0x0000007992927220 */ /* 0x080fe20000410000 */
[----:B------:R-:W-:Y:S01]  /*1f30*/  @P0 PRMT R16, R113, 0x7610, R16 ;  /* 0x0000761071100816 */ /* 0x000fe20000000010 */
[-C--:B------:R-:W-:Y:S01]  /*1f40*/  FMUL.FTZ R122, R148, R121.reuse ;  /* 0x00000079947a7220 */ /* 0x080fe20000410000 */
[----:B------:R-:W-:Y:S01]  /*1f50*/  @P0 PRMT R17, R137, 0x7610, R17 ;  /* 0x0000761089110816 */ /* 0x000fe20000000011 */
[-C--:B------:R-:W-:Y:S01]  /*1f60*/  FMUL.FTZ R145, R136, R121.reuse ;  /* 0x0000007988917220 */ /* 0x080fe20000410000 */
[----:B------:R-:W-:Y:S01]  /*1f70*/  @P0 F2FP.PACK_AB R136, RZ, R112 ;  /* 0x00000070ff88023e */ /* 0x000fe200000000ff */
[----:B------:R-:W-:Y:S01]  /*1f80*/  FMUL.FTZ R121, R112, R121 ;  /* 0x0000007970797220 */ /* 0x000fe20000410000 */
[----:B------:R-:W-:Y:S01]  /*1f90*/  @P0 F2FP.PACK_AB R151, RZ, R148 ;  /* 0x00000094ff97023e */ /* 0x000fe200000000ff */
[----:B------:R-:W-:Y:S01]  /*1fa0*/  FMUL.FTZ R113, R154, c[0x0][0x1e8] ;  /* 0x00007a009a717a20 */ /* 0x000fe20000410000 */
[----:B------:R-:W-:Y:S01]  /*1fb0*/  @P0 PRMT R17, R17, 0x5410, R149 ;  /* 0x0000541011110816 */ /* 0x000fe20000000095 */
[----:B------:R-:W-:Y:S01]  /*1fc0*/  FMUL.FTZ R152, R152, c[0x0][0x1e8] ;  /* 0x00007a0098987a20 */ /* 0x000fe20000410000 */
[----:B------:R-:W-:Y:S01]  /*1fd0*/  CS2R R148, SRZ ;  /* 0x0000000000947805 */ /* 0x000fe2000001ff00 */
[----:B------:R-:W-:Y:S01]  /*1fe0*/  FMUL.FTZ R137, R114, c[0x0][0x1e8] ;  /* 0x00007a0072897a20 */ /* 0x000fe20000410000 */
[----:B------:R-:W-:Y:S01]  /*1ff0*/  @P0 PRMT R19, R153, 0x7610, R19 ;  /* 0x0000761099130816 */ /* 0x000fe20000000013 */
[----:B------:R-:W-:Y:S01]  /*2000*/  FMUL.FTZ R122, R122, c[0x0][0x1e8] ;  /* 0x00007a007a7a7a20 */ /* 0x000fe20000410000 */
[----:B------:R-:W-:Y:S01]  /*2010*/  @P0 LEA R114, P1, R120, c[0x0][0x258], 0x4 ;  /* 0x0000960078720a11 */ /* 0x000fe200078220ff */
[----:B------:R-:W-:Y:S01]  /*2020*/  FMUL.FTZ R145, R145, c[0x0][0x1e8] ;  /* 0x00007a0091917a20 */ /* 0x000fe20000410000 */
[----:B------:R-:W-:Y:S01]  /*2030*/  @P0 PRMT R19, R19, 0x5410, R136 ;  /* 0x0000541013130816 */ /* 0x000fe20000000088 */
[----:B------:R-:W-:Y:S01]  /*2040*/  FMUL.FTZ R136, R38, R137 ;  /* 0x0000008926887220 */ /* 0x000fe20000410000 */
[----:B------:R-:W-:Y:S01]  /*2050*/  @P0 PRMT R16, R16, 0x5410, R115 ;  /* 0x0000541010100816 */ /* 0x000fe20000000073 */
[----:B------:R-:W-:Y:S01]  /*2060*/  HFMA2.MMA R153, -RZ, RZ, 0, 0 ;  /* 0x00000000ff997435 */ /* 0x000fe200000001ff */
[----:B------:R-:W-:-:S02]  /*2070*/  @P0 LEA.HI.X R115, R120, c[0x0][0x25c], RZ, 0x4, P1 ;  /* 0x0000970078730a11 */ /* 0x000fc400008f24ff */
[----:B------:R-:W-:Y:S02]  /*2080*/  LOP3.LUT P1, RZ, R124, 0xff000000, RZ, 0xc0, !PT ;  /* 0xff0000007cff7812 */ /* 0x000fe4000782c0ff */
[----:B------:R-:W-:Y:S02]  /*2090*/  FSEL R136, R136, RZ, P5 ;  /* 0x000000ff88887208 */ /* 0x000fe40002800000 */
[----:B------:R-:W-:Y:S01]  /*20a0*/  @P0 PRMT R18, R18, 0x5410, R151 ;  /* 0x0000541012120816 */ /* 0x000fe20000000097 */
[----:B------:R-:W-:Y:S01]  /*20b0*/  FMUL.FTZ R151, R146, c[0x0][0x1e8] ;  /* 0x00007a0092977a20 */ /* 0x000fe20000410000 */
[----:B------:R-:W-:-:S03]  /*20c0*/  MOV R154, RZ ;  /* 0x000000ff009a7202 */ /* 0x000fc60000000f00 */
[----:B------:R0:W-:Y:S01]  /*20d0*/  @P0 STG.E.128 [R114.64], R16 ;  /* 0x0000001072000986 */ /* 0x0001e2000c101d04 */
[----:B------:R-:W-:Y:S01]  /*20e0*/  LOP3.LUT P0, RZ, R125, 0xff0000, RZ, 0xc0, !PT ;  /* 0x00ff00007dff7812 */ /* 0x000fe2000780c0ff */
[----:B0-----:R-:W-:Y:S02]  /*20f0*/  FMUL.FTZ R114, R40, R151 ;  /* 0x0000009728727220 */ /* 0x001fe40000410000 */
[----:B------:R-:W-:Y:S01]  /*2100*/  FMUL.FTZ R115, R41, R122 ;  /* 0x0000007a29737220 */ /* 0x000fe20000410000 */
[--C-:B--2---:R-:W-:Y:S02]  /*2110*/  @P4 HADD2.F32 R112, -RZ, R108.reuse.H0_H0 ;  /* 0x2000006cff704230 */ /* 0x104fe40000004100 */
[----:B------:R-:W-:-:S03]  /*2120*/  @P6 HADD2.F32 R108, -RZ, R108.H1_H1 ;  /* 0x3000006cff6c6230 */ /* 0x000fc60000004100 */
[----:B------:R-:W-:Y:S01]  /*2130*/  @P4 FMUL.FTZ R147, R113, R112 ;  /* 0x0000007071934220 */ /* 0x000fe20000410000 */
[--C-:B------:R-:W-:Y:S01]  /*2140*/  @P5 HADD2.F32 R112, -RZ, R109.reuse.H0_H0 ;  /* 0x2000006dff705230 */ /* 0x100fe20000004100 */
[----:B------:R-:W-:Y:S01]  /*2150*/  @P6 FMUL.FTZ R148, R152, R108 ;  /* 0x0000006c98946220 */ /* 0x000fe20000410000 */
[----:B------:R-:W-:Y:S01]  /*2160*/  @P1 HADD2.F32 R109, -RZ, R109.H1_H1 ;  /* 0x3000006dff6d1230 */ /* 0x000fe20000004100 */
[----:B------:R-:W-:Y:S01]  /*2170*/  FMUL.FTZ R108, R150, c[0x0][0x1e8] ;  /* 0x00007a00966c7a20 */ /* 0x000fe20000410000 */
[----:B------:R-:W-:Y:S01]  /*2180*/  MOV R150, RZ ;  /* 0x000000ff00967202 */ /* 0x000fe20000000f00 */
[----:B------:R-:W-:Y:S01]  /*2190*/  @P5 FMUL.FTZ R149, R137, R112 ;  /* 0x0000007089955220 */ /* 0x000fe20000410000 */
[----:B------:R-:W-:Y:S01]  /*21a0*/  LOP3.LUT P5, RZ, R125, 0xff, RZ, 0xc0, !PT ;  /* 0x000000ff7dff7812 */ /* 0x000fe200078ac0ff */
[----:B------:R-:W-:Y:S02]  /*21b0*/  FMUL.FTZ R112, R36, R113 ;  /* 0x0000007124707220 */ /* 0x000fe40000410000 */
[----:B------:R-:W-:Y:S01]  /*21c0*/  FMUL.FTZ R113, R37, R152 ;  /* 0x0000009825717220 */ /* 0x000fe20000410000 */
[----:B------:R-:W-:Y:S01]  /*21d0*/  FSEL R114, R114, RZ, P5 ;  /* 0x000000ff72727208 */ /* 0x000fe20002800000 */
[----:B------:R-:W-:Y:S01]  /*21e0*/  FMUL.FTZ R137, R39, R108 ;  /* 0x0000006c27897220 */ /* 0x000fe20000410000 */
[----:B------:R-:W-:Y:S01]  /*21f0*/  FSEL R112, R112, RZ, P4 ;  /* 0x000000ff70707208 */ /* 0x000fe20002000000 */
[----:B------:R-:W-:Y:S01]  /*2200*/  @P0 HADD2.F32 R152, -RZ, R111.H0_H0 ;  /* 0x2000006fff980230 */ /* 0x000fe20000004100 */
[----:B------:R-:W-:Y:S01]  /*2210*/  FSEL R113, R113, RZ, P6 ;  /* 0x000000ff71717208 */ /* 0x000fe20003000000 */
[----:B------:R-:W-:Y:S01]  /*2220*/  FADD.FTZ R88, R88, R147 ;  /* 0x0000009358587221 */ /* 0x000fe20000010000 */
[----:B------:R-:W-:Y:S01]  /*2230*/  FSEL R137, R137, RZ, P1 ;  /* 0x000000ff89897208 */ /* 0x000fe20000800000 */
[----:B------:R-:W-:Y:S01]  /*2240*/  FADD.FTZ R89, R89, R148 ;  /* 0x0000009459597221 */ /* 0x000fe20000010000 */
[----:B------:R-:W-:Y:S01]  /*2250*/  F2FP.PACK_AB R112, R113, R112 ;  /* 0x000000707170723e */ /* 0x000fe200000000ff */
[----:B------:R-:W-:Y:S01]  /*2260*/  @P0 FMUL.FTZ R153, R145, R152 ;  /* 0x0000009891990220 */ /* 0x000fe20000410000 */
[----:B------:R-:W-:Y:S01]  /*2270*/  F2FP.PACK_AB R113, R137, R136 ;  /* 0x000000888971723e */ /* 0x000fe200000000ff */
[----:B------:R-:W-:Y:S01]  /*2280*/  FADD.FTZ R90, R90, R149 ;  /* 0x000000955a5a7221 */ /* 0x000fe20000010000 */
[----:B------:R-:W-:Y:S01]  /*2290*/  LEA R136, P6, R120, c[0x0][0x248], 0x4 ;  /* 0x0000920078887a11 */ /* 0x000fe200078c20ff */
[----:B------:R-:W-:Y:S01]  /*22a0*/  FADD.FTZ R94, R94, R153 ;  /* 0x000000995e5e7221 */ /* 0x000fe20000010000 */
[----:B------:R-:W-:-:S02]  /*22b0*/  LOP3.LUT P4, RZ, R125, 0xff00, RZ, 0xc0, !PT ;  /* 0x0000ff007dff7812 */ /* 0x000fc4000788c0ff */
        /* <DEDUP_REMOVED lines=8> */
[----:B------:R-:W-:Y:S02]  /*2340*/  F2FP.PACK_AB R114, R115, R114 ;  /* 0x000000727372723e */ /* 0x000fe400000000ff */
[----:B------:R-:W-:Y:S01]  /*2350*/  F2FP.PACK_AB R115, R146, R121 ;  /* 0x000000799273723e */ /* 0x000fe200000000ff */
[--C-:B------:R-:W-:Y:S02]  /*2360*/  @P5 HADD2.F32 R146, -RZ, R110.reuse.H0_H0 ;  /* 0x2000006eff925230 */ /* 0x100fe40000004100 */
[----:B------:R-:W-:Y:S02]  /*2370*/  @P4 HADD2.F32 R121, -RZ, R110.H1_H1 ;  /* 0x3000006eff794230 */ /* 0x000fe40000004100 */
[----:B------:R0:W-:Y:S01]  /*2380*/  STG.E.128 [R136.64], R112 ;  /* 0x0000007088007986 */ /* 0x0001e2000c101d04 */
[----:B------:R-:W-:Y:S01]  /*2390*/  @P6 HADD2.F32 R155, -RZ, R111.H1_H1 ;  /* 0x3000006fff9b6230 */ /* 0x000fe20000004100 */
        /* <DEDUP_REMOVED lines=9> */
.L_x_4180:
[----:B------:R-:W-:Y:S05]  /*2430*/  BSYNC B1 ;  /* 0x0000000000017941 */ /* 0x000fea0003800000 */
.L_x_4179:
[----:B0-----:R-:W-:-:S04]  /*2440*/  MOV R109, c[0x0][0x160] ;  /* 0x00005800006d7a02 */ /* 0x001fc80000000f00 */
[----:B------:R-:W-:-:S04]  /*2450*/  LEA R2, R109, R2, 0x2 ;  /* 0x000000026d027211 */ /* 0x000fc800078e10ff */
[----:B------:R-:W-:-:S13]  /*2460*/  ISETP.GE.AND P0, PT, R2, c[0x0][0x164], PT ;  /* 0x0000590002007a0c */ /* 0x000fda0003f06270 */
[----:B------:R-:W-:Y:S01]  /*2470*/  @P0 CALL.REL.NOINC `(.L_x_4170) ;  /* 0x0000001000000944 */ /* 0x000fe20003c00000 */
[----:B------:R-:W-:Y:S05]  /*2480*/  BRA `(.L_x_4181) ;  /* 0xffffdf1000007947 */ /* 0x000fea000383ffff */
.L_x_4170:
[----:B0-----:R-:W-:Y:S05]  /*2490*/  BSYNC B0 ;  /* 0x0000000000007941 */ /* 0x001fea0003800000 */
.L_x_4169:
        /* <DEDUP_REMOVED lines=149> */
.L_x_4183:
[----:B------:R-:W-:Y:S05]  /*2df0*/  BSYNC B0 ;  /* 0x0000000000007941 */ /* 0x000fea0003800000 */
.L_x_4182:
        /* <DEDUP_REMOVED lines=16> */
.L_x_4185:
[----:B------:R-:W-:Y:S05]  /*2f00*/  BSYNC B0 ;  /* 0x0000000000007941 */ /* 0x000fea0003800000 */
.L_x_4184:
        /* <DEDUP_REMOVED lines=16> */
.L_x_4187:
[----:B------:R-:W-:Y:S05]  /*3010*/  BSYNC B0 ;  /* 0x0000000000007941 */ /* 0x000fea0003800000 */
.L_x_4186:
        /* <DEDUP_REMOVED lines=10> */
.L_x_4175:
[----:B------:R-:W-:Y:S01]  /*30c0*/  HFMA2.MMA R136, -RZ, RZ, 0, 5.9604644775390625e-08 ;  /* 0x00000001ff887435 */ /* 0x000fe200000001ff */
[----:B------:R-:W-:Y:S02]  /*30d0*/  MOV R111, R145 ;  /* 0x00000091006f7202 */ /* 0x000fe40000000f00 */
[----:B------:R-:W-:Y:S02]  /*30e0*/  MOV R113, 0x1f ;  /* 0x0000001f00717802 */ /* 0x000fe40000000f00 */
[----:B------:R-:W-:-:S02]  /*30f0*/  MOV R148, 0xffffffff ;  /* 0xffffffff00947802 */ /* 0x000fc40000000f00 */
[----:B------:R-:W-:Y:S02]  /*3100*/  MOV R108, 0x3120 ;  /* 0x00003120006c7802 */ /* 0x000fe40000000f00 */
[----:B------:R-:W-:Y:S05]  /*3110*/  CALL.REL.NOINC `($__internal_114_$__cuda_sm70_shflsync_bfly_p) ;  /* 0x0000046000007944 */ /* 0x000fea0003c00000 */
[----:B-1----:R-:W-:Y:S01]  /*3120*/  MOV R110, R111 ;  /* 0x0000006f006e7202 */ /* 0x002fe20000000f00 */
[----:B0-----:R-:W-:Y:S05]  /*3130*/  BRA `(.L_x_4188) ;  /* 0xffffdf2000007947 */ /* 0x001fea000383ffff */
.L_x_4176:
[----:B------:R-:W-:Y:S01]  /*3140*/  HFMA2.MMA R136, -RZ, RZ, 0, 5.9604644775390625e-08 ;  /* 0x00000001ff887435 */ /* 0x000fe200000001ff */
[----:B------:R-:W-:Y:S02]  /*3150*/  MOV R111, R146 ;  /* 0x00000092006f7202 */ /* 0x000fe40000000f00 */
[----:B------:R-:W-:Y:S02]  /*3160*/  MOV R113, 0x1f ;  /* 0x0000001f00717802 */ /* 0x000fe40000000f00 */
[----:B------:R-:W-:Y:S02]  /*3170*/  MOV R148, 0xffffffff ;  /* 0xffffffff00947802 */ /* 0x000fe40000000f00 */
[----:B------:R-:W-:Y:S02]  /*3180*/  MOV R108, 0x31a0 ;  /* 0x000031a0006c7802 */ /* 0x000fe40000000f00 */
[----:B01----:R-:W-:Y:S05]  /*3190*/  CALL.REL.NOINC `($__internal_114_$__cuda_sm70_shflsync_bfly_p) ;  /* 0x000003e000007944 */ /* 0x003fea0003c00000 */
[----:B------:R-:W-:Y:S01]  /*31a0*/  FADD.FTZ R145, R110, R145 ;  /* 0x000000916e917221 */ /* 0x000fe20000010000 */
[----:B0-----:R-:W-:Y:S01]  /*31b0*/  HFMA2.MMA R136, -RZ, RZ, 0, 1.1920928955078125e-07 ;  /* 0x00000002ff887435 */ /* 0x001fe200000001ff */
[----:B-1----:R-:W-:Y:S01]  /*31c0*/  FADD.FTZ R146, R146, R111 ;  /* 0x0000006f92927221 */ /* 0x002fe20000010000 */
[----:B------:R-:W-:-:S02]  /*31d0*/  MOV R113, 0x1f ;  /* 0x0000001f00717802 */ /* 0x000fc40000000f00 */
[----:B------:R-:W-:Y:S02]  /*31e0*/  MOV R148, 0xffffffff ;  /* 0xffffffff00947802 */ /* 0x000fe40000000f00 */
[----:B------:R-:W-:Y:S02]  /*31f0*/  MOV R111, R145 ;  /* 0x00000091006f7202 */ /* 0x000fe40000000f00 */
[----:B------:R-:W-:Y:S02]  /*3200*/  MOV R108, 0x3220 ;  /* 0x00003220006c7802 */ /* 0x000fe40000000f00 */
[----:B------:R-:W-:Y:S05]  /*3210*/  CALL.REL.NOINC `($__internal_114_$__cuda_sm70_shflsync_bfly_p) ;  /* 0x0000036000007944 */ /* 0x000fea0003c00000 */
[----:B0-----:R-:W-:Y:S01]  /*3220*/  HFMA2.MMA R136, -RZ, RZ, 0, 1.1920928955078125e-07 ;  /* 0x00000002ff887435 */ /* 0x001fe200000001ff */
[----:B-1----:R-:W-:Y:S02]  /*3230*/  MOV R110, R111 ;  /* 0x0000006f006e7202 */ /* 0x002fe40000000f00 */
[----:B------:R-:W-:Y:S02]  /*3240*/  MOV R111, R146 ;  /* 0x00000092006f7202 */ /* 0x000fe40000000f00 */
[----:B------:R-:W-:Y:S02]  /*3250*/  MOV R113, 0x1f ;  /* 0x0000001f00717802 */ /* 0x000fe40000000f00 */
[----:B------:R-:W-:-:S02]  /*3260*/  MOV R148, 0xffffffff ;  /* 0xffffffff00947802 */ /* 0x000fc40000000f00 */
[----:B------:R-:W-:Y:S02]  /*3270*/  MOV R108, 0x3290 ;  /* 0x00003290006c7802 */ /* 0x000fe40000000f00 */
[----:B------:R-:W-:Y:S05]  /*3280*/  CALL.REL.NOINC `($__internal_114_$__cuda_sm70_shflsync_bfly_p) ;  /* 0x000002f000007944 */ /* 0x000fea0003c00000 */
[----:B------:R-:W-:Y:S01]  /*3290*/  FADD.FTZ R145, R110, R145 ;  /* 0x000000916e917221 */ /* 0x000fe20000010000 */
[----:B0-----:R-:W-:Y:S01]  /*32a0*/  HFMA2.MMA R136, -RZ, RZ, 0, 2.384185791015625e-07 ;  /* 0x00000004ff887435 */ /* 0x001fe200000001ff */
[----:B-1----:R-:W-:Y:S01]  /*32b0*/  FADD.FTZ R146, R146, R111 ;  /* 0x0000006f92927221 */ /* 0x002fe20000010000 */
[----:B------:R-:W-:Y:S02]  /*32c0*/  MOV R113, 0x1f ;  /* 0x0000001f00717802 */ /* 0x000fe40000000f00 */
[----:B------:R-:W-:Y:S02]  /*32d0*/  MOV R148, 0xffffffff ;  /* 0xffffffff00947802 */ /* 0x000fe40000000f00 */
[----:B------:R-:W-:Y:S02]  /*32e0*/  MOV R111, R145 ;  /* 0x00000091006f7202 */ /* 0x000fe40000000f00 */
[----:B------:R-:W-:Y:S02]  /*32f0*/  MOV R108, 0x3310 ;  /* 0x00003310006c7802 */ /* 0x000fe40000000f00 */
[----:B------:R-:W-:Y:S05]  /*3300*/  CALL.REL.NOINC `($__internal_114_$__cuda_sm70_shflsync_bfly_p) ;  /* 0x0000027000007944 */ /* 0x000fea0003c00000 */
[----:B0-----:R-:W-:Y:S01]  /*3310*/  HFMA2.MMA R136, -RZ, RZ, 0, 2.384185791015625e-07 ;  /* 0x00000004ff887435 */ /* 0x001fe200000001ff */
[----:B-1----:R-:W-:-:S02]  /*3320*/  MOV R110, R111 ;  /* 0x0000006f006e7202 */ /* 0x002fc40000000f00 */
[----:B------:R-:W-:Y:S02]  /*3330*/  MOV R111, R146 ;  /* 0x00000092006f7202 */ /* 0x000fe40000000f00 */
[----:B------:R-:W-:Y:S02]  /*3340*/  MOV R113, 0x1f ;  /* 0x0000001f00717802 */ /* 0x000fe40000000f00 */
[----:B------:R-:W-:Y:S02]  /*3350*/  MOV R148, 0xffffffff ;  /* 0xffffffff00947802 */ /* 0x000fe40000000f00 */
[----:B------:R-:W-:Y:S02]  /*3360*/  MOV R108, 0x3380 ;  /* 0x00003380006c7802 */ /* 0x000fe40000000f00 */
[----:B------:R-:W-:Y:S05]  /*3370*/  CALL.REL.NOINC `($__internal_114_$__cuda_sm70_shflsync_bfly_p) ;  /* 0x0000020000007944 */ /* 0x000fea0003c00000 */
[----:B------:R-:W-:Y:S01]  /*3380*/  FADD.FTZ R145, R110, R145 ;  /* 0x000000916e917221 */ /* 0x000fe20000010000 */
[----:B0-----:R-:W-:Y:S01]  /*3390*/  HFMA2.MMA R136, -RZ, RZ, 0, 4.76837158203125e-07 ;  /* 0x00000008ff887435 */ /* 0x001fe200000001ff */
[----:B-1----:R-:W-:Y:S01]  /*33a0*/  FADD.FTZ R114, R146, R111 ;  /* 0x0000006f92727221 */ /* 0x002fe20000010000 */
[----:B------:R-:W-:Y:S02]  /*33b0*/  MOV R113, 0x1f ;  /* 0x0000001f00717802 */ /* 0x000fe40000000f00 */
[----:B------:R-:W-:-:S02]  /*33c0*/  MOV R148, 0xffffffff ;  /* 0xffffffff00947802 */ /* 0x000fc40000000f00 */
[----:B------:R-:W-:Y:S02]  /*33d0*/  MOV R111, R145 ;  /* 0x00000091006f7202 */ /* 0x000fe40000000f00 */
[----:B------:R-:W-:Y:S02]  /*33e0*/  MOV R108, 0x3400 ;  /* 0x00003400006c7802 */ /* 0x000fe40000000f00 */
[----:B------:R-:W-:Y:S05]  /*33f0*/  CALL.REL.NOINC `($__internal_114_$__cuda_sm70_shflsync_bfly_p) ;  /* 0x0000018000007944 */ /* 0x000fea0003c00000 */
[----:B0-----:R-:W-:Y:S01]  /*3400*/  HFMA2.MMA R136, -RZ, RZ, 0, 4.76837158203125e-07 ;  /* 0x00000008ff887435 */ /* 0x001fe200000001ff */
[----:B-1----:R-:W-:Y:S02]  /*3410*/  MOV R110, R111 ;  /* 0x0000006f006e7202 */ /* 0x002fe40000000f00 */
[----:B------:R-:W-:Y:S02]  /*3420*/  MOV R111, R114 ;  /* 0x00000072006f7202 */ /* 0x000fe40000000f00 */
[----:B------:R-:W-:Y:S02]  /*3430*/  MOV R113, 0x1f ;  /* 0x0000001f00717802 */ /* 0x000fe40000000f00 */
[----:B------:R-:W-:Y:S02]  /*3440*/  MOV R148, 0xffffffff ;  /* 0xffffffff00947802 */ /* 0x000fe40000000f00 */
[----:B------:R-:W-:-:S02]  /*3450*/  MOV R108, 0x3470 ;  /* 0x00003470006c7802 */ /* 0x000fc40000000f00 */
[----:B------:R-:W-:Y:S05]  /*3460*/  CALL.REL.NOINC `($__internal_114_$__cuda_sm70_shflsync_bfly_p) ;  /* 0x0000011000007944 */ /* 0x000fea0003c00000 */
[----:B------:R-:W-:Y:S01]  /*3470*/  FADD.FTZ R112, R110, R145 ;  /* 0x000000916e707221 */ /* 0x000fe20000010000 */
[----:B0-----:R-:W-:Y:S01]  /*3480*/  HFMA2.MMA R136, -RZ, RZ, 0, 9.5367431640625e-07 ;  /* 0x00000010ff887435 */ /* 0x001fe200000001ff */
[----:B-1----:R-:W-:Y:S01]  /*3490*/  FADD.FTZ R114, R114, R111 ;  /* 0x0000006f72727221 */ /* 0x002fe20000010000 */
[----:B------:R-:W-:-:S02]  /*34a0*/  MOV R113, 0x1f ;  /* 0x0000001f00717802 */ /* 0x000fc40000000f00 */
[----:B------:R-:W-:Y:S02]  /*34b0*/  MOV R148, 0xffffffff ;  /* 0xffffffff00947802 */ /* 0x000fe40000000f00 */
[----:B------:R-:W-:Y:S02]  /*34c0*/  MOV R111, R112 ;  /* 0x00000070006f7202 */ /* 0x000fe40000000f00 */
[----:B------:R-:W-:Y:S02]  /*34d0*/  MOV R108, 0x34f0 ;  /* 0x000034f0006c7802 */ /* 0x000fe40000000f00 */
[----:B------:R-:W-:Y:S05]  /*34e0*/  CALL.REL.NOINC `($__internal_114_$__cuda_sm70_shflsync_bfly_p) ;  /* 0x0000009000007944 */ /* 0x000fea0003c00000 */
[----:B0-----:R-:W-:Y:S01]  /*34f0*/  HFMA2.MMA R136, -RZ, RZ, 0, 9.5367431640625e-07 ;  /* 0x00000010ff887435 */ /* 0x001fe200000001ff */
[----:B-1----:R-:W-:Y:S02]  /*3500*/  MOV R115, R111 ;  /* 0x0000006f00737202 */ /* 0x002fe40000000f00 */
[----:B------:R-:W-:Y:S02]  /*3510*/  MOV R111, R114 ;  /* 0x00000072006f7202 */ /* 0x000fe40000000f00 */
[----:B------:R-:W-:Y:S02]  /*3520*/  MOV R113, 0x1f ;  /* 0x0000001f00717802 */ /* 0x000fe40000000f00 */
[----:B------:R-:W-:-:S02]  /*3530*/  MOV R148, 0xffffffff ;  /* 0xffffffff00947802 */ /* 0x000fc40000000f00 */
[----:B------:R-:W-:Y:S02]  /*3540*/  MOV R108, 0x3560 ;  /* 0x00003560006c7802 */ /* 0x000fe40000000f00 */
[----:B------:R-:W-:Y:S05]  /*3550*/  CALL.REL.NOINC `($__internal_114_$__cuda_sm70_shflsync_bfly_p) ;  /* 0x0000002000007944 */ /* 0x000fea0003c00000 */
[----:B-1----:R-:W-:Y:S01]  /*3560*/  MOV R109, R111 ;  /* 0x0000006f006d7202 */ /* 0x002fe20000000f00 */
[----:B0-----:R-:W-:Y:S05]  /*3570*/  BRA `(.L_x_4189) ;  /* 0xffffdc0000007947 */ /* 0x001fea000383ffff */
        .weak           $__internal_114_$__cuda_sm70_shflsync_bfly_p
        .type           $__internal_114_$__cuda_sm70_shflsync_bfly_p,@function
        .size           $__internal_114_$__cuda_sm70_shflsync_bfly_p,(.L_x_7292 - $__internal_114_$__cuda_sm70_shflsync_bfly_p)
$__internal_114_$__cuda_sm70_shflsync_bfly_p:
[----:B------:R-:W-:Y:S01]  /*3580*/  HFMA2.MMA R109, -RZ, RZ, 0, 0 ;  /* 0x00000000ff6d7435 */ /* 0x000fe200000001ff */
[----:B------:R-:W-:Y:S04]  /*3590*/  WARPSYNC R148 ;  /* 0x0000009400007348 */ /* 0x000fe80003800000 */
[----:B------:R0:W1:Y:S01]  /*35a0*/  SHFL.BFLY PT, R111, R111, R136, R113 ;  /* 0x0c0000886f6f7389 */ /* 0x00006200000e0071 */
[----:B------:R-:W-:Y:S05]  /*35b0*/  RET.REL.NODEC R108 `(_ZN10layer_norm13ln_bwd_kernelINS_13Kernel_traitsIf6__halfS2_S2_fjLj512ELj1ELj4ELj1ELj16ENS_18Kernel_traits_baseILj512EfS2_S2_S2_fjLj128EEEEELb1ELb1ELb0ELb0EEEvNS_9BwdParamsE) ;  /* 0xffffca406c007950 */ /* 0x000fea0003c3ffff */
.L_x_4190:
        /* <DEDUP_REMOVED lines=12> */
.L_x_7292:


//--------------------- .text._ZN10layer_norm13ln_bwd_kernelINS_13Kernel_traitsIf6__halfS2_S2_fjLj512ELj1ELj4ELj1ELj16ENS_18Kernel_traits_baseILj512EfS2_S2_S2_fjLj128EEEEELb1ELb1ELb0ELb1EEEvNS_9BwdParamsE --------------------------
	.section	.text._ZN10layer_norm13ln_bwd_kernelINS_13Kernel_traitsIf6__halfS2_S2_fjLj512ELj1ELj4ELj1ELj16ENS_18Kernel_traits_baseILj512EfS2_S2_S2_fjLj128EEEEELb1ELb1ELb0ELb1EEEvNS_9BwdParamsE,"ax",@progbits
	.sectioninfo	@"SHI_REGISTERS=158"
	.align	128
        .global         _ZN10layer_norm13ln_bwd_kernelINS_13Kernel_traitsIf6__halfS2_S2_fjLj512ELj1ELj4ELj1ELj16ENS_18Kernel_traits_baseILj512EfS2_S2_S2_fjLj128EEEEELb1ELb1ELb0ELb1EEEvNS_9BwdParamsE
        .type           _ZN10layer_norm13ln_bwd_kernelINS_13Kernel_traitsIf6__halfS2_S2_fjLj512ELj1ELj4ELj1ELj16ENS_18Kernel_traits_baseILj512EfS2_S2_S2_fjLj128EEEEELb1ELb1ELb0ELb1EEEvNS_9BwdParamsE,@function
        .size           _ZN10layer_norm13ln_bwd_kernelINS_13Kernel_traitsIf6__halfS2_S2_fjLj512ELj1ELj4ELj1ELj16ENS_18Kernel_traits_baseILj512EfS2_S2_S2_fjLj128EEEEELb1ELb1ELb0ELb1EEEvNS_9BwdParamsE,(.L_x_7293 - _ZN10layer_norm13ln_bwd_kernelINS_13Kernel_traitsIf6__halfS2_S2_fjLj512ELj1ELj4ELj1ELj16ENS_18Kernel_traits_baseILj512EfS2_S2_S2_fjLj128EEEEELb1ELb1ELb0ELb1EEEvNS_9BwdParamsE)
        .other          _ZN10layer_norm13ln_bwd_kernelINS_13Kernel_traitsIf6__halfS2_S2_fjLj512ELj1ELj4ELj1ELj16ENS_18Kernel_traits_baseILj512EfS2_S2_S2_fjLj128EEEEELb1ELb1ELb0ELb1EEEvNS_9BwdParamsE,@"STO_CUDA_ENTRY STV_DEFAULT"
_ZN10layer_norm13ln_bwd_kernelINS_13Kernel_traitsIf6__halfS2_S2_fjLj512ELj1ELj4ELj1ELj16ENS_18Kernel_traits_baseILj512EfS2_S2_S2_fjLj128EEEEELb1ELb1ELb0ELb1EEEvNS_9BwdParamsE:
.text._ZN10layer_norm13ln_bwd_kernelINS_13Kernel_traitsIf6__halfS2_S2_fjLj512ELj1ELj4ELj1ELj16ENS_18Kernel_traits_baseILj512EfS2_S2_S2_fjLj128EEEEELb1ELb1ELb0ELb1EEEvNS_9BwdParamsE:
        /* <DEDUP_REMOVED lines=34> */
.L_x_4192:
        /* <DEDUP_REMOVED lines=40> */
.L_x_4198:
[----:B------:R-:W-:Y:S01]  /*04a0*/  ISETP.NE.U32.AND P1, PT, RZ, c[0x0][0x1c0], PT ;  /* 0x00007000ff007a0c */ /* 0x000fe20003f25070 */
[----:B------:R-:W-:Y:S01]  /*04b0*/  IMAD R2, R121, c[0x0][0x168], RZ ;  /* 0x00005a0079027a24 */ /* 0x000fe200078e02ff */
[----:B------:R-:W-:Y:S01]  /*04c0*/  HFMA2.MMA R68, -RZ, RZ, 0, 9.5367431640625e-07 ;  /* 0x00000010ff447435 */ /* 0x000fe200000001ff */
[----:B------:R-:W-:-:S02]  /*04d0*/  LOP3.LUT R48, R0, 0x1f, RZ, 0xc0, !PT ;  /* 0x0000001f00307812 */ /* 0x000fc400078ec0ff */
[----:B------:R-:W-:Y:S02]  /*04e0*/  ISETP.NE.AND.EX P1, PT, RZ, c[0x0][0x1c4], PT, P1 ;  /* 0x00007100ff007a0c */ /* 0x000fe40003f25310 */
[----:B------:R-:W-:-:S04]  /*04f0*/  SHF.R.S32.HI R3, RZ, 0x1f, R2 ;  /* 0x0000001fff037819 */ /* 0x000fc80000011402 */
[----:B------:R-:W-:Y:S02]  /*0500*/  LEA.HI R3, R3, R2, RZ, 0x3 ;  /* 0x0000000203037211 */ /* 0x000fe400078f18ff */
[----:B------:R-:W-:Y:S02]  /*0510*/  SHF.R.S32.HI R2, RZ, 0x1f, R121 ;  /* 0x0000001fff027819 */ /* 0x000fe40000011479 */
[----:B------:R-:W-:-:S03]  /*0520*/  LEA.HI.SX32 R123, R3, R48, 0x1d ;  /* 0x00000030037b7211 */ /* 0x000fc600078feaff */
[----:B------:R-:W-:Y:S02]  /*0530*/  @P1 LEA R62, P0, R121, c[0x0][0x1c0], 0x1 ;  /* 0x00007000793e1a11 */ /* 0x000fe400078008ff */
[----:B------:R-:W-:Y:S01]  /*0540*/  MOV R104, 0x4 ;  /* 0x0000000400687802 */ /* 0x000fe20000000f00 */
[-C--:B------:R-:W-:Y:S01]  /*0550*/  IMAD.WIDE.U32 R48, R123, R68.reuse, c[0x0][0x188] ;  /* 0x000062007b307625 */ /* 0x080fe200078e0044 */
[----:B------:R-:W-:Y:S02]  /*0560*/  @P1 LEA.HI.X R63, R121, c[0x0][0x1c4], R2, 0x1, P0 ;  /* 0x00007100793f1a11 */ /* 0x000fe400000f0c02 */
[C---:B------:R-:W-:Y:S01]  /*0570*/  IADD3 R122, R123.reuse, 0x20, RZ ;  /* 0x000000207b7a7810 */ /* 0x040fe20007ffe0ff */
[----:B------:R-:W-:Y:S02]  /*0580*/  IMAD.WIDE.U32 R52, R123, R68, c[0x0][0x208] ;  /* 0x000082007b347625 */ /* 0x000fe400078e0044 */
[----:B------:R0:W2:Y:S02]  /*0590*/  @P1 LDG.E.U16 R124, [R62.64] ;  /* 0x000000043e7c1981 */ /* 0x0000a4000c1e1500 */
[----:B------:R-:W-:-:S02]  /*05a0*/  IMAD.WIDE R2, R121, R104, c[0x0][0x1a0] ;  /* 0x0000680079027625 */ /* 0x000fc400078e0268 */
[----:B------:R-:W3:Y:S02]  /*05b0*/  LDG.E.128 R48, [R48.64] ;  /* 0x0000000430307981 */ /* 0x000ee4000c1e1d00 */
[----:B------:R-:W-:Y:S02]  /*05c0*/  IMAD.WIDE.U32 R56, R68, R122, c[0x0][0x188] ;  /* 0x0000620044387625 */ /* 0x000fe400078e007a */
[----:B------:R1:W4:Y:S02]  /*05d0*/  LDG.E R128, [R2.64] ;  /* 0x0000000402807981 */ /* 0x000324000c1e1900 */
[----:B------:R-:W-:Y:S02]  /*05e0*/  IMAD.WIDE.U32 R60, R122, R68, c[0x0][0x208] ;  /* 0x000082007a3c7625 */ /* 0x000fe400078e0044 */
[----:B------:R-:W4:Y:S02]  /*05f0*/  LDG.E.128 R52, [R52.64] ;  /* 0x0000000434347981 */ /* 0x000f24000c1e1d00 */
[----:B------:R-:W-:-:S02]  /*0600*/  IMAD.WIDE R104, R121, R104, c[0x0][0x1a8] ;  /* 0x00006a0079687625 */ /* 0x000fc400078e0268 */
[----:B------:R-:W4:Y:S04]  /*0610*/  LDG.E.128 R56, [R56.64] ;  /* 0x0000000438387981 */ /* 0x000f28000c1e1d00 */
[----:B0-----:R-:W4:Y:S04]  /*0620*/  LDG.E.128 R60, [R60.64] ;  /* 0x000000043c3c7981 */ /* 0x001f28000c1e1d00 */
[----:B------:R0:W4:Y:S01]  /*0630*/  LDG.E R104, [R104.64] ;  /* 0x0000000468687981 */ /* 0x000122000c1e1900 */
[----:B------:R-:W-:-:S10]  /*0640*/  HFMA2.MMA R125, -RZ, RZ, 0, 4.76837158203125e-07 ;  /* 0x00000008ff7d7435 */ /* 0x000fd400000001ff */
[----:B------:R-:W-:-:S04]  /*0650*/  IMAD.WIDE.U32 R64, R123, R125, c[0x0][0x190] ;  /* 0x000064007b407625 */ /* 0x000fc800078e007d */
[----:B-1----:R-:W-:Y:S02]  /*0660*/  IMAD.WIDE.U32 R2, R125, R122, c[0x0][0x190] ;  /* 0x000064007d027625 */ /* 0x002fe400078e007a */
[----:B-----5:R-:W5:Y:S04]  /*0670*/  LDG.E.64 R64, [R64.64] ;  /* 0x0000000440407981 */ /* 0x020f68000c1e1b00 */
[----:B------:R-:W5:Y:S01]  /*0680*/  LDG.E.64 R2, [R2.64] ;  /* 0x0000000402027981 */ /* 0x000f62000c1e1b00 */
[----:B------:R-:W-:-:S04]  /*0690*/  ISETP.NE.U32.AND P0, PT, RZ, c[0x0][0x218], PT ;  /* 0x00008600ff007a0c */ /* 0x000fc80003f05070 */
[----:B------:R-:W-:Y:S02]  /*06a0*/  ISETP.NE.AND.EX P0, PT, RZ, c[0x0][0x21c], PT, P0 ;  /* 0x00008700ff007a0c */ /* 0x000fe40003f05300 */
[----:B0-----:R-:W-:-:S11]  /*06b0*/  MOV R105, 0x3f800000 ;  /* 0x3f80000000697802 */ /* 0x001fd60000000f00 */
[----:B------:R-:W-:-:S04]  /*06c0*/  @P0 IMAD.WIDE.U32 R66, R123, R68, c[0x0][0x218] ;  /* 0x000086007b420625 */ /* 0x000fc800078e0044 */
[----:B------:R-:W-:Y:S01]  /*06d0*/  @P0 IMAD.WIDE.U32 R68, R68, R122, c[0x0][0x218] ;  /* 0x0000860044440625 */ /* 0x000fe200078e007a */
[----:B------:R0:W5:Y:S04]  /*06e0*/  @P0 LDG.E.128 R36, [R66.64] ;  /* 0x0000000442240981 */ /* 0x000168000c1e1d00 */
[----:B------:R1:W5:Y:S01]  /*06f0*/  @P0 LDG.E.128 R40, [R68.64] ;  /* 0x0000000444280981 */ /* 0x000362000c1e1d00 */
[----:B--2---:R-:W-:Y:S01]  /*0700*/  @P1 HADD2.F32 R105, -RZ, R124.H0_H0 ;  /* 0x2000007cff691230 */ /* 0x004fe20000004100 */
[----:B------:R-:W-:Y:S01]  /*0710*/  ISETP.NE.AND P1, PT, R120, RZ, PT ;  /* 0x000000ff7800720c */ /* 0x000fe20003f25270 */
[--C-:B---3--:R-:W-:Y:S02]  /*0720*/  HADD2.F32 R125, -RZ, R48.reuse.H0_H0 ;  /* 0x20000030ff7d7230 */ /* 0x108fe40000004100 */
[----:B------:R-:W-:Y:S01]  /*0730*/  HADD2.F32 R126, -RZ, R49.H0_H0 ;  /* 0x20000031ff7e7230 */ /* 0x000fe20000004100 */
[----:B----4-:R-:W-:Y:S01]  /*0740*/  FSEL R128, R128, RZ, !P1 ;  /* 0x000000ff80807208 */ /* 0x010fe20004800000 */
[----:B------:R-:W-:-:S02]  /*0750*/  HADD2.F32 R48, -RZ, R48.H1_H1 ;  /* 0x30000030ff307230 */ /* 0x000fc40000004100 */
[----:B------:R-:W-:Y:S02]  /*0760*/  HADD2.F32 R127, -RZ, R50.H0_H0 ;  /* 0x20000032ff7f7230 */ /* 0x000fe40000004100 */
[--C-:B------:R-:W-:Y:S02]  /*0770*/  HADD2.F32 R133, -RZ, R52.reuse.H0_H0 ;  /* 0x20000034ff857230 */ /* 0x100fe40000004100 */
[----:B------:R-:W-:Y:S02]  /*0780*/  HADD2.F32 R124, -RZ, R52.H1_H1 ;  /* 0x30000034ff7c7230 */ /* 0x000fe40000004100 */
[--C-:B-1----:R-:W-:Y:S02]  /*0790*/  HADD2.F32 R68, -RZ, R53.reuse.H0_H0 ;  /* 0x20000035ff447230 */ /* 0x102fe40000004100 */
[----:B------:R-:W-:Y:S02]  /*07a0*/  HADD2.F32 R52, -RZ, R53.H1_H1 ;  /* 0x30000035ff347230 */ /* 0x000fe40000004100 */
[----:B------:R-:W-:-:S02]  /*07b0*/  HADD2.F32 R50, -RZ, R50.H1_H1 ;  /* 0x30000032ff327230 */ /* 0x000fc40000004100 */
[--C-:B0-----:R-:W-:Y:S02]  /*07c0*/  HADD2.F32 R66, -RZ, R51.reuse.H0_H0 ;  /* 0x20000033ff427230 */ /* 0x101fe40000004100 */
[--C-:B------:R-:W-:Y:S02]  /*07d0*/  HADD2.F32 R53, -RZ, R54.reuse.H0_H0 ;  /* 0x20000036ff357230 */ /* 0x100fe40000004100 */
[----:B------:R-:W-:Y:S02]  /*07e0*/  HADD2.F32 R138, -RZ, R54.H1_H1 ;  /* 0x30000036ff8a7230 */ /* 0x000fe40000004100 */
[----:B------:R-:W-:Y:S02]  /*07f0*/  HADD2.F32 R51, -RZ, R51.H1_H1 ;  /* 0x30000033ff337230 */ /* 0x000fe40000004100 */
[--C-:B------:R-:W-:Y:S02]  /*0800*/  HADD2.F32 R54, -RZ, R56.reuse.H0_H0 ;  /* 0x20000038ff367230 */ /* 0x100fe40000004100 */
[----:B------:R-:W-:-:S02]  /*0810*/  HADD2.F32 R131, -RZ, R56.H1_H1 ;  /* 0x30000038ff837230 */ /* 0x000fc40000004100 */
[--C-:B------:R-:W-:Y:S02]  /*0820*/  HADD2.F32 R69, -RZ, R58.reuse.H0_H0 ;  /* 0x2000003aff457230 */ /* 0x100fe40000004100 */
[--C-:B------:R-:W-:Y:S02]  /*0830*/  HADD2.F32 R67, -RZ, R59.reuse.H0_H0 ;  /* 0x2000003bff437230 */ /* 0x100fe40000004100 */
[----:B------:R-:W-:Y:S01]  /*0840*/  HADD2.F32 R135, -RZ, R59.H1_H1 ;  /* 0x3000003bff877230 */ /* 0x000fe20000004100 */
[C---:B------:R-:W-:Y:S01]  /*0850*/  FADD.FTZ R59, -R128.reuse, R126 ;  /* 0x0000007e803b7221 */ /* 0x040fe20000010100 */
[----:B------:R-:W-:Y:S02]  /*0860*/  HADD2.F32 R49, -RZ, R49.H1_H1 ;  /* 0x30000031ff317230 */ /* 0x000fe40000004100 */
[--C-:B------:R-:W-:Y:S02]  /*0870*/  HADD2.F32 R141, -RZ, R57.reuse.H0_H0 ;  /* 0x20000039ff8d7230 */ /* 0x100fe40000004100 */
        /* <DEDUP_REMOVED lines=12> */
[----:B------:R-:W-:Y:S01]  /*0940*/  HADD2.F32 R66, -RZ, R61.H1_H1 ;  /* 0x3000003dff427230 */ /* 0x000fe20000004100 */
[----:B------:R-:W-:Y:S01]  /*0950*/  FMUL.FTZ R60, R104, R59 ;  /* 0x0000003b683c7220 */ /* 0x000fe20000410000 */
[--C-:B------:R-:W-:Y:S01]  /*0960*/  HADD2.F32 R125, -RZ, R62.reuse.H0_H0 ;  /* 0x2000003eff7d7230 */ /* 0x100fe20000004100 */
[C---:B------:R-:W-:Y:S01]  /*0970*/  FADD.FTZ R143, -R128.reuse, R49 ;  /* 0x00000031808f7221 */ /* 0x040fe20000010100 */
[----:B------:R-:W-:Y:S01]  /*0980*/  HADD2.F32 R50, -RZ, R62.H1_H1 ;  /* 0x3000003eff327230 */ /* 0x000fe20000004100 */
[----:B------:R-:W-:-:S02]  /*0990*/  FADD.FTZ R51, -R128, R58 ;  /* 0x0000003a80337221 */ /* 0x000fc40000010100 */
[----:B------:R-:W-:Y:S02]  /*09a0*/  FMUL.FTZ R62, R104, R57 ;  /* 0x00000039683e7220 */ /* 0x000fe40000410000 */
[----:B------:R-:W-:Y:S01]  /*09b0*/  FMUL.FTZ R61, R32, R133 ;  /* 0x00000085203d7220 */ /* 0x000fe20000410000 */
[--C-:B------:R-:W-:Y:S01]  /*09c0*/  HADD2.F32 R48, -RZ, R63.reuse.H1_H1 ;  /* 0x3000003fff307230 */ /* 0x100fe20000004100 */
[----:B------:R-:W-:Y:S01]  /*09d0*/  FADD.FTZ R49, -R128, R67 ;  /* 0x0000004380317221 */ /* 0x000fe20000010100 */
[----:B------:R-:W-:Y:S01]  /*09e0*/  HADD2.F32 R67, -RZ, R63.H0_H0 ;  /* 0x2000003fff437230 */ /* 0x000fe20000004100 */
[----:B------:R-:W-:Y:S02]  /*09f0*/  FMUL.FTZ R58, R104, R55 ;  /* 0x00000037683a7220 */ /* 0x000fe40000410000 */
[----:B------:R-:W-:Y:S02]  /*0a00*/  FADD.FTZ R113, R68, R113 ;  /* 0x0000007144717221 */ /* 0x000fe40000010000 */
[----:B------:R-:W-:-:S02]  /*0a10*/  FFMA.FTZ R115, R60, R68, R115 ;  /* 0x000000443c737223 */ /* 0x000fc40000010073 */
[----:B------:R-:W-:Y:S02]  /*0a20*/  FMUL.FTZ R63, R34, R68 ;  /* 0x00000044223f7220 */ /* 0x000fe40000410000 */
[----:B------:R-:W-:Y:S02]  /*0a30*/  FADD.FTZ R116, R124, R116 ;  /* 0x000000747c747221 */ /* 0x000fe40000010000 */
[-C--:B------:R-:W-:Y:S02]  /*0a40*/  FFMA.FTZ R117, R62, R124.reuse, R117 ;  /* 0x0000007c3e757223 */ /* 0x080fe40000010075 */
[----:B------:R-:W-:Y:S02]  /*0a50*/  FMUL.FTZ R59, R33, R124 ;  /* 0x0000007c213b7220 */ /* 0x000fe40000410000 */
[----:B------:R-:W-:Y:S02]  /*0a60*/  FADD.FTZ R68, RZ, R61 ;  /* 0x0000003dff447221 */ /* 0x000fe40000010000 */
[----:B------:R-:W-:-:S02]  /*0a70*/  FFMA.FTZ R124, R58, R61, RZ ;  /* 0x0000003d3a7c7223 */ /* 0x000fc400000100ff */
[----:B------:R-:W-:Y:S02]  /*0a80*/  FADD.FTZ R145, -R128, R127 ;  /* 0x0000007f80917221 */ /* 0x000fe40000010100 */
[----:B------:R-:W-:Y:S02]  /*0a90*/  FADD.FTZ R68, R68, R59 ;  /* 0x0000003b44447221 */ /* 0x000fe40000010000 */
[----:B------:R-:W-:Y:S02]  /*0aa0*/  FFMA.FTZ R124, R62, R59, R124 ;  /* 0x0000003b3e7c7223 */ /* 0x000fe4000001007c */
[C---:B------:R-:W-:Y:S02]  /*0ab0*/  FADD.FTZ R127, -R128.reuse, R56 ;  /* 0x00000038807f7221 */ /* 0x040fe40000010100 */
[----:B------:R-:W-:Y:S02]  /*0ac0*/  FADD.FTZ R153, -R128, R54 ;  /* 0x0000003680997221 */ /* 0x000fe40000010100 */
[----:B------:R-:W-:-:S02]  /*0ad0*/  FMUL.FTZ R57, R104, R143 ;  /* 0x0000008f68397220 */ /* 0x000fc40000410000 */
[----:B------:R-:W-:Y:S02]  /*0ae0*/  FMUL.FTZ R56, R104, R145 ;  /* 0x0000009168387220 */ /* 0x000fe40000410000 */
[----:B------:R-:W-:Y:S02]  /*0af0*/  FMUL.FTZ R54, R35, R52 ;  /* 0x0000003423367220 */ /* 0x000fe40000410000 */
[----:B------:R-:W-:Y:S02]  /*0b00*/  FADD.FTZ R143, R68, R63 ;  /* 0x0000003f448f7221 */ /* 0x000fe40000010000 */
[----:B------:R-:W-:Y:S02]  /*0b10*/  FFMA.FTZ R124, R60, R63, R124 ;  /* 0x0000003f3c7c7223 */ /* 0x000fe4000001007c */
[----:B------:R-:W-:Y:S02]  /*0b20*/  FADD.FTZ R141, -R128, R141 ;  /* 0x0000008d808d7221 */ /* 0x000fe40000010100 */
[----:B------:R-:W-:-:S02]  /*0b30*/  FADD.FTZ R109, R53, R109 ;  /* 0x0000006d356d7221 */ /* 0x000fc40000010000 */
[----:B------:R-:W-:Y:S02]  /*0b40*/  FMUL.FTZ R55, R104, R147 ;  /* 0x0000009368377220 */ /* 0x000fe40000410000 */
[-C--:B------:R-:W-:Y:S02]  /*0b50*/  FFMA.FTZ R111, R56, R53.reuse, R111 ;  /* 0x00000035386f7223 */ /* 0x080fe4000001006f */
[----:B------:R-:W-:Y:S02]  /*0b60*/  FMUL.FTZ R53, R28, R53 ;  /* 0x000000351c357220 */ /* 0x000fe40000410000 */
[----:B------:R-:W-:Y:S02]  /*0b70*/  FADD.FTZ R68, R143, R54 ;  /* 0x000000368f447221 */ /* 0x000fe40000010000 */
[----:B------:R-:W-:Y:S02]  /*0b80*/  FFMA.FTZ R124, R57, R54, R124 ;  /* 0x00000036397c7223 */ /* 0x000fe4000001007c */
[----:B------:R-:W-:-:S02]  /*0b90*/  FADD.FTZ R112, R52, R112 ;  /* 0x0000007034707221 */ /* 0x000fc40000010000 */
[----:B------:R-:W-:Y:S02]  /*0ba0*/  FFMA.FTZ R114, R57, R52, R114 ;  /* 0x0000003439727223 */ /* 0x000fe40000010072 */
[----:B------:R-:W-:Y:S02]  /*0bb0*/  FADD.FTZ R108, R138, R108 ;  /* 0x0000006c8a6c7221 */ /* 0x000fe40000010000 */
[C---:B------:R-:W-:Y:S02]  /*0bc0*/  FMUL.FTZ R52, R104.reuse, R149 ;  /* 0x0000009568347220 */ /* 0x040fe40000410000 */
[-C--:B------:R-:W-:Y:S02]  /*0bd0*/  FFMA.FTZ R110, R55, R138.reuse, R110 ;  /* 0x0000008a376e7223 */ /* 0x080fe4000001006e */
[----:B------:R-:W-:Y:S02]  /*0be0*/  FMUL.FTZ R130, R104, R141 ;  /* 0x0000008d68827220 */ /* 0x000fe40000410000 */
        /* <DEDUP_REMOVED lines=9> */
[C---:B------:R-:W-:Y:S02]  /*0c80*/  FADD.FTZ R131, -R128.reuse, R131 ;  /* 0x0000008380837221 */ /* 0x040fe40000010100 */
[C---:B------:R-:W-:Y:S02]  /*0c90*/  FADD.FTZ R69, -R128.reuse, R69 ;  /* 0x0000004580457221 */ /* 0x040fe40000010100 */
        /* <DEDUP_REMOVED lines=13> */
[----:B------:R-:W-:-:S02]  /*0d70*/  FMUL.FTZ R134, R104, R153 ;  /* 0x0000009968867220 */ /* 0x000fc40000410000 */
        /* <DEDUP_REMOVED lines=45> */
.L_x_4199:
        /* <DEDUP_REMOVED lines=18> */
.L_x_4200:
[----:B------:R-:W-:-:S10]  /*1170*/  HFMA2.MMA R140, -RZ, RZ, 0, 9.5367431640625e-07 ;  /* 0x00000010ff8c7435 */ /* 0x000fd400000001ff */
[----:B------:R-:W-:-:S06]  /*1180*/  IMAD.WIDE.U32 R48, R123, R140, c[0x0][0x170] ;  /* 0x00005c007b307625 */ /* 0x000fcc00078e008c */
[----:B------:R-:W3:Y:S01]  /*1190*/  LDG.E.128 R48, [R48.64] ;  /* 0x0000000430307981 */ /* 0x000ee2000c1e1d00 */
[----:B--2---:R-:W-:Y:S01]  /*11a0*/  FADD.FTZ R142, R142, R141 ;  /* 0x0000008d8e8e7221 */ /* 0x004fe20000010000 */
[----:B-----5:R-:W-:Y:S01]  /*11b0*/  LOP3.LUT P3, RZ, R64, 0xff00, RZ, 0xc0, !PT ;  /* 0x0000ff0040ff7812 */ /* 0x020fe2000786c0ff */
[----:B01----:R-:W-:Y:S01]  /*11c0*/  FADD.FTZ R141, R144, R143 ;  /* 0x0000008f908d7221 */ /* 0x003fe20000010000 */
[----:B------:R-:W-:Y:S01]  /*11d0*/  MOV R143, R64 ;  /* 0x00000040008f7202 */ /* 0x000fe20000000f00 */
[----:B------:R-:W-:Y:S01]  /*11e0*/  FMUL.FTZ R142, R142, c[0x0][0x1e0] ;  /* 0x000078008e8e7a20 */ /* 0x000fe20000410000 */
[----:B------:R-:W-:Y:S01]  /*11f0*/  @P0 HADD2.F32 R145, -RZ, R36.H1_H1 ;  /* 0x30000024ff910230 */ /* 0x000fe20000004100 */
[----:B------:R-:W-:Y:S01]  /*1200*/  FMUL.FTZ R141, R141, c[0x0][0x1e0] ;  /* 0x000078008d8d7a20 */ /* 0x000fe20000410000 */
[----:B------:R-:W-:Y:S02]  /*1210*/  LOP3.LUT P4, RZ, R143, 0xff, RZ, 0xc0, !PT ;  /* 0x000000ff8fff7812 */ /* 0x000fe4000788c0ff */
[----:B------:R-:W-:-:S02]  /*1220*/  FSEL R142, R142, RZ, !P1 ;  /* 0x000000ff8e8e7208 */ /* 0x000fc40004800000 */
[----:B------:R-:W-:Y:S02]  /*1230*/  LOP3.LUT P1, RZ, R64, 0xff0000, RZ, 0xc0, !PT ;  /* 0x00ff000040ff7812 */ /* 0x000fe4000782c0ff */
[----:B------:R-:W-:Y:S01]  /*1240*/  MOV R144, RZ ;  /* 0x000000ff00907202 */ /* 0x000fe20000000f00 */
[-CC-:B------:R-:W-:Y:S01]  /*1250*/  FFMA.FTZ R58, R58, R141.reuse, R142.reuse ;  /* 0x0000008d3a3a7223 */ /* 0x180fe2000001008e */
[C---:B------:R-:W-:Y:S01]  /*1260*/  LOP3.LUT P6, RZ, R65.reuse, 0xff, RZ, 0xc0, !PT ;  /* 0x000000ff41ff7812 */ /* 0x040fe200078cc0ff */
[-C--:B------:R-:W-:Y:S01]  /*1270*/  FFMA.FTZ R62, R62, R141.reuse, R142 ;  /* 0x0000008d3e3e7223 */ /* 0x080fe2000001008e */
[----:B------:R-:W-:Y:S01]  /*1280*/  LOP3.LUT P5, RZ, R65, 0xff00, RZ, 0xc0, !PT ;  /* 0x0000ff0041ff7812 */ /* 0x000fe200078ac0ff */
[----:B------:R-:W-:Y:S01]  /*1290*/  FADD.FTZ R61, R61, -R58 ;  /* 0x8000003a3d3d7221 */ /* 0x000fe20000010000 */
[----:B------:R-:W-:Y:S01]  /*12a0*/  LOP3.LUT P2, RZ, R64, 0xff000000, RZ, 0xc0, !PT ;  /* 0xff00000040ff7812 */ /* 0x000fe2000784c0ff */
[----:B------:R-:W-:Y:S01]  /*12b0*/  FADD.FTZ R143, R59, -R62 ;  /* 0x8000003e3b8f7221 */ /* 0x000fe20000010000 */
[----:B------:R-:W-:Y:S01]  /*12c0*/  @P0 HADD2.F32 R59, -RZ, R36.H0_H0 ;  /* 0x20000024ff3b0230 */ /* 0x000fe20000004100 */
[----:B------:R-:W-:-:S02]  /*12d0*/  FFMA.FTZ R62, R60, R141, R142 ;  /* 0x0000008d3c3e7223 */ /* 0x000fc4000001008e */
[C---:B------:R-:W-:Y:S02]  /*12e0*/  FMUL.FTZ R60, R104.reuse, R61 ;  /* 0x0000003d683c7220 */ /* 0x040fe40000410000 */
[----:B------:R-:W-:Y:S01]  /*12f0*/  FMUL.FTZ R58, R104, R143 ;  /* 0x0000008f683a7220 */ /* 0x000fe20000410000 */
[----:B------:R-:W-:Y:S01]  /*1300*/  HFMA2.MMA R143, -RZ, RZ, 0, 0 ;  /* 0x00000000ff8f7435 */ /* 0x000fe200000001ff */
[----:B------:R-:W-:Y:S02]  /*1310*/  @P0 FADD.FTZ R60, R60, R59 ;  /* 0x0000003b3c3c0221 */ /* 0x000fe40000010000 */
[----:B------:R-:W-:Y:S01]  /*1320*/  @P0 FADD.FTZ R58, R58, R145 ;  /* 0x000000913a3a0221 */ /* 0x000fe20000010000 */
[----:B------:R-:W-:Y:S01]  /*1330*/  @P0 HADD2.F32 R145, -RZ, R37.H0_H0 ;  /* 0x20000025ff910230 */ /* 0x000fe20000004100 */
[----:B------:R-:W-:Y:S02]  /*1340*/  FADD.FTZ R147, R63, -R62 ;  /* 0x8000003e3f937221 */ /* 0x000fe40000010000 */
[----:B------:R-:W-:-:S02]  /*1350*/  FMUL.FTZ R59, R60, R105 ;  /* 0x000000693c3b7220 */ /* 0x000fc40000410000 */
[----:B------:R-:W-:Y:S02]  /*1360*/  FMUL.FTZ R63, R58, R105 ;  /* 0x000000693a3f7220 */ /* 0x000fe40000410000 */
[----:B------:R-:W-:Y:S02]  /*1370*/  FMUL.FTZ R59, R59, c[0x0][0x1e8] ;  /* 0x00007a003b3b7a20 */ /* 0x000fe40000410000 */
[----:B------:R-:W-:Y:S02]  /*1380*/  FMUL.FTZ R63, R63, c[0x0][0x1e8] ;  /* 0x00007a003f3f7a20 */ /* 0x000fe40000410000 */
[----:B------:R-:W-:Y:S01]  /*1390*/  FMUL.FTZ R62, R104, R147 ;  /* 0x00000093683e7220 */ /* 0x000fe20000410000 */
[----:B------:R-:W-:Y:S01]  /*13a0*/  @P0 HADD2.F32 R147, -RZ, R39.H1_H1 ;  /* 0x30000027ff930230 */ /* 0x000fe20000004100 */
[----:B------:R-:W-:Y:S02]  /*13b0*/  FFMA.FTZ R56, R56, R141, R142 ;  /* 0x0000008d38387223 */ /* 0x000fe4000001008e */
[----:B------:R-:W-:-:S02]  /*13c0*/  @P0 FADD.FTZ R62, R62, R145 ;  /* 0x000000913e3e0221 */ /* 0x000fc40000010000 */
[-CC-:B------:R-:W-:Y:S02]  /*13d0*/  FFMA.FTZ R145, R55, R141.reuse, R142.reuse ;  /* 0x0000008d37917223 */ /* 0x180fe4000001008e */
[----:B------:R-:W-:Y:S02]  /*13e0*/  FFMA.FTZ R136, R136, R141, R142 ;  /* 0x0000008d88887223 */ /* 0x000fe4000001008e */
[----:B------:R-:W-:Y:S02]  /*13f0*/  FADD.FTZ R145, R138, -R145 ;  /* 0x800000918a917221 */ /* 0x000fe40000010000 */
[----:B------:R-:W-:Y:S02]  /*1400*/  FADD.FTZ R139, R139, -R136 ;  /* 0x800000888b8b7221 */ /* 0x000fe40000010000 */
[C---:B------:R-:W-:Y:S02]  /*1410*/  FMUL.FTZ R64, R104.reuse, R145 ;  /* 0x0000009168407220 */ /* 0x040fe40000410000 */
[----:B------:R-:W-:-:S04]  /*1420*/  FMUL.FTZ R148, R104, R139 ;  /* 0x0000008b68947220 */ /* 0x000fc80000410000 */
[----:B------:R-:W-:Y:S01]  /*1430*/  @P0 FADD.FTZ R148, R148, R147 ;  /* 0x0000009394940221 */ /* 0x000fe20000010000 */
[--C-:B---3--:R-:W-:Y:S02]  /*1440*/  @P4 HADD2.F32 R61, -RZ, R48.reuse.H0_H0 ;  /* 0x20000030ff3d4230 */ /* 0x108fe40000004100 */
[----:B------:R-:W-:Y:S02]  /*1450*/  @P3 HADD2.F32 R48, -RZ, R48.H1_H1 ;  /* 0x30000030ff303230 */ /* 0x000fe40000004100 */
[----:B------:R-:W-:Y:S01]  /*1460*/  @P1 HADD2.F32 R55, -RZ, R49.H0_H0 ;  /* 0x20000031ff371230 */ /* 0x000fe20000004100 */
[----:B------:R-:W-:Y:S02]  /*1470*/  @P4 FMUL.FTZ R143, R59, R61 ;  /* 0x0000003d3b8f4220 */ /* 0x000fe40000410000 */
[----:B------:R-:W-:Y:S02]  /*1480*/  @P3 FMUL.FTZ R144, R63, R48 ;  /* 0x000000303f903220 */ /* 0x000fe40000410000 */
[----:B------:R-:W-:-:S02]  /*1490*/  FMUL.FTZ R48, R16, R59 ;  /* 0x0000003b10307220 */ /* 0x000fc40000410000 */
[----:B------:R-:W-:Y:S02]  /*14a0*/  FMUL.FTZ R61, R17, R63 ;  /* 0x0000003f113d7220 */ /* 0x000fe40000410000 */
[----:B------:R-:W-:Y:S01]  /*14b0*/  FFMA.FTZ R59, R57, R141, R142 ;  /* 0x0000008d393b7223 */ /* 0x000fe2000001008e */
[----:B------:R-:W-:Y:S01]  /*14c0*/  FSEL R48, R48, RZ, P4 ;  /* 0x000000ff30307208 */ /* 0x000fe20002000000 */
[----:B------:R-:W-:Y:S01]  /*14d0*/  FMUL.FTZ R57, R62, R105 ;  /* 0x000000693e397220 */ /* 0x000fe20000410000 */
[----:B------:R-:W-:Y:S01]  /*14e0*/  FSEL R61, R61, RZ, P3 ;  /* 0x000000ff3d3d7208 */ /* 0x000fe20001800000 */
[----:B------:R-:W-:Y:S01]  /*14f0*/  FADD.FTZ R59, R54, -R59 ;  /* 0x8000003b363b7221 */ /* 0x000fe20000010000 */
[----:B------:R-:W-:Y:S01]  /*1500*/  LOP3.LUT P4, RZ, R65, 0xff0000, RZ, 0xc0, !PT ;  /* 0x00ff000041ff7812 */ /* 0x000fe2000788c0ff */
[----:B------:R-:W-:Y:S01]  /*1510*/  FMUL.FTZ R57, R57, c[0x0][0x1e8] ;  /* 0x00007a0039397a20 */ /* 0x000fe20000410000 */
[----:B------:R-:W-:Y:S01]  /*1520*/  LOP3.LUT P3, RZ, R65, 0xff000000, RZ, 0xc0, !PT ;  /* 0xff00000041ff7812 */ /* 0x000fe2000786c0ff */
[----:B------:R-:W-:Y:S01]  /*1530*/  HFMA2.MMA R65, -RZ, RZ, 0, 0 ;  /* 0x00000000ff417435 */ /* 0x000fe200000001ff */
[----:B------:R-:W-:Y:S01]  /*1540*/  FADD.FTZ R63, R53, -R56 ;  /* 0x80000038353f7221 */ /* 0x000fe20000010000 */
[----:B------:R-:W-:Y:S01]  /*1550*/  @P0 HADD2.F32 R53, -RZ, R37.H1_H1 ;  /* 0x30000025ff350230 */ /* 0x000fe20000004100 */
[----:B------:R-:W-:-:S02]  /*1560*/  FFMA.FTZ R54, R52, R141, R142 ;  /* 0x0000008d34367223 */ /* 0x000fc4000001008e */
[----:B------:R-:W-:Y:S01]  /*1570*/  FMUL.FTZ R52, R104, R59 ;  /* 0x0000003b68347220 */ /* 0x000fe20000410000 */
[----:B------:R-:W-:Y:S01]  /*1580*/  @P0 HADD2.F32 R59, -RZ, R39.H0_H0 ;  /* 0x20000027ff3b0230 */ /* 0x000fe20000004100 */
[----:B------:R-:W-:Y:S01]  /*1590*/  @P1 FMUL.FTZ R65, R57, R55 ;  /* 0x0000003739411220 */ /* 0x000fe20000410000 */
[--C-:B------:R-:W-:Y:S01]  /*15a0*/  @P0 HADD2.F32 R55, -RZ, R38.reuse.H1_H1 ;  /* 0x30000026ff370230 */ /* 0x100fe20000004100 */
[----:B------:R-:W-:Y:S02]  /*15b0*/  FMUL.FTZ R57, R18, R57 ;  /* 0x0000003912397220 */ /* 0x000fe40000410000 */
[----:B------:R-:W-:Y:S02]  /*15c0*/  FADD.FTZ R137, R137, -R54 ;  /* 0x8000003689897221 */ /* 0x000fe40000010000 */
[----:B------:R-:W-:Y:S01]  /*15d0*/  @P0 FADD.FTZ R52, R52, R53 ;  /* 0x0000003534340221 */ /* 0x000fe20000010000 */
[----:B------:R-:W-:Y:S01]  /*15e0*/  FSEL R57, R57, RZ, P1 ;  /* 0x000000ff39397208 */ /* 0x000fe20000800000 */
[----:B------:R-:W-:Y:S01]  /*15f0*/  @P0 HADD2.F32 R53, -RZ, R38.H0_H0 ;  /* 0x20000026ff350230 */ /* 0x000fe20000004100 */
[----:B------:R-:W-:Y:S01]  /*1600*/  ISETP.NE.U32.AND P1, PT, RZ, c[0x0][0x258], PT ;  /* 0x00009600ff007a0c */ /* 0x000fe20003f25070 */
[----:B------:R-:W-:-:S02]  /*1610*/  FMUL.FTZ R56, R104, R63 ;  /* 0x0000003f68387220 */ /* 0x000fc40000410000 */
[----:B------:R-:W-:Y:S01]  /*1620*/  FMUL.FTZ R146, R104, R137 ;  /* 0x0000008968927220 */ /* 0x000fe20000410000 */
[----:B------:R-:W-:Y:S01]  /*1630*/  ISETP.NE.AND.EX P1, PT, RZ, c[0x0][0x25c], PT, P1 ;  /* 0x00009700ff007a0c */ /* 0x000fe20003f25310 */
[----:B------:R-:W-:Y:S02]  /*1640*/  @P0 FADD.FTZ R64, R64, R55 ;  /* 0x0000003740400221 */ /* 0x000fe40000010000 */
[----:B------:R-:W-:Y:S02]  /*1650*/  @P0 FADD.FTZ R56, R56, R53 ;  /* 0x0000003538380221 */ /* 0x000fe40000010000 */
[----:B------:R-:W-:Y:S02]  /*1660*/  @P0 FADD.FTZ R146, R146, R59 ;  /* 0x0000003b92920221 */ /* 0x000fe40000010000 */
[-C--:B------:R-:W-:Y:S02]  /*1670*/  FMUL.FTZ R137, R56, R105.reuse ;  /* 0x0000006938897220 */ /* 0x080fe40000410000 */
[----:B------:R-:W-:-:S02]  /*1680*/  FMUL.FTZ R136, R64, R105 ;  /* 0x0000006940887220 */ /* 0x000fc40000410000 */
[-C--:B------:R-:W-:Y:S02]  /*1690*/  FMUL.FTZ R139, R146, R105.reuse ;  /* 0x00000069928b7220 */ /* 0x080fe40000410000 */
[----:B------:R-:W-:Y:S01]  /*16a0*/  @P1 F2FP.PACK_AB R60, RZ, R60 ;  /* 0x0000003cff3c123e */ /* 0x000fe200000000ff */
[-C--:B------:R-:W-:Y:S01]  /*16b0*/  FMUL.FTZ R138, R52, R105.reuse ;  /* 0x00000069348a7220 */ /* 0x080fe20000410000 */
[----:B------:R-:W-:Y:S01]  /*16c0*/  @P1 F2FP.PACK_AB R54, RZ, R64 ;  /* 0x00000040ff36123e */ /* 0x000fe200000000ff */
[----:B------:R-:W-:Y:S01]  /*16d0*/  FMUL.FTZ R64, R148, R105 ;  /* 0x0000006994407220 */ /* 0x000fe20000410000 */
[----:B------:R-:W-:Y:S01]  /*16e0*/  @P1 F2FP.PACK_AB R58, RZ, R58 ;  /* 0x0000003aff3a123e */ /* 0x000fe200000000ff */
[----:B------:R-:W-:Y:S01]  /*16f0*/  FMUL.FTZ R137, R137, c[0x0][0x1e8] ;  /* 0x00007a0089897a20 */ /* 0x000fe20000410000 */
[----:B------:R-:W-:Y:S01]  /*1700*/  @P1 PRMT R44, R60, 0x7610, R44 ;  /* 0x000076103c2c1816 */ /* 0x000fe2000000002c */
[----:B------:R-:W-:Y:S01]  /*1710*/  FMUL.FTZ R136, R136, c[0x0][0x1e8] ;  /* 0x00007a0088887a20 */ /* 0x000fe20000410000 */
[----:B------:R-:W-:Y:S01]  /*1720*/  @P1 F2FP.PACK_AB R59, RZ, R56 ;  /* 0x00000038ff3b123e */ /* 0x000fe200000000ff */
[----:B------:R-:W-:Y:S01]  /*1730*/  FMUL.FTZ R139, R139, c[0x0][0x1e8] ;  /* 0x00007a008b8b7a20 */ /* 0x000fe20000410000 */
[----:B------:R-:W-:Y:S01]  /*1740*/  @P1 PRMT R44, R44, 0x5410, R58 ;  /* 0x000054102c2c1816 */ /* 0x000fe2000000003a */
[----:B------:R-:W-:Y:S01]  /*1750*/  FMUL.FTZ R64, R64, c[0x0][0x1e8] ;  /* 0x00007a0040407a20 */ /* 0x000fe20000410000 */
[----:B------:R-:W-:Y:S01]  /*1760*/  @P1 F2FP.PACK_AB R63, RZ, R146 ;  /* 0x00000092ff3f123e */ /* 0x000fe200000000ff */
[----:B------:R-:W-:Y:S01]  /*1770*/  FMUL.FTZ R138, R138, c[0x0][0x1e8] ;  /* 0x00007a008a8a7a20 */ /* 0x000fe20000410000 */
[----:B------:R-:W-:Y:S01]  /*1780*/  @P1 PRMT R46, R59, 0x7610, R46 ;  /* 0x000076103b2e1816 */ /* 0x000fe2000000002e */
[----:B------:R-:W-:Y:S01]  /*1790*/  FMUL.FTZ R56, R12, R137 ;  /* 0x000000890c387220 */ /* 0x000fe20000410000 */
[----:B------:R-:W-:Y:S01]  /*17a0*/  @P1 F2FP.PACK_AB R53, RZ, R52 ;  /* 0x00000034ff35123e */ /* 0x000fe200000000ff */
[----:B------:R-:W-:Y:S01]  /*17b0*/  FMUL.FTZ R58, R13, R136 ;  /* 0x000000880d3a7220 */ /* 0x000fe20000410000 */
[----:B------:R-:W-:Y:S01]  /*17c0*/  @P1 F2FP.PACK_AB R62, RZ, R62 ;  /* 0x0000003eff3e123e */ /* 0x000fe200000000ff */
[----:B------:R-:W-:Y:S01]  /*17d0*/  FMUL.FTZ R59, R14, R139 ;  /* 0x0000008b0e3b7220 */ /* 0x000fe20000410000 */
[----:B------:R-:W-:Y:S01]  /*17e0*/  @P1 PRMT R47, R63, 0x7610, R47 ;  /* 0x000076103f2f1816 */ /* 0x000fe2000000002f */
[----:B------:R-:W-:Y:S01]  /*17f0*/  FMUL.FTZ R60, R15, R64 ;  /* 0x000000400f3c7220 */ /* 0x000fe20000410000 */
[----:B------:R-:W-:Y:S01]  /*1800*/  FSEL R56, R56, RZ, P6 ;  /* 0x000000ff38387208 */ /* 0x000fe20003000000 */
[----:B------:R-:W-:Y:S01]  /*1810*/  FMUL.FTZ R52, R19, R138 ;  /* 0x0000008a13347220 */ /* 0x000fe20000410000 */
[----:B------:R-:W-:-:S02]  /*1820*/  FSEL R63, R58, RZ, P5 ;  /* 0x000000ff3a3f7208 */ /* 0x000fc40002800000 */
[----:B------:R-:W-:Y:S02]  /*1830*/  FSEL R59, R59, RZ, P4 ;  /* 0x000000ff3b3b7208 */ /* 0x000fe40002000000 */
[----:B------:R-:W-:Y:S02]  /*1840*/  FSEL R60, R60, RZ, P3 ;  /* 0x000000ff3c3c7208 */ /* 0x000fe40001800000 */
[----:B------:R-:W-:Y:S02]  /*1850*/  @P1 F2FP.PACK_AB R55, RZ, R148 ;  /* 0x00000094ff37123e */ /* 0x000fe400000000ff */
[----:B------:R-:W-:Y:S02]  /*1860*/  @P1 PRMT R45, R62, 0x7610, R45 ;  /* 0x000076103e2d1816 */ /* 0x000fe4000000002d */
[----:B------:R-:W-:Y:S02]  /*1870*/  FSEL R52, R52, RZ, P2 ;  /* 0x000000ff34347208 */ /* 0x000fe40001000000 */
[----:B------:R-:W-:Y:S01]  /*1880*/  F2FP.PACK_AB R58, R63, R56 ;  /* 0x000000383f3a723e */ /* 0x000fe200000000ff */
[----:B------:R-:W-:Y:S01]  /*1890*/  IMAD.WIDE.U32 R62, R123, R140, c[0x0][0x248] ;  /* 0x000092007b3e7625 */ /* 0x000fe200078e008c */
[----:B------:R-:W-:-:S02]  /*18a0*/  F2FP.PACK_AB R59, R60, R59 ;  /* 0x0000003b3c3b723e */ /* 0x000fc400000000ff */
[----:B------:R-:W-:Y:S01]  /*18b0*/  F2FP.PACK_AB R56, R61, R48 ;  /* 0x000000303d38723e */ /* 0x000fe200000000ff */
[-C--:B------:R-:W-:Y:S01]  /*18c0*/  @P1 IMAD.WIDE.U32 R60, R123, R140.reuse, c[0x0][0x258] ;  /* 0x000096007b3c1625 */ /* 0x080fe200078e008c */
[----:B------:R-:W-:Y:S02]  /*18d0*/  @P1 PRMT R45, R45, 0x5410, R53 ;  /* 0x000054102d2d1816 */ /* 0x000fe40000000035 */
[----:B------:R-:W-:Y:S01]  /*18e0*/  F2FP.PACK_AB R57, R52, R57 ;  /* 0x000000393439723e */ /* 0x000fe200000000ff */
[----:B------:R-:W-:Y:S01]  /*18f0*/  IMAD.WIDE.U32 R52, R122, R140, c[0x0][0x170] ;  /* 0x00005c007a347625 */ /* 0x000fe200078e008c */
[----:B------:R-:W-:Y:S02]  /*1900*/  @P1 PRMT R46, R46, 0x5410, R54 ;  /* 0x000054102e2e1816 */ /* 0x000fe40000000036 */
[----:B------:R-:W-:-:S05]  /*1910*/  @P1 PRMT R47, R47, 0x5410, R55 ;  /* 0x000054102f2f1816 */ /* 0x000fca0000000037 */
        /* <DEDUP_REMOVED lines=11> */
[----:B0-----:R-:W-:Y:S01]  /*19d0*/  @P0 HADD2.F32 R61, -RZ, R42.H1_H1 ;  /* 0x3000002aff3d0230 */ /* 0x001fe20000004100 */
[----:B------:R-:W-:Y:S01]  /*19e0*/  @P2 FMUL.FTZ R48, R138, R49 ;  /* 0x000000318a302220 */ /* 0x000fe20000410000 */
[--C-:B------:R-:W-:Y:S01]  /*19f0*/  @P0 HADD2.F32 R49, -RZ, R40.reuse.H0_H0 ;  /* 0x20000028ff310230 */ /* 0x100fe20000004100 */
[-CC-:B------:R-:W-:Y:S01]  /*1a00*/  FFMA.FTZ R130, R130, R141.reuse, R142.reuse ;  /* 0x0000008d82827223 */ /* 0x180fe2000001008e */
[----:B-1----:R-:W-:Y:S01]  /*1a10*/  @P0 HADD2.F32 R57, -RZ, R40.H1_H1 ;  /* 0x30000028ff390230 */ /* 0x002fe20000004100 */
[-CC-:B------:R-:W-:Y:S01]  /*1a20*/  FFMA.FTZ R128, R128, R141.reuse, R142.reuse ;  /* 0x0000008d80807223 */ /* 0x180fe2000001008e */
[----:B------:R-:W-:Y:S01]  /*1a30*/  @P0 HADD2.F32 R59, -RZ, R42.H0_H0 ;  /* 0x2000002aff3b0230 */ /* 0x000fe20000004100 */
[--C-:B------:R-:W-:Y:S01]  /*1a40*/  FFMA.FTZ R126, R126, R141, R142.reuse ;  /* 0x0000008d7e7e7223 */ /* 0x100fe2000001008e */
[----:B------:R-:W-:Y:S01]  /*1a50*/  @P0 HADD2.F32 R63, -RZ, R43.H0_H0 ;  /* 0x2000002bff3f0230 */ /* 0x000fe20000004100 */
[----:B------:R-:W-:Y:S01]  /*1a60*/  FADD.FTZ R135, R66, -R135 ;  /* 0x8000008742877221 */ /* 0x000fe20000010000 */
[----:B------:R-:W-:Y:S01]  /*1a70*/  @P4 HADD2.F32 R58, -RZ, R51.H0_H0 ;  /* 0x20000033ff3a4230 */ /* 0x000fe20000004100 */
[----:B------:R-:W-:Y:S01]  /*1a80*/  FMUL.FTZ R62, R104, R133 ;  /* 0x00000085683e7220 */ /* 0x000fe20000410000 */
[----:B------:R-:W-:Y:S01]  /*1a90*/  @P6 HADD2.F32 R56, -RZ, R50.H0_H0 ;  /* 0x20000032ff386230 */ /* 0x000fe20000004100 */
[-CC-:B------:R-:W-:Y:S01]  /*1aa0*/  FFMA.FTZ R124, R124, R141.reuse, R142.reuse ;  /* 0x0000008d7c7c7223 */ /* 0x180fe2000001008e */
[----:B------:R-:W-:Y:S01]  /*1ab0*/  LOP3.LUT P2, RZ, R123, 0xff, RZ, 0xc0, !PT ;  /* 0x000000ff7bff7812 */ /* 0x000fe2000784c0ff */
[----:B------:R-:W-:Y:S01]  /*1ac0*/  FFMA.FTZ R68, R68, R141, R142 ;  /* 0x0000008d44447223 */ /* 0x000fe2000001008e */
[----:B------:R-:W-:Y:S01]  /*1ad0*/  MOV R60, RZ ;  /* 0x000000ff003c7202 */ /* 0x000fe20000000f00 */
[----:B------:R-:W-:-:S02]  /*1ae0*/  FMUL.FTZ R66, R104, R131 ;  /* 0x0000008368427220 */ /* 0x000fc40000410000 */
[----:B------:R-:W-:Y:S02]  /*1af0*/  FADD.FTZ R129, R129, -R130 ;  /* 0x8000008281817221 */ /* 0x000fe40000010000 */
[----:B------:R-:W-:Y:S02]  /*1b00*/  FADD.FTZ R127, R127, -R128 ;  /* 0x800000807f7f7221 */ /* 0x000fe40000010000 */
[----:B------:R-:W-:Y:S02]  /*1b10*/  FADD.FTZ R125, R125, -R126 ;  /* 0x8000007e7d7d7221 */ /* 0x000fe40000010000 */
[----:B------:R-:W-:Y:S01]  /*1b20*/  @P0 FADD.FTZ R62, R62, R49 ;  /* 0x000000313e3e0221 */ /* 0x000fe20000010000 */
[----:B------:R-:W-:Y:S01]  /*1b30*/  @P0 HADD2.F32 R49, -RZ, R41.H0_H0 ;  /* 0x20000029ff310230 */ /* 0x000fe20000004100 */
[----:B------:R-:W-:Y:S02]  /*1b40*/  FADD.FTZ R69, R69, -R124 ;  /* 0x8000007c45457221 */ /* 0x000fe40000010000 */
[----:B------:R-:W-:-:S02]  /*1b50*/  FADD.FTZ R67, R67, -R68 ;  /* 0x8000004443437221 */ /* 0x000fc40000010000 */
[----:B------:R-:W-:Y:S01]  /*1b60*/  @P0 FADD.FTZ R66, R66, R57 ;  /* 0x0000003942420221 */ /* 0x000fe20000010000 */
[----:B------:R-:W-:Y:S01]  /*1b70*/  @P0 HADD2.F32 R57, -RZ, R41.H1_H1 ;  /* 0x30000029ff390230 */ /* 0x000fe20000004100 */
[C---:B------:R-:W-:Y:S02]  /*1b80*/  FMUL.FTZ R68, R104.reuse, R129 ;  /* 0x0000008168447220 */ /* 0x040fe40000410000 */
[C---:B------:R-:W-:Y:S02]  /*1b90*/  FMUL.FTZ R124, R104.reuse, R127 ;  /* 0x0000007f687c7220 */ /* 0x040fe40000410000 */
[C---:B------:R-:W-:Y:S02]  /*1ba0*/  FMUL.FTZ R126, R104.reuse, R125 ;  /* 0x0000007d687e7220 */ /* 0x040fe40000410000 */
[----:B------:R-:W-:Y:S02]  /*1bb0*/  FMUL.FTZ R128, R104, R69 ;  /* 0x0000004568807220 */ /* 0x000fe40000410000 */
[----:B------:R-:W-:Y:S01]  /*1bc0*/  @P0 FADD.FTZ R68, R68, R49 ;  /* 0x0000003144440221 */ /* 0x000fe20000010000 */
[----:B------:R-:W-:Y:S01]  /*1bd0*/  HFMA2.MMA R49, -RZ, RZ, 0, 0 ;  /* 0x00000000ff317435 */ /* 0x000fe200000001ff */
[----:B------:R-:W-:-:S02]  /*1be0*/  FMUL.FTZ R130, R104, R67 ;  /* 0x0000004368827220 */ /* 0x000fc40000410000 */
[----:B------:R-:W-:Y:S01]  /*1bf0*/  @P0 FADD.FTZ R124, R124, R57 ;  /* 0x000000397c7c0221 */ /* 0x000fe20000010000 */
[----:B------:R-:W-:Y:S01]  /*1c00*/  @P5 HADD2.F32 R57, -RZ, R50.H1_H1 ;  /* 0x30000032ff395230 */ /* 0x000fe20000004100 */
[----:B------:R-:W-:Y:S01]  /*1c10*/  @P0 FADD.FTZ R126, R126, R59 ;  /* 0x0000003b7e7e0221 */ /* 0x000fe20000010000 */
[----:B------:R-:W-:Y:S01]  /*1c20*/  @P3 HADD2.F32 R59, -RZ, R51.H1_H1 ;  /* 0x30000033ff3b3230 */ /* 0x000fe20000004100 */
[----:B------:R-:W-:Y:S01]  /*1c30*/  @P0 FADD.FTZ R128, R128, R61 ;  /* 0x0000003d80800221 */ /* 0x000fe20000010000 */
[----:B------:R-:W-:Y:S01]  /*1c40*/  CS2R R50, SRZ ;  /* 0x0000000000327805 */ /* 0x000fe2000001ff00 */
[----:B------:R-:W-:Y:S01]  /*1c50*/  @P0 HADD2.F32 R61, -RZ, R43.H1_H1 ;  /* 0x3000002bff3d0230 */ /* 0x000fe20000004100 */
[----:B------:R-:W-:Y:S02]  /*1c60*/  FMUL.FTZ R104, R104, R135 ;  /* 0x0000008768687220 */ /* 0x000fe40000410000 */
[----:B------:R-:W-:Y:S01]  /*1c70*/  @P0 FADD.FTZ R130, R130, R63 ;  /* 0x0000003f82820221 */ /* 0x000fe20000010000 */
[----:B------:R-:W-:Y:S01]  /*1c80*/  @P1 F2FP.PACK_AB R63, RZ, R128 ;  /* 0x00000080ff3f123e */ /* 0x000fe200000000ff */
[----:B------:R-:W-:Y:S01]  /*1c90*/  @P4 FMUL.FTZ R51, R139, R58 ;  /* 0x0000003a8b334220 */ /* 0x000fe20000410000 */
[----:B------:R-:W-:Y:S01]  /*1ca0*/  @P1 F2FP.PACK_AB R58, RZ, R68 ;  /* 0x00000044ff3a123e */ /* 0x000fe200000000ff */
[----:B------:R-:W-:Y:S01]  /*1cb0*/  @P6 FMUL.FTZ R49, R137, R56 ;  /* 0x0000003889316220 */ /* 0x000fe20000410000 */
[----:B------:R-:W-:Y:S01]  /*1cc0*/  @P1 F2FP.PACK_AB R56, RZ, R62 ;  /* 0x0000003eff38123e */ /* 0x000fe200000000ff */
[----:B------:R-:W-:Y:S01]  /*1cd0*/  @P0 FADD.FTZ R104, R104, R61 ;  /* 0x0000003d68680221 */ /* 0x000fe20000010000 */
[----:B------:R-:W-:Y:S01]  /*1ce0*/  @P1 F2FP.PACK_AB R61, RZ, R126 ;  /* 0x0000007eff3d123e */ /* 0x000fe200000000ff */
[----:B------:R-:W-:Y:S01]  /*1cf0*/  @P3 FMUL.FTZ R60, R64, R59 ;  /* 0x0000003b403c3220 */ /* 0x000fe20000410000 */
[----:B------:R-:W-:Y:S01]  /*1d00*/  @P1 F2FP.PACK_AB R59, RZ, R124 ;  /* 0x0000007cff3b123e */ /* 0x000fe200000000ff */
[----:B------:R-:W-:Y:S01]  /*1d10*/  @P5 FMUL.FTZ R50, R136, R57 ;  /* 0x0000003988325220 */ /* 0x000fe20000410000 */
[----:B------:R-:W-:Y:S01]  /*1d20*/  @P1 F2FP.PACK_AB R64, RZ, R130 ;  /* 0x00000082ff40123e */ /* 0x000fe200000000ff */
[----:B------:R-:W-:Y:S01]  /*1d30*/  FMUL.FTZ R62, R62, R105 ;  /* 0x000000693e3e7220 */ /* 0x000fe20000410000 */
[----:B------:R-:W-:Y:S01]  /*1d40*/  @P1 PRMT R45, R58, 0x7610, R45 ;  /* 0x000076103a2d1816 */ /* 0x000fe2000000002d */
[----:B------:R-:W-:Y:S01]  /*1d50*/  @P1 IMAD.WIDE.U32 R140, R122, R140, c[0x0][0x258] ;  /* 0x000096007a8c1625 */ /* 0x000fe200078e008c */
[----:B------:R-:W-:-:S02]  /*1d60*/  @P1 F2FP.PACK_AB R57, RZ, R66 ;  /* 0x00000042ff39123e */ /* 0x000fc400000000ff */
        /* <DEDUP_REMOVED lines=9> */
[----:B------:R-:W-:Y:S01]  /*1e00*/  HFMA2.MMA R59, -RZ, RZ, 0, 0 ;  /* 0x00000000ff3b7435 */ /* 0x000fe200000001ff */
[----:B------:R-:W-:Y:S01]  /*1e10*/  @P1 PRMT R44, R44, 0x5410, R57 ;  /* 0x000054102c2c1816 */ /* 0x000fe20000000039 */
[----:B------:R-:W-:Y:S01]  /*1e20*/  FMUL.FTZ R57, R62, c[0x0][0x1e8] ;  /* 0x00007a003e397a20 */ /* 0x000fe20000410000 */
[----:B------:R-:W-:Y:S01]  /*1e30*/  @P1 PRMT R46, R46, 0x5410, R63 ;  /* 0x000054102e2e1816 */ /* 0x000fe2000000003f */
[-C--:B------:R-:W-:Y:S01]  /*1e40*/  FMUL.FTZ R66, R66, R105.reuse ;  /* 0x0000006942427220 */ /* 0x080fe20000410000 */
[----:B------:R-:W-:Y:S01]  /*1e50*/  @P1 PRMT R47, R47, 0x5410, R67 ;  /* 0x000054102f2f1816 */ /* 0x000fe20000000043 */
[-C--:B------:R-:W-:Y:S01]  /*1e60*/  FMUL.FTZ R130, R130, R105.reuse ;  /* 0x0000006982827220 */ /* 0x080fe20000410000 */
[----:B------:R-:W-:Y:S01]  /*1e70*/  LOP3.LUT P0, RZ, R2, 0xff00, RZ, 0xc0, !PT ;  /* 0x0000ff0002ff7812 */ /* 0x000fe2000780c0ff */
[----:B------:R-:W-:Y:S01]  /*1e80*/  FMUL.FTZ R104, R104, R105 ;  /* 0x0000006968687220 */ /* 0x000fe20000410000 */
[C---:B------:R-:W-:Y:S01]  /*1e90*/  LOP3.LUT P5, RZ, R2.reuse, 0xff0000, RZ, 0xc0, !PT ;  /* 0x00ff000002ff7812 */ /* 0x040fe200078ac0ff */
[----:B------:R0:W-:Y:S01]  /*1ea0*/  @P1 STG.E.128 [R140.64], R44 ;  /* 0x0000002c8c001986 */ /* 0x0001e2000c101d04 */
[----:B------:R-:W-:Y:S01]  /*1eb0*/  FADD.FTZ R82, R65, R82 ;  /* 0x0000005241527221 */ /* 0x000fe20000010000 */
[----:B------:R-:W-:Y:S01]  /*1ec0*/  LOP3.LUT P4, RZ, R2, 0xff000000, RZ, 0xc0, !PT ;  /* 0xff00000002ff7812 */ /* 0x000fe2000788c0ff */
[----:B------:R-:W-:Y:S01]  /*1ed0*/  FMUL.FTZ R65, R126, c[0x0][0x1e8] ;  /* 0x00007a007e417a20 */ /* 0x000fe20000410000 */
[----:B------:R-:W-:Y:S01]  /*1ee0*/  MOV R2, c[0x0][0x160] ;  /* 0x0000580000027a02 */ /* 0x000fe20000000f00 */
[----:B------:R-:W-:Y:S01]  /*1ef0*/  FMUL.FTZ R128, R128, c[0x0][0x1e8] ;  /* 0x00007a0080807a20 */ /* 0x000fe20000410000 */
[C---:B------:R-:W-:Y:S01]  /*1f00*/  LOP3.LUT P3, RZ, R3.reuse, 0xff, RZ, 0xc0, !PT ;  /* 0x000000ff03ff7812 */ /* 0x040fe2000786c0ff */
[----:B------:R-:W-:Y:S01]  /*1f10*/  FMUL.FTZ R63, R68, c[0x0][0x1e8] ;  /* 0x00007a00443f7a20 */ /* 0x000fe20000410000 */
[----:B------:R-:W-:Y:S01]  /*1f20*/  LOP3.LUT P6, RZ, R3, 0xff00, RZ, 0xc0, !PT ;  /* 0x0000ff0003ff7812 */ /* 0x000fe200078cc0ff */
[----:B------:R-:W-:Y:S01]  /*1f30*/  FMUL.FTZ R124, R124, c[0x0][0x1e8] ;  /* 0x00007a007c7c7a20 */ /* 0x000fe20000410000 */
[----:B------:R-:W-:Y:S01]  /*1f40*/  LEA R121, R2, R121, 0x2 ;  /* 0x0000007902797211 */ /* 0x000fe200078e10ff */
[----:B------:R-:W-:-:S02]  /*1f50*/  FMUL.FTZ R66, R66, c[0x0][0x1e8] ;  /* 0x00007a0042427a20 */ /* 0x000fc40000410000 */
[----:B------:R-:W-:Y:S02]  /*1f60*/  FMUL.FTZ R67, R130, c[0x0][0x1e8] ;  /* 0x00007a0082437a20 */ /* 0x000fe40000410000 */
[----:B------:R-:W-:Y:S02]  /*1f70*/  FMUL.FTZ R104, R104, c[0x0][0x1e8] ;  /* 0x00007a0068687a20 */ /* 0x000fe40000410000 */
[----:B------:R-:W-:Y:S02]  /*1f80*/  FADD.FTZ R80, R49, R80 ;  /* 0x0000005031507221 */ /* 0x000fe40000010000 */
[----:B------:R-:W-:Y:S02]  /*1f90*/  FADD.FTZ R81, R50, R81 ;  /* 0x0000005132517221 */ /* 0x000fe40000010000 */
[----:B------:R-:W-:Y:S02]  /*1fa0*/  FADD.FTZ R83, R48, R83 ;  /* 0x0000005330537221 */ /* 0x000fe40000010000 */
[----:B------:R-:W-:-:S02]  /*1fb0*/  FMUL.FTZ R49, R4, R65 ;  /* 0x0000004104317220 */ /* 0x000fc40000410000 */
[----:B------:R-:W-:Y:S02]  /*1fc0*/  FMUL.FTZ R50, R5, R128 ;  /* 0x0000008005327220 */ /* 0x000fe40000410000 */
[----:B------:R-:W-:Y:S01]  /*1fd0*/  FADD.FTZ R78, R51, R78 ;  /* 0x0000004e334e7221 */ /* 0x000fe20000010000 */
[----:B------:R-:W-:Y:S01]  /*1fe0*/  FSEL R49, R49, RZ, P3 ;  /* 0x000000ff31317208 */ /* 0x000fe20001800000 */
[----:B------:R-:W-:Y:S01]  /*1ff0*/  FMUL.FTZ R48, R11, R124 ;  /* 0x0000007c0b307220 */ /* 0x000fe20000410000 */
[----:B------:R-:W-:Y:S01]  /*2000*/  FSEL R50, R50, RZ, P6 ;  /* 0x000000ff32327208 */ /* 0x000fe20003000000 */
[----:B------:R-:W-:Y:S02]  /*2010*/  FMUL.FTZ R2, R9, R66 ;  /* 0x0000004209027220 */ /* 0x000fe40000410000 */
[----:B------:R-:W-:Y:S01]  /*2020*/  FMUL.FTZ R51, R6, R67 ;  /* 0x0000004306337220 */ /* 0x000fe20000410000 */
[----:B------:R-:W-:Y:S01]  /*2030*/  FSEL R48, R48, RZ, P4 ;  /* 0x000000ff30307208 */ /* 0x000fe20002000000 */
[----:B------:R-:W-:Y:S01]  /*2040*/  FMUL.FTZ R58, R7, R104 ;  /* 0x00000068073a7220 */ /* 0x000fe20000410000 */
[----:B------:R-:W-:Y:S01]  /*2050*/  FSEL R2, R2, RZ, P0 ;  /* 0x000000ff02027208 */ /* 0x000fe20000000000 */
[----:B------:R-:W-:Y:S01]  /*2060*/  FADD.FTZ R79, R60, R79 ;  /* 0x0000004f3c4f7221 */ /* 0x000fe20000010000 */
[----:B------:R-:W-:Y:S01]  /*2070*/  F2FP.PACK_AB R50, R50, R49 ;  /* 0x000000313232723e */ /* 0x000fe200000000ff */
[----:B------:R-:W-:-:S02]  /*2080*/  FADD.FTZ R84, R143, R84 ;  /* 0x000000548f547221 */ /* 0x000fc40000010000 */
[----:B------:R-:W-:Y:S01]  /*2090*/  FADD.FTZ R85, R144, R85 ;  /* 0x0000005590557221 */ /* 0x000fe20000010000 */
[--C-:B--2---:R-:W-:Y:S02]  /*20a0*/  @P2 HADD2.F32 R56, -RZ, R52.reuse.H0_H0 ;  /* 0x20000034ff382230 */ /* 0x104fe40000004100 */
[----:B------:R-:W-:Y:S02]  /*20b0*/  @P0 HADD2.F32 R52, -RZ, R52.H1_H1 ;  /* 0x30000034ff340230 */ /* 0x000fe40000004100 */
[----:B------:R-:W-:Y:S01]  /*20c0*/  @P3 HADD2.F32 R60, -RZ, R54.H0_H0 ;  /* 0x20000036ff3c3230 */ /* 0x000fe20000004100 */
[----:B------:R-:W-:Y:S01]  /*20d0*/  @P2 FMUL.FTZ R59, R57, R56 ;  /* 0x00000038393b2220 */ /* 0x000fe20000410000 */
[----:B------:R-:W-:Y:S01]  /*20e0*/  LEA R56, P1, R122, c[0x0][0x248], 0x4 ;  /* 0x000092007a387a11 */ /* 0x000fe200078220ff */
[----:B------:R-:W-:Y:S02]  /*20f0*/  FMUL.FTZ R57, R8, R57 ;  /* 0x0000003908397220 */ /* 0x000fe40000410000 */
[----:B------:R-:W-:-:S03]  /*2100*/  FADD.FTZ R76, R59, R76 ;  /* 0x0000004c3b4c7221 */ /* 0x000fc60000010000 */
[----:B------:R-:W-:Y:S02]  /*2110*/  FSEL R61, R57, RZ, P2 ;  /* 0x000000ff393d7208 */ /* 0x000fe40001000000 */
[----:B------:R-:W-:Y:S02]  /*2120*/  LEA.HI.X R57, R122, c[0x0][0x24c], RZ, 0x4, P1 ;  /* 0x000093007a397a11 */ /* 0x000fe400008f24ff */
[C---:B------:R-:W-:Y:S02]  /*2130*/  LOP3.LUT P2, RZ, R3.reuse, 0xff0000, RZ, 0xc0, !PT ;  /* 0x00ff000003ff7812 */ /* 0x040fe4000784c0ff */
[----:B------:R-:W-:Y:S01]  /*2140*/  LOP3.LUT P1, RZ, R3, 0xff000000, RZ, 0xc0, !PT ;  /* 0xff00000003ff7812 */ /* 0x000fe2000782c0ff */
[----:B------:R-:W-:Y:S01]  /*2150*/  FMUL.FTZ R3, R10, R63 ;  /* 0x0000003f0a037220 */ /* 0x000fe20000410000 */
[----:B------:R-:W-:Y:S02]  /*2160*/  FSEL R51, R51, RZ, P2 ;  /* 0x000000ff33337208 */ /* 0x000fe40001000000 */
[----:B------:R-:W-:-:S02]  /*2170*/  FSEL R58, R58, RZ, P1 ;  /* 0x000000ff3a3a7208 */ /* 0x000fc40000800000 */
[----:B------:R-:W-:Y:S02]  /*2180*/  FSEL R3, R3, RZ, P5 ;  /* 0x000000ff03037208 */ /* 0x000fe40002800000 */
[----:B------:R-:W-:Y:S01]  /*2190*/  F2FP.PACK_AB R51, R58, R51 ;  /* 0x000000333a33723e */ /* 0x000fe200000000ff */
[--C-:B------:R-:W-:Y:S01]  /*21a0*/  @P5 HADD2.F32 R58, -RZ, R53.reuse.H0_H0 ;  /* 0x20000035ff3a5230 */ /* 0x100fe20000004100 */
[----:B------:R-:W-:Y:S01]  /*21b0*/  F2FP.PACK_AB R49, R48, R3 ;  /* 0x000000033031723e */ /* 0x000fe200000000ff */
[----:B------:R-:W-:Y:S01]  /*21c0*/  @P4 HADD2.F32 R53, -RZ, R53.H1_H1 ;  /* 0x30000035ff354230 */ /* 0x000fe20000004100 */
[----:B------:R-:W-:Y:S01]  /*21d0*/  F2FP.PACK_AB R48, R2, R61 ;  /* 0x0000003d0230723e */ /* 0x000fe200000000ff */
[----:B------:R-:W-:Y:S01]  /*21e0*/  @P6 HADD2.F32 R61, -RZ, R54.H1_H1 ;  /* 0x30000036ff3d6230 */ /* 0x000fe20000004100 */
[----:B------:R-:W-:Y:S01]  /*21f0*/  CS2R R2, SRZ ;  /* 0x0000000000027805 */ /* 0x000fe2000001ff00 */
[--C-:B------:R-:W-:Y:S01]  /*2200*/  @P2 HADD2.F32 R62, -RZ, R55.reuse.H0_H0 ;  /* 0x20000037ff3e2230 */ /* 0x100fe20000004100 */
[----:B------:R-:W-:Y:S01]  /*2210*/  @P0 FMUL.FTZ R2, R66, R52 ;  /* 0x0000003442020220 */ /* 0x000fe20000410000 */
[----:B------:R0:W-:Y:S01]  /*2220*/  STG.E.128 [R56.64], R48 ;  /* 0x0000003038007986 */ /* 0x0001e2000c101d04 */
[----:B------:R-:W-:Y:S01]  /*2230*/  ISETP.GE.AND P0, PT, R121, c[0x0][0x164], PT ;  /* 0x0000590079007a0c */ /* 0x000fe20003f06270 */
[----:B------:R-:W-:Y:S01]  /*2240*/  @P5 FMUL.FTZ R3, R63, R58 ;  /* 0x0000003a3f035220 */ /* 0x000fe20000410000 */
[----:B------:R-:W-:Y:S01]  /*2250*/  HFMA2.MMA R52, -RZ, RZ, 0, 0 ;  /* 0x00000000ff347435 */ /* 0x000fe200000001ff */
[----:B------:R-:W-:Y:S01]  /*2260*/  @P1 HADD2.F32 R64, -RZ, R55.H1_H1 ;  /* 0x30000037ff401230 */ /* 0x000fe20000004100 */
[----:B------:R-:W-:Y:S01]  /*2270*/  HFMA2.MMA R58, -RZ, RZ, 0, 0 ;  /* 0x00000000ff3a7435 */ /* 0x000fe200000001ff */
[----:B------:R-:W-:Y:S01]  /*2280*/  CS2R R54, SRZ ;  /* 0x0000000000367805 */ /* 0x000fe2000001ff00 */
[----:B------:R-:W-:Y:S01]  /*2290*/  MOV R63, RZ ;  /* 0x000000ff003f7202 */ /* 0x000fe20000000f00 */
[----:B------:R-:W-:-:S02]  /*22a0*/  @P3 FMUL.FTZ R55, R65, R60 ;  /* 0x0000003c41373220 */ /* 0x000fc40000410000 */
        /* <DEDUP_REMOVED lines=8> */
[----:B------:R-:W-:Y:S02]  /*2330*/  FADD.FTZ R73, R54, R73 ;  /* 0x0000004936497221 */ /* 0x000fe40000010000 */
[----:B------:R-:W-:Y:S02]  /*2340*/  FADD.FTZ R70, R63, R70 ;  /* 0x000000463f467221 */ /* 0x000fe40000010000 */
[----:B------:R-:W-:Y:S01]  /*2350*/  FADD.FTZ R71, R58, R71 ;  /* 0x000000473a477221 */ /* 0x000fe20000010000 */
[----:B0-----:R-:W-:Y:S01]  /*2360*/  @P0 CALL.REL.NOINC `(.L_x_4197) ;  /* 0x0000001000000944 */ /* 0x001fe20003c00000 */
[----:B------:R-:W-:Y:S05]  /*2370*/  BRA `(.L_x_4198) ;  /* 0xffffe12000007947 */ /* 0x000fea000383ffff */
.L_x_4197:
[----:B------:R-:W-:Y:S05]  /*2380*/  BSYNC B1 ;  /* 0x0000000000017941 */ /* 0x000fea0003800000 */
.L_x_4194:
        /* <DEDUP_REMOVED lines=34> */
.L_x_4193:
[----:B------:R-:W-:Y:S05]  /*25b0*/  BSYNC B0 ;  /* 0x0000000000007941 */ /* 0x000fea0003800000 */
.L_x_4191:
        /* <DEDUP_REMOVED lines=40> */
[----:B------:R-:W-:-:S03]  /*2840*/  FADD.FTZ R15, R24, R15 ;  /* 0x0000000f180f7221 */ /* 0x000fc60000010000 */
[----:B------:R-:W-:Y:S01]  /*2850*/  IADD3.X R47, RZ, RZ, RZ, P0, !PT ;  /* 0x000000ffff2f7210 */ /* 0x000fe200007fe4ff */
[----:B------:R-:W-:Y:S02]  /*2860*/  FADD.FTZ R14, R14, R17 ;  /* 0x000000110e0e7221 */ /* 0x000fe40000010000 */
        /* <DEDUP_REMOVED lines=34> */
[C---:B------:R-:W-:Y:S01]  /*2a90*/  SHF.L.U64.HI R7, R26.reuse, 0x2, R47 ;  /* 0x000000021a077819 */ /* 0x040fe2000001022f */
[----:B------:R-:W-:Y:S01]  /*2aa0*/  FADD.FTZ R5, R5, R6 ;  /* 0x0000000605057221 */ /* 0x000fe20000010000 */
[----:B------:R-:W-:Y:S01]  /*2ab0*/  SHF.L.U32 R6, R26, 0x2, RZ ;  /* 0x000000021a067819 */ /* 0x000fe200000006ff */
[----:B------:R-:W-:Y:S02]  /*2ac0*/  FADD.FTZ R11, R22, R11 ;  /* 0x0000000b160b7221 */ /* 0x000fe40000010000 */
[----:B------:R-:W-:Y:S02]  /*2ad0*/  FADD.FTZ R8, R3, R8 ;  /* 0x0000000803087221 */ /* 0x000fe40000010000 */
        /* <DEDUP_REMOVED lines=62> */
.L_x_4195:
[----:B------:R-:W-:Y:S02]  /*2ec0*/  MOV R51, R141 ;  /* 0x0000008d00337202 */ /* 0x000fe40000000f00 */
[----:B------:R-:W-:-:S02]  /*2ed0*/  MOV R144, 0x1 ;  /* 0x0000000100907802 */ /* 0x000fc40000000f00 */
[----:B------:R-:W-:Y:S02]  /*2ee0*/  MOV R140, 0x1f ;  /* 0x0000001f008c7802 */ /* 0x000fe40000000f00 */
[----:B------:R-:W-:Y:S02]  /*2ef0*/  MOV R145, 0xffffffff ;  /* 0xffffffff00917802 */ /* 0x000fe40000000f00 */
[----:B------:R-:W-:Y:S02]  /*2f00*/  MOV R48, 0x2f20 ;  /* 0x00002f2000307802 */ /* 0x000fe40000000f00 */
[----:B-----5:R-:W-:Y:S05]  /*2f10*/  CALL.REL.NOINC `($__internal_115_$__cuda_sm70_shflsync_bfly_p) ;  /* 0x0000045000007944 */ /* 0x020fea0003c00000 */
[----:B-1----:R-:W-:Y:S01]  /*2f20*/  MOV R50, R144 ;  /* 0x0000009000327202 */ /* 0x002fe20000000f00 */
[----:B0-----:R-:W-:Y:S05]  /*2f30*/  BRA `(.L_x_4199) ;  /* 0xffffe11000007947 */ /* 0x001fea000383ffff */
.L_x_4196:
[----:B------:R-:W-:Y:S01]  /*2f40*/  HFMA2.MMA R144, -RZ, RZ, 0, 5.9604644775390625e-08 ;  /* 0x00000001ff907435 */ /* 0x000fe200000001ff */
[----:B------:R-:W-:Y:S02]  /*2f50*/  MOV R51, R143 ;  /* 0x0000008f00337202 */ /* 0x000fe40000000f00 */
[----:B------:R-:W-:Y:S02]  /*2f60*/  MOV R140, 0x1f ;  /* 0x0000001f008c7802 */ /* 0x000fe40000000f00 */
[----:B------:R-:W-:-:S02]  /*2f70*/  MOV R145, 0xffffffff ;  /* 0xffffffff00917802 */ /* 0x000fc40000000f00 */
[----:B------:R-:W-:Y:S02]  /*2f80*/  MOV R48, 0x2fa0 ;  /* 0x00002fa000307802 */ /* 0x000fe40000000f00 */
[----:B01---5:R-:W-:Y:S05]  /*2f90*/  CALL.REL.NOINC `($__internal_115_$__cuda_sm70_shflsync_bfly_p) ;  /* 0x000003d000007944 */ /* 0x023fea0003c00000 */
[----:B------:R-:W-:Y:S01]  /*2fa0*/  FADD.FTZ R141, R141, R50 ;  /* 0x000000328d8d7221 */ /* 0x000fe20000010000 */
[----:B0-----:R-:W-:Y:S01]  /*2fb0*/  MOV R140, 0x1f ;  /* 0x0000001f008c7802 */ /* 0x001fe20000000f00 */
[----:B-1----:R-:W-:Y:S01]  /*2fc0*/  FADD.FTZ R143, R143, R144 ;  /* 0x000000908f8f7221 */ /* 0x002fe20000010000 */
[----:B------:R-:W-:Y:S01]  /*2fd0*/  HFMA2.MMA R144, -RZ, RZ, 0, 1.1920928955078125e-07 ;  /* 0x00000002ff907435 */ /* 0x000fe200000001ff */
[----:B------:R-:W-:Y:S02]  /*2fe0*/  MOV R145, 0xffffffff ;  /* 0xffffffff00917802 */ /* 0x000fe40000000f00 */
[----:B------:R-:W-:Y:S02]  /*2ff0*/  MOV R51, R141 ;  /* 0x0000008d00337202 */ /* 0x000fe40000000f00 */
[----:B------:R-:W-:Y:S02]  /*3000*/  MOV R48, 0x3020 ;  /* 0x0000302000307802 */ /* 0x000fe40000000f00 */
[----:B------:R-:W-:Y:S05]  /*3010*/  CALL.REL.NOINC `($__internal_115_$__cuda_sm70_shflsync_bfly_p) ;  /* 0x0000035000007944 */ /* 0x000fea0003c00000 */
[----:B-1----:R-:W-:Y:S01]  /*3020*/  MOV R50, R144 ;  /* 0x0000009000327202 */ /* 0x002fe20000000f00 */
[----:B------:R-:W-:Y:S01]  /*3030*/  HFMA2.MMA R144, -RZ, RZ, 0, 1.1920928955078125e-07 ;  /* 0x00000002ff907435 */ /* 0x000fe200000001ff */
[----:B0-----:R-:W-:-:S02]  /*3040*/  MOV R51, R143 ;  /* 0x0000008f00337202 */ /* 0x001fc40000000f00 */
[----:B------:R-:W-:Y:S02]  /*3050*/  MOV R140, 0x1f ;  /* 0x0000001f008c7802 */ /* 0x000fe40000000f00 */
[----:B------:R-:W-:Y:S02]  /*3060*/  MOV R145, 0xffffffff ;  /* 0xffffffff00917802 */ /* 0x000fe40000000f00 */
[----:B------:R-:W-:Y:S02]  /*3070*/  MOV R48, 0x3090 ;  /* 0x0000309000307802 */ /* 0x000fe40000000f00 */
[----:B------:R-:W-:Y:S05]  /*3080*/  CALL.REL.NOINC `($__internal_115_$__cuda_sm70_shflsync_bfly_p) ;  /* 0x000002e000007944 */ /* 0x000fea0003c00000 */
[----:B------:R-:W-:Y:S01]  /*3090*/  FADD.FTZ R141, R50, R141 ;  /* 0x0000008d328d7221 */ /* 0x000fe20000010000 */
[----:B0-----:R-:W-:Y:S01]  /*30a0*/  MOV R140, 0x1f ;  /* 0x0000001f008c7802 */ /* 0x001fe20000000f00 */
[----:B-1----:R-:W-:Y:S01]  /*30b0*/  FADD.FTZ R143, R143, R144 ;  /* 0x000000908f8f7221 */ /* 0x002fe20000010000 */
[----:B------:R-:W-:Y:S01]  /*30c0*/  HFMA2.MMA R144, -RZ, RZ, 0, 2.384185791015625e-07 ;  /* 0x00000004ff907435 */ /* 0x000fe200000001ff */
[----:B------:R-:W-:Y:S02]  /*30d0*/  MOV R145, 0xffffffff ;  /* 0xffffffff00917802 */ /* 0x000fe40000000f00 */
[----:B------:R-:W-:-:S02]  /*30e0*/  MOV R51, R141 ;  /* 0x0000008d00337202 */ /* 0x000fc40000000f00 */
[----:B------:R-:W-:Y:S02]  /*30f0*/  MOV R48, 0x3110 ;  /* 0x0000311000307802 */ /* 0x000fe40000000f00 */
[----:B------:R-:W-:Y:S05]  /*3100*/  CALL.REL.NOINC `($__internal_115_$__cuda_sm70_shflsync_bfly_p) ;  /* 0x0000026000007944 */ /* 0x000fea0003c00000 */
[----:B-1----:R-:W-:Y:S01]  /*3110*/  MOV R50, R144 ;  /* 0x0000009000327202 */ /* 0x002fe20000000f00 */
[----:B------:R-:W-:Y:S01]  /*3120*/  HFMA2.MMA R144, -RZ, RZ, 0, 2.384185791015625e-07 ;  /* 0x00000004ff907435 */ /* 0x000fe200000001ff */
[----:B0-----:R-:W-:Y:S02]  /*3130*/  MOV R51, R143 ;  /* 0x0000008f00337202 */ /* 0x001fe40000000f00 */
[----:B------:R-:W-:Y:S02]  /*3140*/  MOV R140, 0x1f ;  /* 0x0000001f008c7802 */ /* 0x000fe40000000f00 */
[----:B------:R-:W-:Y:S02]  /*3150*/  MOV R145, 0xffffffff ;  /* 0xffffffff00917802 */ /* 0x000fe40000000f00 */
[----:B------:R-:W-:Y:S02]  /*3160*/  MOV R48, 0x3180 ;  /* 0x0000318000307802 */ /* 0x000fe40000000f00 */
[----:B------:R-:W-:Y:S05]  /*3170*/  CALL.REL.NOINC `($__internal_115_$__cuda_sm70_shflsync_bfly_p) ;  /* 0x000001f000007944 */ /* 0x000fea0003c00000 */
[----:B------:R-:W-:Y:S01]  /*3180*/  FADD.FTZ R141, R50, R141 ;  /* 0x0000008d328d7221 */ /* 0x000fe20000010000 */
[----:B0-----:R-:W-:Y:S01]  /*3190*/  MOV R140, 0x1f ;  /* 0x0000001f008c7802 */ /* 0x001fe20000000f00 */
[----:B-1----:R-:W-:Y:S01]  /*31a0*/  FADD.FTZ R143, R143, R144 ;  /* 0x000000908f8f7221 */ /* 0x002fe20000010000 */
[----:B------:R-:W-:Y:S01]  /*31b0*/  HFMA2.MMA R144, -RZ, RZ, 0, 4.76837158203125e-07 ;  /* 0x00000008ff907435 */ /* 0x000fe200000001ff */
[----:B------:R-:W-:-:S02]  /*31c0*/  MOV R145, 0xffffffff ;  /* 0xffffffff00917802 */ /* 0x000fc40000000f00 */
[----:B------:R-:W-:Y:S02]  /*31d0*/  MOV R51, R141 ;  /* 0x0000008d00337202 */ /* 0x000fe40000000f00 */
[----:B------:R-:W-:Y:S02]  /*31e0*/  MOV R48, 0x3200 ;  /* 0x0000320000307802 */ /* 0x000fe40000000f00 */
[----:B------:R-:W-:Y:S05]  /*31f0*/  CALL.REL.NOINC `($__internal_115_$__cuda_sm70_shflsync_bfly_p) ;  /* 0x0000017000007944 */ /* 0x000fea0003c00000 */
[----:B-1----:R-:W-:Y:S01]  /*3200*/  MOV R50, R144 ;  /* 0x0000009000327202 */ /* 0x002fe20000000f00 */
[----:B------:R-:W-:Y:S01]  /*3210*/  HFMA2.MMA R144, -RZ, RZ, 0, 4.76837158203125e-07 ;  /* 0x00000008ff907435 */ /* 0x000fe200000001ff */
[----:B0-----:R-:W-:Y:S02]  /*3220*/  MOV R51, R143 ;  /* 0x0000008f00337202 */ /* 0x001fe40000000f00 */
[----:B------:R-:W-:Y:S02]  /*3230*/  MOV R140, 0x1f ;  /* 0x0000001f008c7802 */ /* 0x000fe40000000f00 */
[----:B------:R-:W-:Y:S02]  /*3240*/  MOV R145, 0xffffffff ;  /* 0xffffffff00917802 */ /* 0x000fe40000000f00 */
[----:B------:R-:W-:-:S02]  /*3250*/  MOV R48, 0x3270 ;  /* 0x0000327000307802 */ /* 0x000fc40000000f00 */
[----:B------:R-:W-:Y:S05]  /*3260*/  CALL.REL.NOINC `($__internal_115_$__cuda_sm70_shflsync_bfly_p) ;  /* 0x0000010000007944 */ /* 0x000fea0003c00000 */
[----:B------:R-:W-:Y:S01]  /*3270*/  FADD.FTZ R141, R50, R141 ;  /* 0x0000008d328d7221 */ /* 0x000fe20000010000 */
[----:B0-----:R-:W-:Y:S01]  /*3280*/  MOV R140, 0x1f ;  /* 0x0000001f008c7802 */ /* 0x001fe20000000f00 */
[----:B-1----:R-:W-:Y:S01]  /*3290*/  FADD.FTZ R143, R143, R144 ;  /* 0x000000908f8f7221 */ /* 0x002fe20000010000 */
[----:B------:R-:W-:Y:S01]  /*32a0*/  HFMA2.MMA R144, -RZ, RZ, 0, 9.5367431640625e-07 ;  /* 0x00000010ff907435 */ /* 0x000fe200000001ff */
[----:B------:R-:W-:-:S02]  /*32b0*/  MOV R145, 0xffffffff ;  /* 0xffffffff00917802 */ /* 0x000fc40000000f00 */
[----:B------:R-:W-:Y:S02]  /*32c0*/  MOV R51, R141 ;  /* 0x0000008d00337202 */ /* 0x000fe40000000f00 */
[----:B------:R-:W-:Y:S02]  /*32d0*/  MOV R48, 0x32f0 ;  /* 0x000032f000307802 */ /* 0x000fe40000000f00 */
[----:B------:R-:W-:Y:S05]  /*32e0*/  CALL.REL.NOINC `($__internal_115_$__cuda_sm70_shflsync_bfly_p) ;  /* 0x0000008000007944 */ /* 0x000fea0003c00000 */
[----:B-1----:R-:W-:Y:S01]  /*32f0*/  MOV R142, R144 ;  /* 0x00000090008e7202 */ /* 0x002fe20000000f00 */
[----:B------:R-:W-:Y:S01]  /*3300*/  HFMA2.MMA R144, -RZ, RZ, 0, 9.5367431640625e-07 ;  /* 0x00000010ff907435 */ /* 0x000fe200000001ff */
[----:B0-----:R-:W-:Y:S02]  /*3310*/  MOV R51, R143 ;  /* 0x0000008f00337202 */ /* 0x001fe40000000f00 */
[----:B------:R-:W-:Y:S02]  /*3320*/  MOV R140, 0x1f ;  /* 0x0000001f008c7802 */ /* 0x000fe40000000f00 */
[----:B------:R-:W-:Y:S02]  /*3330*/  MOV R145, 0xffffffff ;  /* 0xffffffff00917802 */ /* 0x000fe40000000f00 */
[----:B------:R-:W-:-:S02]  /*3340*/  MOV R48, 0x3360 ;  /* 0x0000336000307802 */ /* 0x000fc40000000f00 */
[----:B------:R-:W-:Y:S05]  /*3350*/  CALL.REL.NOINC `($__internal_115_$__cuda_sm70_shflsync_bfly_p) ;  /* 0x0000001000007944 */ /* 0x000fea0003c00000 */
[----:B01----:R-:W-:Y:S05]  /*3360*/  BRA `(.L_x_4200) ;  /* 0xffffde0000007947 */ /* 0x003fea000383ffff */
        .weak           $__internal_115_$__cuda_sm70_shflsync_bfly_p
        .type           $__internal_115_$__cuda_sm70_shflsync_bfly_p,@function
        .size           $__internal_115_$__cuda_sm70_shflsync_bfly_p,(.L_x_7293 - $__internal_115_$__cuda_sm70_shflsync_bfly_p)
$__internal_115_$__cuda_sm70_shflsync_bfly_p:
[----:B------:R-:W-:Y:S01]  /*3370*/  HFMA2.MMA R49, -RZ, RZ, 0, 0 ;  /* 0x00000000ff317435 */ /* 0x000fe200000001ff */
[----:B------:R-:W-:Y:S04]  /*3380*/  WARPSYNC R145 ;  /* 0x0000009100007348 */ /* 0x000fe80003800000 */
[----:B------:R0:W1:Y:S01]  /*3390*/  SHFL.BFLY PT, R144, R51, R144, R140 ;  /* 0x0c00009033907389 */ /* 0x00006200000e008c */
[----:B------:R-:W-:Y:S05]  /*33a0*/  RET.REL.NODEC R48 `(_ZN10layer_norm13ln_bwd_kernelINS_13Kernel_traitsIf6__halfS2_S2_fjLj512ELj1ELj4ELj1ELj16ENS_18Kernel_traits_baseILj512EfS2_S2_S2_fjLj128EEEEELb1ELb1ELb0ELb1EEEvNS_9BwdParamsE) ;  /* 0xffffcc5030007950 */ /* 0x000fea0003c3ffff */
.L_x_4201:
        /* <DEDUP_REMOVED lines=13> */
.L_x_7293:


//--------------------- .text._ZN10layer_norm22ln_bwd_finalize_kernelINS_22Kernel_traits_finalizeILj512Ef6__halfS2_S2_fjLb1ELj1024ELj4ENS_18Kernel_traits_baseILj512EfS2_S2_S2_fjLj1024EEEEELb1ELb0EEEvNS_9BwdParamsE --------------------------
	.section	.text._ZN10layer_norm22ln_bwd_finalize_kernelINS_22Kernel_traits_finalizeILj512Ef6__halfS2_S2_fjLb1ELj1024ELj4ENS_18Kernel_traits_baseILj512EfS2_S2_S2_fjLj1024EEEEELb1ELb0EEEvNS_9BwdParamsE,"ax",@progbits
	.sectioninfo	@"SHI_REGISTERS=32"
	.align	128
        .global         _ZN10layer_norm22ln_bwd_finalize_kernelINS_22Kernel_traits_finalizeILj512Ef6__halfS2_S2_fjLb1ELj1024ELj4ENS_18Kernel_traits_baseILj512EfS2_S2_S2_fjLj1024EEEEELb1ELb0EEEvNS_9BwdParamsE
        .type           _ZN10layer_norm22ln_bwd_finalize_kernelINS_22Kernel_traits_finalizeILj512Ef6__halfS2_S2_fjLb1ELj1024ELj4ENS_18Kernel_traits_baseILj512EfS2_S2_S2_fjLj1024EEEEELb1ELb0EEEvNS_9BwdParamsE,@function
        .size           _ZN10layer_norm22ln_bwd_finalize_kernelINS_22Kernel_traits_finalizeILj512Ef6__halfS2_S2_fjLb1ELj1024ELj4ENS_18Kernel_traits_baseILj512EfS2_S2_S2_fjLj1024EEEEELb1ELb0EEEvNS_9BwdParamsE,(.L_x_7294 - _ZN10layer_norm22ln_bwd_finalize_kernelINS_22Kernel_traits_finalizeILj512Ef6__halfS2_S2_fjLb1ELj1024ELj4ENS_18Kernel_traits_baseILj512EfS2_S2_S2_fjLj1024EEEEELb1ELb0EEEvNS_9BwdParamsE)
        .other          _ZN10layer_norm22ln_bwd_finalize_kernelINS_22Kernel_traits_finalizeILj512Ef6__halfS2_S2_fjLb1ELj1024ELj4ENS_18Kernel_traits_baseILj512EfS2_S2_S2_fjLj1024EEEEELb1ELb0EEEvNS_9BwdParamsE,@"STO_CUDA_ENTRY STV_DEFAULT"
_ZN10layer_norm22ln_bwd_finalize_kernelINS_22Kernel_traits_finalizeILj512Ef6__halfS2_S2_fjLb1ELj1024ELj4ENS_18Kernel_traits_baseILj512EfS2_S2_S2_fjLj1024EEEEELb1ELb0EEEvNS_9BwdParamsE:
.text._ZN10layer_norm22ln_bwd_finalize_kernelINS_22Kernel_traits_finalizeILj512Ef6__halfS2_S2_fjLb1ELj1024ELj4ENS_18Kernel_traits_baseILj512EfS2_S2_S2_fjLj1024EEEEELb1ELb0EEEvNS_9BwdParamsE:
        /* <DEDUP_REMOVED lines=19> */
.L_x_4215:
        /* <DEDUP_REMOVED lines=33> */
.L_x_4206:
        /* <DEDUP_REMOVED lines=47> */
.L_x_4205:
[----:B------:R-:W-:Y:S05]  /*0630*/  BSYNC B1 ;  /* 0x0000000000017941 */ /* 0x000fea0003800000 */
.L_x_4204:
        /* <DEDUP_REMOVED lines=29> */
.L_x_4208:
[----:B------:R-:W-:Y:S05]  /*0810*/  BSYNC B1 ;  /* 0x0000000000017941 */ /* 0x000fea0003800000 */
.L_x_4207:
        /* <DEDUP_REMOVED lines=14> */
.L_x_4209:
[----:B------:R-:W-:Y:S05]  /*0900*/  BSYNC B1 ;  /* 0x0000000000017941 */ /* 0x000fea0003800000 */
.L_x_4203:
[----:B------:R-:W-:Y:S05]  /*0910*/  BSYNC B0 ;  /* 0x0000000000007941 */ /* 0x000fea0003800000 */
.L_x_4202:
        /* <DEDUP_REMOVED lines=12> */
.L_x_4216:
        /* <DEDUP_REMOVED lines=27> */
.L_x_4217:
        /* <DEDUP_REMOVED lines=9> */
.L_x_4210:
        /* <DEDUP_REMOVED lines=18> */
.L_x_4214:
[----:B------:R-:W-:Y:S05]  /*0d40*/  BSYNC B0 ;  /* 0x0000000000007941 */ /* 0x000fea0003800000 */
.L_x_4213:
[C---:B------:R-:W-:Y:S02]  /*0d50*/  ISETP.GT.U32.AND P1, PT, R4.reuse, -0x201, PT ;  /* 0xfffffdff0400780c */ /* 0x040fe40003f24070 */
[----:B------:R-:W-:-:S02]  /*0d60*/  IADD3 R4, R4, 0x200, RZ ;  /* 0x0000020004047810 */ /* 0x000fc40007ffe0ff */
[----:B------:R-:W-:-:S09]  /*0d70*/  IADD3 R5, R5, 0x100, RZ ;  /* 0x0000010005057810 */ /* 0x000fd20007ffe0ff */
[----:B01----:R-:W-:Y:S05]  /*0d80*/  @P1 BRA `(.L_x_4215) ;  /* 0xfffff3a000001947 */ /* 0x003fea000383ffff */
[----:B------:R-:W-:Y:S05]  /*0d90*/  EXIT ;  /* 0x000000000000794d */ /* 0x000fea0003800000 */
.L_x_4211:
[----:B------:R-:W-:Y:S01]  /*0da0*/  HFMA2.MMA R17, -RZ, RZ, 0, 5.9604644775390625e-08 ;  /* 0x00000001ff117435 */ /* 0x000fe200000001ff */
[----:B---3--:R-:W-:Y:S01]  /*0db0*/  MOV R18, R10 ;  /* 0x0000000a00127202 */ /* 0x008fe20000000f00 */
[----:B------:R-:W-:Y:S01]  /*0dc0*/  IMAD.MOV.U32 R14, RZ, RZ, 0x1f ;  /* 0x0000001fff0e7424 */ /* 0x000fe200078e00ff */
[----:B------:R-:W-:Y:S02]  /*0dd0*/  MOV R19, 0xffffffff ;  /* 0xffffffff00137802 */ /* 0x000fe40000000f00 */
[----:B------:R-:W-:Y:S02]  /*0de0*/  MOV R8, 0xe00 ;  /* 0x00000e0000087802 */ /* 0x000fe40000000f00 */
[----:B012---:R-:W-:Y:S05]  /*0df0*/  CALL.REL.NOINC `($__internal_116_$__cuda_sm70_shflsync_bfly_p) ;  /* 0x0000059000007944 */ /* 0x007fea0003c00000 */
[----:B01----:R-:W-:Y:S05]  /*0e00*/  BRA `(.L_x_4216) ;  /* 0xfffffbd000007947 */ /* 0x003fea000383ffff */
.L_x_4212:
[----:B------:R-:W-:Y:S01]  /*0e10*/  HFMA2.MMA R17, -RZ, RZ, 0, 1.1920928955078125e-07 ;  /* 0x00000002ff117435 */ /* 0x000fe200000001ff */
[----:B------:R-:W-:Y:S01]  /*0e20*/  IMAD.MOV.U32 R14, RZ, RZ, 0x1f ;  /* 0x0000001fff0e7424 */ /* 0x000fe200078e00ff */
[----:B------:R-:W-:Y:S02]  /*0e30*/  MOV R19, 0xffffffff ;  /* 0xffffffff00137802 */ /* 0x000fe40000000f00 */
[----:B------:R-:W-:Y:S02]  /*0e40*/  MOV R8, 0xe60 ;  /* 0x00000e6000087802 */ /* 0x000fe40000000f00 */
[----:B0123--:R-:W-:Y:S05]  /*0e50*/  CALL.REL.NOINC `($__internal_116_$__cuda_sm70_shflsync_bfly_p) ;  /* 0x0000053000007944 */ /* 0x00ffea0003c00000 */
[----:B0-----:R-:W-:Y:S01]  /*0e60*/  HFMA2.MMA R17, -RZ, RZ, 0, 2.384185791015625e-07 ;  /* 0x00000004ff117435 */ /* 0x001fe200000001ff */
[----:B-1----:R-:W-:Y:S01]  /*0e70*/  FADD.FTZ R18, R18, R14 ;  /* 0x0000000e12127221 */ /* 0x002fe20000010000 */
[----:B------:R-:W-:Y:S01]  /*0e80*/  MOV R19, 0xffffffff ;  /* 0xffffffff00137802 */ /* 0x000fe20000000f00 */
[----:B------:R-:W-:Y:S01]  /*0e90*/  IMAD.MOV.U32 R14, RZ, RZ, 0x1f ;  /* 0x0000001fff0e7424 */ /* 0x000fe200078e00ff */
[----:B------:R-:W-:-:S02]  /*0ea0*/  MOV R8, 0xec0 ;  /* 0x00000ec000087802 */ /* 0x000fc40000000f00 */
[----:B------:R-:W-:Y:S05]  /*0eb0*/  CALL.REL.NOINC `($__internal_116_$__cuda_sm70_shflsync_bfly_p) ;  /* 0x000004d000007944 */ /* 0x000fea0003c00000 */
[----:B0-----:R-:W-:Y:S01]  /*0ec0*/  HFMA2.MMA R17, -RZ, RZ, 0, 4.76837158203125e-07 ;  /* 0x00000008ff117435 */ /* 0x001fe200000001ff */
[----:B-1----:R-:W-:Y:S01]  /*0ed0*/  FADD.FTZ R18, R18, R14 ;  /* 0x0000000e12127221 */ /* 0x002fe20000010000 */
[----:B------:R-:W-:Y:S01]  /*0ee0*/  MOV R19, 0xffffffff ;  /* 0xffffffff00137802 */ /* 0x000fe20000000f00 */
[----:B------:R-:W-:Y:S01]  /*0ef0*/  IMAD.MOV.U32 R14, RZ, RZ, 0x1f ;  /* 0x0000001fff0e7424 */ /* 0x000fe200078e00ff */
[----:B------:R-:W-:-:S02]  /*0f00*/  MOV R8, 0xf20 ;  /* 0x00000f2000087802 */ /* 0x000fc40000000f00 */
[----:B------:R-:W-:Y:S05]  /*0f10*/  CALL.REL.NOINC `($__internal_116_$__cuda_sm70_shflsync_bfly_p) ;  /* 0x0000047000007944 */ /* 0x000fea0003c00000 */
[----:B-1----:R-:W-:Y:S01]  /*0f20*/  FADD.FTZ R10, R18, R14 ;  /* 0x0000000e120a7221 */ /* 0x002fe20000010000 */
[----:B0-----:R-:W-:Y:S01]  /*0f30*/  HFMA2.MMA R17, -RZ, RZ, 0, 9.5367431640625e-07 ;  /* 0x00000010ff117435 */ /* 0x001fe200000001ff */
[----:B------:R-:W-:Y:S01]  /*0f40*/  IMAD.MOV.U32 R14, RZ, RZ, 0x1f ;  /* 0x0000001fff0e7424 */ /* 0x000fe200078e00ff */
[----:B------:R-:W-:-:S02]  /*0f50*/  MOV R19, 0xffffffff ;  /* 0xffffffff00137802 */ /* 0x000fc40000000f00 */
[----:B------:R-:W-:Y:S02]  /*0f60*/  MOV R18, R10 ;  /* 0x0000000a00127202 */ /* 0x000fe40000000f00 */
[----:B------:R-:W-:Y:S02]  /*0f70*/  MOV R8, 0xf90 ;  /* 0x00000f9000087802 */ /* 0x000fe40000000f00 */
[----:B------:R-:W-:Y:S05]  /*0f80*/  CALL.REL.NOINC `($__internal_116_$__cuda_sm70_shflsync_bfly_p) ;  /* 0x0000040000007944 */ /* 0x000fea0003c00000 */
[----:B0-----:R-:W-:Y:S01]  /*0f90*/  HFMA2.MMA R17, -RZ, RZ, 0, 5.9604644775390625e-08 ;  /* 0x00000001ff117435 */ /* 0x001fe200000001ff */
[----:B-1----:R-:W-:Y:S01]  /*0fa0*/  IMAD.MOV.U32 R13, RZ, RZ, R14 ;  /* 0x000000ffff0d7224 */ /* 0x002fe200078e000e */
[----:B------:R-:W-:Y:S01]  /*0fb0*/  MOV R18, R15 ;  /* 0x0000000f00127202 */ /* 0x000fe20000000f00 */
[----:B------:R-:W-:Y:S01]  /*0fc0*/  IMAD.MOV.U32 R14, RZ, RZ, 0x1f ;  /* 0x0000001fff0e7424 */ /* 0x000fe200078e00ff */
[----:B------:R-:W-:Y:S02]  /*0fd0*/  MOV R19, 0xffffffff ;  /* 0xffffffff00137802 */ /* 0x000fe40000000f00 */
[----:B------:R-:W-:Y:S02]  /*0fe0*/  MOV R8, 0x1000 ;  /* 0x0000100000087802 */ /* 0x000fe40000000f00 */
[----:B------:R-:W-:Y:S05]  /*0ff0*/  CALL.REL.NOINC `($__internal_116_$__cuda_sm70_shflsync_bfly_p) ;  /* 0x0000039000007944 */ /* 0x000fea0003c00000 */
[----:B0-----:R-:W-:Y:S01]  /*1000*/  HFMA2.MMA R17, -RZ, RZ, 0, 1.1920928955078125e-07 ;  /* 0x00000002ff117435 */ /* 0x001fe200000001ff */
[----:B-1----:R-:W-:Y:S01]  /*1010*/  FADD.FTZ R18, R15, R14 ;  /* 0x0000000e0f127221 */ /* 0x002fe20000010000 */
[----:B------:R-:W-:Y:S01]  /*1020*/  MOV R19, 0xffffffff ;  /* 0xffffffff00137802 */ /* 0x000fe20000000f00 */
[----:B------:R-:W-:Y:S01]  /*1030*/  IMAD.MOV.U32 R14, RZ, RZ, 0x1f ;  /* 0x0000001fff0e7424 */ /* 0x000fe200078e00ff */
[----:B------:R-:W-:-:S02]  /*1040*/  MOV R8, 0x1060 ;  /* 0x0000106000087802 */ /* 0x000fc40000000f00 */
[----:B------:R-:W-:Y:S05]  /*1050*/  CALL.REL.NOINC `($__internal_116_$__cuda_sm70_shflsync_bfly_p) ;  /* 0x0000033000007944 */ /* 0x000fea0003c00000 */
        /* <DEDUP_REMOVED lines=14> */
[----:B------:R-:W-:Y:S01]  /*1140*/  MOV R14, 0x1f ;  /* 0x0000001f000e7802 */ /* 0x000fe20000000f00 */
[----:B------:R-:W-:Y:S01]  /*1150*/  IMAD.MOV.U32 R19, RZ, RZ, -0x1 ;  /* 0xffffffffff137424 */ /* 0x000fe200078e00ff */
[----:B------:R-:W-:-:S02]  /*1160*/  MOV R8, 0x1190 ;  /* 0x0000119000087802 */ /* 0x000fc40000000f00 */
[----:B------:R-:W-:Y:S02]  /*1170*/  MOV R18, R12 ;  /* 0x0000000c00127202 */ /* 0x000fe40000000f00 */
[----:B------:R-:W-:Y:S05]  /*1180*/  CALL.REL.NOINC `($__internal_116_$__cuda_sm70_shflsync_bfly_p) ;  /* 0x0000020000007944 */ /* 0x000fea0003c00000 */
[----:B-1----:R-:W-:Y:S01]  /*1190*/  MOV R15, R14 ;  /* 0x0000000e000f7202 */ /* 0x002fe20000000f00 */
[----:B------:R-:W-:Y:S01]  /*11a0*/  HFMA2.MMA R14, -RZ, RZ, 0, 1.847743988037109375e-06 ;  /* 0x0000001fff0e7435 */ /* 0x000fe200000001ff */
[----:B0-----:R-:W-:Y:S01]  /*11b0*/  MOV R18, R11 ;  /* 0x0000000b00127202 */ /* 0x001fe20000000f00 */
        /* <DEDUP_REMOVED lines=13> */
[----:B------:R-:W-:Y:S01]  /*1290*/  IMAD.MOV.U32 R19, RZ, RZ, -0x1 ;  /* 0xffffffffff137424 */ /* 0x000fe200078e00ff */
[----:B------:R-:W-:-:S02]  /*12a0*/  MOV R8, 0x12c0 ;  /* 0x000012c000087802 */ /* 0x000fc40000000f00 */
[----:B------:R-:W-:Y:S05]  /*12b0*/  CALL.REL.NOINC `($__internal_116_$__cuda_sm70_shflsync_bfly_p) ;  /* 0x000000d000007944 */ /* 0x000fea0003c00000 */
[----:B0-----:R-:W-:Y:S01]  /*12c0*/  HFMA2.MMA R17, -RZ, RZ, 0, 4.76837158203125e-07 ;  /* 0x00000008ff117435 */ /* 0x001fe200000001ff */
[----:B-1----:R-:W-:Y:S01]  /*12d0*/  FADD.FTZ R18, R18, R14 ;  /* 0x0000000e12127221 */ /* 0x002fe20000010000 */
[----:B------:R-:W-:-:S02]  /*12e0*/  MOV R14, 0x1f ;  /* 0x0000001f000e7802 */ /* 0x000fc40000000f00 */
[----:B------:R-:W-:Y:S02]  /*12f0*/  MOV R19, 0xffffffff ;  /* 0xffffffff00137802 */ /* 0x000fe40000000f00 */
[----:B------:R-:W-:Y:S02]  /*1300*/  MOV R8, 0x1320 ;  /* 0x0000132000087802 */ /* 0x000fe40000000f00 */
[----:B------:R-:W-:Y:S05]  /*1310*/  CALL.REL.NOINC `($__internal_116_$__cuda_sm70_shflsync_bfly_p) ;  /* 0x0000007000007944 */ /* 0x000fea0003c00000 */
[----:B01----:R-:W-:Y:S01]  /*1320*/  FADD.FTZ R18, R18, R14 ;  /* 0x0000000e12127221 */ /* 0x003fe20000010000 */
[----:B------:R-:W-:Y:S01]  /*1330*/  HFMA2.MMA R14, -RZ, RZ, 0, 1.847743988037109375e-06 ;  /* 0x0000001fff0e7435 */ /* 0x000fe200000001ff */
[----:B------:R-:W-:Y:S01]  /*1340*/  IMAD.MOV.U32 R17, RZ, RZ, 0x10 ;  /* 0x00000010ff117424 */ /* 0x000fe200078e00ff */
[----:B------:R-:W-:Y:S02]  /*1350*/  MOV R19, 0xffffffff ;  /* 0xffffffff00137802 */ /* 0x000fe40000000f00 */
[----:B------:R-:W-:Y:S02]  /*1360*/  MOV R8, 0x1380 ;  /* 0x0000138000087802 */ /* 0x000fe40000000f00 */
[----:B------:R-:W-:Y:S05]  /*1370*/  CALL.REL.NOINC `($__internal_116_$__cuda_sm70_shflsync_bfly_p) ;  /* 0x0000001000007944 */ /* 0x000fea0003c00000 */
[----:B01----:R-:W-:Y:S05]  /*1380*/  BRA `(.L_x_4217) ;  /* 0xfffff80000007947 */ /* 0x003fea000383ffff */
        .weak           $__internal_116_$__cuda_sm70_shflsync_bfly_p
        .type           $__internal_116_$__cuda_sm70_shflsync_bfly_p,@function
        .size           $__internal_116_$__cuda_sm70_shflsync_bfly_p,(.L_x_7294 - $__internal_116_$__cuda_sm70_shflsync_bfly_p)
$__internal_116_$__cuda_sm70_shflsync_bfly_p:
[----:B------:R-:W-:Y:S01]  /*1390*/  HFMA2.MMA R9, -RZ, RZ, 0, 0 ;  /* 0x00000000ff097435 */ /* 0x000fe200000001ff */
[----:B------:R-:W-:Y:S04]  /*13a0*/  WARPSYNC R19 ;  /* 0x0000001300007348 */ /* 0x000fe80003800000 */
[----:B------:R0:W1:Y:S01]  /*13b0*/  SHFL.BFLY PT, R14, R18, R17, R14 ;  /* 0x0c000011120e7389 */ /* 0x00006200000e000e */
[----:B------:R-:W-:Y:S05]  /*13c0*/  RET.REL.NODEC R8 `(_ZN10layer_norm22ln_bwd_finalize_kernelINS_22Kernel_traits_finalizeILj512Ef6__halfS2_S2_fjLb1ELj1024ELj4ENS_18Kernel_traits_baseILj512EfS2_S2_S2_fjLj1024EEEEELb1ELb0EEEvNS_9BwdParamsE) ;  /* 0xffffec3008007950 */ /* 0x000fea0003c3ffff */
.L_x_4218:
        /* <DEDUP_REMOVED lines=11> */
.L_x_7294:


//--------------------- .text._ZN10layer_norm13ln_bwd_kernelINS_13Kernel_traitsIf6__halfS2_S2_fjLj512ELj1ELj4ELj1ELj16ENS_18Kernel_traits_baseILj512EfS2_S2_S2_fjLj128EEEEELb1ELb1ELb1ELb0EEEvNS_9BwdParamsE --------------------------
	.section	.text._ZN10layer_norm13ln_bwd_kernelINS_13Kernel_traitsIf6__halfS2_S2_fjLj512ELj1ELj4ELj1ELj16ENS_18Kernel_traits_baseILj512EfS2_S2_S2_fjLj128EEEEELb1ELb1ELb1ELb0EEEvNS_9BwdParamsE,"ax",@progbits
	.sectioninfo	@"SHI_REGISTERS=162"
	.align	128
        .global         _ZN10layer_norm13ln_bwd_kernelINS_13Kernel_traitsIf6__halfS2_S2_fjLj512ELj1ELj4ELj1ELj16ENS_18Kernel_traits_baseILj512EfS2_S2_S2_fjLj128EEEEELb1ELb1ELb1ELb0EEEvNS_9BwdParamsE
        .type           _ZN10layer_norm13ln_bwd_kernelINS_13Kernel_traitsIf6__halfS2_S2_fjLj512ELj1ELj4ELj1ELj16ENS_18Kernel_traits_baseILj512EfS2_S2_S2_fjLj128EEEEELb1ELb1ELb1ELb0EEEvNS_9BwdParamsE,@function
        .size           _ZN10layer_norm13ln_bwd_kernelINS_13Kernel_traitsIf6__halfS2_S2_fjLj512ELj1ELj4ELj1ELj16ENS_18Kernel_traits_baseILj512EfS2_S2_S2_fjLj128EEEEELb1ELb1ELb1ELb0EEEvNS_9BwdParamsE,(.L_x_7295 - _ZN10layer_norm13ln_bwd_kernelINS_13Kernel_traitsIf6__halfS2_S2_fjLj512ELj1ELj4ELj1ELj16ENS_18Kernel_traits_baseILj512EfS2_S2_S2_fjLj128EEEEELb1ELb1ELb1ELb0EEEvNS_9BwdParamsE)
        .other          _ZN10layer_norm13ln_bwd_kernelINS_13Kernel_traitsIf6__halfS2_S2_fjLj512ELj1ELj4ELj1ELj16ENS_18Kernel_traits_baseILj512EfS2_S2_S2_fjLj128EEEEELb1ELb1ELb1ELb0EEEvNS_9BwdParamsE,@"STO_CUDA_ENTRY STV_DEFAULT"
_ZN10layer_norm13ln_bwd_kernelINS_13Kernel_traitsIf6__halfS2_S2_fjLj512ELj1ELj4ELj1ELj16ENS_18Kernel_traits_baseILj512EfS2_S2_S2_fjLj128EEEEELb1ELb1ELb1ELb0EEEvNS_9BwdParamsE:
.text._ZN10layer_norm13ln_bwd_kernelINS_13Kernel_traitsIf6__halfS2_S2_fjLj512ELj1ELj4ELj1ELj16ENS_18Kernel_traits_baseILj512EfS2_S2_S2_fjLj128EEEEELb1ELb1ELb1ELb0EEEvNS_9BwdParamsE:
        /* <DEDUP_REMOVED lines=58> */
.L_x_4318:
        /* <DEDUP_REMOVED lines=35> */
.L_x_4224:
[----:B------:R-:W-:Y:S05]  /*05d0*/  BSYNC B2 ;  /* 0x0000000000027941 */ /* 0x000fea0003800000 */
.L_x_4223:
        /* <DEDUP_REMOVED lines=8> */
[----:B-1----:R-:W-:-:S05]  /*0660*/  @P0 IMAD.WIDE.U32 R118, R148, R7, c[0x0][0x218] ;  /* 0x0000860094760625 */ /* 0x002fca00078e0007 */
[----:B------:R1:W5:Y:S01]  /*0670*/  @P0 LDG.E.128 R16, [R118.64] ;  /* 0x0000000476100981 */ /* 0x000362000c1e1d00 */
[----:B------:R-:W-:Y:S01]  /*0680*/  MOV R151, RZ ;  /* 0x000000ff00977202 */ /* 0x000fe20000000f00 */
[----:B------:R-:W-:Y:S05]  /*0690*/  BRA `(.L_x_4225) ;  /* 0x00000bf000007947 */ /* 0x000fea0003800000 */
.L_x_4222:
        /* <DEDUP_REMOVED lines=13> */
[----:B-1----:R-:W-:Y:S01]  /*0770*/  LEA.HI R122, R149, R148, RZ, 0x3 ;  /* 0x00000094957a7211 */ /* 0x002fe200078f18ff */
[----:B------:R-:W-:Y:S01]  /*0780*/  HFMA2.MMA R149, -RZ, RZ, 0, 0 ;  /* 0x00000000ff957435 */ /* 0x000fe200000001ff */
[----:B0-----:R-:W-:-:S02]  /*0790*/  ISETP.NE.AND P0, PT, R3, RZ, PT ;  /* 0x000000ff0300720c */ /* 0x001fc40003f05270 */
[----:B------:R-:W-:Y:S02]  /*07a0*/  LEA.HI.SX32 R122, R122, R151, 0x1d ;  /* 0x000000977a7a7211 */ /* 0x000fe400078feaff */
        /* <DEDUP_REMOVED lines=17> */
[--C-:B------:R-:W-:Y:S02]  /*08c0*/  HADD2.F32 R129, -RZ, R9.reuse.H0_H0 ;  /* 0x20000009ff817230 */ /* 0x100fe40000004100 */
[----:B------:R-:W-:Y:S02]  /*08d0*/  HADD2.F32 R125, -RZ, R8.H1_H1 ;  /* 0x30000008ff7d7230 */ /* 0x000fe40000004100 */
[----:B------:R-:W-:Y:S01]  /*08e0*/  HADD2.F32 R149, -RZ, R9.H1_H1 ;  /* 0x30000009ff957230 */ /* 0x000fe20000004100 */
[C---:B------:R-:W-:Y:S01]  /*08f0*/  FADD.FTZ R123, -R148.reuse, R123 ;  /* 0x0000007b947b7221 */ /* 0x040fe20000010100 */
[----:B------:R-:W-:Y:S02]  /*0900*/  HADD2.F32 R151, -RZ, R10.H0_H0 ;  /* 0x2000000aff977230 */ /* 0x000fe40000004100 */
[--C-:B---3--:R-:W-:Y:S02]  /*0910*/  HADD2.F32 R131, -RZ, R13.reuse.H0_H0 ;  /* 0x2000000dff837230 */ /* 0x108fe40000004100 */
[----:B------:R-:W-:Y:S01]  /*0920*/  HADD2.F32 R124, -RZ, R13.H1_H1 ;  /* 0x3000000dff7c7230 */ /* 0x000fe20000004100 */
[C---:B------:R-:W-:Y:S01]  /*0930*/  FADD.FTZ R13, -R148.reuse, R129 ;  /* 0x00000081940d7221 */ /* 0x040fe20000010100 */
[--C-:B------:R-:W-:Y:S01]  /*0940*/  HADD2.F32 R155, -RZ, R11.reuse.H0_H0 ;  /* 0x2000000bff9b7230 */ /* 0x100fe20000004100 */
[C---:B------:R-:W-:Y:S01]  /*0950*/  FADD.FTZ R9, -R148.reuse, R125 ;  /* 0x0000007d94097221 */ /* 0x040fe20000010100 */
[----:B------:R-:W-:Y:S01]  /*0960*/  HADD2.F32 R157, -RZ, R11.H1_H1 ;  /* 0x3000000bff9d7230 */ /* 0x000fe20000004100 */
[C---:B------:R-:W-:Y:S01]  /*0970*/  FADD.FTZ R149, -R148.reuse, R149 ;  /* 0x0000009594957221 */ /* 0x040fe20000010100 */
[----:B------:R-:W-:Y:S01]  /*0980*/  HADD2.F32 R11, -RZ, R12.H0_H0 ;  /* 0x2000000cff0b7230 */ /* 0x000fe20000004100 */
[----:B------:R-:W-:Y:S01]  /*0990*/  FADD.FTZ R125, -R148, R151 ;  /* 0x00000097947d7221 */ /* 0x000fe20000010100 */
[----:B------:R-:W-:Y:S01]  /*09a0*/  HADD2.F32 R153, -RZ, R10.H1_H1 ;  /* 0x3000000aff997230 */ /* 0x000fe20000004100 */
[C---:B------:R-:W-:Y:S01]  /*09b0*/  FMUL.FTZ R8, R2.reuse, R123 ;  /* 0x0000007b02087220 */ /* 0x040fe20000410000 */
[----:B------:R-:W-:Y:S01]  /*09c0*/  HADD2.F32 R12, -RZ, R12.H1_H1 ;  /* 0x3000000cff0c7230 */ /* 0x000fe20000004100 */
[C---:B------:R-:W-:Y:S01]  /*09d0*/  FMUL.FTZ R10, R2.reuse, R13 ;  /* 0x0000000d020a7220 */ /* 0x040fe20000410000 */
[----:B------:R-:W-:Y:S01]  /*09e0*/  HADD2.F32 R127, -RZ, R14.H0_H0 ;  /* 0x2000000eff7f7230 */ /* 0x000fe20000004100 */
[----:B------:R-:W-:-:S02]  /*09f0*/  FMUL.FTZ R13, R2, R149 ;  /* 0x00000095020d7220 */ /* 0x000fc40000410000 */
[----:B------:R-:W-:Y:S02]  /*0a00*/  FADD.FTZ R52, R52, R11 ;  /* 0x0000000b34347221 */ /* 0x000fe40000010000 */
[----:B------:R-:W-:Y:S02]  /*0a10*/  FMUL.FTZ R9, R2, R9 ;  /* 0x0000000902097220 */ /* 0x000fe40000410000 */
[----:B------:R-:W-:Y:S02]  /*0a20*/  FFMA.FTZ R68, R8, R11, R68 ;  /* 0x0000000b08447223 */ /* 0x000fe40000010044 */
[----:B------:R-:W-:Y:S01]  /*0a30*/  FMUL.FTZ R125, R2, R125 ;  /* 0x0000007d027d7220 */ /* 0x000fe20000410000 */
[----:B------:R-:W-:Y:S01]  /*0a40*/  HADD2.F32 R128, -RZ, R14.H1_H1 ;  /* 0x3000000eff807230 */ /* 0x000fe20000004100 */
        /* <DEDUP_REMOVED lines=12> */
[--C-:B0-----:R-:W-:Y:S01]  /*0b10*/  HADD2.F32 R119, -RZ, R15.reuse.H0_H0 ;  /* 0x2000000fff777230 */ /* 0x101fe20000004100 */
[----:B------:R-:W-:Y:S01]  /*0b20*/  FADD.FTZ R152, R127, R12 ;  /* 0x0000000c7f987221 */ /* 0x000fe20000010000 */
[----:B------:R-:W-:Y:S01]  /*0b30*/  HADD2.F32 R118, -RZ, R15.H1_H1 ;  /* 0x3000000fff767230 */ /* 0x000fe20000004100 */
        /* <DEDUP_REMOVED lines=32> */
.L_x_4227:
[----:B------:R-:W-:Y:S05]  /*0d40*/  BSYNC B2 ;  /* 0x0000000000027941 */ /* 0x000fea0003800000 */
.L_x_4226:
        /* <DEDUP_REMOVED lines=14> */
[----:B------:R-:W-:Y:S01]  /*0e30*/  HADD2.F32 R143, -RZ, R117.H1_H1 ;  /* 0x30000075ff8f7230 */ /* 0x000fe20000004100 */
[----:B------:R-:W-:Y:S01]  /*0e40*/  FADD.FTZ R117, -R148, R7 ;  /* 0x0000000794757221 */ /* 0x000fe20000010100 */
[----:B------:R-:W-:Y:S02]  /*0e50*/  HADD2.F32 R139, -RZ, R116.H1_H1 ;  /* 0x30000074ff8b7230 */ /* 0x000fe40000004100 */
[----:B---3--:R-:W-:Y:S02]  /*0e60*/  HADD2.F32 R137, -RZ, R120.H0_H0 ;  /* 0x20000078ff897230 */ /* 0x008fe40000004100 */
[----:B------:R-:W-:-:S02]  /*0e70*/  HADD2.F32 R145, -RZ, R118.H0_H0 ;  /* 0x20000076ff917230 */ /* 0x000fc40000004100 */
[----:B------:R-:W-:Y:S01]  /*0e80*/  HADD2.F32 R157, -RZ, R119.H0_H0 ;  /* 0x20000077ff9d7230 */ /* 0x000fe20000004100 */
[----:B------:R-:W-:Y:S01]  /*0e90*/  FMUL.FTZ R117, R2, R117 ;  /* 0x0000007502757220 */ /* 0x000fe20000410000 */
[----:B------:R-:W-:Y:S01]  /*0ea0*/  HADD2.F32 R136, -RZ, R120.H1_H1 ;  /* 0x30000078ff887230 */ /* 0x000fe20000004100 */
[----:B------:R-:W-:Y:S02]  /*0eb0*/  FADD.FTZ R139, -R148, R139 ;  /* 0x0000008b948b7221 */ /* 0x000fe40000010100 */
[----:B------:R-:W-:Y:S02]  /*0ec0*/  FMUL.FTZ R120, R76, R137 ;  /* 0x000000894c787220 */ /* 0x000fe40000410000 */
[C---:B------:R-:W-:Y:S01]  /*0ed0*/  FADD.FTZ R155, -R148.reuse, R145 ;  /* 0x00000091949b7221 */ /* 0x040fe20000010100 */
[--C-:B------:R-:W-:Y:S01]  /*0ee0*/  HADD2.F32 R144, -RZ, R122.reuse.H1_H1 ;  /* 0x3000007aff907230 */ /* 0x100fe20000004100 */
[C---:B------:R-:W-:Y:S01]  /*0ef0*/  FADD.FTZ R153, -R148.reuse, R143 ;  /* 0x0000008f94997221 */ /* 0x040fe20000010100 */
[----:B------:R-:W-:Y:S01]  /*0f00*/  HADD2.F32 R143, -RZ, R121.H0_H0 ;  /* 0x20000079ff8f7230 */ /* 0x000fe20000004100 */
[----:B------:R-:W-:Y:S01]  /*0f10*/  FADD.FTZ R145, -R148, R157 ;  /* 0x0000009d94917221 */ /* 0x000fe20000010100 */
[----:B------:R-:W-:Y:S01]  /*0f20*/  HADD2.F32 R157, -RZ, R122.H0_H0 ;  /* 0x2000007aff9d7230 */ /* 0x000fe20000004100 */
[----:B------:R-:W-:-:S02]  /*0f30*/  FADD.FTZ R44, R44, R137 ;  /* 0x000000892c2c7221 */ /* 0x000fc40000010000 */
[----:B------:R-:W-:Y:S02]  /*0f40*/  FFMA.FTZ R60, R117, R137, R60 ;  /* 0x00000089753c7223 */ /* 0x000fe4000001003c */
[----:B------:R-:W-:Y:S02]  /*0f50*/  FADD.FTZ R141, -R148, R141 ;  /* 0x0000008d948d7221 */ /* 0x000fe40000010100 */
[----:B------:R-:W-:Y:S02]  /*0f60*/  FMUL.FTZ R116, R2, R139 ;  /* 0x0000008b02747220 */ /* 0x000fe40000410000 */
[----:B------:R-:W-:Y:S02]  /*0f70*/  FMUL.FTZ R137, R77, R136 ;  /* 0x000000884d897220 */ /* 0x000fe40000410000 */
[----:B------:R-:W-:Y:S02]  /*0f80*/  FADD.FTZ R122, R149, R120 ;  /* 0x00000078957a7221 */ /* 0x000fe40000010000 */
[----:B------:R-:W-:Y:S01]  /*0f90*/  FFMA.FTZ R151, R117, R120, R151 ;  /* 0x0000007875977223 */ /* 0x000fe20000010097 */
[----:B------:R-:W-:Y:S01]  /*0fa0*/  HADD2.F32 R147, -RZ, R118.H1_H1 ;  /* 0x30000076ff937230 */ /* 0x000fe20000004100 */
[----:B------:R-:W-:Y:S01]  /*0fb0*/  FMUL.FTZ R138, R78, R143 ;  /* 0x0000008f4e8a7220 */ /* 0x000fe20000410000 */
[----:B------:R-:W-:Y:S01]  /*0fc0*/  HADD2.F32 R140, -RZ, R121.H1_H1 ;  /* 0x30000079ff8c7230 */ /* 0x000fe20000004100 */
[----:B------:R-:W-:Y:S01]  /*0fd0*/  FMUL.FTZ R121, R2, R141 ;  /* 0x0000008d02797220 */ /* 0x000fe20000410000 */
[--C-:B------:R-:W-:Y:S01]  /*0fe0*/  HADD2.F32 R7, -RZ, R123.reuse.H0_H0 ;  /* 0x2000007bff077230 */ /* 0x100fe20000004100 */
[----:B------:R-:W-:Y:S01]  /*0ff0*/  FFMA.FTZ R151, R116, R137, R151 ;  /* 0x0000008974977223 */ /* 0x000fe20000010097 */
[----:B------:R-:W-:Y:S01]  /*1000*/  HADD2.F32 R118, -RZ, R123.H1_H1 ;  /* 0x3000007bff767230 */ /* 0x000fe20000004100 */
[----:B------:R-:W-:Y:S01]  /*1010*/  FADD.FTZ R123, R122, R137 ;  /* 0x000000897a7b7221 */ /* 0x000fe20000010000 */
        /* <DEDUP_REMOVED lines=39> */
.L_x_4225:
[----:B------:R-:W-:Y:S05]  /*1290*/  BSYNC B1 ;  /* 0x0000000000017941 */ /* 0x000fea0003800000 */
.L_x_4221:
[----:B------:R-:W-:Y:S05]  /*12a0*/  BRA.DIV ~URZ, `(.L_x_4228) ;  /* 0x00002fb27f007947 */ /* 0x000fea000b800000 */
[----:B------:R2:W3:Y:S02]  /*12b0*/  SHFL.BFLY PT, R122, R149, 0x1, 0x1f ;  /* 0x0c201f00957a7f89 */ /* 0x0004e400000e0000 */
.L_x_4325:
        /* <DEDUP_REMOVED lines=18> */
.L_x_4326:
        /* <DEDUP_REMOVED lines=10> */
[----:B------:R-:W-:Y:S02]  /*1480*/  @P4 LEA.HI R122, R122, R7, RZ, 0x3 ;  /* 0x000000077a7a4211 */ /* 0x000fe400078f18ff */
[----:B------:R-:W-:Y:S02]  /*1490*/  MOV R7, RZ ;  /* 0x000000ff00077202 */ /* 0x000fe40000000f00 */
[----:B------:R-:W-:Y:S01]  /*14a0*/  @P4 LEA.HI.SX32 R7, R122, R119, 0x1d ;  /* 0x000000777a074211 */ /* 0x000fe200078feaff */
[----:B------:R-:W-:Y:S05]  /*14b0*/  @!P1 BRA `(.L_x_4231) ;  /* 0x0000108000009947 */ /* 0x000fea0003800000 */
[----:B------:R-:W-:Y:S01]  /*14c0*/  BSSY B2, `(.L_x_4232) ;  /* 0x0000005000027945 */ /* 0x000fe20003800000 */
[----:B------:R-:W-:Y:S05]  /*14d0*/  @!P4 BRA `(.L_x_4233) ;  /* 0x000000300000c947 */ /* 0x000fea0003800000 */
[----:B------:R-:W-:-:S10]  /*14e0*/  HFMA2.MMA R104, -RZ, RZ, 0, 9.5367431640625e-07 ;  /* 0x00000010ff687435 */ /* 0x000fd400000001ff */
[----:B------:R-:W-:-:S06]  /*14f0*/  IMAD.WIDE.U32 R104, R7, R104, c[0x0][0x170] ;  /* 0x00005c0007687625 */ /* 0x000fcc00078e0068 */
[----:B------:R-:W5:Y:S02]  /*1500*/  LDG.E.128 R104, [R104.64] ;  /* 0x0000000468687981 */ /* 0x000f64000c1e1d00 */
.L_x_4233:
[----:B------:R-:W-:Y:S05]  /*1510*/  BSYNC B2 ;  /* 0x0000000000027941 */ /* 0x000fea0003800000 */
.L_x_4232:
        /* <DEDUP_REMOVED lines=8> */
[----:B-----5:R-:W-:Y:S01]  /*15a0*/  HADD2.F32 R119, -RZ, R20.H0_H0 ;  /* 0x20000014ff777230 */ /* 0x020fe20000004100 */
[----:B------:R-:W-:Y:S05]  /*15b0*/  BRA `(.L_x_4236) ;  /* 0x000000b000007947 */ /* 0x000fea0003800000 */
.L_x_4235:
        /* <DEDUP_REMOVED lines=11> */
.L_x_4236:
[----:B------:R-:W-:Y:S05]  /*1670*/  BSYNC B2 ;  /* 0x0000000000027941 */ /* 0x000fea0003800000 */
.L_x_4234:
[----:B------:R-:W-:Y:S01]  /*1680*/  ISETP.NE.U32.AND P0, PT, RZ, c[0x0][0x258], PT ;  /* 0x00009600ff007a0c */ /* 0x000fe20003f05070 */
[----:B------:R-:W-:Y:S03]  /*1690*/  BSSY B2, `(.L_x_4237) ;  /* 0x000000f000027945 */ /* 0x000fe60003800000 */
[----:B------:R-:W-:-:S13]  /*16a0*/  ISETP.NE.AND.EX P0, PT, RZ, c[0x0][0x25c], PT, P0 ;  /* 0x00009700ff007a0c */ /* 0x000fda0003f05300 */
[----:B------:R-:W-:Y:S01]  /*16b0*/  @P0 F2FP.PACK_AB R118, RZ, R119 ;  /* 0x00000077ff76023e */ /* 0x000fe200000000ff */
[----:B------:R-:W-:Y:S05]  /*16c0*/  @!P4 BRA `(.L_x_4238) ;  /* 0x000000b00000c947 */ /* 0x000fea0003800000 */
[----:B-----5:R-:W-:Y:S01]  /*16d0*/  LOP3.LUT P6, RZ, R132, 0xff, RZ, 0xc0, !PT ;  /* 0x000000ff84ff7812 */ /* 0x020fe200078cc0ff */
[----:B------:R-:W-:-:S04]  /*16e0*/  FMUL.FTZ R119, R119, c[0x0][0x1ec] ;  /* 0x00007b0077777a20 */ /* 0x000fc80000410000 */
[----:B--2---:R-:W-:Y:S01]  /*16f0*/  FMUL.FTZ R149, R119, c[0x0][0x1e8] ;  /* 0x00007a0077957a20 */ /* 0x004fe20000410000 */
[----:B------:R-:W-:-:S03]  /*1700*/  HFMA2.MMA R119, -RZ, RZ, 0, 0 ;  /* 0x00000000ff777435 */ /* 0x000fc600000001ff */
[----:B------:R-:W-:-:S04]  /*1710*/  FMUL.FTZ R123, R88, R149 ;  /* 0x00000095587b7220 */ /* 0x000fc80000410000 */
[----:B------:R-:W-:Y:S01]  /*1720*/  @P6 HADD2.F32 R122, -RZ, R104.H0_H0 ;  /* 0x20000068ff7a6230 */ /* 0x000fe20000004100 */
[----:B------:R-:W-:-:S04]  /*1730*/  FSEL R123, R123, RZ, P6 ;  /* 0x000000ff7b7b7208 */ /* 0x000fc80003000000 */
[----:B------:R-:W-:Y:S01]  /*1740*/  @P6 FMUL.FTZ R119, R149, R122 ;  /* 0x0000007a95776220 */ /* 0x000fe20000410000 */
[----:B------:R-:W-:-:S03]  /*1750*/  F2FP.PACK_AB R123, RZ, R123 ;  /* 0x0000007bff7b723e */ /* 0x000fc600000000ff */
[----:B------:R-:W-:Y:S01]  /*1760*/  FADD.FTZ R36, R36, R119 ;  /* 0x0000007724247221 */ /* 0x000fe20000010000 */
[----:B------:R-:W-:Y:S02]  /*1770*/  PRMT R108, R123, 0x7610, R108 ;  /* 0x000076107b6c7816 */ /* 0x000fe4000000006c */
.L_x_4238:
[----:B------:R-:W-:Y:S05]  /*1780*/  BSYNC B2 ;  /* 0x0000000000027941 */ /* 0x000fea0003800000 */
.L_x_4237:
[----:B------:R-:W-:Y:S01]  /*1790*/  BSSY B2, `(.L_x_4239) ;  /* 0x000000e000027945 */ /* 0x000fe20003800000 */
[----:B------:R-:W-:Y:S01]  /*17a0*/  @P0 PRMT R112, R118, 0x7610, R112 ;  /* 0x0000761076700816 */ /* 0x000fe20000000070 */
[----:B------:R-:W-:Y:S05]  /*17b0*/  @P3 BRA `(.L_x_4240) ;  /* 0x0000004000003947 */ /* 0x000fea0003800000 */
[----:B------:R-:W-:Y:S01]  /*17c0*/  MOV R119, RZ ;  /* 0x000000ff00777202 */ /* 0x000fe20000000f00 */
[----:B------:R-:W-:Y:S05]  /*17d0*/  @!P5 BRA `(.L_x_4241) ;  /* 0x000000900000d947 */ /* 0x000fea0003800000 */
[----:B-----5:R-:W-:Y:S01]  /*17e0*/  HADD2.F32 R119, -RZ, R20.H1_H1 ;  /* 0x30000014ff777230 */ /* 0x020fe20000004100 */
[----:B------:R-:W-:Y:S05]  /*17f0*/  BRA `(.L_x_4241) ;  /* 0x0000007000007947 */ /* 0x000fea0003800000 */
.L_x_4240:
[----:B0-----:R-:W-:Y:S01]  /*1800*/  ISETP.NE.AND P6, PT, R3, RZ, PT ;  /* 0x000000ff0300720c */ /* 0x001fe20003fc5270 */
[----:B-----5:R-:W-:-:S03]  /*1810*/  @P5 HADD2.F32 R118, -RZ, R20.H1_H1 ;  /* 0x30000014ff765230 */ /* 0x020fc60000004100 */
[----:B------:R-:W-:-:S05]  /*1820*/  FSEL R119, R0, RZ, !P6 ;  /* 0x000000ff00777208 */ /* 0x000fca0007000000 */
[----:B------:R-:W-:-:S04]  /*1830*/  FFMA.FTZ R119, R9, R148, R119 ;  /* 0x0000009409777223 */ /* 0x000fc80000010077 */
[----:B------:R-:W-:-:S04]  /*1840*/  FADD.FTZ R119, R12, -R119 ;  /* 0x800000770c777221 */ /* 0x000fc80000010000 */
[----:B------:R-:W-:-:S04]  /*1850*/  FMUL.FTZ R119, R2, R119 ;  /* 0x0000007702777220 */ /* 0x000fc80000410000 */
[----:B------:R-:W-:Y:S02]  /*1860*/  @P5 FADD.FTZ R119, R119, R118 ;  /* 0x0000007677775221 */ /* 0x000fe40000010000 */
.L_x_4241:
[----:B------:R-:W-:Y:S05]  /*1870*/  BSYNC B2 ;  /* 0x0000000000027941 */ /* 0x000fea0003800000 */
.L_x_4239:
[----:B------:R-:W-:Y:S01]  /*1880*/  BSSY B2, `(.L_x_4242) ;  /* 0x000000e000027945 */ /* 0x000fe20003800000 */
[----:B------:R-:W-:Y:S01]  /*1890*/  @P0 F2FP.PACK_AB R118, RZ, R119 ;  /* 0x00000077ff76023e */ /* 0x000fe200000000ff */
[----:B------:R-:W-:Y:S05]  /*18a0*/  @!P4 BRA `(.L_x_4243) ;  /* 0x000000b00000c947 */ /* 0x000fea0003800000 */
[----:B-----5:R-:W-:Y:S01]  /*18b0*/  LOP3.LUT P6, RZ, R132, 0xff00, RZ, 0xc0, !PT ;  /* 0x0000ff0084ff7812 */ /* 0x020fe200078cc0ff */
[----:B------:R-:W-:Y:S01]  /*18c0*/  FMUL.FTZ R119, R119, c[0x0][0x1ec] ;  /* 0x00007b0077777a20 */ /* 0x000fe20000410000 */
[----:B------:R-:W-:-:S03]  /*18d0*/  HFMA2.MMA R122, -RZ, RZ, 0, 0 ;  /* 0x00000000ff7a7435 */ /* 0x000fc600000001ff */
[----:B------:R-:W-:-:S04]  /*18e0*/  FMUL.FTZ R150, R119, c[0x0][0x1e8] ;  /* 0x00007a0077967a20 */ /* 0x000fc80000410000 */
[----:B--2---:R-:W-:-:S04]  /*18f0*/  FMUL.FTZ R123, R89, R150 ;  /* 0x00000096597b7220 */ /* 0x004fc80000410000 */
[----:B------:R-:W-:Y:S01]  /*1900*/  @P6 HADD2.F32 R119, -RZ, R104.H1_H1 ;  /* 0x30000068ff776230 */ /* 0x000fe20000004100 */
[----:B------:R-:W-:-:S04]  /*1910*/  FSEL R123, R123, RZ, P6 ;  /* 0x000000ff7b7b7208 */ /* 0x000fc80003000000 */
[----:B------:R-:W-:Y:S01]  /*1920*/  @P6 FMUL.FTZ R122, R150, R119 ;  /* 0x00000077967a6220 */ /* 0x000fe20000410000 */
[----:B------:R-:W-:-:S03]  /*1930*/  F2FP.PACK_AB R123, RZ, R123 ;  /* 0x0000007bff7b723e */ /* 0x000fc600000000ff */
[----:B------:R-:W-:Y:S01]  /*1940*/  FADD.FTZ R37, R37, R122 ;  /* 0x0000007a25257221 */ /* 0x000fe20000010000 */
[----:B------:R-:W-:Y:S02]  /*1950*/  PRMT R108, R108, 0x5410, R123 ;  /* 0x000054106c6c7816 */ /* 0x000fe4000000007b */
.L_x_4243:
[----:B------:R-:W-:Y:S05]  /*1960*/  BSYNC B2 ;  /* 0x0000000000027941 */ /* 0x000fea0003800000 */
.L_x_4242:
[----:B------:R-:W-:Y:S01]  /*1970*/  BSSY B2, `(.L_x_4244) ;  /* 0x000000e000027945 */ /* 0x000fe20003800000 */
[----:B------:R-:W-:Y:S01]  /*1980*/  @P0 PRMT R112, R112, 0x5410, R118 ;  /* 0x0000541070700816 */ /* 0x000fe20000000076 */
[----:B------:R-:W-:Y:S05]  /*1990*/  @P3 BRA `(.L_x_4245) ;  /* 0x0000004000003947 */ /* 0x000fea0003800000 */
[----:B------:R-:W-:Y:S01]  /*19a0*/  MOV R119, RZ ;  /* 0x000000ff00777202 */ /* 0x000fe20000000f00 */
[----:B------:R-:W-:Y:S05]  /*19b0*/  @!P5 BRA `(.L_x_4246) ;  /* 0x000000900000d947 */ /* 0x000fea0003800000 */
[----:B-----5:R-:W-:Y:S01]  /*19c0*/  HADD2.F32 R119, -RZ, R21.H0_H0 ;  /* 0x20000015ff777230 */ /* 0x020fe20000004100 */
[----:B------:R-:W-:Y:S05]  /*19d0*/  BRA `(.L_x_4246) ;  /* 0x0000007000007947 */ /* 0x000fea0003800000 */
.L_x_4245:
[----:B0-----:R-:W-:-:S04]  /*19e0*/  ISETP.NE.AND P6, PT, R3, RZ, PT ;  /* 0x000000ff0300720c */ /* 0x001fc80003fc5270 */
[----:B------:R-:W-:-:S05]  /*19f0*/  FSEL R119, R0, RZ, !P6 ;  /* 0x000000ff00777208 */ /* 0x000fca0007000000 */
[----:B------:R-:W-:-:S04]  /*1a00*/  FFMA.FTZ R118, R10, R148, R119 ;  /* 0x000000940a767223 */ /* 0x000fc80000010077 */
[----:B------:R-:W-:Y:S01]  /*1a10*/  FADD.FTZ R119, R15, -R118 ;  /* 0x800000760f777221 */ /* 0x000fe20000010000 */
[----:B-----5:R-:W-:-:S03]  /*1a20*/  @P5 HADD2.F32 R118, -RZ, R21.H0_H0 ;  /* 0x20000015ff765230 */ /* 0x020fc60000004100 */
[----:B------:R-:W-:-:S04]  /*1a30*/  FMUL.FTZ R119, R2, R119 ;  /* 0x0000007702777220 */ /* 0x000fc80000410000 */
[----:B------:R-:W-:Y:S02]  /*1a40*/  @P5 FADD.FTZ R119, R119, R118 ;  /* 0x0000007677775221 */ /* 0x000fe40000010000 */
.L_x_4246:
[----:B------:R-:W-:Y:S05]  /*1a50*/  BSYNC B2 ;  /* 0x0000000000027941 */ /* 0x000fea0003800000 */
.L_x_4244:
[----:B------:R-:W-:Y:S01]  /*1a60*/  BSSY B2, `(.L_x_4247) ;  /* 0x000000e000027945 */ /* 0x000fe20003800000 */
        /* <DEDUP_REMOVED lines=13> */
.L_x_4248:
[----:B------:R-:W-:Y:S05]  /*1b40*/  BSYNC B2 ;  /* 0x0000000000027941 */ /* 0x000fea0003800000 */
.L_x_4247:
[----:B------:R-:W-:Y:S01]  /*1b50*/  BSSY B2, `(.L_x_4249) ;  /* 0x000000e000027945 */ /* 0x000fe20003800000 */
[----:B------:R-:W-:Y:S01]  /*1b60*/  @P0 PRMT R113, R118, 0x7610, R113 ;  /* 0x0000761076710816 */ /* 0x000fe20000000071 */
[----:B------:R-:W-:Y:S05]  /*1b70*/  @P3 BRA `(.L_x_4250) ;  /* 0x0000004000003947 */ /* 0x000fea0003800000 */
[----:B------:R-:W-:Y:S01]  /*1b80*/  MOV R119, RZ ;  /* 0x000000ff00777202 */ /* 0x000fe20000000f00 */
[----:B------:R-:W-:Y:S05]  /*1b90*/  @!P5 BRA `(.L_x_4251) ;  /* 0x000000900000d947 */ /* 0x000fea0003800000 */
[----:B-----5:R-:W-:Y:S01]  /*1ba0*/  HADD2.F32 R119, -RZ, R21.H1_H1 ;  /* 0x30000015ff777230 */ /* 0x020fe20000004100 */
[----:B------:R-:W-:Y:S05]  /*1bb0*/  BRA `(.L_x_4251) ;  /* 0x0000007000007947 */ /* 0x000fea0003800000 */
.L_x_4250:
[----:B0-----:R-:W-:Y:S01]  /*1bc0*/  ISETP.NE.AND P6, PT, R3, RZ, PT ;  /* 0x000000ff0300720c */ /* 0x001fe20003fc5270 */
[----:B-----5:R-:W-:-:S03]  /*1bd0*/  @P5 HADD2.F32 R118, -RZ, R21.H1_H1 ;  /* 0x30000015ff765230 */ /* 0x020fc60000004100 */
[----:B------:R-:W-:-:S05]  /*1be0*/  FSEL R119, R0, RZ, !P6 ;  /* 0x000000ff00777208 */ /* 0x000fca0007000000 */
[----:B------:R-:W-:-:S04]  /*1bf0*/  FFMA.FTZ R119, R13, R148, R119 ;  /* 0x000000940d777223 */ /* 0x000fc80000010077 */
[----:B------:R-:W-:-:S04]  /*1c00*/  FADD.FTZ R119, R14, -R119 ;  /* 0x800000770e777221 */ /* 0x000fc80000010000 */
[----:B------:R-:W-:-:S04]  /*1c10*/  FMUL.FTZ R119, R2, R119 ;  /* 0x0000007702777220 */ /* 0x000fc80000410000 */
[----:B------:R-:W-:Y:S02]  /*1c20*/  @P5 FADD.FTZ R119, R119, R118 ;  /* 0x0000007677775221 */ /* 0x000fe40000010000 */
.L_x_4251:
[----:B------:R-:W-:Y:S05]  /*1c30*/  BSYNC B2 ;  /* 0x0000000000027941 */ /* 0x000fea0003800000 */
.L_x_4249:
        /* <DEDUP_REMOVED lines=14> */
.L_x_4253:
[----:B------:R-:W-:Y:S05]  /*1d20*/  BSYNC B2 ;  /* 0x0000000000027941 */ /* 0x000fea0003800000 */
.L_x_4252:
[----:B------:R-:W-:Y:S01]  /*1d30*/  BSSY B2, `(.L_x_4254) ;  /* 0x000000e000027945 */ /* 0x000fe20003800000 */
[----:B------:R-:W-:Y:S01]  /*1d40*/  @P0 PRMT R113, R113, 0x5410, R118 ;  /* 0x0000541071710816 */ /* 0x000fe20000000076 */
[----:B------:R-:W-:Y:S05]  /*1d50*/  @P3 BRA `(.L_x_4255) ;  /* 0x0000004000003947 */ /* 0x000fea0003800000 */
[----:B------:R-:W-:Y:S01]  /*1d60*/  MOV R119, RZ ;  /* 0x000000ff00777202 */ /* 0x000fe20000000f00 */
[----:B------:R-:W-:Y:S05]  /*1d70*/  @!P5 BRA `(.L_x_4256) ;  /* 0x000000900000d947 */ /* 0x000fea0003800000 */
[----:B-----5:R-:W-:Y:S01]  /*1d80*/  HADD2.F32 R119, -RZ, R22.H0_H0 ;  /* 0x20000016ff777230 */ /* 0x020fe20000004100 */
[----:B------:R-:W-:Y:S05]  /*1d90*/  BRA `(.L_x_4256) ;  /* 0x0000007000007947 */ /* 0x000fea0003800000 */
.L_x_4255:
[----:B0-----:R-:W-:Y:S01]  /*1da0*/  ISETP.NE.AND P6, PT, R3, RZ, PT ;  /* 0x000000ff0300720c */ /* 0x001fe20003fc5270 */
[----:B-----5:R-:W-:-:S03]  /*1db0*/  @P5 HADD2.F32 R118, -RZ, R22.H0_H0 ;  /* 0x20000016ff765230 */ /* 0x020fc60000004100 */
[----:B------:R-:W-:-:S05]  /*1dc0*/  FSEL R119, R0, RZ, !P6 ;  /* 0x000000ff00777208 */ /* 0x000fca0007000000 */
[----:B------:R-:W-:-:S04]  /*1dd0*/  FFMA.FTZ R119, R125, R148, R119 ;  /* 0x000000947d777223 */ /* 0x000fc80000010077 */
[----:B------:R-:W-:-:S04]  /*1de0*/  FADD.FTZ R119, R124, -R119 ;  /* 0x800000777c777221 */ /* 0x000fc80000010000 */
[----:B------:R-:W-:-:S04]  /*1df0*/  FMUL.FTZ R119, R2, R119 ;  /* 0x0000007702777220 */ /* 0x000fc80000410000 */
[----:B------:R-:W-:Y:S02]  /*1e00*/  @P5 FADD.FTZ R119, R119, R118 ;  /* 0x0000007677775221 */ /* 0x000fe40000010000 */
.L_x_4256:
[----:B------:R-:W-:Y:S05]  /*1e10*/  BSYNC B2 ;  /* 0x0000000000027941 */ /* 0x000fea0003800000 */
.L_x_4254:
        /* <DEDUP_REMOVED lines=14> */
.L_x_4258:
[----:B------:R-:W-:Y:S05]  /*1f00*/  BSYNC B2 ;  /* 0x0000000000027941 */ /* 0x000fea0003800000 */
.L_x_4257:
[----:B------:R-:W-:Y:S01]  /*1f10*/  BSSY B2, `(.L_x_4259) ;  /* 0x000000e000027945 */ /* 0x000fe20003800000 */
[----:B------:R-:W-:Y:S01]  /*1f20*/  @P0 PRMT R114, R118, 0x7610, R114 ;  /* 0x0000761076720816 */ /* 0x000fe20000000072 */
[----:B------:R-:W-:Y:S05]  /*1f30*/  @P3 BRA `(.L_x_4260) ;  /* 0x0000004000003947 */ /* 0x000fea0003800000 */
[----:B------:R-:W-:Y:S01]  /*1f40*/  IMAD.MOV.U32 R119, RZ, RZ, RZ ;  /* 0x000000ffff777224 */ /* 0x000fe200078e00ff */
[----:B------:R-:W-:Y:S05]  /*1f50*/  @!P5 BRA `(.L_x_4261) ;  /* 0x000000900000d947 */ /* 0x000fea0003800000 */
[----:B-----5:R-:W-:Y:S01]  /*1f60*/  HADD2.F32 R119, -RZ, R22.H1_H1 ;  /* 0x30000016ff777230 */ /* 0x020fe20000004100 */
[----:B------:R-:W-:Y:S05]  /*1f70*/  BRA `(.L_x_4261) ;  /* 0x0000007000007947 */ /* 0x000fea0003800000 */
.L_x_4260:
[----:B0-----:R-:W-:-:S04]  /*1f80*/  ISETP.NE.AND P6, PT, R3, RZ, PT ;  /* 0x000000ff0300720c */ /* 0x001fc80003fc5270 */
[----:B------:R-:W-:-:S05]  /*1f90*/  FSEL R119, R0, RZ, !P6 ;  /* 0x000000ff00777208 */ /* 0x000fca0007000000 */
[----:B------:R-:W-:-:S04]  /*1fa0*/  FFMA.FTZ R118, R126, R148, R119 ;  /* 0x000000947e767223 */ /* 0x000fc80000010077 */
[----:B------:R-:W-:Y:S01]  /*1fb0*/  FADD.FTZ R119, R127, -R118 ;  /* 0x800000767f777221 */ /* 0x000fe20000010000 */
[----:B-----5:R-:W-:-:S03]  /*1fc0*/  @P5 HADD2.F32 R118, -RZ, R22.H1_H1 ;  /* 0x30000016ff765230 */ /* 0x020fc60000004100 */
[----:B------:R-:W-:-:S04]  /*1fd0*/  FMUL.FTZ R119, R2, R119 ;  /* 0x0000007702777220 */ /* 0x000fc80000410000 */
[----:B------:R-:W-:Y:S02]  /*1fe0*/  @P5 FADD.FTZ R119, R119, R118 ;  /* 0x0000007677775221 */ /* 0x000fe40000010000 */
.L_x_4261:
[----:B------:R-:W-:Y:S05]  /*1ff0*/  BSYNC B2 ;  /* 0x0000000000027941 */ /* 0x000fea0003800000 */
.L_x_4259:
[----:B------:R-:W-:Y:S01]  /*2000*/  BSSY B2, `(.L_x_4262) ;  /* 0x000000e000027945 */ /* 0x000fe20003800000 */
[----:B------:R-:W-:Y:S01]  /*2010*/  @P0 F2FP.PACK_AB R118, RZ, R119 ;  /* 0x00000077ff76023e */ /* 0x000fe200000000ff */
[----:B------:R-:W-:Y:S05]  /*2020*/  @!P4 BRA `(.L_x_4263) ;  /* 0x000000b00000c947 */ /* 0x000fea0003800000 */
[----:B-----5:R-:W-:Y:S01]  /*2030*/  LOP3.LUT P6, RZ, R133, 0xff00, RZ, 0xc0, !PT ;  /* 0x0000ff0085ff7812 */ /* 0x020fe200078cc0ff */
[----:B------:R-:W-:Y:S01]  /*2040*/  FMUL.FTZ R119, R119, c[0x0][0x1ec] ;  /* 0x00007b0077777a20 */ /* 0x000fe20000410000 */
[----:B------:R-:W-:-:S03]  /*2050*/  MOV R122, RZ ;  /* 0x000000ff007a7202 */ /* 0x000fc60000000f00 */
        /* <DEDUP_REMOVED lines=8> */
.L_x_4263:
[----:B------:R-:W-:Y:S05]  /*20e0*/  BSYNC B2 ;  /* 0x0000000000027941 */ /* 0x000fea0003800000 */
.L_x_4262:
[----:B------:R-:W-:Y:S01]  /*20f0*/  BSSY B2, `(.L_x_4264) ;  /* 0x000000e000027945 */ /* 0x000fe20003800000 */
[----:B------:R-:W-:Y:S01]  /*2100*/  @P0 PRMT R114, R114, 0x5410, R118 ;  /* 0x0000541072720816 */ /* 0x000fe20000000076 */
[----:B------:R-:W-:Y:S05]  /*2110*/  @P3 BRA `(.L_x_4265) ;  /* 0x0000004000003947 */ /* 0x000fea0003800000 */
[----:B------:R-:W-:Y:S01]  /*2120*/  HFMA2.MMA R119, -RZ, RZ, 0, 0 ;  /* 0x00000000ff777435 */ /* 0x000fe200000001ff */
[----:B------:R-:W-:Y:S05]  /*2130*/  @!P5 BRA `(.L_x_4266) ;  /* 0x000000900000d947 */ /* 0x000fea0003800000 */
[----:B-----5:R-:W-:Y:S01]  /*2140*/  HADD2.F32 R119, -RZ, R23.H0_H0 ;  /* 0x20000017ff777230 */ /* 0x020fe20000004100 */
[----:B------:R-:W-:Y:S05]  /*2150*/  BRA `(.L_x_4266) ;  /* 0x0000007000007947 */ /* 0x000fea0003800000 */
.L_x_4265:
[----:B0-----:R-:W-:Y:S01]  /*2160*/  ISETP.NE.AND P6, PT, R3, RZ, PT ;  /* 0x000000ff0300720c */ /* 0x001fe20003fc5270 */
[----:B-----5:R-:W-:-:S03]  /*2170*/  @P5 HADD2.F32 R118, -RZ, R23.H0_H0 ;  /* 0x20000017ff765230 */ /* 0x020fc60000004100 */
[----:B------:R-:W-:-:S05]  /*2180*/  FSEL R119, R0, RZ, !P6 ;  /* 0x000000ff00777208 */ /* 0x000fca0007000000 */
[----:B------:R-:W-:-:S04]  /*2190*/  FFMA.FTZ R119, R129, R148, R119 ;  /* 0x0000009481777223 */ /* 0x000fc80000010077 */
[----:B------:R-:W-:-:S04]  /*21a0*/  FADD.FTZ R119, R128, -R119 ;  /* 0x8000007780777221 */ /* 0x000fc80000010000 */
[----:B------:R-:W-:-:S04]  /*21b0*/  FMUL.FTZ R119, R2, R119 ;  /* 0x0000007702777220 */ /* 0x000fc80000410000 */
[----:B------:R-:W-:Y:S02]  /*21c0*/  @P5 FADD.FTZ R119, R119, R118 ;  /* 0x0000007677775221 */ /* 0x000fe40000010000 */
.L_x_4266:
[----:B------:R-:W-:Y:S05]  /*21d0*/  BSYNC B2 ;  /* 0x0000000000027941 */ /* 0x000fea0003800000 */
.L_x_4264:
[----:B------:R-:W-:Y:S01]  /*21e0*/  BSSY B2, `(.L_x_4267) ;  /* 0x000000e000027945 */ /* 0x000fe20003800000 */
[----:B------:R-:W-:Y:S01]  /*21f0*/  @P0 F2FP.PACK_AB R118, RZ, R119 ;  /* 0x00000077ff76023e */ /* 0x000fe200000000ff */
[----:B------:R-:W-:Y:S05]  /*2200*/  @!P4 BRA `(.L_x_4268) ;  /* 0x000000b00000c947 */ /* 0x000fea0003800000 */
[----:B-----5:R-:W-:Y:S01]  /*2210*/  LOP3.LUT P6, RZ, R133, 0xff0000, RZ, 0xc0, !PT ;  /* 0x00ff000085ff7812 */ /* 0x020fe200078cc0ff */
[----:B------:R-:W-:-:S04]  /*2220*/  FMUL.FTZ R119, R119, c[0x0][0x1ec] ;  /* 0x00007b0077777a20 */ /* 0x000fc80000410000 */
[----:B--2---:R-:W-:Y:S01]  /*2230*/  FMUL.FTZ R149, R119, c[0x0][0x1e8] ;  /* 0x00007a0077957a20 */ /* 0x004fe20000410000 */
[----:B------:R-:W-:-:S03]  /*2240*/  MOV R119, RZ ;  /* 0x000000ff00777202 */ /* 0x000fc60000000f00 */
[----:B------:R-:W-:-:S04]  /*2250*/  FMUL.FTZ R123, R94, R149 ;  /* 0x000000955e7b7220 */ /* 0x000fc80000410000 */
[----:B------:R-:W-:Y:S01]  /*2260*/  @P6 HADD2.F32 R122, -RZ, R107.H0_H0 ;  /* 0x2000006bff7a6230 */ /* 0x000fe20000004100 */
[----:B------:R-:W-:-:S04]  /*2270*/  FSEL R123, R123, RZ, P6 ;  /* 0x000000ff7b7b7208 */ /* 0x000fc80003000000 */
[----:B------:R-:W-:Y:S01]  /*2280*/  @P6 FMUL.FTZ R119, R149, R122 ;  /* 0x0000007a95776220 */ /* 0x000fe20000410000 */
[----:B------:R-:W-:-:S03]  /*2290*/  F2FP.PACK_AB R123, RZ, R123 ;  /* 0x0000007bff7b723e */ /* 0x000fc600000000ff */
[----:B------:R-:W-:Y:S01]  /*22a0*/  FADD.FTZ R34, R34, R119 ;  /* 0x0000007722227221 */ /* 0x000fe20000010000 */
[----:B------:R-:W-:Y:S02]  /*22b0*/  PRMT R111, R123, 0x7610, R111 ;  /* 0x000076107b6f7816 */ /* 0x000fe4000000006f */
.L_x_4268:
[----:B------:R-:W-:Y:S05]  /*22c0*/  BSYNC B2 ;  /* 0x0000000000027941 */ /* 0x000fea0003800000 */
.L_x_4267:
[----:B------:R-:W-:Y:S01]  /*22d0*/  BSSY B2, `(.L_x_4269) ;  /* 0x000000e000027945 */ /* 0x000fe20003800000 */
[----:B------:R-:W-:Y:S01]  /*22e0*/  @P0 PRMT R115, R118, 0x7610, R115 ;  /* 0x0000761076730816 */ /* 0x000fe20000000073 */
[----:B------:R-:W-:Y:S05]  /*22f0*/  @P3 BRA `(.L_x_4270) ;  /* 0x0000004000003947 */ /* 0x000fea0003800000 */
[----:B--2---:R-:W-:Y:S01]  /*2300*/  HFMA2.MMA R149, -RZ, RZ, 0, 0 ;  /* 0x00000000ff957435 */ /* 0x004fe200000001ff */
[----:B------:R-:W-:Y:S05]  /*2310*/  @!P5 BRA `(.L_x_4271) ;  /* 0x000000900000d947 */ /* 0x000fea0003800000 */
[----:B-----5:R-:W-:Y:S01]  /*2320*/  HADD2.F32 R149, -RZ, R23.H1_H1 ;  /* 0x30000017ff957230 */ /* 0x020fe20000004100 */
[----:B------:R-:W-:Y:S05]  /*2330*/  BRA `(.L_x_4271) ;  /* 0x0000007000007947 */ /* 0x000fea0003800000 */
.L_x_4270:
[----:B0-----:R-:W-:-:S04]  /*2340*/  ISETP.NE.AND P6, PT, R3, RZ, PT ;  /* 0x000000ff0300720c */ /* 0x001fc80003fc5270 */
[----:B------:R-:W-:-:S05]  /*2350*/  FSEL R119, R0, RZ, !P6 ;  /* 0x000000ff00777208 */ /* 0x000fca0007000000 */
[----:B------:R-:W-:-:S04]  /*2360*/  FFMA.FTZ R118, R130, R148, R119 ;  /* 0x0000009482767223 */ /* 0x000fc80000010077 */
[----:B------:R-:W-:Y:S01]  /*2370*/  FADD.FTZ R119, R131, -R118 ;  /* 0x8000007683777221 */ /* 0x000fe20000010000 */
[----:B-----5:R-:W-:-:S03]  /*2380*/  @P5 HADD2.F32 R118, -RZ, R23.H1_H1 ;  /* 0x30000017ff765230 */ /* 0x020fc60000004100 */
[----:B--2---:R-:W-:-:S04]  /*2390*/  FMUL.FTZ R149, R2, R119 ;  /* 0x0000007702957220 */ /* 0x004fc80000410000 */
[----:B------:R-:W-:Y:S02]  /*23a0*/  @P5 FADD.FTZ R149, R149, R118 ;  /* 0x0000007695955221 */ /* 0x000fe40000010000 */
.L_x_4271:
[----:B------:R-:W-:Y:S05]  /*23b0*/  BSYNC B2 ;  /* 0x0000000000027941 */ /* 0x000fea0003800000 */
.L_x_4269:
[----:B------:R-:W-:Y:S01]  /*23c0*/  @P0 MOV R123, 0x10 ;  /* 0x00000010007b0802 */ /* 0x000fe20000000f00 */
[----:B------:R-:W-:Y:S01]  /*23d0*/  BSSY B2, `(.L_x_4272) ;  /* 0x0000013000027945 */ /* 0x000fe20003800000 */
[----:B------:R-:W-:-:S03]  /*23e0*/  @P0 F2FP.PACK_AB R118, RZ, R149 ;  /* 0x00000095ff76023e */ /* 0x000fc600000000ff */
        /* <DEDUP_REMOVED lines=11> */
[----:B------:R-:W-:Y:S01]  /*24a0*/  @P0 HADD2.F32 R123, -RZ, R107.H1_H1 ;  /* 0x3000006bff7b0230 */ /* 0x000fe20000004100 */
[----:B------:R-:W-:-:S04]  /*24b0*/  FSEL R149, R149, RZ, P0 ;  /* 0x000000ff95957208 */ /* 0x000fc80000000000 */
[----:B------:R-:W-:Y:S01]  /*24c0*/  @P0 FMUL.FTZ R122, R150, R123 ;  /* 0x0000007b967a0220 */ /* 0x000fe20000410000 */
[----:B------:R-:W-:-:S03]  /*24d0*/  F2FP.PACK_AB R149, RZ, R149 ;  /* 0x00000095ff95723e */ /* 0x000fc600000000ff */
[----:B------:R-:W-:Y:S01]  /*24e0*/  FADD.FTZ R35, R35, R122 ;  /* 0x0000007a23237221 */ /* 0x000fe20000010000 */
[----:B------:R-:W-:Y:S02]  /*24f0*/  PRMT R111, R111, 0x5410, R149 ;  /* 0x000054106f6f7816 */ /* 0x000fe40000000095 */
.L_x_4273:
[----:B------:R-:W-:Y:S05]  /*2500*/  BSYNC B2 ;  /* 0x0000000000027941 */ /* 0x000fea0003800000 */
.L_x_4272:
[----:B------:R2:W-:Y:S01]  /*2510*/  @P4 STG.E.128 [R118.64], R108 ;  /* 0x0000006c76004986 */ /* 0x0005e2000c101d04 */
[----:B------:R-:W-:Y:S02]  /*2520*/  IADD3 R6, R6, 0x20, RZ ;  /* 0x0000002006067810 */ /* 0x000fe40007ffe0ff */
[----:B------:R-:W-:Y:S02]  /*2530*/  IADD3 R7, R7, 0x20, RZ ;  /* 0x0000002007077810 */ /* 0x000fe40007ffe0ff */
.L_x_4231:
[----:B------:R-:W-:Y:S05]  /*2540*/  BSYNC B1 ;  /* 0x0000000000017941 */ /* 0x000fea0003800000 */
.L_x_4230:
[----:B------:R-:W-:Y:S01]  /*2550*/  BSSY B1, `(.L_x_4274) ;  /* 0x0000108000017945 */ /* 0x000fe20003800000 */
[----:B------:R-:W-:Y:S05]  /*2560*/  @!P2 BRA `(.L_x_4275) ;  /* 0x000010600000a947 */ /* 0x000fea0003800000 */
[----:B------:R-:W-:Y:S01]  /*2570*/  BSSY B2, `(.L_x_4276) ;  /* 0x0000005000027945 */ /* 0x000fe20003800000 */
[----:B------:R-:W-:Y:S05]  /*2580*/  @!P4 BRA `(.L_x_4277) ;  /* 0x000000300000c947 */ /* 0x000fea0003800000 */
[----:B-----5:R-:W-:-:S05]  /*2590*/  MOV R104, 0x10 ;  /* 0x0000001000687802 */ /* 0x020fca0000000f00 */
[----:B------:R-:W-:-:S06]  /*25a0*/  IMAD.WIDE.U32 R104, R7, R104, c[0x0][0x170] ;  /* 0x00005c0007687625 */ /* 0x000fcc00078e0068 */
[----:B------:R-:W5:Y:S02]  /*25b0*/  LDG.E.128 R104, [R104.64] ;  /* 0x0000000468687981 */ /* 0x000f64000c1e1d00 */
.L_x_4277:
[----:B------:R-:W-:Y:S05]  /*25c0*/  BSYNC B2 ;  /* 0x0000000000027941 */ /* 0x000fea0003800000 */
.L_x_4276:
[----:B------:R-:W-:Y:S01]  /*25d0*/  BSSY B2, `(.L_x_4278) ;  /* 0x0000015000027945 */ /* 0x000fe20003800000 */
[----:B------:R-:W-:Y:S05]  /*25e0*/  @P3 BRA `(.L_x_4279) ;  /* 0x0000008000003947 */ /* 0x000fea0003800000 */
[----:B------:R-:W-:Y:S01]  /*25f0*/  ULDC.64 UR6, c[0x0][0x218] ;  /* 0x0000860000067ab9 */ /* 0x000fe20000000a00 */
[----:B--2---:R-:W-:Y:S01]  /*2600*/  HFMA2.MMA R119, -RZ, RZ, 0, 0 ;  /* 0x00000000ff777435 */ /* 0x004fe200000001ff */
[----:B------:R-:W-:-:S04]  /*2610*/  UISETP.NE.U32.AND UP0, UPT, URZ, UR6, UPT ;  /* 0x000000063f00728c */ /* 0x000fc8000bf05070 */
[----:B------:R-:W-:-:S06]  /*2620*/  UISETP.NE.AND.EX UP0, UPT, URZ, UR7, UPT, UP0 ;  /* 0x000000073f00728c */ /* 0x000fcc000bf05300 */
[----:B------:R-:W-:-:S13]  /*2630*/  PLOP3.LUT P5, PT, PT, PT, UP0, 0x80, 0x0 ;  /* 0x000000000000781c */ /* 0x000fda0003faf008 */
[----:B------:R-:W-:Y:S05]  /*2640*/  @!P5 BRA `(.L_x_4280) ;  /* 0x000000d00000d947 */ /* 0x000fea0003800000 */
[----:B-----5:R-:W-:Y:S01]  /*2650*/  HADD2.F32 R119, -RZ, R16.H0_H0 ;  /* 0x20000010ff777230 */ /* 0x020fe20000004100 */
[----:B------:R-:W-:Y:S05]  /*2660*/  BRA `(.L_x_4280) ;  /* 0x000000b000007947 */ /* 0x000fea0003800000 */
.L_x_4279:
        /* <DEDUP_REMOVED lines=9> */
[----:B-----5:R-:W-:-:S05]  /*2700*/  @P5 HADD2.F32 R118, -RZ, R16.H0_H0 ;  /* 0x20000010ff765230 */ /* 0x020fca0000004100 */
[----:B------:R-:W-:Y:S02]  /*2710*/  @P5 FADD.FTZ R119, R119, R118 ;  /* 0x0000007677775221 */ /* 0x000fe40000010000 */
.L_x_4280:
[----:B------:R-:W-:Y:S05]  /*2720*/  BSYNC B2 ;  /* 0x0000000000027941 */ /* 0x000fea0003800000 */
.L_x_4278:
[----:B------:R-:W-:Y:S01]  /*2730*/  ISETP.NE.U32.AND P0, PT, RZ, c[0x0][0x258], PT ;  /* 0x00009600ff007a0c */ /* 0x000fe20003f05070 */
[----:B------:R-:W-:Y:S03]  /*2740*/  BSSY B2, `(.L_x_4281) ;  /* 0x000000f000027945 */ /* 0x000fe60003800000 */
[----:B------:R-:W-:-:S13]  /*2750*/  ISETP.NE.AND.EX P0, PT, RZ, c[0x0][0x25c], PT, P0 ;  /* 0x00009700ff007a0c */ /* 0x000fda0003f05300 */
[----:B------:R-:W-:Y:S01]  /*2760*/  @P0 F2FP.PACK_AB R118, RZ, R119 ;  /* 0x00000077ff76023e */ /* 0x000fe200000000ff */
[----:B------:R-:W-:Y:S05]  /*2770*/  @!P4 BRA `(.L_x_4282) ;  /* 0x000000b00000c947 */ /* 0x000fea0003800000 */
[----:B-----5:R-:W-:Y:S01]  /*2780*/  LOP3.LUT P6, RZ, R134, 0xff, RZ, 0xc0, !PT ;  /* 0x000000ff86ff7812 */ /* 0x020fe200078cc0ff */
[----:B------:R-:W-:-:S04]  /*2790*/  FMUL.FTZ R119, R119, c[0x0][0x1ec] ;  /* 0x00007b0077777a20 */ /* 0x000fc80000410000 */
[----:B-1----:R-:W-:Y:S01]  /*27a0*/  FMUL.FTZ R123, R119, c[0x0][0x1e8] ;  /* 0x00007a00777b7a20 */ /* 0x002fe20000410000 */
        /* <DEDUP_REMOVED lines=8> */
.L_x_4282:
[----:B------:R-:W-:Y:S05]  /*2830*/  BSYNC B2 ;  /* 0x0000000000027941 */ /* 0x000fea0003800000 */
.L_x_4281:
[----:B------:R-:W-:Y:S01]  /*2840*/  BSSY B2, `(.L_x_4283) ;  /* 0x000000e000027945 */ /* 0x000fe20003800000 */
[----:B-1----:R-:W-:Y:S01]  /*2850*/  @P0 PRMT R112, R118, 0x7610, R112 ;  /* 0x0000761076700816 */ /* 0x002fe20000000070 */
[----:B------:R-:W-:Y:S05]  /*2860*/  @P3 BRA `(.L_x_4284) ;  /* 0x0000004000003947 */ /* 0x000fea0003800000 */
[----:B------:R-:W-:Y:S01]  /*2870*/  HFMA2.MMA R119, -RZ, RZ, 0, 0 ;  /* 0x00000000ff777435 */ /* 0x000fe200000001ff */
[----:B------:R-:W-:Y:S05]  /*2880*/  @!P5 BRA `(.L_x_4285) ;  /* 0x000000900000d947 */ /* 0x000fea0003800000 */
[----:B-----5:R-:W-:Y:S01]  /*2890*/  HADD2.F32 R119, -RZ, R16.H1_H1 ;  /* 0x30000010ff777230 */ /* 0x020fe20000004100 */
[----:B------:R-:W-:Y:S05]  /*28a0*/  BRA `(.L_x_4285) ;  /* 0x0000007000007947 */ /* 0x000fea0003800000 */
.L_x_4284:
[----:B0-----:R-:W-:-:S04]  /*28b0*/  ISETP.NE.AND P6, PT, R3, RZ, PT ;  /* 0x000000ff0300720c */ /* 0x001fc80003fc5270 */
[----:B------:R-:W-:-:S05]  /*28c0*/  FSEL R119, R0, RZ, !P6 ;  /* 0x000000ff00777208 */ /* 0x000fca0007000000 */
[----:B------:R-:W-:-:S04]  /*28d0*/  FFMA.FTZ R118, R116, R148, R119 ;  /* 0x0000009474767223 */ /* 0x000fc80000010077 */
[----:B------:R-:W-:Y:S01]  /*28e0*/  FADD.FTZ R119, R137, -R118 ;  /* 0x8000007689777221 */ /* 0x000fe20000010000 */
[----:B-----5:R-:W-:-:S03]  /*28f0*/  @P5 HADD2.F32 R118, -RZ, R16.H1_H1 ;  /* 0x30000010ff765230 */ /* 0x020fc60000004100 */
[----:B------:R-:W-:-:S04]  /*2900*/  FMUL.FTZ R119, R2, R119 ;  /* 0x0000007702777220 */ /* 0x000fc80000410000 */
[----:B------:R-:W-:Y:S02]  /*2910*/  @P5 FADD.FTZ R119, R119, R118 ;  /* 0x0000007677775221 */ /* 0x000fe40000010000 */
.L_x_4285:
[----:B------:R-:W-:Y:S05]  /*2920*/  BSYNC B2 ;  /* 0x0000000000027941 */ /* 0x000fea0003800000 */
.L_x_4283:
[----:B------:R-:W-:Y:S01]  /*2930*/  BSSY B2, `(.L_x_4286) ;  /* 0x000000e000027945 */ /* 0x000fe20003800000 */
[----:B------:R-:W-:Y:S01]  /*2940*/  @P0 F2FP.PACK_AB R118, RZ, R119 ;  /* 0x00000077ff76023e */ /* 0x000fe200000000ff */
[----:B------:R-:W-:Y:S05]  /*2950*/  @!P4 BRA `(.L_x_4287) ;  /* 0x000000b00000c947 */ /* 0x000fea0003800000 */
[----:B-----5:R-:W-:Y:S01]  /*2960*/  LOP3.LUT P6, RZ, R134, 0xff00, RZ, 0xc0, !PT ;  /* 0x0000ff0086ff7812 */ /* 0x020fe200078cc0ff */
[----:B------:R-:W-:Y:S01]  /*2970*/  FMUL.FTZ R119, R119, c[0x0][0x1ec] ;  /* 0x00007b0077777a20 */ /* 0x000fe20000410000 */
[----:B------:R-:W-:-:S03]  /*2980*/  MOV R122, RZ ;  /* 0x000000ff007a7202 */ /* 0x000fc60000000f00 */
        /* <DEDUP_REMOVED lines=8> */
.L_x_4287:
[----:B------:R-:W-:Y:S05]  /*2a10*/  BSYNC B2 ;  /* 0x0000000000027941 */ /* 0x000fea0003800000 */
.L_x_4286:
[----:B------:R-:W-:Y:S01]  /*2a20*/  BSSY B2, `(.L_x_4288) ;  /* 0x000000e000027945 */ /* 0x000fe20003800000 */
[----:B------:R-:W-:Y:S01]  /*2a30*/  @P0 PRMT R112, R112, 0x5410, R118 ;  /* 0x0000541070700816 */ /* 0x000fe20000000076 */
[----:B------:R-:W-:Y:S05]  /*2a40*/  @P3 BRA `(.L_x_4289) ;  /* 0x0000004000003947 */ /* 0x000fea0003800000 */
[----:B------:R-:W-:Y:S01]  /*2a50*/  HFMA2.MMA R119, -RZ, RZ, 0, 0 ;  /* 0x00000000ff777435 */ /* 0x000fe200000001ff */
[----:B------:R-:W-:Y:S05]  /*2a60*/  @!P5 BRA `(.L_x_4290) ;  /* 0x000000900000d947 */ /* 0x000fea0003800000 */
[----:B-----5:R-:W-:Y:S01]  /*2a70*/  HADD2.F32 R119, -RZ, R17.H0_H0 ;  /* 0x20000011ff777230 */ /* 0x020fe20000004100 */
[----:B------:R-:W-:Y:S05]  /*2a80*/  BRA `(.L_x_4290) ;  /* 0x0000007000007947 */ /* 0x000fea0003800000 */
.L_x_4289:
[----:B0-----:R-:W-:Y:S01]  /*2a90*/  ISETP.NE.AND P6, PT, R3, RZ, PT ;  /* 0x000000ff0300720c */ /* 0x001fe20003fc5270 */
[----:B-----5:R-:W-:-:S03]  /*2aa0*/  @P5 HADD2.F32 R118, -RZ, R17.H0_H0 ;  /* 0x20000011ff765230 */ /* 0x020fc60000004100 */
[----:B------:R-:W-:-:S05]  /*2ab0*/  FSEL R119, R0, RZ, !P6 ;  /* 0x000000ff00777208 */ /* 0x000fca0007000000 */
[----:B------:R-:W-:-:S04]  /*2ac0*/  FFMA.FTZ R119, R121, R148, R119 ;  /* 0x0000009479777223 */ /* 0x000fc80000010077 */
[----:B------:R-:W-:-:S04]  /*2ad0*/  FADD.FTZ R119, R138, -R119 ;  /* 0x800000778a777221 */ /* 0x000fc80000010000 */
[----:B------:R-:W-:-:S04]  /*2ae0*/  FMUL.FTZ R119, R2, R119 ;  /* 0x0000007702777220 */ /* 0x000fc80000410000 */
[----:B------:R-:W-:Y:S02]  /*2af0*/  @P5 FADD.FTZ R119, R119, R118 ;  /* 0x0000007677775221 */ /* 0x000fe40000010000 */
.L_x_4290:
[----:B------:R-:W-:Y:S05]  /*2b00*/  BSYNC B2 ;  /* 0x0000000000027941 */ /* 0x000fea0003800000 */
.L_x_4288:
[----:B------:R-:W-:Y:S01]  /*2b10*/  BSSY B2, `(.L_x_4291) ;  /* 0x000000e000027945 */ /* 0x000fe20003800000 */
[----:B------:R-:W-:Y:S01]  /*2b20*/  @P0 F2FP.PACK_AB R118, RZ, R119 ;  /* 0x00000077ff76023e */ /* 0x000fe200000000ff */
[----:B------:R-:W-:Y:S05]  /*2b30*/  @!P4 BRA `(.L_x_4292) ;  /* 0x000000b00000c947 */ /* 0x000fea0003800000 */
[----:B-----5:R-:W-:Y:S01]  /*2b40*/  LOP3.LUT P6, RZ, R134, 0xff0000, RZ, 0xc0, !PT ;  /* 0x00ff000086ff7812 */ /* 0x020fe200078cc0ff */
[----:B------:R-:W-:-:S04]  /*2b50*/  FMUL.FTZ R119, R119, c[0x0][0x1ec] ;  /* 0x00007b0077777a20 */ /* 0x000fc80000410000 */
[----:B------:R-:W-:Y:S01]  /*2b60*/  FMUL.FTZ R123, R119, c[0x0][0x1e8] ;  /* 0x00007a00777b7a20 */ /* 0x000fe20000410000 */
        /* <DEDUP_REMOVED lines=8> */
.L_x_4292:
[----:B------:R-:W-:Y:S05]  /*2bf0*/  BSYNC B2 ;  /* 0x0000000000027941 */ /* 0x000fea0003800000 */
.L_x_4291:
[----:B------:R-:W-:Y:S01]  /*2c00*/  BSSY B2, `(.L_x_4293) ;  /* 0x000000e000027945 */ /* 0x000fe20003800000 */
[----:B------:R-:W-:Y:S01]  /*2c10*/  @P0 PRMT R113, R118, 0x7610, R113 ;  /* 0x0000761076710816 */ /* 0x000fe20000000071 */
[----:B------:R-:W-:Y:S05]  /*2c20*/  @P3 BRA `(.L_x_4294) ;  /* 0x0000004000003947 */ /* 0x000fea0003800000 */
[----:B------:R-:W-:Y:S01]  /*2c30*/  HFMA2.MMA R119, -RZ, RZ, 0, 0 ;  /* 0x00000000ff777435 */ /* 0x000fe200000001ff */
[----:B------:R-:W-:Y:S05]  /*2c40*/  @!P5 BRA `(.L_x_4295) ;  /* 0x000000900000d947 */ /* 0x000fea0003800000 */
[----:B-----5:R-:W-:Y:S01]  /*2c50*/  HADD2.F32 R119, -RZ, R17.H1_H1 ;  /* 0x30000011ff777230 */ /* 0x020fe20000004100 */
[----:B------:R-:W-:Y:S05]  /*2c60*/  BRA `(.L_x_4295) ;  /* 0x0000007000007947 */ /* 0x000fea0003800000 */
.L_x_4294:
[----:B0-----:R-:W-:-:S04]  /*2c70*/  ISETP.NE.AND P6, PT, R3, RZ, PT ;  /* 0x000000ff0300720c */ /* 0x001fc80003fc5270 */
[----:B------:R-:W-:-:S05]  /*2c80*/  FSEL R119, R0, RZ, !P6 ;  /* 0x000000ff00777208 */ /* 0x000fca0007000000 */
[----:B------:R-:W-:-:S04]  /*2c90*/  FFMA.FTZ R118, R136, R148, R119 ;  /* 0x0000009488767223 */ /* 0x000fc80000010077 */
[----:B------:R-:W-:Y:S01]  /*2ca0*/  FADD.FTZ R119, R139, -R118 ;  /* 0x800000768b777221 */ /* 0x000fe20000010000 */
[----:B-----5:R-:W-:-:S03]  /*2cb0*/  @P5 HADD2.F32 R118, -RZ, R17.H1_H1 ;  /* 0x30000011ff765230 */ /* 0x020fc60000004100 */
[----:B------:R-:W-:-:S04]  /*2cc0*/  FMUL.FTZ R119, R2, R119 ;  /* 0x0000007702777220 */ /* 0x000fc80000410000 */
[----:B------:R-:W-:Y:S02]  /*2cd0*/  @P5 FADD.FTZ R119, R119, R118 ;  /* 0x0000007677775221 */ /* 0x000fe40000010000 */
.L_x_4295:
[----:B------:R-:W-:Y:S05]  /*2ce0*/  BSYNC B2 ;  /* 0x0000000000027941 */ /* 0x000fea0003800000 */
.L_x_4293:
        /* <DEDUP_REMOVED lines=14> */
.L_x_4297:
[----:B------:R-:W-:Y:S05]  /*2dd0*/  BSYNC B2 ;  /* 0x0000000000027941 */ /* 0x000fea0003800000 */
.L_x_4296:
[----:B------:R-:W-:Y:S01]  /*2de0*/  BSSY B2, `(.L_x_4298) ;  /* 0x000000e000027945 */ /* 0x000fe20003800000 */
[----:B------:R-:W-:Y:S01]  /*2df0*/  @P0 PRMT R113, R113, 0x5410, R118 ;  /* 0x0000541071710816 */ /* 0x000fe20000000076 */
[----:B------:R-:W-:Y:S05]  /*2e00*/  @P3 BRA `(.L_x_4299) ;  /* 0x0000004000003947 */ /* 0x000fea0003800000 */
[----:B------:R-:W-:Y:S01]  /*2e10*/  HFMA2.MMA R119, -RZ, RZ, 0, 0 ;  /* 0x00000000ff777435 */ /* 0x000fe200000001ff */
[----:B------:R-:W-:Y:S05]  /*2e20*/  @!P5 BRA `(.L_x_4300) ;  /* 0x000000900000d947 */ /* 0x000fea0003800000 */
[----:B-----5:R-:W-:Y:S01]  /*2e30*/  HADD2.F32 R119, -RZ, R18.H0_H0 ;  /* 0x20000012ff777230 */ /* 0x020fe20000004100 */
[----:B------:R-:W-:Y:S05]  /*2e40*/  BRA `(.L_x_4300) ;  /* 0x0000007000007947 */ /* 0x000fea0003800000 */
.L_x_4299:
[----:B0-----:R-:W-:Y:S01]  /*2e50*/  ISETP.NE.AND P6, PT, R3, RZ, PT ;  /* 0x000000ff0300720c */ /* 0x001fe20003fc5270 */
[----:B-----5:R-:W-:-:S03]  /*2e60*/  @P5 HADD2.F32 R118, -RZ, R18.H0_H0 ;  /* 0x20000012ff765230 */ /* 0x020fc60000004100 */
[----:B------:R-:W-:-:S05]  /*2e70*/  FSEL R119, R0, RZ, !P6 ;  /* 0x000000ff00777208 */ /* 0x000fca0007000000 */
[----:B------:R-:W-:-:S04]  /*2e80*/  FFMA.FTZ R119, R141, R148, R119 ;  /* 0x000000948d777223 */ /* 0x000fc80000010077 */
[----:B------:R-:W-:-:S04]  /*2e90*/  FADD.FTZ R119, R140, -R119 ;  /* 0x800000778c777221 */ /* 0x000fc80000010000 */
[----:B------:R-:W-:-:S04]  /*2ea0*/  FMUL.FTZ R119, R2, R119 ;  /* 0x0000007702777220 */ /* 0x000fc80000410000 */
[----:B------:R-:W-:Y:S02]  /*2eb0*/  @P5 FADD.FTZ R119, R119, R118 ;  /* 0x0000007677775221 */ /* 0x000fe40000010000 */
.L_x_4300:
[----:B------:R-:W-:Y:S05]  /*2ec0*/  BSYNC B2 ;  /* 0x0000000000027941 */ /* 0x000fea0003800000 */
.L_x_4298:
        /* <DEDUP_REMOVED lines=14> */
.L_x_4302:
[----:B------:R-:W-:Y:S05]  /*2fb0*/  BSYNC B2 ;  /* 0x0000000000027941 */ /* 0x000fea0003800000 */
.L_x_4301:
[----:B------:R-:W-:Y:S01]  /*2fc0*/  BSSY B2, `(.L_x_4303) ;  /* 0x000000e000027945 */ /* 0x000fe20003800000 */
[----:B------:R-:W-:Y:S01]  /*2fd0*/  @P0 PRMT R114, R118, 0x7610, R114 ;  /* 0x0000761076720816 */ /* 0x000fe20000000072 */
[----:B------:R-:W-:Y:S05]  /*2fe0*/  @P3 BRA `(.L_x_4304) ;  /* 0x0000004000003947 */ /* 0x000fea0003800000 */
[----:B------:R-:W-:Y:S01]  /*2ff0*/  HFMA2.MMA R119, -RZ, RZ, 0, 0 ;  /* 0x00000000ff777435 */ /* 0x000fe200000001ff */
[----:B------:R-:W-:Y:S05]  /*3000*/  @!P5 BRA `(.L_x_4305) ;  /* 0x000000900000d947 */ /* 0x000fea0003800000 */
[----:B-----5:R-:W-:Y:S01]  /*3010*/  HADD2.F32 R119, -RZ, R18.H1_H1 ;  /* 0x30000012ff777230 */ /* 0x020fe20000004100 */
[----:B------:R-:W-:Y:S05]  /*3020*/  BRA `(.L_x_4305) ;  /* 0x0000007000007947 */ /* 0x000fea0003800000 */
.L_x_4304:
[----:B0-----:R-:W-:-:S04]  /*3030*/  ISETP.NE.AND P6, PT, R3, RZ, PT ;  /* 0x000000ff0300720c */ /* 0x001fc80003fc5270 */
[----:B------:R-:W-:-:S05]  /*3040*/  FSEL R119, R0, RZ, !P6 ;  /* 0x000000ff00777208 */ /* 0x000fca0007000000 */
[----:B------:R-:W-:-:S04]  /*3050*/  FFMA.FTZ R118, R142, R148, R119 ;  /* 0x000000948e767223 */ /* 0x000fc80000010077 */
[----:B------:R-:W-:Y:S01]  /*3060*/  FADD.FTZ R119, R143, -R118 ;  /* 0x800000768f777221 */ /* 0x000fe20000010000 */
[----:B-----5:R-:W-:-:S03]  /*3070*/  @P5 HADD2.F32 R118, -RZ, R18.H1_H1 ;  /* 0x30000012ff765230 */ /* 0x020fc60000004100 */
[----:B------:R-:W-:-:S04]  /*3080*/  FMUL.FTZ R119, R2, R119 ;  /* 0x0000007702777220 */ /* 0x000fc80000410000 */
[----:B------:R-:W-:Y:S02]  /*3090*/  @P5 FADD.FTZ R119, R119, R118 ;  /* 0x0000007677775221 */ /* 0x000fe40000010000 */
.L_x_4305:
[----:B------:R-:W-:Y:S05]  /*30a0*/  BSYNC B2 ;  /* 0x0000000000027941 */ /* 0x000fea0003800000 */
.L_x_4303:
        /* <DEDUP_REMOVED lines=14> */
.L_x_4307:
[----:B------:R-:W-:Y:S05]  /*3190*/  BSYNC B2 ;  /* 0x0000000000027941 */ /* 0x000fea0003800000 */
.L_x_4306:
[----:B------:R-:W-:Y:S01]  /*31a0*/  BSSY B2, `(.L_x_4308) ;  /* 0x000000e000027945 */ /* 0x000fe20003800000 */
[----:B------:R-:W-:Y:S01]  /*31b0*/  @P0 PRMT R114, R114, 0x5410, R118 ;  /* 0x0000541072720816 */ /* 0x000fe20000000076 */
[----:B------:R-:W-:Y:S05]  /*31c0*/  @P3 BRA `(.L_x_4309) ;  /* 0x0000004000003947 */ /* 0x000fea0003800000 */
[----:B------:R-:W-:Y:S01]  /*31d0*/  HFMA2.MMA R119, -RZ, RZ, 0, 0 ;  /* 0x00000000ff777435 */ /* 0x000fe200000001ff */
[----:B------:R-:W-:Y:S05]  /*31e0*/  @!P5 BRA `(.L_x_4310) ;  /* 0x000000900000d947 */ /* 0x000fea0003800000 */
[----:B-----5:R-:W-:Y:S01]  /*31f0*/  HADD2.F32 R119, -RZ, R19.H0_H0 ;  /* 0x20000013ff777230 */ /* 0x020fe20000004100 */
[----:B------:R-:W-:Y:S05]  /*3200*/  BRA `(.L_x_4310) ;  /* 0x0000007000007947 */ /* 0x000fea0003800000 */
.L_x_4309:
[----:B0-----:R-:W-:Y:S01]  /*3210*/  ISETP.NE.AND P6, PT, R3, RZ, PT ;  /* 0x000000ff0300720c */ /* 0x001fe20003fc5270 */
[----:B-----5:R-:W-:-:S03]  /*3220*/  @P5 HADD2.F32 R118, -RZ, R19.H0_H0 ;  /* 0x20000013ff765230 */ /* 0x020fc60000004100 */
[----:B------:R-:W-:-:S05]  /*3230*/  FSEL R119, R0, RZ, !P6 ;  /* 0x000000ff00777208 */ /* 0x000fca0007000000 */
[----:B------:R-:W-:-:S04]  /*3240*/  FFMA.FTZ R119, R145, R148, R119 ;  /* 0x0000009491777223 */ /* 0x000fc80000010077 */
[----:B------:R-:W-:-:S04]  /*3250*/  FADD.FTZ R119, R144, -R119 ;  /* 0x8000007790777221 */ /* 0x000fc80000010000 */
[----:B------:R-:W-:-:S04]  /*3260*/  FMUL.FTZ R119, R2, R119 ;  /* 0x0000007702777220 */ /* 0x000fc80000410000 */
[----:B------:R-:W-:Y:S02]  /*3270*/  @P5 FADD.FTZ R119, R119, R118 ;  /* 0x0000007677775221 */ /* 0x000fe40000010000 */
.L_x_4310:
[----:B------:R-:W-:Y:S05]  /*3280*/  BSYNC B2 ;  /* 0x0000000000027941 */ /* 0x000fea0003800000 */
.L_x_4308:
        /* <DEDUP_REMOVED lines=14> */
.L_x_4312:
[----:B------:R-:W-:Y:S05]  /*3370*/  BSYNC B2 ;  /* 0x0000000000027941 */ /* 0x000fea0003800000 */
.L_x_4311:
[----:B------:R-:W-:Y:S01]  /*3380*/  BSSY B2, `(.L_x_4313) ;  /* 0x000000e000027945 */ /* 0x000fe20003800000 */
[----:B------:R-:W-:Y:S01]  /*3390*/  @P0 PRMT R115, R118, 0x7610, R115 ;  /* 0x0000761076730816 */ /* 0x000fe20000000073 */
[----:B------:R-:W-:Y:S05]  /*33a0*/  @P3 BRA `(.L_x_4314) ;  /* 0x0000004000003947 */ /* 0x000fea0003800000 */
[----:B------:R-:W-:Y:S01]  /*33b0*/  HFMA2.MMA R2, -RZ, RZ, 0, 0 ;  /* 0x00000000ff027435 */ /* 0x000fe200000001ff */
[----:B------:R-:W-:Y:S05]  /*33c0*/  @!P5 BRA `(.L_x_4315) ;  /* 0x000000900000d947 */ /* 0x000fea0003800000 */
[----:B-----5:R-:W-:Y:S01]  /*33d0*/  HADD2.F32 R2, -RZ, R19.H1_H1 ;  /* 0x30000013ff027230 */ /* 0x020fe20000004100 */
[----:B------:R-:W-:Y:S05]  /*33e0*/  BRA `(.L_x_4315) ;  /* 0x0000007000007947 */ /* 0x000fea0003800000 */
.L_x_4314:
[----:B0-----:R-:W-:Y:S01]  /*33f0*/  ISETP.NE.AND P3, PT, R3, RZ, PT ;  /* 0x000000ff0300720c */ /* 0x001fe20003f65270 */
[----:B-----5:R-:W-:-:S03]  /*3400*/  @P5 HADD2.F32 R123, -RZ, R19.H1_H1 ;  /* 0x30000013ff7b5230 */ /* 0x020fc60000004100 */
[----:B------:R-:W-:-:S05]  /*3410*/  FSEL R119, R0, RZ, !P3 ;  /* 0x000000ff00777208 */ /* 0x000fca0005800000 */
[----:B------:R-:W-:-:S04]  /*3420*/  FFMA.FTZ R119, R147, R148, R119 ;  /* 0x0000009493777223 */ /* 0x000fc80000010077 */
[----:B------:R-:W-:-:S04]  /*3430*/  FADD.FTZ R119, R146, -R119 ;  /* 0x8000007792777221 */ /* 0x000fc80000010000 */
[----:B------:R-:W-:-:S04]  /*3440*/  FMUL.FTZ R2, R2, R119 ;  /* 0x0000007702027220 */ /* 0x000fc80000410000 */
[----:B------:R-:W-:Y:S02]  /*3450*/  @P5 FADD.FTZ R2, R2, R123 ;  /* 0x0000007b02025221 */ /* 0x000fe40000010000 */
.L_x_4315:
[----:B------:R-:W-:Y:S05]  /*3460*/  BSYNC B2 ;  /* 0x0000000000027941 */ /* 0x000fea0003800000 */
.L_x_4313:
        /* <DEDUP_REMOVED lines=14> */
[----:B------:R-:W-:Y:S01]  /*3550*/  @P0 HADD2.F32 R119, -RZ, R107.H1_H1 ;  /* 0x3000006bff770230 */ /* 0x000fe20000004100 */
[----:B------:R-:W-:-:S04]  /*3560*/  FSEL R2, R2, RZ, P0 ;  /* 0x000000ff02027208 */ /* 0x000fc80000000000 */
[----:B------:R-:W-:Y:S01]  /*3570*/  @P0 FMUL.FTZ R0, R119, R118 ;  /* 0x0000007677000220 */ /* 0x000fe20000410000 */
[----:B------:R-:W-:-:S03]  /*3580*/  F2FP.PACK_AB R2, RZ, R2 ;  /* 0x00000002ff02723e */ /* 0x000fc600000000ff */
[----:B------:R-:W-:Y:S01]  /*3590*/  FADD.FTZ R27, R27, R0 ;  /* 0x000000001b1b7221 */ /* 0x000fe20000010000 */
[----:B------:R-:W-:Y:S02]  /*35a0*/  PRMT R111, R111, 0x5410, R2 ;  /* 0x000054106f6f7816 */ /* 0x000fe40000000002 */
.L_x_4317:
[----:B------:R-:W-:Y:S05]  /*35b0*/  BSYNC B2 ;  /* 0x0000000000027941 */ /* 0x000fea0003800000 */
.L_x_4316:
[----:B------:R2:W-:Y:S02]  /*35c0*/  @P4 STG.E.128 [R6.64], R108 ;  /* 0x0000006c06004986 */ /* 0x0005e4000c101d04 */
.L_x_4275:
[----:B------:R-:W-:Y:S05]  /*35d0*/  BSYNC B1 ;  /* 0x0000000000017941 */ /* 0x000fea0003800000 */
.L_x_4274:
[----:B--2---:R-:W-:-:S04]  /*35e0*/  MOV R7, c[0x0][0x160] ;  /* 0x0000580000077a02 */ /* 0x004fc80000000f00 */
[----:B------:R-:W-:-:S04]  /*35f0*/  LEA R4, R7, R4, 0x2 ;  /* 0x0000000407047211 */ /* 0x000fc800078e10ff */
[----:B------:R-:W-:-:S13]  /*3600*/  ISETP.GE.AND P0, PT, R4, c[0x0][0x164], PT ;  /* 0x0000590004007a0c */ /* 0x000fda0003f06270 */
[----:B01---5:R-:W-:Y:S01]  /*3610*/  @P0 CALL.REL.NOINC `(.L_x_4220) ;  /* 0x0000001000000944 */ /* 0x023fe20003c00000 */
[----:B------:R-:W-:Y:S05]  /*3620*/  BRA `(.L_x_4318) ;  /* 0xffffcd7000007947 */ /* 0x000fea000383ffff */
.L_x_4220:
[----:B0-----:R-:W-:Y:S05]  /*3630*/  BSYNC B0 ;  /* 0x0000000000007941 */ /* 0x001fea0003800000 */
.L_x_4219:
[----:B------:R-:W-:Y:S01]  /*3640*/  SHF.R.U32.HI R0, RZ, 0x5, R5 ;  /* 0x00000005ff007819 */ /* 0x000fe20000011605 */
[----:B------:R-:W-:Y:S01]  /*3650*/  WARPSYNC 0xffffffff ;  /* 0xffffffff00007948 */ /* 0x000fe20003800000 */
[C---:B------:R-:W-:Y:S01]  /*3660*/  LOP3.LUT R2, R5.reuse, 0x1f, RZ, 0xc0, !PT ;  /* 0x0000001f05027812 */ /* 0x040fe200078ec0ff */
[----:B------:R-:W-:Y:S01]  /*3670*/  BSSY B0, `(.L_x_4319) ;  /* 0x0000092000007945 */ /* 0x000fe20003800000 */
        /* <DEDUP_REMOVED lines=72> */
[C---:B------:R-:W-:Y:S02]  /*3b00*/  SHF.L.U64.HI R19, R10.reuse, 0x2, R19 ;  /* 0x000000020a137819 */ /* 0x040fe40000010213 */
[----:B------:R-:W2:Y:S01]  /*3b10*/  LDS R53, [R5.X4+0x1a00] ;  /* 0x001a000005357984 */ /* 0x000ea20000004800 */
[----:B------:R-:W-:Y:S01]  /*3b20*/  SHF.L.U32 R10, R10, 0x2, RZ ;  /* 0x000000020a0a7819 */ /* 0x000fe200000006ff */
[----:B---3--:R-:W-:-:S02]  /*3b30*/  FADD.FTZ R14, R14, R21 ;  /* 0x000000150e0e7221 */ /* 0x008fc40000010000 */
        /* <DEDUP_REMOVED lines=57> */
[----:B------:R0:W-:Y:S01]  /*3ed0*/  STG.E [R2.64], R51 ;  /* 0x0000003302007986 */ /* 0x0001e2000c101904 */
[----:B--2---:R-:W-:Y:S02]  /*3ee0*/  MOV R5, R21 ;  /* 0x0000001500057202 */ /* 0x004fe40000000f00 */
        /* <DEDUP_REMOVED lines=10> */
.L_x_4320:
[----:B---3--:R-:W-:Y:S05]  /*3f90*/  BSYNC B0 ;  /* 0x0000000000007941 */ /* 0x008fea0003800000 */
.L_x_4319:
        /* <DEDUP_REMOVED lines=16> */
.L_x_4322:
[----:B------:R-:W-:Y:S05]  /*40a0*/  BSYNC B0 ;  /* 0x0000000000007941 */ /* 0x000fea0003800000 */
.L_x_4321:
        /* <DEDUP_REMOVED lines=12> */
[----:B0-----:R-:W-:Y:S01]  /*4170*/  IADD3 R2, P0, R2, 0x200, RZ ;  /* 0x0000020002027810 */ /* 0x001fe20007f1e0ff */
[----:B------:R-:W-:Y:S01]  /*4180*/  IMAD.X R21, RZ, RZ, R21, P1 ;  /* 0x000000ffff157224 */ /* 0x000fe200008e0615 */
[----:B------:R-:W-:Y:S02]  /*4190*/  IADD3.X R19, RZ, R19, RZ, P3, !PT ;  /* 0x00000013ff137210 */ /* 0x000fe40001ffe4ff */
[----:B------:R-:W-:-:S04]  /*41a0*/  IADD3.X R3, RZ, R3, RZ, P0, !PT ;  /* 0x00000003ff037210 */ /* 0x000fc800007fe4ff */
.L_x_4324:
[----:B------:R-:W-:Y:S05]  /*41b0*/  BSYNC B0 ;  /* 0x0000000000007941 */ /* 0x000fea0003800000 */
.L_x_4323:
[----:B----4-:R-:W-:Y:S01]  /*41c0*/  FADD.FTZ R37, R22, R37 ;  /* 0x0000002516257221 */ /* 0x010fe20000010000 */
[----:B------:R-:W-:Y:S06]  /*41d0*/  @!P2 EXIT ;  /* 0x000000000000a94d */ /* 0x000fec0003800000 */
[----:B------:R0:W-:Y:S01]  /*41e0*/  STG.E [R2.64], R57 ;  /* 0x0000003902007986 */ /* 0x0001e2000c101904 */
[----:B-1----:R-:W-:Y:S02]  /*41f0*/  MOV R4, R10 ;  /* 0x0000000a00047202 */ /* 0x002fe40000000f00 */
[----:B------:R-:W-:-:S02]  /*4200*/  MOV R5, R19 ;  /* 0x0000001300057202 */ /* 0x000fc40000000f00 */
[----:B0-----:R-:W-:Y:S02]  /*4210*/  MOV R2, R12 ;  /* 0x0000000c00027202 */ /* 0x001fe40000000f00 */
[----:B------:R-:W-:-:S05]  /*4220*/  MOV R3, R21 ;  /* 0x0000001500037202 */ /* 0x000fca0000000f00 */
[----:B------:R-:W-:Y:S04]  /*4230*/  STG.E [R2.64], R17 ;  /* 0x0000001102007986 */ /* 0x000fe8000c101904 */
[----:B------:R-:W-:Y:S01]  /*4240*/  STG.E [R4.64], R37 ;  /* 0x0000002504007986 */ /* 0x000fe2000c101904 */
[----:B------:R-:W-:Y:S05]  /*4250*/  EXIT ;  /* 0x000000000000794d */ /* 0x000fea0003800000 */
.L_x_4228:
[----:B------:R-:W-:Y:S01]  /*4260*/  HFMA2.MMA R153, -RZ, RZ, 0, 5.9604644775390625e-08 ;  /* 0x00000001ff997435 */ /* 0x000fe200000001ff */
[----:B------:R-:W-:Y:S02]  /*4270*/  MOV R148, R149 ;  /* 0x0000009500947202 */ /* 0x000fe40000000f00 */
[----:B------:R-:W-:Y:S02]  /*4280*/  MOV R152, 0x1f ;  /* 0x0000001f00987802 */ /* 0x000fe40000000f00 */
[----:B------:R-:W-:-:S02]  /*4290*/  MOV R155, 0xffffffff ;  /* 0xffffffff009b7802 */ /* 0x000fc40000000f00 */
[----:B-1----:R-:W-:Y:S02]  /*42a0*/  MOV R118, 0x42c0 ;  /* 0x000042c000767802 */ /* 0x002fe40000000f00 */
[----:B0----5:R-:W-:Y:S05]  /*42b0*/  CALL.REL.NOINC `($__internal_117_$__cuda_sm70_shflsync_bfly_p) ;  /* 0x0000046000007944 */ /* 0x021fea0003c00000 */
[----:B-1----:R-:W-:Y:S01]  /*42c0*/  MOV R122, R148 ;  /* 0x00000094007a7202 */ /* 0x002fe20000000f00 */
[----:B0-----:R-:W-:Y:S05]  /*42d0*/  BRA `(.L_x_4325) ;  /* 0xffffcfe000007947 */ /* 0x001fea000383ffff */
.L_x_4229:
[----:B------:R-:W-:Y:S01]  /*42e0*/  HFMA2.MMA R153, -RZ, RZ, 0, 5.9604644775390625e-08 ;  /* 0x00000001ff997435 */ /* 0x000fe200000001ff */
[----:B------:R-:W-:Y:S02]  /*42f0*/  MOV R148, R151 ;  /* 0x0000009700947202 */ /* 0x000fe40000000f00 */
[----:B------:R-:W-:Y:S02]  /*4300*/  MOV R152, 0x1f ;  /* 0x0000001f00987802 */ /* 0x000fe40000000f00 */
[----:B------:R-:W-:Y:S02]  /*4310*/  MOV R155, 0xffffffff ;  /* 0xffffffff009b7802 */ /* 0x000fe40000000f00 */
[----:B-1----:R-:W-:Y:S02]  /*4320*/  MOV R118, 0x4340 ;  /* 0x0000434000767802 */ /* 0x002fe40000000f00 */
[----:B0-23-5:R-:W-:Y:S05]  /*4330*/  CALL.REL.NOINC `($__internal_117_$__cuda_sm70_shflsync_bfly_p) ;  /* 0x000003e000007944 */ /* 0x02dfea0003c00000 */
[----:B------:R-:W-:Y:S01]  /*4340*/  FADD.FTZ R122, R122, R149 ;  /* 0x000000957a7a7221 */ /* 0x000fe20000010000 */
[----:B0-----:R-:W-:Y:S01]  /*4350*/  HFMA2.MMA R153, -RZ, RZ, 0, 1.1920928955078125e-07 ;  /* 0x00000002ff997435 */ /* 0x001fe200000001ff */
[----:B-1----:R-:W-:Y:S01]  /*4360*/  FADD.FTZ R151, R151, R148 ;  /* 0x0000009497977221 */ /* 0x002fe20000010000 */
[----:B------:R-:W-:-:S02]  /*4370*/  MOV R152, 0x1f ;  /* 0x0000001f00987802 */ /* 0x000fc40000000f00 */
[----:B------:R-:W-:Y:S02]  /*4380*/  MOV R155, 0xffffffff ;  /* 0xffffffff009b7802 */ /* 0x000fe40000000f00 */
[----:B------:R-:W-:Y:S02]  /*4390*/  MOV R148, R122 ;  /* 0x0000007a00947202 */ /* 0x000fe40000000f00 */
[----:B------:R-:W-:Y:S02]  /*43a0*/  MOV R118, 0x43c0 ;  /* 0x000043c000767802 */ /* 0x000fe40000000f00 */
[----:B------:R-:W-:Y:S05]  /*43b0*/  CALL.REL.NOINC `($__internal_117_$__cuda_sm70_shflsync_bfly_p) ;  /* 0x0000036000007944 */ /* 0x000fea0003c00000 */
[----:B0-----:R-:W-:Y:S01]  /*43c0*/  HFMA2.MMA R153, -RZ, RZ, 0, 1.1920928955078125e-07 ;  /* 0x00000002ff997435 */ /* 0x001fe200000001ff */
[----:B-1----:R-:W-:Y:S02]  /*43d0*/  MOV R7, R148 ;  /* 0x0000009400077202 */ /* 0x002fe40000000f00 */
[----:B------:R-:W-:Y:S02]  /*43e0*/  MOV R148, R151 ;  /* 0x0000009700947202 */ /* 0x000fe40000000f00 */
[----:B------:R-:W-:Y:S02]  /*43f0*/  MOV R152, 0x1f ;  /* 0x0000001f00987802 */ /* 0x000fe40000000f00 */
[----:B------:R-:W-:-:S02]  /*4400*/  MOV R155, 0xffffffff ;  /* 0xffffffff009b7802 */ /* 0x000fc40000000f00 */
[----:B------:R-:W-:Y:S02]  /*4410*/  MOV R118, 0x4430 ;  /* 0x0000443000767802 */ /* 0x000fe40000000f00 */
[----:B------:R-:W-:Y:S05]  /*4420*/  CALL.REL.NOINC `($__internal_117_$__cuda_sm70_shflsync_bfly_p) ;  /* 0x000002f000007944 */ /* 0x000fea0003c00000 */
[----:B------:R-:W-:Y:S01]  /*4430*/  FADD.FTZ R122, R7, R122 ;  /* 0x0000007a077a7221 */ /* 0x000fe20000010000 */
[----:B0-----:R-:W-:Y:S01]  /*4440*/  HFMA2.MMA R153, -RZ, RZ, 0, 2.384185791015625e-07 ;  /* 0x00000004ff997435 */ /* 0x001fe200000001ff */
[----:B-1----:R-:W-:Y:S01]  /*4450*/  FADD.FTZ R151, R151, R148 ;  /* 0x0000009497977221 */ /* 0x002fe20000010000 */
[----:B------:R-:W-:Y:S01]  /*4460*/  MOV R152, 0x1f ;  /* 0x0000001f00987802 */ /* 0x000fe20000000f00 */
[----:B------:R-:W-:Y:S01]  /*4470*/  IMAD.MOV.U32 R155, RZ, RZ, -0x1 ;  /* 0xffffffffff9b7424 */ /* 0x000fe200078e00ff */
[----:B------:R-:W-:Y:S02]  /*4480*/  MOV R148, R122 ;  /* 0x0000007a00947202 */ /* 0x000fe40000000f00 */
[----:B------:R-:W-:Y:S02]  /*4490*/  MOV R118, 0x44b0 ;  /* 0x000044b000767802 */ /* 0x000fe40000000f00 */
[----:B------:R-:W-:Y:S05]  /*44a0*/  CALL.REL.NOINC `($__internal_117_$__cuda_sm70_shflsync_bfly_p) ;  /* 0x0000027000007944 */ /* 0x000fea0003c00000 */
[----:B0-----:R-:W-:Y:S01]  /*44b0*/  HFMA2.MMA R153, -RZ, RZ, 0, 2.384185791015625e-07 ;  /* 0x00000004ff997435 */ /* 0x001fe200000001ff */
[----:B-1----:R-:W-:Y:S02]  /*44c0*/  MOV R7, R148 ;  /* 0x0000009400077202 */ /* 0x002fe40000000f00 */
[----:B------:R-:W-:-:S02]  /*44d0*/  MOV R148, R151 ;  /* 0x0000009700947202 */ /* 0x000fc40000000f00 */
[----:B------:R-:W-:Y:S02]  /*44e0*/  MOV R152, 0x1f ;  /* 0x0000001f00987802 */ /* 0x000fe40000000f00 */
[----:B------:R-:W-:Y:S02]  /*44f0*/  MOV R155, 0xffffffff ;  /* 0xffffffff009b7802 */ /* 0x000fe40000000f00 */
[----:B------:R-:W-:Y:S02]  /*4500*/  MOV R118, 0x4520 ;  /* 0x0000452000767802 */ /* 0x000fe40000000f00 */
[----:B------:R-:W-:Y:S05]  /*4510*/  CALL.REL.NOINC `($__internal_117_$__cuda_sm70_shflsync_bfly_p) ;  /* 0x0000020000007944 */ /* 0x000fea0003c00000 */
[----:B------:R-:W-:Y:S01]  /*4520*/  FADD.FTZ R122, R7, R122 ;  /* 0x0000007a077a7221 */ /* 0x000fe20000010000 */
[----:B0-----:R-:W-:Y:S01]  /*4530*/  HFMA2.MMA R153, -RZ, RZ, 0, 4.76837158203125e-07 ;  /* 0x00000008ff997435 */ /* 0x001fe200000001ff */
[----:B-1----:R-:W-:Y:S01]  /*4540*/  FADD.FTZ R149, R151, R148 ;  /* 0x0000009497957221 */ /* 0x002fe20000010000 */
[----:B------:R-:W-:Y:S02]  /*4550*/  MOV R152, 0x1f ;  /* 0x0000001f00987802 */ /* 0x000fe40000000f00 */
[----:B------:R-:W-:Y:S02]  /*4560*/  MOV R155, 0xffffffff ;  /* 0xffffffff009b7802 */ /* 0x000fe40000000f00 */
[----:B------:R-:W-:-:S02]  /*4570*/  MOV R148, R122 ;  /* 0x0000007a00947202 */ /* 0x000fc40000000f00 */
[----:B------:R-:W-:Y:S02]  /*4580*/  MOV R118, 0x45a0 ;  /* 0x000045a000767802 */ /* 0x000fe40000000f00 */
[----:B------:R-:W-:Y:S05]  /*4590*/  CALL.REL.NOINC `($__internal_117_$__cuda_sm70_shflsync_bfly_p) ;  /* 0x0000018000007944 */ /* 0x000fea0003c00000 */
[----:B0-----:R-:W-:Y:S01]  /*45a0*/  HFMA2.MMA R153, -RZ, RZ, 0, 4.76837158203125e-07 ;  /* 0x00000008ff997435 */ /* 0x001fe200000001ff */
[----:B-1----:R-:W-:Y:S02]  /*45b0*/  MOV R7, R148 ;  /* 0x0000009400077202 */ /* 0x002fe40000000f00 */
[----:B------:R-:W-:Y:S02]  /*45c0*/  MOV R148, R149 ;  /* 0x0000009500947202 */ /* 0x000fe40000000f00 */
[----:B------:R-:W-:Y:S02]  /*45d0*/  MOV R152, 0x1f ;  /* 0x0000001f00987802 */ /* 0x000fe40000000f00 */
[----:B------:R-:W-:Y:S02]  /*45e0*/  MOV R155, 0xffffffff ;  /* 0xffffffff009b7802 */ /* 0x000fe40000000f00 */
[----:B------:R-:W-:Y:S02]  /*45f0*/  MOV R118, 0x4610 ;  /* 0x0000461000767802 */ /* 0x000fe40000000f00 */
[----:B------:R-:W-:Y:S05]  /*4600*/  CALL.REL.NOINC `($__internal_117_$__cuda_sm70_shflsync_bfly_p) ;  /* 0x0000011000007944 */ /* 0x000fea0003c00000 */
[----:B------:R-:W-:Y:S01]  /*4610*/  FADD.FTZ R123, R7, R122 ;  /* 0x0000007a077b7221 */ /* 0x000fe20000010000 */
[----:B0-----:R-:W-:Y:S01]  /*4620*/  HFMA2.MMA R153, -RZ, RZ, 0, 9.5367431640625e-07 ;  /* 0x00000010ff997435 */ /* 0x001fe200000001ff */
[----:B-1----:R-:W-:Y:S01]  /*4630*/  FADD.FTZ R149, R149, R148 ;  /* 0x0000009495957221 */ /* 0x002fe20000010000 */
[----:B------:R-:W-:-:S02]  /*4640*/  MOV R152, 0x1f ;  /* 0x0000001f00987802 */ /* 0x000fc40000000f00 */
[----:B------:R-:W-:Y:S02]  /*4650*/  MOV R155, 0xffffffff ;  /* 0xffffffff009b7802 */ /* 0x000fe40000000f00 */
[----:B------:R-:W-:Y:S02]  /*4660*/  MOV R148, R123 ;  /* 0x0000007b00947202 */ /* 0x000fe40000000f00 */
[----:B------:R-:W-:Y:S02]  /*4670*/  MOV R118, 0x4690 ;  /* 0x0000469000767802 */ /* 0x000fe40000000f00 */
[----:B------:R-:W-:Y:S05]  /*4680*/  CALL.REL.NOINC `($__internal_117_$__cuda_sm70_shflsync_bfly_p) ;  /* 0x0000009000007944 */ /* 0x000fea0003c00000 */
[----:B0-----:R-:W-:Y:S01]  /*4690*/  HFMA2.MMA R153, -RZ, RZ, 0, 9.5367431640625e-07 ;  /* 0x00000010ff997435 */ /* 0x001fe200000001ff */
[----:B-1----:R-:W-:Y:S02]  /*46a0*/  MOV R150, R148 ;  /* 0x0000009400967202 */ /* 0x002fe40000000f00 */
[----:B------:R-:W-:Y:S02]  /*46b0*/  MOV R148, R149 ;  /* 0x0000009500947202 */ /* 0x000fe40000000f00 */
[----:B------:R-:W-:Y:S02]  /*46c0*/  MOV R152, 0x1f ;  /* 0x0000001f00987802 */ /* 0x000fe40000000f00 */
[----:B------:R-:W-:-:S02]  /*46d0*/  MOV R155, 0xffffffff ;  /* 0xffffffff009b7802 */ /* 0x000fc40000000f00 */
[----:B------:R-:W-:Y:S02]  /*46e0*/  MOV R118, 0x4700 ;  /* 0x0000470000767802 */ /* 0x000fe40000000f00 */
[----:B------:R-:W-:Y:S05]  /*46f0*/  CALL.REL.NOINC `($__internal_117_$__cuda_sm70_shflsync_bfly_p) ;  /* 0x0000002000007944 */ /* 0x000fea0003c00000 */
[----:B-1----:R-:W-:Y:S01]  /*4700*/  MOV R118, R148 ;  /* 0x0000009400767202 */ /* 0x002fe20000000f00 */
[----:B0-----:R-:W-:Y:S05]  /*4710*/  BRA `(.L_x_4326) ;  /* 0xffffccc000007947 */ /* 0x001fea000383ffff */
        .weak           $__internal_117_$__cuda_sm70_shflsync_bfly_p
        .type           $__internal_117_$__cuda_sm70_shflsync_bfly_p,@function
        .size           $__internal_117_$__cuda_sm70_shflsync_bfly_p,(.L_x_7295 - $__internal_117_$__cuda_sm70_shflsync_bfly_p)
$__internal_117_$__cuda_sm70_shflsync_bfly_p:
[----:B------:R-:W-:Y:S01]  /*4720*/  HFMA2.MMA R119, -RZ, RZ, 0, 0 ;  /* 0x00000000ff777435 */ /* 0x000fe200000001ff */
[----:B------:R-:W-:Y:S04]  /*4730*/  WARPSYNC R155 ;  /* 0x0000009b00007348 */ /* 0x000fe80003800000 */
[----:B------:R0:W1:Y:S01]  /*4740*/  SHFL.BFLY PT, R148, R148, R153, R152 ;  /* 0x0c00009994947389 */ /* 0x00006200000e0098 */
[----:B------:R-:W-:Y:S05]  /*4750*/  RET.REL.NODEC R118 `(_ZN10layer_norm13ln_bwd_kernelINS_13Kernel_traitsIf6__halfS2_S2_fjLj512ELj1ELj4ELj1ELj16ENS_18Kernel_traits_baseILj512EfS2_S2_S2_fjLj128EEEEELb1ELb1ELb1ELb0EEEvNS_9BwdParamsE) ;  /* 0xffffb8a076007950 */ /* 0x000fea0003c3ffff */
.L_x_4327:
        /* <DEDUP_REMOVED lines=10> */
.L_x_7295:


//--------------------- .text._ZN10layer_norm22ln_bwd_finalize_kernelINS_22Kernel_traits_finalizeILj512Ef6__halfS2_S2_fjLb1ELj1024ELj4ENS_18Kernel_traits_baseILj512EfS2_S2_S2_fjLj1024EEEEELb1ELb1EEEvNS_9BwdParamsE --------------------------
	.section	.text._ZN10layer_norm22ln_bwd_finalize_kernelINS_22Kernel_traits_finalizeILj512Ef6__halfS2_S2_fjLb1ELj1024ELj4ENS_18Kernel_traits_baseILj512EfS2_S2_S2_fjLj1024EEEEELb1ELb1EEEvNS_9BwdParamsE,"ax",@progbits
	.sectioninfo	@"SHI_REGISTERS=32"
	.align	128
        .global         _ZN10layer_norm22ln_bwd_finalize_kernelINS_22Kernel_traits_finalizeILj512Ef6__halfS2_S2_fjLb1ELj1024ELj4ENS_18Kernel_traits_baseILj512EfS2_S2_S2_fjLj1024EEEEELb1ELb1EEEvNS_9BwdParamsE
        .type           _ZN10layer_norm22ln_bwd_finalize_kernelINS_22Kernel_traits_finalizeILj512Ef6__halfS2_S2_fjLb1ELj1024ELj4ENS_18Kernel_traits_baseILj512EfS2_S2_S2_fjLj1024EEEEELb1ELb1EEEvNS_9BwdParamsE,@function
        .size           _ZN10layer_norm22ln_bwd_finalize_kernelINS_22Kernel_traits_finalizeILj512Ef6__halfS2_S2_fjLb1ELj1024ELj4ENS_18Kernel_traits_baseILj512EfS2_S2_S2_fjLj1024EEEEELb1ELb1EEEvNS_9BwdParamsE,(.L_x_7296 - _ZN10layer_norm22ln_bwd_finalize_kernelINS_22Kernel_traits_finalizeILj512Ef6__halfS2_S2_fjLb1ELj1024ELj4ENS_18Kernel_traits_baseILj512EfS2_S2_S2_fjLj1024EEEEELb1ELb1EEEvNS_9BwdParamsE)
        .other          _ZN10layer_norm22ln_bwd_finalize_kernelINS_22Kernel_traits_finalizeILj512Ef6__halfS2_S2_fjLb1ELj1024ELj4ENS_18Kernel_traits_baseILj512EfS2_S2_S2_fjLj1024EEEEELb1ELb1EEEvNS_9BwdParamsE,@"STO_CUDA_ENTRY STV_DEFAULT"
_ZN10layer_norm22ln_bwd_finalize_kernelINS_22Kernel_traits_finalizeILj512Ef6__halfS2_S2_fjLb1ELj1024ELj4ENS_18Kernel_traits_baseILj512EfS2_S2_S2_fjLj1024EEEEELb1ELb1EEEvNS_9BwdParamsE:
.text._ZN10layer_norm22ln_bwd_finalize_kernelINS_22Kernel_traits_finalizeILj512Ef6__halfS2_S2_fjLb1ELj1024ELj4ENS_18Kernel_traits_baseILj512EfS2_S2_S2_fjLj1024EEEEELb1ELb1EEEvNS_9BwdParamsE:
        /* <DEDUP_REMOVED lines=19> */
.L_x_4340:
        /* <DEDUP_REMOVED lines=32> */
.L_x_4332:
        /* <DEDUP_REMOVED lines=47> */
.L_x_4331:
[----:B------:R-:W-:Y:S05]  /*0620*/  BSYNC B1 ;  /* 0x0000000000017941 */ /* 0x000fea0003800000 */
.L_x_4330:
        /* <DEDUP_REMOVED lines=29> */
.L_x_4334:
[----:B------:R-:W-:Y:S05]  /*0800*/  BSYNC B1 ;  /* 0x0000000000017941 */ /* 0x000fea0003800000 */
.L_x_4333:
        /* <DEDUP_REMOVED lines=13> */
.L_x_4329:
[----:B------:R-:W-:Y:S05]  /*08e0*/  BSYNC B0 ;  /* 0x0000000000007941 */ /* 0x000fea0003800000 */
.L_x_4328:
        /* <DEDUP_REMOVED lines=12> */
.L_x_4341:
        /* <DEDUP_REMOVED lines=27> */
.L_x_4342:
        /* <DEDUP_REMOVED lines=9> */
.L_x_4335:
        /* <DEDUP_REMOVED lines=16> */
.L_x_4339:
[----:B------:R-:W-:Y:S05]  /*0cf0*/  BSYNC B0 ;  /* 0x0000000000007941 */ /* 0x000fea0003800000 */
.L_x_4338:
[C---:B------:R-:W-:Y:S02]  /*0d00*/  ISETP.GT.U32.AND P1, PT, R4.reuse, -0x201, PT ;  /* 0xfffffdff0400780c */ /* 0x040fe40003f24070 */
[----:B------:R-:W-:-:S02]  /*0d10*/  IADD3 R4, R4, 0x200, RZ ;  /* 0x0000020004047810 */ /* 0x000fc40007ffe0ff */
[----:B------:R-:W-:-:S09]  /*0d20*/  IADD3 R5, R5, 0x100, RZ ;  /* 0x0000010005057810 */ /* 0x000fd20007ffe0ff */
[----:B012---:R-:W-:Y:S05]  /*0d30*/  @P1 BRA `(.L_x_4340) ;  /* 0xfffff3f000001947 */ /* 0x007fea000383ffff */
[----:B------:R-:W-:Y:S05]  /*0d40*/  EXIT ;  /* 0x000000000000794d */ /* 0x000fea0003800000 */
.L_x_4336:
[----:B------:R-:W-:Y:S01]  /*0d50*/  HFMA2.MMA R14, -RZ, RZ, 0, 1.847743988037109375e-06 ;  /* 0x0000001fff0e7435 */ /* 0x000fe200000001ff */
[----:B---3--:R-:W-:Y:S01]  /*0d60*/  IMAD.MOV.U32 R18, RZ, RZ, R10 ;  /* 0x000000ffff127224 */ /* 0x008fe200078e000a */
[----:B------:R-:W-:Y:S01]  /*0d70*/  MOV R17, 0x1 ;  /* 0x0000000100117802 */ /* 0x000fe20000000f00 */
[----:B------:R-:W-:Y:S01]  /*0d80*/  IMAD.MOV.U32 R19, RZ, RZ, -0x1 ;  /* 0xffffffffff137424 */ /* 0x000fe200078e00ff */
[----:B------:R-:W-:Y:S02]  /*0d90*/  MOV R8, 0xdb0 ;  /* 0x00000db000087802 */ /* 0x000fe40000000f00 */
[----:B012---:R-:W-:Y:S05]  /*0da0*/  CALL.REL.NOINC `($__internal_118_$__cuda_sm70_shflsync_bfly_p) ;  /* 0x0000059000007944 */ /* 0x007fea0003c00000 */
[----:B01----:R-:W-:Y:S05]  /*0db0*/  BRA `(.L_x_4341) ;  /* 0xfffffbf000007947 */ /* 0x003fea000383ffff */
.L_x_4337:
[----:B------:R-:W-:Y:S01]  /*0dc0*/  HFMA2.MMA R14, -RZ, RZ, 0, 1.847743988037109375e-06 ;  /* 0x0000001fff0e7435 */ /* 0x000fe200000001ff */
[----:B------:R-:W-:Y:S01]  /*0dd0*/  MOV R17, 0x2 ;  /* 0x0000000200117802 */ /* 0x000fe20000000f00 */
[----:B------:R-:W-:Y:S01]  /*0de0*/  IMAD.MOV.U32 R19, RZ, RZ, -0x1 ;  /* 0xffffffffff137424 */ /* 0x000fe200078e00ff */
[----:B------:R-:W-:-:S03]  /*0df0*/  MOV R8, 0xe10 ;  /* 0x00000e1000087802 */ /* 0x000fc60000000f00 */
[----:B0123--:R-:W-:Y:S05]  /*0e00*/  CALL.REL.NOINC `($__internal_118_$__cuda_sm70_shflsync_bfly_p) ;  /* 0x0000053000007944 */ /* 0x00ffea0003c00000 */
[----:B01----:R-:W-:Y:S01]  /*0e10*/  FADD.FTZ R18, R18, R14 ;  /* 0x0000000e12127221 */ /* 0x003fe20000010000 */
[----:B------:R-:W-:Y:S01]  /*0e20*/  HFMA2.MMA R14, -RZ, RZ, 0, 1.847743988037109375e-06 ;  /* 0x0000001fff0e7435 */ /* 0x000fe200000001ff */
[----:B------:R-:W-:Y:S01]  /*0e30*/  MOV R17, 0x4 ;  /* 0x0000000400117802 */ /* 0x000fe20000000f00 */
[----:B------:R-:W-:Y:S01]  /*0e40*/  IMAD.MOV.U32 R19, RZ, RZ, -0x1 ;  /* 0xffffffffff137424 */ /* 0x000fe200078e00ff */
[----:B------:R-:W-:-:S03]  /*0e50*/  MOV R8, 0xe70 ;  /* 0x00000e7000087802 */ /* 0x000fc60000000f00 */
[----:B------:R-:W-:Y:S05]  /*0e60*/  CALL.REL.NOINC `($__internal_118_$__cuda_sm70_shflsync_bfly_p) ;  /* 0x000004d000007944 */ /* 0x000fea0003c00000 */
[----:B01----:R-:W-:Y:S01]  /*0e70*/  FADD.FTZ R18, R18, R14 ;  /* 0x0000000e12127221 */ /* 0x003fe20000010000 */
[----:B------:R-:W-:Y:S01]  /*0e80*/  HFMA2.MMA R14, -RZ, RZ, 0, 1.847743988037109375e-06 ;  /* 0x0000001fff0e7435 */ /* 0x000fe200000001ff */
[----:B------:R-:W-:-:S02]  /*0e90*/  MOV R17, 0x8 ;  /* 0x0000000800117802 */ /* 0x000fc40000000f00 */
[----:B------:R-:W-:Y:S02]  /*0ea0*/  MOV R19, 0xffffffff ;  /* 0xffffffff00137802 */ /* 0x000fe40000000f00 */
[----:B------:R-:W-:Y:S02]  /*0eb0*/  MOV R8, 0xed0 ;  /* 0x00000ed000087802 */ /* 0x000fe40000000f00 */
[----:B------:R-:W-:Y:S05]  /*0ec0*/  CALL.REL.NOINC `($__internal_118_$__cuda_sm70_shflsync_bfly_p) ;  /* 0x0000047000007944 */ /* 0x000fea0003c00000 */
[----:B-1----:R-:W-:Y:S01]  /*0ed0*/  FADD.FTZ R10, R18, R14 ;  /* 0x0000000e120a7221 */ /* 0x002fe20000010000 */
[----:B------:R-:W-:Y:S01]  /*0ee0*/  HFMA2.MMA R14, -RZ, RZ, 0, 1.847743988037109375e-06 ;  /* 0x0000001fff0e7435 */ /* 0x000fe200000001ff */
[----:B0-----:R-:W-:Y:S01]  /*0ef0*/  IMAD.MOV.U32 R17, RZ, RZ, 0x10 ;  /* 0x00000010ff117424 */ /* 0x001fe200078e00ff */
[----:B------:R-:W-:Y:S02]  /*0f00*/  MOV R19, 0xffffffff ;  /* 0xffffffff00137802 */ /* 0x000fe40000000f00 */
[----:B------:R-:W-:Y:S02]  /*0f10*/  MOV R18, R10 ;  /* 0x0000000a00127202 */ /* 0x000fe40000000f00 */
[----:B------:R-:W-:Y:S02]  /*0f20*/  MOV R8, 0xf40 ;  /* 0x00000f4000087802 */ /* 0x000fe40000000f00 */
[----:B------:R-:W-:Y:S05]  /*0f30*/  CALL.REL.NOINC `($__internal_118_$__cuda_sm70_shflsync_bfly_p) ;  /* 0x0000040000007944 */ /* 0x000fea0003c00000 */
[----:B0-----:R-:W-:Y:S01]  /*0f40*/  HFMA2.MMA R17, -RZ, RZ, 0, 5.9604644775390625e-08 ;  /* 0x00000001ff117435 */ /* 0x001fe200000001ff */
[----:B-1----:R-:W-:Y:S01]  /*0f50*/  IMAD.MOV.U32 R13, RZ, RZ, R14 ;  /* 0x000000ffff0d7224 */ /* 0x002fe200078e000e */
[----:B------:R-:W-:Y:S01]  /*0f60*/  MOV R18, R15 ;  /* 0x0000000f00127202 */ /* 0x000fe20000000f00 */
[----:B------:R-:W-:Y:S01]  /*0f70*/  IMAD.MOV.U32 R19, RZ, RZ, -0x1 ;  /* 0xffffffffff137424 */ /* 0x000fe200078e00ff */
[----:B------:R-:W-:-:S02]  /*0f80*/  MOV R14, 0x1f ;  /* 0x0000001f000e7802 */ /* 0x000fc40000000f00 */
[----:B------:R-:W-:Y:S02]  /*0f90*/  MOV R8, 0xfb0 ;  /* 0x00000fb000087802 */ /* 0x000fe40000000f00 */
[----:B------:R-:W-:Y:S05]  /*0fa0*/  CALL.REL.NOINC `($__internal_118_$__cuda_sm70_shflsync_bfly_p) ;  /* 0x0000039000007944 */ /* 0x000fea0003c00000 */
[----:B0-----:R-:W-:Y:S01]  /*0fb0*/  HFMA2.MMA R17, -RZ, RZ, 0, 1.1920928955078125e-07 ;  /* 0x00000002ff117435 */ /* 0x001fe200000001ff */
[----:B-1----:R-:W-:Y:S01]  /*0fc0*/  FADD.FTZ R18, R15, R14 ;  /* 0x0000000e0f127221 */ /* 0x002fe20000010000 */
[----:B------:R-:W-:Y:S02]  /*0fd0*/  MOV R14, 0x1f ;  /* 0x0000001f000e7802 */ /* 0x000fe40000000f00 */
[----:B------:R-:W-:Y:S02]  /*0fe0*/  MOV R19, 0xffffffff ;  /* 0xffffffff00137802 */ /* 0x000fe40000000f00 */
[----:B------:R-:W-:Y:S02]  /*0ff0*/  MOV R8, 0x1010 ;  /* 0x0000101000087802 */ /* 0x000fe40000000f00 */
[----:B------:R-:W-:Y:S05]  /*1000*/  CALL.REL.NOINC `($__internal_118_$__cuda_sm70_shflsync_bfly_p) ;  /* 0x0000033000007944 */ /* 0x000fea0003c00000 */
[----:B01----:R-:W-:Y:S01]  /*1010*/  FADD.FTZ R18, R18, R14 ;  /* 0x0000000e12127221 */ /* 0x003fe20000010000 */
[----:B------:R-:W-:Y:S01]  /*1020*/  HFMA2.MMA R14, -RZ, RZ, 0, 1.847743988037109375e-06 ;  /* 0x0000001fff0e7435 */ /* 0x000fe200000001ff */
[----:B------:R-:W-:Y:S01]  /*1030*/  IMAD.MOV.U32 R17, RZ, RZ, 0x4 ;  /* 0x00000004ff117424 */ /* 0x000fe200078e00ff */
[----:B------:R-:W-:Y:S02]  /*1040*/  MOV R19, 0xffffffff ;  /* 0xffffffff00137802 */ /* 0x000fe40000000f00 */
[----:B------:R-:W-:-:S02]  /*1050*/  MOV R8, 0x1070 ;  /* 0x0000107000087802 */ /* 0x000fc40000000f00 */
[----:B------:R-:W-:Y:S05]  /*1060*/  CALL.REL.NOINC `($__internal_118_$__cuda_sm70_shflsync_bfly_p) ;  /* 0x000002d000007944 */ /* 0x000fea0003c00000 */
[----:B0-----:R-:W-:Y:S01]  /*1070*/  HFMA2.MMA R17, -RZ, RZ, 0, 4.76837158203125e-07 ;  /* 0x00000008ff117435 */ /* 0x001fe200000001ff */
[----:B-1----:R-:W-:Y:S01]  /*1080*/  FADD.FTZ R18, R18, R14 ;  /* 0x0000000e12127221 */ /* 0x002fe20000010000 */
[----:B------:R-:W-:Y:S01]  /*1090*/  MOV R19, 0xffffffff ;  /* 0xffffffff00137802 */ /* 0x000fe20000000f00 */
[----:B------:R-:W-:Y:S01]  /*10a0*/  IMAD.MOV.U32 R14, RZ, RZ, 0x1f ;  /* 0x0000001fff0e7424 */ /* 0x000fe200078e00ff */
[----:B------:R-:W-:-:S02]  /*10b0*/  MOV R8, 0x10d0 ;  /* 0x000010d000087802 */ /* 0x000fc40000000f00 */
[----:B------:R-:W-:Y:S05]  /*10c0*/  CALL.REL.NOINC `($__internal_118_$__cuda_sm70_shflsync_bfly_p) ;  /* 0x0000027000007944 */ /* 0x000fea0003c00000 */
[----:B-1----:R-:W-:Y:S01]  /*10d0*/  FADD.FTZ R12, R18, R14 ;  /* 0x0000000e120c7221 */ /* 0x002fe20000010000 */
[----:B0-----:R-:W-:Y:S01]  /*10e0*/  HFMA2.MMA R17, -RZ, RZ, 0, 9.5367431640625e-07 ;  /* 0x00000010ff117435 */ /* 0x001fe200000001ff */
[----:B------:R-:W-:Y:S01]  /*10f0*/  MOV R14, 0x1f ;  /* 0x0000001f000e7802 */ /* 0x000fe20000000f00 */
[----:B------:R-:W-:Y:S01]  /*1100*/  IMAD.MOV.U32 R19, RZ, RZ, -0x1 ;  /* 0xffffffffff137424 */ /* 0x000fe200078e00ff */
[----:B------:R-:W-:-:S02]  /*1110*/  MOV R8, 0x1140 ;  /* 0x0000114000087802 */ /* 0x000fc40000000f00 */
[----:B------:R-:W-:Y:S02]  /*1120*/  MOV R18, R12 ;  /* 0x0000000c00127202 */ /* 0x000fe40000000f00 */
[----:B------:R-:W-:Y:S05]  /*1130*/  CALL.REL.NOINC `($__internal_118_$__cuda_sm70_shflsync_bfly_p) ;  /* 0x0000020000007944 */ /* 0x000fea0003c00000 */
[----:B-1----:R-:W-:Y:S01]  /*1140*/  MOV R15, R14 ;  /* 0x0000000e000f7202 */ /* 0x002fe20000000f00 */
[----:B------:R-:W-:Y:S01]  /*1150*/  HFMA2.MMA R14, -RZ, RZ, 0, 1.847743988037109375e-06 ;  /* 0x0000001fff0e7435 */ /* 0x000fe200000001ff */
[----:B0-----:R-:W-:Y:S01]  /*1160*/  MOV R18, R11 ;  /* 0x0000000b00127202 */ /* 0x001fe20000000f00 */
[----:B------:R-:W-:Y:S01]  /*1170*/  IMAD.MOV.U32 R17, RZ, RZ, 0x1 ;  /* 0x00000001ff117424 */ /* 0x000fe200078e00ff */
[----:B------:R-:W-:Y:S02]  /*1180*/  MOV R19, 0xffffffff ;  /* 0xffffffff00137802 */ /* 0x000fe40000000f00 */
[----:B------:R-:W-:Y:S02]  /*1190*/  MOV R8, 0x11b0 ;  /* 0x000011b000087802 */ /* 0x000fe40000000f00 */
[----:B------:R-:W-:Y:S05]  /*11a0*/  CALL.REL.NOINC `($__internal_118_$__cuda_sm70_shflsync_bfly_p) ;  /* 0x0000019000007944 */ /* 0x000fea0003c00000 */
[----:B0-----:R-:W-:Y:S01]  /*11b0*/  HFMA2.MMA R17, -RZ, RZ, 0, 1.1920928955078125e-07 ;  /* 0x00000002ff117435 */ /* 0x001fe200000001ff */
[----:B-1----:R-:W-:Y:S01]  /*11c0*/  FADD.FTZ R18, R11, R14 ;  /* 0x0000000e0b127221 */ /* 0x002fe20000010000 */
[----:B------:R-:W-:Y:S01]  /*11d0*/  MOV R19, 0xffffffff ;  /* 0xffffffff00137802 */ /* 0x000fe20000000f00 */
[----:B------:R-:W-:Y:S01]  /*11e0*/  IMAD.MOV.U32 R14, RZ, RZ, 0x1f ;  /* 0x0000001fff0e7424 */ /* 0x000fe200078e00ff */
[----:B------:R-:W-:-:S02]  /*11f0*/  MOV R8, 0x1210 ;  /* 0x0000121000087802 */ /* 0x000fc40000000f00 */
[----:B------:R-:W-:Y:S05]  /*1200*/  CALL.REL.NOINC `($__internal_118_$__cuda_sm70_shflsync_bfly_p) ;  /* 0x0000013000007944 */ /* 0x000fea0003c00000 */
[----:B0-----:R-:W-:Y:S01]  /*1210*/  HFMA2.MMA R17, -RZ, RZ, 0, 2.384185791015625e-07 ;  /* 0x00000004ff117435 */ /* 0x001fe200000001ff */
[----:B-1----:R-:W-:Y:S01]  /*1220*/  FADD.FTZ R18, R18, R14 ;  /* 0x0000000e12127221 */ /* 0x002fe20000010000 */
[----:B------:R-:W-:Y:S01]  /*1230*/  MOV R14, 0x1f ;  /* 0x0000001f000e7802 */ /* 0x000fe20000000f00 */
[----:B------:R-:W-:Y:S01]  /*1240*/  IMAD.MOV.U32 R19, RZ, RZ, -0x1 ;  /* 0xffffffffff137424 */ /* 0x000fe200078e00ff */
[----:B------:R-:W-:-:S02]  /*1250*/  MOV R8, 0x1270 ;  /* 0x0000127000087802 */ /* 0x000fc40000000f00 */
[----:B------:R-:W-:Y:S05]  /*1260*/  CALL.REL.NOINC `($__internal_118_$__cuda_sm70_shflsync_bfly_p) ;  /* 0x000000d000007944 */ /* 0x000fea0003c00000 */
[----:B0-----:R-:W-:Y:S01]  /*1270*/  HFMA2.MMA R17, -RZ, RZ, 0, 4.76837158203125e-07 ;  /* 0x00000008ff117435 */ /* 0x001fe200000001ff */
[----:B-1----:R-:W-:Y:S01]  /*1280*/  FADD.FTZ R18, R18, R14 ;  /* 0x0000000e12127221 */ /* 0x002fe20000010000 */
[----:B------:R-:W-:-:S02]  /*1290*/  MOV R14, 0x1f ;  /* 0x0000001f000e7802 */ /* 0x000fc40000000f00 */
[----:B------:R-:W-:Y:S02]  /*12a0*/  MOV R19, 0xffffffff ;  /* 0xffffffff00137802 */ /* 0x000fe40000000f00 */
[----:B------:R-:W-:Y:S02]  /*12b0*/  MOV R8, 0x12d0 ;  /* 0x000012d000087802 */ /* 0x000fe40000000f00 */
[----:B------:R-:W-:Y:S05]  /*12c0*/  CALL.REL.NOINC `($__internal_118_$__cuda_sm70_shflsync_bfly_p) ;  /* 0x0000007000007944 */ /* 0x000fea0003c00000 */
[----:B01----:R-:W-:Y:S01]  /*12d0*/  FADD.FTZ R18, R18, R14 ;  /* 0x0000000e12127221 */ /* 0x003fe20000010000 */
[----:B------:R-:W-:Y:S01]  /*12e0*/  HFMA2.MMA R14, -RZ, RZ, 0, 1.847743988037109375e-06 ;  /* 0x0000001fff0e7435 */ /* 0x000fe200000001ff */
[----:B------:R-:W-:Y:S01]  /*12f0*/  IMAD.MOV.U32 R17, RZ, RZ, 0x10 ;  /* 0x00000010ff117424 */ /* 0x000fe200078e00ff */
[----:B------:R-:W-:Y:S02]  /*1300*/  MOV R19, 0xffffffff ;  /* 0xffffffff00137802 */ /* 0x000fe40000000f00 */
[----:B------:R-:W-:Y:S02]  /*1310*/  MOV R8, 0x1330 ;  /* 0x0000133000087802 */ /* 0x000fe40000000f00 */
[----:B------:R-:W-:Y:S05]  /*1320*/  CALL.REL.NOINC `($__internal_118_$__cuda_sm70_shflsync_bfly_p) ;  /* 0x0000001000007944 */ /* 0x000fea0003c00000 */
[----:B01----:R-:W-:Y:S05]  /*1330*/  BRA `(.L_x_4342) ;  /* 0xfffff82000007947 */ /* 0x003fea000383ffff */
        .weak           $__internal_118_$__cuda_sm70_shflsync_bfly_p
        .type           $__internal_118_$__cuda_sm70_shflsync_bfly_p,@function
        .size           $__internal_118_$__cuda_sm70_shflsync_bfly_p,(.L_x_7296 - $__internal_118_$__cuda_sm70_shflsync_bfly_p)
$__internal_118_$__cuda_sm70_shflsync_bfly_p:
[----:B------:R-:W-:Y:S01]  /*1340*/  HFMA2.MMA R9, -RZ, RZ, 0, 0 ;  /* 0x00000000ff097435 */ /* 0x000fe200000001ff */
[----:B------:R-:W-:Y:S04]  /*1350*/  WARPSYNC R19 ;  /* 0x0000001300007348 */ /* 0x000fe80003800000 */
[----:B------:R0:W1:Y:S01]  /*1360*/  SHFL.BFLY PT, R14, R18, R17, R14 ;  /* 0x0c000011120e7389 */ /* 0x00006200000e000e */
[----:B------:R-:W-:Y:S05]  /*1370*/  RET.REL.NODEC R8 `(_ZN10layer_norm22ln_bwd_finalize_kernelINS_22Kernel_traits_finalizeILj512Ef6__halfS2_S2_fjLb1ELj1024ELj4ENS_18Kernel_traits_baseILj512EfS2_S2_S2_fjLj1024EEEEELb1ELb1EEEvNS_9BwdParamsE) ;  /* 0xffffec8008007950 */ /* 0x000fea0003c3ffff */
.L_x_4343:
        /* <DEDUP_REMOVED lines=16> */
.L_x_7296:


//--------------------- .text._ZN10layer_norm13ln_bwd_kernelINS_13Kernel_traitsIf6__halfS2_S2_fjLj512ELj1ELj4ELj1ELj16ENS_18Kernel_traits_baseILj512EfS2_S2_S2_fjLj128EEEEELb1ELb1ELb1ELb1EEEvNS_9BwdParamsE --------------------------
	.section	.text._ZN10layer_norm13ln_bwd_kernelINS_13Kernel_traitsIf6__halfS2_S2_fjLj512ELj1ELj4ELj1ELj16ENS_18Kernel_traits_baseILj512EfS2_S2_S2_fjLj128EEEEELb1ELb1ELb1ELb1EEEvNS_9BwdParamsE,"ax",@progbits
	.sectioninfo	@"SHI_REGISTERS=168"
	.align	128
        .global         _ZN10layer_norm13ln_bwd_kernelINS_13Kernel_traitsIf6__halfS2_S2_fjLj512ELj1ELj4ELj1ELj16ENS_18Kernel_traits_baseILj512EfS2_S2_S2_fjLj128EEEEELb1ELb1ELb1ELb1EEEvNS_9BwdParamsE
        .type           _ZN10layer_norm13ln_bwd_kernelINS_13Kernel_traitsIf6__halfS2_S2_fjLj512ELj1ELj4ELj1ELj16ENS_18Kernel_traits_baseILj512EfS2_S2_S2_fjLj128EEEEELb1ELb1ELb1ELb1EEEvNS_9BwdParamsE,@function
        .size           _ZN10layer_norm13ln_bwd_kernelINS_13Kernel_traitsIf6__halfS2_S2_fjLj512ELj1ELj4ELj1ELj16ENS_18Kernel_traits_baseILj512EfS2_S2_S2_fjLj128EEEEELb1ELb1ELb1ELb1EEEvNS_9BwdParamsE,(.L_x_7297 - _ZN10layer_norm13ln_bwd_kernelINS_13Kernel_traitsIf6__halfS2_S2_fjLj512ELj1ELj4ELj1ELj16ENS_18Kernel_traits_baseILj512EfS2_S2_S2_fjLj128EEEEELb1ELb1ELb1ELb1EEEvNS_9BwdParamsE)
        .other          _ZN10layer_norm13ln_bwd_kernelINS_13Kernel_traitsIf6__halfS2_S2_fjLj512ELj1ELj4ELj1ELj16ENS_18Kernel_traits_baseILj512EfS2_S2_S2_fjLj128EEEEELb1ELb1ELb1ELb1EEEvNS_9BwdParamsE,@"STO_CUDA_ENTRY STV_DEFAULT"
_ZN10layer_norm13ln_bwd_kernelINS_13Kernel_traitsIf6__halfS2_S2_fjLj512ELj1ELj4ELj1ELj16ENS_18Kernel_traits_baseILj512EfS2_S2_S2_fjLj128EEEEELb1ELb1ELb1ELb1EEEvNS_9BwdParamsE:
.text._ZN10layer_norm13ln_bwd_kernelINS_13Kernel_traitsIf6__halfS2_S2_fjLj512ELj1ELj4ELj1ELj16ENS_18Kernel_traits_baseILj512EfS2_S2_S2_fjLj128EEEEELb1ELb1ELb1ELb1EEEvNS_9BwdParamsE:
        /* <DEDUP_REMOVED lines=34> */
.L_x_4345:
        /* <DEDUP_REMOVED lines=39> */
.L_x_4434:
[----:B------:R-:W-:-:S10]  /*0490*/  HFMA2.MMA R149, -RZ, RZ, 0, 2.384185791015625e-07 ;  /* 0x00000004ff957435 */ /* 0x000fd400000001ff */
        /* <DEDUP_REMOVED lines=12> */
[----:B------:R-:W-:-:S02]  /*0560*/  LEA.HI.SX32 R146, R137, R136, 0x1d ;  /* 0x0000008889927211 */ /* 0x000fc400078feaff */
[----:B------:R-:W-:Y:S02]  /*0570*/  MOV R137, 0x10 ;  /* 0x0000001000897802 */ /* 0x000fe40000000f00 */
[----:B------:R-:W-:-:S03]  /*0580*/  IADD3 R145, R146, 0x20, RZ ;  /* 0x0000002092917810 */ /* 0x000fc60007ffe0ff */
        /* <DEDUP_REMOVED lines=23> */
.L_x_4348:
        /* <DEDUP_REMOVED lines=36> */
[----:B------:R-:W-:Y:S02]  /*0940*/  HADD2.F32 R129, -RZ, R9.H0_H0 ;  /* 0x20000009ff817230 */ /* 0x000fe40000004100 */
[----:B------:R-:W-:Y:S02]  /*0950*/  HADD2.F32 R141, -RZ, R11.H0_H0 ;  /* 0x2000000bff8d7230 */ /* 0x000fe40000004100 */
[--C-:B------:R-:W-:Y:S02]  /*0960*/  HADD2.F32 R140, -RZ, R10.reuse.H0_H0 ;  /* 0x2000000aff8c7230 */ /* 0x100fe40000004100 */
[----:B------:R-:W-:-:S02]  /*0970*/  HADD2.F32 R10, -RZ, R10.H1_H1 ;  /* 0x3000000aff0a7230 */ /* 0x000fc40000004100 */
[----:B0-----:R-:W-:Y:S02]  /*0980*/  HADD2.F32 R132, -RZ, R11.H1_H1 ;  /* 0x3000000bff847230 */ /* 0x001fe40000004100 */
[--C-:B----4-:R-:W-:Y:S02]  /*0990*/  HADD2.F32 R121, -RZ, R4.reuse.H0_H0 ;  /* 0x20000004ff797230 */ /* 0x110fe40000004100 */
[----:B------:R-:W-:Y:S02]  /*09a0*/  HADD2.F32 R138, -RZ, R4.H1_H1 ;  /* 0x30000004ff8a7230 */ /* 0x000fe40000004100 */
[----:B------:R-:W-:Y:S02]  /*09b0*/  HADD2.F32 R4, -RZ, R12.H0_H0 ;  /* 0x2000000cff047230 */ /* 0x000fe40000004100 */
[--C-:B------:R-:W-:Y:S02]  /*09c0*/  HADD2.F32 R123, -RZ, R5.reuse.H0_H0 ;  /* 0x20000005ff7b7230 */ /* 0x100fe40000004100 */
[----:B------:R-:W-:Y:S01]  /*09d0*/  HADD2.F32 R120, -RZ, R5.H1_H1 ;  /* 0x30000005ff787230 */ /* 0x000fe20000004100 */
[C---:B------:R-:W-:Y:S01]  /*09e0*/  FADD.FTZ R5, -R165.reuse, R128 ;  /* 0x00000080a5057221 */ /* 0x040fe20000010100 */
[--C-:B------:R-:W-:Y:S01]  /*09f0*/  HADD2.F32 R127, -RZ, R7.reuse.H0_H0 ;  /* 0x20000007ff7f7230 */ /* 0x100fe20000004100 */
[C---:B------:R-:W-:Y:S01]  /*0a00*/  FADD.FTZ R151, -R165.reuse, R4 ;  /* 0x00000004a5977221 */ /* 0x040fe20000010100 */
[----:B------:R-:W-:Y:S01]  /*0a10*/  HADD2.F32 R124, -RZ, R7.H1_H1 ;  /* 0x30000007ff7c7230 */ /* 0x000fe20000004100 */
[----:B------:R-:W-:Y:S01]  /*0a20*/  FMUL.FTZ R4, R144, R5 ;  /* 0x0000000590047220 */ /* 0x000fe20000410000 */
[--C-:B------:R-:W-:Y:S01]  /*0a30*/  HADD2.F32 R125, -RZ, R6.reuse.H0_H0 ;  /* 0x20000006ff7d7230 */ /* 0x100fe20000004100 */
[----:B------:R-:W-:Y:S01]  /*0a40*/  FADD.FTZ R7, -R165, R8 ;  /* 0x00000008a5077221 */ /* 0x000fe20000010100 */
[----:B------:R-:W-:-:S02]  /*0a50*/  HADD2.F32 R122, -RZ, R6.H1_H1 ;  /* 0x30000006ff7a7230 */ /* 0x000fc40000004100 */
[----:B------:R-:W-:Y:S01]  /*0a60*/  HADD2.F32 R6, -RZ, R13.H0_H0 ;  /* 0x2000000dff067230 */ /* 0x000fe20000004100 */
[C---:B------:R-:W-:Y:S01]  /*0a70*/  FADD.FTZ R143, -R165.reuse, R141 ;  /* 0x0000008da58f7221 */ /* 0x040fe20000010100 */
[----:B------:R-:W-:Y:S01]  /*0a80*/  HADD2.F32 R139, -RZ, R9.H1_H1 ;  /* 0x30000009ff8b7230 */ /* 0x000fe20000004100 */
[C---:B------:R-:W-:Y:S02]  /*0a90*/  FADD.FTZ R9, -R165.reuse, R129 ;  /* 0x00000081a5097221 */ /* 0x040fe40000010100 */
[----:B------:R-:W-:Y:S02]  /*0aa0*/  FFMA.FTZ R56, R4, R121, R56 ;  /* 0x0000007904387223 */ /* 0x000fe40000010038 */
[----:B------:R-:W-:Y:S01]  /*0ab0*/  FADD.FTZ R72, R72, R121 ;  /* 0x0000007948487221 */ /* 0x000fe20000010000 */
[--C-:B-1----:R-:W-:Y:S01]  /*0ac0*/  HADD2.F32 R131, -RZ, R15.reuse.H0_H0 ;  /* 0x2000000fff837230 */ /* 0x102fe20000004100 */
[----:B------:R-:W-:Y:S01]  /*0ad0*/  FMUL.FTZ R5, R144, R7 ;  /* 0x0000000790057220 */ /* 0x000fe20000410000 */
[----:B------:R-:W-:Y:S01]  /*0ae0*/  HADD2.F32 R133, -RZ, R15.H1_H1 ;  /* 0x3000000fff857230 */ /* 0x000fe20000004100 */
[----:B------:R-:W-:Y:S01]  /*0af0*/  FMUL.FTZ R121, R52, R121 ;  /* 0x0000007934797220 */ /* 0x000fe20000410000 */
[----:B------:R-:W-:Y:S01]  /*0b00*/  HADD2.F32 R141, -RZ, R118.H0_H0 ;  /* 0x20000076ff8d7230 */ /* 0x000fe20000004100 */
[----:B------:R-:W-:-:S02]  /*0b10*/  FADD.FTZ R15, -R165, R10 ;  /* 0x0000000aa50f7221 */ /* 0x000fc40000010100 */
[C---:B------:R-:W-:Y:S01]  /*0b20*/  FADD.FTZ R149, -R165.reuse, R132 ;  /* 0x00000084a5957221 */ /* 0x040fe20000010100 */
[----:B------:R-:W-:Y:S01]  /*0b30*/  HADD2.F32 R132, -RZ, R118.H1_H1 ;  /* 0x30000076ff847230 */ /* 0x000fe20000004100 */
[C---:B------:R-:W-:Y:S02]  /*0b40*/  FADD.FTZ R155, -R165.reuse, R6 ;  /* 0x00000006a59b7221 */ /* 0x040fe40000010100 */
[----:B------:R-:W-:Y:S02]  /*0b50*/  FADD.FTZ R11, -R165, R139 ;  /* 0x0000008ba50b7221 */ /* 0x000fe40000010100 */
[C---:B------:R-:W-:Y:S02]  /*0b60*/  FMUL.FTZ R6, R144.reuse, R9 ;  /* 0x0000000990067220 */ /* 0x040fe40000410000 */
[----:B------:R-:W-:Y:S02]  /*0b70*/  FMUL.FTZ R10, R144, R143 ;  /* 0x0000008f900a7220 */ /* 0x000fe40000410000 */
[----:B------:R-:W-:-:S02]  /*0b80*/  FFMA.FTZ R57, R5, R138, R57 ;  /* 0x0000008a05397223 */ /* 0x000fc40000010039 */
[----:B------:R-:W-:Y:S02]  /*0b90*/  FADD.FTZ R73, R73, R138 ;  /* 0x0000008a49497221 */ /* 0x000fe40000010000 */
[----:B------:R-:W-:Y:S02]  /*0ba0*/  FMUL.FTZ R118, R53, R138 ;  /* 0x0000008a35767220 */ /* 0x000fe40000410000 */
[----:B------:R-:W-:Y:S01]  /*0bb0*/  FADD.FTZ R143, RZ, R121 ;  /* 0x00000079ff8f7221 */ /* 0x000fe20000010000 */
[----:B------:R-:W-:Y:S01]  /*0bc0*/  HADD2.F32 R126, -RZ, R13.H1_H1 ;  /* 0x3000000dff7e7230 */ /* 0x000fe20000004100 */
[----:B------:R-:W-:Y:S02]  /*0bd0*/  FFMA.FTZ R138, R4, R121, RZ ;  /* 0x00000079048a7223 */ /* 0x000fe400000100ff */
        /* <DEDUP_REMOVED lines=20> */
[----:B------:R-:W-:Y:S01]  /*0d20*/  FADD.FTZ R77, R77, R122 ;  /* 0x0000007a4d4d7221 */ /* 0x000fe20000010000 */
[----:B------:R-:W-:Y:S01]  /*0d30*/  HADD2.F32 R12, -RZ, R12.H1_H1 ;  /* 0x3000000cff0c7230 */ /* 0x000fe20000004100 */
        /* <DEDUP_REMOVED lines=8> */
[----:B------:R-:W-:Y:S01]  /*0dc0*/  HADD2.F32 R129, -RZ, R116.H0_H0 ;  /* 0x20000074ff817230 */ /* 0x000fe20000004100 */
[----:B------:R-:W-:Y:S02]  /*0dd0*/  FFMA.FTZ R138, R9, R122, R138 ;  /* 0x0000007a098a7223 */ /* 0x000fe4000001008a */
[----:B------:R-:W-:Y:S01]  /*0de0*/  FADD.FTZ R153, -R165, R12 ;  /* 0x0000000ca5997221 */ /* 0x000fe20000010100 */
[----:B------:R-:W-:Y:S01]  /*0df0*/  HADD2.F32 R130, -RZ, R14.H0_H0 ;  /* 0x2000000eff827230 */ /* 0x000fe20000004100 */
[----:B------:R-:W-:-:S02]  /*0e00*/  FMUL.FTZ R12, R144, R151 ;  /* 0x00000097900c7220 */ /* 0x000fc40000410000 */
[-C--:B------:R-:W-:Y:S02]  /*0e10*/  FFMA.FTZ R63, R11, R124.reuse, R63 ;  /* 0x0000007c0b3f7223 */ /* 0x080fe4000001003f */
[----:B------:R-:W-:Y:S01]  /*0e20*/  FADD.FTZ R79, R79, R124 ;  /* 0x0000007c4f4f7221 */ /* 0x000fe20000010000 */
[----:B------:R-:W-:Y:S01]  /*0e30*/  HADD2.F32 R14, -RZ, R14.H1_H1 ;  /* 0x3000000eff0e7230 */ /* 0x000fe20000004100 */
[----:B------:R-:W-:Y:S02]  /*0e40*/  FMUL.FTZ R124, R51, R124 ;  /* 0x0000007c337c7220 */ /* 0x000fe40000410000 */
[----:B------:R-:W-:Y:S02]  /*0e50*/  FADD.FTZ R143, R140, R127 ;  /* 0x0000007f8c8f7221 */ /* 0x000fe40000010000 */
[----:B------:R-:W-:Y:S01]  /*0e60*/  FADD.FTZ R157, -R165, R126 ;  /* 0x0000007ea59d7221 */ /* 0x000fe20000010100 */
[----:B------:R-:W-:Y:S01]  /*0e70*/  HADD2.F32 R126, -RZ, R116.H1_H1 ;  /* 0x30000074ff7e7230 */ /* 0x000fe20000004100 */
[----:B------:R-:W-:-:S02]  /*0e80*/  FFMA.FTZ R138, R10, R127, R138 ;  /* 0x0000007f0a8a7223 */ /* 0x000fc4000001008a */
[----:B------:R-:W-:Y:S02]  /*0e90*/  FMUL.FTZ R13, R144, R153 ;  /* 0x00000099900d7220 */ /* 0x000fe40000410000 */
[-C--:B------:R-:W-:Y:S02]  /*0ea0*/  FFMA.FTZ R64, R12, R129.reuse, R64 ;  /* 0x000000810c407223 */ /* 0x080fe40000010040 */
[----:B------:R-:W-:Y:S02]  /*0eb0*/  FADD.FTZ R80, R80, R129 ;  /* 0x0000008150507221 */ /* 0x000fe40000010000 */
[----:B------:R-:W-:Y:S02]  /*0ec0*/  FMUL.FTZ R129, R44, R129 ;  /* 0x000000812c817220 */ /* 0x000fe40000410000 */
[----:B------:R-:W-:Y:S01]  /*0ed0*/  FADD.FTZ R140, R143, R124 ;  /* 0x0000007c8f8c7221 */ /* 0x000fe20000010000 */
[----:B------:R-:W-:Y:S01]  /*0ee0*/  HADD2.F32 R139, -RZ, R117.H0_H0 ;  /* 0x20000075ff8b7230 */ /* 0x000fe20000004100 */
[----:B------:R-:W-:-:S02]  /*0ef0*/  FFMA.FTZ R138, R11, R124, R138 ;  /* 0x0000007c0b8a7223 */ /* 0x000fc4000001008a */
[C---:B------:R-:W-:Y:S02]  /*0f00*/  FADD.FTZ R161, -R165.reuse, R14 ;  /* 0x0000000ea5a17221 */ /* 0x040fe40000010100 */
[----:B------:R-:W-:Y:S02]  /*0f10*/  FADD.FTZ R159, -R165, R130 ;  /* 0x00000082a59f7221 */ /* 0x000fe40000010100 */
[----:B------:R-:W-:Y:S02]  /*0f20*/  FMUL.FTZ R14, R144, R155 ;  /* 0x0000009b900e7220 */ /* 0x000fe40000410000 */
[-C--:B------:R-:W-:Y:S02]  /*0f30*/  FFMA.FTZ R65, R13, R126.reuse, R65 ;  /* 0x0000007e0d417223 */ /* 0x080fe40000010041 */
[----:B------:R-:W-:Y:S02]  /*0f40*/  FADD.FTZ R81, R81, R126 ;  /* 0x0000007e51517221 */ /* 0x000fe40000010000 */
[----:B------:R-:W-:-:S02]  /*0f50*/  FMUL.FTZ R126, R45, R126 ;  /* 0x0000007e2d7e7220 */ /* 0x000fc40000410000 */
[----:B------:R-:W-:Y:S01]  /*0f60*/  FADD.FTZ R143, R140, R129 ;  /* 0x000000818c8f7221 */ /* 0x000fe20000010000 */
[----:B------:R-:W-:Y:S01]  /*0f70*/  HADD2.F32 R128, -RZ, R117.H1_H1 ;  /* 0x30000075ff807230 */ /* 0x000fe20000004100 */
[----:B------:R-:W-:Y:S02]  /*0f80*/  FFMA.FTZ R138, R12, R129, R138 ;  /* 0x000000810c8a7223 */ /* 0x000fe4000001008a */
[C---:B------:R-:W-:Y:S02]  /*0f90*/  FMUL.FTZ R15, R144.reuse, R157 ;  /* 0x0000009d900f7220 */ /* 0x040fe40000410000 */
[----:B------:R-:W-:Y:S02]  /*0fa0*/  FMUL.FTZ R117, R144, R159 ;  /* 0x0000009f90757220 */ /* 0x000fe40000410000 */
[----:B------:R-:W-:Y:S02]  /*0fb0*/  FFMA.FTZ R66, R14, R139, R66 ;  /* 0x0000008b0e427223 */ /* 0x000fe40000010042 */
[----:B------:R-:W-:-:S02]  /*0fc0*/  FADD.FTZ R82, R82, R139 ;  /* 0x0000008b52527221 */ /* 0x000fc40000010000 */
[----:B------:R-:W-:Y:S02]  /*0fd0*/  FMUL.FTZ R139, R46, R139 ;  /* 0x0000008b2e8b7220 */ /* 0x000fe40000410000 */
[----:B------:R-:W-:Y:S02]  /*0fe0*/  FADD.FTZ R140, R143, R126 ;  /* 0x0000007e8f8c7221 */ /* 0x000fe40000010000 */
[----:B------:R-:W-:Y:S02]  /*0ff0*/  FFMA.FTZ R142, R13, R126, R138 ;  /* 0x0000007e0d8e7223 */ /* 0x000fe4000001008a */
        /* <DEDUP_REMOVED lines=8> */
[----:B------:R-:W-:-:S02]  /*1080*/  FADD.FTZ R163, -R165, R131 ;  /* 0x00000083a5a37221 */ /* 0x000fc40000010100 */
[C---:B------:R-:W-:Y:S02]  /*1090*/  FMUL.FTZ R116, R144.reuse, R161 ;  /* 0x000000a190747220 */ /* 0x040fe40000410000 */
[----:B------:R-:W-:Y:S01]  /*10a0*/  FADD.FTZ R143, R141, R128 ;  /* 0x000000808d8f7221 */ /* 0x000fe20000010000 */
[--C-:B------:R-:W-:Y:S01]  /*10b0*/  HADD2.F32 R130, -RZ, R119.reuse.H1_H1 ;  /* 0x30000077ff827230 */ /* 0x100fe20000004100 */
[----:B------:R-:W-:Y:S01]  /*10c0*/  FADD.FTZ R131, -R165, R133 ;  /* 0x00000085a5837221 */ /* 0x000fe20000010100 */
[----:B------:R-:W-:Y:S01]  /*10d0*/  HADD2.F32 R133, -RZ, R119.H0_H0 ;  /* 0x20000077ff857230 */ /* 0x000fe20000004100 */
        /* <DEDUP_REMOVED lines=20> */
.L_x_4349:
[----:B0-----:R-:W-:Y:S05]  /*1220*/  BSYNC B1 ;  /* 0x0000000000017941 */ /* 0x001fea0003800000 */
.L_x_4347:
[----:B-----5:R-:W-:Y:S02]  /*1230*/  MOV R130, R134 ;  /* 0x0000008600827202 */ /* 0x020fe40000000f00 */
[----:B------:R-:W-:-:S02]  /*1240*/  MOV R131, R136 ;  /* 0x0000008800837202 */ /* 0x000fc40000000f00 */
[----:B------:R-:W-:Y:S02]  /*1250*/  PRMT R152, R130, 0x7610, R152 ;  /* 0x0000761082987816 */ /* 0x000fe40000000098 */
[----:B------:R-:W-:Y:S01]  /*1260*/  PRMT R151, R131, 0x7610, R151 ;  /* 0x0000761083977816 */ /* 0x000fe20000000097 */
[----:B------:R-:W-:Y:S05]  /*1270*/  BRA.DIV ~URZ, `(.L_x_4350) ;  /* 0x00002b527f007947 */ /* 0x000fea000b800000 */
[----:B------:R0:W1:Y:S02]  /*1280*/  SHFL.BFLY PT, R133, R148, 0x1, 0x1f ;  /* 0x0c201f0094857f89 */ /* 0x00006400000e0000 */
.L_x_4435:
        /* <DEDUP_REMOVED lines=18> */
.L_x_4436:
        /* <DEDUP_REMOVED lines=25> */
.L_x_4353:
        /* <DEDUP_REMOVED lines=11> */
.L_x_4354:
[----:B------:R-:W-:Y:S05]  /*15f0*/  BSYNC B1 ;  /* 0x0000000000017941 */ /* 0x000fea0003800000 */
.L_x_4352:
[----:B------:R-:W-:Y:S01]  /*1600*/  ISETP.NE.U32.AND P0, PT, RZ, c[0x0][0x258], PT ;  /* 0x00009600ff007a0c */ /* 0x000fe20003f05070 */
[----:B------:R-:W-:Y:S03]  /*1610*/  BSSY B1, `(.L_x_4355) ;  /* 0x000000f000017945 */ /* 0x000fe60003800000 */
[----:B------:R-:W-:-:S13]  /*1620*/  ISETP.NE.AND.EX P0, PT, RZ, c[0x0][0x25c], PT, P0 ;  /* 0x00009700ff007a0c */ /* 0x000fda0003f05300 */
[----:B------:R-:W-:Y:S01]  /*1630*/  @P0 F2FP.PACK_AB R130, RZ, R131 ;  /* 0x00000083ff82023e */ /* 0x000fe200000000ff */
[----:B------:R-:W-:Y:S05]  /*1640*/  @!P2 BRA `(.L_x_4356) ;  /* 0x000000b00000a947 */ /* 0x000fea0003800000 */
[----:B------:R-:W-:Y:S01]  /*1650*/  LOP3.LUT P4, RZ, R152, 0xff, RZ, 0xc0, !PT ;  /* 0x000000ff98ff7812 */ /* 0x000fe2000788c0ff */
[----:B------:R-:W-:-:S04]  /*1660*/  FMUL.FTZ R131, R131, c[0x0][0x1ec] ;  /* 0x00007b0083837a20 */ /* 0x000fc80000410000 */
[----:B------:R-:W-:Y:S01]  /*1670*/  FMUL.FTZ R153, R131, c[0x0][0x1e8] ;  /* 0x00007a0083997a20 */ /* 0x000fe20000410000 */
[----:B------:R-:W-:-:S03]  /*1680*/  HFMA2.MMA R131, -RZ, RZ, 0, 0 ;  /* 0x00000000ff837435 */ /* 0x000fc600000001ff */
[----:B------:R-:W-:-:S04]  /*1690*/  FMUL.FTZ R133, R36, R153 ;  /* 0x0000009924857220 */ /* 0x000fc80000410000 */
[----:B-----5:R-:W-:Y:S01]  /*16a0*/  @P4 HADD2.F32 R132, -RZ, R104.H0_H0 ;  /* 0x20000068ff844230 */ /* 0x020fe20000004100 */
[----:B------:R-:W-:-:S04]  /*16b0*/  FSEL R133, R133, RZ, P4 ;  /* 0x000000ff85857208 */ /* 0x000fc80002000000 */
[----:B------:R-:W-:Y:S01]  /*16c0*/  @P4 FMUL.FTZ R131, R153, R132 ;  /* 0x0000008499834220 */ /* 0x000fe20000410000 */
[----:B------:R-:W-:-:S03]  /*16d0*/  F2FP.PACK_AB R133, RZ, R133 ;  /* 0x00000085ff85723e */ /* 0x000fc600000000ff */
[----:B------:R-:W-:Y:S01]  /*16e0*/  FADD.FTZ R88, R88, R131 ;  /* 0x0000008358587221 */ /* 0x000fe20000010000 */
[----:B------:R-:W-:Y:S02]  /*16f0*/  PRMT R108, R133, 0x7610, R108 ;  /* 0x00007610856c7816 */ /* 0x000fe4000000006c */
.L_x_4356:
[----:B------:R-:W-:Y:S05]  /*1700*/  BSYNC B1 ;  /* 0x0000000000017941 */ /* 0x000fea0003800000 */
.L_x_4355:
[----:B------:R-:W-:Y:S01]  /*1710*/  BSSY B1, `(.L_x_4357) ;  /* 0x000000e000017945 */ /* 0x000fe20003800000 */
[----:B------:R-:W-:Y:S01]  /*1720*/  @P0 PRMT R112, R130, 0x7610, R112 ;  /* 0x0000761082700816 */ /* 0x000fe20000000070 */
[----:B------:R-:W-:Y:S05]  /*1730*/  @P1 BRA `(.L_x_4358) ;  /* 0x0000004000001947 */ /* 0x000fea0003800000 */
[----:B------:R-:W-:Y:S01]  /*1740*/  MOV R131, RZ ;  /* 0x000000ff00837202 */ /* 0x000fe20000000f00 */
[----:B------:R-:W-:Y:S05]  /*1750*/  @!P3 BRA `(.L_x_4359) ;  /* 0x000000900000b947 */ /* 0x000fea0003800000 */
[----:B------:R-:W-:Y:S01]  /*1760*/  HADD2.F32 R131, -RZ, R20.H1_H1 ;  /* 0x30000014ff837230 */ /* 0x000fe20000004100 */
[----:B------:R-:W-:Y:S05]  /*1770*/  BRA `(.L_x_4359) ;  /* 0x0000007000007947 */ /* 0x000fea0003800000 */
.L_x_4358:
[----:B------:R-:W-:-:S04]  /*1780*/  ISETP.NE.AND P4, PT, R3, RZ, PT ;  /* 0x000000ff0300720c */ /* 0x000fc80003f85270 */
[----:B------:R-:W-:-:S05]  /*1790*/  FSEL R130, R148, RZ, !P4 ;  /* 0x000000ff94827208 */ /* 0x000fca0006000000 */
[----:B------:R-:W-:Y:S01]  /*17a0*/  FFMA.FTZ R131, R5, R149, R130 ;  /* 0x0000009505837223 */ /* 0x000fe20000010082 */
[----:B------:R-:W-:-:S03]  /*17b0*/  @P3 HADD2.F32 R130, -RZ, R20.H1_H1 ;  /* 0x30000014ff823230 */ /* 0x000fc60000004100 */
[----:B------:R-:W-:-:S04]  /*17c0*/  FADD.FTZ R131, R118, -R131 ;  /* 0x8000008376837221 */ /* 0x000fc80000010000 */
[----:B------:R-:W-:-:S04]  /*17d0*/  FMUL.FTZ R131, R144, R131 ;  /* 0x0000008390837220 */ /* 0x000fc80000410000 */
[----:B------:R-:W-:Y:S02]  /*17e0*/  @P3 FADD.FTZ R131, R131, R130 ;  /* 0x0000008283833221 */ /* 0x000fe40000010000 */
.L_x_4359:
[----:B------:R-:W-:Y:S05]  /*17f0*/  BSYNC B1 ;  /* 0x0000000000017941 */ /* 0x000fea0003800000 */
.L_x_4357:
[----:B------:R-:W-:Y:S01]  /*1800*/  BSSY B1, `(.L_x_4360) ;  /* 0x000000e000017945 */ /* 0x000fe20003800000 */
[----:B------:R-:W-:Y:S01]  /*1810*/  @P0 F2FP.PACK_AB R130, RZ, R131 ;  /* 0x00000083ff82023e */ /* 0x000fe200000000ff */
[----:B------:R-:W-:Y:S05]  /*1820*/  @!P2 BRA `(.L_x_4361) ;  /* 0x000000b00000a947 */ /* 0x000fea0003800000 */
[----:B------:R-:W-:Y:S01]  /*1830*/  LOP3.LUT P4, RZ, R134, 0xff00, RZ, 0xc0, !PT ;  /* 0x0000ff0086ff7812 */ /* 0x000fe2000788c0ff */
[----:B------:R-:W-:Y:S01]  /*1840*/  FMUL.FTZ R131, R131, c[0x0][0x1ec] ;  /* 0x00007b0083837a20 */ /* 0x000fe20000410000 */
[----:B------:R-:W-:-:S03]  /*1850*/  HFMA2.MMA R132, -RZ, RZ, 0, 0 ;  /* 0x00000000ff847435 */ /* 0x000fc600000001ff */
[----:B------:R-:W-:-:S04]  /*1860*/  FMUL.FTZ R150, R131, c[0x0][0x1e8] ;  /* 0x00007a0083967a20 */ /* 0x000fc80000410000 */
[----:B------:R-:W-:-:S04]  /*1870*/  FMUL.FTZ R133, R37, R150 ;  /* 0x0000009625857220 */ /* 0x000fc80000410000 */
[----:B-----5:R-:W-:Y:S01]  /*1880*/  @P4 HADD2.F32 R131, -RZ, R104.H1_H1 ;  /* 0x30000068ff834230 */ /* 0x020fe20000004100 */
[----:B------:R-:W-:-:S04]  /*1890*/  FSEL R133, R133, RZ, P4 ;  /* 0x000000ff85857208 */ /* 0x000fc80002000000 */
[----:B------:R-:W-:Y:S01]  /*18a0*/  @P4 FMUL.FTZ R132, R150, R131 ;  /* 0x0000008396844220 */ /* 0x000fe20000410000 */
[----:B------:R-:W-:-:S03]  /*18b0*/  F2FP.PACK_AB R133, RZ, R133 ;  /* 0x00000085ff85723e */ /* 0x000fc600000000ff */
[----:B------:R-:W-:Y:S01]  /*18c0*/  FADD.FTZ R89, R89, R132 ;  /* 0x0000008459597221 */ /* 0x000fe20000010000 */
[----:B------:R-:W-:Y:S02]  /*18d0*/  PRMT R108, R108, 0x5410, R133 ;  /* 0x000054106c6c7816 */ /* 0x000fe40000000085 */
.L_x_4361:
[----:B------:R-:W-:Y:S05]  /*18e0*/  BSYNC B1 ;  /* 0x0000000000017941 */ /* 0x000fea0003800000 */
.L_x_4360:
[----:B------:R-:W-:Y:S01]  /*18f0*/  BSSY B1, `(.L_x_4362) ;  /* 0x000000e000017945 */ /* 0x000fe20003800000 */
[----:B------:R-:W-:Y:S01]  /*1900*/  @P0 PRMT R112, R112, 0x5410, R130 ;  /* 0x0000541070700816 */ /* 0x000fe20000000082 */
[----:B------:R-:W-:Y:S05]  /*1910*/  @P1 BRA `(.L_x_4363) ;  /* 0x0000004000001947 */ /* 0x000fea0003800000 */
[----:B------:R-:W-:Y:S01]  /*1920*/  MOV R131, RZ ;  /* 0x000000ff00837202 */ /* 0x000fe20000000f00 */
[----:B------:R-:W-:Y:S05]  /*1930*/  @!P3 BRA `(.L_x_4364) ;  /* 0x000000900000b947 */ /* 0x000fea0003800000 */
[----:B------:R-:W-:Y:S01]  /*1940*/  HADD2.F32 R131, -RZ, R21.H0_H0 ;  /* 0x20000015ff837230 */ /* 0x000fe20000004100 */
[----:B------:R-:W-:Y:S05]  /*1950*/  BRA `(.L_x_4364) ;  /* 0x0000007000007947 */ /* 0x000fea0003800000 */
.L_x_4363:
[----:B------:R-:W-:-:S04]  /*1960*/  ISETP.NE.AND P4, PT, R3, RZ, PT ;  /* 0x000000ff0300720c */ /* 0x000fc80003f85270 */
[----:B------:R-:W-:-:S05]  /*1970*/  FSEL R130, R148, RZ, !P4 ;  /* 0x000000ff94827208 */ /* 0x000fca0006000000 */
[----:B------:R-:W-:-:S04]  /*1980*/  FFMA.FTZ R130, R6, R149, R130 ;  /* 0x0000009506827223 */ /* 0x000fc80000010082 */
[----:B------:R-:W-:Y:S01]  /*1990*/  FADD.FTZ R131, R123, -R130 ;  /* 0x800000827b837221 */ /* 0x000fe20000010000 */
[----:B------:R-:W-:-:S03]  /*19a0*/  @P3 HADD2.F32 R130, -RZ, R21.H0_H0 ;  /* 0x20000015ff823230 */ /* 0x000fc60000004100 */
[----:B------:R-:W-:-:S04]  /*19b0*/  FMUL.FTZ R131, R144, R131 ;  /* 0x0000008390837220 */ /* 0x000fc80000410000 */
[----:B------:R-:W-:Y:S02]  /*19c0*/  @P3 FADD.FTZ R131, R131, R130 ;  /* 0x0000008283833221 */ /* 0x000fe40000010000 */
.L_x_4364:
[----:B------:R-:W-:Y:S05]  /*19d0*/  BSYNC B1 ;  /* 0x0000000000017941 */ /* 0x000fea0003800000 */
.L_x_4362:
[----:B------:R-:W-:Y:S01]  /*19e0*/  BSSY B1, `(.L_x_4365) ;  /* 0x000000e000017945 */ /* 0x000fe20003800000 */
        /* <DEDUP_REMOVED lines=13> */
.L_x_4366:
[----:B------:R-:W-:Y:S05]  /*1ac0*/  BSYNC B1 ;  /* 0x0000000000017941 */ /* 0x000fea0003800000 */
.L_x_4365:
[----:B------:R-:W-:Y:S01]  /*1ad0*/  BSSY B1, `(.L_x_4367) ;  /* 0x000000e000017945 */ /* 0x000fe20003800000 */
[----:B------:R-:W-:Y:S01]  /*1ae0*/  @P0 PRMT R113, R130, 0x7610, R113 ;  /* 0x0000761082710816 */ /* 0x000fe20000000071 */
[----:B------:R-:W-:Y:S05]  /*1af0*/  @P1 BRA `(.L_x_4368) ;  /* 0x0000004000001947 */ /* 0x000fea0003800000 */
[----:B------:R-:W-:Y:S01]  /*1b00*/  MOV R131, RZ ;  /* 0x000000ff00837202 */ /* 0x000fe20000000f00 */
[----:B------:R-:W-:Y:S05]  /*1b10*/  @!P3 BRA `(.L_x_4369) ;  /* 0x000000900000b947 */ /* 0x000fea0003800000 */
[----:B------:R-:W-:Y:S01]  /*1b20*/  HADD2.F32 R131, -RZ, R21.H1_H1 ;  /* 0x30000015ff837230 */ /* 0x000fe20000004100 */
[----:B------:R-:W-:Y:S05]  /*1b30*/  BRA `(.L_x_4369) ;  /* 0x0000007000007947 */ /* 0x000fea0003800000 */
.L_x_4368:
[----:B------:R-:W-:-:S04]  /*1b40*/  ISETP.NE.AND P4, PT, R3, RZ, PT ;  /* 0x000000ff0300720c */ /* 0x000fc80003f85270 */
[----:B------:R-:W-:-:S05]  /*1b50*/  FSEL R130, R148, RZ, !P4 ;  /* 0x000000ff94827208 */ /* 0x000fca0006000000 */
[----:B------:R-:W-:Y:S01]  /*1b60*/  FFMA.FTZ R131, R7, R149, R130 ;  /* 0x0000009507837223 */ /* 0x000fe20000010082 */
[----:B------:R-:W-:-:S03]  /*1b70*/  @P3 HADD2.F32 R130, -RZ, R21.H1_H1 ;  /* 0x30000015ff823230 */ /* 0x000fc60000004100 */
[----:B------:R-:W-:-:S04]  /*1b80*/  FADD.FTZ R131, R120, -R131 ;  /* 0x8000008378837221 */ /* 0x000fc80000010000 */
[----:B------:R-:W-:-:S04]  /*1b90*/  FMUL.FTZ R131, R144, R131 ;  /* 0x0000008390837220 */ /* 0x000fc80000410000 */
[----:B------:R-:W-:Y:S02]  /*1ba0*/  @P3 FADD.FTZ R131, R131, R130 ;  /* 0x0000008283833221 */ /* 0x000fe40000010000 */
.L_x_4369:
[----:B------:R-:W-:Y:S05]  /*1bb0*/  BSYNC B1 ;  /* 0x0000000000017941 */ /* 0x000fea0003800000 */
.L_x_4367:
        /* <DEDUP_REMOVED lines=14> */
.L_x_4371:
[----:B------:R-:W-:Y:S05]  /*1ca0*/  BSYNC B1 ;  /* 0x0000000000017941 */ /* 0x000fea0003800000 */
.L_x_4370:
[----:B------:R-:W-:Y:S01]  /*1cb0*/  BSSY B1, `(.L_x_4372) ;  /* 0x000000e000017945 */ /* 0x000fe20003800000 */
[----:B------:R-:W-:Y:S01]  /*1cc0*/  @P0 PRMT R113, R113, 0x5410, R130 ;  /* 0x0000541071710816 */ /* 0x000fe20000000082 */
[----:B------:R-:W-:Y:S05]  /*1cd0*/  @P1 BRA `(.L_x_4373) ;  /* 0x0000004000001947 */ /* 0x000fea0003800000 */
[----:B------:R-:W-:Y:S01]  /*1ce0*/  MOV R131, RZ ;  /* 0x000000ff00837202 */ /* 0x000fe20000000f00 */
[----:B------:R-:W-:Y:S05]  /*1cf0*/  @!P3 BRA `(.L_x_4374) ;  /* 0x000000900000b947 */ /* 0x000fea0003800000 */
[----:B------:R-:W-:Y:S01]  /*1d00*/  HADD2.F32 R131, -RZ, R22.H0_H0 ;  /* 0x20000016ff837230 */ /* 0x000fe20000004100 */
[----:B------:R-:W-:Y:S05]  /*1d10*/  BRA `(.L_x_4374) ;  /* 0x0000007000007947 */ /* 0x000fea0003800000 */
.L_x_4373:
[----:B------:R-:W-:-:S04]  /*1d20*/  ISETP.NE.AND P4, PT, R3, RZ, PT ;  /* 0x000000ff0300720c */ /* 0x000fc80003f85270 */
[----:B------:R-:W-:-:S05]  /*1d30*/  FSEL R130, R148, RZ, !P4 ;  /* 0x000000ff94827208 */ /* 0x000fca0006000000 */
[----:B------:R-:W-:-:S04]  /*1d40*/  FFMA.FTZ R130, R8, R149, R130 ;  /* 0x0000009508827223 */ /* 0x000fc80000010082 */
[----:B------:R-:W-:Y:S01]  /*1d50*/  FADD.FTZ R131, R125, -R130 ;  /* 0x800000827d837221 */ /* 0x000fe20000010000 */
[----:B------:R-:W-:-:S03]  /*1d60*/  @P3 HADD2.F32 R130, -RZ, R22.H0_H0 ;  /* 0x20000016ff823230 */ /* 0x000fc60000004100 */
[----:B------:R-:W-:-:S04]  /*1d70*/  FMUL.FTZ R131, R144, R131 ;  /* 0x0000008390837220 */ /* 0x000fc80000410000 */
[----:B------:R-:W-:Y:S02]  /*1d80*/  @P3 FADD.FTZ R131, R131, R130 ;  /* 0x0000008283833221 */ /* 0x000fe40000010000 */
.L_x_4374:
[----:B------:R-:W-:Y:S05]  /*1d90*/  BSYNC B1 ;  /* 0x0000000000017941 */ /* 0x000fea0003800000 */
.L_x_4372:
        /* <DEDUP_REMOVED lines=14> */
.L_x_4376:
[----:B------:R-:W-:Y:S05]  /*1e80*/  BSYNC B1 ;  /* 0x0000000000017941 */ /* 0x000fea0003800000 */
.L_x_4375:
[----:B------:R-:W-:Y:S01]  /*1e90*/  BSSY B1, `(.L_x_4377) ;  /* 0x000000e000017945 */ /* 0x000fe20003800000 */
[----:B------:R-:W-:Y:S01]  /*1ea0*/  @P0 PRMT R114, R130, 0x7610, R114 ;  /* 0x0000761082720816 */ /* 0x000fe20000000072 */
[----:B------:R-:W-:Y:S05]  /*1eb0*/  @P1 BRA `(.L_x_4378) ;  /* 0x0000004000001947 */ /* 0x000fea0003800000 */
[----:B------:R-:W-:Y:S01]  /*1ec0*/  MOV R131, RZ ;  /* 0x000000ff00837202 */ /* 0x000fe20000000f00 */
[----:B------:R-:W-:Y:S05]  /*1ed0*/  @!P3 BRA `(.L_x_4379) ;  /* 0x000000900000b947 */ /* 0x000fea0003800000 */
[----:B------:R-:W-:Y:S01]  /*1ee0*/  HADD2.F32 R131, -RZ, R22.H1_H1 ;  /* 0x30000016ff837230 */ /* 0x000fe20000004100 */
[----:B------:R-:W-:Y:S05]  /*1ef0*/  BRA `(.L_x_4379) ;  /* 0x0000007000007947 */ /* 0x000fea0003800000 */
.L_x_4378:
[----:B------:R-:W-:-:S04]  /*1f00*/  ISETP.NE.AND P4, PT, R3, RZ, PT ;  /* 0x000000ff0300720c */ /* 0x000fc80003f85270 */
[----:B------:R-:W-:-:S05]  /*1f10*/  FSEL R130, R148, RZ, !P4 ;  /* 0x000000ff94827208 */ /* 0x000fca0006000000 */
[----:B------:R-:W-:Y:S01]  /*1f20*/  FFMA.FTZ R131, R9, R149, R130 ;  /* 0x0000009509837223 */ /* 0x000fe20000010082 */
[----:B------:R-:W-:-:S03]  /*1f30*/  @P3 HADD2.F32 R130, -RZ, R22.H1_H1 ;  /* 0x30000016ff823230 */ /* 0x000fc60000004100 */
[----:B------:R-:W-:-:S04]  /*1f40*/  FADD.FTZ R131, R122, -R131 ;  /* 0x800000837a837221 */ /* 0x000fc80000010000 */
[----:B------:R-:W-:-:S04]  /*1f50*/  FMUL.FTZ R131, R144, R131 ;  /* 0x0000008390837220 */ /* 0x000fc80000410000 */
[----:B------:R-:W-:Y:S02]  /*1f60*/  @P3 FADD.FTZ R131, R131, R130 ;  /* 0x0000008283833221 */ /* 0x000fe40000010000 */
.L_x_4379:
[----:B------:R-:W-:Y:S05]  /*1f70*/  BSYNC B1 ;  /* 0x0000000000017941 */ /* 0x000fea0003800000 */
.L_x_4377:
        /* <DEDUP_REMOVED lines=14> */
.L_x_4381:
[----:B------:R-:W-:Y:S05]  /*2060*/  BSYNC B1 ;  /* 0x0000000000017941 */ /* 0x000fea0003800000 */
.L_x_4380:
[----:B------:R-:W-:Y:S01]  /*2070*/  BSSY B1, `(.L_x_4382) ;  /* 0x000000e000017945 */ /* 0x000fe20003800000 */
[----:B------:R-:W-:Y:S01]  /*2080*/  @P0 PRMT R114, R114, 0x5410, R130 ;  /* 0x0000541072720816 */ /* 0x000fe20000000082 */
[----:B------:R-:W-:Y:S05]  /*2090*/  @P1 BRA `(.L_x_4383) ;  /* 0x0000004000001947 */ /* 0x000fea0003800000 */
[----:B------:R-:W-:Y:S01]  /*20a0*/  MOV R131, RZ ;  /* 0x000000ff00837202 */ /* 0x000fe20000000f00 */
[----:B------:R-:W-:Y:S05]  /*20b0*/  @!P3 BRA `(.L_x_4384) ;  /* 0x000000900000b947 */ /* 0x000fea0003800000 */
[----:B------:R-:W-:Y:S01]  /*20c0*/  HADD2.F32 R131, -RZ, R23.H0_H0 ;  /* 0x20000017ff837230 */ /* 0x000fe20000004100 */
[----:B------:R-:W-:Y:S05]  /*20d0*/  BRA `(.L_x_4384) ;  /* 0x0000007000007947 */ /* 0x000fea0003800000 */
.L_x_4383:
[----:B------:R-:W-:-:S04]  /*20e0*/  ISETP.NE.AND P4, PT, R3, RZ, PT ;  /* 0x000000ff0300720c */ /* 0x000fc80003f85270 */
[----:B------:R-:W-:-:S05]  /*20f0*/  FSEL R130, R148, RZ, !P4 ;  /* 0x000000ff94827208 */ /* 0x000fca0006000000 */
[----:B------:R-:W-:-:S04]  /*2100*/  FFMA.FTZ R130, R10, R149, R130 ;  /* 0x000000950a827223 */ /* 0x000fc80000010082 */
[----:B------:R-:W-:Y:S01]  /*2110*/  FADD.FTZ R131, R127, -R130 ;  /* 0x800000827f837221 */ /* 0x000fe20000010000 */
[----:B------:R-:W-:-:S03]  /*2120*/  @P3 HADD2.F32 R130, -RZ, R23.H0_H0 ;  /* 0x20000017ff823230 */ /* 0x000fc60000004100 */
[----:B------:R-:W-:-:S04]  /*2130*/  FMUL.FTZ R131, R144, R131 ;  /* 0x0000008390837220 */ /* 0x000fc80000410000 */
[----:B------:R-:W-:Y:S02]  /*2140*/  @P3 FADD.FTZ R131, R131, R130 ;  /* 0x0000008283833221 */ /* 0x000fe40000010000 */
.L_x_4384:
[----:B------:R-:W-:Y:S05]  /*2150*/  BSYNC B1 ;  /* 0x0000000000017941 */ /* 0x000fea0003800000 */
.L_x_4382:
        /* <DEDUP_REMOVED lines=14> */
.L_x_4386:
[----:B------:R-:W-:Y:S05]  /*2240*/  BSYNC B1 ;  /* 0x0000000000017941 */ /* 0x000fea0003800000 */
.L_x_4385:
[----:B------:R-:W-:Y:S01]  /*2250*/  BSSY B1, `(.L_x_4387) ;  /* 0x000000e000017945 */ /* 0x000fe20003800000 */
[----:B------:R-:W-:Y:S01]  /*2260*/  @P0 PRMT R115, R130, 0x7610, R115 ;  /* 0x0000761082730816 */ /* 0x000fe20000000073 */
[----:B------:R-:W-:Y:S05]  /*2270*/  @P1 BRA `(.L_x_4388) ;  /* 0x0000004000001947 */ /* 0x000fea0003800000 */
[----:B------:R-:W-:Y:S01]  /*2280*/  MOV R131, RZ ;  /* 0x000000ff00837202 */ /* 0x000fe20000000f00 */
[----:B------:R-:W-:Y:S05]  /*2290*/  @!P3 BRA `(.L_x_4389) ;  /* 0x000000900000b947 */ /* 0x000fea0003800000 */
[----:B------:R-:W-:Y:S01]  /*22a0*/  HADD2.F32 R131, -RZ, R23.H1_H1 ;  /* 0x30000017ff837230 */ /* 0x000fe20000004100 */
[----:B------:R-:W-:Y:S05]  /*22b0*/  BRA `(.L_x_4389) ;  /* 0x0000007000007947 */ /* 0x000fea0003800000 */
.L_x_4388:
[----:B------:R-:W-:-:S04]  /*22c0*/  ISETP.NE.AND P4, PT, R3, RZ, PT ;  /* 0x000000ff0300720c */ /* 0x000fc80003f85270 */
[----:B------:R-:W-:-:S05]  /*22d0*/  FSEL R130, R148, RZ, !P4 ;  /* 0x000000ff94827208 */ /* 0x000fca0006000000 */
[----:B------:R-:W-:Y:S01]  /*22e0*/  FFMA.FTZ R131, R11, R149, R130 ;  /* 0x000000950b837223 */ /* 0x000fe20000010082 */
[----:B------:R-:W-:-:S03]  /*22f0*/  @P3 HADD2.F32 R130, -RZ, R23.H1_H1 ;  /* 0x30000017ff823230 */ /* 0x000fc60000004100 */
[----:B------:R-:W-:-:S04]  /*2300*/  FADD.FTZ R131, R124, -R131 ;  /* 0x800000837c837221 */ /* 0x000fc80000010000 */
[----:B------:R-:W-:-:S04]  /*2310*/  FMUL.FTZ R131, R144, R131 ;  /* 0x0000008390837220 */ /* 0x000fc80000410000 */
[----:B------:R-:W-:Y:S02]  /*2320*/  @P3 FADD.FTZ R131, R131, R130 ;  /* 0x0000008283833221 */ /* 0x000fe40000010000 */
.L_x_4389:
[----:B------:R-:W-:Y:S05]  /*2330*/  BSYNC B1 ;  /* 0x0000000000017941 */ /* 0x000fea0003800000 */
.L_x_4387:
        /* <DEDUP_REMOVED lines=9> */
[----:B-----5:R-:W-:Y:S01]  /*23d0*/  @P4 HADD2.F32 R132, -RZ, R107.H1_H1 ;  /* 0x3000006bff844230 */ /* 0x020fe20000004100 */
[----:B------:R-:W-:-:S04]  /*23e0*/  FSEL R133, R133, RZ, P4 ;  /* 0x000000ff85857208 */ /* 0x000fc80002000000 */
[----:B------:R-:W-:Y:S01]  /*23f0*/  @P4 FMUL.FTZ R130, R134, R132 ;  /* 0x0000008486824220 */ /* 0x000fe20000410000 */
[----:B------:R-:W-:-:S03]  /*2400*/  F2FP.PACK_AB R133, RZ, R133 ;  /* 0x00000085ff85723e */ /* 0x000fc600000000ff */
[----:B------:R-:W-:Y:S01]  /*2410*/  FADD.FTZ R95, R95, R130 ;  /* 0x000000825f5f7221 */ /* 0x000fe20000010000 */
[----:B------:R-:W-:Y:S02]  /*2420*/  PRMT R111, R111, 0x5410, R133 ;  /* 0x000054106f6f7816 */ /* 0x000fe40000000085 */
.L_x_4391:
[----:B------:R-:W-:Y:S05]  /*2430*/  BSYNC B1 ;  /* 0x0000000000017941 */ /* 0x000fea0003800000 */
.L_x_4390:
[----:B------:R-:W-:Y:S01]  /*2440*/  @P0 F2FP.PACK_AB R134, RZ, R131 ;  /* 0x00000083ff86023e */ /* 0x000fe200000000ff */
        /* <DEDUP_REMOVED lines=11> */
.L_x_4393:
[----:B------:R-:W-:Y:S05]  /*2500*/  BSYNC B1 ;  /* 0x0000000000017941 */ /* 0x000fea0003800000 */
.L_x_4392:
[----:B------:R-:W-:Y:S01]  /*2510*/  BSSY B1, `(.L_x_4394) ;  /* 0x000000d000017945 */ /* 0x000fe20003800000 */
[----:B------:R-:W-:Y:S05]  /*2520*/  @P1 BRA `(.L_x_4395) ;  /* 0x0000004000001947 */ /* 0x000fea0003800000 */
[----:B0-----:R-:W-:Y:S01]  /*2530*/  HFMA2.MMA R131, -RZ, RZ, 0, 0 ;  /* 0x00000000ff837435 */ /* 0x001fe200000001ff */
[----:B------:R-:W-:Y:S05]  /*2540*/  @!P3 BRA `(.L_x_4396) ;  /* 0x000000900000b947 */ /* 0x000fea0003800000 */
[----:B------:R-:W-:Y:S01]  /*2550*/  HADD2.F32 R131, -RZ, R16.H0_H0 ;  /* 0x20000010ff837230 */ /* 0x000fe20000004100 */
[----:B------:R-:W-:Y:S05]  /*2560*/  BRA `(.L_x_4396) ;  /* 0x0000007000007947 */ /* 0x000fea0003800000 */
.L_x_4395:
[----:B------:R-:W-:-:S04]  /*2570*/  ISETP.NE.AND P4, PT, R3, RZ, PT ;  /* 0x000000ff0300720c */ /* 0x000fc80003f85270 */
[----:B0-----:R-:W-:-:S05]  /*2580*/  FSEL R130, R148, RZ, !P4 ;  /* 0x000000ff94827208 */ /* 0x001fca0006000000 */
[----:B------:R-:W-:-:S04]  /*2590*/  FFMA.FTZ R130, R12, R149, R130 ;  /* 0x000000950c827223 */ /* 0x000fc80000010082 */
[----:B------:R-:W-:Y:S01]  /*25a0*/  FADD.FTZ R131, R129, -R130 ;  /* 0x8000008281837221 */ /* 0x000fe20000010000 */
[----:B------:R-:W-:-:S03]  /*25b0*/  @P3 HADD2.F32 R130, -RZ, R16.H0_H0 ;  /* 0x20000010ff823230 */ /* 0x000fc60000004100 */
[----:B------:R-:W-:-:S04]  /*25c0*/  FMUL.FTZ R131, R144, R131 ;  /* 0x0000008390837220 */ /* 0x000fc80000410000 */
[----:B------:R-:W-:Y:S02]  /*25d0*/  @P3 FADD.FTZ R131, R131, R130 ;  /* 0x0000008283833221 */ /* 0x000fe40000010000 */
.L_x_4396:
[----:B------:R-:W-:Y:S05]  /*25e0*/  BSYNC B1 ;  /* 0x0000000000017941 */ /* 0x000fea0003800000 */
.L_x_4394:
[----:B------:R-:W-:Y:S01]  /*25f0*/  BSSY B1, `(.L_x_4397) ;  /* 0x000000e000017945 */ /* 0x000fe20003800000 */
[----:B------:R-:W-:Y:S01]  /*2600*/  @P0 F2FP.PACK_AB R130, RZ, R131 ;  /* 0x00000083ff82023e */ /* 0x000fe200000000ff */
[----:B------:R-:W-:Y:S05]  /*2610*/  @!P2 BRA `(.L_x_4398) ;  /* 0x000000b00000a947 */ /* 0x000fea0003800000 */
[----:B------:R-:W-:Y:S01]  /*2620*/  LOP3.LUT P4, RZ, R151, 0xff, RZ, 0xc0, !PT ;  /* 0x000000ff97ff7812 */ /* 0x000fe2000788c0ff */
[----:B------:R-:W-:-:S04]  /*2630*/  FMUL.FTZ R131, R131, c[0x0][0x1ec] ;  /* 0x00007b0083837a20 */ /* 0x000fc80000410000 */
[----:B------:R-:W-:Y:S01]  /*2640*/  FMUL.FTZ R133, R131, c[0x0][0x1e8] ;  /* 0x00007a0083857a20 */ /* 0x000fe20000410000 */
[----:B------:R-:W-:-:S03]  /*2650*/  MOV R131, RZ ;  /* 0x000000ff00837202 */ /* 0x000fc60000000f00 */
[----:B------:R-:W-:-:S04]  /*2660*/  FMUL.FTZ R132, R28, R133 ;  /* 0x000000851c847220 */ /* 0x000fc80000410000 */
[----:B-----5:R-:W-:Y:S01]  /*2670*/  @P4 HADD2.F32 R134, -RZ, R104.H0_H0 ;  /* 0x20000068ff864230 */ /* 0x020fe20000004100 */
[----:B------:R-:W-:-:S04]  /*2680*/  FSEL R132, R132, RZ, P4 ;  /* 0x000000ff84847208 */ /* 0x000fc80002000000 */
[----:B------:R-:W-:Y:S01]  /*2690*/  @P4 FMUL.FTZ R131, R134, R133 ;  /* 0x0000008586834220 */ /* 0x000fe20000410000 */
[----:B------:R-:W-:-:S03]  /*26a0*/  F2FP.PACK_AB R132, RZ, R132 ;  /* 0x00000084ff84723e */ /* 0x000fc600000000ff */
[----:B------:R-:W-:Y:S01]  /*26b0*/  FADD.FTZ R96, R96, R131 ;  /* 0x0000008360607221 */ /* 0x000fe20000010000 */
[----:B------:R-:W-:Y:S02]  /*26c0*/  PRMT R108, R132, 0x7610, R108 ;  /* 0x00007610846c7816 */ /* 0x000fe4000000006c */
.L_x_4398:
[----:B------:R-:W-:Y:S05]  /*26d0*/  BSYNC B1 ;  /* 0x0000000000017941 */ /* 0x000fea0003800000 */
.L_x_4397:
[----:B------:R-:W-:Y:S01]  /*26e0*/  BSSY B1, `(.L_x_4399) ;  /* 0x000000e000017945 */ /* 0x000fe20003800000 */
[----:B------:R-:W-:Y:S01]  /*26f0*/  @P0 PRMT R112, R130, 0x7610, R112 ;  /* 0x0000761082700816 */ /* 0x000fe20000000070 */
[----:B------:R-:W-:Y:S05]  /*2700*/  @P1 BRA `(.L_x_4400) ;  /* 0x0000004000001947 */ /* 0x000fea0003800000 */
[----:B------:R-:W-:Y:S01]  /*2710*/  HFMA2.MMA R131, -RZ, RZ, 0, 0 ;  /* 0x00000000ff837435 */ /* 0x000fe200000001ff */
[----:B------:R-:W-:Y:S05]  /*2720*/  @!P3 BRA `(.L_x_4401) ;  /* 0x000000900000b947 */ /* 0x000fea0003800000 */
[----:B------:R-:W-:Y:S01]  /*2730*/  HADD2.F32 R131, -RZ, R16.H1_H1 ;  /* 0x30000010ff837230 */ /* 0x000fe20000004100 */
[----:B------:R-:W-:Y:S05]  /*2740*/  BRA `(.L_x_4401) ;  /* 0x0000007000007947 */ /* 0x000fea0003800000 */
.L_x_4400:
[----:B------:R-:W-:-:S04]  /*2750*/  ISETP.NE.AND P4, PT, R3, RZ, PT ;  /* 0x000000ff0300720c */ /* 0x000fc80003f85270 */
[----:B------:R-:W-:-:S05]  /*2760*/  FSEL R130, R148, RZ, !P4 ;  /* 0x000000ff94827208 */ /* 0x000fca0006000000 */
[----:B------:R-:W-:Y:S01]  /*2770*/  FFMA.FTZ R131, R13, R149, R130 ;  /* 0x000000950d837223 */ /* 0x000fe20000010082 */
[----:B------:R-:W-:-:S03]  /*2780*/  @P3 HADD2.F32 R130, -RZ, R16.H1_H1 ;  /* 0x30000010ff823230 */ /* 0x000fc60000004100 */
[----:B------:R-:W-:-:S04]  /*2790*/  FADD.FTZ R131, R126, -R131 ;  /* 0x800000837e837221 */ /* 0x000fc80000010000 */
[----:B------:R-:W-:-:S04]  /*27a0*/  FMUL.FTZ R131, R144, R131 ;  /* 0x0000008390837220 */ /* 0x000fc80000410000 */
[----:B------:R-:W-:Y:S02]  /*27b0*/  @P3 FADD.FTZ R131, R131, R130 ;  /* 0x0000008283833221 */ /* 0x000fe40000010000 */
.L_x_4401:
[----:B------:R-:W-:Y:S05]  /*27c0*/  BSYNC B1 ;  /* 0x0000000000017941 */ /* 0x000fea0003800000 */
.L_x_4399:
[----:B------:R-:W-:Y:S01]  /*27d0*/  BSSY B1, `(.L_x_4402) ;  /* 0x000000e000017945 */ /* 0x000fe20003800000 */
[----:B------:R-:W-:Y:S01]  /*27e0*/  @P0 F2FP.PACK_AB R130, RZ, R131 ;  /* 0x00000083ff82023e */ /* 0x000fe200000000ff */
[----:B------:R-:W-:Y:S05]  /*27f0*/  @!P2 BRA `(.L_x_4403) ;  /* 0x000000b00000a947 */ /* 0x000fea0003800000 */
[----:B------:R-:W-:Y:S01]  /*2800*/  LOP3.LUT P4, RZ, R136, 0xff00, RZ, 0xc0, !PT ;  /* 0x0000ff0088ff7812 */ /* 0x000fe2000788c0ff */
[----:B------:R-:W-:Y:S01]  /*2810*/  FMUL.FTZ R131, R131, c[0x0][0x1ec] ;  /* 0x00007b0083837a20 */ /* 0x000fe20000410000 */
[----:B------:R-:W-:-:S03]  /*2820*/  MOV R132, RZ ;  /* 0x000000ff00847202 */ /* 0x000fc60000000f00 */
        /* <DEDUP_REMOVED lines=8> */
.L_x_4403:
[----:B------:R-:W-:Y:S05]  /*28b0*/  BSYNC B1 ;  /* 0x0000000000017941 */ /* 0x000fea0003800000 */
.L_x_4402:
[----:B------:R-:W-:Y:S01]  /*28c0*/  BSSY B1, `(.L_x_4404) ;  /* 0x000000e000017945 */ /* 0x000fe20003800000 */
[----:B------:R-:W-:Y:S01]  /*28d0*/  @P0 PRMT R112, R112, 0x5410, R130 ;  /* 0x0000541070700816 */ /* 0x000fe20000000082 */
[----:B------:R-:W-:Y:S05]  /*28e0*/  @P1 BRA `(.L_x_4405) ;  /* 0x0000004000001947 */ /* 0x000fea0003800000 */
[----:B------:R-:W-:Y:S01]  /*28f0*/  HFMA2.MMA R131, -RZ, RZ, 0, 0 ;  /* 0x00000000ff837435 */ /* 0x000fe200000001ff */
[----:B------:R-:W-:Y:S05]  /*2900*/  @!P3 BRA `(.L_x_4406) ;  /* 0x000000900000b947 */ /* 0x000fea0003800000 */
[----:B------:R-:W-:Y:S01]  /*2910*/  HADD2.F32 R131, -RZ, R17.H0_H0 ;  /* 0x20000011ff837230 */ /* 0x000fe20000004100 */
[----:B------:R-:W-:Y:S05]  /*2920*/  BRA `(.L_x_4406) ;  /* 0x0000007000007947 */ /* 0x000fea0003800000 */
.L_x_4405:
[----:B------:R-:W-:-:S04]  /*2930*/  ISETP.NE.AND P4, PT, R3, RZ, PT ;  /* 0x000000ff0300720c */ /* 0x000fc80003f85270 */
[----:B------:R-:W-:-:S05]  /*2940*/  FSEL R130, R148, RZ, !P4 ;  /* 0x000000ff94827208 */ /* 0x000fca0006000000 */
[----:B------:R-:W-:-:S04]  /*2950*/  FFMA.FTZ R130, R14, R149, R130 ;  /* 0x000000950e827223 */ /* 0x000fc80000010082 */
[----:B------:R-:W-:Y:S01]  /*2960*/  FADD.FTZ R131, R139, -R130 ;  /* 0x800000828b837221 */ /* 0x000fe20000010000 */
[----:B------:R-:W-:-:S03]  /*2970*/  @P3 HADD2.F32 R130, -RZ, R17.H0_H0 ;  /* 0x20000011ff823230 */ /* 0x000fc60000004100 */
[----:B------:R-:W-:-:S04]  /*2980*/  FMUL.FTZ R131, R144, R131 ;  /* 0x0000008390837220 */ /* 0x000fc80000410000 */
[----:B------:R-:W-:Y:S02]  /*2990*/  @P3 FADD.FTZ R131, R131, R130 ;  /* 0x0000008283833221 */ /* 0x000fe40000010000 */
.L_x_4406:
[----:B------:R-:W-:Y:S05]  /*29a0*/  BSYNC B1 ;  /* 0x0000000000017941 */ /* 0x000fea0003800000 */
.L_x_4404:
        /* <DEDUP_REMOVED lines=14> */
.L_x_4408:
[----:B------:R-:W-:Y:S05]  /*2a90*/  BSYNC B1 ;  /* 0x0000000000017941 */ /* 0x000fea0003800000 */
.L_x_4407:
[----:B------:R-:W-:Y:S01]  /*2aa0*/  BSSY B1, `(.L_x_4409) ;  /* 0x000000e000017945 */ /* 0x000fe20003800000 */
[----:B------:R-:W-:Y:S01]  /*2ab0*/  @P0 PRMT R113, R130, 0x7610, R113 ;  /* 0x0000761082710816 */ /* 0x000fe20000000071 */
[----:B------:R-:W-:Y:S05]  /*2ac0*/  @P1 BRA `(.L_x_4410) ;  /* 0x0000004000001947 */ /* 0x000fea0003800000 */
[----:B------:R-:W-:Y:S01]  /*2ad0*/  HFMA2.MMA R131, -RZ, RZ, 0, 0 ;  /* 0x00000000ff837435 */ /* 0x000fe200000001ff */
[----:B------:R-:W-:Y:S05]  /*2ae0*/  @!P3 BRA `(.L_x_4411) ;  /* 0x000000900000b947 */ /* 0x000fea0003800000 */
[----:B------:R-:W-:Y:S01]  /*2af0*/  HADD2.F32 R131, -RZ, R17.H1_H1 ;  /* 0x30000011ff837230 */ /* 0x000fe20000004100 */
[----:B------:R-:W-:Y:S05]  /*2b00*/  BRA `(.L_x_4411) ;  /* 0x0000007000007947 */ /* 0x000fea0003800000 */
.L_x_4410:
[----:B------:R-:W-:-:S04]  /*2b10*/  ISETP.NE.AND P4, PT, R3, RZ, PT ;  /* 0x000000ff0300720c */ /* 0x000fc80003f85270 */
[----:B------:R-:W-:-:S05]  /*2b20*/  FSEL R130, R148, RZ, !P4 ;  /* 0x000000ff94827208 */ /* 0x000fca0006000000 */
[----:B------:R-:W-:Y:S01]  /*2b30*/  FFMA.FTZ R131, R15, R149, R130 ;  /* 0x000000950f837223 */ /* 0x000fe20000010082 */
[----:B------:R-:W-:-:S03]  /*2b40*/  @P3 HADD2.F32 R130, -RZ, R17.H1_H1 ;  /* 0x30000011ff823230 */ /* 0x000fc60000004100 */
[----:B------:R-:W-:-:S04]  /*2b50*/  FADD.FTZ R131, R128, -R131 ;  /* 0x8000008380837221 */ /* 0x000fc80000010000 */
[----:B------:R-:W-:-:S04]  /*2b60*/  FMUL.FTZ R131, R144, R131 ;  /* 0x0000008390837220 */ /* 0x000fc80000410000 */
[----:B------:R-:W-:Y:S02]  /*2b70*/  @P3 FADD.FTZ R131, R131, R130 ;  /* 0x0000008283833221 */ /* 0x000fe40000010000 */
.L_x_4411:
[----:B------:R-:W-:Y:S05]  /*2b80*/  BSYNC B1 ;  /* 0x0000000000017941 */ /* 0x000fea0003800000 */
.L_x_4409:
        /* <DEDUP_REMOVED lines=14> */
.L_x_4413:
[----:B------:R-:W-:Y:S05]  /*2c70*/  BSYNC B1 ;  /* 0x0000000000017941 */ /* 0x000fea0003800000 */
.L_x_4412:
[----:B------:R-:W-:Y:S01]  /*2c80*/  BSSY B1, `(.L_x_4414) ;  /* 0x000000e000017945 */ /* 0x000fe20003800000 */
[----:B------:R-:W-:Y:S01]  /*2c90*/  @P0 PRMT R113, R113, 0x5410, R130 ;  /* 0x0000541071710816 */ /* 0x000fe20000000082 */
[----:B------:R-:W-:Y:S05]  /*2ca0*/  @P1 BRA `(.L_x_4415) ;  /* 0x0000004000001947 */ /* 0x000fea0003800000 */
[----:B------:R-:W-:Y:S01]  /*2cb0*/  HFMA2.MMA R131, -RZ, RZ, 0, 0 ;  /* 0x00000000ff837435 */ /* 0x000fe200000001ff */
[----:B------:R-:W-:Y:S05]  /*2cc0*/  @!P3 BRA `(.L_x_4416) ;  /* 0x000000900000b947 */ /* 0x000fea0003800000 */
[----:B------:R-:W-:Y:S01]  /*2cd0*/  HADD2.F32 R131, -RZ, R18.H0_H0 ;  /* 0x20000012ff837230 */ /* 0x000fe20000004100 */
[----:B------:R-:W-:Y:S05]  /*2ce0*/  BRA `(.L_x_4416) ;  /* 0x0000007000007947 */ /* 0x000fea0003800000 */
.L_x_4415:
[----:B------:R-:W-:-:S04]  /*2cf0*/  ISETP.NE.AND P4, PT, R3, RZ, PT ;  /* 0x000000ff0300720c */ /* 0x000fc80003f85270 */
[----:B------:R-:W-:-:S05]  /*2d00*/  FSEL R130, R148, RZ, !P4 ;  /* 0x000000ff94827208 */ /* 0x000fca0006000000 */
[----:B------:R-:W-:Y:S01]  /*2d10*/  FFMA.FTZ R131, R117, R149, R130 ;  /* 0x0000009575837223 */ /* 0x000fe20000010082 */
[----:B------:R-:W-:-:S03]  /*2d20*/  @P3 HADD2.F32 R130, -RZ, R18.H0_H0 ;  /* 0x20000012ff823230 */ /* 0x000fc60000004100 */
[----:B------:R-:W-:-:S04]  /*2d30*/  FADD.FTZ R131, R138, -R131 ;  /* 0x800000838a837221 */ /* 0x000fc80000010000 */
[----:B------:R-:W-:-:S04]  /*2d40*/  FMUL.FTZ R131, R144, R131 ;  /* 0x0000008390837220 */ /* 0x000fc80000410000 */
[----:B------:R-:W-:Y:S02]  /*2d50*/  @P3 FADD.FTZ R131, R131, R130 ;  /* 0x0000008283833221 */ /* 0x000fe40000010000 */
.L_x_4416:
[----:B------:R-:W-:Y:S05]  /*2d60*/  BSYNC B1 ;  /* 0x0000000000017941 */ /* 0x000fea0003800000 */
.L_x_4414:
        /* <DEDUP_REMOVED lines=14> */
.L_x_4418:
[----:B------:R-:W-:Y:S05]  /*2e50*/  BSYNC B1 ;  /* 0x0000000000017941 */ /* 0x000fea0003800000 */
.L_x_4417:
[----:B------:R-:W-:Y:S01]  /*2e60*/  BSSY B1, `(.L_x_4419) ;  /* 0x000000e000017945 */ /* 0x000fe20003800000 */
[----:B------:R-:W-:Y:S01]  /*2e70*/  @P0 PRMT R114, R130, 0x7610, R114 ;  /* 0x0000761082720816 */ /* 0x000fe20000000072 */
[----:B------:R-:W-:Y:S05]  /*2e80*/  @P1 BRA `(.L_x_4420) ;  /* 0x0000004000001947 */ /* 0x000fea0003800000 */
[----:B------:R-:W-:Y:S01]  /*2e90*/  HFMA2.MMA R131, -RZ, RZ, 0, 0 ;  /* 0x00000000ff837435 */ /* 0x000fe200000001ff */
[----:B------:R-:W-:Y:S05]  /*2ea0*/  @!P3 BRA `(.L_x_4421) ;  /* 0x000000900000b947 */ /* 0x000fea0003800000 */
[----:B------:R-:W-:Y:S01]  /*2eb0*/  HADD2.F32 R131, -RZ, R18.H1_H1 ;  /* 0x30000012ff837230 */ /* 0x000fe20000004100 */
[----:B------:R-:W-:Y:S05]  /*2ec0*/  BRA `(.L_x_4421) ;  /* 0x0000007000007947 */ /* 0x000fea0003800000 */
.L_x_4420:
[----:B------:R-:W-:-:S04]  /*2ed0*/  ISETP.NE.AND P4, PT, R3, RZ, PT ;  /* 0x000000ff0300720c */ /* 0x000fc80003f85270 */
[----:B------:R-:W-:-:S05]  /*2ee0*/  FSEL R130, R148, RZ, !P4 ;  /* 0x000000ff94827208 */ /* 0x000fca0006000000 */
[----:B------:R-:W-:-:S04]  /*2ef0*/  FFMA.FTZ R130, R116, R149, R130 ;  /* 0x0000009574827223 */ /* 0x000fc80000010082 */
[----:B------:R-:W-:Y:S01]  /*2f00*/  FADD.FTZ R131, R141, -R130 ;  /* 0x800000828d837221 */ /* 0x000fe20000010000 */
[----:B------:R-:W-:-:S03]  /*2f10*/  @P3 HADD2.F32 R130, -RZ, R18.H1_H1 ;  /* 0x30000012ff823230 */ /* 0x000fc60000004100 */
[----:B------:R-:W-:-:S04]  /*2f20*/  FMUL.FTZ R131, R144, R131 ;  /* 0x0000008390837220 */ /* 0x000fc80000410000 */
[----:B------:R-:W-:Y:S02]  /*2f30*/  @P3 FADD.FTZ R131, R131, R130 ;  /* 0x0000008283833221 */ /* 0x000fe40000010000 */
.L_x_4421:
[----:B------:R-:W-:Y:S05]  /*2f40*/  BSYNC B1 ;  /* 0x0000000000017941 */ /* 0x000fea0003800000 */
.L_x_4419:
        /* <DEDUP_REMOVED lines=14> */
.L_x_4423:
[----:B------:R-:W-:Y:S05]  /*3030*/  BSYNC B1 ;  /* 0x0000000000017941 */ /* 0x000fea0003800000 */
.L_x_4422:
[----:B------:R-:W-:Y:S01]  /*3040*/  BSSY B1, `(.L_x_4424) ;  /* 0x000000e000017945 */ /* 0x000fe20003800000 */
[----:B------:R-:W-:Y:S01]  /*3050*/  @P0 PRMT R114, R114, 0x5410, R130 ;  /* 0x0000541072720816 */ /* 0x000fe20000000082 */
[----:B------:R-:W-:Y:S05]  /*3060*/  @P1 BRA `(.L_x_4425) ;  /* 0x0000004000001947 */ /* 0x000fea0003800000 */
[----:B------:R-:W-:Y:S01]  /*3070*/  HFMA2.MMA R131, -RZ, RZ, 0, 0 ;  /* 0x00000000ff837435 */ /* 0x000fe200000001ff */
[----:B------:R-:W-:Y:S05]  /*3080*/  @!P3 BRA `(.L_x_4426) ;  /* 0x000000900000b947 */ /* 0x000fea0003800000 */
[----:B------:R-:W-:Y:S01]  /*3090*/  HADD2.F32 R131, -RZ, R19.H0_H0 ;  /* 0x20000013ff837230 */ /* 0x000fe20000004100 */
[----:B------:R-:W-:Y:S05]  /*30a0*/  BRA `(.L_x_4426) ;  /* 0x0000007000007947 */ /* 0x000fea0003800000 */
.L_x_4425:
[----:B------:R-:W-:-:S04]  /*30b0*/  ISETP.NE.AND P4, PT, R3, RZ, PT ;  /* 0x000000ff0300720c */ /* 0x000fc80003f85270 */
[----:B------:R-:W-:-:S05]  /*30c0*/  FSEL R130, R148, RZ, !P4 ;  /* 0x000000ff94827208 */ /* 0x000fca0006000000 */
[----:B------:R-:W-:Y:S01]  /*30d0*/  FFMA.FTZ R131, R119, R149, R130 ;  /* 0x0000009577837223 */ /* 0x000fe20000010082 */
[----:B------:R-:W-:-:S03]  /*30e0*/  @P3 HADD2.F32 R130, -RZ, R19.H0_H0 ;  /* 0x20000013ff823230 */ /* 0x000fc60000004100 */
[----:B------:R-:W-:-:S04]  /*30f0*/  FADD.FTZ R131, R140, -R131 ;  /* 0x800000838c837221 */ /* 0x000fc80000010000 */
[----:B------:R-:W-:-:S04]  /*3100*/  FMUL.FTZ R131, R144, R131 ;  /* 0x0000008390837220 */ /* 0x000fc80000410000 */
[----:B------:R-:W-:Y:S02]  /*3110*/  @P3 FADD.FTZ R131, R131, R130 ;  /* 0x0000008283833221 */ /* 0x000fe40000010000 */
.L_x_4426:
[----:B------:R-:W-:Y:S05]  /*3120*/  BSYNC B1 ;  /* 0x0000000000017941 */ /* 0x000fea0003800000 */
.L_x_4424:
        /* <DEDUP_REMOVED lines=14> */
.L_x_4428:
[----:B------:R-:W-:Y:S05]  /*3210*/  BSYNC B1 ;  /* 0x0000000000017941 */ /* 0x000fea0003800000 */
.L_x_4427:
[----:B------:R-:W-:Y:S01]  /*3220*/  BSSY B1, `(.L_x_4429) ;  /* 0x000000e000017945 */ /* 0x000fe20003800000 */
[----:B------:R-:W-:Y:S01]  /*3230*/  @P0 PRMT R115, R130, 0x7610, R115 ;  /* 0x0000761082730816 */ /* 0x000fe20000000073 */
[----:B------:R-:W-:Y:S05]  /*3240*/  @P1 BRA `(.L_x_4430) ;  /* 0x0000004000001947 */ /* 0x000fea0003800000 */
[----:B------:R-:W-:Y:S01]  /*3250*/  HFMA2.MMA R131, -RZ, RZ, 0, 0 ;  /* 0x00000000ff837435 */ /* 0x000fe200000001ff */
[----:B------:R-:W-:Y:S05]  /*3260*/  @!P3 BRA `(.L_x_4431) ;  /* 0x000000900000b947 */ /* 0x000fea0003800000 */
[----:B------:R-:W-:Y:S01]  /*3270*/  HADD2.F32 R131, -RZ, R19.H1_H1 ;  /* 0x30000013ff837230 */ /* 0x000fe20000004100 */
[----:B------:R-:W-:Y:S05]  /*3280*/  BRA `(.L_x_4431) ;  /* 0x0000007000007947 */ /* 0x000fea0003800000 */
.L_x_4430:
[----:B------:R-:W-:-:S04]  /*3290*/  ISETP.NE.AND P1, PT, R3, RZ, PT ;  /* 0x000000ff0300720c */ /* 0x000fc80003f25270 */
[----:B------:R-:W-:-:S05]  /*32a0*/  FSEL R130, R148, RZ, !P1 ;  /* 0x000000ff94827208 */ /* 0x000fca0004800000 */
[----:B------:R-:W-:-:S04]  /*32b0*/  FFMA.FTZ R130, R142, R149, R130 ;  /* 0x000000958e827223 */ /* 0x000fc80000010082 */
[----:B------:R-:W-:Y:S01]  /*32c0*/  FADD.FTZ R131, R143, -R130 ;  /* 0x800000828f837221 */ /* 0x000fe20000010000 */
[----:B------:R-:W-:-:S03]  /*32d0*/  @P3 HADD2.F32 R130, -RZ, R19.H1_H1 ;  /* 0x30000013ff823230 */ /* 0x000fc60000004100 */
[----:B------:R-:W-:-:S04]  /*32e0*/  FMUL.FTZ R131, R144, R131 ;  /* 0x0000008390837220 */ /* 0x000fc80000410000 */
[----:B------:R-:W-:Y:S02]  /*32f0*/  @P3 FADD.FTZ R131, R131, R130 ;  /* 0x0000008283833221 */ /* 0x000fe40000010000 */
.L_x_4431:
[----:B------:R-:W-:Y:S05]  /*3300*/  BSYNC B1 ;  /* 0x0000000000017941 */ /* 0x000fea0003800000 */
.L_x_4429:
[----:B------:R-:W-:Y:S01]  /*3310*/  @P0 F2FP.PACK_AB R130, RZ, R131 ;  /* 0x00000083ff82023e */ /* 0x000fe200000000ff */
[----:B------:R-:W-:Y:S03]  /*3320*/  BSSY B1, `(.L_x_4432) ;  /* 0x000000e000017945 */ /* 0x000fe60003800000 */
[----:B------:R-:W-:Y:S01]  /*3330*/  @P0 PRMT R115, R115, 0x5410, R130 ;  /* 0x0000541073730816 */ /* 0x000fe20000000082 */
        /* <DEDUP_REMOVED lines=12> */
.L_x_4433:
[----:B------:R-:W-:Y:S05]  /*3400*/  BSYNC B1 ;  /* 0x0000000000017941 */ /* 0x000fea0003800000 */
.L_x_4432:
        /* <DEDUP_REMOVED lines=11> */
.L_x_4346:
[----:B------:R-:W-:Y:S05]  /*34c0*/  BSYNC B0 ;  /* 0x0000000000007941 */ /* 0x000fea0003800000 */
.L_x_4344:
        /* <DEDUP_REMOVED lines=144> */
.L_x_4350:
[----:B------:R-:W-:Y:S01]  /*3dd0*/  HFMA2.MMA R153, -RZ, RZ, 0, 5.9604644775390625e-08 ;  /* 0x00000001ff997435 */ /* 0x000fe200000001ff */
[----:B------:R-:W-:-:S02]  /*3de0*/  MOV R132, R148 ;  /* 0x0000009400847202 */ /* 0x000fc40000000f00 */
[----:B------:R-:W-:Y:S02]  /*3df0*/  MOV R154, 0x1f ;  /* 0x0000001f009a7802 */ /* 0x000fe40000000f00 */
[----:B------:R-:W-:Y:S02]  /*3e00*/  MOV R155, 0xffffffff ;  /* 0xffffffff009b7802 */ /* 0x000fe40000000f00 */
[----:B------:R-:W-:Y:S02]  /*3e10*/  MOV R130, 0x3e30 ;  /* 0x00003e3000827802 */ /* 0x000fe40000000f00 */
[----:B------:R-:W-:Y:S05]  /*3e20*/  CALL.REL.NOINC `($__internal_119_$__cuda_sm70_shflsync_bfly_p) ;  /* 0x0000046000007944 */ /* 0x000fea0003c00000 */
[----:B-1----:R-:W-:Y:S01]  /*3e30*/  MOV R133, R132 ;  /* 0x0000008400857202 */ /* 0x002fe20000000f00 */
[----:B0-----:R-:W-:Y:S05]  /*3e40*/  BRA `(.L_x_4435) ;  /* 0xffffd44000007947 */ /* 0x001fea000383ffff */
.L_x_4351:
[----:B------:R-:W-:Y:S01]  /*3e50*/  HFMA2.MMA R153, -RZ, RZ, 0, 5.9604644775390625e-08 ;  /* 0x00000001ff997435 */ /* 0x000fe200000001ff */
[----:B------:R-:W-:Y:S02]  /*3e60*/  MOV R132, R149 ;  /* 0x0000009500847202 */ /* 0x000fe40000000f00 */
[----:B------:R-:W-:Y:S02]  /*3e70*/  MOV R154, 0x1f ;  /* 0x0000001f009a7802 */ /* 0x000fe40000000f00 */
[----:B------:R-:W-:-:S02]  /*3e80*/  MOV R155, 0xffffffff ;  /* 0xffffffff009b7802 */ /* 0x000fc40000000f00 */
[----:B------:R-:W-:Y:S02]  /*3e90*/  MOV R130, 0x3eb0 ;  /* 0x00003eb000827802 */ /* 0x000fe40000000f00 */
[----:B01----:R-:W-:Y:S05]  /*3ea0*/  CALL.REL.NOINC `($__internal_119_$__cuda_sm70_shflsync_bfly_p) ;  /* 0x000003e000007944 */ /* 0x003fea0003c00000 */
[----:B------:R-:W-:Y:S01]  /*3eb0*/  FADD.FTZ R148, R133, R148 ;  /* 0x0000009485947221 */ /* 0x000fe20000010000 */
[----:B0-----:R-:W-:Y:S01]  /*3ec0*/  HFMA2.MMA R153, -RZ, RZ, 0, 1.1920928955078125e-07 ;  /* 0x00000002ff997435 */ /* 0x001fe200000001ff */
[----:B-1----:R-:W-:Y:S01]  /*3ed0*/  FADD.FTZ R149, R149, R132 ;  /* 0x0000008495957221 */ /* 0x002fe20000010000 */
[----:B------:R-:W-:Y:S02]  /*3ee0*/  MOV R154, 0x1f ;  /* 0x0000001f009a7802 */ /* 0x000fe40000000f00 */
[----:B------:R-:W-:Y:S02]  /*3ef0*/  MOV R155, 0xffffffff ;  /* 0xffffffff009b7802 */ /* 0x000fe40000000f00 */
[----:B------:R-:W-:Y:S02]  /*3f00*/  MOV R132, R148 ;  /* 0x0000009400847202 */ /* 0x000fe40000000f00 */
[----:B------:R-:W-:Y:S02]  /*3f10*/  MOV R130, 0x3f30 ;  /* 0x00003f3000827802 */ /* 0x000fe40000000f00 */
[----:B------:R-:W-:Y:S05]  /*3f20*/  CALL.REL.NOINC `($__internal_119_$__cuda_sm70_shflsync_bfly_p) ;  /* 0x0000036000007944 */ /* 0x000fea0003c00000 */
[----:B0-----:R-:W-:Y:S01]  /*3f30*/  HFMA2.MMA R153, -RZ, RZ, 0, 1.1920928955078125e-07 ;  /* 0x00000002ff997435 */ /* 0x001fe200000001ff */
[----:B-1----:R-:W-:-:S02]  /*3f40*/  MOV R133, R132 ;  /* 0x0000008400857202 */ /* 0x002fc40000000f00 */
[----:B------:R-:W-:Y:S02]  /*3f50*/  MOV R132, R149 ;  /* 0x0000009500847202 */ /* 0x000fe40000000f00 */
[----:B------:R-:W-:Y:S02]  /*3f60*/  MOV R154, 0x1f ;  /* 0x0000001f009a7802 */ /* 0x000fe40000000f00 */
[----:B------:R-:W-:Y:S02]  /*3f70*/  MOV R155, 0xffffffff ;  /* 0xffffffff009b7802 */ /* 0x000fe40000000f00 */
[----:B------:R-:W-:Y:S02]  /*3f80*/  MOV R130, 0x3fa0 ;  /* 0x00003fa000827802 */ /* 0x000fe40000000f00 */
[----:B------:R-:W-:Y:S05]  /*3f90*/  CALL.REL.NOINC `($__internal_119_$__cuda_sm70_shflsync_bfly_p) ;  /* 0x000002f000007944 */ /* 0x000fea0003c00000 */
[----:B------:R-:W-:Y:S01]  /*3fa0*/  FADD.FTZ R148, R133, R148 ;  /* 0x0000009485947221 */ /* 0x000fe20000010000 */
[----:B0-----:R-:W-:Y:S01]  /*3fb0*/  HFMA2.MMA R153, -RZ, RZ, 0, 2.384185791015625e-07 ;  /* 0x00000004ff997435 */ /* 0x001fe200000001ff */
[----:B-1----:R-:W-:Y:S01]  /*3fc0*/  FADD.FTZ R149, R149, R132 ;  /* 0x0000008495957221 */ /* 0x002fe20000010000 */
[----:B------:R-:W-:Y:S02]  /*3fd0*/  MOV R154, 0x1f ;  /* 0x0000001f009a7802 */ /* 0x000fe40000000f00 */
[----:B------:R-:W-:-:S02]  /*3fe0*/  MOV R155, 0xffffffff ;  /* 0xffffffff009b7802 */ /* 0x000fc40000000f00 */
[----:B------:R-:W-:Y:S02]  /*3ff0*/  MOV R132, R148 ;  /* 0x0000009400847202 */ /* 0x000fe40000000f00 */
[----:B------:R-:W-:Y:S02]  /*4000*/  MOV R130, 0x4020 ;  /* 0x0000402000827802 */ /* 0x000fe40000000f00 */
[----:B------:R-:W-:Y:S05]  /*4010*/  CALL.REL.NOINC `($__internal_119_$__cuda_sm70_shflsync_bfly_p) ;  /* 0x0000027000007944 */ /* 0x000fea0003c00000 */
[----:B0-----:R-:W-:Y:S01]  /*4020*/  HFMA2.MMA R153, -RZ, RZ, 0, 2.384185791015625e-07 ;  /* 0x00000004ff997435 */ /* 0x001fe200000001ff */
[----:B-1----:R-:W-:Y:S02]  /*4030*/  MOV R133, R132 ;  /* 0x0000008400857202 */ /* 0x002fe40000000f00 */
[----:B------:R-:W-:Y:S02]  /*4040*/  MOV R132, R149 ;  /* 0x0000009500847202 */ /* 0x000fe40000000f00 */
[----:B------:R-:W-:Y:S02]  /*4050*/  MOV R154, 0x1f ;  /* 0x0000001f009a7802 */ /* 0x000fe40000000f00 */
[----:B------:R-:W-:Y:S02]  /*4060*/  MOV R155, 0xffffffff ;  /* 0xffffffff009b7802 */ /* 0x000fe40000000f00 */
[----:B------:R-:W-:-:S02]  /*4070*/  MOV R130, 0x4090 ;  /* 0x0000409000827802 */ /* 0x000fc40000000f00 */
[----:B------:R-:W-:Y:S05]  /*4080*/  CALL.REL.NOINC `($__internal_119_$__cuda_sm70_shflsync_bfly_p) ;  /* 0x0000020000007944 */ /* 0x000fea0003c00000 */
[----:B------:R-:W-:Y:S01]  /*4090*/  FADD.FTZ R148, R133, R148 ;  /* 0x0000009485947221 */ /* 0x000fe20000010000 */
[----:B0-----:R-:W-:Y:S01]  /*40a0*/  HFMA2.MMA R153, -RZ, RZ, 0, 4.76837158203125e-07 ;  /* 0x00000008ff997435 */ /* 0x001fe200000001ff */
[----:B-1----:R-:W-:Y:S01]  /*40b0*/  FADD.FTZ R149, R149, R132 ;  /* 0x0000008495957221 */ /* 0x002fe20000010000 */
[----:B------:R-:W-:-:S02]  /*40c0*/  MOV R154, 0x1f ;  /* 0x0000001f009a7802 */ /* 0x000fc40000000f00 */
[----:B------:R-:W-:Y:S02]  /*40d0*/  MOV R155, 0xffffffff ;  /* 0xffffffff009b7802 */ /* 0x000fe40000000f00 */
[----:B------:R-:W-:Y:S02]  /*40e0*/  MOV R132, R148 ;  /* 0x0000009400847202 */ /* 0x000fe40000000f00 */
[----:B------:R-:W-:Y:S02]  /*40f0*/  MOV R130, 0x4110 ;  /* 0x0000411000827802 */ /* 0x000fe40000000f00 */
[----:B------:R-:W-:Y:S05]  /*4100*/  CALL.REL.NOINC `($__internal_119_$__cuda_sm70_shflsync_bfly_p) ;  /* 0x0000018000007944 */ /* 0x000fea0003c00000 */
[----:B0-----:R-:W-:Y:S01]  /*4110*/  HFMA2.MMA R153, -RZ, RZ, 0, 4.76837158203125e-07 ;  /* 0x00000008ff997435 */ /* 0x001fe200000001ff */
[----:B-1----:R-:W-:Y:S02]  /*4120*/  MOV R133, R132 ;  /* 0x0000008400857202 */ /* 0x002fe40000000f00 */
[----:B------:R-:W-:Y:S02]  /*4130*/  MOV R132, R149 ;  /* 0x0000009500847202 */ /* 0x000fe40000000f00 */
[----:B------:R-:W-:Y:S02]  /*4140*/  MOV R154, 0x1f ;  /* 0x0000001f009a7802 */ /* 0x000fe40000000f00 */
[----:B------:R-:W-:-:S02]  /*4150*/  MOV R155, 0xffffffff ;  /* 0xffffffff009b7802 */ /* 0x000fc40000000f00 */
[----:B------:R-:W-:Y:S02]  /*4160*/  MOV R130, 0x4180 ;  /* 0x0000418000827802 */ /* 0x000fe40000000f00 */
[----:B------:R-:W-:Y:S05]  /*4170*/  CALL.REL.NOINC `($__internal_119_$__cuda_sm70_shflsync_bfly_p) ;  /* 0x0000011000007944 */ /* 0x000fea0003c00000 */
[----:B------:R-:W-:Y:S01]  /*4180*/  FADD.FTZ R133, R133, R148 ;  /* 0x0000009485857221 */ /* 0x000fe20000010000 */
[----:B0-----:R-:W-:Y:S01]  /*4190*/  HFMA2.MMA R153, -RZ, RZ, 0, 9.5367431640625e-07 ;  /* 0x00000010ff997435 */ /* 0x001fe200000001ff */
[----:B-1----:R-:W-:Y:S01]  /*41a0*/  FADD.FTZ R148, R149, R132 ;  /* 0x0000008495947221 */ /* 0x002fe20000010000 */
[----:B------:R-:W-:Y:S02]  /*41b0*/  MOV R154, 0x1f ;  /* 0x0000001f009a7802 */ /* 0x000fe40000000f00 */
[----:B------:R-:W-:Y:S02]  /*41c0*/  MOV R155, 0xffffffff ;  /* 0xffffffff009b7802 */ /* 0x000fe40000000f00 */
[----:B------:R-:W-:Y:S02]  /*41d0*/  MOV R132, R133 ;  /* 0x0000008500847202 */ /* 0x000fe40000000f00 */
[----:B------:R-:W-:Y:S02]  /*41e0*/  MOV R130, 0x4200 ;  /* 0x0000420000827802 */ /* 0x000fe40000000f00 */
[----:B------:R-:W-:Y:S05]  /*41f0*/  CALL.REL.NOINC `($__internal_119_$__cuda_sm70_shflsync_bfly_p) ;  /* 0x0000009000007944 */ /* 0x000fea0003c00000 */
[----:B0-----:R-:W-:Y:S01]  /*4200*/  HFMA2.MMA R153, -RZ, RZ, 0, 9.5367431640625e-07 ;  /* 0x00000010ff997435 */ /* 0x001fe200000001ff */
[----:B-1----:R-:W-:-:S02]  /*4210*/  MOV R150, R132 ;  /* 0x0000008400967202 */ /* 0x002fc40000000f00 */
[----:B------:R-:W-:Y:S02]  /*4220*/  MOV R132, R148 ;  /* 0x0000009400847202 */ /* 0x000fe40000000f00 */
[----:B------:R-:W-:Y:S02]  /*4230*/  MOV R154, 0x1f ;  /* 0x0000001f009a7802 */ /* 0x000fe40000000f00 */
[----:B------:R-:W-:Y:S02]  /*4240*/  MOV R155, 0xffffffff ;  /* 0xffffffff009b7802 */ /* 0x000fe40000000f00 */
[----:B------:R-:W-:Y:S02]  /*4250*/  MOV R130, 0x4270 ;  /* 0x0000427000827802 */ /* 0x000fe40000000f00 */
[----:B------:R-:W-:Y:S05]  /*4260*/  CALL.REL.NOINC `($__internal_119_$__cuda_sm70_shflsync_bfly_p) ;  /* 0x0000002000007944 */ /* 0x000fea0003c00000 */
[----:B-1----:R-:W-:Y:S01]  /*4270*/  MOV R149, R132 ;  /* 0x0000008400957202 */ /* 0x002fe20000000f00 */
[----:B0-----:R-:W-:Y:S05]  /*4280*/  BRA `(.L_x_4436) ;  /* 0xffffd12000007947 */ /* 0x001fea000383ffff */
        .weak           $__internal_119_$__cuda_sm70_shflsync_bfly_p
        .type           $__internal_119_$__cuda_sm70_shflsync_bfly_p,@function
        .size           $__internal_119_$__cuda_sm70_shflsync_bfly_p,(.L_x_7297 - $__internal_119_$__cuda_sm70_shflsync_bfly_p)
$__internal_119_$__cuda_sm70_shflsync_bfly_p:
[----:B------:R-:W-:Y:S01]  /*4290*/  HFMA2.MMA R131, -RZ, RZ, 0, 0 ;  /* 0x00000000ff837435 */ /* 0x000fe200000001ff */
[----:B------:R-:W-:Y:S04]  /*42a0*/  WARPSYNC R155 ;  /* 0x0000009b00007348 */ /* 0x000fe80003800000 */
[----:B------:R0:W1:Y:S01]  /*42b0*/  SHFL.BFLY PT, R132, R132, R153, R154 ;  /* 0x0c00009984847389 */ /* 0x00006200000e009a */
[----:B------:R-:W-:Y:S05]  /*42c0*/  RET.REL.NODEC R130 `(_ZN10layer_norm13ln_bwd_kernelINS_13Kernel_traitsIf6__halfS2_S2_fjLj512ELj1ELj4ELj1ELj16ENS_18Kernel_traits_baseILj512EfS2_S2_S2_fjLj128EEEEELb1ELb1ELb1ELb1EEEvNS_9BwdParamsE) ;  /* 0xffffbd3082007950 */ /* 0x000fea0003c3ffff */
.L_x_4437:
        /* <DEDUP_REMOVED lines=11> */
.L_x_7297:


//--------------------- .text._ZN10layer_norm13ln_bwd_kernelINS_13Kernel_traitsI6__halfS2_fS2_fjLj512ELj1ELj4ELj1ELj16ENS_18Kernel_traits_baseILj512ES2_S2_fS2_fjLj128EEEEELb0ELb0ELb0ELb0EEEvNS_9BwdParamsE --------------------------
	.section	.text._ZN10layer_norm13ln_bwd_kernelINS_13Kernel_traitsI6__halfS2_fS2_fjLj512ELj1ELj4ELj1ELj16ENS_18Kernel_traits_baseILj512ES2_S2_fS2_fjLj128EEEEELb0ELb0ELb0ELb0EEEvNS_9BwdParamsE,"ax",@progbits
	.sectioninfo	@"SHI_REGISTERS=128"
	.align	128
        .global         _ZN10layer_norm13ln_bwd_kernelINS_13Kernel_traitsI6__halfS2_fS2_fjLj512ELj1ELj4ELj1ELj16ENS_18Kernel_traits_baseILj512ES2_S2_fS2_fjLj128EEEEELb0ELb0ELb0ELb0EEEvNS_9BwdParamsE
        .type           _ZN10layer_norm13ln_bwd_kernelINS_13Kernel_traitsI6__halfS2_fS2_fjLj512ELj1ELj4ELj1ELj16ENS_18Kernel_traits_baseILj512ES2_S2_fS2_fjLj128EEEEELb0ELb0ELb0ELb0EEEvNS_9BwdParamsE,@function
        .size           _ZN10layer_norm13ln_bwd_kernelINS_13Kernel_traitsI6__halfS2_fS2_fjLj512ELj1ELj4ELj1ELj16ENS_18Kernel_traits_baseILj512ES2_S2_fS2_fjLj128EEEEELb0ELb0ELb0ELb0EEEvNS_9BwdParamsE,(.L_x_7298 - _ZN10layer_norm13ln_bwd_kernelINS_13Kernel_traitsI6__halfS2_fS2_fjLj512ELj1ELj4ELj1ELj16ENS_18Kernel_traits_baseILj512ES2_S2_fS2_fjLj128EEEEELb0ELb0ELb0ELb0EEEvNS_9BwdParamsE)
        .other          _ZN10layer_norm13ln_bwd_kernelINS_13Kernel_traitsI6__halfS2_fS2_fjLj512ELj1ELj4ELj1ELj16ENS_18Kernel_traits_baseILj512ES2_S2_fS2_fjLj128EEEEELb0ELb0ELb0ELb0EEEvNS_9BwdParamsE,@"STO_CUDA_ENTRY STV_DEFAULT"
_ZN10layer_norm13ln_bwd_kernelINS_13Kernel_traitsI6__halfS2_fS2_fjLj512ELj1ELj4ELj1ELj16ENS_18Kernel_traits_baseILj512ES2_S2_fS2_fjLj128EEEEELb0ELb0ELb0ELb0EEEvNS_9BwdParamsE:
.text._ZN10layer_norm13ln_bwd_kernelINS_13Kernel_traitsI6__halfS2_fS2_fjLj512ELj1ELj4ELj1ELj16ENS_18Kernel_traits_baseILj512ES2_S2_fS2_fjLj128EEEEELb0ELb0ELb0ELb0EEEvNS_9BwdParamsE:
        /* <DEDUP_REMOVED lines=43> */
[--C-:B-----5:R-:W-:Y:S02]  /*02b0*/  HADD2.F32 R116, -RZ, R108.reuse.H0_H0 ;  /* 0x2000006cff747230 */ /* 0x120fe40000004100 */
[----:B------:R-:W-:Y:S02]  /*02c0*/  HADD2.F32 R115, -RZ, R108.H1_H1 ;  /* 0x3000006cff737230 */ /* 0x000fe40000004100 */
[--C-:B------:R-:W-:Y:S02]  /*02d0*/  HADD2.F32 R114, -RZ, R109.reuse.H0_H0 ;  /* 0x2000006dff727230 */ /* 0x100fe40000004100 */
[----:B------:R-:W-:Y:S02]  /*02e0*/  HADD2.F32 R113, -RZ, R109.H1_H1 ;  /* 0x3000006dff717230 */ /* 0x000fe40000004100 */
[----:B------:R-:W-:-:S02]  /*02f0*/  HADD2.F32 R112, -RZ, R110.H0_H0 ;  /* 0x2000006eff707230 */ /* 0x000fc40000004100 */
[----:B------:R-:W-:Y:S02]  /*0300*/  HADD2.F32 R100, -RZ, R99.H0_H0 ;  /* 0x20000063ff647230 */ /* 0x000fe40000004100 */
        /* <DEDUP_REMOVED lines=9> */
[----:B0-----:R-:W-:Y:S02]  /*03a0*/  HADD2.F32 R99, -RZ, R99.H1_H1 ;  /* 0x30000063ff637230 */ /* 0x001fe40000004100 */
.L_x_4450:
        /* <DEDUP_REMOVED lines=18> */
[----:B------:R-:W-:Y:S01]  /*04d0*/  MOV R107, RZ ;  /* 0x000000ff006b7202 */ /* 0x000fe20000000f00 */
[----:B---3--:R-:W-:Y:S01]  /*04e0*/  @P0 HADD2.F32 R87, -RZ, R0.H0_H0 ;  /* 0x20000000ff570230 */ /* 0x008fe20000004100 */
[----:B------:R-:W-:-:S02]  /*04f0*/  LEA.HI.SX32 R0, R96, R117, 0x1d ;  /* 0x0000007560007211 */ /* 0x000fc400078feaff */
        /* <DEDUP_REMOVED lines=18> */
[--C-:B---3--:R-:W-:Y:S01]  /*0620*/  HADD2.F32 R9, -RZ, R12.reuse.H0_H0 ;  /* 0x2000000cff097230 */ /* 0x108fe20000004100 */
[----:B------:R-:W-:Y:S01]  /*0630*/  FADD.FTZ R107, -R96, R11 ;  /* 0x0000000b606b7221 */ /* 0x000fe20000010100 */
[----:B------:R-:W-:Y:S01]  /*0640*/  HADD2.F32 R8, -RZ, R12.H1_H1 ;  /* 0x3000000cff087230 */ /* 0x000fe20000004100 */
[----:B-----5:R-:W-:Y:S01]  /*0650*/  FMUL.FTZ R3, R88, R3 ;  /* 0x0000000358037220 */ /* 0x020fe20000410000 */
[----:B------:R-:W-:Y:S01]  /*0660*/  HADD2.F32 R11, -RZ, R13.H0_H0 ;  /* 0x2000000dff0b7230 */ /* 0x000fe20000004100 */
[C---:B------:R-:W-:Y:S01]  /*0670*/  FADD.FTZ R97, -R96.reuse, R10 ;  /* 0x0000000a60617221 */ /* 0x040fe20000010100 */
[--C-:B------:R-:W-:Y:S01]  /*0680*/  HADD2.F32 R84, -RZ, R15.reuse.H0_H0 ;  /* 0x2000000fff547230 */ /* 0x100fe20000004100 */
[----:B----4-:R-:W-:Y:S01]  /*0690*/  FADD.FTZ R73, -R96, R5 ;  /* 0x0000000560497221 */ /* 0x010fe20000010100 */
[----:B------:R-:W-:Y:S01]  /*06a0*/  HADD2.F32 R86, -RZ, R15.H1_H1 ;  /* 0x3000000fff567230 */ /* 0x000fe20000004100 */
[----:B------:R-:W-:Y:S01]  /*06b0*/  FMUL.FTZ R5, R116, R9 ;  /* 0x0000000974057220 */ /* 0x000fe20000410000 */
[----:B------:R-:W-:Y:S01]  /*06c0*/  HADD2.F32 R12, -RZ, R13.H1_H1 ;  /* 0x3000000dff0c7230 */ /* 0x000fe20000004100 */
[C---:B------:R-:W-:Y:S01]  /*06d0*/  FADD.FTZ R111, -R96.reuse, R4 ;  /* 0x00000004606f7221 */ /* 0x040fe20000010100 */
[--C-:B------:R-:W-:Y:S01]  /*06e0*/  HADD2.F32 R13, -RZ, R14.reuse.H0_H0 ;  /* 0x2000000eff0d7230 */ /* 0x100fe20000004100 */
[----:B------:R-:W-:Y:S01]  /*06f0*/  FADD.FTZ R85, -R96, R7 ;  /* 0x0000000760557221 */ /* 0x000fe20000010100 */
[----:B------:R-:W-:Y:S01]  /*0700*/  HADD2.F32 R14, -RZ, R14.H1_H1 ;  /* 0x3000000eff0e7230 */ /* 0x000fe20000004100 */
[----:B------:R-:W-:-:S02]  /*0710*/  FMUL.FTZ R4, R88, R75 ;  /* 0x0000004b58047220 */ /* 0x000fc40000410000 */
[----:B------:R-:W-:Y:S02]  /*0720*/  FMUL.FTZ R7, R115, R8 ;  /* 0x0000000873077220 */ /* 0x000fe40000410000 */
[----:B------:R-:W-:Y:S02]  /*0730*/  FADD.FTZ R72, RZ, R5 ;  /* 0x00000005ff487221 */ /* 0x000fe40000010000 */
[C---:B------:R-:W-:Y:S02]  /*0740*/  FFMA.FTZ R74, R3.reuse, R5, RZ ;  /* 0x00000005034a7223 */ /* 0x040fe400000100ff */
[----:B------:R-:W-:Y:S02]  /*0750*/  FADD.FTZ R15, -R96, R6 ;  /* 0x00000006600f7221 */ /* 0x000fe40000010100 */
        /* <DEDUP_REMOVED lines=8> */
[C---:B------:R-:W-:Y:S02]  /*07e0*/  FMUL.FTZ R8, R88.reuse, R107 ;  /* 0x0000006b58087220 */ /* 0x040fe40000410000 */
[----:B------:R-:W-:Y:S01]  /*07f0*/  FMUL.FTZ R10, R88, R111 ;  /* 0x0000006f580a7220 */ /* 0x000fe20000410000 */
[----:B------:R-:W-:Y:S01]  /*0800*/  IADD3 R111, R0, 0x20, RZ ;  /* 0x00000020006f7810 */ /* 0x000fe20007ffe0ff */
[----:B------:R-:W-:Y:S02]  /*0810*/  FADD.FTZ R38, R38, R11 ;  /* 0x0000000b26267221 */ /* 0x000fe40000010000 */
[----:B------:R-:W-:Y:S02]  /*0820*/  FFMA.FTZ R54, R6, R11, R54 ;  /* 0x0000000b06367223 */ /* 0x000fe40000010036 */
        /* <DEDUP_REMOVED lines=30> */
.L_x_4441:
[----:B0-----:R-:W-:Y:S05]  /*0a10*/  BSYNC B1 ;  /* 0x0000000000017941 */ /* 0x001fea0003800000 */
.L_x_4440:
        /* <DEDUP_REMOVED lines=17> */
[C---:B----4-:R-:W-:Y:S01]  /*0b30*/  FADD.FTZ R95, -R96.reuse, R79 ;  /* 0x0000004f605f7221 */ /* 0x050fe20000010100 */
[--C-:B---3--:R-:W-:Y:S01]  /*0b40*/  HADD2.F32 R79, -RZ, R80.reuse.H0_H0 ;  /* 0x20000050ff4f7230 */ /* 0x108fe20000004100 */
[C---:B------:R-:W-:Y:S01]  /*0b50*/  FADD.FTZ R73, -R96.reuse, R77 ;  /* 0x0000004d60497221 */ /* 0x040fe20000010100 */
[----:B------:R-:W-:Y:S01]  /*0b60*/  HADD2.F32 R80, -RZ, R80.H1_H1 ;  /* 0x30000050ff507230 */ /* 0x000fe20000004100 */
[----:B------:R-:W-:-:S02]  /*0b70*/  FADD.FTZ R89, -R96, R76 ;  /* 0x0000004c60597221 */ /* 0x000fc40000010100 */
[----:B------:R-:W-:Y:S02]  /*0b80*/  FADD.FTZ R93, -R96, R78 ;  /* 0x0000004e605d7221 */ /* 0x000fe40000010100 */
[C---:B-----5:R-:W-:Y:S02]  /*0b90*/  FMUL.FTZ R77, R88.reuse, R125 ;  /* 0x0000007d584d7220 */ /* 0x060fe40000410000 */
[----:B------:R-:W-:Y:S02]  /*0ba0*/  FMUL.FTZ R76, R88, R123 ;  /* 0x0000007b584c7220 */ /* 0x000fe40000410000 */
[----:B------:R-:W-:Y:S02]  /*0bb0*/  FMUL.FTZ R78, R106, R79 ;  /* 0x0000004f6a4e7220 */ /* 0x000fe40000410000 */
[----:B------:R-:W-:Y:S01]  /*0bc0*/  FADD.FTZ R121, -R96, R74 ;  /* 0x0000004a60797221 */ /* 0x000fe20000010100 */
[----:B------:R-:W-:Y:S01]  /*0bd0*/  HADD2.F32 R74, -RZ, R81.H0_H0 ;  /* 0x20000051ff4a7230 */ /* 0x000fe20000004100 */
[----:B------:R-:W-:-:S02]  /*0be0*/  FADD.FTZ R29, R29, R80 ;  /* 0x000000501d1d7221 */ /* 0x000fc40000010000 */
[-C--:B------:R-:W-:Y:S02]  /*0bf0*/  FFMA.FTZ R45, R77, R80.reuse, R45 ;  /* 0x000000504d2d7223 */ /* 0x080fe4000001002d */
[----:B------:R-:W-:Y:S02]  /*0c00*/  FMUL.FTZ R80, R105, R80 ;  /* 0x0000005069507220 */ /* 0x000fe40000410000 */
[----:B------:R-:W-:Y:S02]  /*0c10*/  FADD.FTZ R97, R97, R78 ;  /* 0x0000004e61617221 */ /* 0x000fe40000010000 */
[----:B------:R-:W-:Y:S02]  /*0c20*/  FFMA.FTZ R107, R76, R78, R107 ;  /* 0x0000004e4c6b7223 */ /* 0x000fe4000001006b */
[----:B------:R-:W-:Y:S01]  /*0c30*/  FADD.FTZ R111, -R96, R75 ;  /* 0x0000004b606f7221 */ /* 0x000fe20000010100 */
[----:B0-----:R-:W-:Y:S01]  /*0c40*/  HADD2.F32 R90, -RZ, R81.H1_H1 ;  /* 0x30000051ff5a7230 */ /* 0x001fe20000004100 */
[----:B------:R-:W-:Y:S01]  /*0c50*/  FADD.FTZ R28, R28, R79 ;  /* 0x0000004f1c1c7221 */ /* 0x000fe20000010000 */
[--C-:B------:R-:W-:Y:S01]  /*0c60*/  HADD2.F32 R91, -RZ, R82.reuse.H0_H0 ;  /* 0x20000052ff5b7230 */ /* 0x100fe20000004100 */
[----:B------:R-:W-:Y:S01]  /*0c70*/  FFMA.FTZ R44, R76, R79, R44 ;  /* 0x0000004f4c2c7223 */ /* 0x000fe2000001002c */
[----:B------:R-:W-:Y:S01]  /*0c80*/  HADD2.F32 R92, -RZ, R82.H1_H1 ;  /* 0x30000052ff5c7230 */ /* 0x000fe20000004100 */
[----:B------:R-:W-:-:S02]  /*0c90*/  FMUL.FTZ R79, R88, R121 ;  /* 0x00000079584f7220 */ /* 0x000fc40000410000 */
[----:B------:R-:W-:Y:S02]  /*0ca0*/  FMUL.FTZ R82, R104, R74 ;  /* 0x0000004a68527220 */ /* 0x000fe40000410000 */
[----:B------:R-:W-:Y:S02]  /*0cb0*/  FADD.FTZ R97, R97, R80 ;  /* 0x0000005061617221 */ /* 0x000fe40000010000 */
[----:B------:R-:W-:Y:S02]  /*0cc0*/  FFMA.FTZ R107, R77, R80, R107 ;  /* 0x000000504d6b7223 */ /* 0x000fe4000001006b */
[C---:B------:R-:W-:Y:S01]  /*0cd0*/  FMUL.FTZ R81, R88.reuse, R111 ;  /* 0x0000006f58517220 */ /* 0x040fe20000410000 */
[--C-:B------:R-:W-:Y:S01]  /*0ce0*/  HADD2.F32 R75, -RZ, R83.reuse.H0_H0 ;  /* 0x20000053ff4b7230 */ /* 0x100fe20000004100 */
[----:B------:R-:W-:Y:S01]  /*0cf0*/  FMUL.FTZ R89, R88, R89 ;  /* 0x0000005958597220 */ /* 0x000fe20000410000 */
[----:B------:R-:W-:Y:S01]  /*0d00*/  HADD2.F32 R72, -RZ, R83.H1_H1 ;  /* 0x30000053ff487230 */ /* 0x000fe20000004100 */
        /* <DEDUP_REMOVED lines=32> */
.L_x_4443:
[----:B------:R-:W-:Y:S05]  /*0f10*/  BSYNC B1 ;  /* 0x0000000000017941 */ /* 0x000fea0003800000 */
.L_x_4442:
[----:B------:R-:W-:Y:S05]  /*0f20*/  BRA.DIV ~URZ, `(.L_x_4444) ;  /* 0x000012a27f007947 */ /* 0x000fea000b800000 */
[----:B------:R0:W1:Y:S02]  /*0f30*/  SHFL.BFLY PT, R74, R97, 0x1, 0x1f ;  /* 0x0c201f00614a7f89 */ /* 0x00006400000e0000 */
.L_x_4451:
        /* <DEDUP_REMOVED lines=18> */
.L_x_4452:
        /* <DEDUP_REMOVED lines=9> */
[-CC-:B0-----:R-:W-:Y:S01]  /*10f0*/  FFMA.FTZ R74, R4, R120.reuse, R107.reuse ;  /* 0x00000078044a7223 */ /* 0x181fe2000001006b */
[----:B------:R-:W-:Y:S01]  /*1100*/  ISETP.NE.U32.AND P1, PT, RZ, c[0x0][0x258], PT ;  /* 0x00009600ff007a0c */ /* 0x000fe20003f25070 */
[----:B------:R-:W-:Y:S01]  /*1110*/  FADD.FTZ R111, R5, -R72 ;  /* 0x80000048056f7221 */ /* 0x000fe20000010000 */
[----:B------:R-:W-:Y:S01]  /*1120*/  ISETP.NE.AND.EX P0, PT, RZ, c[0x0][0x21c], PT, P0 ;  /* 0x00008700ff007a0c */ /* 0x000fe20003f05300 */
[-CC-:B------:R-:W-:Y:S01]  /*1130*/  FFMA.FTZ R72, R6, R120.reuse, R107.reuse ;  /* 0x0000007806487223 */ /* 0x180fe2000001006b */
[----:B------:R-:W-:Y:S01]  /*1140*/  ISETP.NE.AND.EX P1, PT, RZ, c[0x0][0x25c], PT, P1 ;  /* 0x00009700ff007a0c */ /* 0x000fe20003f25310 */
[----:B------:R-:W-:Y:S02]  /*1150*/  FFMA.FTZ R73, R10, R120, R107 ;  /* 0x000000780a497223 */ /* 0x000fe4000001006b */
[----:B------:R-:W-:-:S02]  /*1160*/  FADD.FTZ R75, R7, -R74 ;  /* 0x8000004a074b7221 */ /* 0x000fc40000010000 */
[----:B------:R-:W-:Y:S02]  /*1170*/  FADD.FTZ R125, R9, -R72 ;  /* 0x80000048097d7221 */ /* 0x000fe40000010000 */
[-C--:B------:R-:W-:Y:S02]  /*1180*/  FFMA.FTZ R74, R8, R120.reuse, R107 ;  /* 0x00000078084a7223 */ /* 0x080fe4000001006b */
[----:B------:R-:W-:Y:S02]  /*1190*/  FADD.FTZ R72, R12, -R73 ;  /* 0x800000490c487221 */ /* 0x000fe40000010000 */
[-CC-:B------:R-:W-:Y:S02]  /*11a0*/  FFMA.FTZ R123, R13, R120.reuse, R107.reuse ;  /* 0x000000780d7b7223 */ /* 0x180fe4000001006b */
[-CC-:B------:R-:W-:Y:S02]  /*11b0*/  FFMA.FTZ R121, R15, R120.reuse, R107.reuse ;  /* 0x000000780f797223 */ /* 0x180fe4000001006b */
[----:B------:R-:W-:-:S02]  /*11c0*/  FFMA.FTZ R73, R85, R120, R107 ;  /* 0x0000007855497223 */ /* 0x000fc4000001006b */
        /* <DEDUP_REMOVED lines=40> */
[----:B0-----:R-:W-:Y:S02]  /*1450*/  F2FP.PACK_AB R73, R74, R75 ;  /* 0x0000004b4a49723e */ /* 0x001fe400000000ff */
[----:B------:R-:W-:Y:S01]  /*1460*/  F2FP.PACK_AB R74, R96, R97 ;  /* 0x00000061604a723e */ /* 0x000fe200000000ff */
[----:B------:R-:W-:Y:S01]  /*1470*/  HFMA2.MMA R97, -RZ, RZ, 0, 9.5367431640625e-07 ;  /* 0x00000010ff617435 */ /* 0x000fe200000001ff */
[----:B------:R-:W-:Y:S02]  /*1480*/  F2FP.PACK_AB R72, R122, R111 ;  /* 0x0000006f7a48723e */ /* 0x000fe400000000ff */
[----:B------:R-:W-:-:S07]  /*1490*/  F2FP.PACK_AB R75, R124, R121 ;  /* 0x000000797c4b723e */ /* 0x000fce00000000ff */
[C---:B------:R-:W-:Y:S01]  /*14a0*/  IMAD.WIDE.U32 R96, R0.reuse, R97, c[0x0][0x248] ;  /* 0x0000920000607625 */ /* 0x040fe200078e0061 */
[----:B------:R-:W-:-:S04]  /*14b0*/  IADD3 R0, R0, 0x20, RZ ;  /* 0x0000002000007810 */ /* 0x000fc80007ffe0ff */
[----:B------:R0:W-:Y:S03]  /*14c0*/  STG.E.128 [R96.64], R72 ;  /* 0x0000004860007986 */ /* 0x0001e6000c101d04 */
.L_x_4447:
[----:B------:R-:W-:Y:S05]  /*14d0*/  BSYNC B1 ;  /* 0x0000000000017941 */ /* 0x000fea0003800000 */
.L_x_4446:
[----:B------:R-:W-:Y:S01]  /*14e0*/  BSSY B1, `(.L_x_4448) ;  /* 0x0000041000017945 */ /* 0x000fe20003800000 */
[----:B------:R-:W-:Y:S05]  /*14f0*/  @!P3 BRA `(.L_x_4449) ;  /* 0x000003f00000b947 */ /* 0x000fea0003800000 */
[----:B------:R-:W-:Y:S01]  /*1500*/  ISETP.NE.U32.AND P0, PT, RZ, c[0x0][0x218], PT ;  /* 0x00008600ff007a0c */ /* 0x000fe20003f05070 */
[-CC-:B------:R-:W-:Y:S01]  /*1510*/  FFMA.FTZ R121, R76, R120.reuse, R107.reuse ;  /* 0x000000784c797223 */ /* 0x180fe2000001006b */
[----:B------:R-:W-:Y:S01]  /*1520*/  ISETP.NE.U32.AND P1, PT, RZ, c[0x0][0x258], PT ;  /* 0x00009600ff007a0c */ /* 0x000fe20003f25070 */
[-CC-:B------:R-:W-:Y:S01]  /*1530*/  FFMA.FTZ R123, R77, R120.reuse, R107.reuse ;  /* 0x000000784d7b7223 */ /* 0x180fe2000001006b */
[----:B------:R-:W-:Y:S01]  /*1540*/  ISETP.NE.AND.EX P0, PT, RZ, c[0x0][0x21c], PT, P0 ;  /* 0x00008700ff007a0c */ /* 0x000fe20003f05300 */
[-CC-:B------:R-:W-:Y:S01]  /*1550*/  FFMA.FTZ R125, R79, R120.reuse, R107.reuse ;  /* 0x000000784f7d7223 */ /* 0x180fe2000001006b */
[----:B------:R-:W-:Y:S01]  /*1560*/  ISETP.NE.AND.EX P1, PT, RZ, c[0x0][0x25c], PT, P1 ;  /* 0x00009700ff007a0c */ /* 0x000fe20003f25310 */
[-CC-:B0-----:R-:W-:Y:S02]  /*1570*/  FFMA.FTZ R96, R81, R120.reuse, R107.reuse ;  /* 0x0000007851607223 */ /* 0x181fe4000001006b */
        /* <DEDUP_REMOVED lines=51> */
[----:B------:R-:W-:Y:S01]  /*18b0*/  IMAD.WIDE.U32 R96, R0, R97, c[0x0][0x248] ;  /* 0x0000920000607625 */ /* 0x000fe200078e0061 */
[----:B------:R-:W-:Y:S02]  /*18c0*/  F2FP.PACK_AB R74, R120, R123 ;  /* 0x0000007b784a723e */ /* 0x000fe400000000ff */
[----:B------:R-:W-:-:S05]  /*18d0*/  F2FP.PACK_AB R75, R88, R107 ;  /* 0x0000006b584b723e */ /* 0x000fca00000000ff */
[----:B------:R0:W-:Y:S02]  /*18e0*/  STG.E.128 [R96.64], R72 ;  /* 0x0000004860007986 */ /* 0x0001e4000c101d04 */
.L_x_4449:
[----:B------:R-:W-:Y:S05]  /*18f0*/  BSYNC B1 ;  /* 0x0000000000017941 */ /* 0x000fea0003800000 */
.L_x_4448:
[----:B0-----:R-:W-:-:S04]  /*1900*/  MOV R73, c[0x0][0x160] ;  /* 0x0000580000497a02 */ /* 0x001fc80000000f00 */
[----:B------:R-:W-:-:S04]  /*1910*/  LEA R2, R73, R2, 0x2 ;  /* 0x0000000249027211 */ /* 0x000fc800078e10ff */
[----:B------:R-:W-:-:S13]  /*1920*/  ISETP.GE.AND P0, PT, R2, c[0x0][0x164], PT ;  /* 0x0000590002007a0c */ /* 0x000fda0003f06270 */
[----:B-----5:R-:W-:Y:S01]  /*1930*/  @P0 CALL.REL.NOINC `(.L_x_4439) ;  /* 0x0000001000000944 */ /* 0x020fe20003c00000 */
[----:B------:R-:W-:Y:S05]  /*1940*/  BRA `(.L_x_4450) ;  /* 0xffffea6000007947 */ /* 0x000fea000383ffff */
.L_x_4439:
[----:B0-----:R-:W-:Y:S05]  /*1950*/  BSYNC B0 ;  /* 0x0000000000007941 */ /* 0x001fea0003800000 */
.L_x_4438:
        /* <DEDUP_REMOVED lines=135> */
.L_x_4444:
[----:B------:R-:W-:Y:S01]  /*21d0*/  HFMA2.MMA R120, -RZ, RZ, 0, 5.9604644775390625e-08 ;  /* 0x00000001ff787435 */ /* 0x000fe200000001ff */
[----:B------:R-:W-:-:S02]  /*21e0*/  MOV R121, R97 ;  /* 0x0000006100797202 */ /* 0x000fc40000000f00 */
[----:B------:R-:W-:Y:S02]  /*21f0*/  MOV R111, 0x1f ;  /* 0x0000001f006f7802 */ /* 0x000fe40000000f00 */
[----:B------:R-:W-:Y:S02]  /*2200*/  MOV R96, 0xffffffff ;  /* 0xffffffff00607802 */ /* 0x000fe40000000f00 */
[----:B------:R-:W-:Y:S02]  /*2210*/  MOV R72, 0x2230 ;  /* 0x0000223000487802 */ /* 0x000fe40000000f00 */
[----:B-----5:R-:W-:Y:S05]  /*2220*/  CALL.REL.NOINC `($__internal_120_$__cuda_sm70_shflsync_bfly_p) ;  /* 0x0000046000007944 */ /* 0x020fea0003c00000 */
[----:B-1----:R-:W-:Y:S01]  /*2230*/  MOV R74, R96 ;  /* 0x00000060004a7202 */ /* 0x002fe20000000f00 */
[----:B0-----:R-:W-:Y:S05]  /*2240*/  BRA `(.L_x_4451) ;  /* 0xffffecf000007947 */ /* 0x001fea000383ffff */
.L_x_4445:
[----:B------:R-:W-:Y:S01]  /*2250*/  HFMA2.MMA R120, -RZ, RZ, 0, 5.9604644775390625e-08 ;  /* 0x00000001ff787435 */ /* 0x000fe200000001ff */
[----:B------:R-:W-:Y:S02]  /*2260*/  MOV R121, R107 ;  /* 0x0000006b00797202 */ /* 0x000fe40000000f00 */
[----:B------:R-:W-:Y:S02]  /*2270*/  MOV R111, 0x1f ;  /* 0x0000001f006f7802 */ /* 0x000fe40000000f00 */
[----:B------:R-:W-:-:S02]  /*2280*/  MOV R96, 0xffffffff ;  /* 0xffffffff00607802 */ /* 0x000fc40000000f00 */
[----:B------:R-:W-:Y:S02]  /*2290*/  MOV R72, 0x22b0 ;  /* 0x000022b000487802 */ /* 0x000fe40000000f00 */
[----:B01---5:R-:W-:Y:S05]  /*22a0*/  CALL.REL.NOINC `($__internal_120_$__cuda_sm70_shflsync_bfly_p) ;  /* 0x000003e000007944 */ /* 0x023fea0003c00000 */
[----:B------:R-:W-:Y:S01]  /*22b0*/  FADD.FTZ R97, R74, R97 ;  /* 0x000000614a617221 */ /* 0x000fe20000010000 */
[----:B0-----:R-:W-:Y:S01]  /*22c0*/  HFMA2.MMA R120, -RZ, RZ, 0, 1.1920928955078125e-07 ;  /* 0x00000002ff787435 */ /* 0x001fe200000001ff */
[----:B-1----:R-:W-:Y:S01]  /*22d0*/  FADD.FTZ R107, R107, R96 ;  /* 0x000000606b6b7221 */ /* 0x002fe20000010000 */
[----:B------:R-:W-:Y:S02]  /*22e0*/  MOV R111, 0x1f ;  /* 0x0000001f006f7802 */ /* 0x000fe40000000f00 */
[----:B------:R-:W-:Y:S02]  /*22f0*/  MOV R96, 0xffffffff ;  /* 0xffffffff00607802 */ /* 0x000fe40000000f00 */
[----:B------:R-:W-:Y:S02]  /*2300*/  MOV R121, R97 ;  /* 0x0000006100797202 */ /* 0x000fe40000000f00 */
[----:B------:R-:W-:Y:S02]  /*2310*/  MOV R72, 0x2330 ;  /* 0x0000233000487802 */ /* 0x000fe40000000f00 */
[----:B------:R-:W-:Y:S05]  /*2320*/  CALL.REL.NOINC `($__internal_120_$__cuda_sm70_shflsync_bfly_p) ;  /* 0x0000036000007944 */ /* 0x000fea0003c00000 */
[----:B0-----:R-:W-:Y:S01]  /*2330*/  HFMA2.MMA R120, -RZ, RZ, 0, 1.1920928955078125e-07 ;  /* 0x00000002ff787435 */ /* 0x001fe200000001ff */
[----:B-1----:R-:W-:-:S02]  /*2340*/  MOV R74, R96 ;  /* 0x00000060004a7202 */ /* 0x002fc40000000f00 */
[----:B------:R-:W-:Y:S02]  /*2350*/  MOV R121, R107 ;  /* 0x0000006b00797202 */ /* 0x000fe40000000f00 */
[----:B------:R-:W-:Y:S02]  /*2360*/  MOV R111, 0x1f ;  /* 0x0000001f006f7802 */ /* 0x000fe40000000f00 */
[----:B------:R-:W-:Y:S02]  /*2370*/  MOV R96, 0xffffffff ;  /* 0xffffffff00607802 */ /* 0x000fe40000000f00 */
[----:B------:R-:W-:Y:S02]  /*2380*/  MOV R72, 0x23a0 ;  /* 0x000023a000487802 */ /* 0x000fe40000000f00 */
[----:B------:R-:W-:Y:S05]  /*2390*/  CALL.REL.NOINC `($__internal_120_$__cuda_sm70_shflsync_bfly_p) ;  /* 0x000002f000007944 */ /* 0x000fea0003c00000 */
[----:B------:R-:W-:Y:S01]  /*23a0*/  FADD.FTZ R97, R74, R97 ;  /* 0x000000614a617221 */ /* 0x000fe20000010000 */
[----:B0-----:R-:W-:Y:S01]  /*23b0*/  HFMA2.MMA R120, -RZ, RZ, 0, 2.384185791015625e-07 ;  /* 0x00000004ff787435 */ /* 0x001fe200000001ff */
[----:B-1----:R-:W-:Y:S01]  /*23c0*/  FADD.FTZ R107, R107, R96 ;  /* 0x000000606b6b7221 */ /* 0x002fe20000010000 */
[----:B------:R-:W-:Y:S02]  /*23d0*/  MOV R111, 0x1f ;  /* 0x0000001f006f7802 */ /* 0x000fe40000000f00 */
[----:B------:R-:W-:-:S02]  /*23e0*/  MOV R96, 0xffffffff ;  /* 0xffffffff00607802 */ /* 0x000fc40000000f00 */
[----:B------:R-:W-:Y:S02]  /*23f0*/  MOV R121, R97 ;  /* 0x0000006100797202 */ /* 0x000fe40000000f00 */
[----:B------:R-:W-:Y:S02]  /*2400*/  MOV R72, 0x2420 ;  /* 0x0000242000487802 */ /* 0x000fe40000000f00 */
[----:B------:R-:W-:Y:S05]  /*2410*/  CALL.REL.NOINC `($__internal_120_$__cuda_sm70_shflsync_bfly_p) ;  /* 0x0000027000007944 */ /* 0x000fea0003c00000 */
[----:B0-----:R-:W-:Y:S01]  /*2420*/  HFMA2.MMA R120, -RZ, RZ, 0, 2.384185791015625e-07 ;  /* 0x00000004ff787435 */ /* 0x001fe200000001ff */
[----:B-1----:R-:W-:Y:S02]  /*2430*/  MOV R74, R96 ;  /* 0x00000060004a7202 */ /* 0x002fe40000000f00 */
[----:B------:R-:W-:Y:S02]  /*2440*/  MOV R121, R107 ;  /* 0x0000006b00797202 */ /* 0x000fe40000000f00 */
[----:B------:R-:W-:Y:S02]  /*2450*/  MOV R111, 0x1f ;  /* 0x0000001f006f7802 */ /* 0x000fe40000000f00 */
[----:B------:R-:W-:Y:S02]  /*2460*/  MOV R96, 0xffffffff ;  /* 0xffffffff00607802 */ /* 0x000fe40000000f00 */
[----:B------:R-:W-:-:S02]  /*2470*/  MOV R72, 0x2490 ;  /* 0x0000249000487802 */ /* 0x000fc40000000f00 */
[----:B------:R-:W-:Y:S05]  /*2480*/  CALL.REL.NOINC `($__internal_120_$__cuda_sm70_shflsync_bfly_p) ;  /* 0x0000020000007944 */ /* 0x000fea0003c00000 */
[----:B------:R-:W-:Y:S01]  /*2490*/  FADD.FTZ R97, R74, R97 ;  /* 0x000000614a617221 */ /* 0x000fe20000010000 */
[----:B0-----:R-:W-:Y:S01]  /*24a0*/  HFMA2.MMA R120, -RZ, RZ, 0, 4.76837158203125e-07 ;  /* 0x00000008ff787435 */ /* 0x001fe200000001ff */
[----:B-1----:R-:W-:Y:S01]  /*24b0*/  FADD.FTZ R75, R107, R96 ;  /* 0x000000606b4b7221 */ /* 0x002fe20000010000 */
[----:B------:R-:W-:-:S02]  /*24c0*/  MOV R111, 0x1f ;  /* 0x0000001f006f7802 */ /* 0x000fc40000000f00 */
[----:B------:R-:W-:Y:S02]  /*24d0*/  MOV R96, 0xffffffff ;  /* 0xffffffff00607802 */ /* 0x000fe40000000f00 */
[----:B------:R-:W-:Y:S02]  /*24e0*/  MOV R121, R97 ;  /* 0x0000006100797202 */ /* 0x000fe40000000f00 */
[----:B------:R-:W-:Y:S02]  /*24f0*/  MOV R72, 0x2510 ;  /* 0x0000251000487802 */ /* 0x000fe40000000f00 */
[----:B------:R-:W-:Y:S05]  /*2500*/  CALL.REL.NOINC `($__internal_120_$__cuda_sm70_shflsync_bfly_p) ;  /* 0x0000018000007944 */ /* 0x000fea0003c00000 */
[----:B0-----:R-:W-:Y:S01]  /*2510*/  HFMA2.MMA R120, -RZ, RZ, 0, 4.76837158203125e-07 ;  /* 0x00000008ff787435 */ /* 0x001fe200000001ff */
[----:B-1----:R-:W-:Y:S02]  /*2520*/  MOV R74, R96 ;  /* 0x00000060004a7202 */ /* 0x002fe40000000f00 */
[----:B------:R-:W-:Y:S02]  /*2530*/  MOV R121, R75 ;  /* 0x0000004b00797202 */ /* 0x000fe40000000f00 */
[----:B------:R-:W-:Y:S02]  /*2540*/  MOV R111, 0x1f ;  /* 0x0000001f006f7802 */ /* 0x000fe40000000f00 */
[----:B------:R-:W-:-:S02]  /*2550*/  MOV R96, 0xffffffff ;  /* 0xffffffff00607802 */ /* 0x000fc40000000f00 */
[----:B------:R-:W-:Y:S02]  /*2560*/  MOV R72, 0x2580 ;  /* 0x0000258000487802 */ /* 0x000fe40000000f00 */
[----:B------:R-:W-:Y:S05]  /*2570*/  CALL.REL.NOINC `($__internal_120_$__cuda_sm70_shflsync_bfly_p) ;  /* 0x0000011000007944 */ /* 0x000fea0003c00000 */
[----:B------:R-:W-:Y:S01]  /*2580*/  FADD.FTZ R74, R74, R97 ;  /* 0x000000614a4a7221 */ /* 0x000fe20000010000 */
[----:B0-----:R-:W-:Y:S01]  /*2590*/  HFMA2.MMA R120, -RZ, RZ, 0, 9.5367431640625e-07 ;  /* 0x00000010ff787435 */ /* 0x001fe200000001ff */
[----:B-1----:R-:W-:Y:S01]  /*25a0*/  FADD.FTZ R75, R75, R96 ;  /* 0x000000604b4b7221 */ /* 0x002fe20000010000 */
[----:B------:R-:W-:Y:S02]  /*25b0*/  MOV R111, 0x1f ;  /* 0x0000001f006f7802 */ /* 0x000fe40000000f00 */
[----:B------:R-:W-:Y:S02]  /*25c0*/  MOV R96, 0xffffffff ;  /* 0xffffffff00607802 */ /* 0x000fe40000000f00 */
[----:B------:R-:W-:Y:S02]  /*25d0*/  MOV R121, R74 ;  /* 0x0000004a00797202 */ /* 0x000fe40000000f00 */
[----:B------:R-:W-:Y:S02]  /*25e0*/  MOV R72, 0x2600 ;  /* 0x0000260000487802 */ /* 0x000fe40000000f00 */
[----:B------:R-:W-:Y:S05]  /*25f0*/  CALL.REL.NOINC `($__internal_120_$__cuda_sm70_shflsync_bfly_p) ;  /* 0x0000009000007944 */ /* 0x000fea0003c00000 */
[----:B0-----:R-:W-:Y:S01]  /*2600*/  HFMA2.MMA R120, -RZ, RZ, 0, 9.5367431640625e-07 ;  /* 0x00000010ff787435 */ /* 0x001fe200000001ff */
[----:B-1----:R-:W-:-:S02]  /*2610*/  MOV R107, R96 ;  /* 0x00000060006b7202 */ /* 0x002fc40000000f00 */
[----:B------:R-:W-:Y:S02]  /*2620*/  MOV R121, R75 ;  /* 0x0000004b00797202 */ /* 0x000fe40000000f00 */
[----:B------:R-:W-:Y:S02]  /*2630*/  MOV R111, 0x1f ;  /* 0x0000001f006f7802 */ /* 0x000fe40000000f00 */
[----:B------:R-:W-:Y:S02]  /*2640*/  MOV R96, 0xffffffff ;  /* 0xffffffff00607802 */ /* 0x000fe40000000f00 */
[----:B------:R-:W-:Y:S02]  /*2650*/  MOV R72, 0x2670 ;  /* 0x0000267000487802 */ /* 0x000fe40000000f00 */
[----:B------:R-:W-:Y:S05]  /*2660*/  CALL.REL.NOINC `($__internal_120_$__cuda_sm70_shflsync_bfly_p) ;  /* 0x0000002000007944 */ /* 0x000fea0003c00000 */
[----:B-1----:R-:W-:Y:S01]  /*2670*/  MOV R72, R96 ;  /* 0x0000006000487202 */ /* 0x002fe20000000f00 */
[----:B0-----:R-:W-:Y:S05]  /*2680*/  BRA `(.L_x_4452) ;  /* 0xffffe9d000007947 */ /* 0x001fea000383ffff */
        .weak           $__internal_120_$__cuda_sm70_shflsync_bfly_p
        .type           $__internal_120_$__cuda_sm70_shflsync_bfly_p,@function
        .size           $__internal_120_$__cuda_sm70_shflsync_bfly_p,(.L_x_7298 - $__internal_120_$__cuda_sm70_shflsync_bfly_p)
$__internal_120_$__cuda_sm70_shflsync_bfly_p:
[----:B------:R-:W-:Y:S01]  /*2690*/  HFMA2.MMA R73, -RZ, RZ, 0, 0 ;  /* 0x00000000ff497435 */ /* 0x000fe200000001ff */
[----:B------:R-:W-:Y:S04]  /*26a0*/  WARPSYNC R96 ;  /* 0x0000006000007348 */ /* 0x000fe80003800000 */
[----:B------:R0:W1:Y:S01]  /*26b0*/  SHFL.BFLY PT, R96, R121, R120, R111 ;  /* 0x0c00007879607389 */ /* 0x00006200000e006f */
[----:B------:R-:W-:Y:S05]  /*26c0*/  RET.REL.NODEC R72 `(_ZN10layer_norm13ln_bwd_kernelINS_13Kernel_traitsI6__halfS2_fS2_fjLj512ELj1ELj4ELj1ELj16ENS_18Kernel_traits_baseILj512ES2_S2_fS2_fjLj128EEEEELb0ELb0ELb0ELb0EEEvNS_9BwdParamsE) ;  /* 0xffffd93048007950 */ /* 0x000fea0003c3ffff */
.L_x_4453:
        /* <DEDUP_REMOVED lines=11> */
.L_x_7298:


//--------------------- .text._ZN10layer_norm13ln_bwd_kernelINS_13Kernel_traitsI6__halfS2_fS2_fjLj512ELj1ELj4ELj1ELj16ENS_18Kernel_traits_baseILj512ES2_S2_fS2_fjLj128EEEEELb0ELb0ELb0ELb1EEEvNS_9BwdParamsE --------------------------
	.section	.text._ZN10layer_norm13ln_bwd_kernelINS_13Kernel_traitsI6__halfS2_fS2_fjLj512ELj1ELj4ELj1ELj16ENS_18Kernel_traits_baseILj512ES2_S2_fS2_fjLj128EEEEELb0ELb0ELb0ELb1EEEvNS_9BwdParamsE,"ax",@progbits
	.sectioninfo	@"SHI_REGISTERS=128"
	.align	128
        .global         _ZN10layer_norm13ln_bwd_kernelINS_13Kernel_traitsI6__halfS2_fS2_fjLj512ELj1ELj4ELj1ELj16ENS_18Kernel_traits_baseILj512ES2_S2_fS2_fjLj128EEEEELb0ELb0ELb0ELb1EEEvNS_9BwdParamsE
        .type           _ZN10layer_norm13ln_bwd_kernelINS_13Kernel_traitsI6__halfS2_fS2_fjLj512ELj1ELj4ELj1ELj16ENS_18Kernel_traits_baseILj512ES2_S2_fS2_fjLj128EEEEELb0ELb0ELb0ELb1EEEvNS_9BwdParamsE,@function
        .size           _ZN10layer_norm13ln_bwd_kernelINS_13Kernel_traitsI6__halfS2_fS2_fjLj512ELj1ELj4ELj1ELj16ENS_18Kernel_traits_baseILj512ES2_S2_fS2_fjLj128EEEEELb0ELb0ELb0ELb1EEEvNS_9BwdParamsE,(.L_x_7299 - _ZN10layer_norm13ln_bwd_kernelINS_13Kernel_traitsI6__halfS2_fS2_fjLj512ELj1ELj4ELj1ELj16ENS_18Kernel_traits_baseILj512ES2_S2_fS2_fjLj128EEEEELb0ELb0ELb0ELb1EEEvNS_9BwdParamsE)
        .other          _ZN10layer_norm13ln_bwd_kernelINS_13Kernel_traitsI6__halfS2_fS2_fjLj512ELj1ELj4ELj1ELj16ENS_18Kernel_traits_baseILj512ES2_S2_fS2_fjLj128EEEEELb0ELb0ELb0ELb1EEEvNS_9BwdParamsE,@"STO_CUDA_ENTRY STV_DEFAULT"
_ZN10layer_norm13ln_bwd_kernelINS_13Kernel_traitsI6__halfS2_fS2_fjLj512ELj1ELj4ELj1ELj16ENS_18Kernel_traits_baseILj512ES2_S2_fS2_fjLj128EEEEELb0ELb0ELb0ELb1EEEvNS_9BwdParamsE:
.text._ZN10layer_norm13ln_bwd_kernelINS_13Kernel_traitsI6__halfS2_fS2_fjLj512ELj1ELj4ELj1ELj16ENS_18Kernel_traits_baseILj512ES2_S2_fS2_fjLj128EEEEELb0ELb0ELb0ELb1EEEvNS_9BwdParamsE:
        /* <DEDUP_REMOVED lines=26> */
.L_x_4455:
        /* <DEDUP_REMOVED lines=25> */
[----:B------:R-:W-:Y:S02]  /*0330*/  HADD2.F32 R84, -RZ, R85.H0_H0 ;  /* 0x20000055ff547230 */ /* 0x000fe40000004100 */
        /* <DEDUP_REMOVED lines=9> */
[----:B------:R-:W-:Y:S01]  /*03d0*/  CS2R R6, SRZ ;  /* 0x0000000000067805 */ /* 0x000fe2000001ff00 */
[----:B------:R-:W-:Y:S02]  /*03e0*/  HADD2.F32 R85, -RZ, R85.H1_H1 ;  /* 0x30000055ff557230 */ /* 0x000fe40000004100 */
[--C-:B------:R-:W-:Y:S02]  /*03f0*/  HADD2.F32 R92, -RZ, R86.reuse.H0_H0 ;  /* 0x20000056ff5c7230 */ /* 0x100fe40000004100 */
[----:B------:R-:W-:-:S02]  /*0400*/  HADD2.F32 R93, -RZ, R86.H1_H1 ;  /* 0x30000056ff5d7230 */ /* 0x000fc40000004100 */
[--C-:B------:R-:W-:Y:S02]  /*0410*/  HADD2.F32 R96, -RZ, R87.reuse.H0_H0 ;  /* 0x20000057ff607230 */ /* 0x100fe40000004100 */
[----:B-1----:R-:W-:Y:S02]  /*0420*/  HADD2.F32 R97, -RZ, R87.H1_H1 ;  /* 0x30000057ff617230 */ /* 0x002fe40000004100 */
.L_x_4461:
[C---:B------:R-:W-:Y:S01]  /*0430*/  IMAD R44, R81.reuse, c[0x0][0x168], RZ ;  /* 0x00005a00512c7a24 */ /* 0x040fe200078e02ff */
[----:B------:R-:W-:Y:S02]  /*0440*/  ISETP.NE.U32.AND P0, PT, RZ, c[0x0][0x1c0], PT ;  /* 0x00007000ff007a0c */ /* 0x000fe40003f05070 */
[----:B------:R-:W-:Y:S02]  /*0450*/  MOV R90, 0x4 ;  /* 0x00000004005a7802 */ /* 0x000fe40000000f00 */
[----:B------:R-:W-:Y:S02]  /*0460*/  SHF.R.S32.HI R45, RZ, 0x1f, R44 ;  /* 0x0000001fff2d7819 */ /* 0x000fe4000001142c */
[----:B------:R-:W-:Y:S01]  /*0470*/  ISETP.NE.AND.EX P0, PT, RZ, c[0x0][0x1c4], PT, P0 ;  /* 0x00007100ff007a0c */ /* 0x000fe20003f05300 */
[----:B------:R-:W-:Y:S01]  /*0480*/  IMAD.WIDE R56, R81, R90, c[0x0][0x1a0] ;  /* 0x0000680051387625 */ /* 0x000fe200078e025a */
[----:B------:R-:W-:-:S02]  /*0490*/  LEA.HI R45, R45, R44, RZ, 0x3 ;  /* 0x0000002c2d2d7211 */ /* 0x000fc400078f18ff */
[----:B------:R-:W-:Y:S02]  /*04a0*/  LOP3.LUT R44, R0, 0x1f, RZ, 0xc0, !PT ;  /* 0x0000001f002c7812 */ /* 0x000fe400078ec0ff */
[----:B------:R-:W-:Y:S01]  /*04b0*/  MOV R88, 0x20 ;  /* 0x0000002000587802 */ /* 0x000fe20000000f00 */
[----:B------:R0:W2:Y:S01]  /*04c0*/  LDG.E R113, [R56.64] ;  /* 0x0000000438717981 */ /* 0x0000a2000c1e1900 */
[----:B------:R-:W-:Y:S02]  /*04d0*/  LEA.HI.SX32 R109, R45, R44, 0x1d ;  /* 0x0000002c2d6d7211 */ /* 0x000fe400078feaff */
[----:B------:R-:W-:Y:S02]  /*04e0*/  MOV R60, 0x10 ;  /* 0x00000010003c7802 */ /* 0x000fe40000000f00 */
[C---:B------:R-:W-:Y:S01]  /*04f0*/  IADD3 R108, R109.reuse, 0x20, RZ ;  /* 0x000000206d6c7810 */ /* 0x040fe20007ffe0ff */
[----:B------:R-:W-:Y:S01]  /*0500*/  IMAD.WIDE.U32 R110, R109, R88, c[0x0][0x188] ;  /* 0x000062006d6e7625 */ /* 0x000fe200078e0058 */
[----:B------:R-:W-:-:S02]  /*0510*/  SHF.R.S32.HI R46, RZ, 0x1f, R81 ;  /* 0x0000001fff2e7819 */ /* 0x000fc40000011451 */
[----:B------:R-:W-:Y:S01]  /*0520*/  @P0 LEA R64, P1, R81, c[0x0][0x1c0], 0x1 ;  /* 0x0000700051400a11 */ /* 0x000fe200078208ff */
[----:B------:R-:W-:Y:S01]  /*0530*/  IMAD.WIDE.U32 R48, R109, R60, c[0x0][0x208] ;  /* 0x000082006d307625 */ /* 0x000fe200078e003c */
[----:B------:R1:W3:Y:S02]  /*0540*/  LDG.E.128 R52, [R110.64+0x10] ;  /* 0x000010046e347981 */ /* 0x0002e4000c1e1d00 */
[C---:B------:R-:W-:Y:S01]  /*0550*/  @P0 LEA.HI.X R65, R81.reuse, c[0x0][0x1c4], R46, 0x1, P1 ;  /* 0x0000710051410a11 */ /* 0x040fe200008f0c2e */
[C---:B------:R-:W-:Y:S01]  /*0560*/  IMAD.WIDE.U32 R94, R108.reuse, R88, c[0x0][0x188] ;  /* 0x000062006c5e7625 */ /* 0x040fe200078e0058 */
[----:B------:R-:W4:Y:S03]  /*0570*/  LDG.E.128 R44, [R110.64] ;  /* 0x000000046e2c7981 */ /* 0x000f26000c1e1d00 */
[----:B------:R-:W-:Y:S01]  /*0580*/  IMAD.WIDE R90, R81, R90, c[0x0][0x1a8] ;  /* 0x00006a00515a7625 */ /* 0x000fe200078e025a */
[----:B------:R-:W3:Y:S03]  /*0590*/  LDG.E.128 R48, [R48.64] ;  /* 0x0000000430307981 */ /* 0x000ee6000c1e1d00 */
[----:B------:R-:W-:Y:S01]  /*05a0*/  IMAD.WIDE.U32 R60, R108, R60, c[0x0][0x208] ;  /* 0x000082006c3c7625 */ /* 0x000fe200078e003c */
[----:B0-----:R0:W3:Y:S04]  /*05b0*/  LDG.E.128 R56, [R94.64] ;  /* 0x000000045e387981 */ /* 0x0010e8000c1e1d00 */
[----:B------:R2:W3:Y:S04]  /*05c0*/  LDG.E R90, [R90.64] ;  /* 0x000000045a5a7981 */ /* 0x0004e8000c1e1900 */
[----:B------:R0:W3:Y:S04]  /*05d0*/  @P0 LDG.E.U16 R112, [R64.64] ;  /* 0x0000000440700981 */ /* 0x0000e8000c1e1500 */
[----:B------:R-:W3:Y:S04]  /*05e0*/  LDG.E.128 R60, [R60.64] ;  /* 0x000000043c3c7981 */ /* 0x000ee8000c1e1d00 */
[----:B0-----:R0:W3:Y:S01]  /*05f0*/  LDG.E.128 R64, [R94.64+0x10] ;  /* 0x000010045e407981 */ /* 0x0010e2000c1e1d00 */
        /* <DEDUP_REMOVED lines=9> */
[----:B0-----:R-:W-:Y:S02]  /*0690*/  MOV R94, 0x3f800000 ;  /* 0x3f800000005e7802 */ /* 0x001fe40000000f00 */
[----:B--2---:R-:W-:-:S05]  /*06a0*/  FSEL R91, R113, RZ, !P1 ;  /* 0x000000ff715b7208 */ /* 0x004fca0004800000 */
[C---:B----4-:R-:W-:Y:S02]  /*06b0*/  FADD.FTZ R95, -R91.reuse, R44 ;  /* 0x0000002c5b5f7221 */ /* 0x050fe40000010100 */
[C---:B------:R-:W-:Y:S02]  /*06c0*/  FADD.FTZ R113, -R91.reuse, R47 ;  /* 0x0000002f5b717221 */ /* 0x040fe40000010100 */
[C---:B------:R-:W-:Y:S01]  /*06d0*/  FADD.FTZ R45, -R91.reuse, R45 ;  /* 0x0000002d5b2d7221 */ /* 0x040fe20000010100 */
[--C-:B---3--:R-:W-:Y:S01]  /*06e0*/  HADD2.F32 R47, -RZ, R48.reuse.H0_H0 ;  /* 0x20000030ff2f7230 */ /* 0x108fe20000004100 */
[C---:B------:R-:W-:Y:S01]  /*06f0*/  FADD.FTZ R117, -R91.reuse, R56 ;  /* 0x000000385b757221 */ /* 0x040fe20000010100 */
[----:B------:R-:W-:Y:S01]  /*0700*/  HADD2.F32 R48, -RZ, R48.H1_H1 ;  /* 0x30000030ff307230 */ /* 0x000fe20000004100 */
[C---:B------:R-:W-:Y:S02]  /*0710*/  FADD.FTZ R119, -R91.reuse, R58 ;  /* 0x0000003a5b777221 */ /* 0x040fe40000010100 */
[C---:B------:R-:W-:Y:S01]  /*0720*/  FMUL.FTZ R56, R90.reuse, R95 ;  /* 0x0000005f5a387220 */ /* 0x040fe20000410000 */
[----:B------:R-:W-:Y:S01]  /*0730*/  HADD2.F32 R44, -RZ, R49.H1_H1 ;  /* 0x30000031ff2c7230 */ /* 0x000fe20000004100 */
[----:B------:R-:W-:Y:S01]  /*0740*/  FMUL.FTZ R58, R90, R45 ;  /* 0x0000002d5a3a7220 */ /* 0x000fe20000410000 */
[--C-:B-1----:R-:W-:Y:S01]  /*0750*/  HADD2.F32 R89, -RZ, R51.reuse.H0_H0 ;  /* 0x20000033ff597230 */ /* 0x102fe20000004100 */
[C---:B------:R-:W-:Y:S01]  /*0760*/  FADD.FTZ R111, -R91.reuse, R46 ;  /* 0x0000002e5b6f7221 */ /* 0x040fe20000010100 */
[----:B------:R-:W-:Y:S01]  /*0770*/  HADD2.F32 R46, -RZ, R51.H1_H1 ;  /* 0x30000033ff2e7230 */ /* 0x000fe20000004100 */
[----:B------:R-:W-:-:S02]  /*0780*/  FADD.FTZ R115, -R91, R54 ;  /* 0x000000365b737221 */ /* 0x000fc40000010100 */
[----:B------:R-:W-:Y:S01]  /*0790*/  FMUL.FTZ R113, R90, R113 ;  /* 0x000000715a717220 */ /* 0x000fe20000410000 */
[--C-:B------:R-:W-:Y:S01]  /*07a0*/  HADD2.F32 R125, -RZ, R63.reuse.H0_H0 ;  /* 0x2000003fff7d7230 */ /* 0x100fe20000004100 */
[----:B------:R-:W-:Y:S01]  /*07b0*/  FADD.FTZ R80, R47, R80 ;  /* 0x000000502f507221 */ /* 0x000fe20000010000 */
[----:B------:R-:W-:Y:S01]  /*07c0*/  HADD2.F32 R54, -RZ, R63.H1_H1 ;  /* 0x3000003fff367230 */ /* 0x000fe20000004100 */
[-C--:B------:R-:W-:Y:S02]  /*07d0*/  FFMA.FTZ R107, R56, R47.reuse, R107 ;  /* 0x0000002f386b7223 */ /* 0x080fe4000001006b */
[----:B------:R-:W-:Y:S01]  /*07e0*/  FMUL.FTZ R47, R82, R47 ;  /* 0x0000002f522f7220 */ /* 0x000fe20000410000 */
[----:B------:R-:W-:Y:S01]  /*07f0*/  HADD2.F32 R87, -RZ, R49.H0_H0 ;  /* 0x20000031ff577230 */ /* 0x000fe20000004100 */
        /* <DEDUP_REMOVED lines=9> */
[----:B------:R-:W-:Y:S02]  /*0890*/  FADD.FTZ R78, R48, R78 ;  /* 0x0000004e304e7221 */ /* 0x000fe40000010000 */
[-C--:B------:R-:W-:Y:S02]  /*08a0*/  FFMA.FTZ R79, R58, R48.reuse, R79 ;  /* 0x000000303a4f7223 */ /* 0x080fe4000001004f */
[----:B------:R-:W-:Y:S02]  /*08b0*/  FMUL.FTZ R91, R83, R48 ;  /* 0x00000030535b7220 */ /* 0x000fe40000410000 */
[----:B------:R-:W-:Y:S02]  /*08c0*/  FMUL.FTZ R64, R90, R111 ;  /* 0x0000006f5a407220 */ /* 0x000fe40000410000 */
[----:B------:R-:W-:-:S02]  /*08d0*/  FADD.FTZ R74, R44, R74 ;  /* 0x0000004a2c4a7221 */ /* 0x000fc40000010000 */
[-C--:B------:R-:W-:Y:S02]  /*08e0*/  FFMA.FTZ R75, R113, R44.reuse, R75 ;  /* 0x0000002c714b7223 */ /* 0x080fe4000001004b */
[----:B------:R-:W-:Y:S02]  /*08f0*/  FMUL.FTZ R48, R85, R44 ;  /* 0x0000002c55307220 */ /* 0x000fe40000410000 */
[----:B------:R-:W-:Y:S02]  /*0900*/  FADD.FTZ R44, RZ, R47 ;  /* 0x0000002fff2c7221 */ /* 0x000fe40000010000 */
[----:B------:R-:W-:Y:S01]  /*0910*/  FFMA.FTZ R45, R56, R47, RZ ;  /* 0x0000002f382d7223 */ /* 0x000fe200000100ff */
[----:B------:R-:W-:Y:S01]  /*0920*/  HADD2.F32 R49, -RZ, R50.H0_H0 ;  /* 0x20000032ff317230 */ /* 0x000fe20000004100 */
        /* <DEDUP_REMOVED lines=11> */
[----:B------:R-:W-:Y:S01]  /*09e0*/  HADD2.F32 R50, -RZ, R50.H1_H1 ;  /* 0x30000032ff327230 */ /* 0x000fe20000004100 */
        /* <DEDUP_REMOVED lines=10> */
[----:B------:R-:W-:Y:S02]  /*0a90*/  FMUL.FTZ R88, R96, R89 ;  /* 0x0000005960587220 */ /* 0x000fe40000410000 */
[----:B------:R-:W-:Y:S02]  /*0aa0*/  FADD.FTZ R49, R49, R50 ;  /* 0x0000003231317221 */ /* 0x000fe40000010000 */
[----:B------:R-:W-:Y:S01]  /*0ab0*/  FFMA.FTZ R45, R53, R50, R45 ;  /* 0x00000032352d7223 */ /* 0x000fe2000001002d */
[----:B------:R-:W-:Y:S01]  /*0ac0*/  HADD2.F32 R121, -RZ, R60.H0_H0 ;  /* 0x2000003cff797230 */ /* 0x000fe20000004100 */
[----:B------:R-:W-:Y:S02]  /*0ad0*/  FADD.FTZ R11, R46, R11 ;  /* 0x0000000b2e0b7221 */ /* 0x000fe40000010000 */
[----:B------:R-:W-:-:S02]  /*0ae0*/  FFMA.FTZ R71, R55, R46, R71 ;  /* 0x0000002e37477223 */ /* 0x000fc40000010047 */
[----:B------:R-:W-:Y:S02]  /*0af0*/  FMUL.FTZ R46, R97, R46 ;  /* 0x0000002e612e7220 */ /* 0x000fe40000410000 */
[----:B------:R-:W-:Y:S02]  /*0b00*/  FADD.FTZ R49, R49, R88 ;  /* 0x0000005831317221 */ /* 0x000fe40000010000 */
[----:B------:R-:W-:Y:S01]  /*0b10*/  FFMA.FTZ R45, R115, R88, R45 ;  /* 0x00000058732d7223 */ /* 0x000fe2000001002d */
[----:B------:R-:W-:Y:S01]  /*0b20*/  HADD2.F32 R60, -RZ, R60.H1_H1 ;  /* 0x3000003cff3c7230 */ /* 0x000fe20000004100 */
[C---:B------:R-:W-:Y:S02]  /*0b30*/  FMUL.FTZ R57, R90.reuse, R57 ;  /* 0x000000395a397220 */ /* 0x040fe40000410000 */
[----:B------:R-:W-:Y:S02]  /*0b40*/  FMUL.FTZ R117, R90, R117 ;  /* 0x000000755a757220 */ /* 0x000fe40000410000 */
[----:B------:R-:W-:-:S02]  /*0b50*/  FMUL.FTZ R110, R98, R121 ;  /* 0x00000079626e7220 */ /* 0x000fc40000410000 */
[----:B------:R-:W-:Y:S02]  /*0b60*/  FADD.FTZ R49, R49, R46 ;  /* 0x0000002e31317221 */ /* 0x000fe40000010000 */
[----:B------:R-:W-:Y:S01]  /*0b70*/  FFMA.FTZ R44, R55, R46, R45 ;  /* 0x0000002e372c7223 */ /* 0x000fe2000001002d */
[----:B------:R-:W-:Y:S01]  /*0b80*/  HADD2.F32 R123, -RZ, R61.H0_H0 ;  /* 0x2000003dff7b7230 */ /* 0x000fe20000004100 */
[----:B------:R-:W-:Y:S02]  /*0b90*/  FADD.FTZ R9, R60, R9 ;  /* 0x000000093c097221 */ /* 0x000fe40000010000 */
[-C--:B------:R-:W-:Y:S02]  /*0ba0*/  FFMA.FTZ R69, R57, R60.reuse, R69 ;  /* 0x0000003c39457223 */ /* 0x080fe40000010045 */
[----:B------:R-:W-:Y:S02]  /*0bb0*/  FMUL.FTZ R60, R99, R60 ;  /* 0x0000003c633c7220 */ /* 0x000fe40000410000 */
[----:B------:R-:W-:-:S02]  /*0bc0*/  FADD.FTZ R45, R49, R110 ;  /* 0x0000006e312d7221 */ /* 0x000fc40000010000 */
[----:B------:R-:W-:Y:S01]  /*0bd0*/  FFMA.FTZ R44, R117, R110, R44 ;  /* 0x0000006e752c7223 */ /* 0x000fe2000001002c */
[----:B------:R-:W-:Y:S01]  /*0be0*/  HADD2.F32 R52, -RZ, R61.H1_H1 ;  /* 0x3000003dff347230 */ /* 0x000fe20000004100 */
[C---:B------:R-:W-:Y:S01]  /*0bf0*/  FMUL.FTZ R59, R90.reuse, R59 ;  /* 0x0000003b5a3b7220 */ /* 0x040fe20000410000 */
[----:B------:R-:W-:Y:S01]  /*0c00*/  @P0 HADD2.F32 R94, -RZ, R112.H0_H0 ;  /* 0x20000070ff5e0230 */ /* 0x000fe20000004100 */
[----:B------:R-:W-:Y:S02]  /*0c10*/  FMUL.FTZ R119, R90, R119 ;  /* 0x000000775a777220 */ /* 0x000fe40000410000 */
[----:B------:R-:W-:Y:S02]  /*0c20*/  FMUL.FTZ R112, R100, R123 ;  /* 0x0000007b64707220 */ /* 0x000fe40000410000 */
[----:B------:R-:W-:Y:S02]  /*0c30*/  FADD.FTZ R45, R45, R60 ;  /* 0x0000003c2d2d7221 */ /* 0x000fe40000010000 */
[----:B------:R-:W-:Y:S01]  /*0c40*/  FFMA.FTZ R44, R57, R60, R44 ;  /* 0x0000003c392c7223 */ /* 0x000fe2000001002c */
[----:B------:R-:W-:Y:S01]  /*0c50*/  HADD2.F32 R61, -RZ, R62.H0_H0 ;  /* 0x2000003eff3d7230 */ /* 0x000fe20000004100 */
[----:B------:R-:W-:-:S02]  /*0c60*/  FADD.FTZ R7, R52, R7 ;  /* 0x0000000734077221 */ /* 0x000fc40000010000 */
[-C--:B------:R-:W-:Y:S02]  /*0c70*/  FFMA.FTZ R19, R59, R52.reuse, R19 ;  /* 0x000000343b137223 */ /* 0x080fe40000010013 */
[----:B------:R-:W-:Y:S02]  /*0c80*/  FMUL.FTZ R52, R101, R52 ;  /* 0x0000003465347220 */ /* 0x000fe40000410000 */
[----:B------:R-:W-:Y:S02]  /*0c90*/  FADD.FTZ R45, R45, R112 ;  /* 0x000000702d2d7221 */ /* 0x000fe40000010000 */
[----:B------:R-:W-:Y:S01]  /*0ca0*/  FFMA.FTZ R44, R119, R112, R44 ;  /* 0x00000070772c7223 */ /* 0x000fe2000001002c */
[----:B------:R-:W-:Y:S01]  /*0cb0*/  HADD2.F32 R62, -RZ, R62.H1_H1 ;  /* 0x3000003eff3e7230 */ /* 0x000fe20000004100 */
        /* <DEDUP_REMOVED lines=34> */
.L_x_4462:
        /* <DEDUP_REMOVED lines=18> */
.L_x_4463:
        /* <DEDUP_REMOVED lines=14> */
[-CC-:B------:R-:W-:Y:S02]  /*10e0*/  FFMA.FTZ R113, R113, R45.reuse, R44.reuse ;  /* 0x0000002d71717223 */ /* 0x180fe4000001002c */
[-CC-:B------:R-:W-:Y:S02]  /*10f0*/  FFMA.FTZ R55, R55, R45.reuse, R44.reuse ;  /* 0x0000002d37377223 */ /* 0x180fe4000001002c */
[----:B------:R-:W-:-:S02]  /*1100*/  FFMA.FTZ R59, R59, R45, R44 ;  /* 0x0000002d3b3b7223 */ /* 0x000fc4000001002c */
[----:B------:R-:W-:Y:S01]  /*1110*/  FADD.FTZ R47, R47, -R56 ;  /* 0x800000382f2f7221 */ /* 0x000fe20000010000 */
[----:B------:R-:W-:Y:S01]  /*1120*/  @P0 MOV R56, 0x20 ;  /* 0x0000002000380802 */ /* 0x000fe20000000f00 */
[----:B------:R-:W-:Y:S02]  /*1130*/  FADD.FTZ R91, R91, -R58 ;  /* 0x8000003a5b5b7221 */ /* 0x000fe40000010000 */
        /* <DEDUP_REMOVED lines=11> */
[----:B------:R-:W-:Y:S02]  /*11f0*/  FFMA.FTZ R44, R116, R45, R44 ;  /* 0x0000002d742c7223 */ /* 0x000fe4000001002c */
[----:B------:R-:W-:Y:S02]  /*1200*/  FADD.FTZ R45, R46, -R55 ;  /* 0x800000372e2d7221 */ /* 0x000fe40000010000 */
[----:B0-----:R-:W-:Y:S02]  /*1210*/  FADD.FTZ R67, R52, -R59 ;  /* 0x8000003b34437221 */ /* 0x001fe40000010000 */
[C---:B------:R-:W-:Y:S02]  /*1220*/  FMUL.FTZ R47, R90.reuse, R47 ;  /* 0x0000002f5a2f7220 */ /* 0x040fe40000410000 */
[----:B------:R-:W-:-:S02]  /*1230*/  FMUL.FTZ R46, R90, R91 ;  /* 0x0000005b5a2e7220 */ /* 0x000fc40000410000 */
[C---:B------:R-:W-:Y:S02]  /*1240*/  FMUL.FTZ R87, R90.reuse, R87 ;  /* 0x000000575a577220 */ /* 0x040fe40000410000 */
[----:B------:R-:W-:Y:S02]  /*1250*/  FMUL.FTZ R52, R90, R113 ;  /* 0x000000715a347220 */ /* 0x000fe40000410000 */
[----:B------:R-:W-:Y:S02]  /*1260*/  FADD.FTZ R51, R86, -R51 ;  /* 0x8000003356337221 */ /* 0x000fe40000010000 */
[----:B------:R-:W-:Y:S02]  /*1270*/  FADD.FTZ R53, R50, -R53 ;  /* 0x8000003532357221 */ /* 0x000fe40000010000 */
[----:B------:R-:W-:Y:S02]  /*1280*/  FADD.FTZ R115, R88, -R115 ;  /* 0x8000007358737221 */ /* 0x000fe40000010000 */
[----:B-----5:R-:W-:-:S02]  /*1290*/  @P1 FADD.FTZ R47, R20, R47 ;  /* 0x0000002f142f1221 */ /* 0x020fc40000010000 */
[----:B------:R-:W-:Y:S02]  /*12a0*/  @P1 FADD.FTZ R46, R21, R46 ;  /* 0x0000002e152e1221 */ /* 0x000fe40000010000 */
[----:B------:R-:W-:Y:S01]  /*12b0*/  @P1 FADD.FTZ R87, R22, R87 ;  /* 0x0000005716571221 */ /* 0x000fe20000010000 */
[----:B------:R-:W-:Y:S01]  /*12c0*/  SEL R48, R47, R36, P2 ;  /* 0x000000242f307207 */ /* 0x000fe20001000000 */
[----:B------:R-:W-:Y:S02]  /*12d0*/  @P1 FADD.FTZ R52, R23, R52 ;  /* 0x0000003417341221 */ /* 0x000fe40000010000 */
[----:B------:R-:W-:Y:S01]  /*12e0*/  FADD.FTZ R89, R49, -R44 ;  /* 0x8000002c31597221 */ /* 0x000fe20000010000 */
[----:B------:R-:W-:Y:S01]  /*12f0*/  SEL R49, R46, R37, P2 ;  /* 0x000000252e317207 */ /* 0x000fe20001000000 */
[C---:B------:R-:W-:Y:S01]  /*1300*/  FMUL.FTZ R59, R90.reuse, R51 ;  /* 0x000000335a3b7220 */ /* 0x040fe20000410000 */
[----:B------:R-:W-:Y:S01]  /*1310*/  SEL R50, R87, R38, P2 ;  /* 0x0000002657327207 */ /* 0x000fe20001000000 */
[----:B------:R-:W-:Y:S01]  /*1320*/  FMUL.FTZ R54, R90, R53 ;  /* 0x000000355a367220 */ /* 0x000fe20000410000 */
[----:B------:R-:W-:Y:S01]  /*1330*/  SEL R51, R52, R39, P2 ;  /* 0x0000002734337207 */ /* 0x000fe20001000000 */
[----:B------:R-:W-:-:S02]  /*1340*/  FMUL.FTZ R58, R90, R45 ;  /* 0x0000002d5a3a7220 */ /* 0x000fc40000410000 */
[----:B------:R-:W-:Y:S02]  /*1350*/  FADD.FTZ R117, R110, -R117 ;  /* 0x800000756e757221 */ /* 0x000fe40000010000 */
[----:B------:R-:W-:Y:S02]  /*1360*/  FADD.FTZ R61, R60, -R57 ;  /* 0x800000393c3d7221 */ /* 0x000fe40000010000 */
[----:B------:R-:W-:Y:S02]  /*1370*/  FMUL.FTZ R55, R90, R115 ;  /* 0x000000735a377220 */ /* 0x000fe40000410000 */
[-C--:B------:R-:W-:Y:S02]  /*1380*/  FMUL.FTZ R44, R47, R94.reuse ;  /* 0x0000005e2f2c7220 */ /* 0x080fe40000410000 */
[----:B------:R-:W-:Y:S02]  /*1390*/  FMUL.FTZ R45, R46, R94 ;  /* 0x0000005e2e2d7220 */ /* 0x000fe40000410000 */
[----:B------:R-:W-:-:S02]  /*13a0*/  FADD.FTZ R119, R112, -R119 ;  /* 0x8000007770777221 */ /* 0x000fc40000010000 */
[----:B------:R-:W-:Y:S01]  /*13b0*/  FADD.FTZ R63, R114, -R63 ;  /* 0x8000003f723f7221 */ /* 0x000fe20000010000 */
[----:B------:R-:W-:Y:S01]  /*13c0*/  F2FP.PACK_AB R44, R45, R44 ;  /* 0x0000002c2d2c723e */ /* 0x000fe200000000ff */
[----:B------:R-:W-:Y:S02]  /*13d0*/  FADD.FTZ R65, R62, -R65 ;  /* 0x800000413e417221 */ /* 0x000fe40000010000 */
[----:B------:R-:W-:-:S04]  /*13e0*/  @P0 IMAD.WIDE.U32 R56, R109, R56, c[0x0][0x258] ;  /* 0x000096006d380625 */ /* 0x000fc800078e0038 */
[----:B------:R-:W-:Y:S01]  /*13f0*/  @P1 FADD.FTZ R59, R24, R59 ;  /* 0x0000003b183b1221 */ /* 0x000fe20000010000 */
[----:B------:R0:W-:Y:S01]  /*1400*/  @P0 STG.E.128 [R56.64], R48 ;  /* 0x0000003038000986 */ /* 0x0001e2000c101d04 */
[----:B------:R-:W-:Y:S02]  /*1410*/  @P1 FADD.FTZ R54, R25, R54 ;  /* 0x0000003619361221 */ /* 0x000fe40000010000 */
[C---:B------:R-:W-:Y:S02]  /*1420*/  FMUL.FTZ R117, R90.reuse, R117 ;  /* 0x000000755a757220 */ /* 0x040fe40000410000 */
[----:B------:R-:W-:Y:S02]  /*1430*/  FMUL.FTZ R60, R90, R61 ;  /* 0x0000003d5a3c7220 */ /* 0x000fe40000410000 */
[----:B------:R-:W-:Y:S02]  /*1440*/  @P1 FADD.FTZ R55, R26, R55 ;  /* 0x000000371a371221 */ /* 0x000fe40000010000 */
[----:B------:R-:W-:-:S02]  /*1450*/  @P1 FADD.FTZ R58, R27, R58 ;  /* 0x0000003a1b3a1221 */ /* 0x000fc40000010000 */
[C---:B------:R-:W-:Y:S02]  /*1460*/  FMUL.FTZ R62, R90.reuse, R67 ;  /* 0x000000435a3e7220 */ /* 0x040fe40000410000 */
[C---:B------:R-:W-:Y:S02]  /*1470*/  FMUL.FTZ R119, R90.reuse, R119 ;  /* 0x000000775a777220 */ /* 0x040fe40000410000 */
[C---:B------:R-:W-:Y:S02]  /*1480*/  FMUL.FTZ R63, R90.reuse, R63 ;  /* 0x0000003f5a3f7220 */ /* 0x040fe40000410000 */
[----:B------:R-:W-:Y:S02]  /*1490*/  FMUL.FTZ R64, R90, R65 ;  /* 0x000000415a407220 */ /* 0x000fe40000410000 */
[-C--:B------:R-:W-:Y:S02]  /*14a0*/  FMUL.FTZ R45, R87, R94.reuse ;  /* 0x0000005e572d7220 */ /* 0x080fe40000410000 */
[----:B------:R-:W-:-:S02]  /*14b0*/  FMUL.FTZ R52, R52, R94 ;  /* 0x0000005e34347220 */ /* 0x000fc40000410000 */
[-C--:B------:R-:W-:Y:S02]  /*14c0*/  FMUL.FTZ R46, R59, R94.reuse ;  /* 0x0000005e3b2e7220 */ /* 0x080fe40000410000 */
[-C--:B------:R-:W-:Y:S01]  /*14d0*/  FMUL.FTZ R47, R54, R94.reuse ;  /* 0x0000005e362f7220 */ /* 0x080fe20000410000 */
[----:B------:R-:W-:Y:S01]  /*14e0*/  F2FP.PACK_AB R45, R52, R45 ;  /* 0x0000002d342d723e */ /* 0x000fe200000000ff */
[-C--:B------:R-:W-:Y:S02]  /*14f0*/  FMUL.FTZ R53, R55, R94.reuse ;  /* 0x0000005e37357220 */ /* 0x080fe40000410000 */
[----:B0-----:R-:W-:Y:S01]  /*1500*/  FMUL.FTZ R48, R58, R94 ;  /* 0x0000005e3a307220 */ /* 0x001fe20000410000 */
[----:B------:R-:W-:Y:S01]  /*1510*/  F2FP.PACK_AB R46, R47, R46 ;  /* 0x0000002e2f2e723e */ /* 0x000fe200000000ff */
[----:B------:R-:W-:Y:S02]  /*1520*/  @P1 FADD.FTZ R117, R28, R117 ;  /* 0x000000751c751221 */ /* 0x000fe40000010000 */
[----:B------:R-:W-:Y:S01]  /*1530*/  @P1 FADD.FTZ R60, R29, R60 ;  /* 0x0000003c1d3c1221 */ /* 0x000fe20000010000 */
[----:B------:R-:W-:Y:S01]  /*1540*/  F2FP.PACK_AB R47, R48, R53 ;  /* 0x00000035302f723e */ /* 0x000fe200000000ff */
[----:B------:R-:W-:Y:S01]  /*1550*/  FADD.FTZ R125, R125, -R66 ;  /* 0x800000427d7d7221 */ /* 0x000fe20000010000 */
[----:B------:R-:W-:Y:S01]  /*1560*/  SEL R36, R117, R36, P2 ;  /* 0x0000002475247207 */ /* 0x000fe20001000000 */
[----:B------:R-:W-:Y:S01]  /*1570*/  @P1 FADD.FTZ R62, R31, R62 ;  /* 0x0000003e1f3e1221 */ /* 0x000fe20000010000 */
[----:B------:R-:W-:Y:S01]  /*1580*/  SEL R37, R60, R37, P2 ;  /* 0x000000253c257207 */ /* 0x000fe20001000000 */
[----:B------:R-:W-:-:S02]  /*1590*/  @P1 FADD.FTZ R119, R30, R119 ;  /* 0x000000771e771221 */ /* 0x000fc40000010000 */
[----:B------:R-:W-:Y:S01]  /*15a0*/  @P1 FADD.FTZ R63, R32, R63 ;  /* 0x0000003f203f1221 */ /* 0x000fe20000010000 */
[----:B------:R-:W-:Y:S01]  /*15b0*/  SEL R39, R62, R39, P2 ;  /* 0x000000273e277207 */ /* 0x000fe20001000000 */
[----:B------:R-:W-:Y:S01]  /*15c0*/  @P1 FADD.FTZ R64, R33, R64 ;  /* 0x0000004021401221 */ /* 0x000fe20000010000 */
[----:B------:R-:W-:Y:S01]  /*15d0*/  SEL R38, R119, R38, P2 ;  /* 0x0000002677267207 */ /* 0x000fe20001000000 */
[-C--:B------:R-:W-:Y:S02]  /*15e0*/  FMUL.FTZ R52, R117, R94.reuse ;  /* 0x0000005e75347220 */ /* 0x080fe40000410000 */
[----:B------:R-:W-:Y:S02]  /*15f0*/  FMUL.FTZ R49, R60, R94 ;  /* 0x0000005e3c317220 */ /* 0x000fe40000410000 */
[C---:B------:R-:W-:Y:S02]  /*1600*/  FMUL.FTZ R61, R90.reuse, R125 ;  /* 0x0000007d5a3d7220 */ /* 0x040fe40000410000 */
[----:B------:R-:W-:Y:S01]  /*1610*/  FMUL.FTZ R90, R90, R89 ;  /* 0x000000595a5a7220 */ /* 0x000fe20000410000 */
[----:B------:R-:W-:Y:S01]  /*1620*/  F2FP.PACK_AB R52, R49, R52 ;  /* 0x000000343134723e */ /* 0x000fe200000000ff */
[-C--:B------:R-:W-:Y:S01]  /*1630*/  FMUL.FTZ R53, R119, R94.reuse ;  /* 0x0000005e77357220 */ /* 0x080fe20000410000 */
[-C--:B------:R-:W-:Y:S01]  /*1640*/  SEL R49, R54, R41.reuse, P2 ;  /* 0x0000002936317207 */ /* 0x080fe20001000000 */
[-C--:B------:R-:W-:Y:S01]  /*1650*/  FMUL.FTZ R48, R62, R94.reuse ;  /* 0x0000005e3e307220 */ /* 0x080fe20000410000 */
[----:B------:R-:W-:Y:S01]  /*1660*/  HFMA2.MMA R62, -RZ, RZ, 0, 9.5367431640625e-07 ;  /* 0x00000010ff3e7435 */ /* 0x000fe200000001ff */
[-C--:B------:R-:W-:Y:S01]  /*1670*/  FMUL.FTZ R50, R63, R94.reuse ;  /* 0x0000005e3f327220 */ /* 0x080fe20000410000 */
[C---:B------:R-:W-:Y:S01]  /*1680*/  SEL R41, R64.reuse, R41, P2 ;  /* 0x0000002940297207 */ /* 0x040fe20001000000 */
[----:B------:R-:W-:Y:S01]  /*1690*/  FMUL.FTZ R51, R64, R94 ;  /* 0x0000005e40337220 */ /* 0x000fe20000410000 */
[----:B------:R-:W-:Y:S01]  /*16a0*/  F2FP.PACK_AB R53, R48, R53 ;  /* 0x000000353035723e */ /* 0x000fe200000000ff */
[----:B------:R-:W-:Y:S01]  /*16b0*/  @P1 FADD.FTZ R61, R34, R61 ;  /* 0x0000003d223d1221 */ /* 0x000fe20000010000 */
[----:B------:R-:W-:Y:S01]  /*16c0*/  SEL R48, R59, R40, P2 ;  /* 0x000000283b307207 */ /* 0x000fe20001000000 */
[----:B------:R-:W-:Y:S01]  /*16d0*/  @P1 FADD.FTZ R90, R35, R90 ;  /* 0x0000005a235a1221 */ /* 0x000fe20000010000 */
[----:B------:R-:W-:-:S02]  /*16e0*/  F2FP.PACK_AB R54, R51, R50 ;  /* 0x000000323336723e */ /* 0x000fc400000000ff */
[----:B------:R-:W-:Y:S01]  /*16f0*/  SEL R50, R55, R42, P2 ;  /* 0x0000002a37327207 */ /* 0x000fe20001000000 */
[CC--:B------:R-:W-:Y:S01]  /*1700*/  FMUL.FTZ R55, R61.reuse, R94.reuse ;  /* 0x0000005e3d377220 */ /* 0x0c0fe20000410000 */
[----:B------:R-:W-:Y:S01]  /*1710*/  @P0 MOV R59, 0x20 ;  /* 0x00000020003b0802 */ /* 0x000fe20000000f00 */
[----:B------:R-:W-:Y:S01]  /*1720*/  FMUL.FTZ R94, R90, R94 ;  /* 0x0000005e5a5e7220 */ /* 0x000fe20000410000 */
[----:B------:R-:W-:Y:S01]  /*1730*/  SEL R42, R61, R42, P2 ;  /* 0x0000002a3d2a7207 */ /* 0x000fe20001000000 */
[----:B------:R-:W-:Y:S01]  /*1740*/  IMAD.WIDE.U32 R60, R109, R62, c[0x0][0x248] ;  /* 0x000092006d3c7625 */ /* 0x000fe200078e003e */
[----:B------:R-:W-:Y:S02]  /*1750*/  SEL R51, R58, R43, P2 ;  /* 0x0000002b3a337207 */ /* 0x000fe40001000000 */
[----:B------:R-:W-:Y:S01]  /*1760*/  SEL R40, R63, R40, P2 ;  /* 0x000000283f287207 */ /* 0x000fe20001000000 */
[----:B------:R-:W-:Y:S01]  /*1770*/  @P0 IMAD.WIDE.U32 R58, R108, R59, c[0x0][0x258] ;  /* 0x000096006c3a0625 */ /* 0x000fe200078e003b */
[----:B------:R-:W-:Y:S01]  /*1780*/  SEL R43, R90, R43, P2 ;  /* 0x0000002b5a2b7207 */ /* 0x000fe20001000000 */
[----:B------:R0:W-:Y:S01]  /*1790*/  @P0 STG.E.128 [R56.64+0x10], R48 ;  /* 0x0000103038000986 */ /* 0x0001e2000c101d04 */
[----:B------:R-:W-:Y:S01]  /*17a0*/  F2FP.PACK_AB R55, R94, R55 ;  /* 0x000000375e37723e */ /* 0x000fe200000000ff */
        /* <DEDUP_REMOVED lines=10> */
.L_x_4460:
[----:B------:R-:W-:Y:S05]  /*1850*/  BSYNC B1 ;  /* 0x0000000000017941 */ /* 0x000fea0003800000 */
.L_x_4457:
        /* <DEDUP_REMOVED lines=22> */
.L_x_4456:
[----:B------:R-:W-:Y:S05]  /*19c0*/  BSYNC B0 ;  /* 0x0000000000007941 */ /* 0x000fea0003800000 */
.L_x_4454:
        /* <DEDUP_REMOVED lines=100> */
.L_x_4458:
[----:B------:R-:W-:Y:S01]  /*2010*/  HFMA2.MMA R89, -RZ, RZ, 0, 5.9604644775390625e-08 ;  /* 0x00000001ff597435 */ /* 0x000fe200000001ff */
[----:B------:R-:W-:-:S02]  /*2020*/  MOV R120, R54 ;  /* 0x0000003600787202 */ /* 0x000fc40000000f00 */
[----:B------:R-:W-:Y:S02]  /*2030*/  MOV R118, 0x1f ;  /* 0x0000001f00767802 */ /* 0x000fe40000000f00 */
[----:B------:R-:W-:Y:S02]  /*2040*/  MOV R61, 0xffffffff ;  /* 0xffffffff003d7802 */ /* 0x000fe40000000f00 */
[----:B------:R-:W-:Y:S02]  /*2050*/  MOV R44, 0x2070 ;  /* 0x00002070002c7802 */ /* 0x000fe40000000f00 */
[----:B-----5:R-:W-:Y:S05]  /*2060*/  CALL.REL.NOINC `($__internal_121_$__cuda_sm70_shflsync_bfly_p) ;  /* 0x0000046000007944 */ /* 0x020fea0003c00000 */
[----:B-1----:R-:W-:Y:S01]  /*2070*/  MOV R67, R61 ;  /* 0x0000003d00437202 */ /* 0x002fe20000000f00 */
[----:B0-----:R-:W-:Y:S05]  /*2080*/  BRA `(.L_x_4462) ;  /* 0xffffee5000007947 */ /* 0x001fea000383ffff */
.L_x_4459:
[----:B------:R-:W-:Y:S01]  /*2090*/  HFMA2.MMA R89, -RZ, RZ, 0, 5.9604644775390625e-08 ;  /* 0x00000001ff597435 */ /* 0x000fe200000001ff */
[----:B------:R-:W-:Y:S02]  /*20a0*/  MOV R120, R122 ;  /* 0x0000007a00787202 */ /* 0x000fe40000000f00 */
[----:B------:R-:W-:Y:S02]  /*20b0*/  MOV R118, 0x1f ;  /* 0x0000001f00767802 */ /* 0x000fe40000000f00 */
[----:B------:R-:W-:-:S02]  /*20c0*/  MOV R61, 0xffffffff ;  /* 0xffffffff003d7802 */ /* 0x000fc40000000f00 */
[----:B------:R-:W-:Y:S02]  /*20d0*/  MOV R44, 0x20f0 ;  /* 0x000020f0002c7802 */ /* 0x000fe40000000f00 */
[----:B01---5:R-:W-:Y:S05]  /*20e0*/  CALL.REL.NOINC `($__internal_121_$__cuda_sm70_shflsync_bfly_p) ;  /* 0x000003e000007944 */ /* 0x023fea0003c00000 */
[----:B------:R-:W-:Y:S01]  /*20f0*/  FADD.FTZ R67, R54, R67 ;  /* 0x0000004336437221 */ /* 0x000fe20000010000 */
[----:B0-----:R-:W-:Y:S01]  /*2100*/  HFMA2.MMA R89, -RZ, RZ, 0, 1.1920928955078125e-07 ;  /* 0x00000002ff597435 */ /* 0x001fe200000001ff */
[----:B-1----:R-:W-:Y:S01]  /*2110*/  FADD.FTZ R122, R122, R61 ;  /* 0x0000003d7a7a7221 */ /* 0x002fe20000010000 */
[----:B------:R-:W-:Y:S02]  /*2120*/  MOV R118, 0x1f ;  /* 0x0000001f00767802 */ /* 0x000fe40000000f00 */
[----:B------:R-:W-:Y:S02]  /*2130*/  MOV R61, 0xffffffff ;  /* 0xffffffff003d7802 */ /* 0x000fe40000000f00 */
[----:B------:R-:W-:Y:S02]  /*2140*/  MOV R120, R67 ;  /* 0x0000004300787202 */ /* 0x000fe40000000f00 */
[----:B------:R-:W-:Y:S02]  /*2150*/  MOV R44, 0x2170 ;  /* 0x00002170002c7802 */ /* 0x000fe40000000f00 */
[----:B------:R-:W-:Y:S05]  /*2160*/  CALL.REL.NOINC `($__internal_121_$__cuda_sm70_shflsync_bfly_p) ;  /* 0x0000036000007944 */ /* 0x000fea0003c00000 */
[----:B0-----:R-:W-:Y:S01]  /*2170*/  HFMA2.MMA R89, -RZ, RZ, 0, 1.1920928955078125e-07 ;  /* 0x00000002ff597435 */ /* 0x001fe200000001ff */
[----:B-1----:R-:W-:-:S02]  /*2180*/  MOV R54, R61 ;  /* 0x0000003d00367202 */ /* 0x002fc40000000f00 */
[----:B------:R-:W-:Y:S02]  /*2190*/  MOV R120, R122 ;  /* 0x0000007a00787202 */ /* 0x000fe40000000f00 */
[----:B------:R-:W-:Y:S02]  /*21a0*/  MOV R118, 0x1f ;  /* 0x0000001f00767802 */ /* 0x000fe40000000f00 */
[----:B------:R-:W-:Y:S02]  /*21b0*/  MOV R61, 0xffffffff ;  /* 0xffffffff003d7802 */ /* 0x000fe40000000f00 */
[----:B------:R-:W-:Y:S02]  /*21c0*/  MOV R44, 0x21e0 ;  /* 0x000021e0002c7802 */ /* 0x000fe40000000f00 */
[----:B------:R-:W-:Y:S05]  /*21d0*/  CALL.REL.NOINC `($__internal_121_$__cuda_sm70_shflsync_bfly_p) ;  /* 0x000002f000007944 */ /* 0x000fea0003c00000 */
[----:B------:R-:W-:Y:S01]  /*21e0*/  FADD.FTZ R67, R54, R67 ;  /* 0x0000004336437221 */ /* 0x000fe20000010000 */
[----:B0-----:R-:W-:Y:S01]  /*21f0*/  HFMA2.MMA R89, -RZ, RZ, 0, 2.384185791015625e-07 ;  /* 0x00000004ff597435 */ /* 0x001fe200000001ff */
[----:B-1----:R-:W-:Y:S01]  /*2200*/  FADD.FTZ R122, R122, R61 ;  /* 0x0000003d7a7a7221 */ /* 0x002fe20000010000 */
[----:B------:R-:W-:Y:S02]  /*2210*/  MOV R118, 0x1f ;  /* 0x0000001f00767802 */ /* 0x000fe40000000f00 */
[----:B------:R-:W-:-:S02]  /*2220*/  MOV R61, 0xffffffff ;  /* 0xffffffff003d7802 */ /* 0x000fc40000000f00 */
[----:B------:R-:W-:Y:S02]  /*2230*/  MOV R120, R67 ;  /* 0x0000004300787202 */ /* 0x000fe40000000f00 */
[----:B------:R-:W-:Y:S02]  /*2240*/  MOV R44, 0x2260 ;  /* 0x00002260002c7802 */ /* 0x000fe40000000f00 */
[----:B------:R-:W-:Y:S05]  /*2250*/  CALL.REL.NOINC `($__internal_121_$__cuda_sm70_shflsync_bfly_p) ;  /* 0x0000027000007944 */ /* 0x000fea0003c00000 */
[----:B0-----:R-:W-:Y:S01]  /*2260*/  HFMA2.MMA R89, -RZ, RZ, 0, 2.384185791015625e-07 ;  /* 0x00000004ff597435 */ /* 0x001fe200000001ff */
[----:B-1----:R-:W-:Y:S02]  /*2270*/  MOV R54, R61 ;  /* 0x0000003d00367202 */ /* 0x002fe40000000f00 */
[----:B------:R-:W-:Y:S02]  /*2280*/  MOV R120, R122 ;  /* 0x0000007a00787202 */ /* 0x000fe40000000f00 */
[----:B------:R-:W-:Y:S02]  /*2290*/  MOV R118, 0x1f ;  /* 0x0000001f00767802 */ /* 0x000fe40000000f00 */
[----:B------:R-:W-:Y:S02]  /*22a0*/  MOV R61, 0xffffffff ;  /* 0xffffffff003d7802 */ /* 0x000fe40000000f00 */
[----:B------:R-:W-:-:S02]  /*22b0*/  MOV R44, 0x22d0 ;  /* 0x000022d0002c7802 */ /* 0x000fc40000000f00 */
[----:B------:R-:W-:Y:S05]  /*22c0*/  CALL.REL.NOINC `($__internal_121_$__cuda_sm70_shflsync_bfly_p) ;  /* 0x0000020000007944 */ /* 0x000fea0003c00000 */
[----:B------:R-:W-:Y:S01]  /*22d0*/  FADD.FTZ R67, R54, R67 ;  /* 0x0000004336437221 */ /* 0x000fe20000010000 */
[----:B0-----:R-:W-:Y:S01]  /*22e0*/  HFMA2.MMA R89, -RZ, RZ, 0, 4.76837158203125e-07 ;  /* 0x00000008ff597435 */ /* 0x001fe200000001ff */
[----:B-1----:R-:W-:Y:S01]  /*22f0*/  FADD.FTZ R122, R122, R61 ;  /* 0x0000003d7a7a7221 */ /* 0x002fe20000010000 */
[----:B------:R-:W-:-:S02]  /*2300*/  MOV R118, 0x1f ;  /* 0x0000001f00767802 */ /* 0x000fc40000000f00 */
[----:B------:R-:W-:Y:S02]  /*2310*/  MOV R61, 0xffffffff ;  /* 0xffffffff003d7802 */ /* 0x000fe40000000f00 */
[----:B------:R-:W-:Y:S02]  /*2320*/  MOV R120, R67 ;  /* 0x0000004300787202 */ /* 0x000fe40000000f00 */
[----:B------:R-:W-:Y:S02]  /*2330*/  MOV R44, 0x2350 ;  /* 0x00002350002c7802 */ /* 0x000fe40000000f00 */
[----:B------:R-:W-:Y:S05]  /*2340*/  CALL.REL.NOINC `($__internal_121_$__cuda_sm70_shflsync_bfly_p) ;  /* 0x0000018000007944 */ /* 0x000fea0003c00000 */
[----:B0-----:R-:W-:Y:S01]  /*2350*/  HFMA2.MMA R89, -RZ, RZ, 0, 4.76837158203125e-07 ;  /* 0x00000008ff597435 */ /* 0x001fe200000001ff */
[----:B-1----:R-:W-:Y:S02]  /*2360*/  MOV R54, R61 ;  /* 0x0000003d00367202 */ /* 0x002fe40000000f00 */
[----:B------:R-:W-:Y:S02]  /*2370*/  MOV R120, R122 ;  /* 0x0000007a00787202 */ /* 0x000fe40000000f00 */
[----:B------:R-:W-:Y:S02]  /*2380*/  MOV R118, 0x1f ;  /* 0x0000001f00767802 */ /* 0x000fe40000000f00 */
[----:B------:R-:W-:-:S02]  /*2390*/  MOV R61, 0xffffffff ;  /* 0xffffffff003d7802 */ /* 0x000fc40000000f00 */
[----:B------:R-:W-:Y:S02]  /*23a0*/  MOV R44, 0x23c0 ;  /* 0x000023c0002c7802 */ /* 0x000fe40000000f00 */
[----:B------:R-:W-:Y:S05]  /*23b0*/  CALL.REL.NOINC `($__internal_121_$__cuda_sm70_shflsync_bfly_p) ;  /* 0x0000011000007944 */ /* 0x000fea0003c00000 */
[----:B------:R-:W-:Y:S01]  /*23c0*/  FADD.FTZ R54, R54, R67 ;  /* 0x0000004336367221 */ /* 0x000fe20000010000 */
[----:B0-----:R-:W-:Y:S01]  /*23d0*/  HFMA2.MMA R89, -RZ, RZ, 0, 9.5367431640625e-07 ;  /* 0x00000010ff597435 */ /* 0x001fe200000001ff */
[----:B-1----:R-:W-:Y:S01]  /*23e0*/  FADD.FTZ R67, R122, R61 ;  /* 0x0000003d7a437221 */ /* 0x002fe20000010000 */
[----:B------:R-:W-:Y:S02]  /*23f0*/  MOV R118, 0x1f ;  /* 0x0000001f00767802 */ /* 0x000fe40000000f00 */
[----:B------:R-:W-:Y:S02]  /*2400*/  MOV R61, 0xffffffff ;  /* 0xffffffff003d7802 */ /* 0x000fe40000000f00 */
[----:B------:R-:W-:Y:S02]  /*2410*/  MOV R120, R54 ;  /* 0x0000003600787202 */ /* 0x000fe40000000f00 */
[----:B------:R-:W-:Y:S02]  /*2420*/  MOV R44, 0x2440 ;  /* 0x00002440002c7802 */ /* 0x000fe40000000f00 */
[----:B------:R-:W-:Y:S05]  /*2430*/  CALL.REL.NOINC `($__internal_121_$__cuda_sm70_shflsync_bfly_p) ;  /* 0x0000009000007944 */ /* 0x000fea0003c00000 */
[----:B0-----:R-:W-:Y:S01]  /*2440*/  HFMA2.MMA R89, -RZ, RZ, 0, 9.5367431640625e-07 ;  /* 0x00000010ff597435 */ /* 0x001fe200000001ff */
[----:B-1----:R-:W-:-:S02]  /*2450*/  MOV R111, R61 ;  /* 0x0000003d006f7202 */ /* 0x002fc40000000f00 */
[----:B------:R-:W-:Y:S02]  /*2460*/  MOV R120, R67 ;  /* 0x0000004300787202 */ /* 0x000fe40000000f00 */
[----:B------:R-:W-:Y:S02]  /*2470*/  MOV R118, 0x1f ;  /* 0x0000001f00767802 */ /* 0x000fe40000000f00 */
[----:B------:R-:W-:Y:S02]  /*2480*/  MOV R61, 0xffffffff ;  /* 0xffffffff003d7802 */ /* 0x000fe40000000f00 */
[----:B------:R-:W-:Y:S02]  /*2490*/  MOV R44, 0x24b0 ;  /* 0x000024b0002c7802 */ /* 0x000fe40000000f00 */
[----:B------:R-:W-:Y:S05]  /*24a0*/  CALL.REL.NOINC `($__internal_121_$__cuda_sm70_shflsync_bfly_p) ;  /* 0x0000002000007944 */ /* 0x000fea0003c00000 */
[----:B01----:R-:W-:Y:S01]  /*24b0*/  MOV R118, R61 ;  /* 0x0000003d00767202 */ /* 0x003fe20000000f00 */
[----:B------:R-:W-:Y:S05]  /*24c0*/  BRA `(.L_x_4463) ;  /* 0xffffeb3000007947 */ /* 0x000fea000383ffff */
        .weak           $__internal_121_$__cuda_sm70_shflsync_bfly_p
        .type           $__internal_121_$__cuda_sm70_shflsync_bfly_p,@function
        .size           $__internal_121_$__cuda_sm70_shflsync_bfly_p,(.L_x_7299 - $__internal_121_$__cuda_sm70_shflsync_bfly_p)
$__internal_121_$__cuda_sm70_shflsync_bfly_p:
[----:B------:R-:W-:Y:S01]  /*24d0*/  HFMA2.MMA R45, -RZ, RZ, 0, 0 ;  /* 0x00000000ff2d7435 */ /* 0x000fe200000001ff */
[----:B------:R-:W-:Y:S04]  /*24e0*/  WARPSYNC R61 ;  /* 0x0000003d00007348 */ /* 0x000fe80003800000 */
[----:B------:R0:W1:Y:S01]  /*24f0*/  SHFL.BFLY PT, R61, R120, R89, R118 ;  /* 0x0c000059783d7389 */ /* 0x00006200000e0076 */
[----:B------:R-:W-:Y:S05]  /*2500*/  RET.REL.NODEC R44 `(_ZN10layer_norm13ln_bwd_kernelINS_13Kernel_traitsI6__halfS2_fS2_fjLj512ELj1ELj4ELj1ELj16ENS_18Kernel_traits_baseILj512ES2_S2_fS2_fjLj128EEEEELb0ELb0ELb0ELb1EEEvNS_9BwdParamsE) ;  /* 0xffffdaf02c007950 */ /* 0x000fea0003c3ffff */
.L_x_4464:
        /* <DEDUP_REMOVED lines=15> */
.L_x_7299:


//--------------------- .text._ZN10layer_norm13ln_bwd_kernelINS_13Kernel_traitsI6__halfS2_fS2_fjLj512ELj1ELj4ELj1ELj16ENS_18Kernel_traits_baseILj512ES2_S2_fS2_fjLj128EEEEELb0ELb0ELb1ELb0EEEvNS_9BwdParamsE --------------------------
	.section	.text._ZN10layer_norm13ln_bwd_kernelINS_13Kernel_traitsI6__halfS2_fS2_fjLj512ELj1ELj4ELj1ELj16ENS_18Kernel_traits_baseILj512ES2_S2_fS2_fjLj128EEEEELb0ELb0ELb1ELb0EEEvNS_9BwdParamsE,"ax",@progbits
	.sectioninfo	@"SHI_REGISTERS=128"
	.align	128
        .global         _ZN10layer_norm13ln_bwd_kernelINS_13Kernel_traitsI6__halfS2_fS2_fjLj512ELj1ELj4ELj1ELj16ENS_18Kernel_traits_baseILj512ES2_S2_fS2_fjLj128EEEEELb0ELb0ELb1ELb0EEEvNS_9BwdParamsE
        .type           _ZN10layer_norm13ln_bwd_kernelINS_13Kernel_traitsI6__halfS2_fS2_fjLj512ELj1ELj4ELj1ELj16ENS_18Kernel_traits_baseILj512ES2_S2_fS2_fjLj128EEEEELb0ELb0ELb1ELb0EEEvNS_9BwdParamsE,@function
        .size           _ZN10layer_norm13ln_bwd_kernelINS_13Kernel_traitsI6__halfS2_fS2_fjLj512ELj1ELj4ELj1ELj16ENS_18Kernel_traits_baseILj512ES2_S2_fS2_fjLj128EEEEELb0ELb0ELb1ELb0EEEvNS_9BwdParamsE,(.L_x_7300 - _ZN10layer_norm13ln_bwd_kernelINS_13Kernel_traitsI6__halfS2_fS2_fjLj512ELj1ELj4ELj1ELj16ENS_18Kernel_traits_baseILj512ES2_S2_fS2_fjLj128EEEEELb0ELb0ELb1ELb0EEEvNS_9BwdParamsE)
        .other          _ZN10layer_norm13ln_bwd_kernelINS_13Kernel_traitsI6__halfS2_fS2_fjLj512ELj1ELj4ELj1ELj16ENS_18Kernel_traits_baseILj512ES2_S2_fS2_fjLj128EEEEELb0ELb0ELb1ELb0EEEvNS_9BwdParamsE,@"STO_CUDA_ENTRY STV_DEFAULT"
_ZN10layer_norm13ln_bwd_kernelINS_13Kernel_traitsI6__halfS2_fS2_fjLj512ELj1ELj4ELj1ELj16ENS_18Kernel_traits_baseILj512ES2_S2_fS2_fjLj128EEEEELb0ELb0ELb1ELb0EEEvNS_9BwdParamsE:
.text._ZN10layer_norm13ln_bwd_kernelINS_13Kernel_traitsI6__halfS2_fS2_fjLj512ELj1ELj4ELj1ELj16ENS_18Kernel_traits_baseILj512ES2_S2_fS2_fjLj128EEEEELb0ELb0ELb1ELb0EEEvNS_9BwdParamsE:
        /* <DEDUP_REMOVED lines=58> */
.L_x_4513:
[----:B------:R-:W-:-:S05]  /*03a0*/  MOV R98, 0x4 ;  /* 0x0000000400627802 */ /* 0x000fca0000000f00 */
        /* <DEDUP_REMOVED lines=24> */
.L_x_4471:
[----:B------:R-:W-:Y:S02]  /*0530*/  IADD3 R105, R3, 0x20, RZ ;  /* 0x0000002003697810 */ /* 0x000fe40007ffe0ff */
.L_x_4470:
[----:B------:R-:W-:Y:S05]  /*0540*/  BSYNC B2 ;  /* 0x0000000000027941 */ /* 0x000fea0003800000 */
.L_x_4469:
        /* <DEDUP_REMOVED lines=10> */
.L_x_4468:
        /* <DEDUP_REMOVED lines=9> */
[----:B------:R-:W-:Y:S01]  /*0680*/  IMAD.MOV.U32 R104, RZ, RZ, RZ ;  /* 0x000000ffff687224 */ /* 0x000fe200078e00ff */
[----:B------:R-:W-:Y:S01]  /*0690*/  MOV R108, R3 ;  /* 0x00000003006c7202 */ /* 0x000fe20000000f00 */
[----:B0-----:R-:W-:Y:S01]  /*06a0*/  HFMA2.MMA R99, -RZ, RZ, 0, 0 ;  /* 0x00000000ff637435 */ /* 0x001fe200000001ff */
[----:B--2---:R-:W-:Y:S01]  /*06b0*/  FSEL R98, R98, RZ, !P0 ;  /* 0x000000ff62627208 */ /* 0x004fe20004000000 */
[----:B------:R-:W-:Y:S05]  /*06c0*/  @!P6 BRA `(.L_x_4474) ;  /* 0x000004c00000e947 */ /* 0x000fea0003800000 */
[----:B------:R-:W-:Y:S01]  /*06d0*/  MOV R8, 0x10 ;  /* 0x0000001000087802 */ /* 0x000fe20000000f00 */
        /* <DEDUP_REMOVED lines=13> */
[C---:B------:R-:W-:Y:S01]  /*07b0*/  FADD.FTZ R4, -R98.reuse, R4 ;  /* 0x0000000462047221 */ /* 0x040fe20000010100 */
[--C-:B---3--:R-:W-:Y:S01]  /*07c0*/  HADD2.F32 R99, -RZ, R8.reuse.H0_H0 ;  /* 0x20000008ff637230 */ /* 0x108fe20000004100 */
[----:B------:R-:W-:Y:S01]  /*07d0*/  FADD.FTZ R7, -R98, R7 ;  /* 0x0000000762077221 */ /* 0x000fe20000010100 */
[----:B------:R-:W-:Y:S01]  /*07e0*/  HADD2.F32 R104, -RZ, R8.H1_H1 ;  /* 0x30000008ff687230 */ /* 0x000fe20000004100 */
[----:B-----5:R-:W-:Y:S01]  /*07f0*/  FMUL.FTZ R5, R2, R5 ;  /* 0x0000000502057220 */ /* 0x020fe20000410000 */
[--C-:B0-----:R-:W-:Y:S01]  /*0800*/  HADD2.F32 R84, -RZ, R9.reuse.H0_H0 ;  /* 0x20000009ff547230 */ /* 0x101fe20000004100 */
[----:B----4-:R-:W-:Y:S01]  /*0810*/  FADD.FTZ R8, -R98, R12 ;  /* 0x0000000c62087221 */ /* 0x010fe20000010100 */
[----:B------:R-:W-:Y:S01]  /*0820*/  HADD2.F32 R85, -RZ, R9.H1_H1 ;  /* 0x30000009ff557230 */ /* 0x000fe20000004100 */
[C---:B------:R-:W-:Y:S01]  /*0830*/  FMUL.FTZ R6, R2.reuse, R6 ;  /* 0x0000000602067220 */ /* 0x040fe20000410000 */
[--C-:B------:R-:W-:Y:S01]  /*0840*/  HADD2.F32 R88, -RZ, R10.reuse.H0_H0 ;  /* 0x2000000aff587230 */ /* 0x100fe20000004100 */
[----:B------:R-:W-:Y:S01]  /*0850*/  FMUL.FTZ R4, R2, R4 ;  /* 0x0000000402047220 */ /* 0x000fe20000410000 */
[----:B------:R-:W-:Y:S01]  /*0860*/  HADD2.F32 R89, -RZ, R10.H1_H1 ;  /* 0x3000000aff597230 */ /* 0x000fe20000004100 */
[----:B------:R-:W-:Y:S01]  /*0870*/  FMUL.FTZ R12, R120, R99 ;  /* 0x00000063780c7220 */ /* 0x000fe20000410000 */
[--C-:B------:R-:W-:Y:S01]  /*0880*/  HADD2.F32 R90, -RZ, R11.reuse.H0_H0 ;  /* 0x2000000bff5a7230 */ /* 0x100fe20000004100 */
[C---:B------:R-:W-:Y:S01]  /*0890*/  FADD.FTZ R9, -R98.reuse, R13 ;  /* 0x0000000d62097221 */ /* 0x040fe20000010100 */
[----:B------:R-:W-:Y:S01]  /*08a0*/  HADD2.F32 R91, -RZ, R11.H1_H1 ;  /* 0x3000000bff5b7230 */ /* 0x000fe20000004100 */
[----:B------:R-:W-:-:S02]  /*08b0*/  FADD.FTZ R10, -R98, R14 ;  /* 0x0000000e620a7221 */ /* 0x000fc40000010100 */
        /* <DEDUP_REMOVED lines=8> */
[----:B------:R-:W-:Y:S02]  /*0940*/  FFMA.FTZ R104, R4, R12, RZ ;  /* 0x0000000c04687223 */ /* 0x000fe400000100ff */
[----:B------:R-:W-:Y:S02]  /*0950*/  FADD.FTZ R11, -R98, R15 ;  /* 0x0000000f620b7221 */ /* 0x000fe40000010100 */
        /* <DEDUP_REMOVED lines=35> */
.L_x_4474:
[----:B------:R-:W-:Y:S05]  /*0b90*/  BSYNC B2 ;  /* 0x0000000000027941 */ /* 0x000fea0003800000 */
.L_x_4473:
        /* <DEDUP_REMOVED lines=14> */
[--C-:B---3--:R-:W-:Y:S01]  /*0c80*/  HADD2.F32 R93, -RZ, R84.reuse.H0_H0 ;  /* 0x20000054ff5d7230 */ /* 0x108fe20000004100 */
[C---:B------:R-:W-:Y:S01]  /*0c90*/  FADD.FTZ R78, -R98.reuse, R78 ;  /* 0x0000004e624e7221 */ /* 0x040fe20000010100 */
[----:B------:R-:W-:Y:S01]  /*0ca0*/  HADD2.F32 R84, -RZ, R84.H1_H1 ;  /* 0x30000054ff547230 */ /* 0x000fe20000004100 */
[----:B------:R-:W-:Y:S01]  /*0cb0*/  FADD.FTZ R79, -R98, R79 ;  /* 0x0000004f624f7221 */ /* 0x000fe20000010100 */
[--C-:B------:R-:W-:Y:S01]  /*0cc0*/  HADD2.F32 R94, -RZ, R86.reuse.H0_H0 ;  /* 0x20000056ff5e7230 */ /* 0x100fe20000004100 */
[C---:B-----5:R-:W-:Y:S01]  /*0cd0*/  FMUL.FTZ R77, R2.reuse, R77 ;  /* 0x0000004d024d7220 */ /* 0x060fe20000410000 */
[----:B------:R-:W-:Y:S01]  /*0ce0*/  HADD2.F32 R95, -RZ, R86.H1_H1 ;  /* 0x30000056ff5f7230 */ /* 0x000fe20000004100 */
[----:B------:R-:W-:Y:S01]  /*0cf0*/  FMUL.FTZ R76, R2, R76 ;  /* 0x0000004c024c7220 */ /* 0x000fe20000410000 */
[--C-:B------:R-:W-:Y:S01]  /*0d00*/  HADD2.F32 R92, -RZ, R85.reuse.H0_H0 ;  /* 0x20000055ff5c7230 */ /* 0x100fe20000004100 */
[----:B------:R-:W-:Y:S01]  /*0d10*/  FMUL.FTZ R86, R112, R93 ;  /* 0x0000005d70567220 */ /* 0x000fe20000410000 */
[----:B------:R-:W-:Y:S01]  /*0d20*/  HADD2.F32 R85, -RZ, R85.H1_H1 ;  /* 0x30000055ff557230 */ /* 0x000fe20000004100 */
[C---:B------:R-:W-:Y:S01]  /*0d30*/  FMUL.FTZ R78, R2.reuse, R78 ;  /* 0x0000004e024e7220 */ /* 0x040fe20000410000 */
[--C-:B------:R-:W-:Y:S01]  /*0d40*/  HADD2.F32 R96, -RZ, R87.reuse.H0_H0 ;  /* 0x20000057ff607230 */ /* 0x100fe20000004100 */
[----:B------:R-:W-:Y:S01]  /*0d50*/  FMUL.FTZ R79, R2, R79 ;  /* 0x0000004f024f7220 */ /* 0x000fe20000410000 */
[----:B------:R-:W-:Y:S01]  /*0d60*/  HADD2.F32 R97, -RZ, R87.H1_H1 ;  /* 0x30000057ff617230 */ /* 0x000fe20000004100 */
        /* <DEDUP_REMOVED lines=47> */
.L_x_4472:
[----:B------:R-:W-:Y:S05]  /*1060*/  BSYNC B1 ;  /* 0x0000000000017941 */ /* 0x000fea0003800000 */
.L_x_4467:
[----:B------:R-:W-:Y:S05]  /*1070*/  BRA.DIV ~URZ, `(.L_x_4475) ;  /* 0x00001cc27f007947 */ /* 0x000fea000b800000 */
[----:B------:R1:W2:Y:S02]  /*1080*/  SHFL.BFLY PT, R105, R104, 0x1, 0x1f ;  /* 0x0c201f0068697f89 */ /* 0x0002a400000e0000 */
.L_x_4514:
        /* <DEDUP_REMOVED lines=18> */
.L_x_4515:
[----:B-----5:R-:W-:Y:S01]  /*11b0*/  ISETP.GE.AND P3, PT, R100, 0x1, PT ;  /* 0x000000016400780c */ /* 0x020fe20003f66270 */
[----:B-1----:R-:W-:Y:S01]  /*11c0*/  FADD.FTZ R105, R105, R104 ;  /* 0x0000006869697221 */ /* 0x002fe20000010000 */
[----:B------:R-:W-:Y:S01]  /*11d0*/  HFMA2.MMA R98, -RZ, RZ, 0, 0 ;  /* 0x00000000ff627435 */ /* 0x000fe200000001ff */
[----:B--2---:R-:W-:Y:S01]  /*11e0*/  FADD.FTZ R84, R84, R99 ;  /* 0x0000006354547221 */ /* 0x004fe20000010000 */
[----:B------:R-:W-:Y:S01]  /*11f0*/  ISETP.NE.AND P0, PT, R123, RZ, PT ;  /* 0x000000ff7b00720c */ /* 0x000fe20003f05270 */
[----:B0-----:R-:W-:Y:S01]  /*1200*/  FMUL.FTZ R99, R105, c[0x0][0x1e0] ;  /* 0x0000780069637a20 */ /* 0x001fe20000410000 */
[----:B------:R-:W-:Y:S04]  /*1210*/  BSSY B1, `(.L_x_4477) ;  /* 0x0000097000017945 */ /* 0x000fe80003800000 */
        /* <DEDUP_REMOVED lines=22> */
.L_x_4480:
[----:B------:R-:W-:Y:S05]  /*1380*/  BSYNC B2 ;  /* 0x0000000000027941 */ /* 0x000fea0003800000 */
.L_x_4479:
        /* <DEDUP_REMOVED lines=12> */
.L_x_4482:
[----:B------:R-:W-:Y:S05]  /*1450*/  BSYNC B2 ;  /* 0x0000000000027941 */ /* 0x000fea0003800000 */
.L_x_4481:
[C---:B------:R-:W-:Y:S01]  /*1460*/  SEL R64, R85.reuse, R64, P0 ;  /* 0x0000004055407207 */ /* 0x040fe20000000000 */
[----:B------:R-:W-:Y:S01]  /*1470*/  @P3 FMUL.FTZ R85, R85, c[0x0][0x1ec] ;  /* 0x00007b0055553a20 */ /* 0x000fe20000410000 */
[----:B------:R-:W-:Y:S01]  /*1480*/  @!P4 ISETP.NE.AND.EX P1, PT, RZ, c[0x0][0x21c], PT, P1 ;  /* 0x00008700ff00ca0c */ /* 0x000fe20003f25310 */
[C---:B------:R-:W-:Y:S01]  /*1490*/  @P3 FMUL.FTZ R104, R84.reuse, c[0x0][0x1ec] ;  /* 0x00007b0054683a20 */ /* 0x040fe20000410000 */
[----:B------:R-:W-:Y:S01]  /*14a0*/  BSSY B2, `(.L_x_4483) ;  /* 0x000000d000027945 */ /* 0x000fe20003800000 */
[----:B------:R-:W-:Y:S02]  /*14b0*/  @!P4 ISETP.NE.U32.AND P2, PT, RZ, c[0x0][0x218], PT ;  /* 0x00008600ff00ca0c */ /* 0x000fe40003f45070 */
[----:B------:R-:W-:Y:S02]  /*14c0*/  @P3 F2FP.PACK_AB R85, RZ, R85 ;  /* 0x00000055ff55323e */ /* 0x000fe400000000ff */
[----:B------:R-:W-:Y:S02]  /*14d0*/  @P3 F2FP.PACK_AB R104, RZ, R104 ;  /* 0x00000068ff68323e */ /* 0x000fe400000000ff */
        /* <DEDUP_REMOVED lines=9> */
.L_x_4484:
[----:B------:R-:W-:Y:S05]  /*1570*/  BSYNC B2 ;  /* 0x0000000000027941 */ /* 0x000fea0003800000 */
.L_x_4483:
        /* <DEDUP_REMOVED lines=13> */
.L_x_4486:
[----:B------:R-:W-:Y:S05]  /*1650*/  BSYNC B2 ;  /* 0x0000000000027941 */ /* 0x000fea0003800000 */
.L_x_4485:
        /* <DEDUP_REMOVED lines=17> */
.L_x_4488:
[----:B------:R-:W-:Y:S05]  /*1770*/  BSYNC B2 ;  /* 0x0000000000027941 */ /* 0x000fea0003800000 */
.L_x_4487:
        /* <DEDUP_REMOVED lines=13> */
.L_x_4490:
[----:B------:R-:W-:Y:S05]  /*1850*/  BSYNC B2 ;  /* 0x0000000000027941 */ /* 0x000fea0003800000 */
.L_x_4489:
[C---:B------:R-:W-:Y:S01]  /*1860*/  @P3 FMUL.FTZ R104, R125.reuse, c[0x0][0x1ec] ;  /* 0x00007b007d683a20 */ /* 0x040fe20000410000 */
[----:B------:R-:W-:Y:S01]  /*1870*/  @!P4 ISETP.NE.AND.EX P1, PT, RZ, c[0x0][0x21c], PT, P1 ;  /* 0x00008700ff00ca0c */ /* 0x000fe20003f25310 */
[----:B------:R-:W-:Y:S01]  /*1880*/  @P3 FMUL.FTZ R105, R84, c[0x0][0x1ec] ;  /* 0x00007b0054693a20 */ /* 0x000fe20000410000 */
[----:B------:R-:W-:Y:S01]  /*1890*/  BSSY B2, `(.L_x_4491) ;  /* 0x000000e000027945 */ /* 0x000fe20003800000 */
[----:B------:R-:W-:Y:S02]  /*18a0*/  ISETP.NE.U32.AND P2, PT, RZ, c[0x0][0x258], PT ;  /* 0x00009600ff007a0c */ /* 0x000fe40003f45070 */
[----:B------:R-:W-:Y:S02]  /*18b0*/  SEL R68, R125, R68, P0 ;  /* 0x000000447d447207 */ /* 0x000fe40000000000 */
[----:B------:R-:W-:Y:S02]  /*18c0*/  @P3 F2FP.PACK_AB R104, RZ, R104 ;  /* 0x00000068ff68323e */ /* 0x000fe400000000ff */
[----:B------:R-:W-:-:S02]  /*18d0*/  @P3 F2FP.PACK_AB R105, RZ, R105 ;  /* 0x00000069ff69323e */ /* 0x000fc400000000ff */
        /* <DEDUP_REMOVED lines=9> */
.L_x_4492:
[----:B------:R-:W-:Y:S05]  /*1970*/  BSYNC B2 ;  /* 0x0000000000027941 */ /* 0x000fea0003800000 */
.L_x_4491:
        /* <DEDUP_REMOVED lines=14> */
.L_x_4494:
[----:B------:R-:W-:Y:S05]  /*1a60*/  BSYNC B2 ;  /* 0x0000000000027941 */ /* 0x000fea0003800000 */
.L_x_4493:
[C---:B------:R-:W-:Y:S01]  /*1a70*/  SEL R71, R84.reuse, R71, P0 ;  /* 0x0000004754477207 */ /* 0x040fe20000000000 */
[----:B------:R-:W-:Y:S01]  /*1a80*/  @P3 FMUL.FTZ R84, R84, c[0x0][0x1ec] ;  /* 0x00007b0054543a20 */ /* 0x000fe20000410000 */
[----:B------:R-:W-:Y:S02]  /*1a90*/  @P3 PRMT R74, R104, 0x7610, R74 ;  /* 0x00007610684a3816 */ /* 0x000fe4000000004a */
[----:B------:R-:W-:Y:S02]  /*1aa0*/  @P3 F2FP.PACK_AB R108, RZ, R108 ;  /* 0x0000006cff6c323e */ /* 0x000fe400000000ff */
[----:B------:R-:W-:Y:S02]  /*1ab0*/  @P3 F2FP.PACK_AB R122, RZ, R84 ;  /* 0x00000054ff7a323e */ /* 0x000fe400000000ff */
[----:B------:R-:W-:Y:S02]  /*1ac0*/  @P2 MOV R84, 0x20 ;  /* 0x0000002000542802 */ /* 0x000fe40000000f00 */
[----:B------:R-:W-:-:S02]  /*1ad0*/  @P3 PRMT R74, R74, 0x5410, R105 ;  /* 0x000054104a4a3816 */ /* 0x000fc40000000069 */
[----:B------:R-:W-:Y:S01]  /*1ae0*/  @P3 MOV R105, 0x10 ;  /* 0x0000001000693802 */ /* 0x000fe20000000f00 */
[C---:B------:R-:W-:Y:S01]  /*1af0*/  @P2 IMAD.WIDE.U32 R84, R3.reuse, R84, c[0x0][0x258] ;  /* 0x0000960003542625 */ /* 0x040fe200078e0054 */
[----:B------:R-:W-:Y:S02]  /*1b00*/  @P3 PRMT R75, R108, 0x7610, R75 ;  /* 0x000076106c4b3816 */ /* 0x000fe4000000004b */
[----:B------:R-:W-:Y:S02]  /*1b10*/  IADD3 R3, R3, 0x20, RZ ;  /* 0x0000002003037810 */ /* 0x000fe40007ffe0ff */
[----:B------:R-:W-:Y:S01]  /*1b20*/  @P2 STG.E.128 [R84.64], R64 ;  /* 0x0000004054002986 */ /* 0x000fe2000c101d04 */
[----:B------:R-:W-:-:S03]  /*1b30*/  @P3 PRMT R75, R75, 0x5410, R122 ;  /* 0x000054104b4b3816 */ /* 0x000fc6000000007a */
[----:B------:R0:W-:Y:S02]  /*1b40*/  @P2 STG.E.128 [R84.64+0x10], R68 ;  /* 0x0000104454002986 */ /* 0x0001e4000c101d04 */
[C---:B0-----:R-:W-:Y:S01]  /*1b50*/  @P3 IMAD.WIDE.U32 R84, R98.reuse, R105, c[0x0][0x248] ;  /* 0x0000920062543625 */ /* 0x041fe200078e0069 */
[----:B------:R-:W-:-:S04]  /*1b60*/  IADD3 R98, R98, 0x20, RZ ;  /* 0x0000002062627810 */ /* 0x000fc80007ffe0ff */
[----:B------:R0:W-:Y:S03]  /*1b70*/  @P3 STG.E.128 [R84.64], R72 ;  /* 0x0000004854003986 */ /* 0x0001e6000c101d04 */
.L_x_4478:
[----:B------:R-:W-:Y:S05]  /*1b80*/  BSYNC B1 ;  /* 0x0000000000017941 */ /* 0x000fea0003800000 */
.L_x_4477:
        /* <DEDUP_REMOVED lines=15> */
.L_x_4498:
[----:B------:R-:W-:Y:S05]  /*1c80*/  BSYNC B2 ;  /* 0x0000000000027941 */ /* 0x000fea0003800000 */
.L_x_4497:
        /* <DEDUP_REMOVED lines=11> */
.L_x_4500:
[----:B------:R-:W-:Y:S05]  /*1d40*/  BSYNC B2 ;  /* 0x0000000000027941 */ /* 0x000fea0003800000 */
.L_x_4499:
        /* <DEDUP_REMOVED lines=12> */
.L_x_4502:
[----:B------:R-:W-:Y:S05]  /*1e10*/  BSYNC B2 ;  /* 0x0000000000027941 */ /* 0x000fea0003800000 */
.L_x_4501:
[C---:B------:R-:W-:Y:S01]  /*1e20*/  SEL R64, R85.reuse, R64, P0 ;  /* 0x0000004055407207 */ /* 0x040fe20000000000 */
[C---:B------:R-:W-:Y:S01]  /*1e30*/  @P3 FMUL.FTZ R104, R84.reuse, c[0x0][0x1ec] ;  /* 0x00007b0054683a20 */ /* 0x040fe20000410000 */
[----:B------:R-:W-:Y:S01]  /*1e40*/  @!P4 ISETP.NE.AND.EX P2, PT, RZ, c[0x0][0x21c], PT, P2 ;  /* 0x00008700ff00ca0c */ /* 0x000fe20003f45320 */
[----:B------:R-:W-:Y:S01]  /*1e50*/  @P3 FMUL.FTZ R85, R85, c[0x0][0x1ec] ;  /* 0x00007b0055553a20 */ /* 0x000fe20000410000 */
        /* <DEDUP_REMOVED lines=13> */
.L_x_4504:
[----:B------:R-:W-:Y:S05]  /*1f30*/  BSYNC B2 ;  /* 0x0000000000027941 */ /* 0x000fea0003800000 */
.L_x_4503:
        /* <DEDUP_REMOVED lines=13> */
.L_x_4506:
[----:B------:R-:W-:Y:S05]  /*2010*/  BSYNC B2 ;  /* 0x0000000000027941 */ /* 0x000fea0003800000 */
.L_x_4505:
[C---:B------:R-:W-:Y:S01]  /*2020*/  @P3 FMUL.FTZ R108, R105.reuse, c[0x0][0x1ec] ;  /* 0x00007b00696c3a20 */ /* 0x040fe20000410000 */
[----:B------:R-:W-:Y:S01]  /*2030*/  @!P4 ISETP.NE.AND.EX P2, PT, RZ, c[0x0][0x21c], PT, P2 ;  /* 0x00008700ff00ca0c */ /* 0x000fe20003f45320 */
[----:B------:R-:W-:Y:S01]  /*2040*/  @P3 FMUL.FTZ R122, R104, c[0x0][0x1ec] ;  /* 0x00007b00687a3a20 */ /* 0x000fe20000410000 */
[----:B------:R-:W-:Y:S01]  /*2050*/  BSSY B2, `(.L_x_4507) ;  /* 0x000000d000027945 */ /* 0x000fe20003800000 */
[----:B------:R-:W-:Y:S02]  /*2060*/  @!P4 ISETP.NE.U32.AND P1, PT, RZ, c[0x0][0x218], PT ;  /* 0x00008600ff00ca0c */ /* 0x000fe40003f25070 */
[----:B------:R-:W-:Y:S02]  /*2070*/  SEL R66, R105, R66, P0 ;  /* 0x0000004269427207 */ /* 0x000fe40000000000 */
[----:B------:R-:W-:Y:S02]  /*2080*/  @P3 F2FP.PACK_AB R108, RZ, R108 ;  /* 0x0000006cff6c323e */ /* 0x000fe400000000ff */
[----:B------:R-:W-:-:S02]  /*2090*/  @P3 F2FP.PACK_AB R122, RZ, R122 ;  /* 0x0000007aff7a323e */ /* 0x000fc400000000ff */
        /* <DEDUP_REMOVED lines=8> */
.L_x_4508:
[----:B------:R-:W-:Y:S05]  /*2120*/  BSYNC B2 ;  /* 0x0000000000027941 */ /* 0x000fea0003800000 */
.L_x_4507:
        /* <DEDUP_REMOVED lines=12> */
.L_x_4510:
[----:B------:R-:W-:Y:S05]  /*21f0*/  BSYNC B2 ;  /* 0x0000000000027941 */ /* 0x000fea0003800000 */
.L_x_4509:
        /* <DEDUP_REMOVED lines=14> */
.L_x_4512:
[----:B------:R-:W-:Y:S05]  /*22e0*/  BSYNC B2 ;  /* 0x0000000000027941 */ /* 0x000fea0003800000 */
.L_x_4511:
        /* <DEDUP_REMOVED lines=8> */
[----:B------:R-:W-:Y:S01]  /*2370*/  @P3 F2FP.PACK_AB R85, RZ, R85 ;  /* 0x00000055ff55323e */ /* 0x000fe200000000ff */
[----:B------:R-:W-:Y:S01]  /*2380*/  @P3 FMUL.FTZ R84, R84, c[0x0][0x1ec] ;  /* 0x00007b0054543a20 */ /* 0x000fe20000410000 */
[----:B------:R-:W-:Y:S01]  /*2390*/  @P3 F2FP.PACK_AB R105, RZ, R105 ;  /* 0x00000069ff69323e */ /* 0x000fe200000000ff */
[----:B------:R-:W-:Y:S01]  /*23a0*/  @P3 FMUL.FTZ R104, R104, c[0x0][0x1ec] ;  /* 0x00007b0068683a20 */ /* 0x000fe20000410000 */
[----:B------:R-:W-:Y:S01]  /*23b0*/  @P2 STG.E.128 [R2.64], R64 ;  /* 0x0000004002002986 */ /* 0x000fe2000c101d04 */
[----:B------:R-:W-:-:S02]  /*23c0*/  @P3 PRMT R74, R85, 0x7610, R74 ;  /* 0x00007610554a3816 */ /* 0x000fc4000000004a */
[----:B------:R-:W-:Y:S01]  /*23d0*/  @P3 F2FP.PACK_AB R84, RZ, R84 ;  /* 0x00000054ff54323e */ /* 0x000fe200000000ff */
[----:B------:R0:W-:Y:S01]  /*23e0*/  @P2 STG.E.128 [R2.64+0x10], R68 ;  /* 0x0000104402002986 */ /* 0x0001e2000c101d04 */
[----:B------:R-:W-:Y:S02]  /*23f0*/  @P3 F2FP.PACK_AB R104, RZ, R104 ;  /* 0x00000068ff68323e */ /* 0x000fe400000000ff */
[----:B------:R-:W-:Y:S02]  /*2400*/  @P3 PRMT R75, R105, 0x7610, R75 ;  /* 0x00007610694b3816 */ /* 0x000fe4000000004b */
[----:B------:R-:W-:Y:S02]  /*2410*/  @P3 PRMT R74, R74, 0x5410, R84 ;  /* 0x000054104a4a3816 */ /* 0x000fe40000000054 */
[----:B------:R-:W-:Y:S02]  /*2420*/  @P3 PRMT R75, R75, 0x5410, R104 ;  /* 0x000054104b4b3816 */ /* 0x000fe40000000068 */
[----:B0-----:R-:W-:-:S05]  /*2430*/  @P3 MOV R3, 0x10 ;  /* 0x0000001000033802 */ /* 0x001fca0000000f00 */
[----:B------:R-:W-:-:S05]  /*2440*/  @P3 IMAD.WIDE.U32 R2, R98, R3, c[0x0][0x248] ;  /* 0x0000920062023625 */ /* 0x000fca00078e0003 */
[----:B------:R0:W-:Y:S02]  /*2450*/  @P3 STG.E.128 [R2.64], R72 ;  /* 0x0000004802003986 */ /* 0x0001e4000c101d04 */
.L_x_4496:
[----:B------:R-:W-:Y:S05]  /*2460*/  BSYNC B1 ;  /* 0x0000000000017941 */ /* 0x000fea0003800000 */
.L_x_4495:
[----:B0-----:R-:W-:-:S04]  /*2470*/  MOV R3, c[0x0][0x160] ;  /* 0x0000580000037a02 */ /* 0x001fc80000000f00 */
[----:B------:R-:W-:-:S04]  /*2480*/  LEA R0, R3, R0, 0x2 ;  /* 0x0000000003007211 */ /* 0x000fc800078e10ff */
[----:B------:R-:W-:-:S13]  /*2490*/  ISETP.GE.AND P0, PT, R0, c[0x0][0x164], PT ;  /* 0x0000590000007a0c */ /* 0x000fda0003f06270 */
[----:B------:R-:W-:Y:S01]  /*24a0*/  @P0 CALL.REL.NOINC `(.L_x_4466) ;  /* 0x0000001000000944 */ /* 0x000fe20003c00000 */
[----:B------:R-:W-:Y:S05]  /*24b0*/  BRA `(.L_x_4513) ;  /* 0xffffdee000007947 */ /* 0x000fea000383ffff */
.L_x_4466:
[----:B0-----:R-:W-:Y:S05]  /*24c0*/  BSYNC B0 ;  /* 0x0000000000007941 */ /* 0x001fea0003800000 */
.L_x_4465:
        /* <DEDUP_REMOVED lines=62> */
[----:B------:R-:W-:Y:S04]  /*28b0*/  STS.128 [R0+0x410], R48 ;  /* 0x0004103000007388 */ /* 0x000fe80000000c00 */
[----:B------:R-:W-:Y:S01]  /*28c0*/  BAR.SYNC.DEFER_BLOCKING 0x0 ;  /* 0x0000000000007b1d */ /* 0x000fe20000010000 */
[----:B------:R-:W-:Y:S01]  /*28d0*/  @P3 IADD3 R14, P4, R14, 0x200, RZ ;  /* 0x000002000e0e3810 */ /* 0x000fe20007f9e0ff */
[----:B----4-:R-:W-:Y:S01]  /*28e0*/  FADD.FTZ R13, R5, R16 ;  /* 0x00000010050d7221 */ /* 0x010fe20000010000 */
[----:B------:R-:W-:-:S02]  /*28f0*/  @P3 MOV R4, R12 ;  /* 0x0000000c00043202 */ /* 0x000fc40000000f00 */
[----:B------:R-:W-:Y:S01]  /*2900*/  @P3 MOV R3, R35 ;  /* 0x0000002300033202 */ /* 0x000fe20000000f00 */
[----:B------:R-:W-:Y:S01]  /*2910*/  @P3 IMAD.X R35, RZ, RZ, R35, P4 ;  /* 0x000000ffff233224 */ /* 0x000fe200020e0623 */
        /* <DEDUP_REMOVED lines=66> */
.L_x_4475:
[----:B------:R-:W-:Y:S01]  /*2d40*/  HFMA2.MMA R98, -RZ, RZ, 0, 5.9604644775390625e-08 ;  /* 0x00000001ff627435 */ /* 0x000fe200000001ff */
[----:B0-----:R-:W-:Y:S01]  /*2d50*/  MOV R85, R104 ;  /* 0x0000006800557202 */ /* 0x001fe20000000f00 */
[----:B------:R-:W-:Y:S01]  /*2d60*/  IMAD.MOV.U32 R125, RZ, RZ, 0x1f ;  /* 0x0000001fff7d7424 */ /* 0x000fe200078e00ff */
[----:B------:R-:W-:-:S02]  /*2d70*/  MOV R108, 0xffffffff ;  /* 0xffffffff006c7802 */ /* 0x000fc40000000f00 */
[----:B------:R-:W-:Y:S02]  /*2d80*/  MOV R84, 0x2da0 ;  /* 0x00002da000547802 */ /* 0x000fe40000000f00 */
[----:B-----5:R-:W-:Y:S05]  /*2d90*/  CALL.REL.NOINC `($__internal_122_$__cuda_sm70_shflsync_bfly_p) ;  /* 0x0000046000007944 */ /* 0x020fea0003c00000 */
[----:B-1----:R-:W-:Y:S01]  /*2da0*/  MOV R105, R98 ;  /* 0x0000006200697202 */ /* 0x002fe20000000f00 */
[----:B------:R-:W-:Y:S05]  /*2db0*/  BRA `(.L_x_4514) ;  /* 0xffffe2d000007947 */ /* 0x000fea000383ffff */
.L_x_4476:
[----:B------:R-:W-:Y:S01]  /*2dc0*/  HFMA2.MMA R98, -RZ, RZ, 0, 5.9604644775390625e-08 ;  /* 0x00000001ff627435 */ /* 0x000fe200000001ff */
[----:B0-----:R-:W-:Y:S01]  /*2dd0*/  MOV R85, R99 ;  /* 0x0000006300557202 */ /* 0x001fe20000000f00 */
[----:B------:R-:W-:Y:S01]  /*2de0*/  IMAD.MOV.U32 R125, RZ, RZ, 0x1f ;  /* 0x0000001fff7d7424 */ /* 0x000fe200078e00ff */
[----:B------:R-:W-:Y:S02]  /*2df0*/  MOV R108, 0xffffffff ;  /* 0xffffffff006c7802 */ /* 0x000fe40000000f00 */
[----:B------:R-:W-:Y:S02]  /*2e00*/  MOV R84, 0x2e20 ;  /* 0x00002e2000547802 */ /* 0x000fe40000000f00 */
[----:B-12--5:R-:W-:Y:S05]  /*2e10*/  CALL.REL.NOINC `($__internal_122_$__cuda_sm70_shflsync_bfly_p) ;  /* 0x000003e000007944 */ /* 0x026fea0003c00000 */
[----:B------:R-:W-:Y:S01]  /*2e20*/  FADD.FTZ R104, R105, R104 ;  /* 0x0000006869687221 */ /* 0x000fe20000010000 */
[----:B------:R-:W-:Y:S01]  /*2e30*/  MOV R125, 0x1f ;  /* 0x0000001f007d7802 */ /* 0x000fe20000000f00 */
[----:B-1----:R-:W-:Y:S01]  /*2e40*/  FADD.FTZ R99, R99, R98 ;  /* 0x0000006263637221 */ /* 0x002fe20000010000 */
[----:B------:R-:W-:Y:S01]  /*2e50*/  HFMA2.MMA R98, -RZ, RZ, 0, 1.1920928955078125e-07 ;  /* 0x00000002ff627435 */ /* 0x000fe200000001ff */
[----:B------:R-:W-:Y:S01]  /*2e60*/  MOV R108, 0xffffffff ;  /* 0xffffffff006c7802 */ /* 0x000fe20000000f00 */
[----:B------:R-:W-:Y:S01]  /*2e70*/  IMAD.MOV.U32 R85, RZ, RZ, R104 ;  /* 0x000000ffff557224 */ /* 0x000fe200078e0068 */
[----:B------:R-:W-:-:S03]  /*2e80*/  MOV R84, 0x2ea0 ;  /* 0x00002ea000547802 */ /* 0x000fc60000000f00 */
[----:B------:R-:W-:Y:S05]  /*2e90*/  CALL.REL.NOINC `($__internal_122_$__cuda_sm70_shflsync_bfly_p) ;  /* 0x0000036000007944 */ /* 0x000fea0003c00000 */
[----:B-1----:R-:W-:Y:S01]  /*2ea0*/  MOV R105, R98 ;  /* 0x0000006200697202 */ /* 0x002fe20000000f00 */
[----:B------:R-:W-:Y:S01]  /*2eb0*/  HFMA2.MMA R98, -RZ, RZ, 0, 1.1920928955078125e-07 ;  /* 0x00000002ff627435 */ /* 0x000fe200000001ff */
[----:B------:R-:W-:Y:S01]  /*2ec0*/  MOV R85, R99 ;  /* 0x0000006300557202 */ /* 0x000fe20000000f00 */
[----:B------:R-:W-:Y:S01]  /*2ed0*/  IMAD.MOV.U32 R108, RZ, RZ, -0x1 ;  /* 0xffffffffff6c7424 */ /* 0x000fe200078e00ff */
[----:B------:R-:W-:-:S02]  /*2ee0*/  MOV R125, 0x1f ;  /* 0x0000001f007d7802 */ /* 0x000fc40000000f00 */
[----:B------:R-:W-:Y:S02]  /*2ef0*/  MOV R84, 0x2f10 ;  /* 0x00002f1000547802 */ /* 0x000fe40000000f00 */
[----:B------:R-:W-:Y:S05]  /*2f00*/  CALL.REL.NOINC `($__internal_122_$__cuda_sm70_shflsync_bfly_p) ;  /* 0x000002f000007944 */ /* 0x000fea0003c00000 */
[----:B------:R-:W-:Y:S01]  /*2f10*/  FADD.FTZ R104, R105, R104 ;  /* 0x0000006869687221 */ /* 0x000fe20000010000 */
[----:B------:R-:W-:Y:S01]  /*2f20*/  MOV R125, 0x1f ;  /* 0x0000001f007d7802 */ /* 0x000fe20000000f00 */
[----:B-1----:R-:W-:Y:S01]  /*2f30*/  FADD.FTZ R99, R99, R98 ;  /* 0x0000006263637221 */ /* 0x002fe20000010000 */
[----:B------:R-:W-:Y:S01]  /*2f40*/  HFMA2.MMA R98, -RZ, RZ, 0, 2.384185791015625e-07 ;  /* 0x00000004ff627435 */ /* 0x000fe200000001ff */
[----:B------:R-:W-:Y:S02]  /*2f50*/  MOV R108, 0xffffffff ;  /* 0xffffffff006c7802 */ /* 0x000fe40000000f00 */
[----:B------:R-:W-:Y:S02]  /*2f60*/  MOV R85, R104 ;  /* 0x0000006800557202 */ /* 0x000fe40000000f00 */
[----:B------:R-:W-:Y:S02]  /*2f70*/  MOV R84, 0x2f90 ;  /* 0x00002f9000547802 */ /* 0x000fe40000000f00 */
[----:B------:R-:W-:Y:S05]  /*2f80*/  CALL.REL.NOINC `($__internal_122_$__cuda_sm70_shflsync_bfly_p) ;  /* 0x0000027000007944 */ /* 0x000fea0003c00000 */
[----:B-1----:R-:W-:Y:S01]  /*2f90*/  IMAD.MOV.U32 R105, RZ, RZ, R98 ;  /* 0x000000ffff697224 */ /* 0x002fe200078e0062 */
[----:B------:R-:W-:Y:S01]  /*2fa0*/  HFMA2.MMA R98, -RZ, RZ, 0, 2.384185791015625e-07 ;  /* 0x00000004ff627435 */ /* 0x000fe200000001ff */
[----:B------:R-:W-:-:S02]  /*2fb0*/  MOV R85, R99 ;  /* 0x0000006300557202 */ /* 0x000fc40000000f00 */
[----:B------:R-:W-:Y:S02]  /*2fc0*/  MOV R125, 0x1f ;  /* 0x0000001f007d7802 */ /* 0x000fe40000000f00 */
[----:B------:R-:W-:Y:S02]  /*2fd0*/  MOV R108, 0xffffffff ;  /* 0xffffffff006c7802 */ /* 0x000fe40000000f00 */
[----:B------:R-:W-:Y:S02]  /*2fe0*/  MOV R84, 0x3000 ;  /* 0x0000300000547802 */ /* 0x000fe40000000f00 */
[----:B------:R-:W-:Y:S05]  /*2ff0*/  CALL.REL.NOINC `($__internal_122_$__cuda_sm70_shflsync_bfly_p) ;  /* 0x0000020000007944 */ /* 0x000fea0003c00000 */
[----:B------:R-:W-:Y:S01]  /*3000*/  FADD.FTZ R104, R105, R104 ;  /* 0x0000006869687221 */ /* 0x000fe20000010000 */
[----:B------:R-:W-:Y:S01]  /*3010*/  HFMA2.MMA R125, -RZ, RZ, 0, 1.847743988037109375e-06 ;  /* 0x0000001fff7d7435 */ /* 0x000fe200000001ff */
[----:B-1----:R-:W-:Y:S01]  /*3020*/  FADD.FTZ R99, R99, R98 ;  /* 0x0000006263637221 */ /* 0x002fe20000010000 */
[----:B------:R-:W-:Y:S01]  /*3030*/  MOV R108, 0xffffffff ;  /* 0xffffffff006c7802 */ /* 0x000fe20000000f00 */
[----:B------:R-:W-:Y:S01]  /*3040*/  IMAD.MOV.U32 R98, RZ, RZ, 0x8 ;  /* 0x00000008ff627424 */ /* 0x000fe200078e00ff */
[----:B------:R-:W-:Y:S02]  /*3050*/  MOV R85, R104 ;  /* 0x0000006800557202 */ /* 0x000fe40000000f00 */
[----:B------:R-:W-:-:S02]  /*3060*/  MOV R84, 0x3080 ;  /* 0x0000308000547802 */ /* 0x000fc40000000f00 */
[----:B------:R-:W-:Y:S05]  /*3070*/  CALL.REL.NOINC `($__internal_122_$__cuda_sm70_shflsync_bfly_p) ;  /* 0x0000018000007944 */ /* 0x000fea0003c00000 */
[----:B-1----:R-:W-:Y:S01]  /*3080*/  MOV R105, R98 ;  /* 0x0000006200697202 */ /* 0x002fe20000000f00 */
[----:B------:R-:W-:Y:S01]  /*3090*/  HFMA2.MMA R98, -RZ, RZ, 0, 4.76837158203125e-07 ;  /* 0x00000008ff627435 */ /* 0x000fe200000001ff */
[----:B------:R-:W-:Y:S01]  /*30a0*/  IMAD.MOV.U32 R85, RZ, RZ, R99 ;  /* 0x000000ffff557224 */ /* 0x000fe200078e0063 */
[----:B------:R-:W-:-:S02]  /*30b0*/  MOV R125, 0x1f ;  /* 0x0000001f007d7802 */ /* 0x000fc40000000f00 */
[----:B------:R-:W-:Y:S02]  /*30c0*/  MOV R108, 0xffffffff ;  /* 0xffffffff006c7802 */ /* 0x000fe40000000f00 */
[----:B------:R-:W-:Y:S02]  /*30d0*/  MOV R84, 0x30f0 ;  /* 0x000030f000547802 */ /* 0x000fe40000000f00 */
[----:B------:R-:W-:Y:S05]  /*30e0*/  CALL.REL.NOINC `($__internal_122_$__cuda_sm70_shflsync_bfly_p) ;  /* 0x0000011000007944 */ /* 0x000fea0003c00000 */
[----:B------:R-:W-:Y:S01]  /*30f0*/  FADD.FTZ R104, R105, R104 ;  /* 0x0000006869687221 */ /* 0x000fe20000010000 */
[----:B------:R-:W-:Y:S01]  /*3100*/  MOV R108, 0xffffffff ;  /* 0xffffffff006c7802 */ /* 0x000fe20000000f00 */
[----:B-1----:R-:W-:Y:S01]  /*3110*/  FADD.FTZ R99, R99, R98 ;  /* 0x0000006263637221 */ /* 0x002fe20000010000 */
[----:B------:R-:W-:Y:S01]  /*3120*/  HFMA2.MMA R98, -RZ, RZ, 0, 9.5367431640625e-07 ;  /* 0x00000010ff627435 */ /* 0x000fe200000001ff */
[----:B------:R-:W-:Y:S01]  /*3130*/  IMAD.MOV.U32 R125, RZ, RZ, 0x1f ;  /* 0x0000001fff7d7424 */ /* 0x000fe200078e00ff */
[----:B------:R-:W-:Y:S02]  /*3140*/  MOV R85, R104 ;  /* 0x0000006800557202 */ /* 0x000fe40000000f00 */
[----:B------:R-:W-:Y:S02]  /*3150*/  MOV R84, 0x3170 ;  /* 0x0000317000547802 */ /* 0x000fe40000000f00 */
[----:B------:R-:W-:Y:S05]  /*3160*/  CALL.REL.NOINC `($__internal_122_$__cuda_sm70_shflsync_bfly_p) ;  /* 0x0000009000007944 */ /* 0x000fea0003c00000 */
[----:B------:R-:W-:Y:S01]  /*3170*/  HFMA2.MMA R125, -RZ, RZ, 0, 1.847743988037109375e-06 ;  /* 0x0000001fff7d7435 */ /* 0x000fe200000001ff */
[----:B-1----:R-:W-:Y:S01]  /*3180*/  MOV R105, R98 ;  /* 0x0000006200697202 */ /* 0x002fe20000000f00 */
[----:B------:R-:W-:Y:S01]  /*3190*/  IMAD.MOV.U32 R98, RZ, RZ, 0x10 ;  /* 0x00000010ff627424 */ /* 0x000fe200078e00ff */
[----:B------:R-:W-:-:S02]  /*31a0*/  MOV R85, R99 ;  /* 0x0000006300557202 */ /* 0x000fc40000000f00 */
[----:B------:R-:W-:Y:S02]  /*31b0*/  MOV R108, 0xffffffff ;  /* 0xffffffff006c7802 */ /* 0x000fe40000000f00 */
[----:B------:R-:W-:Y:S02]  /*31c0*/  MOV R84, 0x31e0 ;  /* 0x000031e000547802 */ /* 0x000fe40000000f00 */
[----:B------:R-:W-:Y:S05]  /*31d0*/  CALL.REL.NOINC `($__internal_122_$__cuda_sm70_shflsync_bfly_p) ;  /* 0x0000002000007944 */ /* 0x000fea0003c00000 */
[----:B-1----:R-:W-:Y:S01]  /*31e0*/  MOV R84, R98 ;  /* 0x0000006200547202 */ /* 0x002fe20000000f00 */
[----:B------:R-:W-:Y:S05]  /*31f0*/  BRA `(.L_x_4515) ;  /* 0xffffdfb000007947 */ /* 0x000fea000383ffff */
        .weak           $__internal_122_$__cuda_sm70_shflsync_bfly_p
        .type           $__internal_122_$__cuda_sm70_shflsync_bfly_p,@function
        .size           $__internal_122_$__cuda_sm70_shflsync_bfly_p,(.L_x_7300 - $__internal_122_$__cuda_sm70_shflsync_bfly_p)
$__internal_122_$__cuda_sm70_shflsync_bfly_p:
[----:B------:R-:W-:Y:S04]  /*3200*/  WARPSYNC R108 ;  /* 0x0000006c00007348 */ /* 0x000fe80003800000 */
[----:B------:R0:W1:Y:S02]  /*3210*/  SHFL.BFLY PT, R98, R85, R98, R125 ;  /* 0x0c00006255627389 */ /* 0x00006400000e007d */
[----:B0-----:R-:W-:-:S06]  /*3220*/  HFMA2.MMA R85, -RZ, RZ, 0, 0 ;  /* 0x00000000ff557435 */ /* 0x001fcc00000001ff */
[----:B------:R-:W-:Y:S05]  /*3230*/  RET.REL.NODEC R84 `(_ZN10layer_norm13ln_bwd_kernelINS_13Kernel_traitsI6__halfS2_fS2_fjLj512ELj1ELj4ELj1ELj16ENS_18Kernel_traits_baseILj512ES2_S2_fS2_fjLj128EEEEELb0ELb0ELb1ELb0EEEvNS_9BwdParamsE) ;  /* 0xffffcdc054007950 */ /* 0x000fea0003c3ffff */
.L_x_4516:
        /* <DEDUP_REMOVED lines=12> */
.L_x_7300:


//--------------------- .text._ZN10layer_norm13ln_bwd_kernelINS_13Kernel_traitsI6__halfS2_fS2_fjLj512ELj1ELj4ELj1ELj16ENS_18Kernel_traits_baseILj512ES2_S2_fS2_fjLj128EEEEELb0ELb0ELb1ELb1EEEvNS_9BwdParamsE --------------------------
	.section	.text._ZN10layer_norm13ln_bwd_kernelINS_13Kernel_traitsI6__halfS2_fS2_fjLj512ELj1ELj4ELj1ELj16ENS_18Kernel_traits_baseILj512ES2_S2_fS2_fjLj128EEEEELb0ELb0ELb1ELb1EEEvNS_9BwdParamsE,"ax",@progbits
	.sectioninfo	@"SHI_REGISTERS=137"
	.align	128
        .global         _ZN10layer_norm13ln_bwd_kernelINS_13Kernel_traitsI6__halfS2_fS2_fjLj512ELj1ELj4ELj1ELj16ENS_18Kernel_traits_baseILj512ES2_S2_fS2_fjLj128EEEEELb0ELb0ELb1ELb1EEEvNS_9BwdParamsE
        .type           _ZN10layer_norm13ln_bwd_kernelINS_13Kernel_traitsI6__halfS2_fS2_fjLj512ELj1ELj4ELj1ELj16ENS_18Kernel_traits_baseILj512ES2_S2_fS2_fjLj128EEEEELb0ELb0ELb1ELb1EEEvNS_9BwdParamsE,@function
        .size           _ZN10layer_norm13ln_bwd_kernelINS_13Kernel_traitsI6__halfS2_fS2_fjLj512ELj1ELj4ELj1ELj16ENS_18Kernel_traits_baseILj512ES2_S2_fS2_fjLj128EEEEELb0ELb0ELb1ELb1EEEvNS_9BwdParamsE,(.L_x_7301 - _ZN10layer_norm13ln_bwd_kernelINS_13Kernel_traitsI6__halfS2_fS2_fjLj512ELj1ELj4ELj1ELj16ENS_18Kernel_traits_baseILj512ES2_S2_fS2_fjLj128EEEEELb0ELb0ELb1ELb1EEEvNS_9BwdParamsE)
        .other          _ZN10layer_norm13ln_bwd_kernelINS_13Kernel_traitsI6__halfS2_fS2_fjLj512ELj1ELj4ELj1ELj16ENS_18Kernel_traits_baseILj512ES2_S2_fS2_fjLj128EEEEELb0ELb0ELb1ELb1EEEvNS_9BwdParamsE,@"STO_CUDA_ENTRY STV_DEFAULT"
_ZN10layer_norm13ln_bwd_kernelINS_13Kernel_traitsI6__halfS2_fS2_fjLj512ELj1ELj4ELj1ELj16ENS_18Kernel_traits_baseILj512ES2_S2_fS2_fjLj128EEEEELb0ELb0ELb1ELb1EEEvNS_9BwdParamsE:
.text._ZN10layer_norm13ln_bwd_kernelINS_13Kernel_traitsI6__halfS2_fS2_fjLj512ELj1ELj4ELj1ELj16ENS_18Kernel_traits_baseILj512ES2_S2_fS2_fjLj128EEEEELb0ELb0ELb1ELb1EEEvNS_9BwdParamsE:
        /* <DEDUP_REMOVED lines=26> */
.L_x_4518:
        /* <DEDUP_REMOVED lines=39> */
.L_x_4557:
[----:B------:R-:W-:-:S10]  /*0410*/  HFMA2.MMA R127, -RZ, RZ, 0, 2.384185791015625e-07 ;  /* 0x00000004ff7f7435 */ /* 0x000fd400000001ff */
[----:B------:R-:W-:-:S06]  /*0420*/  IMAD.WIDE R66, R90, R127, c[0x0][0x1d8] ;  /* 0x000076005a427625 */ /* 0x000fcc00078e027f */
[----:B------:R-:W2:Y:S01]  /*0430*/  LDG.E R66, [R66.64] ;  /* 0x0000000442427981 */ /* 0x000ea2000c1e1900 */
[----:B------:R-:W-:-:S04]  /*0440*/  IMAD.WIDE R64, R90, R127, c[0x0][0x1d0] ;  /* 0x000074005a407625 */ /* 0x000fc800078e027f */
[C---:B------:R-:W-:Y:S01]  /*0450*/  IMAD R68, R90.reuse, c[0x0][0x168], RZ ;  /* 0x00005a005a447a24 */ /* 0x040fe200078e02ff */
[----:B------:R0:W5:Y:S01]  /*0460*/  LDG.E R109, [R64.64] ;  /* 0x00000004406d7981 */ /* 0x000162000c1e1900 */
        /* <DEDUP_REMOVED lines=23> */
.L_x_4521:
[----:B0-----:R-:W-:Y:S01]  /*05e0*/  IADD3 R64, R66, -0x1, RZ ;  /* 0xffffffff42407810 */ /* 0x001fe20007ffe0ff */
        /* <DEDUP_REMOVED lines=14> */
[----:B------:R-:W4:Y:S04]  /*06d0*/  LDG.E.128 R84, [R114.64+0x10] ;  /* 0x0000100472547981 */ /* 0x000f28000c1e1d00 */
        /* <DEDUP_REMOVED lines=13> */
[--C-:B----4-:R-:W-:Y:S01]  /*07b0*/  HADD2.F32 R65, -RZ, R68.reuse.H0_H0 ;  /* 0x20000044ff417230 */ /* 0x110fe20000004100 */
[C---:B------:R-:W-:Y:S01]  /*07c0*/  FADD.FTZ R84, -R111.reuse, R84 ;  /* 0x000000546f547221 */ /* 0x040fe20000010100 */
[----:B------:R-:W-:Y:S01]  /*07d0*/  HADD2.F32 R68, -RZ, R68.H1_H1 ;  /* 0x30000044ff447230 */ /* 0x000fe20000004100 */
[----:B-1----:R-:W-:Y:S01]  /*07e0*/  FADD.FTZ R114, -R111, R66 ;  /* 0x000000426f727221 */ /* 0x002fe20000010100 */
[--C-:B------:R-:W-:Y:S02]  /*07f0*/  HADD2.F32 R89, -RZ, R70.reuse.H0_H0 ;  /* 0x20000046ff597230 */ /* 0x100fe40000004100 */
[----:B------:R-:W-:Y:S01]  /*0800*/  HADD2.F32 R113, -RZ, R70.H1_H1 ;  /* 0x30000046ff717230 */ /* 0x000fe20000004100 */
[----:B-----5:R-:W-:Y:S01]  /*0810*/  FMUL.FTZ R70, R107, R116 ;  /* 0x000000746b467220 */ /* 0x020fe20000410000 */
[----:B------:R-:W-:-:S02]  /*0820*/  HADD2.F32 R115, -RZ, R71.H0_H0 ;  /* 0x20000047ff737230 */ /* 0x000fc40000004100 */
[----:B------:R-:W-:Y:S01]  /*0830*/  HADD2.F32 R117, -RZ, R71.H1_H1 ;  /* 0x30000047ff757230 */ /* 0x000fe20000004100 */
[C---:B------:R-:W-:Y:S01]  /*0840*/  FMUL.FTZ R71, R107.reuse, R112 ;  /* 0x000000706b477220 */ /* 0x040fe20000410000 */
[--C-:B------:R-:W-:Y:S02]  /*0850*/  HADD2.F32 R3, -RZ, R83.reuse.H0_H0 ;  /* 0x20000053ff037230 */ /* 0x100fe40000004100 */
[----:B------:R-:W-:Y:S01]  /*0860*/  HADD2.F32 R2, -RZ, R83.H1_H1 ;  /* 0x30000053ff027230 */ /* 0x000fe20000004100 */
[----:B------:R-:W-:Y:S02]  /*0870*/  FMUL.FTZ R83, R107, R84 ;  /* 0x000000546b537220 */ /* 0x000fe40000410000 */
[----:B------:R-:W-:Y:S02]  /*0880*/  FMUL.FTZ R84, R91, R65 ;  /* 0x000000415b547220 */ /* 0x000fe40000410000 */
[C---:B------:R-:W-:Y:S01]  /*0890*/  FADD.FTZ R118, -R111.reuse, R67 ;  /* 0x000000436f767221 */ /* 0x040fe20000010100 */
[----:B------:R-:W-:Y:S01]  /*08a0*/  HADD2.F32 R67, -RZ, R69.H0_H0 ;  /* 0x20000045ff437230 */ /* 0x000fe20000004100 */
[----:B------:R-:W-:-:S02]  /*08b0*/  FADD.FTZ R122, -R111, R73 ;  /* 0x000000496f7a7221 */ /* 0x000fc40000010100 */
[C---:B------:R-:W-:Y:S02]  /*08c0*/  FADD.FTZ R86, -R111.reuse, R86 ;  /* 0x000000566f567221 */ /* 0x040fe40000010100 */
[----:B------:R-:W-:Y:S01]  /*08d0*/  FADD.FTZ R66, -R111, R87 ;  /* 0x000000576f427221 */ /* 0x000fe20000010100 */
[--C-:B------:R-:W-:Y:S01]  /*08e0*/  HADD2.F32 R120, -RZ, R82.reuse.H0_H0 ;  /* 0x20000052ff787230 */ /* 0x100fe20000004100 */
[----:B------:R-:W-:Y:S01]  /*08f0*/  FMUL.FTZ R73, R107, R114 ;  /* 0x000000726b497220 */ /* 0x000fe20000410000 */
[----:B------:R-:W-:Y:S01]  /*0900*/  HADD2.F32 R64, -RZ, R82.H1_H1 ;  /* 0x30000052ff407230 */ /* 0x000fe20000004100 */
[----:B------:R-:W-:Y:S02]  /*0910*/  FFMA.FTZ R4, R71, R65, R4 ;  /* 0x0000004147047223 */ /* 0x000fe40000010004 */
[----:B------:R-:W-:Y:S02]  /*0920*/  FADD.FTZ R32, R32, R65 ;  /* 0x0000004120207221 */ /* 0x000fe40000010000 */
[----:B------:R-:W-:-:S02]  /*0930*/  FFMA.FTZ R5, R70, R68, R5 ;  /* 0x0000004446057223 */ /* 0x000fc40000010005 */
[----:B------:R-:W-:Y:S02]  /*0940*/  FADD.FTZ R33, R33, R68 ;  /* 0x0000004421217221 */ /* 0x000fe40000010000 */
[----:B------:R-:W-:Y:S02]  /*0950*/  FMUL.FTZ R87, R92, R68 ;  /* 0x000000445c577220 */ /* 0x000fe40000410000 */
[----:B------:R-:W-:Y:S02]  /*0960*/  FADD.FTZ R68, RZ, R84 ;  /* 0x00000054ff447221 */ /* 0x000fe40000010000 */
[----:B------:R-:W-:Y:S02]  /*0970*/  FFMA.FTZ R65, R71, R84, RZ ;  /* 0x0000005447417223 */ /* 0x000fe400000100ff */
[----:B------:R-:W-:Y:S01]  /*0980*/  FADD.FTZ R82, -R111, R85 ;  /* 0x000000556f527221 */ /* 0x000fe20000010100 */
[----:B------:R-:W-:Y:S01]  /*0990*/  HADD2.F32 R69, -RZ, R69.H1_H1 ;  /* 0x30000045ff457230 */ /* 0x000fe20000004100 */
[----:B------:R-:W-:-:S02]  /*09a0*/  FMUL.FTZ R85, R107, R86 ;  /* 0x000000566b557220 */ /* 0x000fc40000410000 */
        /* <DEDUP_REMOVED lines=36> */
[----:B------:R-:W-:Y:S01]  /*0bf0*/  FFMA.FTZ R65, R77, R114, R65 ;  /* 0x000000724d417223 */ /* 0x000fe20000010041 */
[----:B------:R-:W-:Y:S01]  /*0c00*/  HADD2.F32 R125, -RZ, R80.H1_H1 ;  /* 0x30000050ff7d7230 */ /* 0x000fe20000004100 */
[----:B------:R-:W-:-:S02]  /*0c10*/  FMUL.FTZ R79, R107, R128 ;  /* 0x000000806b4f7220 */ /* 0x000fc40000410000 */
[----:B------:R-:W-:Y:S02]  /*0c20*/  FMUL.FTZ R116, R99, R123 ;  /* 0x0000007b63747220 */ /* 0x000fe40000410000 */
[----:B------:R-:W-:Y:S02]  /*0c30*/  FADD.FTZ R67, R68, R115 ;  /* 0x0000007344437221 */ /* 0x000fe40000010000 */
[C---:B------:R-:W-:Y:S01]  /*0c40*/  FFMA.FTZ R65, R76.reuse, R115, R65 ;  /* 0x000000734c417223 */ /* 0x040fe20000010041 */
[----:B------:R-:W-:Y:S01]  /*0c50*/  HADD2.F32 R127, -RZ, R81.H0_H0 ;  /* 0x20000051ff7f7230 */ /* 0x000fe20000004100 */
[----:B------:R-:W-:Y:S02]  /*0c60*/  FADD.FTZ R31, R31, R117 ;  /* 0x000000751f1f7221 */ /* 0x000fe40000010000 */
[----:B------:R-:W-:Y:S02]  /*0c70*/  FFMA.FTZ R11, R76, R117, R11 ;  /* 0x000000754c0b7223 */ /* 0x000fe4000001000b */
[----:B------:R-:W-:-:S02]  /*0c80*/  FMUL.FTZ R78, R107, R130 ;  /* 0x000000826b4e7220 */ /* 0x000fc40000410000 */
        /* <DEDUP_REMOVED lines=42> */
[----:B------:R-:W-:-:S02]  /*0f30*/  FFMA.FTZ R14, R81, R127, R14 ;  /* 0x0000007f510e7223 */ /* 0x000fc4000001000e */
[----:B------:R-:W-:Y:S02]  /*0f40*/  FADD.FTZ R26, R26, R127 ;  /* 0x0000007f1a1a7221 */ /* 0x000fe40000010000 */
[----:B------:R-:W-:Y:S02]  /*0f50*/  FADD.FTZ R23, R23, R2 ;  /* 0x0000000217177221 */ /* 0x000fe40000010000 */
[----:B------:R-:W-:Y:S02]  /*0f60*/  FFMA.FTZ R19, R124, R2, R19 ;  /* 0x000000027c137223 */ /* 0x000fe40000010013 */
[----:B------:R-:W-:Y:S02]  /*0f70*/  FADD.FTZ R64, R64, R125 ;  /* 0x0000007d40407221 */ /* 0x000fe40000010000 */
[----:B------:R-:W-:Y:S02]  /*0f80*/  FFMA.FTZ R65, R124, R125, R65 ;  /* 0x0000007d7c417223 */ /* 0x000fe40000010041 */
.L_x_4522:
[----:B------:R-:W-:Y:S05]  /*0f90*/  BSYNC B1 ;  /* 0x0000000000017941 */ /* 0x000fea0003800000 */
.L_x_4520:
[----:B------:R-:W-:Y:S05]  /*0fa0*/  BRA.DIV ~URZ, `(.L_x_4523) ;  /* 0x000019e27f007947 */ /* 0x000fea000b800000 */
[----:B------:R1:W2:Y:S02]  /*0fb0*/  SHFL.BFLY PT, R67, R64, 0x1, 0x1f ;  /* 0x0c201f0040437f89 */ /* 0x0002a400000e0000 */
.L_x_4558:
        /* <DEDUP_REMOVED lines=18> */
.L_x_4559:
        /* <DEDUP_REMOVED lines=23> */
.L_x_4526:
[----:B------:R-:W-:Y:S05]  /*1250*/  BSYNC B1 ;  /* 0x0000000000017941 */ /* 0x000fea0003800000 */
.L_x_4525:
[----:B------:R-:W-:Y:S01]  /*1260*/  @!P5 ISETP.NE.U32.AND P4, PT, RZ, c[0x0][0x218], PT ;  /* 0x00008600ff00da0c */ /* 0x000fe20003f85070 */
[----:B------:R-:W-:Y:S01]  /*1270*/  BSSY B1, `(.L_x_4527) ;  /* 0x0000012000017945 */ /* 0x000fe20003800000 */
[----:B------:R-:W-:Y:S02]  /*1280*/  @P0 MOV R3, 0x20 ;  /* 0x0000002000030802 */ /* 0x000fe40000000f00 */
[----:B------:R-:W-:Y:S02]  /*1290*/  @P6 IADD3 R109, R109, -0x1, RZ ;  /* 0xffffffff6d6d6810 */ /* 0x000fe40007ffe0ff */
        /* <DEDUP_REMOVED lines=15> */
.L_x_4528:
[----:B------:R-:W-:Y:S05]  /*1390*/  BSYNC B1 ;  /* 0x0000000000017941 */ /* 0x000fea0003800000 */
.L_x_4527:
        /* <DEDUP_REMOVED lines=10> */
.L_x_4530:
[----:B------:R-:W-:Y:S05]  /*1440*/  BSYNC B1 ;  /* 0x0000000000017941 */ /* 0x000fea0003800000 */
.L_x_4529:
        /* <DEDUP_REMOVED lines=10> */
.L_x_4532:
[----:B------:R-:W-:Y:S05]  /*14f0*/  BSYNC B1 ;  /* 0x0000000000017941 */ /* 0x000fea0003800000 */
.L_x_4531:
[----:B------:R-:W-:Y:S01]  /*1500*/  @P6 SHF.R.S32.HI R68, RZ, 0x1f, R109 ;  /* 0x0000001fff446819 */ /* 0x000fe2000001146d */
[----:B------:R-:W-:Y:S01]  /*1510*/  @P6 FMUL.FTZ R69, R69, c[0x0][0x1ec] ;  /* 0x00007b0045456a20 */ /* 0x000fe20000410000 */
[----:B------:R-:W-:Y:S01]  /*1520*/  @!P5 ISETP.NE.U32.AND P2, PT, RZ, c[0x0][0x218], PT ;  /* 0x00008600ff00da0c */ /* 0x000fe20003f45070 */
[----:B------:R-:W-:Y:S01]  /*1530*/  @P6 FMUL.FTZ R110, R110, c[0x0][0x1ec] ;  /* 0x00007b006e6e6a20 */ /* 0x000fe20000410000 */
[----:B------:R-:W-:Y:S01]  /*1540*/  @P6 LEA.HI R68, R68, R109, RZ, 0x3 ;  /* 0x0000006d44446211 */ /* 0x000fe200078f18ff */
[----:B------:R-:W-:Y:S01]  /*1550*/  HFMA2.MMA R109, -RZ, RZ, 0, 0 ;  /* 0x00000000ff6d7435 */ /* 0x000fe200000001ff */
[----:B------:R-:W-:Y:S01]  /*1560*/  SEL R67, R126, R55, P1 ;  /* 0x000000377e437207 */ /* 0x000fe20000800000 */
[----:B------:R-:W-:Y:S01]  /*1570*/  @P6 FMUL.FTZ R127, R127, c[0x0][0x1ec] ;  /* 0x00007b007f7f6a20 */ /* 0x000fe20000410000 */
[----:B------:R-:W-:Y:S01]  /*1580*/  @P6 F2FP.PACK_AB R69, RZ, R69 ;  /* 0x00000045ff45623e */ /* 0x000fe200000000ff */
        /* <DEDUP_REMOVED lines=8> */
[----:B------:R-:W-:Y:S02]  /*1610*/  @P6 F2FP.PACK_AB R110, RZ, R110 ;  /* 0x0000006eff6e623e */ /* 0x000fe400000000ff */
[----:B------:R-:W-:-:S02]  /*1620*/  @P6 F2FP.PACK_AB R127, RZ, R127 ;  /* 0x0000007fff7f623e */ /* 0x000fc400000000ff */
        /* <DEDUP_REMOVED lines=8> */
.L_x_4534:
[----:B------:R-:W-:Y:S05]  /*16b0*/  BSYNC B1 ;  /* 0x0000000000017941 */ /* 0x000fea0003800000 */
.L_x_4533:
        /* <DEDUP_REMOVED lines=8> */
[----:B------:R-:W-:Y:S02]  /*1740*/  @P6 F2FP.PACK_AB R126, RZ, R126 ;  /* 0x0000007eff7e623e */ /* 0x000fe400000000ff */
[----:B------:R-:W-:Y:S02]  /*1750*/  @P6 F2FP.PACK_AB R64, RZ, R64 ;  /* 0x00000040ff40623e */ /* 0x000fe400000000ff */
        /* <DEDUP_REMOVED lines=8> */
.L_x_4536:
[----:B------:R-:W-:Y:S05]  /*17e0*/  BSYNC B1 ;  /* 0x0000000000017941 */ /* 0x000fea0003800000 */
.L_x_4535:
        /* <DEDUP_REMOVED lines=10> */
.L_x_4538:
[----:B------:R-:W-:Y:S05]  /*1890*/  BSYNC B1 ;  /* 0x0000000000017941 */ /* 0x000fea0003800000 */
.L_x_4537:
[----:B------:R-:W-:Y:S01]  /*18a0*/  @P6 FMUL.FTZ R110, R69, c[0x0][0x1ec] ;  /* 0x00007b00456e6a20 */ /* 0x000fe20000410000 */
[----:B------:R-:W-:Y:S01]  /*18b0*/  @!P5 ISETP.NE.AND.EX P2, PT, RZ, c[0x0][0x21c], PT, P2 ;  /* 0x00008700ff00da0c */ /* 0x000fe20003f45320 */
[----:B------:R-:W-:Y:S01]  /*18c0*/  BSSY B1, `(.L_x_4539) ;  /* 0x000000e000017945 */ /* 0x000fe20003800000 */
[----:B------:R-:W-:Y:S02]  /*18d0*/  @P6 PRMT R61, R61, 0x5410, R126 ;  /* 0x000054103d3d6816 */ /* 0x000fe4000000007e */
[----:B------:R-:W-:Y:S02]  /*18e0*/  @P6 PRMT R62, R64, 0x7610, R62 ;  /* 0x00007610403e6816 */ /* 0x000fe4000000003e */
[----:B------:R-:W-:Y:S02]  /*18f0*/  @P6 F2FP.PACK_AB R68, RZ, R67 ;  /* 0x00000043ff44623e */ /* 0x000fe400000000ff */
[----:B------:R-:W-:Y:S02]  /*1900*/  @P6 F2FP.PACK_AB R110, RZ, R110 ;  /* 0x0000006eff6e623e */ /* 0x000fe400000000ff */
        /* <DEDUP_REMOVED lines=9> */
.L_x_4540:
[----:B------:R-:W-:Y:S05]  /*19a0*/  BSYNC B1 ;  /* 0x0000000000017941 */ /* 0x000fea0003800000 */
.L_x_4539:
[----:B------:R-:W-:Y:S01]  /*19b0*/  @P6 FMUL.FTZ R127, R126, c[0x0][0x1ec] ;  /* 0x00007b007e7f6a20 */ /* 0x000fe20000410000 */
[----:B------:R-:W-:Y:S01]  /*19c0*/  @!P5 ISETP.NE.U32.AND P3, PT, RZ, c[0x0][0x218], PT ;  /* 0x00008600ff00da0c */ /* 0x000fe20003f65070 */
[----:B------:R-:W-:Y:S01]  /*19d0*/  BSSY B1, `(.L_x_4541) ;  /* 0x0000020000017945 */ /* 0x000fe20003800000 */
[----:B------:R-:W-:Y:S02]  /*19e0*/  @P6 PRMT R63, R110, 0x7610, R63 ;  /* 0x000076106e3f6816 */ /* 0x000fe4000000003f */
[----:B------:R-:W-:Y:S02]  /*19f0*/  @P6 F2FP.PACK_AB R127, RZ, R127 ;  /* 0x0000007fff7f623e */ /* 0x000fe400000000ff */
[----:B------:R-:W-:Y:S02]  /*1a00*/  @!P5 ISETP.NE.AND.EX P3, PT, RZ, c[0x0][0x21c], PT, P3 ;  /* 0x00008700ff00da0c */ /* 0x000fe40003f65330 */
[----:B------:R-:W-:Y:S02]  /*1a10*/  @P6 PRMT R63, R63, 0x5410, R127 ;  /* 0x000054103f3f6816 */ /* 0x000fe4000000007f */
[----:B------:R-:W-:-:S02]  /*1a20*/  SEL R64, R65, R56, P1 ;  /* 0x0000003841407207 */ /* 0x000fc40000800000 */
[----:B------:R-:W-:Y:S02]  /*1a30*/  @!P5 ISETP.NE.U32.AND P4, PT, RZ, c[0x0][0x218], PT ;  /* 0x00008600ff00da0c */ /* 0x000fe40003f85070 */
[----:B------:R-:W-:Y:S02]  /*1a40*/  @!P5 ISETP.NE.U32.AND P2, PT, RZ, c[0x0][0x218], PT ;  /* 0x00008600ff00da0c */ /* 0x000fe40003f45070 */
[----:B------:R-:W-:Y:S02]  /*1a50*/  @!P5 FSEL R127, R44, RZ, P3 ;  /* 0x000000ff2c7fd208 */ /* 0x000fe40001800000 */
[----:B------:R-:W-:Y:S02]  /*1a60*/  SEL R65, R66, R57, P1 ;  /* 0x0000003942417207 */ /* 0x000fe40000800000 */
[----:B------:R-:W-:Y:S02]  /*1a70*/  @!P5 ISETP.NE.U32.AND P3, PT, RZ, c[0x0][0x218], PT ;  /* 0x00008600ff00da0c */ /* 0x000fe40003f65070 */
[----:B------:R-:W-:-:S02]  /*1a80*/  SEL R66, R69, R58, P1 ;  /* 0x0000003a45427207 */ /* 0x000fc40000800000 */
[----:B------:R-:W-:Y:S02]  /*1a90*/  SEL R67, R126, R59, P1 ;  /* 0x0000003b7e437207 */ /* 0x000fe40000800000 */
[----:B------:R-:W-:Y:S01]  /*1aa0*/  @P6 PRMT R62, R62, 0x5410, R68 ;  /* 0x000054103e3e6816 */ /* 0x000fe20000000044 */
[----:B------:R-:W-:Y:S01]  /*1ab0*/  @P6 IMAD.WIDE.U32 R68, R109, R128, c[0x0][0x248] ;  /* 0x000092006d446625 */ /* 0x000fe200078e0080 */
[----:B------:R-:W-:Y:S01]  /*1ac0*/  @!P5 ISETP.NE.AND.EX P4, PT, RZ, c[0x0][0x21c], PT, P4 ;  /* 0x00008700ff00da0c */ /* 0x000fe20003f85340 */
[----:B------:R0:W-:Y:S01]  /*1ad0*/  @P0 STG.E.128 [R2.64+0x10], R64 ;  /* 0x0000104002000986 */ /* 0x0001e2000c101d04 */
[----:B------:R-:W-:Y:S02]  /*1ae0*/  @!P5 ISETP.NE.AND.EX P2, PT, RZ, c[0x0][0x21c], PT, P2 ;  /* 0x00008700ff00da0c */ /* 0x000fe40003f45320 */
[----:B------:R-:W-:Y:S01]  /*1af0*/  @!P5 ISETP.NE.AND.EX P3, PT, RZ, c[0x0][0x21c], PT, P3 ;  /* 0x00008700ff00da0c */ /* 0x000fe20003f65330 */
[----:B------:R1:W-:Y:S01]  /*1b00*/  @P6 STG.E.128 [R68.64], R60 ;  /* 0x0000003c44006986 */ /* 0x0003e2000c101d04 */
        /* <DEDUP_REMOVED lines=12> */
.L_x_4542:
[----:B------:R-:W-:Y:S05]  /*1bd0*/  BSYNC B1 ;  /* 0x0000000000017941 */ /* 0x000fea0003800000 */
.L_x_4541:
        /* <DEDUP_REMOVED lines=8> */
.L_x_4544:
[----:B------:R-:W-:Y:S05]  /*1c60*/  BSYNC B1 ;  /* 0x0000000000017941 */ /* 0x000fea0003800000 */
.L_x_4543:
        /* <DEDUP_REMOVED lines=8> */
.L_x_4546:
[----:B------:R-:W-:Y:S05]  /*1cf0*/  BSYNC B1 ;  /* 0x0000000000017941 */ /* 0x000fea0003800000 */
.L_x_4545:
        /* <DEDUP_REMOVED lines=8> */
.L_x_4548:
[----:B------:R-:W-:Y:S05]  /*1d80*/  BSYNC B1 ;  /* 0x0000000000017941 */ /* 0x000fea0003800000 */
.L_x_4547:
        /* <DEDUP_REMOVED lines=19> */
.L_x_4550:
[----:B------:R-:W-:Y:S05]  /*1ec0*/  BSYNC B1 ;  /* 0x0000000000017941 */ /* 0x000fea0003800000 */
.L_x_4549:
        /* <DEDUP_REMOVED lines=10> */
.L_x_4552:
[----:B------:R-:W-:Y:S05]  /*1f70*/  BSYNC B1 ;  /* 0x0000000000017941 */ /* 0x000fea0003800000 */
.L_x_4551:
        /* <DEDUP_REMOVED lines=10> */
.L_x_4554:
[----:B------:R-:W-:Y:S05]  /*2020*/  BSYNC B1 ;  /* 0x0000000000017941 */ /* 0x000fea0003800000 */
.L_x_4553:
[----:B------:R-:W-:Y:S01]  /*2030*/  @P6 FMUL.FTZ R130, R129, c[0x0][0x1ec] ;  /* 0x00007b0081826a20 */ /* 0x000fe20000410000 */
[----:B------:R-:W-:Y:S01]  /*2040*/  @P6 F2FP.PACK_AB R66, RZ, R66 ;  /* 0x00000042ff42623e */ /* 0x000fe200000000ff */
[----:B------:R-:W-:Y:S01]  /*2050*/  BSSY B1, `(.L_x_4555) ;  /* 0x000001d000017945 */ /* 0x000fe20003800000 */
[----:B------:R-:W-:Y:S02]  /*2060*/  @P6 F2FP.PACK_AB R110, RZ, R110 ;  /* 0x0000006eff6e623e */ /* 0x000fe400000000ff */
[----:B------:R-:W-:Y:S02]  /*2070*/  @!P5 ISETP.NE.U32.AND P2, PT, RZ, c[0x0][0x218], PT ;  /* 0x00008600ff00da0c */ /* 0x000fe40003f45070 */
[----:B------:R-:W-:Y:S02]  /*2080*/  @P6 F2FP.PACK_AB R67, RZ, R67 ;  /* 0x00000043ff43623e */ /* 0x000fe400000000ff */
[----:B------:R-:W-:Y:S02]  /*2090*/  @P6 F2FP.PACK_AB R128, RZ, R128 ;  /* 0x00000080ff80623e */ /* 0x000fe400000000ff */
[----:B------:R-:W-:-:S02]  /*20a0*/  @P6 F2FP.PACK_AB R130, RZ, R130 ;  /* 0x00000082ff82623e */ /* 0x000fc400000000ff */
        /* <DEDUP_REMOVED lines=23> */
.L_x_4556:
[----:B------:R-:W-:Y:S05]  /*2220*/  BSYNC B1 ;  /* 0x0000000000017941 */ /* 0x000fea0003800000 */
.L_x_4555:
[----:B------:R-:W-:Y:S01]  /*2230*/  @P6 FMUL.FTZ R65, R64, c[0x0][0x1ec] ;  /* 0x00007b0040416a20 */ /* 0x000fe20000410000 */
[----:B------:R-:W-:Y:S02]  /*2240*/  @P0 MOV R3, 0x20 ;  /* 0x0000002000030802 */ /* 0x000fe40000000f00 */
[----:B------:R-:W-:Y:S02]  /*2250*/  @P6 IADD3 R109, R109, 0x20, RZ ;  /* 0x000000206d6d6810 */ /* 0x000fe40007ffe0ff */
[----:B------:R-:W-:Y:S01]  /*2260*/  @P6 MOV R68, 0x10 ;  /* 0x0000001000446802 */ /* 0x000fe20000000f00 */
[----:B------:R-:W-:Y:S01]  /*2270*/  @P0 IMAD.WIDE.U32 R2, R108, R3, c[0x0][0x258] ;  /* 0x000096006c020625 */ /* 0x000fe200078e0003 */
[----:B------:R-:W-:Y:S02]  /*2280*/  @P6 F2FP.PACK_AB R66, RZ, R65 ;  /* 0x00000041ff42623e */ /* 0x000fe400000000ff */
        /* <DEDUP_REMOVED lines=11> */
.L_x_4519:
[----:B------:R-:W-:Y:S05]  /*2340*/  BSYNC B0 ;  /* 0x0000000000007941 */ /* 0x000fea0003800000 */
.L_x_4517:
        /* <DEDUP_REMOVED lines=100> */
.L_x_4523:
[----:B0-----:R-:W-:Y:S01]  /*2990*/  HFMA2.MMA R89, -RZ, RZ, 0, 5.9604644775390625e-08 ;  /* 0x00000001ff597435 */ /* 0x001fe200000001ff */
[----:B------:R-:W-:-:S02]  /*29a0*/  MOV R66, R64 ;  /* 0x0000004000427202 */ /* 0x000fc40000000f00 */
[----:B------:R-:W-:Y:S02]  /*29b0*/  MOV R88, 0x1f ;  /* 0x0000001f00587802 */ /* 0x000fe40000000f00 */
[----:B------:R-:W-:Y:S02]  /*29c0*/  MOV R127, 0xffffffff ;  /* 0xffffffff007f7802 */ /* 0x000fe40000000f00 */
[----:B------:R-:W-:Y:S02]  /*29d0*/  MOV R2, 0x29f0 ;  /* 0x000029f000027802 */ /* 0x000fe40000000f00 */
[----:B-----5:R-:W-:Y:S05]  /*29e0*/  CALL.REL.NOINC `($__internal_123_$__cuda_sm70_shflsync_bfly_p) ;  /* 0x0000046000007944 */ /* 0x020fea0003c00000 */
[----:B-1----:R-:W-:Y:S01]  /*29f0*/  MOV R67, R66 ;  /* 0x0000004200437202 */ /* 0x002fe20000000f00 */
[----:B0-----:R-:W-:Y:S05]  /*2a00*/  BRA `(.L_x_4558) ;  /* 0xffffe5b000007947 */ /* 0x001fea000383ffff */
.L_x_4524:
[----:B0-----:R-:W-:Y:S01]  /*2a10*/  HFMA2.MMA R89, -RZ, RZ, 0, 5.9604644775390625e-08 ;  /* 0x00000001ff597435 */ /* 0x001fe200000001ff */
[----:B------:R-:W-:Y:S02]  /*2a20*/  MOV R66, R65 ;  /* 0x0000004100427202 */ /* 0x000fe40000000f00 */
[----:B------:R-:W-:Y:S02]  /*2a30*/  MOV R88, 0x1f ;  /* 0x0000001f00587802 */ /* 0x000fe40000000f00 */
[----:B------:R-:W-:-:S02]  /*2a40*/  MOV R127, 0xffffffff ;  /* 0xffffffff007f7802 */ /* 0x000fc40000000f00 */
[----:B------:R-:W-:Y:S02]  /*2a50*/  MOV R2, 0x2a70 ;  /* 0x00002a7000027802 */ /* 0x000fe40000000f00 */
[----:B-12--5:R-:W-:Y:S05]  /*2a60*/  CALL.REL.NOINC `($__internal_123_$__cuda_sm70_shflsync_bfly_p) ;  /* 0x000003e000007944 */ /* 0x026fea0003c00000 */
[----:B------:R-:W-:Y:S01]  /*2a70*/  FADD.FTZ R67, R67, R64 ;  /* 0x0000004043437221 */ /* 0x000fe20000010000 */
[----:B0-----:R-:W-:Y:S01]  /*2a80*/  HFMA2.MMA R89, -RZ, RZ, 0, 1.1920928955078125e-07 ;  /* 0x00000002ff597435 */ /* 0x001fe200000001ff */
[----:B-1----:R-:W-:Y:S01]  /*2a90*/  FADD.FTZ R65, R65, R66 ;  /* 0x0000004241417221 */ /* 0x002fe20000010000 */
[----:B------:R-:W-:Y:S02]  /*2aa0*/  MOV R88, 0x1f ;  /* 0x0000001f00587802 */ /* 0x000fe40000000f00 */
[----:B------:R-:W-:Y:S02]  /*2ab0*/  MOV R127, 0xffffffff ;  /* 0xffffffff007f7802 */ /* 0x000fe40000000f00 */
[----:B------:R-:W-:Y:S02]  /*2ac0*/  MOV R66, R67 ;  /* 0x0000004300427202 */ /* 0x000fe40000000f00 */
[----:B------:R-:W-:Y:S02]  /*2ad0*/  MOV R2, 0x2af0 ;  /* 0x00002af000027802 */ /* 0x000fe40000000f00 */
[----:B------:R-:W-:Y:S05]  /*2ae0*/  CALL.REL.NOINC `($__internal_123_$__cuda_sm70_shflsync_bfly_p) ;  /* 0x0000036000007944 */ /* 0x000fea0003c00000 */
[----:B0-----:R-:W-:Y:S01]  /*2af0*/  HFMA2.MMA R89, -RZ, RZ, 0, 1.1920928955078125e-07 ;  /* 0x00000002ff597435 */ /* 0x001fe200000001ff */
[----:B-1----:R-:W-:-:S02]  /*2b00*/  MOV R64, R66 ;  /* 0x0000004200407202 */ /* 0x002fc40000000f00 */
[----:B------:R-:W-:Y:S02]  /*2b10*/  MOV R66, R65 ;  /* 0x0000004100427202 */ /* 0x000fe40000000f00 */
[----:B------:R-:W-:Y:S02]  /*2b20*/  MOV R88, 0x1f ;  /* 0x0000001f00587802 */ /* 0x000fe40000000f00 */
[----:B------:R-:W-:Y:S02]  /*2b30*/  MOV R127, 0xffffffff ;  /* 0xffffffff007f7802 */ /* 0x000fe40000000f00 */
[----:B------:R-:W-:Y:S02]  /*2b40*/  MOV R2, 0x2b60 ;  /* 0x00002b6000027802 */ /* 0x000fe40000000f00 */
[----:B------:R-:W-:Y:S05]  /*2b50*/  CALL.REL.NOINC `($__internal_123_$__cuda_sm70_shflsync_bfly_p) ;  /* 0x000002f000007944 */ /* 0x000fea0003c00000 */
[----:B------:R-:W-:Y:S01]  /*2b60*/  FADD.FTZ R67, R64, R67 ;  /* 0x0000004340437221 */ /* 0x000fe20000010000 */
[----:B0-----:R-:W-:Y:S01]  /*2b70*/  HFMA2.MMA R89, -RZ, RZ, 0, 2.384185791015625e-07 ;  /* 0x00000004ff597435 */ /* 0x001fe200000001ff */
[----:B-1----:R-:W-:Y:S01]  /*2b80*/  FADD.FTZ R65, R65, R66 ;  /* 0x0000004241417221 */ /* 0x002fe20000010000 */
[----:B------:R-:W-:Y:S02]  /*2b90*/  MOV R88, 0x1f ;  /* 0x0000001f00587802 */ /* 0x000fe40000000f00 */
[----:B------:R-:W-:-:S02]  /*2ba0*/  MOV R127, 0xffffffff ;  /* 0xffffffff007f7802 */ /* 0x000fc40000000f00 */
[----:B------:R-:W-:Y:S02]  /*2bb0*/  MOV R66, R67 ;  /* 0x0000004300427202 */ /* 0x000fe40000000f00 */
[----:B------:R-:W-:Y:S02]  /*2bc0*/  MOV R2, 0x2be0 ;  /* 0x00002be000027802 */ /* 0x000fe40000000f00 */
[----:B------:R-:W-:Y:S05]  /*2bd0*/  CALL.REL.NOINC `($__internal_123_$__cuda_sm70_shflsync_bfly_p) ;  /* 0x0000027000007944 */ /* 0x000fea0003c00000 */
[----:B0-----:R-:W-:Y:S01]  /*2be0*/  HFMA2.MMA R89, -RZ, RZ, 0, 2.384185791015625e-07 ;  /* 0x00000004ff597435 */ /* 0x001fe200000001ff */
[----:B-1----:R-:W-:Y:S02]  /*2bf0*/  MOV R64, R66 ;  /* 0x0000004200407202 */ /* 0x002fe40000000f00 */
[----:B------:R-:W-:Y:S02]  /*2c00*/  MOV R66, R65 ;  /* 0x0000004100427202 */ /* 0x000fe40000000f00 */
[----:B------:R-:W-:Y:S02]  /*2c10*/  MOV R88, 0x1f ;  /* 0x0000001f00587802 */ /* 0x000fe40000000f00 */
[----:B------:R-:W-:Y:S02]  /*2c20*/  MOV R127, 0xffffffff ;  /* 0xffffffff007f7802 */ /* 0x000fe40000000f00 */
[----:B------:R-:W-:-:S02]  /*2c30*/  MOV R2, 0x2c50 ;  /* 0x00002c5000027802 */ /* 0x000fc40000000f00 */
[----:B------:R-:W-:Y:S05]  /*2c40*/  CALL.REL.NOINC `($__internal_123_$__cuda_sm70_shflsync_bfly_p) ;  /* 0x0000020000007944 */ /* 0x000fea0003c00000 */
[----:B------:R-:W-:Y:S01]  /*2c50*/  FADD.FTZ R67, R64, R67 ;  /* 0x0000004340437221 */ /* 0x000fe20000010000 */
[----:B0-----:R-:W-:Y:S01]  /*2c60*/  HFMA2.MMA R89, -RZ, RZ, 0, 4.76837158203125e-07 ;  /* 0x00000008ff597435 */ /* 0x001fe200000001ff */
[----:B-1----:R-:W-:Y:S01]  /*2c70*/  FADD.FTZ R69, R65, R66 ;  /* 0x0000004241457221 */ /* 0x002fe20000010000 */
[----:B------:R-:W-:-:S02]  /*2c80*/  MOV R88, 0x1f ;  /* 0x0000001f00587802 */ /* 0x000fc40000000f00 */
[----:B------:R-:W-:Y:S02]  /*2c90*/  MOV R127, 0xffffffff ;  /* 0xffffffff007f7802 */ /* 0x000fe40000000f00 */
[----:B------:R-:W-:Y:S02]  /*2ca0*/  MOV R66, R67 ;  /* 0x0000004300427202 */ /* 0x000fe40000000f00 */
[----:B------:R-:W-:Y:S02]  /*2cb0*/  MOV R2, 0x2cd0 ;  /* 0x00002cd000027802 */ /* 0x000fe40000000f00 */
[----:B------:R-:W-:Y:S05]  /*2cc0*/  CALL.REL.NOINC `($__internal_123_$__cuda_sm70_shflsync_bfly_p) ;  /* 0x0000018000007944 */ /* 0x000fea0003c00000 */
[----:B0-----:R-:W-:Y:S01]  /*2cd0*/  HFMA2.MMA R89, -RZ, RZ, 0, 4.76837158203125e-07 ;  /* 0x00000008ff597435 */ /* 0x001fe200000001ff */
[----:B-1----:R-:W-:Y:S02]  /*2ce0*/  MOV R64, R66 ;  /* 0x0000004200407202 */ /* 0x002fe40000000f00 */
[----:B------:R-:W-:Y:S02]  /*2cf0*/  MOV R66, R69 ;  /* 0x0000004500427202 */ /* 0x000fe40000000f00 */
[----:B------:R-:W-:Y:S02]  /*2d00*/  MOV R88, 0x1f ;  /* 0x0000001f00587802 */ /* 0x000fe40000000f00 */
[----:B------:R-:W-:-:S02]  /*2d10*/  MOV R127, 0xffffffff ;  /* 0xffffffff007f7802 */ /* 0x000fc40000000f00 */
[----:B------:R-:W-:Y:S02]  /*2d20*/  MOV R2, 0x2d40 ;  /* 0x00002d4000027802 */ /* 0x000fe40000000f00 */
[----:B------:R-:W-:Y:S05]  /*2d30*/  CALL.REL.NOINC `($__internal_123_$__cuda_sm70_shflsync_bfly_p) ;  /* 0x0000011000007944 */ /* 0x000fea0003c00000 */
[----:B------:R-:W-:Y:S01]  /*2d40*/  FADD.FTZ R65, R64, R67 ;  /* 0x0000004340417221 */ /* 0x000fe20000010000 */
[----:B0-----:R-:W-:Y:S01]  /*2d50*/  HFMA2.MMA R89, -RZ, RZ, 0, 9.5367431640625e-07 ;  /* 0x00000010ff597435 */ /* 0x001fe200000001ff */
[----:B-1----:R-:W-:Y:S01]  /*2d60*/  FADD.FTZ R69, R69, R66 ;  /* 0x0000004245457221 */ /* 0x002fe20000010000 */
[----:B------:R-:W-:Y:S02]  /*2d70*/  MOV R88, 0x1f ;  /* 0x0000001f00587802 */ /* 0x000fe40000000f00 */
[----:B------:R-:W-:Y:S02]  /*2d80*/  MOV R127, 0xffffffff ;  /* 0xffffffff007f7802 */ /* 0x000fe40000000f00 */
[----:B------:R-:W-:Y:S02]  /*2d90*/  MOV R66, R65 ;  /* 0x0000004100427202 */ /* 0x000fe40000000f00 */
[----:B------:R-:W-:Y:S02]  /*2da0*/  MOV R2, 0x2dc0 ;  /* 0x00002dc000027802 */ /* 0x000fe40000000f00 */
[----:B------:R-:W-:Y:S05]  /*2db0*/  CALL.REL.NOINC `($__internal_123_$__cuda_sm70_shflsync_bfly_p) ;  /* 0x0000009000007944 */ /* 0x000fea0003c00000 */
[----:B0-----:R-:W-:Y:S01]  /*2dc0*/  HFMA2.MMA R89, -RZ, RZ, 0, 9.5367431640625e-07 ;  /* 0x00000010ff597435 */ /* 0x001fe200000001ff */
[----:B-1----:R-:W-:-:S02]  /*2dd0*/  MOV R68, R66 ;  /* 0x0000004200447202 */ /* 0x002fc40000000f00 */
[----:B------:R-:W-:Y:S02]  /*2de0*/  MOV R66, R69 ;  /* 0x0000004500427202 */ /* 0x000fe40000000f00 */
[----:B------:R-:W-:Y:S02]  /*2df0*/  MOV R88, 0x1f ;  /* 0x0000001f00587802 */ /* 0x000fe40000000f00 */
[----:B------:R-:W-:Y:S02]  /*2e00*/  MOV R127, 0xffffffff ;  /* 0xffffffff007f7802 */ /* 0x000fe40000000f00 */
[----:B------:R-:W-:Y:S02]  /*2e10*/  MOV R2, 0x2e30 ;  /* 0x00002e3000027802 */ /* 0x000fe40000000f00 */
[----:B------:R-:W-:Y:S05]  /*2e20*/  CALL.REL.NOINC `($__internal_123_$__cuda_sm70_shflsync_bfly_p) ;  /* 0x0000002000007944 */ /* 0x000fea0003c00000 */
[----:B-1----:R-:W-:Y:S01]  /*2e30*/  MOV R2, R66 ;  /* 0x0000004200027202 */ /* 0x002fe20000000f00 */
[----:B0-----:R-:W-:Y:S05]  /*2e40*/  BRA `(.L_x_4559) ;  /* 0xffffe29000007947 */ /* 0x001fea000383ffff */
        .weak           $__internal_123_$__cuda_sm70_shflsync_bfly_p
        .type           $__internal_123_$__cuda_sm70_shflsync_bfly_p,@function
        .size           $__internal_123_$__cuda_sm70_shflsync_bfly_p,(.L_x_7301 - $__internal_123_$__cuda_sm70_shflsync_bfly_p)
$__internal_123_$__cuda_sm70_shflsync_bfly_p:
[----:B------:R-:W-:Y:S01]  /*2e50*/  HFMA2.MMA R3, -RZ, RZ, 0, 0 ;  /* 0x00000000ff037435 */ /* 0x000fe200000001ff */
[----:B------:R-:W-:Y:S04]  /*2e60*/  WARPSYNC R127 ;  /* 0x0000007f00007348 */ /* 0x000fe80003800000 */
[----:B------:R0:W1:Y:S01]  /*2e70*/  SHFL.BFLY PT, R66, R66, R89, R88 ;  /* 0x0c00005942427389 */ /* 0x00006200000e0058 */
[----:B------:R-:W-:Y:S05]  /*2e80*/  RET.REL.NODEC R2 `(_ZN10layer_norm13ln_bwd_kernelINS_13Kernel_traitsI6__halfS2_fS2_fjLj512ELj1ELj4ELj1ELj16ENS_18Kernel_traits_baseILj512ES2_S2_fS2_fjLj128EEEEELb0ELb0ELb1ELb1EEEvNS_9BwdParamsE) ;  /* 0xffffd17002007950 */ /* 0x000fea0003c3ffff */
.L_x_4560:
        /* <DEDUP_REMOVED lines=15> */
.L_x_7301:


//--------------------- .text._ZN10layer_norm13ln_bwd_kernelINS_13Kernel_traitsI6__halfS2_fS2_fjLj512ELj1ELj4ELj1ELj16ENS_18Kernel_traits_baseILj512ES2_S2_fS2_fjLj128EEEEELb0ELb1ELb0ELb0EEEvNS_9BwdParamsE --------------------------
	.section	.text._ZN10layer_norm13ln_bwd_kernelINS_13Kernel_traitsI6__halfS2_fS2_fjLj512ELj1ELj4ELj1ELj16ENS_18Kernel_traits_baseILj512ES2_S2_fS2_fjLj128EEEEELb0ELb1ELb0ELb0EEEvNS_9BwdParamsE,"ax",@progbits
	.sectioninfo	@"SHI_REGISTERS=168"
	.align	128
        .global         _ZN10layer_norm13ln_bwd_kernelINS_13Kernel_traitsI6__halfS2_fS2_fjLj512ELj1ELj4ELj1ELj16ENS_18Kernel_traits_baseILj512ES2_S2_fS2_fjLj128EEEEELb0ELb1ELb0ELb0EEEvNS_9BwdParamsE
        .type           _ZN10layer_norm13ln_bwd_kernelINS_13Kernel_traitsI6__halfS2_fS2_fjLj512ELj1ELj4ELj1ELj16ENS_18Kernel_traits_baseILj512ES2_S2_fS2_fjLj128EEEEELb0ELb1ELb0ELb0EEEvNS_9BwdParamsE,@function
        .size           _ZN10layer_norm13ln_bwd_kernelINS_13Kernel_traitsI6__halfS2_fS2_fjLj512ELj1ELj4ELj1ELj16ENS_18Kernel_traits_baseILj512ES2_S2_fS2_fjLj128EEEEELb0ELb1ELb0ELb0EEEvNS_9BwdParamsE,(.L_x_7302 - _ZN10layer_norm13ln_bwd_kernelINS_13Kernel_traitsI6__halfS2_fS2_fjLj512ELj1ELj4ELj1ELj16ENS_18Kernel_traits_baseILj512ES2_S2_fS2_fjLj128EEEEELb0ELb1ELb0ELb0EEEvNS_9BwdParamsE)
        .other          _ZN10layer_norm13ln_bwd_kernelINS_13Kernel_traitsI6__halfS2_fS2_fjLj512ELj1ELj4ELj1ELj16ENS_18Kernel_traits_baseILj512ES2_S2_fS2_fjLj128EEEEELb0ELb1ELb0ELb0EEEvNS_9BwdParamsE,@"STO_CUDA_ENTRY STV_DEFAULT"
_ZN10layer_norm13ln_bwd_kernelINS_13Kernel_traitsI6__halfS2_fS2_fjLj512ELj1ELj4ELj1ELj16ENS_18Kernel_traits_baseILj512ES2_S2_fS2_fjLj128EEEEELb0ELb1ELb0ELb0EEEvNS_9BwdParamsE:
.text._ZN10layer_norm13ln_bwd_kernelINS_13Kernel_traitsI6__halfS2_fS2_fjLj512ELj1ELj4ELj1ELj16ENS_18Kernel_traits_baseILj512ES2_S2_fS2_fjLj128EEEEELb0ELb1ELb0ELb0EEEvNS_9BwdParamsE:
        /* <DEDUP_REMOVED lines=86> */
.L_x_4573:
        /* <DEDUP_REMOVED lines=20> */
[----:B------:R-:W-:Y:S01]  /*06a0*/  MOV R158, R119 ;  /* 0x00000077009e7202 */ /* 0x000fe20000000f00 */
[----:B--2---:R-:W-:Y:S01]  /*06b0*/  @P0 HADD2.F32 R121, -RZ, R92.H0_H0 ;  /* 0x2000005cff790230 */ /* 0x004fe20000004100 */
        /* <DEDUP_REMOVED lines=18> */
[--C-:B---3--:R-:W-:Y:S01]  /*07e0*/  HADD2.F32 R95, -RZ, R96.reuse.H0_H0 ;  /* 0x20000060ff5f7230 */ /* 0x108fe20000004100 */
[C---:B------:R-:W-:Y:S01]  /*07f0*/  FADD.FTZ R151, -R155.reuse, R94 ;  /* 0x0000005e9b977221 */ /* 0x040fe20000010100 */
[--C-:B------:R-:W-:Y:S01]  /*0800*/  HADD2.F32 R94, -RZ, R97.reuse.H1_H1 ;  /* 0x30000061ff5e7230 */ /* 0x100fe20000004100 */
[----:B------:R-:W-:Y:S01]  /*0810*/  FADD.FTZ R153, -R155, R93 ;  /* 0x0000005d9b997221 */ /* 0x000fe20000010100 */
[----:B------:R-:W-:Y:S01]  /*0820*/  HADD2.F32 R96, -RZ, R96.H1_H1 ;  /* 0x30000060ff607230 */ /* 0x000fe20000004100 */
[C---:B-1---5:R-:W-:Y:S01]  /*0830*/  FMUL.FTZ R125, R122.reuse, R129 ;  /* 0x000000817a7d7220 */ /* 0x062fe20000410000 */
[----:B------:R-:W-:Y:S01]  /*0840*/  HADD2.F32 R149, -RZ, R97.H0_H0 ;  /* 0x20000061ff957230 */ /* 0x000fe20000004100 */
[----:B------:R-:W-:Y:S01]  /*0850*/  FMUL.FTZ R124, R122, R131 ;  /* 0x000000837a7c7220 */ /* 0x000fe20000410000 */
[--C-:B------:R-:W-:Y:S01]  /*0860*/  HADD2.F32 R133, -RZ, R98.reuse.H0_H0 ;  /* 0x20000062ff857230 */ /* 0x100fe20000004100 */
[----:B------:R-:W-:Y:S01]  /*0870*/  FMUL.FTZ R154, R110, R95 ;  /* 0x0000005f6e9a7220 */ /* 0x000fe20000410000 */
[--C-:B------:R-:W-:Y:S01]  /*0880*/  HADD2.F32 R93, -RZ, R99.reuse.H0_H0 ;  /* 0x20000063ff5d7230 */ /* 0x100fe20000004100 */
[----:B------:R-:W-:Y:S01]  /*0890*/  FADD.FTZ R40, R40, R95 ;  /* 0x0000005f28287221 */ /* 0x000fe20000010000 */
[----:B------:R-:W-:Y:S01]  /*08a0*/  HADD2.F32 R92, -RZ, R99.H1_H1 ;  /* 0x30000063ff5c7230 */ /* 0x000fe20000004100 */
[----:B------:R-:W-:Y:S01]  /*08b0*/  FMUL.FTZ R153, R122, R153 ;  /* 0x000000997a997220 */ /* 0x000fe20000410000 */
[----:B------:R-:W-:Y:S01]  /*08c0*/  HADD2.F32 R98, -RZ, R98.H1_H1 ;  /* 0x30000062ff627230 */ /* 0x000fe20000004100 */
        /* <DEDUP_REMOVED lines=47> */
.L_x_4564:
[----:B0-----:R-:W-:Y:S05]  /*0bc0*/  BSYNC B1 ;  /* 0x0000000000017941 */ /* 0x001fea0003800000 */
.L_x_4563:
        /* <DEDUP_REMOVED lines=17> */
[C---:B------:R-:W-:Y:S02]  /*0ce0*/  FADD.FTZ R143, -R155.reuse, R95 ;  /* 0x0000005f9b8f7221 */ /* 0x040fe40000010100 */
[----:B------:R-:W-:Y:S01]  /*0cf0*/  FADD.FTZ R123, -R155, R92 ;  /* 0x0000005c9b7b7221 */ /* 0x000fe20000010100 */
[--C-:B----4-:R-:W-:Y:S01]  /*0d00*/  HADD2.F32 R95, -RZ, R96.reuse.H0_H0 ;  /* 0x20000060ff5f7230 */ /* 0x110fe20000004100 */
[C---:B-1---5:R-:W-:Y:S01]  /*0d10*/  FMUL.FTZ R136, R122.reuse, R135 ;  /* 0x000000877a887220 */ /* 0x062fe20000410000 */
[--C-:B0-----:R-:W-:Y:S01]  /*0d20*/  HADD2.F32 R139, -RZ, R97.reuse.H0_H0 ;  /* 0x20000061ff8b7230 */ /* 0x101fe20000004100 */
[C---:B------:R-:W-:Y:S01]  /*0d30*/  FMUL.FTZ R135, R122.reuse, R141 ;  /* 0x0000008d7a877220 */ /* 0x040fe20000410000 */
[----:B------:R-:W-:Y:S01]  /*0d40*/  HADD2.F32 R94, -RZ, R97.H1_H1 ;  /* 0x30000061ff5e7230 */ /* 0x000fe20000004100 */
[C---:B------:R-:W-:Y:S01]  /*0d50*/  FMUL.FTZ R140, R122.reuse, R143 ;  /* 0x0000008f7a8c7220 */ /* 0x040fe20000410000 */
        /* <DEDUP_REMOVED lines=15> */
[----:B------:R-:W-:Y:S01]  /*0e50*/  FFMA.FTZ R156, R136, R137, R156 ;  /* 0x00000089889c7223 */ /* 0x000fe2000001009c */
[--C-:B------:R-:W-:Y:S01]  /*0e60*/  HADD2.F32 R147, -RZ, R98.reuse.H0_H0 ;  /* 0x20000062ff937230 */ /* 0x100fe20000004100 */
[----:B---3--:R-:W-:Y:S02]  /*0e70*/  FADD.FTZ R97, -R155, R100 ;  /* 0x000000649b617221 */ /* 0x008fe40000010100 */
[----:B------:R-:W-:Y:S02]  /*0e80*/  FADD.FTZ R94, R95, R142 ;  /* 0x0000008e5f5e7221 */ /* 0x000fe40000010000 */
[----:B------:R-:W-:Y:S01]  /*0e90*/  FFMA.FTZ R156, R135, R142, R156 ;  /* 0x0000008e879c7223 */ /* 0x000fe2000001009c */
[----:B------:R-:W-:Y:S01]  /*0ea0*/  HADD2.F32 R98, -RZ, R98.H1_H1 ;  /* 0x30000062ff627230 */ /* 0x000fe20000004100 */
[----:B------:R-:W-:-:S02]  /*0eb0*/  FADD.FTZ R145, -R155, R102 ;  /* 0x000000669b917221 */ /* 0x000fc40000010100 */
[----:B------:R-:W-:Y:S02]  /*0ec0*/  FADD.FTZ R101, -R155, R101 ;  /* 0x000000659b657221 */ /* 0x000fe40000010100 */
[----:B------:R-:W-:Y:S02]  /*0ed0*/  FMUL.FTZ R141, R122, R97 ;  /* 0x000000617a8d7220 */ /* 0x000fe40000410000 */
[----:B------:R-:W-:Y:S02]  /*0ee0*/  FMUL.FTZ R144, R14, R147 ;  /* 0x000000930e907220 */ /* 0x000fe40000410000 */
[----:B------:R-:W-:Y:S02]  /*0ef0*/  FADD.FTZ R95, R94, R139 ;  /* 0x0000008b5e5f7221 */ /* 0x000fe40000010000 */
[----:B------:R-:W-:Y:S01]  /*0f00*/  FFMA.FTZ R156, R140, R139, R156 ;  /* 0x0000008b8c9c7223 */ /* 0x000fe2000001009c */
[----:B------:R-:W-:Y:S01]  /*0f10*/  HADD2.F32 R93, -RZ, R99.H0_H0 ;  /* 0x20000063ff5d7230 */ /* 0x000fe20000004100 */
        /* <DEDUP_REMOVED lines=26> */
.L_x_4566:
[----:B------:R-:W-:Y:S05]  /*10c0*/  BSYNC B1 ;  /* 0x0000000000017941 */ /* 0x000fea0003800000 */
.L_x_4565:
[----:B------:R-:W-:Y:S05]  /*10d0*/  BRA.DIV ~URZ, `(.L_x_4567) ;  /* 0x000019e27f007947 */ /* 0x000fea000b800000 */
[----:B------:R0:W1:Y:S02]  /*10e0*/  SHFL.BFLY PT, R94, R157, 0x1, 0x1f ;  /* 0x0c201f009d5e7f89 */ /* 0x00006400000e0000 */
.L_x_4580:
        /* <DEDUP_REMOVED lines=18> */
.L_x_4581:
        /* <DEDUP_REMOVED lines=13> */
[-CC-:B------:R-:W-:Y:S01]  /*12e0*/  FFMA.FTZ R97, R125, R102.reuse, R103.reuse ;  /* 0x000000667d617223 */ /* 0x180fe20000010067 */
[----:B------:R-:W-:Y:S01]  /*12f0*/  ISETP.NE.AND.EX P0, PT, RZ, c[0x0][0x21c], PT, P0 ;  /* 0x00008700ff007a0c */ /* 0x000fe20003f05300 */
[-C--:B0-----:R-:W-:Y:S01]  /*1300*/  FFMA.FTZ R96, R151, R102.reuse, R103 ;  /* 0x0000006697607223 */ /* 0x081fe20000010067 */
[----:B------:R-:W-:Y:S01]  /*1310*/  ISETP.NE.U32.AND P2, PT, RZ, c[0x0][0x258], PT ;  /* 0x00009600ff007a0c */ /* 0x000fe20003f45070 */
[----:B------:R-:W-:Y:S01]  /*1320*/  FADD.FTZ R159, R126, -R157 ;  /* 0x8000009d7e9f7221 */ /* 0x000fe20000010000 */
[----:B------:R-:W-:Y:S01]  /*1330*/  ISETP.NE.AND.EX P1, PT, RZ, c[0x0][0x25c], PT, P1 ;  /* 0x00009700ff007a0c */ /* 0x000fe20003f25310 */
[-CC-:B------:R-:W-:Y:S01]  /*1340*/  FFMA.FTZ R99, R153, R102.reuse, R103.reuse ;  /* 0x0000006699637223 */ /* 0x180fe20000010067 */
[----:B------:R-:W-:Y:S01]  /*1350*/  ISETP.NE.AND.EX P2, PT, RZ, c[0x0][0x25c], PT, P2 ;  /* 0x00009700ff007a0c */ /* 0x000fe20003f45320 */
[----:B------:R-:W-:-:S02]  /*1360*/  FFMA.FTZ R157, R133, R102, R103 ;  /* 0x00000066859d7223 */ /* 0x000fc40000010067 */
[----:B------:R-:W-:Y:S02]  /*1370*/  FADD.FTZ R97, R154, -R97 ;  /* 0x800000619a617221 */ /* 0x000fe40000010000 */
[----:B------:R-:W-:Y:S02]  /*1380*/  FADD.FTZ R101, R149, -R96 ;  /* 0x8000006095657221 */ /* 0x000fe40000010000 */
[-C--:B------:R-:W-:Y:S02]  /*1390*/  FFMA.FTZ R96, R128, R102.reuse, R103 ;  /* 0x0000006680607223 */ /* 0x080fe40000010067 */
[----:B------:R-:W-:Y:S02]  /*13a0*/  FADD.FTZ R99, R152, -R99 ;  /* 0x8000006398637221 */ /* 0x000fe40000010000 */
[----:B------:R-:W-:Y:S02]  /*13b0*/  FFMA.FTZ R98, R124, R102, R103 ;  /* 0x000000667c627223 */ /* 0x000fe40000010067 */
[----:B------:R-:W-:-:S02]  /*13c0*/  FADD.FTZ R163, R130, -R157 ;  /* 0x8000009d82a37221 */ /* 0x000fc40000010000 */
[C---:B-----5:R-:W-:Y:S02]  /*13d0*/  FMUL.FTZ R157, R122.reuse, R97 ;  /* 0x000000617a9d7220 */ /* 0x060fe40000410000 */
[----:B------:R-:W-:Y:S02]  /*13e0*/  FADD.FTZ R161, R131, -R96 ;  /* 0x8000006083a17221 */ /* 0x000fe40000010000 */
[----:B------:R-:W-:Y:S01]  /*13f0*/  FADD.FTZ R155, R127, -R98 ;  /* 0x800000627f9b7221 */ /* 0x000fe20000010000 */
[----:B------:R-:W-:Y:S01]  /*1400*/  @P2 MOV R98, 0x20 ;  /* 0x0000002000622802 */ /* 0x000fe20000000f00 */
[----:B------:R-:W-:Y:S02]  /*1410*/  FMUL.FTZ R96, R122, R99 ;  /* 0x000000637a607220 */ /* 0x000fe40000410000 */
[----:B------:R-:W-:Y:S02]  /*1420*/  @P0 FADD.FTZ R157, R72, R157 ;  /* 0x0000009d489d0221 */ /* 0x000fe40000010000 */
[----:B------:R-:W-:-:S02]  /*1430*/  FMUL.FTZ R97, R122, R101 ;  /* 0x000000657a617220 */ /* 0x000fc40000410000 */
[----:B------:R-:W-:Y:S01]  /*1440*/  FMUL.FTZ R160, R122, R155 ;  /* 0x0000009b7aa07220 */ /* 0x000fe20000410000 */
[----:B------:R-:W-:Y:S01]  /*1450*/  SEL R36, R157, R36, P1 ;  /* 0x000000249d247207 */ /* 0x000fe20000800000 */
[----:B------:R-:W-:Y:S02]  /*1460*/  @P0 FADD.FTZ R96, R73, R96 ;  /* 0x0000006049600221 */ /* 0x000fe40000010000 */
[----:B------:R-:W-:Y:S02]  /*1470*/  FFMA.FTZ R165, R134, R102, R103 ;  /* 0x0000006686a57223 */ /* 0x000fe40000010067 */
[----:B------:R-:W-:Y:S01]  /*1480*/  FMUL.FTZ R155, R122, R159 ;  /* 0x0000009f7a9b7220 */ /* 0x000fe20000410000 */
[----:B------:R-:W-:Y:S01]  /*1490*/  SEL R37, R96, R37, P1 ;  /* 0x0000002560257207 */ /* 0x000fe20000800000 */
[----:B------:R-:W-:Y:S02]  /*14a0*/  FMUL.FTZ R158, R122, R161 ;  /* 0x000000a17a9e7220 */ /* 0x000fe40000410000 */
[----:B------:R-:W-:-:S02]  /*14b0*/  FMUL.FTZ R157, R157, R121 ;  /* 0x000000799d9d7220 */ /* 0x000fc40000410000 */
[----:B------:R-:W-:Y:S02]  /*14c0*/  @P0 FADD.FTZ R97, R74, R97 ;  /* 0x000000614a610221 */ /* 0x000fe40000010000 */
[----:B------:R-:W-:Y:S02]  /*14d0*/  FADD.FTZ R165, R132, -R165 ;  /* 0x800000a584a57221 */ /* 0x000fe40000010000 */
[----:B------:R-:W-:Y:S01]  /*14e0*/  @P0 FADD.FTZ R160, R75, R160 ;  /* 0x000000a04ba00221 */ /* 0x000fe20000010000 */
[C---:B------:R-:W-:Y:S01]  /*14f0*/  SEL R38, R97.reuse, R38, P1 ;  /* 0x0000002661267207 */ /* 0x040fe20000800000 */
[C---:B------:R-:W-:Y:S02]  /*1500*/  FMUL.FTZ R101, R122.reuse, R163 ;  /* 0x000000a37a657220 */ /* 0x040fe40000410000 */
[----:B------:R-:W-:Y:S01]  /*1510*/  FMUL.FTZ R156, R122, R165 ;  /* 0x000000a57a9c7220 */ /* 0x000fe20000410000 */
[----:B------:R-:W-:Y:S01]  /*1520*/  SEL R39, R160, R39, P1 ;  /* 0x00000027a0277207 */ /* 0x000fe20000800000 */
        /* <DEDUP_REMOVED lines=14> */
[----:B------:R-:W-:Y:S01]  /*1610*/  FMUL.FTZ R156, R156, R121 ;  /* 0x000000799c9c7220 */ /* 0x000fe20000410000 */
[----:B------:R0:W-:Y:S03]  /*1620*/  @P2 STG.E.128 [R98.64+0x10], R48 ;  /* 0x0000103062002986 */ /* 0x0001e6000c101d04 */
[----:B------:R-:W-:Y:S02]  /*1630*/  FMUL.FTZ R162, R2, R156 ;  /* 0x0000009c02a27220 */ /* 0x000fe40000410000 */
[----:B0-----:R-:W-:-:S02]  /*1640*/  FMUL.FTZ R98, R5, R155 ;  /* 0x0000009b05627220 */ /* 0x001fc40000410000 */
[----:B------:R-:W-:-:S05]  /*1650*/  FMUL.FTZ R99, R4, R158 ;  /* 0x0000009e04637220 */ /* 0x000fca0000410000 */
[----:B------:R-:W-:Y:S01]  /*1660*/  F2FP.PACK_AB R98, R99, R98 ;  /* 0x000000626362723e */ /* 0x000fe200000000ff */
[--C-:B--2---:R-:W-:Y:S02]  /*1670*/  HADD2.F32 R159, -RZ, R92.reuse.H0_H0 ;  /* 0x2000005cff9f7230 */ /* 0x104fe40000004100 */
[----:B------:R-:W-:Y:S01]  /*1680*/  HADD2.F32 R161, -RZ, R92.H1_H1 ;  /* 0x3000005cffa17230 */ /* 0x000fe20000004100 */
[----:B------:R-:W-:Y:S02]  /*1690*/  FMUL.FTZ R92, R96, R121 ;  /* 0x00000079605c7220 */ /* 0x000fe40000410000 */
[----:B------:R-:W-:Y:S02]  /*16a0*/  FFMA.FTZ R56, R157, R159, R56 ;  /* 0x0000009f9d387223 */ /* 0x000fe40000010038 */
[----:B------:R-:W-:Y:S02]  /*16b0*/  FMUL.FTZ R96, R9, R157 ;  /* 0x0000009d09607220 */ /* 0x000fe40000410000 */
[----:B------:R-:W-:-:S02]  /*16c0*/  FFMA.FTZ R57, R92, R161, R57 ;  /* 0x000000a15c397223 */ /* 0x000fc40000010039 */
[----:B------:R-:W-:Y:S01]  /*16d0*/  FMUL.FTZ R157, R8, R92 ;  /* 0x0000005c089d7220 */ /* 0x000fe20000410000 */
[--C-:B------:R-:W-:Y:S02]  /*16e0*/  HADD2.F32 R92, -RZ, R93.reuse.H0_H0 ;  /* 0x2000005dff5c7230 */ /* 0x100fe40000004100 */
[----:B------:R-:W-:Y:S02]  /*16f0*/  HADD2.F32 R93, -RZ, R93.H1_H1 ;  /* 0x3000005dff5d7230 */ /* 0x000fe40000004100 */
[----:B------:R-:W-:Y:S01]  /*1700*/  F2FP.PACK_AB R96, R157, R96 ;  /* 0x000000609d60723e */ /* 0x000fe200000000ff */
[----:B------:R-:W-:Y:S02]  /*1710*/  FFMA.FTZ R58, R97, R92, R58 ;  /* 0x0000005c613a7223 */ /* 0x000fe4000001003a */
[----:B------:R-:W-:Y:S02]  /*1720*/  FMUL.FTZ R97, R7, R97 ;  /* 0x0000006107617220 */ /* 0x000fe40000410000 */
[----:B------:R-:W-:-:S02]  /*1730*/  FMUL.FTZ R92, R6, R160 ;  /* 0x000000a0065c7220 */ /* 0x000fc40000410000 */
[----:B------:R-:W-:Y:S01]  /*1740*/  FFMA.FTZ R59, R160, R93, R59 ;  /* 0x0000005da03b7223 */ /* 0x000fe2000001003b */
[--C-:B------:R-:W-:Y:S02]  /*1750*/  HADD2.F32 R93, -RZ, R94.reuse.H0_H0 ;  /* 0x2000005eff5d7230 */ /* 0x100fe40000004100 */
[----:B------:R-:W-:Y:S01]  /*1760*/  F2FP.PACK_AB R97, R92, R97 ;  /* 0x000000615c61723e */ /* 0x000fe200000000ff */
[----:B------:R-:W-:Y:S01]  /*1770*/  FMUL.FTZ R92, R101, R121 ;  /* 0x00000079655c7220 */ /* 0x000fe20000410000 */
[----:B------:R-:W-:Y:S01]  /*1780*/  HADD2.F32 R94, -RZ, R94.H1_H1 ;  /* 0x3000005eff5e7230 */ /* 0x000fe20000004100 */
[----:B------:R-:W-:Y:S01]  /*1790*/  FFMA.FTZ R60, R155, R93, R60 ;  /* 0x0000005d9b3c7223 */ /* 0x000fe2000001003c */
[--C-:B------:R-:W-:Y:S01]  /*17a0*/  HADD2.F32 R93, -RZ, R95.reuse.H0_H0 ;  /* 0x2000005fff5d7230 */ /* 0x100fe20000004100 */
[----:B------:R-:W-:Y:S01]  /*17b0*/  FMUL.FTZ R101, R3, R92 ;  /* 0x0000005c03657220 */ /* 0x000fe20000410000 */
[----:B------:R-:W-:Y:S01]  /*17c0*/  HADD2.F32 R95, -RZ, R95.H1_H1 ;  /* 0x3000005fff5f7230 */ /* 0x000fe20000004100 */
[----:B------:R-:W-:-:S02]  /*17d0*/  FFMA.FTZ R61, R158, R94, R61 ;  /* 0x0000005e9e3d7223 */ /* 0x000fc4000001003d */
[----:B------:R-:W-:Y:S01]  /*17e0*/  FFMA.FTZ R62, R92, R93, R62 ;  /* 0x0000005d5c3e7223 */ /* 0x000fe2000001003e */
[----:B------:R-:W-:Y:S01]  /*17f0*/  F2FP.PACK_AB R99, R162, R101 ;  /* 0x00000065a263723e */ /* 0x000fe200000000ff */
[C---:B------:R-:W-:Y:S01]  /*1800*/  IMAD.WIDE.U32 R100, R119.reuse, R100, c[0x0][0x248] ;  /* 0x0000920077647625 */ /* 0x040fe200078e0064 */
[----:B------:R-:W-:-:S03]  /*1810*/  IADD3 R119, R119, 0x20, RZ ;  /* 0x0000002077777810 */ /* 0x000fc60007ffe0ff */
[----:B------:R-:W-:Y:S01]  /*1820*/  FFMA.FTZ R63, R156, R95, R63 ;  /* 0x0000005f9c3f7223 */ /* 0x000fe2000001003f */
[----:B------:R0:W-:Y:S04]  /*1830*/  STG.E.128 [R100.64], R96 ;  /* 0x0000006064007986 */ /* 0x0001e8000c101d04 */
.L_x_4570:
[----:B------:R-:W-:Y:S05]  /*1840*/  BSYNC B1 ;  /* 0x0000000000017941 */ /* 0x000fea0003800000 */
.L_x_4569:
        /* <DEDUP_REMOVED lines=68> */
[----:B------:R-:W-:Y:S01]  /*1c90*/  F2FP.PACK_AB R96, R99, R98 ;  /* 0x000000626360723e */ /* 0x000fe200000000ff */
[----:B------:R-:W-:Y:S02]  /*1ca0*/  FMUL.FTZ R98, R115, R157 ;  /* 0x0000009d73627220 */ /* 0x000fe40000410000 */
[----:B------:R-:W-:Y:S01]  /*1cb0*/  FMUL.FTZ R99, R118, R156 ;  /* 0x0000009c76637220 */ /* 0x000fe20000410000 */
[----:B------:R-:W-:Y:S01]  /*1cc0*/  F2FP.PACK_AB R97, R100, R97 ;  /* 0x000000616461723e */ /* 0x000fe200000000ff */
[----:B------:R-:W-:-:S03]  /*1cd0*/  FMUL.FTZ R100, R117, R155 ;  /* 0x0000009b75647220 */ /* 0x000fc60000410000 */
[----:B------:R-:W-:Y:S02]  /*1ce0*/  F2FP.PACK_AB R98, R99, R98 ;  /* 0x000000626362723e */ /* 0x000fe400000000ff */
[----:B------:R-:W-:Y:S02]  /*1cf0*/  F2FP.PACK_AB R99, R101, R100 ;  /* 0x000000646563723e */ /* 0x000fe400000000ff */
[----:B------:R-:W-:-:S04]  /*1d00*/  LEA R100, P0, R119, c[0x0][0x248], 0x4 ;  /* 0x0000920077647a11 */ /* 0x000fc800078020ff */
[----:B------:R-:W-:-:S05]  /*1d10*/  LEA.HI.X R101, R119, c[0x0][0x24c], RZ, 0x4, P0 ;  /* 0x0000930077657a11 */ /* 0x000fca00000f24ff */
[----:B------:R0:W-:Y:S01]  /*1d20*/  STG.E.128 [R100.64], R96 ;  /* 0x0000006064007986 */ /* 0x0001e2000c101d04 */
[--C-:B--2---:R-:W-:Y:S02]  /*1d30*/  HADD2.F32 R119, -RZ, R92.reuse.H0_H0 ;  /* 0x2000005cff777230 */ /* 0x104fe40000004100 */
[----:B------:R-:W-:Y:S02]  /*1d40*/  HADD2.F32 R92, -RZ, R92.H1_H1 ;  /* 0x3000005cff5c7230 */ /* 0x000fe40000004100 */
[----:B0-----:R-:W-:Y:S01]  /*1d50*/  HADD2.F32 R96, -RZ, R95.H1_H1 ;  /* 0x3000005fff607230 */ /* 0x001fe20000004100 */
[----:B------:R-:W-:Y:S01]  /*1d60*/  FFMA.FTZ R64, R103, R119, R64 ;  /* 0x0000007767407223 */ /* 0x000fe20000010040 */
[--C-:B------:R-:W-:Y:S01]  /*1d70*/  HADD2.F32 R103, -RZ, R93.reuse.H0_H0 ;  /* 0x2000005dff677230 */ /* 0x100fe20000004100 */
[----:B------:R-:W-:Y:S01]  /*1d80*/  FFMA.FTZ R65, R102, R92, R65 ;  /* 0x0000005c66417223 */ /* 0x000fe20000010041 */
[--C-:B------:R-:W-:Y:S01]  /*1d90*/  HADD2.F32 R92, -RZ, R94.reuse.H0_H0 ;  /* 0x2000005eff5c7230 */ /* 0x100fe20000004100 */
[----:B------:R-:W-:Y:S01]  /*1da0*/  FFMA.FTZ R71, R121, R96, R71 ;  /* 0x0000006079477223 */ /* 0x000fe20000010047 */
[----:B------:R-:W-:Y:S01]  /*1db0*/  HADD2.F32 R93, -RZ, R93.H1_H1 ;  /* 0x3000005dff5d7230 */ /* 0x000fe20000004100 */
[----:B------:R-:W-:Y:S01]  /*1dc0*/  FFMA.FTZ R66, R122, R103, R66 ;  /* 0x000000677a427223 */ /* 0x000fe20000010042 */
[----:B------:R-:W-:Y:S01]  /*1dd0*/  HADD2.F32 R94, -RZ, R94.H1_H1 ;  /* 0x3000005eff5e7230 */ /* 0x000fe20000004100 */
[----:B------:R-:W-:Y:S01]  /*1de0*/  FFMA.FTZ R68, R157, R92, R68 ;  /* 0x0000005c9d447223 */ /* 0x000fe20000010044 */
[----:B------:R-:W-:Y:S01]  /*1df0*/  HADD2.F32 R102, -RZ, R95.H0_H0 ;  /* 0x2000005fff667230 */ /* 0x000fe20000004100 */
[----:B------:R-:W-:-:S02]  /*1e00*/  FFMA.FTZ R67, R158, R93, R67 ;  /* 0x0000005d9e437223 */ /* 0x000fc40000010043 */
[----:B------:R-:W-:Y:S02]  /*1e10*/  FFMA.FTZ R69, R156, R94, R69 ;  /* 0x0000005e9c457223 */ /* 0x000fe40000010045 */
[----:B------:R-:W-:Y:S02]  /*1e20*/  FFMA.FTZ R70, R155, R102, R70 ;  /* 0x000000669b467223 */ /* 0x000fe40000010046 */
.L_x_4572:
[----:B------:R-:W-:Y:S05]  /*1e30*/  BSYNC B1 ;  /* 0x0000000000017941 */ /* 0x000fea0003800000 */
.L_x_4571:
[----:B------:R-:W-:-:S04]  /*1e40*/  MOV R92, c[0x0][0x160] ;  /* 0x00005800005c7a02 */ /* 0x000fc80000000f00 */
[----:B------:R-:W-:-:S04]  /*1e50*/  LEA R111, R92, R111, 0x2 ;  /* 0x0000006f5c6f7211 */ /* 0x000fc800078e10ff */
[----:B------:R-:W-:-:S13]  /*1e60*/  ISETP.GE.AND P0, PT, R111, c[0x0][0x164], PT ;  /* 0x000059006f007a0c */ /* 0x000fda0003f06270 */
[----:B0----5:R-:W-:Y:S01]  /*1e70*/  @P0 CALL.REL.NOINC `(.L_x_4562) ;  /* 0x0000001000000944 */ /* 0x021fe20003c00000 */
[----:B------:R-:W-:Y:S05]  /*1e80*/  BRA `(.L_x_4573) ;  /* 0xffffe6d000007947 */ /* 0x000fea000383ffff */
.L_x_4562:
[----:B0-----:R-:W-:Y:S05]  /*1e90*/  BSYNC B0 ;  /* 0x0000000000007941 */ /* 0x001fea0003800000 */
.L_x_4561:
        /* <DEDUP_REMOVED lines=149> */
.L_x_4575:
[----:B---3--:R-:W-:Y:S05]  /*27f0*/  BSYNC B0 ;  /* 0x0000000000007941 */ /* 0x008fea0003800000 */
.L_x_4574:
        /* <DEDUP_REMOVED lines=16> */
.L_x_4577:
[----:B------:R-:W-:Y:S05]  /*2900*/  BSYNC B0 ;  /* 0x0000000000007941 */ /* 0x000fea0003800000 */
.L_x_4576:
        /* <DEDUP_REMOVED lines=16> */
.L_x_4579:
[----:B------:R-:W-:Y:S05]  /*2a10*/  BSYNC B0 ;  /* 0x0000000000007941 */ /* 0x000fea0003800000 */
.L_x_4578:
        /* <DEDUP_REMOVED lines=10> */
.L_x_4567:
[----:B------:R-:W-:Y:S01]  /*2ac0*/  HFMA2.MMA R100, -RZ, RZ, 0, 5.9604644775390625e-08 ;  /* 0x00000001ff647435 */ /* 0x000fe200000001ff */
[----:B------:R-:W-:Y:S02]  /*2ad0*/  MOV R95, R157 ;  /* 0x0000009d005f7202 */ /* 0x000fe40000000f00 */
[----:B------:R-:W-:Y:S02]  /*2ae0*/  MOV R97, 0x1f ;  /* 0x0000001f00617802 */ /* 0x000fe40000000f00 */
[----:B------:R-:W-:-:S02]  /*2af0*/  MOV R102, 0xffffffff ;  /* 0xffffffff00667802 */ /* 0x000fc40000000f00 */
[----:B------:R-:W-:Y:S02]  /*2b00*/  MOV R92, 0x2b20 ;  /* 0x00002b20005c7802 */ /* 0x000fe40000000f00 */
[----:B-----5:R-:W-:Y:S05]  /*2b10*/  CALL.REL.NOINC `($__internal_124_$__cuda_sm70_shflsync_bfly_p) ;  /* 0x0000046000007944 */ /* 0x020fea0003c00000 */
[----:B-1----:R-:W-:Y:S01]  /*2b20*/  MOV R94, R95 ;  /* 0x0000005f005e7202 */ /* 0x002fe20000000f00 */
[----:B0-----:R-:W-:Y:S05]  /*2b30*/  BRA `(.L_x_4580) ;  /* 0xffffe5b000007947 */ /* 0x001fea000383ffff */
.L_x_4568:
[----:B------:R-:W-:Y:S01]  /*2b40*/  HFMA2.MMA R100, -RZ, RZ, 0, 5.9604644775390625e-08 ;  /* 0x00000001ff647435 */ /* 0x000fe200000001ff */
[----:B------:R-:W-:Y:S02]  /*2b50*/  MOV R95, R156 ;  /* 0x0000009c005f7202 */ /* 0x000fe40000000f00 */
[----:B------:R-:W-:Y:S02]  /*2b60*/  MOV R97, 0x1f ;  /* 0x0000001f00617802 */ /* 0x000fe40000000f00 */
[----:B------:R-:W-:Y:S02]  /*2b70*/  MOV R102, 0xffffffff ;  /* 0xffffffff00667802 */ /* 0x000fe40000000f00 */
[----:B------:R-:W-:Y:S02]  /*2b80*/  MOV R92, 0x2ba0 ;  /* 0x00002ba0005c7802 */ /* 0x000fe40000000f00 */
[----:B01---5:R-:W-:Y:S05]  /*2b90*/  CALL.REL.NOINC `($__internal_124_$__cuda_sm70_shflsync_bfly_p) ;  /* 0x000003e000007944 */ /* 0x023fea0003c00000 */
[----:B------:R-:W-:Y:S01]  /*2ba0*/  FADD.FTZ R157, R94, R157 ;  /* 0x0000009d5e9d7221 */ /* 0x000fe20000010000 */
[----:B0-----:R-:W-:Y:S01]  /*2bb0*/  HFMA2.MMA R100, -RZ, RZ, 0, 1.1920928955078125e-07 ;  /* 0x00000002ff647435 */ /* 0x001fe200000001ff */
[----:B-1----:R-:W-:Y:S01]  /*2bc0*/  FADD.FTZ R156, R156, R95 ;  /* 0x0000005f9c9c7221 */ /* 0x002fe20000010000 */
[----:B------:R-:W-:-:S02]  /*2bd0*/  MOV R97, 0x1f ;  /* 0x0000001f00617802 */ /* 0x000fc40000000f00 */
[----:B------:R-:W-:Y:S02]  /*2be0*/  MOV R102, 0xffffffff ;  /* 0xffffffff00667802 */ /* 0x000fe40000000f00 */
[----:B------:R-:W-:Y:S02]  /*2bf0*/  MOV R95, R157 ;  /* 0x0000009d005f7202 */ /* 0x000fe40000000f00 */
[----:B------:R-:W-:Y:S02]  /*2c00*/  MOV R92, 0x2c20 ;  /* 0x00002c20005c7802 */ /* 0x000fe40000000f00 */
[----:B------:R-:W-:Y:S05]  /*2c10*/  CALL.REL.NOINC `($__internal_124_$__cuda_sm70_shflsync_bfly_p) ;  /* 0x0000036000007944 */ /* 0x000fea0003c00000 */
[----:B0-----:R-:W-:Y:S01]  /*2c20*/  HFMA2.MMA R100, -RZ, RZ, 0, 1.1920928955078125e-07 ;  /* 0x00000002ff647435 */ /* 0x001fe200000001ff */
[----:B-1----:R-:W-:Y:S02]  /*2c30*/  MOV R94, R95 ;  /* 0x0000005f005e7202 */ /* 0x002fe40000000f00 */
[----:B------:R-:W-:Y:S02]  /*2c40*/  MOV R95, R156 ;  /* 0x0000009c005f7202 */ /* 0x000fe40000000f00 */
[----:B------:R-:W-:Y:S02]  /*2c50*/  MOV R97, 0x1f ;  /* 0x0000001f00617802 */ /* 0x000fe40000000f00 */
[----:B------:R-:W-:-:S02]  /*2c60*/  MOV R102, 0xffffffff ;  /* 0xffffffff00667802 */ /* 0x000fc40000000f00 */
[----:B------:R-:W-:Y:S02]  /*2c70*/  MOV R92, 0x2c90 ;  /* 0x00002c90005c7802 */ /* 0x000fe40000000f00 */
[----:B------:R-:W-:Y:S05]  /*2c80*/  CALL.REL.NOINC `($__internal_124_$__cuda_sm70_shflsync_bfly_p) ;  /* 0x000002f000007944 */ /* 0x000fea0003c00000 */
[----:B------:R-:W-:Y:S01]  /*2c90*/  FADD.FTZ R157, R94, R157 ;  /* 0x0000009d5e9d7221 */ /* 0x000fe20000010000 */
[----:B0-----:R-:W-:Y:S01]  /*2ca0*/  HFMA2.MMA R100, -RZ, RZ, 0, 2.384185791015625e-07 ;  /* 0x00000004ff647435 */ /* 0x001fe200000001ff */
[----:B-1----:R-:W-:Y:S01]  /*2cb0*/  FADD.FTZ R156, R156, R95 ;  /* 0x0000005f9c9c7221 */ /* 0x002fe20000010000 */
[----:B------:R-:W-:Y:S02]  /*2cc0*/  MOV R97, 0x1f ;  /* 0x0000001f00617802 */ /* 0x000fe40000000f00 */
[----:B------:R-:W-:Y:S02]  /*2cd0*/  MOV R102, 0xffffffff ;  /* 0xffffffff00667802 */ /* 0x000fe40000000f00 */
[----:B------:R-:W-:Y:S02]  /*2ce0*/  MOV R95, R157 ;  /* 0x0000009d005f7202 */ /* 0x000fe40000000f00 */
[----:B------:R-:W-:Y:S02]  /*2cf0*/  MOV R92, 0x2d10 ;  /* 0x00002d10005c7802 */ /* 0x000fe40000000f00 */
[----:B------:R-:W-:Y:S05]  /*2d00*/  CALL.REL.NOINC `($__internal_124_$__cuda_sm70_shflsync_bfly_p) ;  /* 0x0000027000007944 */ /* 0x000fea0003c00000 */
[----:B0-----:R-:W-:Y:S01]  /*2d10*/  HFMA2.MMA R100, -RZ, RZ, 0, 2.384185791015625e-07 ;  /* 0x00000004ff647435 */ /* 0x001fe200000001ff */
[----:B-1----:R-:W-:-:S02]  /*2d20*/  MOV R94, R95 ;  /* 0x0000005f005e7202 */ /* 0x002fc40000000f00 */
[----:B------:R-:W-:Y:S02]  /*2d30*/  MOV R95, R156 ;  /* 0x0000009c005f7202 */ /* 0x000fe40000000f00 */
[----:B------:R-:W-:Y:S02]  /*2d40*/  MOV R97, 0x1f ;  /* 0x0000001f00617802 */ /* 0x000fe40000000f00 */
[----:B------:R-:W-:Y:S02]  /*2d50*/  MOV R102, 0xffffffff ;  /* 0xffffffff00667802 */ /* 0x000fe40000000f00 */
[----:B------:R-:W-:Y:S02]  /*2d60*/  MOV R92, 0x2d80 ;  /* 0x00002d80005c7802 */ /* 0x000fe40000000f00 */
[----:B------:R-:W-:Y:S05]  /*2d70*/  CALL.REL.NOINC `($__internal_124_$__cuda_sm70_shflsync_bfly_p) ;  /* 0x0000020000007944 */ /* 0x000fea0003c00000 */
[----:B------:R-:W-:Y:S01]  /*2d80*/  FADD.FTZ R157, R94, R157 ;  /* 0x0000009d5e9d7221 */ /* 0x000fe20000010000 */
[----:B0-----:R-:W-:Y:S01]  /*2d90*/  HFMA2.MMA R100, -RZ, RZ, 0, 4.76837158203125e-07 ;  /* 0x00000008ff647435 */ /* 0x001fe200000001ff */
[----:B-1----:R-:W-:Y:S01]  /*2da0*/  FADD.FTZ R98, R156, R95 ;  /* 0x0000005f9c627221 */ /* 0x002fe20000010000 */
[----:B------:R-:W-:Y:S02]  /*2db0*/  MOV R97, 0x1f ;  /* 0x0000001f00617802 */ /* 0x000fe40000000f00 */
[----:B------:R-:W-:-:S02]  /*2dc0*/  MOV R102, 0xffffffff ;  /* 0xffffffff00667802 */ /* 0x000fc40000000f00 */
[----:B------:R-:W-:Y:S02]  /*2dd0*/  MOV R95, R157 ;  /* 0x0000009d005f7202 */ /* 0x000fe40000000f00 */
[----:B------:R-:W-:Y:S02]  /*2de0*/  MOV R92, 0x2e00 ;  /* 0x00002e00005c7802 */ /* 0x000fe40000000f00 */
[----:B------:R-:W-:Y:S05]  /*2df0*/  CALL.REL.NOINC `($__internal_124_$__cuda_sm70_shflsync_bfly_p) ;  /* 0x0000018000007944 */ /* 0x000fea0003c00000 */
[----:B0-----:R-:W-:Y:S01]  /*2e00*/  HFMA2.MMA R100, -RZ, RZ, 0, 4.76837158203125e-07 ;  /* 0x00000008ff647435 */ /* 0x001fe200000001ff */
[----:B-1----:R-:W-:Y:S02]  /*2e10*/  MOV R94, R95 ;  /* 0x0000005f005e7202 */ /* 0x002fe40000000f00 */
[----:B------:R-:W-:Y:S02]  /*2e20*/  MOV R95, R98 ;  /* 0x00000062005f7202 */ /* 0x000fe40000000f00 */
[----:B------:R-:W-:Y:S02]  /*2e30*/  MOV R97, 0x1f ;  /* 0x0000001f00617802 */ /* 0x000fe40000000f00 */
[----:B------:R-:W-:Y:S02]  /*2e40*/  MOV R102, 0xffffffff ;  /* 0xffffffff00667802 */ /* 0x000fe40000000f00 */
[----:B------:R-:W-:-:S02]  /*2e50*/  MOV R92, 0x2e70 ;  /* 0x00002e70005c7802 */ /* 0x000fc40000000f00 */
[----:B------:R-:W-:Y:S05]  /*2e60*/  CALL.REL.NOINC `($__internal_124_$__cuda_sm70_shflsync_bfly_p) ;  /* 0x0000011000007944 */ /* 0x000fea0003c00000 */
[----:B------:R-:W-:Y:S01]  /*2e70*/  FADD.FTZ R96, R94, R157 ;  /* 0x0000009d5e607221 */ /* 0x000fe20000010000 */
[----:B0-----:R-:W-:Y:S01]  /*2e80*/  HFMA2.MMA R100, -RZ, RZ, 0, 9.5367431640625e-07 ;  /* 0x00000010ff647435 */ /* 0x001fe200000001ff */
[----:B-1----:R-:W-:Y:S01]  /*2e90*/  FADD.FTZ R98, R98, R95 ;  /* 0x0000005f62627221 */ /* 0x002fe20000010000 */
[----:B------:R-:W-:-:S02]  /*2ea0*/  MOV R97, 0x1f ;  /* 0x0000001f00617802 */ /* 0x000fc40000000f00 */
[----:B------:R-:W-:Y:S02]  /*2eb0*/  MOV R102, 0xffffffff ;  /* 0xffffffff00667802 */ /* 0x000fe40000000f00 */
[----:B------:R-:W-:Y:S02]  /*2ec0*/  MOV R95, R96 ;  /* 0x00000060005f7202 */ /* 0x000fe40000000f00 */
[----:B------:R-:W-:Y:S02]  /*2ed0*/  MOV R92, 0x2ef0 ;  /* 0x00002ef0005c7802 */ /* 0x000fe40000000f00 */
[----:B------:R-:W-:Y:S05]  /*2ee0*/  CALL.REL.NOINC `($__internal_124_$__cuda_sm70_shflsync_bfly_p) ;  /* 0x0000009000007944 */ /* 0x000fea0003c00000 */
[----:B0-----:R-:W-:Y:S01]  /*2ef0*/  HFMA2.MMA R100, -RZ, RZ, 0, 9.5367431640625e-07 ;  /* 0x00000010ff647435 */ /* 0x001fe200000001ff */
[----:B-1----:R-:W-:Y:S02]  /*2f00*/  MOV R99, R95 ;  /* 0x0000005f00637202 */ /* 0x002fe40000000f00 */
[----:B------:R-:W-:Y:S02]  /*2f10*/  MOV R95, R98 ;  /* 0x00000062005f7202 */ /* 0x000fe40000000f00 */
[----:B------:R-:W-:Y:S02]  /*2f20*/  MOV R97, 0x1f ;  /* 0x0000001f00617802 */ /* 0x000fe40000000f00 */
[----:B------:R-:W-:-:S02]  /*2f30*/  MOV R102, 0xffffffff ;  /* 0xffffffff00667802 */ /* 0x000fc40000000f00 */
[----:B------:R-:W-:Y:S02]  /*2f40*/  MOV R92, 0x2f60 ;  /* 0x00002f60005c7802 */ /* 0x000fe40000000f00 */
[----:B------:R-:W-:Y:S05]  /*2f50*/  CALL.REL.NOINC `($__internal_124_$__cuda_sm70_shflsync_bfly_p) ;  /* 0x0000002000007944 */ /* 0x000fea0003c00000 */
[----:B-1----:R-:W-:Y:S01]  /*2f60*/  MOV R93, R95 ;  /* 0x0000005f005d7202 */ /* 0x002fe20000000f00 */
[----:B0-----:R-:W-:Y:S05]  /*2f70*/  BRA `(.L_x_4581) ;  /* 0xffffe29000007947 */ /* 0x001fea000383ffff */
        .weak           $__internal_124_$__cuda_sm70_shflsync_bfly_p
        .type           $__internal_124_$__cuda_sm70_shflsync_bfly_p,@function
        .size           $__internal_124_$__cuda_sm70_shflsync_bfly_p,(.L_x_7302 - $__internal_124_$__cuda_sm70_shflsync_bfly_p)
$__internal_124_$__cuda_sm70_shflsync_bfly_p:
[----:B------:R-:W-:Y:S01]  /*2f80*/  HFMA2.MMA R93, -RZ, RZ, 0, 0 ;  /* 0x00000000ff5d7435 */ /* 0x000fe200000001ff */
[----:B------:R-:W-:Y:S04]  /*2f90*/  WARPSYNC R102 ;  /* 0x0000006600007348 */ /* 0x000fe80003800000 */
[----:B------:R0:W1:Y:S01]  /*2fa0*/  SHFL.BFLY PT, R95, R95, R100, R97 ;  /* 0x0c0000645f5f7389 */ /* 0x00006200000e0061 */
[----:B------:R-:W-:Y:S05]  /*2fb0*/  RET.REL.NODEC R92 `(_ZN10layer_norm13ln_bwd_kernelINS_13Kernel_traitsI6__halfS2_fS2_fjLj512ELj1ELj4ELj1ELj16ENS_18Kernel_traits_baseILj512ES2_S2_fS2_fjLj128EEEEELb0ELb1ELb0ELb0EEEvNS_9BwdParamsE) ;  /* 0xffffd0405c007950 */ /* 0x000fea0003c3ffff */
.L_x_4582:
        /* <DEDUP_REMOVED lines=12> */
.L_x_7302:


//--------------------- .text._ZN10layer_norm13ln_bwd_kernelINS_13Kernel_traitsI6__halfS2_fS2_fjLj512ELj1ELj4ELj1ELj16ENS_18Kernel_traits_baseILj512ES2_S2_fS2_fjLj128EEEEELb0ELb1ELb0ELb1EEEvNS_9BwdParamsE --------------------------
	.section	.text._ZN10layer_norm13ln_bwd_kernelINS_13Kernel_traitsI6__halfS2_fS2_fjLj512ELj1ELj4ELj1ELj16ENS_18Kernel_traits_baseILj512ES2_S2_fS2_fjLj128EEEEELb0ELb1ELb0ELb1EEEvNS_9BwdParamsE,"ax",@progbits
	.sectioninfo	@"SHI_REGISTERS=161"
	.align	128
        .global         _ZN10layer_norm13ln_bwd_kernelINS_13Kernel_traitsI6__halfS2_fS2_fjLj512ELj1ELj4ELj1ELj16ENS_18Kernel_traits_baseILj512ES2_S2_fS2_fjLj128EEEEELb0ELb1ELb0ELb1EEEvNS_9BwdParamsE
        .type           _ZN10layer_norm13ln_bwd_kernelINS_13Kernel_traitsI6__halfS2_fS2_fjLj512ELj1ELj4ELj1ELj16ENS_18Kernel_traits_baseILj512ES2_S2_fS2_fjLj128EEEEELb0ELb1ELb0ELb1EEEvNS_9BwdParamsE,@function
        .size           _ZN10layer_norm13ln_bwd_kernelINS_13Kernel_traitsI6__halfS2_fS2_fjLj512ELj1ELj4ELj1ELj16ENS_18Kernel_traits_baseILj512ES2_S2_fS2_fjLj128EEEEELb0ELb1ELb0ELb1EEEvNS_9BwdParamsE,(.L_x_7303 - _ZN10layer_norm13ln_bwd_kernelINS_13Kernel_traitsI6__halfS2_fS2_fjLj512ELj1ELj4ELj1ELj16ENS_18Kernel_traits_baseILj512ES2_S2_fS2_fjLj128EEEEELb0ELb1ELb0ELb1EEEvNS_9BwdParamsE)
        .other          _ZN10layer_norm13ln_bwd_kernelINS_13Kernel_traitsI6__halfS2_fS2_fjLj512ELj1ELj4ELj1ELj16ENS_18Kernel_traits_baseILj512ES2_S2_fS2_fjLj128EEEEELb0ELb1ELb0ELb1EEEvNS_9BwdParamsE,@"STO_CUDA_ENTRY STV_DEFAULT"
_ZN10layer_norm13ln_bwd_kernelINS_13Kernel_traitsI6__halfS2_fS2_fjLj512ELj1ELj4ELj1ELj16ENS_18Kernel_traits_baseILj512ES2_S2_fS2_fjLj128EEEEELb0ELb1ELb0ELb1EEEvNS_9BwdParamsE:
.text._ZN10layer_norm13ln_bwd_kernelINS_13Kernel_traitsI6__halfS2_fS2_fjLj512ELj1ELj4ELj1ELj16ENS_18Kernel_traits_baseILj512ES2_S2_fS2_fjLj128EEEEELb0ELb1ELb0ELb1EEEvNS_9BwdParamsE:
        /* <DEDUP_REMOVED lines=34> */
.L_x_4584:
        /* <DEDUP_REMOVED lines=11> */
[----:B------:R-:W-:Y:S01]  /*02d0*/  BSSY B1, `(.L_x_4586) ;  /* 0x00001b5000017945 */ /* 0x000fe20003800000 */
[----:B0-----:R-:W-:Y:S01]  /*02e0*/  CS2R R2, SRZ ;  /* 0x0000000000027805 */ /* 0x001fe2000001ff00 */
[----:B------:R-:W-:Y:S01]  /*02f0*/  CS2R R6, SRZ ;  /* 0x0000000000067805 */ /* 0x000fe2000001ff00 */
        /* <DEDUP_REMOVED lines=34> */
[--C-:B----4-:R-:W-:Y:S02]  /*0520*/  HADD2.F32 R115, -RZ, R12.reuse.H0_H0 ;  /* 0x2000000cff737230 */ /* 0x110fe40000004100 */
[----:B------:R-:W-:Y:S02]  /*0530*/  HADD2.F32 R116, -RZ, R12.H1_H1 ;  /* 0x3000000cff747230 */ /* 0x000fe40000004100 */
[----:B------:R-:W-:-:S02]  /*0540*/  HADD2.F32 R117, -RZ, R13.H0_H0 ;  /* 0x2000000dff757230 */ /* 0x000fc40000004100 */
[----:B------:R-:W-:Y:S01]  /*0550*/  HADD2.F32 R118, -RZ, R13.H1_H1 ;  /* 0x3000000dff767230 */ /* 0x000fe20000004100 */
[----:B------:R-:W-:Y:S01]  /*0560*/  CS2R R12, SRZ ;  /* 0x00000000000c7805 */ /* 0x000fe2000001ff00 */
[--C-:B------:R-:W-:Y:S02]  /*0570*/  HADD2.F32 R119, -RZ, R14.reuse.H0_H0 ;  /* 0x2000000eff777230 */ /* 0x100fe40000004100 */
[----:B------:R-:W-:Y:S02]  /*0580*/  HADD2.F32 R120, -RZ, R14.H1_H1 ;  /* 0x3000000eff787230 */ /* 0x000fe40000004100 */
[--C-:B------:R-:W-:Y:S02]  /*0590*/  HADD2.F32 R121, -RZ, R15.reuse.H0_H0 ;  /* 0x2000000fff797230 */ /* 0x100fe40000004100 */
[----:B------:R-:W-:Y:S01]  /*05a0*/  HADD2.F32 R122, -RZ, R15.H1_H1 ;  /* 0x3000000fff7a7230 */ /* 0x000fe20000004100 */
[----:B------:R-:W-:Y:S01]  /*05b0*/  CS2R R14, SRZ ;  /* 0x00000000000e7805 */ /* 0x000fe2000001ff00 */
[----:B-----5:R-:W-:-:S02]  /*05c0*/  HADD2.F32 R123, -RZ, R20.H0_H0 ;  /* 0x20000014ff7b7230 */ /* 0x020fc40000004100 */
        /* <DEDUP_REMOVED lines=8> */
[----:B------:R-:W-:Y:S02]  /*0650*/  CS2R R22, SRZ ;  /* 0x0000000000167805 */ /* 0x000fe4000001ff00 */
.L_x_4590:
[----:B------:R-:W-:Y:S01]  /*0660*/  ISETP.NE.U32.AND P0, PT, RZ, c[0x0][0x1c0], PT ;  /* 0x00007000ff007a0c */ /* 0x000fe20003f05070 */
[----:B------:R-:W-:Y:S01]  /*0670*/  IMAD R56, R98, c[0x0][0x168], RZ ;  /* 0x00005a0062387a24 */ /* 0x000fe200078e02ff */
[----:B------:R-:W-:Y:S01]  /*0680*/  HFMA2.MMA R137, -RZ, RZ, 0, 2.384185791015625e-07 ;  /* 0x00000004ff897435 */ /* 0x000fe200000001ff */
[----:B------:R-:W-:Y:S02]  /*0690*/  SHF.R.S32.HI R59, RZ, 0x1f, R98 ;  /* 0x0000001fff3b7819 */ /* 0x000fe40000011462 */
[----:B------:R-:W-:Y:S02]  /*06a0*/  ISETP.NE.AND.EX P0, PT, RZ, c[0x0][0x1c4], PT, P0 ;  /* 0x00007100ff007a0c */ /* 0x000fe40003f05300 */
[----:B------:R-:W-:Y:S02]  /*06b0*/  SHF.R.S32.HI R57, RZ, 0x1f, R56 ;  /* 0x0000001fff397819 */ /* 0x000fe40000011438 */
[----:B------:R-:W-:-:S02]  /*06c0*/  MOV R140, 0x20 ;  /* 0x00000020008c7802 */ /* 0x000fc40000000f00 */
[----:B------:R-:W-:Y:S01]  /*06d0*/  LEA.HI R57, R57, R56, RZ, 0x3 ;  /* 0x0000003839397211 */ /* 0x000fe200078f18ff */
[----:B------:R-:W-:Y:S01]  /*06e0*/  HFMA2.MMA R72, -RZ, RZ, 0, 9.5367431640625e-07 ;  /* 0x00000010ff487435 */ /* 0x000fe200000001ff */
[----:B------:R-:W-:Y:S01]  /*06f0*/  LOP3.LUT R56, R0, 0x1f, RZ, 0xc0, !PT ;  /* 0x0000001f00387812 */ /* 0x000fe200078ec0ff */
[----:B------:R-:W-:-:S03]  /*0700*/  IMAD.WIDE R68, R98, R137, c[0x0][0x1a0] ;  /* 0x0000680062447625 */ /* 0x000fc600078e0289 */
[----:B------:R-:W-:Y:S02]  /*0710*/  LEA.HI.SX32 R135, R57, R56, 0x1d ;  /* 0x0000003839877211 */ /* 0x000fe400078feaff */
[C---:B------:R-:W-:Y:S01]  /*0720*/  @P0 LEA R76, P1, R98.reuse, c[0x0][0x1c0], 0x1 ;  /* 0x00007000624c0a11 */ /* 0x040fe200078208ff */
[----:B------:R0:W2:Y:S01]  /*0730*/  LDG.E R147, [R68.64] ;  /* 0x0000000444937981 */ /* 0x0000a2000c1e1900 */
[C---:B------:R-:W-:Y:S02]  /*0740*/  IADD3 R132, R135.reuse, 0x20, RZ ;  /* 0x0000002087847810 */ /* 0x040fe40007ffe0ff */
[----:B------:R-:W-:Y:S01]  /*0750*/  @P0 LEA.HI.X R77, R98, c[0x0][0x1c4], R59, 0x1, P1 ;  /* 0x00007100624d0a11 */ /* 0x000fe200008f0c3b */
[----:B------:R-:W-:Y:S01]  /*0760*/  IMAD.WIDE.U32 R142, R135, R140, c[0x0][0x188] ;  /* 0x00006200878e7625 */ /* 0x000fe200078e008c */
[----:B------:R-:W-:-:S03]  /*0770*/  LEA R138, P1, R132, c[0x0][0x188], 0x5 ;  /* 0x00006200848a7a11 */ /* 0x000fc600078228ff */
[-C--:B------:R-:W-:Y:S01]  /*0780*/  IMAD.WIDE.U32 R60, R135, R72.reuse, c[0x0][0x208] ;  /* 0x00008200873c7625 */ /* 0x080fe200078e0048 */
[----:B------:R-:W-:Y:S01]  /*0790*/  LEA.HI.X R139, R132, c[0x0][0x18c], RZ, 0x5, P1 ;  /* 0x00006300848b7a11 */ /* 0x000fe200008f2cff */
[----:B------:R-:W3:Y:S02]  /*07a0*/  LDG.E.128 R56, [R142.64] ;  /* 0x000000048e387981 */ /* 0x000ee4000c1e1d00 */
[----:B------:R-:W-:Y:S02]  /*07b0*/  IMAD.WIDE R136, R98, R137, c[0x0][0x1a8] ;  /* 0x00006a0062887625 */ /* 0x000fe400078e0289 */
[----:B------:R1:W4:Y:S04]  /*07c0*/  @P0 LDG.E.U16 R146, [R76.64] ;  /* 0x000000044c920981 */ /* 0x000328000c1e1500 */
[----:B------:R-:W4:Y:S04]  /*07d0*/  LDG.E.128 R60, [R60.64] ;  /* 0x000000043c3c7981 */ /* 0x000f28000c1e1d00 */
[----:B------:R2:W4:Y:S04]  /*07e0*/  LDG.E R133, [R136.64] ;  /* 0x0000000488857981 */ /* 0x000528000c1e1900 */
[----:B-1----:R1:W4:Y:S04]  /*07f0*/  LDG.E.128 R76, [R138.64+0x10] ;  /* 0x000010048a4c7981 */ /* 0x002328000c1e1d00 */
[----:B------:R1:W4:Y:S01]  /*0800*/  LDG.E.128 R64, [R142.64+0x10] ;  /* 0x000010048e407981 */ /* 0x000322000c1e1d00 */
[----:B------:R-:W-:-:S03]  /*0810*/  IMAD.WIDE.U32 R72, R132, R72, c[0x0][0x208] ;  /* 0x0000820084487625 */ /* 0x000fc600078e0048 */
[----:B0-----:R1:W4:Y:S04]  /*0820*/  LDG.E.128 R68, [R138.64] ;  /* 0x000000048a447981 */ /* 0x001328000c1e1d00 */
[----:B------:R-:W4:Y:S01]  /*0830*/  LDG.E.128 R72, [R72.64] ;  /* 0x0000000448487981 */ /* 0x000f22000c1e1d00 */
        /* <DEDUP_REMOVED lines=13> */
[C---:B-1----:R-:W-:Y:S01]  /*0910*/  FADD.FTZ R138, -R136.reuse, R57 ;  /* 0x00000039888a7221 */ /* 0x042fe20000010100 */
[--C-:B----4-:R-:W-:Y:S02]  /*0920*/  HADD2.F32 R140, -RZ, R60.reuse.H0_H0 ;  /* 0x2000003cff8c7230 */ /* 0x110fe40000004100 */
[----:B------:R-:W-:Y:S01]  /*0930*/  HADD2.F32 R57, -RZ, R60.H1_H1 ;  /* 0x3000003cff397230 */ /* 0x000fe20000004100 */
[----:B------:R-:W-:Y:S02]  /*0940*/  FADD.FTZ R158, -R136, R77 ;  /* 0x0000004d889e7221 */ /* 0x000fe40000010100 */
[C---:B------:R-:W-:Y:S02]  /*0950*/  FMUL.FTZ R77, R133.reuse, R56 ;  /* 0x00000038854d7220 */ /* 0x040fe40000410000 */
[----:B------:R-:W-:-:S02]  /*0960*/  FMUL.FTZ R138, R133, R138 ;  /* 0x0000008a858a7220 */ /* 0x000fc40000410000 */
[----:B------:R-:W-:Y:S02]  /*0970*/  FADD.FTZ R96, R140, R96 ;  /* 0x000000608c607221 */ /* 0x000fe40000010000 */
[-C--:B------:R-:W-:Y:S02]  /*0980*/  FFMA.FTZ R97, R77, R140.reuse, R97 ;  /* 0x0000008c4d617223 */ /* 0x080fe40000010061 */
[----:B------:R-:W-:Y:S01]  /*0990*/  FMUL.FTZ R140, R99, R140 ;  /* 0x0000008c638c7220 */ /* 0x000fe20000410000 */
[----:B------:R-:W-:Y:S01]  /*09a0*/  HADD2.F32 R60, -RZ, R61.H0_H0 ;  /* 0x2000003dff3c7230 */ /* 0x000fe20000004100 */
[----:B------:R-:W-:Y:S02]  /*09b0*/  FADD.FTZ R94, R57, R94 ;  /* 0x0000005e395e7221 */ /* 0x000fe40000010000 */
[-C--:B------:R-:W-:Y:S02]  /*09c0*/  FFMA.FTZ R95, R138, R57.reuse, R95 ;  /* 0x000000398a5f7223 */ /* 0x080fe4000001005f */
[----:B------:R-:W-:-:S02]  /*09d0*/  FMUL.FTZ R139, R100, R57 ;  /* 0x00000039648b7220 */ /* 0x000fc40000410000 */
[C---:B------:R-:W-:Y:S02]  /*09e0*/  FADD.FTZ R58, -R136.reuse, R58 ;  /* 0x0000003a883a7221 */ /* 0x040fe40000010100 */
[----:B------:R-:W-:Y:S02]  /*09f0*/  FADD.FTZ R56, RZ, R140 ;  /* 0x0000008cff387221 */ /* 0x000fe40000010000 */
[----:B------:R-:W-:Y:S01]  /*0a00*/  FFMA.FTZ R57, R77, R140, RZ ;  /* 0x0000008c4d397223 */ /* 0x000fe200000100ff */
[----:B------:R-:W-:Y:S01]  /*0a10*/  HADD2.F32 R61, -RZ, R61.H1_H1 ;  /* 0x3000003dff3d7230 */ /* 0x000fe20000004100 */
[----:B------:R-:W-:Y:S02]  /*0a20*/  FADD.FTZ R142, -R136, R59 ;  /* 0x0000003b888e7221 */ /* 0x000fe40000010100 */
[----:B------:R-:W-:Y:S02]  /*0a30*/  FMUL.FTZ R58, R133, R58 ;  /* 0x0000003a853a7220 */ /* 0x000fe40000410000 */
[----:B------:R-:W-:-:S02]  /*0a40*/  FMUL.FTZ R141, R101, R60 ;  /* 0x0000003c658d7220 */ /* 0x000fc40000410000 */
[----:B------:R-:W-:Y:S02]  /*0a50*/  FADD.FTZ R56, R56, R139 ;  /* 0x0000008b38387221 */ /* 0x000fe40000010000 */
[----:B------:R-:W-:Y:S01]  /*0a60*/  FFMA.FTZ R57, R138, R139, R57 ;  /* 0x0000008b8a397223 */ /* 0x000fe20000010039 */
[----:B------:R-:W-:Y:S01]  /*0a70*/  @P0 HADD2.F32 R134, -RZ, R146.H0_H0 ;  /* 0x20000092ff860230 */ /* 0x000fe20000004100 */
[C---:B------:R-:W-:Y:S01]  /*0a80*/  FADD.FTZ R146, -R136.reuse, R65 ;  /* 0x0000004188927221 */ /* 0x040fe20000010100 */
[----:B0-----:R-:W-:Y:S01]  /*0a90*/  HADD2.F32 R144, -RZ, R62.H0_H0 ;  /* 0x2000003eff907230 */ /* 0x001fe20000004100 */
[----:B------:R-:W-:Y:S02]  /*0aa0*/  FADD.FTZ R64, -R136, R64 ;  /* 0x0000004088407221 */ /* 0x000fe40000010100 */
[----:B------:R-:W-:Y:S02]  /*0ab0*/  FMUL.FTZ R142, R133, R142 ;  /* 0x0000008e858e7220 */ /* 0x000fe40000410000 */
[----:B------:R-:W-:-:S02]  /*0ac0*/  FMUL.FTZ R145, R102, R61 ;  /* 0x0000003d66917220 */ /* 0x000fc40000410000 */
[----:B------:R-:W-:Y:S02]  /*0ad0*/  FADD.FTZ R56, R56, R141 ;  /* 0x0000008d38387221 */ /* 0x000fe40000010000 */
[----:B------:R-:W-:Y:S01]  /*0ae0*/  FFMA.FTZ R57, R58, R141, R57 ;  /* 0x0000008d3a397223 */ /* 0x000fe20000010039 */
[----:B------:R-:W-:Y:S01]  /*0af0*/  HADD2.F32 R59, -RZ, R62.H1_H1 ;  /* 0x3000003eff3b7230 */ /* 0x000fe20000004100 */
[----:B------:R-:W-:Y:S02]  /*0b00*/  FADD.FTZ R148, -R136, R67 ;  /* 0x0000004388947221 */ /* 0x000fe40000010100 */
[----:B------:R-:W-:Y:S02]  /*0b10*/  FADD.FTZ R92, R60, R92 ;  /* 0x0000005c3c5c7221 */ /* 0x000fe40000010000 */
[----:B------:R-:W-:Y:S02]  /*0b20*/  FFMA.FTZ R93, R58, R60, R93 ;  /* 0x0000003c3a5d7223 */ /* 0x000fe4000001005d */
[C---:B------:R-:W-:Y:S01]  /*0b30*/  FMUL.FTZ R146, R133.reuse, R146 ;  /* 0x0000009285927220 */ /* 0x040fe20000410000 */
[----:B------:R-:W-:Y:S01]  /*0b40*/  HADD2.F32 R62, -RZ, R63.H0_H0 ;  /* 0x2000003fff3e7230 */ /* 0x000fe20000004100 */
        /* <DEDUP_REMOVED lines=20> */
[----:B------:R-:W-:Y:S01]  /*0c90*/  FFMA.FTZ R57, R146, R59, R57 ;  /* 0x0000003b92397223 */ /* 0x000fe20000010039 */
[--C-:B------:R-:W-:Y:S01]  /*0ca0*/  HADD2.F32 R65, -RZ, R72.reuse.H0_H0 ;  /* 0x20000048ff417230 */ /* 0x100fe20000004100 */
[C---:B------:R-:W-:Y:S02]  /*0cb0*/  FADD.FTZ R68, -R136.reuse, R68 ;  /* 0x0000004488447221 */ /* 0x040fe40000010100 */
[----:B------:R-:W-:Y:S02]  /*0cc0*/  FADD.FTZ R63, R63, R64 ;  /* 0x000000403f3f7221 */ /* 0x000fe40000010000 */
[----:B------:R-:W-:Y:S01]  /*0cd0*/  FFMA.FTZ R57, R61, R64, R57 ;  /* 0x000000403d397223 */ /* 0x000fe20000010039 */
[----:B------:R-:W-:Y:S01]  /*0ce0*/  HADD2.F32 R72, -RZ, R72.H1_H1 ;  /* 0x30000048ff487230 */ /* 0x000fe20000004100 */
[----:B------:R-:W-:Y:S01]  /*0cf0*/  FADD.FTZ R150, -R136, R69 ;  /* 0x0000004588967221 */ /* 0x000fe20000010100 */
[--C-:B------:R-:W-:Y:S01]  /*0d00*/  HADD2.F32 R67, -RZ, R73.reuse.H0_H0 ;  /* 0x20000049ff437230 */ /* 0x100fe20000004100 */
[----:B------:R-:W-:Y:S01]  /*0d10*/  FMUL.FTZ R68, R133, R68 ;  /* 0x0000004485447220 */ /* 0x000fe20000410000 */
[----:B------:R-:W-:Y:S01]  /*0d20*/  HADD2.F32 R154, -RZ, R73.H1_H1 ;  /* 0x30000049ff9a7230 */ /* 0x000fe20000004100 */
[----:B------:R-:W-:-:S02]  /*0d30*/  FMUL.FTZ R73, R107, R65 ;  /* 0x000000416b497220 */ /* 0x000fc40000410000 */
[----:B------:R-:W-:Y:S02]  /*0d40*/  FADD.FTZ R56, R63, R66 ;  /* 0x000000423f387221 */ /* 0x000fe40000010000 */
[----:B------:R-:W-:Y:S01]  /*0d50*/  FFMA.FTZ R57, R148, R66, R57 ;  /* 0x0000004294397223 */ /* 0x000fe20000010039 */
[--C-:B------:R-:W-:Y:S01]  /*0d60*/  HADD2.F32 R156, -RZ, R75.reuse.H1_H1 ;  /* 0x3000004bff9c7230 */ /* 0x100fe20000004100 */
[C---:B------:R-:W-:Y:S01]  /*0d70*/  FADD.FTZ R152, -R136.reuse, R71 ;  /* 0x0000004788987221 */ /* 0x040fe20000010100 */
[----:B------:R-:W-:Y:S01]  /*0d80*/  HADD2.F32 R71, -RZ, R75.H0_H0 ;  /* 0x2000004bff477230 */ /* 0x000fe20000004100 */
[----:B------:R-:W-:Y:S02]  /*0d90*/  FADD.FTZ R70, -R136, R70 ;  /* 0x0000004688467221 */ /* 0x000fe40000010100 */
[----:B------:R-:W-:Y:S02]  /*0da0*/  FMUL.FTZ R150, R133, R150 ;  /* 0x0000009685967220 */ /* 0x000fe40000410000 */
[----:B------:R-:W-:-:S02]  /*0db0*/  FMUL.FTZ R75, R108, R72 ;  /* 0x000000486c4b7220 */ /* 0x000fc40000410000 */
[----:B------:R-:W-:Y:S02]  /*0dc0*/  FADD.FTZ R56, R56, R73 ;  /* 0x0000004938387221 */ /* 0x000fe40000010000 */
[----:B------:R-:W-:Y:S02]  /*0dd0*/  FFMA.FTZ R57, R68, R73, R57 ;  /* 0x0000004944397223 */ /* 0x000fe40000010039 */
[C---:B------:R-:W-:Y:S02]  /*0de0*/  FADD.FTZ R76, -R136.reuse, R76 ;  /* 0x0000004c884c7221 */ /* 0x040fe40000010100 */
[C---:B------:R-:W-:Y:S02]  /*0df0*/  FADD.FTZ R78, -R136.reuse, R78 ;  /* 0x0000004e884e7221 */ /* 0x040fe40000010100 */
[----:B------:R-:W-:Y:S02]  /*0e00*/  FADD.FTZ R136, -R136, R79 ;  /* 0x0000004f88887221 */ /* 0x000fe40000010100 */
[----:B------:R-:W-:-:S02]  /*0e10*/  FMUL.FTZ R70, R133, R70 ;  /* 0x0000004685467220 */ /* 0x000fc40000410000 */
[----:B------:R-:W-:Y:S02]  /*0e20*/  FMUL.FTZ R79, R109, R67 ;  /* 0x000000436d4f7220 */ /* 0x000fe40000410000 */
[----:B------:R-:W-:Y:S02]  /*0e30*/  FADD.FTZ R56, R56, R75 ;  /* 0x0000004b38387221 */ /* 0x000fe40000010000 */
[----:B------:R-:W-:Y:S01]  /*0e40*/  FFMA.FTZ R57, R150, R75, R57 ;  /* 0x0000004b96397223 */ /* 0x000fe20000010039 */
[----:B------:R-:W-:Y:S01]  /*0e50*/  HADD2.F32 R69, -RZ, R74.H0_H0 ;  /* 0x2000004aff457230 */ /* 0x000fe20000004100 */
[C---:B------:R-:W-:Y:S02]  /*0e60*/  FMUL.FTZ R76, R133.reuse, R76 ;  /* 0x0000004c854c7220 */ /* 0x040fe40000410000 */
[----:B------:R-:W-:Y:S02]  /*0e70*/  FMUL.FTZ R152, R133, R152 ;  /* 0x0000009885987220 */ /* 0x000fe40000410000 */
[----:B------:R-:W-:-:S02]  /*0e80*/  FMUL.FTZ R137, R110, R154 ;  /* 0x0000009a6e897220 */ /* 0x000fc40000410000 */
[----:B------:R-:W-:Y:S02]  /*0e90*/  FADD.FTZ R56, R56, R79 ;  /* 0x0000004f38387221 */ /* 0x000fe40000010000 */
[----:B------:R-:W-:Y:S01]  /*0ea0*/  FFMA.FTZ R57, R70, R79, R57 ;  /* 0x0000004f46397223 */ /* 0x000fe20000010039 */
[----:B------:R-:W-:Y:S01]  /*0eb0*/  HADD2.F32 R74, -RZ, R74.H1_H1 ;  /* 0x3000004aff4a7230 */ /* 0x000fe20000004100 */
[----:B------:R-:W-:Y:S02]  /*0ec0*/  FADD.FTZ R20, R69, R20 ;  /* 0x0000001445147221 */ /* 0x000fe40000010000 */
[-C--:B------:R-:W-:Y:S02]  /*0ed0*/  FFMA.FTZ R28, R76, R69.reuse, R28 ;  /* 0x000000454c1c7223 */ /* 0x080fe4000001001c */
[----:B------:R-:W-:Y:S02]  /*0ee0*/  FMUL.FTZ R69, R111, R69 ;  /* 0x000000456f457220 */ /* 0x000fe40000410000 */
[----:B------:R-:W-:-:S02]  /*0ef0*/  FADD.FTZ R56, R56, R137 ;  /* 0x0000008938387221 */ /* 0x000fc40000010000 */
[----:B------:R-:W-:Y:S02]  /*0f00*/  FFMA.FTZ R57, R152, R137, R57 ;  /* 0x0000008998397223 */ /* 0x000fe40000010039 */
[C---:B------:R-:W-:Y:S02]  /*0f10*/  FMUL.FTZ R158, R133.reuse, R158 ;  /* 0x0000009e859e7220 */ /* 0x040fe40000410000 */
        /* <DEDUP_REMOVED lines=33> */
.L_x_4591:
        /* <DEDUP_REMOVED lines=18> */
.L_x_4592:
        /* <DEDUP_REMOVED lines=8> */
[----:B------:R-:W-:Y:S01]  /*12d0*/  FSEL R151, R74, RZ, !P1 ;  /* 0x000000ff4a977208 */ /* 0x000fe20004800000 */
[----:B------:R-:W-:Y:S01]  /*12e0*/  HFMA2.MMA R74, -RZ, RZ, 0, 9.5367431640625e-07 ;  /* 0x00000010ff4a7435 */ /* 0x000fe200000001ff */
[----:B------:R-:W-:-:S03]  /*12f0*/  ISETP.NE.U32.AND P1, PT, RZ, c[0x0][0x218], PT ;  /* 0x00008600ff007a0c */ /* 0x000fc60003f25070 */
[-CC-:B------:R-:W-:Y:S01]  /*1300*/  FFMA.FTZ R77, R77, R72.reuse, R151.reuse ;  /* 0x000000484d4d7223 */ /* 0x180fe20000010097 */
[----:B------:R-:W-:Y:S01]  /*1310*/  ISETP.NE.AND.EX P1, PT, RZ, c[0x0][0x21c], PT, P1 ;  /* 0x00008700ff007a0c */ /* 0x000fe20003f25310 */
[-CC-:B------:R-:W-:Y:S02]  /*1320*/  FFMA.FTZ R138, R138, R72.reuse, R151.reuse ;  /* 0x000000488a8a7223 */ /* 0x180fe40000010097 */
[-CC-:B------:R-:W-:Y:S02]  /*1330*/  FFMA.FTZ R58, R58, R72.reuse, R151.reuse ;  /* 0x000000483a3a7223 */ /* 0x180fe40000010097 */
[----:B------:R-:W-:Y:S02]  /*1340*/  FFMA.FTZ R142, R142, R72, R151 ;  /* 0x000000488e8e7223 */ /* 0x000fe40000010097 */
[----:B------:R-:W-:-:S04]  /*1350*/  IMAD.WIDE.U32 R56, R135, R74, c[0x0][0x170] ;  /* 0x00005c0087387625 */ /* 0x000fc800078e004a */
[----:B------:R-:W-:Y:S02]  /*1360*/  FFMA.FTZ R146, R146, R72, R151 ;  /* 0x0000004892927223 */ /* 0x000fe40000010097 */
[----:B------:R-:W-:Y:S02]  /*1370*/  FADD.FTZ R140, R140, -R77 ;  /* 0x8000004d8c8c7221 */ /* 0x000fe40000010000 */
[----:B------:R-:W-:Y:S02]  /*1380*/  FADD.FTZ R138, R139, -R138 ;  /* 0x8000008a8b8a7221 */ /* 0x000fe40000010000 */
[----:B------:R-:W-:Y:S02]  /*1390*/  FADD.FTZ R62, R141, -R58 ;  /* 0x8000003a8d3e7221 */ /* 0x000fe40000010000 */
[----:B------:R-:W-:Y:S02]  /*13a0*/  FADD.FTZ R142, R145, -R142 ;  /* 0x8000008e918e7221 */ /* 0x000fe40000010000 */
[----:B------:R-:W-:-:S02]  /*13b0*/  FADD.FTZ R146, R59, -R146 ;  /* 0x800000923b927221 */ /* 0x000fc40000010000 */
[-CC-:B------:R-:W-:Y:S01]  /*13c0*/  FFMA.FTZ R60, R60, R72.reuse, R151.reuse ;  /* 0x000000483c3c7223 */ /* 0x180fe20000010097 */
[----:B------:R-:W2:Y:S01]  /*13d0*/  LDG.E.128 R56, [R56.64] ;  /* 0x0000000438387981 */ /* 0x000ea2000c1e1d00 */
[-CC-:B0-----:R-:W-:Y:S02]  /*13e0*/  FFMA.FTZ R65, R61, R72.reuse, R151.reuse ;  /* 0x000000483d417223 */ /* 0x181fe40000010097 */
[----:B------:R-:W-:Y:S02]  /*13f0*/  FFMA.FTZ R67, R148, R72, R151 ;  /* 0x0000004894437223 */ /* 0x000fe40000010097 */
[C---:B------:R-:W-:Y:S02]  /*1400*/  FMUL.FTZ R77, R133.reuse, R140 ;  /* 0x0000008c854d7220 */ /* 0x040fe40000410000 */
[C---:B------:R-:W-:Y:S02]  /*1410*/  FMUL.FTZ R140, R133.reuse, R138 ;  /* 0x0000008a858c7220 */ /* 0x040fe40000410000 */
[----:B------:R-:W-:-:S02]  /*1420*/  FMUL.FTZ R141, R133, R62 ;  /* 0x0000003e858d7220 */ /* 0x000fc40000410000 */
[----:B------:R-:W-:Y:S02]  /*1430*/  FMUL.FTZ R142, R133, R142 ;  /* 0x0000008e858e7220 */ /* 0x000fe40000410000 */
[----:B------:R-:W-:Y:S01]  /*1440*/  FADD.FTZ R144, R149, -R60 ;  /* 0x8000003c95907221 */ /* 0x000fe20000010000 */
[----:B------:R-:W-:Y:S01]  /*1450*/  @P0 MOV R60, 0x20 ;  /* 0x00000020003c0802 */ /* 0x000fe20000000f00 */
[----:B------:R-:W-:Y:S02]  /*1460*/  FADD.FTZ R64, R64, -R65 ;  /* 0x8000004140407221 */ /* 0x000fe40000010000 */
[----:B------:R-:W-:Y:S02]  /*1470*/  FADD.FTZ R66, R66, -R67 ;  /* 0x8000004342427221 */ /* 0x000fe40000010000 */
[----:B-----5:R-:W-:Y:S02]  /*1480*/  @P1 FADD.FTZ R77, R32, R77 ;  /* 0x0000004d204d1221 */ /* 0x020fe40000010000 */
[----:B------:R-:W-:-:S02]  /*1490*/  @P1 FADD.FTZ R140, R33, R140 ;  /* 0x0000008c218c1221 */ /* 0x000fc40000010000 */
[----:B------:R-:W-:Y:S02]  /*14a0*/  @P1 FADD.FTZ R141, R34, R141 ;  /* 0x0000008d228d1221 */ /* 0x000fe40000010000 */
[----:B------:R-:W-:Y:S02]  /*14b0*/  @P1 FADD.FTZ R142, R35, R142 ;  /* 0x0000008e238e1221 */ /* 0x000fe40000010000 */
[C---:B------:R-:W-:Y:S02]  /*14c0*/  FMUL.FTZ R67, R133.reuse, R144 ;  /* 0x0000009085437220 */ /* 0x040fe40000410000 */
[C---:B------:R-:W-:Y:S02]  /*14d0*/  FMUL.FTZ R146, R133.reuse, R146 ;  /* 0x0000009285927220 */ /* 0x040fe40000410000 */
[C---:B------:R-:W-:Y:S02]  /*14e0*/  FMUL.FTZ R145, R133.reuse, R64 ;  /* 0x0000004085917220 */ /* 0x040fe40000410000 */
[----:B------:R-:W-:Y:S01]  /*14f0*/  FMUL.FTZ R154, R133, R66 ;  /* 0x00000042859a7220 */ /* 0x000fe20000410000 */
[----:B------:R-:W-:Y:S01]  /*1500*/  SEL R61, R140, R49, P2 ;  /* 0x000000318c3d7207 */ /* 0x000fe20001000000 */
[----:B------:R-:W-:Y:S01]  /*1510*/  @P0 IMAD.WIDE.U32 R138, R135, R60, c[0x0][0x258] ;  /* 0x00009600878a0625 */ /* 0x000fe200078e003c */
[----:B------:R-:W-:-:S02]  /*1520*/  SEL R60, R77, R48, P2 ;  /* 0x000000304d3c7207 */ /* 0x000fc40001000000 */
[----:B------:R-:W-:Y:S01]  /*1530*/  SEL R62, R141, R50, P2 ;  /* 0x000000328d3e7207 */ /* 0x000fe20001000000 */
[----:B------:R-:W-:Y:S01]  /*1540*/  @P1 FADD.FTZ R67, R36, R67 ;  /* 0x0000004324431221 */ /* 0x000fe20000010000 */
[----:B------:R-:W-:Y:S01]  /*1550*/  SEL R63, R142, R51, P2 ;  /* 0x000000338e3f7207 */ /* 0x000fe20001000000 */
[----:B------:R-:W-:Y:S02]  /*1560*/  @P1 FADD.FTZ R146, R37, R146 ;  /* 0x0000009225921221 */ /* 0x000fe40000010000 */
[----:B------:R-:W-:Y:S02]  /*1570*/  @P1 FADD.FTZ R145, R38, R145 ;  /* 0x0000009126911221 */ /* 0x000fe40000010000 */
[----:B------:R-:W-:Y:S02]  /*1580*/  @P1 FADD.FTZ R154, R39, R154 ;  /* 0x0000009a279a1221 */ /* 0x000fe40000010000 */
[-C--:B------:R-:W-:Y:S02]  /*1590*/  FMUL.FTZ R77, R77, R134.reuse ;  /* 0x000000864d4d7220 */ /* 0x080fe40000410000 */
[----:B------:R-:W-:Y:S01]  /*15a0*/  FMUL.FTZ R140, R140, R134 ;  /* 0x000000868c8c7220 */ /* 0x000fe20000410000 */
[----:B------:R0:W-:Y:S01]  /*15b0*/  @P0 STG.E.128 [R138.64], R60 ;  /* 0x0000003c8a000986 */ /* 0x0001e2000c101d04 */
[----:B------:R-:W-:-:S02]  /*15c0*/  FMUL.FTZ R64, R115, R77 ;  /* 0x0000004d73407220 */ /* 0x000fc40000410000 */
[----:B------:R-:W-:Y:S02]  /*15d0*/  FMUL.FTZ R65, R116, R140 ;  /* 0x0000008c74417220 */ /* 0x000fe40000410000 */
[-C--:B------:R-:W-:Y:S02]  /*15e0*/  FMUL.FTZ R141, R141, R134.reuse ;  /* 0x000000868d8d7220 */ /* 0x080fe40000410000 */
[-C--:B------:R-:W-:Y:S02]  /*15f0*/  FMUL.FTZ R142, R142, R134.reuse ;  /* 0x000000868e8e7220 */ /* 0x080fe40000410000 */
[-C--:B------:R-:W-:Y:S02]  /*1600*/  FMUL.FTZ R144, R67, R134.reuse ;  /* 0x0000008643907220 */ /* 0x080fe40000410000 */
[----:B------:R-:W-:Y:S01]  /*1610*/  FMUL.FTZ R148, R146, R134 ;  /* 0x0000008692947220 */ /* 0x000fe20000410000 */
[----:B------:R-:W-:Y:S01]  /*1620*/  F2FP.PACK_AB R64, R65, R64 ;  /* 0x000000404140723e */ /* 0x000fe200000000ff */
[----:B------:R-:W-:Y:S01]  /*1630*/  FMUL.FTZ R65, R117, R141 ;  /* 0x0000008d75417220 */ /* 0x000fe20000410000 */
[----:B0-----:R-:W-:-:S02]  /*1640*/  SEL R60, R67, R52, P2 ;  /* 0x00000034433c7207 */ /* 0x001fc40001000000 */
[----:B------:R-:W-:Y:S02]  /*1650*/  SEL R61, R146, R53, P2 ;  /* 0x00000035923d7207 */ /* 0x000fe40001000000 */
[C---:B------:R-:W-:Y:S02]  /*1660*/  SEL R62, R145.reuse, R54, P2 ;  /* 0x00000036913e7207 */ /* 0x040fe40001000000 */
[----:B------:R-:W-:Y:S01]  /*1670*/  SEL R63, R154, R55, P2 ;  /* 0x000000379a3f7207 */ /* 0x000fe20001000000 */
[----:B------:R-:W-:Y:S02]  /*1680*/  FMUL.FTZ R66, R118, R142 ;  /* 0x0000008e76427220 */ /* 0x000fe40000410000 */
[-C--:B------:R-:W-:Y:S02]  /*1690*/  FMUL.FTZ R146, R145, R134.reuse ;  /* 0x0000008691927220 */ /* 0x080fe40000410000 */
[----:B------:R0:W-:Y:S01]  /*16a0*/  @P0 STG.E.128 [R138.64+0x10], R60 ;  /* 0x0000103c8a000986 */ /* 0x0001e2000c101d04 */
[----:B------:R-:W-:-:S02]  /*16b0*/  FMUL.FTZ R145, R154, R134 ;  /* 0x000000869a917220 */ /* 0x000fc40000410000 */
[----:B------:R-:W-:Y:S01]  /*16c0*/  FMUL.FTZ R67, R119, R144 ;  /* 0x0000009077437220 */ /* 0x000fe20000410000 */
[----:B------:R-:W-:Y:S02]  /*16d0*/  SHF.L.U32 R149, R132, 0x4, RZ ;  /* 0x0000000484957819 */ /* 0x000fe400000006ff */
[----:B------:R-:W-:Y:S02]  /*16e0*/  F2FP.PACK_AB R65, R66, R65 ;  /* 0x000000414241723e */ /* 0x000fe400000000ff */
[----:B------:R-:W-:Y:S01]  /*16f0*/  SHF.R.U32.HI R153, RZ, 0x1c, R132 ;  /* 0x0000001cff997819 */ /* 0x000fe20000011684 */
[----:B0-----:R-:W-:Y:S02]  /*1700*/  FMUL.FTZ R60, R120, R148 ;  /* 0x00000094783c7220 */ /* 0x001fe40000410000 */
[----:B------:R-:W-:Y:S02]  /*1710*/  FMUL.FTZ R61, R121, R146 ;  /* 0x00000092793d7220 */ /* 0x000fe40000410000 */
[----:B------:R-:W-:Y:S01]  /*1720*/  FMUL.FTZ R62, R122, R145 ;  /* 0x000000917a3e7220 */ /* 0x000fe20000410000 */
[----:B------:R-:W-:-:S02]  /*1730*/  F2FP.PACK_AB R66, R60, R67 ;  /* 0x000000433c42723e */ /* 0x000fc400000000ff */
[----:B------:R-:W-:Y:S01]  /*1740*/  IADD3 R60, P3, R149, c[0x0][0x170], RZ ;  /* 0x00005c00953c7a10 */ /* 0x000fe20007f7e0ff */
[----:B------:R-:W-:Y:S01]  /*1750*/  IMAD.WIDE.U32 R138, R135, R74, c[0x0][0x248] ;  /* 0x00009200878a7625 */ /* 0x000fe200078e004a */
[----:B------:R-:W-:Y:S02]  /*1760*/  F2FP.PACK_AB R67, R62, R61 ;  /* 0x0000003d3e43723e */ /* 0x000fe400000000ff */
[----:B------:R-:W-:-:S03]  /*1770*/  IADD3.X R61, R153, c[0x0][0x174], RZ, P3, !PT ;  /* 0x00005d00993d7a10 */ /* 0x000fc60001ffe4ff */
[----:B------:R2:W-:Y:S04]  /*1780*/  STG.E.128 [R138.64], R64 ;  /* 0x000000408a007986 */ /* 0x0005e8000c101d04 */
[----:B------:R-:W3:Y:S01]  /*1790*/  LDG.E.128 R60, [R60.64] ;  /* 0x000000043c3c7981 */ /* 0x000ee2000c1e1d00 */
[-CC-:B------:R-:W-:Y:S02]  /*17a0*/  FFMA.FTZ R68, R68, R72.reuse, R151.reuse ;  /* 0x0000004844447223 */ /* 0x180fe40000010097 */
[-CC-:B------:R-:W-:Y:S02]  /*17b0*/  FFMA.FTZ R150, R150, R72.reuse, R151.reuse ;  /* 0x0000004896967223 */ /* 0x180fe40000010097 */
[-CC-:B------:R-:W-:Y:S02]  /*17c0*/  FFMA.FTZ R70, R70, R72.reuse, R151.reuse ;  /* 0x0000004846467223 */ /* 0x180fe40000010097 */
        /* <DEDUP_REMOVED lines=8> */
[C---:B------:R-:W-:Y:S02]  /*1850*/  FMUL.FTZ R71, R133.reuse, R68 ;  /* 0x0000004485477220 */ /* 0x040fe40000410000 */
[----:B------:R-:W-:Y:S02]  /*1860*/  FMUL.FTZ R150, R133, R150 ;  /* 0x0000009685967220 */ /* 0x000fe40000410000 */
[----:B------:R-:W-:Y:S02]  /*1870*/  FADD.FTZ R70, R79, -R70 ;  /* 0x800000464f467221 */ /* 0x000fe40000010000 */
[----:B------:R-:W-:Y:S02]  /*1880*/  FADD.FTZ R152, R137, -R152 ;  /* 0x8000009889987221 */ /* 0x000fe40000010000 */
[----:B------:R-:W-:-:S02]  /*1890*/  FADD.FTZ R76, R69, -R76 ;  /* 0x8000004c454c7221 */ /* 0x000fc40000010000 */
[----:B------:R-:W-:Y:S02]  /*18a0*/  FADD.FTZ R158, R143, -R158 ;  /* 0x8000009e8f9e7221 */ /* 0x000fe40000010000 */
[----:B------:R-:W-:Y:S02]  /*18b0*/  FADD.FTZ R78, R147, -R78 ;  /* 0x8000004e934e7221 */ /* 0x000fe40000010000 */
[----:B------:R-:W-:Y:S02]  /*18c0*/  @P1 FADD.FTZ R71, R40, R71 ;  /* 0x0000004728471221 */ /* 0x000fe40000010000 */
[----:B------:R-:W-:Y:S02]  /*18d0*/  @P1 FADD.FTZ R150, R41, R150 ;  /* 0x0000009629961221 */ /* 0x000fe40000010000 */
[C---:B------:R-:W-:Y:S02]  /*18e0*/  FMUL.FTZ R73, R133.reuse, R70 ;  /* 0x0000004685497220 */ /* 0x040fe40000410000 */
[----:B------:R-:W-:-:S02]  /*18f0*/  FMUL.FTZ R152, R133, R152 ;  /* 0x0000009885987220 */ /* 0x000fc40000410000 */
[C---:B------:R-:W-:Y:S02]  /*1900*/  FMUL.FTZ R75, R133.reuse, R76 ;  /* 0x0000004c854b7220 */ /* 0x040fe40000410000 */
[C---:B------:R-:W-:Y:S02]  /*1910*/  FMUL.FTZ R158, R133.reuse, R158 ;  /* 0x0000009e859e7220 */ /* 0x040fe40000410000 */
[----:B------:R-:W-:Y:S01]  /*1920*/  FMUL.FTZ R79, R133, R78 ;  /* 0x0000004e854f7220 */ /* 0x000fe20000410000 */
[----:B------:R-:W-:Y:S01]  /*1930*/  SEL R48, R71, R48, P2 ;  /* 0x0000003047307207 */ /* 0x000fe20001000000 */
[----:B------:R-:W-:Y:S01]  /*1940*/  FMUL.FTZ R72, R133, R72 ;  /* 0x0000004885487220 */ /* 0x000fe20000410000 */
[----:B------:R-:W-:Y:S01]  /*1950*/  SEL R49, R150, R49, P2 ;  /* 0x0000003196317207 */ /* 0x000fe20001000000 */
[----:B------:R-:W-:Y:S02]  /*1960*/  @P1 FADD.FTZ R73, R42, R73 ;  /* 0x000000492a491221 */ /* 0x000fe40000010000 */
[----:B------:R-:W-:-:S02]  /*1970*/  @P1 FADD.FTZ R152, R43, R152 ;  /* 0x000000982b981221 */ /* 0x000fc40000010000 */
[-C--:B------:R-:W-:Y:S02]  /*1980*/  FMUL.FTZ R71, R71, R134.reuse ;  /* 0x0000008647477220 */ /* 0x080fe40000410000 */
[----:B------:R-:W-:Y:S02]  /*1990*/  FMUL.FTZ R150, R150, R134 ;  /* 0x0000008696967220 */ /* 0x000fe40000410000 */
[----:B------:R-:W-:Y:S02]  /*19a0*/  @P1 FADD.FTZ R75, R44, R75 ;  /* 0x0000004b2c4b1221 */ /* 0x000fe40000010000 */
[----:B------:R-:W-:Y:S02]  /*19b0*/  @P1 FADD.FTZ R158, R45, R158 ;  /* 0x0000009e2d9e1221 */ /* 0x000fe40000010000 */
[----:B------:R-:W-:Y:S01]  /*19c0*/  @P1 FADD.FTZ R79, R46, R79 ;  /* 0x0000004f2e4f1221 */ /* 0x000fe20000010000 */
[----:B------:R-:W-:Y:S01]  /*19d0*/  SEL R50, R73, R50, P2 ;  /* 0x0000003249327207 */ /* 0x000fe20001000000 */
[----:B------:R-:W-:Y:S01]  /*19e0*/  @P1 FADD.FTZ R72, R47, R72 ;  /* 0x000000482f481221 */ /* 0x000fe20000010000 */
[C---:B------:R-:W-:Y:S01]  /*19f0*/  SEL R51, R152.reuse, R51, P2 ;  /* 0x0000003398337207 */ /* 0x040fe20001000000 */
[----:B------:R-:W-:Y:S01]  /*1a00*/  FMUL.FTZ R73, R73, R134 ;  /* 0x0000008649497220 */ /* 0x000fe20000410000 */
[C---:B------:R-:W-:Y:S01]  /*1a10*/  SEL R52, R75.reuse, R52, P2 ;  /* 0x000000344b347207 */ /* 0x040fe20001000000 */
[-C--:B------:R-:W-:Y:S01]  /*1a20*/  FMUL.FTZ R152, R152, R134.reuse ;  /* 0x0000008698987220 */ /* 0x080fe20000410000 */
[C---:B------:R-:W-:Y:S01]  /*1a30*/  SEL R53, R158.reuse, R53, P2 ;  /* 0x000000359e357207 */ /* 0x040fe20001000000 */
[----:B------:R-:W-:Y:S01]  /*1a40*/  FMUL.FTZ R75, R75, R134 ;  /* 0x000000864b4b7220 */ /* 0x000fe20000410000 */
[----:B------:R-:W-:Y:S01]  /*1a50*/  SEL R54, R79, R54, P2 ;  /* 0x000000364f367207 */ /* 0x000fe20001000000 */
[----:B------:R-:W-:-:S02]  /*1a60*/  FMUL.FTZ R158, R158, R134 ;  /* 0x000000869e9e7220 */ /* 0x000fc40000410000 */
[-C--:B------:R-:W-:Y:S02]  /*1a70*/  FMUL.FTZ R79, R79, R134.reuse ;  /* 0x000000864f4f7220 */ /* 0x080fe40000410000 */
[C---:B------:R-:W-:Y:S01]  /*1a80*/  FMUL.FTZ R134, R72.reuse, R134 ;  /* 0x0000008648867220 */ /* 0x040fe20000410000 */
[----:B------:R-:W-:Y:S01]  /*1a90*/  SEL R55, R72, R55, P2 ;  /* 0x0000003748377207 */ /* 0x000fe20001000000 */
[----:B------:R-:W-:Y:S02]  /*1aa0*/  FMUL.FTZ R68, R128, R158 ;  /* 0x0000009e80447220 */ /* 0x000fe40000410000 */
[----:B------:R-:W-:Y:S01]  /*1ab0*/  FMUL.FTZ R70, R130, R134 ;  /* 0x0000008682467220 */ /* 0x000fe20000410000 */
[----:B------:R-:W-:-:S04]  /*1ac0*/  MOV R135, c[0x0][0x160] ;  /* 0x0000580000877a02 */ /* 0x000fc80000000f00 */
[----:B------:R-:W-:Y:S01]  /*1ad0*/  LEA R98, R135, R98, 0x2 ;  /* 0x0000006287627211 */ /* 0x000fe200078e10ff */
[--C-:B--2---:R-:W-:Y:S02]  /*1ae0*/  HADD2.F32 R64, -RZ, R56.reuse.H0_H0 ;  /* 0x20000038ff407230 */ /* 0x104fe40000004100 */
[--C-:B------:R-:W-:Y:S02]  /*1af0*/  HADD2.F32 R65, -RZ, R57.reuse.H0_H0 ;  /* 0x20000039ff417230 */ /* 0x100fe40000004100 */
[----:B------:R-:W-:Y:S02]  /*1b00*/  HADD2.F32 R56, -RZ, R56.H1_H1 ;  /* 0x30000038ff387230 */ /* 0x000fe40000004100 */
[----:B------:R-:W-:Y:S02]  /*1b10*/  HADD2.F32 R57, -RZ, R57.H1_H1 ;  /* 0x30000039ff397230 */ /* 0x000fe40000004100 */
[--C-:B------:R-:W-:Y:S01]  /*1b20*/  HADD2.F32 R67, -RZ, R58.reuse.H0_H0 ;  /* 0x2000003aff437230 */ /* 0x100fe20000004100 */
[----:B------:R-:W-:Y:S01]  /*1b30*/  FFMA.FTZ R17, R140, R56, R17 ;  /* 0x000000388c117223 */ /* 0x000fe20000010011 */
[----:B------:R-:W-:Y:S01]  /*1b40*/  HADD2.F32 R58, -RZ, R58.H1_H1 ;  /* 0x3000003aff3a7230 */ /* 0x000fe20000004100 */
[----:B------:R-:W-:-:S02]  /*1b50*/  FFMA.FTZ R15, R142, R57, R15 ;  /* 0x000000398e0f7223 */ /* 0x000fc4000001000f */
[----:B------:R-:W-:Y:S02]  /*1b60*/  FMUL.FTZ R56, R123, R71 ;  /* 0x000000477b387220 */ /* 0x000fe40000410000 */
[----:B------:R-:W-:Y:S01]  /*1b70*/  FMUL.FTZ R57, R124, R150 ;  /* 0x000000967c397220 */ /* 0x000fe20000410000 */
[--C-:B------:R-:W-:Y:S02]  /*1b80*/  HADD2.F32 R69, -RZ, R59.reuse.H0_H0 ;  /* 0x2000003bff457230 */ /* 0x100fe40000004100 */
[----:B------:R-:W-:Y:S01]  /*1b90*/  HADD2.F32 R66, -RZ, R59.H1_H1 ;  /* 0x3000003bff427230 */ /* 0x000fe20000004100 */
[----:B------:R-:W-:Y:S01]  /*1ba0*/  FFMA.FTZ R13, R148, R58, R13 ;  /* 0x0000003a940d7223 */ /* 0x000fe2000001000d */
[----:B------:R-:W-:Y:S01]  /*1bb0*/  F2FP.PACK_AB R56, R57, R56 ;  /* 0x000000383938723e */ /* 0x000fe200000000ff */
[----:B------:R-:W-:Y:S02]  /*1bc0*/  FMUL.FTZ R57, R125, R73 ;  /* 0x000000497d397220 */ /* 0x000fe40000410000 */
[----:B------:R-:W-:-:S02]  /*1bd0*/  FMUL.FTZ R58, R126, R152 ;  /* 0x000000987e3a7220 */ /* 0x000fc40000410000 */
[----:B------:R-:W-:Y:S02]  /*1be0*/  FFMA.FTZ R10, R146, R69, R10 ;  /* 0x00000045920a7223 */ /* 0x000fe4000001000a */
[----:B------:R-:W-:Y:S01]  /*1bf0*/  FFMA.FTZ R11, R145, R66, R11 ;  /* 0x00000042910b7223 */ /* 0x000fe2000001000b */
[----:B------:R-:W-:Y:S01]  /*1c00*/  @P0 LEA R66, P1, R132, c[0x0][0x258], 0x5 ;  /* 0x0000960084420a11 */ /* 0x000fe200078228ff */
[----:B------:R-:W-:Y:S02]  /*1c10*/  FMUL.FTZ R59, R127, R75 ;  /* 0x0000004b7f3b7220 */ /* 0x000fe40000410000 */
[----:B------:R-:W-:Y:S01]  /*1c20*/  FFMA.FTZ R16, R77, R64, R16 ;  /* 0x000000404d107223 */ /* 0x000fe20000010010 */
[----:B------:R-:W-:Y:S01]  /*1c30*/  IADD3 R64, P2, R149, c[0x0][0x248], RZ ;  /* 0x0000920095407a10 */ /* 0x000fe20007f5e0ff */
[----:B------:R-:W-:Y:S01]  /*1c40*/  FMUL.FTZ R69, R129, R79 ;  /* 0x0000004f81457220 */ /* 0x000fe20000410000 */
[----:B------:R-:W-:Y:S01]  /*1c50*/  F2FP.PACK_AB R57, R58, R57 ;  /* 0x000000393a39723e */ /* 0x000fe200000000ff */
[----:B------:R-:W-:Y:S01]  /*1c60*/  FFMA.FTZ R12, R144, R67, R12 ;  /* 0x00000043900c7223 */ /* 0x000fe2000001000c */
[----:B------:R-:W-:Y:S01]  /*1c70*/  @P0 LEA.HI.X R67, R132, c[0x0][0x25c], RZ, 0x5, P1 ;  /* 0x0000970084430a11 */ /* 0x000fe200008f2cff */
[----:B------:R-:W-:Y:S01]  /*1c80*/  FFMA.FTZ R14, R141, R65, R14 ;  /* 0x000000418d0e7223 */ /* 0x000fe2000001000e */
[----:B------:R-:W-:-:S02]  /*1c90*/  F2FP.PACK_AB R58, R68, R59 ;  /* 0x0000003b443a723e */ /* 0x000fc400000000ff */
[----:B------:R-:W-:Y:S02]  /*1ca0*/  IADD3.X R65, R153, c[0x0][0x24c], RZ, P2, !PT ;  /* 0x0000930099417a10 */ /* 0x000fe400017fe4ff */
[----:B------:R-:W-:Y:S01]  /*1cb0*/  F2FP.PACK_AB R59, R70, R69 ;  /* 0x00000045463b723e */ /* 0x000fe200000000ff */
[----:B------:R0:W-:Y:S04]  /*1cc0*/  @P0 STG.E.128 [R66.64], R48 ;  /* 0x0000003042000986 */ /* 0x0001e8000c101d04 */
[----:B------:R0:W-:Y:S04]  /*1cd0*/  @P0 STG.E.128 [R66.64+0x10], R52 ;  /* 0x0000103442000986 */ /* 0x0001e8000c101d04 */
[----:B------:R0:W-:Y:S01]  /*1ce0*/  STG.E.128 [R64.64], R56 ;  /* 0x0000003840007986 */ /* 0x0001e2000c101d04 */
[----:B------:R-:W-:Y:S01]  /*1cf0*/  ISETP.GE.AND P0, PT, R98, c[0x0][0x164], PT ;  /* 0x0000590062007a0c */ /* 0x000fe20003f06270 */
[----:B---3--:R-:W-:-:S02]  /*1d00*/  HADD2.F32 R68, -RZ, R60.H0_H0 ;  /* 0x2000003cff447230 */ /* 0x008fc40000004100 */
[----:B------:R-:W-:Y:S02]  /*1d10*/  HADD2.F32 R69, -RZ, R61.H0_H0 ;  /* 0x2000003dff457230 */ /* 0x000fe40000004100 */
[----:B------:R-:W-:Y:S02]  /*1d20*/  HADD2.F32 R70, -RZ, R62.H0_H0 ;  /* 0x2000003eff467230 */ /* 0x000fe40000004100 */
[----:B------:R-:W-:Y:S02]  /*1d30*/  HADD2.F32 R72, -RZ, R63.H0_H0 ;  /* 0x2000003fff487230 */ /* 0x000fe40000004100 */
[----:B------:R-:W-:Y:S02]  /*1d40*/  HADD2.F32 R60, -RZ, R60.H1_H1 ;  /* 0x3000003cff3c7230 */ /* 0x000fe40000004100 */
[----:B------:R-:W-:Y:S02]  /*1d50*/  HADD2.F32 R61, -RZ, R61.H1_H1 ;  /* 0x3000003dff3d7230 */ /* 0x000fe40000004100 */
[----:B------:R-:W-:-:S02]  /*1d60*/  HADD2.F32 R62, -RZ, R62.H1_H1 ;  /* 0x3000003eff3e7230 */ /* 0x000fc40000004100 */
        /* <DEDUP_REMOVED lines=11> */
.L_x_4589:
[----:B------:R-:W-:Y:S05]  /*1e20*/  BSYNC B1 ;  /* 0x0000000000017941 */ /* 0x000fea0003800000 */
.L_x_4586:
        /* <DEDUP_REMOVED lines=34> */
.L_x_4585:
[----:B------:R-:W-:Y:S05]  /*2050*/  BSYNC B0 ;  /* 0x0000000000007941 */ /* 0x000fea0003800000 */
.L_x_4583:
        /* <DEDUP_REMOVED lines=144> */
.L_x_4587:
[----:B------:R-:W-:Y:S02]  /*2960*/  MOV R63, R65 ;  /* 0x00000041003f7202 */ /* 0x000fe40000000f00 */
[----:B------:R-:W-:-:S02]  /*2970*/  MOV R72, 0x1 ;  /* 0x0000000100487802 */ /* 0x000fc40000000f00 */
[----:B------:R-:W-:Y:S02]  /*2980*/  MOV R144, 0x1f ;  /* 0x0000001f00907802 */ /* 0x000fe40000000f00 */
[----:B------:R-:W-:Y:S02]  /*2990*/  MOV R151, 0xffffffff ;  /* 0xffffffff00977802 */ /* 0x000fe40000000f00 */
[----:B------:R-:W-:Y:S02]  /*29a0*/  MOV R56, 0x29c0 ;  /* 0x000029c000387802 */ /* 0x000fe40000000f00 */
[----:B-----5:R-:W-:Y:S05]  /*29b0*/  CALL.REL.NOINC `($__internal_125_$__cuda_sm70_shflsync_bfly_p) ;  /* 0x0000046000007944 */ /* 0x020fea0003c00000 */
[----:B-1----:R-:W-:Y:S01]  /*29c0*/  MOV R62, R63 ;  /* 0x0000003f003e7202 */ /* 0x002fe20000000f00 */
[----:B0-----:R-:W-:Y:S05]  /*29d0*/  BRA `(.L_x_4591) ;  /* 0xffffe75000007947 */ /* 0x001fea000383ffff */
.L_x_4588:
[----:B------:R-:W-:Y:S01]  /*29e0*/  HFMA2.MMA R72, -RZ, RZ, 0, 5.9604644775390625e-08 ;  /* 0x00000001ff487435 */ /* 0x000fe200000001ff */
[----:B------:R-:W-:Y:S02]  /*29f0*/  MOV R63, R67 ;  /* 0x00000043003f7202 */ /* 0x000fe40000000f00 */
[----:B------:R-:W-:Y:S02]  /*2a00*/  MOV R144, 0x1f ;  /* 0x0000001f00907802 */ /* 0x000fe40000000f00 */
[----:B------:R-:W-:-:S02]  /*2a10*/  MOV R151, 0xffffffff ;  /* 0xffffffff00977802 */ /* 0x000fc40000000f00 */
[----:B------:R-:W-:Y:S02]  /*2a20*/  MOV R56, 0x2a40 ;  /* 0x00002a4000387802 */ /* 0x000fe40000000f00 */
[----:B01---5:R-:W-:Y:S05]  /*2a30*/  CALL.REL.NOINC `($__internal_125_$__cuda_sm70_shflsync_bfly_p) ;  /* 0x000003e000007944 */ /* 0x023fea0003c00000 */
[----:B------:R-:W-:Y:S01]  /*2a40*/  FADD.FTZ R65, R65, R62 ;  /* 0x0000003e41417221 */ /* 0x000fe20000010000 */
[----:B0-----:R-:W-:Y:S01]  /*2a50*/  HFMA2.MMA R72, -RZ, RZ, 0, 1.1920928955078125e-07 ;  /* 0x00000002ff487435 */ /* 0x001fe200000001ff */
[----:B-1----:R-:W-:Y:S01]  /*2a60*/  FADD.FTZ R74, R67, R63 ;  /* 0x0000003f434a7221 */ /* 0x002fe20000010000 */
[----:B------:R-:W-:Y:S02]  /*2a70*/  MOV R144, 0x1f ;  /* 0x0000001f00907802 */ /* 0x000fe40000000f00 */
[----:B------:R-:W-:Y:S02]  /*2a80*/  MOV R151, 0xffffffff ;  /* 0xffffffff00977802 */ /* 0x000fe40000000f00 */
[----:B------:R-:W-:Y:S02]  /*2a90*/  MOV R63, R65 ;  /* 0x00000041003f7202 */ /* 0x000fe40000000f00 */
[----:B------:R-:W-:Y:S02]  /*2aa0*/  MOV R56, 0x2ac0 ;  /* 0x00002ac000387802 */ /* 0x000fe40000000f00 */
[----:B------:R-:W-:Y:S05]  /*2ab0*/  CALL.REL.NOINC `($__internal_125_$__cuda_sm70_shflsync_bfly_p) ;  /* 0x0000036000007944 */ /* 0x000fea0003c00000 */
[----:B0-----:R-:W-:Y:S01]  /*2ac0*/  HFMA2.MMA R72, -RZ, RZ, 0, 1.1920928955078125e-07 ;  /* 0x00000002ff487435 */ /* 0x001fe200000001ff */
[----:B-1----:R-:W-:-:S02]  /*2ad0*/  MOV R62, R63 ;  /* 0x0000003f003e7202 */ /* 0x002fc40000000f00 */
[----:B------:R-:W-:Y:S02]  /*2ae0*/  MOV R63, R74 ;  /* 0x0000004a003f7202 */ /* 0x000fe40000000f00 */
[----:B------:R-:W-:Y:S02]  /*2af0*/  MOV R144, 0x1f ;  /* 0x0000001f00907802 */ /* 0x000fe40000000f00 */
[----:B------:R-:W-:Y:S02]  /*2b00*/  MOV R151, 0xffffffff ;  /* 0xffffffff00977802 */ /* 0x000fe40000000f00 */
[----:B------:R-:W-:Y:S02]  /*2b10*/  MOV R56, 0x2b30 ;  /* 0x00002b3000387802 */ /* 0x000fe40000000f00 */
[----:B------:R-:W-:Y:S05]  /*2b20*/  CALL.REL.NOINC `($__internal_125_$__cuda_sm70_shflsync_bfly_p) ;  /* 0x000002f000007944 */ /* 0x000fea0003c00000 */
[----:B------:R-:W-:Y:S01]  /*2b30*/  FADD.FTZ R65, R62, R65 ;  /* 0x000000413e417221 */ /* 0x000fe20000010000 */
[----:B0-----:R-:W-:Y:S01]  /*2b40*/  HFMA2.MMA R72, -RZ, RZ, 0, 2.384185791015625e-07 ;  /* 0x00000004ff487435 */ /* 0x001fe200000001ff */
[----:B-1----:R-:W-:Y:S01]  /*2b50*/  FADD.FTZ R74, R74, R63 ;  /* 0x0000003f4a4a7221 */ /* 0x002fe20000010000 */
[----:B------:R-:W-:Y:S02]  /*2b60*/  MOV R144, 0x1f ;  /* 0x0000001f00907802 */ /* 0x000fe40000000f00 */
[----:B------:R-:W-:-:S02]  /*2b70*/  MOV R151, 0xffffffff ;  /* 0xffffffff00977802 */ /* 0x000fc40000000f00 */
[----:B------:R-:W-:Y:S02]  /*2b80*/  MOV R63, R65 ;  /* 0x00000041003f7202 */ /* 0x000fe40000000f00 */
[----:B------:R-:W-:Y:S02]  /*2b90*/  MOV R56, 0x2bb0 ;  /* 0x00002bb000387802 */ /* 0x000fe40000000f00 */
[----:B------:R-:W-:Y:S05]  /*2ba0*/  CALL.REL.NOINC `($__internal_125_$__cuda_sm70_shflsync_bfly_p) ;  /* 0x0000027000007944 */ /* 0x000fea0003c00000 */
[----:B0-----:R-:W-:Y:S01]  /*2bb0*/  HFMA2.MMA R72, -RZ, RZ, 0, 2.384185791015625e-07 ;  /* 0x00000004ff487435 */ /* 0x001fe200000001ff */
[----:B-1----:R-:W-:Y:S02]  /*2bc0*/  MOV R62, R63 ;  /* 0x0000003f003e7202 */ /* 0x002fe40000000f00 */
[----:B------:R-:W-:Y:S02]  /*2bd0*/  MOV R63, R74 ;  /* 0x0000004a003f7202 */ /* 0x000fe40000000f00 */
[----:B------:R-:W-:Y:S02]  /*2be0*/  MOV R144, 0x1f ;  /* 0x0000001f00907802 */ /* 0x000fe40000000f00 */
[----:B------:R-:W-:Y:S02]  /*2bf0*/  MOV R151, 0xffffffff ;  /* 0xffffffff00977802 */ /* 0x000fe40000000f00 */
[----:B------:R-:W-:-:S02]  /*2c00*/  MOV R56, 0x2c20 ;  /* 0x00002c2000387802 */ /* 0x000fc40000000f00 */
[----:B------:R-:W-:Y:S05]  /*2c10*/  CALL.REL.NOINC `($__internal_125_$__cuda_sm70_shflsync_bfly_p) ;  /* 0x0000020000007944 */ /* 0x000fea0003c00000 */
[----:B------:R-:W-:Y:S01]  /*2c20*/  FADD.FTZ R65, R62, R65 ;  /* 0x000000413e417221 */ /* 0x000fe20000010000 */
[----:B0-----:R-:W-:Y:S01]  /*2c30*/  HFMA2.MMA R72, -RZ, RZ, 0, 4.76837158203125e-07 ;  /* 0x00000008ff487435 */ /* 0x001fe200000001ff */
[----:B-1----:R-:W-:Y:S01]  /*2c40*/  FADD.FTZ R74, R74, R63 ;  /* 0x0000003f4a4a7221 */ /* 0x002fe20000010000 */
[----:B------:R-:W-:-:S02]  /*2c50*/  MOV R144, 0x1f ;  /* 0x0000001f00907802 */ /* 0x000fc40000000f00 */
[----:B------:R-:W-:Y:S02]  /*2c60*/  MOV R151, 0xffffffff ;  /* 0xffffffff00977802 */ /* 0x000fe40000000f00 */
[----:B------:R-:W-:Y:S02]  /*2c70*/  MOV R63, R65 ;  /* 0x00000041003f7202 */ /* 0x000fe40000000f00 */
[----:B------:R-:W-:Y:S02]  /*2c80*/  MOV R56, 0x2ca0 ;  /* 0x00002ca000387802 */ /* 0x000fe40000000f00 */
[----:B------:R-:W-:Y:S05]  /*2c90*/  CALL.REL.NOINC `($__internal_125_$__cuda_sm70_shflsync_bfly_p) ;  /* 0x0000018000007944 */ /* 0x000fea0003c00000 */
[----:B0-----:R-:W-:Y:S01]  /*2ca0*/  HFMA2.MMA R72, -RZ, RZ, 0, 4.76837158203125e-07 ;  /* 0x00000008ff487435 */ /* 0x001fe200000001ff */
[----:B-1----:R-:W-:Y:S02]  /*2cb0*/  MOV R62, R63 ;  /* 0x0000003f003e7202 */ /* 0x002fe40000000f00 */
[----:B------:R-:W-:Y:S02]  /*2cc0*/  MOV R63, R74 ;  /* 0x0000004a003f7202 */ /* 0x000fe40000000f00 */
[----:B------:R-:W-:Y:S02]  /*2cd0*/  MOV R144, 0x1f ;  /* 0x0000001f00907802 */ /* 0x000fe40000000f00 */
[----:B------:R-:W-:-:S02]  /*2ce0*/  MOV R151, 0xffffffff ;  /* 0xffffffff00977802 */ /* 0x000fc40000000f00 */
[----:B------:R-:W-:Y:S02]  /*2cf0*/  MOV R56, 0x2d10 ;  /* 0x00002d1000387802 */ /* 0x000fe40000000f00 */
[----:B------:R-:W-:Y:S05]  /*2d00*/  CALL.REL.NOINC `($__internal_125_$__cuda_sm70_shflsync_bfly_p) ;  /* 0x0000011000007944 */ /* 0x000fea0003c00000 */
[----:B------:R-:W-:Y:S01]  /*2d10*/  FADD.FTZ R65, R62, R65 ;  /* 0x000000413e417221 */ /* 0x000fe20000010000 */
[----:B0-----:R-:W-:Y:S01]  /*2d20*/  HFMA2.MMA R72, -RZ, RZ, 0, 9.5367431640625e-07 ;  /* 0x00000010ff487435 */ /* 0x001fe200000001ff */
[----:B-1----:R-:W-:Y:S01]  /*2d30*/  FADD.FTZ R67, R74, R63 ;  /* 0x0000003f4a437221 */ /* 0x002fe20000010000 */
[----:B------:R-:W-:Y:S02]  /*2d40*/  MOV R144, 0x1f ;  /* 0x0000001f00907802 */ /* 0x000fe40000000f00 */
[----:B------:R-:W-:Y:S02]  /*2d50*/  MOV R151, 0xffffffff ;  /* 0xffffffff00977802 */ /* 0x000fe40000000f00 */
[----:B------:R-:W-:Y:S02]  /*2d60*/  MOV R63, R65 ;  /* 0x00000041003f7202 */ /* 0x000fe40000000f00 */
[----:B------:R-:W-:Y:S02]  /*2d70*/  MOV R56, 0x2d90 ;  /* 0x00002d9000387802 */ /* 0x000fe40000000f00 */
[----:B------:R-:W-:Y:S05]  /*2d80*/  CALL.REL.NOINC `($__internal_125_$__cuda_sm70_shflsync_bfly_p) ;  /* 0x0000009000007944 */ /* 0x000fea0003c00000 */
[----:B0-----:R-:W-:Y:S01]  /*2d90*/  HFMA2.MMA R72, -RZ, RZ, 0, 9.5367431640625e-07 ;  /* 0x00000010ff487435 */ /* 0x001fe200000001ff */
[----:B-1----:R-:W-:-:S02]  /*2da0*/  MOV R74, R63 ;  /* 0x0000003f004a7202 */ /* 0x002fc40000000f00 */
[----:B------:R-:W-:Y:S02]  /*2db0*/  MOV R63, R67 ;  /* 0x00000043003f7202 */ /* 0x000fe40000000f00 */
[----:B------:R-:W-:Y:S02]  /*2dc0*/  MOV R144, 0x1f ;  /* 0x0000001f00907802 */ /* 0x000fe40000000f00 */
[----:B------:R-:W-:Y:S02]  /*2dd0*/  MOV R151, 0xffffffff ;  /* 0xffffffff00977802 */ /* 0x000fe40000000f00 */
[----:B------:R-:W-:Y:S02]  /*2de0*/  MOV R56, 0x2e00 ;  /* 0x00002e0000387802 */ /* 0x000fe40000000f00 */
[----:B------:R-:W-:Y:S05]  /*2df0*/  CALL.REL.NOINC `($__internal_125_$__cuda_sm70_shflsync_bfly_p) ;  /* 0x0000002000007944 */ /* 0x000fea0003c00000 */
[----:B-1----:R-:W-:Y:S01]  /*2e00*/  MOV R56, R63 ;  /* 0x0000003f00387202 */ /* 0x002fe20000000f00 */
[----:B0-----:R-:W-:Y:S05]  /*2e10*/  BRA `(.L_x_4592) ;  /* 0xffffe43000007947 */ /* 0x001fea000383ffff */
        .weak           $__internal_125_$__cuda_sm70_shflsync_bfly_p
        .type           $__internal_125_$__cuda_sm70_shflsync_bfly_p,@function
        .size           $__internal_125_$__cuda_sm70_shflsync_bfly_p,(.L_x_7303 - $__internal_125_$__cuda_sm70_shflsync_bfly_p)
$__internal_125_$__cuda_sm70_shflsync_bfly_p:
[----:B------:R-:W-:Y:S01]  /*2e20*/  HFMA2.MMA R57, -RZ, RZ, 0, 0 ;  /* 0x00000000ff397435 */ /* 0x000fe200000001ff */
[----:B------:R-:W-:Y:S04]  /*2e30*/  WARPSYNC R151 ;  /* 0x0000009700007348 */ /* 0x000fe80003800000 */
[----:B------:R0:W1:Y:S01]  /*2e40*/  SHFL.BFLY PT, R63, R63, R72, R144 ;  /* 0x0c0000483f3f7389 */ /* 0x00006200000e0090 */
[----:B------:R-:W-:Y:S05]  /*2e50*/  RET.REL.NODEC R56 `(_ZN10layer_norm13ln_bwd_kernelINS_13Kernel_traitsI6__halfS2_fS2_fjLj512ELj1ELj4ELj1ELj16ENS_18Kernel_traits_baseILj512ES2_S2_fS2_fjLj128EEEEELb0ELb1ELb0ELb1EEEvNS_9BwdParamsE) ;  /* 0xffffd1a038007950 */ /* 0x000fea0003c3ffff */
.L_x_4593:
        /* <DEDUP_REMOVED lines=10> */
.L_x_7303:


//--------------------- .text._ZN10layer_norm13ln_bwd_kernelINS_13Kernel_traitsI6__halfS2_fS2_fjLj512ELj1ELj4ELj1ELj16ENS_18Kernel_traits_baseILj512ES2_S2_fS2_fjLj128EEEEELb0ELb1ELb1ELb0EEEvNS_9BwdParamsE --------------------------
	.section	.text._ZN10layer_norm13ln_bwd_kernelINS_13Kernel_traitsI6__halfS2_fS2_fjLj512ELj1ELj4ELj1ELj16ENS_18Kernel_traits_baseILj512ES2_S2_fS2_fjLj128EEEEELb0ELb1ELb1ELb0EEEvNS_9BwdParamsE,"ax",@progbits
	.sectioninfo	@"SHI_REGISTERS=168"
	.align	128
        .global         _ZN10layer_norm13ln_bwd_kernelINS_13Kernel_traitsI6__halfS2_fS2_fjLj512ELj1ELj4ELj1ELj16ENS_18Kernel_traits_baseILj512ES2_S2_fS2_fjLj128EEEEELb0ELb1ELb1ELb0EEEvNS_9BwdParamsE
        .type           _ZN10layer_norm13ln_bwd_kernelINS_13Kernel_traitsI6__halfS2_fS2_fjLj512ELj1ELj4ELj1ELj16ENS_18Kernel_traits_baseILj512ES2_S2_fS2_fjLj128EEEEELb0ELb1ELb1ELb0EEEvNS_9BwdParamsE,@function
        .size           _ZN10layer_norm13ln_bwd_kernelINS_13Kernel_traitsI6__halfS2_fS2_fjLj512ELj1ELj4ELj1ELj16ENS_18Kernel_traits_baseILj512ES2_S2_fS2_fjLj128EEEEELb0ELb1ELb1ELb0EEEvNS_9BwdParamsE,(.L_x_7304 - _ZN10layer_norm13ln_bwd_kernelINS_13Kernel_traitsI6__halfS2_fS2_fjLj512ELj1ELj4ELj1ELj16ENS_18Kernel_traits_baseILj512ES2_S2_fS2_fjLj128EEEEELb0ELb1ELb1ELb0EEEvNS_9BwdParamsE)
        .other          _ZN10layer_norm13ln_bwd_kernelINS_13Kernel_traitsI6__halfS2_fS2_fjLj512ELj1ELj4ELj1ELj16ENS_18Kernel_traits_baseILj512ES2_S2_fS2_fjLj128EEEEELb0ELb1ELb1ELb0EEEvNS_9BwdParamsE,@"STO_CUDA_ENTRY STV_DEFAULT"
_ZN10layer_norm13ln_bwd_kernelINS_13Kernel_traitsI6__halfS2_fS2_fjLj512ELj1ELj4ELj1ELj16ENS_18Kernel_traits_baseILj512ES2_S2_fS2_fjLj128EEEEELb0ELb1ELb1ELb0EEEvNS_9BwdParamsE:
.text._ZN10layer_norm13ln_bwd_kernelINS_13Kernel_traitsI6__halfS2_fS2_fjLj512ELj1ELj4ELj1ELj16ENS_18Kernel_traits_baseILj512ES2_S2_fS2_fjLj128EEEEELb0ELb1ELb1ELb0EEEvNS_9BwdParamsE:
        /* <DEDUP_REMOVED lines=54> */
[----:B------:R-:W-:Y:S01]  /*0360*/  IMAD.MOV.U32 R81, RZ, RZ, RZ ;  /* 0x000000ffff517224 */ /* 0x000fe200078e00ff */
        /* <DEDUP_REMOVED lines=30> */
[----:B0-----:R-:W-:-:S02]  /*0550*/  HADD2.F32 R11, -RZ, R11.H1_H1 ;  /* 0x3000000bff0b7230 */ /* 0x001fc40000004100 */
.L_x_4646:
        /* <DEDUP_REMOVED lines=10> */
[----:B------:R-:W-:Y:S02]  /*0600*/  LEA.HI R109, R109, R108, RZ, 0x3 ;  /* 0x0000006c6d6d7211 */ /* 0x000fe400078f18ff */
[----:B------:R-:W-:Y:S01]  /*0610*/  MOV R108, 0x20 ;  /* 0x00000020006c7802 */ /* 0x000fe20000000f00 */
        /* <DEDUP_REMOVED lines=14> */
.L_x_4600:
[----:B------:R-:W-:Y:S02]  /*0700*/  IADD3 R104, R13, 0x20, RZ ;  /* 0x000000200d687810 */ /* 0x000fe40007ffe0ff */
.L_x_4599:
[----:B------:R-:W-:Y:S05]  /*0710*/  BSYNC B2 ;  /* 0x0000000000027941 */ /* 0x000fea0003800000 */
.L_x_4598:
        /* <DEDUP_REMOVED lines=10> */
.L_x_4597:
[----:B-1----:R-:W-:-:S06]  /*07c0*/  IMAD.WIDE R104, R2, R107, c[0x0][0x1a0] ;  /* 0x0000680002687625 */ /* 0x002fcc00078e026b */
[----:B------:R-:W2:Y:S01]  /*07d0*/  LDG.E R104, [R104.64] ;  /* 0x0000000468687981 */ /* 0x000ea2000c1e1900 */
[----:B------:R-:W-:Y:S01]  /*07e0*/  IADD3 R106, R106, -0x1, RZ ;  /* 0xffffffff6a6a7810 */ /* 0x000fe20007ffe0ff */
[----:B------:R-:W-:Y:S01]  /*07f0*/  BSSY B2, `(.L_x_4602) ;  /* 0x0000057000027945 */ /* 0x000fe20003800000 */
[----:B------:R-:W-:Y:S01]  /*0800*/  ISETP.NE.AND P0, PT, R165, RZ, PT ;  /* 0x000000ffa500720c */ /* 0x000fe20003f05270 */
        /* <DEDUP_REMOVED lines=24> */
[--C-:B---3--:R-:W-:Y:S02]  /*0990*/  HADD2.F32 R115, -RZ, R104.reuse.H0_H0 ;  /* 0x20000068ff737230 */ /* 0x108fe40000004100 */
[----:B------:R-:W-:Y:S01]  /*09a0*/  HADD2.F32 R116, -RZ, R104.H1_H1 ;  /* 0x30000068ff747230 */ /* 0x000fe20000004100 */
[----:B------:R-:W-:Y:S01]  /*09b0*/  FADD.FTZ R17, -R142, R18 ;  /* 0x000000128e117221 */ /* 0x000fe20000010100 */
[--C-:B------:R-:W-:Y:S01]  /*09c0*/  HADD2.F32 R117, -RZ, R105.reuse.H0_H0 ;  /* 0x20000069ff757230 */ /* 0x100fe20000004100 */
[----:B------:R-:W-:Y:S01]  /*09d0*/  FMUL.FTZ R114, R164, R115 ;  /* 0x00000073a4727220 */ /* 0x000fe20000410000 */
[----:B------:R-:W-:Y:S01]  /*09e0*/  HADD2.F32 R118, -RZ, R105.H1_H1 ;  /* 0x30000069ff767230 */ /* 0x000fe20000004100 */
[C---:B------:R-:W-:Y:S01]  /*09f0*/  FADD.FTZ R19, -R142.reuse, R19 ;  /* 0x000000138e137221 */ /* 0x040fe20000010100 */
[--C-:B------:R-:W-:Y:S01]  /*0a00*/  HADD2.F32 R105, -RZ, R107.reuse.H0_H0 ;  /* 0x2000006bff697230 */ /* 0x100fe20000004100 */
[C---:B----4-:R-:W-:Y:S01]  /*0a10*/  FADD.FTZ R109, -R142.reuse, R109 ;  /* 0x0000006d8e6d7221 */ /* 0x050fe20000010100 */
[----:B------:R-:W-:Y:S01]  /*0a20*/  HADD2.F32 R104, -RZ, R107.H1_H1 ;  /* 0x3000006bff687230 */ /* 0x000fe20000004100 */
        /* <DEDUP_REMOVED lines=17> */
[----:B------:R-:W-:Y:S01]  /*0b40*/  HADD2.F32 R119, -RZ, R106.H0_H0 ;  /* 0x2000006aff777230 */ /* 0x000fe20000004100 */
[----:B------:R-:W-:Y:S02]  /*0b50*/  FFMA.FTZ R82, R16, R117, R82 ;  /* 0x0000007510527223 */ /* 0x000fe40000010052 */
[----:B------:R-:W-:-:S02]  /*0b60*/  FADD.FTZ R66, R66, R117 ;  /* 0x0000007542427221 */ /* 0x000fc40000010000 */
[----:B------:R-:W-:Y:S02]  /*0b70*/  FMUL.FTZ R117, R161, R118 ;  /* 0x00000076a1757220 */ /* 0x000fe40000410000 */
[----:B------:R-:W-:Y:S02]  /*0b80*/  FADD.FTZ R108, R107, R116 ;  /* 0x000000746b6c7221 */ /* 0x000fe40000010000 */
[----:B------:R-:W-:Y:S01]  /*0b90*/  FFMA.FTZ R110, R16, R116, R109 ;  /* 0x00000074106e7223 */ /* 0x000fe2000001006d */
[----:B------:R-:W-:Y:S01]  /*0ba0*/  HADD2.F32 R106, -RZ, R106.H1_H1 ;  /* 0x3000006aff6a7230 */ /* 0x000fe20000004100 */
        /* <DEDUP_REMOVED lines=27> */
.L_x_4603:
[----:B0-----:R-:W-:Y:S05]  /*0d60*/  BSYNC B2 ;  /* 0x0000000000027941 */ /* 0x001fea0003800000 */
.L_x_4602:
[----:B------:R-:W-:Y:S05]  /*0d70*/  @!P3 BRA `(.L_x_4601) ;  /* 0x000004c00000b947 */ /* 0x000fea0003800000 */
[----:B------:R-:W-:Y:S01]  /*0d80*/  HFMA2.MMA R109, -RZ, RZ, 0, 9.5367431640625e-07 ;  /* 0x00000010ff6d7435 */ /* 0x000fe200000001ff */
[----:B------:R-:W-:-:S05]  /*0d90*/  MOV R124, 0x20 ;  /* 0x00000020007c7802 */ /* 0x000fca0000000f00 */
        /* <DEDUP_REMOVED lines=13> */
[--C-:B---3--:R-:W-:Y:S01]  /*0e70*/  HADD2.F32 R128, -RZ, R108.reuse.H0_H0 ;  /* 0x2000006cff807230 */ /* 0x108fe20000004100 */
[----:B------:R-:W-:Y:S01]  /*0e80*/  FADD.FTZ R129, -R142, R102 ;  /* 0x000000668e817221 */ /* 0x000fe20000010100 */
[----:B------:R-:W-:Y:S01]  /*0e90*/  HADD2.F32 R108, -RZ, R108.H1_H1 ;  /* 0x3000006cff6c7230 */ /* 0x000fe20000004100 */
[----:B------:R-:W-:-:S02]  /*0ea0*/  FMUL.FTZ R103, R12, R103 ;  /* 0x000000670c677220 */ /* 0x000fc40000410000 */
[C---:B----4-:R-:W-:Y:S01]  /*0eb0*/  FADD.FTZ R135, -R142.reuse, R106 ;  /* 0x0000006a8e877221 */ /* 0x050fe20000010100 */
[--C-:B------:R-:W-:Y:S01]  /*0ec0*/  HADD2.F32 R106, -RZ, R109.reuse.H1_H1 ;  /* 0x3000006dff6a7230 */ /* 0x100fe20000004100 */
[----:B------:R-:W-:Y:S02]  /*0ed0*/  FADD.FTZ R131, -R142, R104 ;  /* 0x000000688e837221 */ /* 0x000fe40000010100 */
[-C--:B------:R-:W-:Y:S02]  /*0ee0*/  FFMA.FTZ R72, R100, R128.reuse, R72 ;  /* 0x0000008064487223 */ /* 0x080fe40000010048 */
[----:B------:R-:W-:Y:S02]  /*0ef0*/  FADD.FTZ R56, R56, R128 ;  /* 0x0000008038387221 */ /* 0x000fe40000010000 */
[----:B------:R-:W-:Y:S02]  /*0f00*/  FADD.FTZ R101, -R142, R101 ;  /* 0x000000658e657221 */ /* 0x000fe40000010100 */
[----:B------:R-:W-:Y:S01]  /*0f10*/  FMUL.FTZ R128, R155, R128 ;  /* 0x000000809b807220 */ /* 0x000fe20000410000 */
[----:B------:R-:W-:Y:S01]  /*0f20*/  HADD2.F32 R125, -RZ, R109.H0_H0 ;  /* 0x2000006dff7d7230 */ /* 0x000fe20000004100 */
        /* <DEDUP_REMOVED lines=9> */
[--C-:B------:R-:W-:Y:S01]  /*0fc0*/  HADD2.F32 R104, -RZ, R111.reuse.H1_H1 ;  /* 0x3000006fff687230 */ /* 0x100fe20000004100 */
[----:B------:R-:W-:Y:S01]  /*0fd0*/  FADD.FTZ R133, -R142, R105 ;  /* 0x000000698e857221 */ /* 0x000fe20000010100 */
[----:B------:R-:W-:Y:S01]  /*0fe0*/  HADD2.F32 R105, -RZ, R111.H0_H0 ;  /* 0x2000006fff697230 */ /* 0x000fe20000004100 */
[----:B------:R-:W-:Y:S02]  /*0ff0*/  FMUL.FTZ R130, R153, R125 ;  /* 0x0000007d99827220 */ /* 0x000fe40000410000 */
[----:B------:R-:W-:Y:S02]  /*1000*/  FADD.FTZ R109, R106, R129 ;  /* 0x000000816a6d7221 */ /* 0x000fe40000010000 */
[----:B------:R-:W-:-:S02]  /*1010*/  FFMA.FTZ R111, R101, R129, R148 ;  /* 0x00000081656f7223 */ /* 0x000fc40000010094 */
[----:B------:R-:W-:Y:S01]  /*1020*/  FADD.FTZ R142, -R142, R107 ;  /* 0x0000006b8e8e7221 */ /* 0x000fe20000010100 */
[--C-:B------:R-:W-:Y:S01]  /*1030*/  HADD2.F32 R107, -RZ, R110.reuse.H0_H0 ;  /* 0x2000006eff6b7230 */ /* 0x100fe20000004100 */
[----:B------:R-:W-:Y:S02]  /*1040*/  FFMA.FTZ R73, R101, R108, R73 ;  /* 0x0000006c65497223 */ /* 0x000fe40000010049 */
[----:B------:R-:W-:Y:S02]  /*1050*/  FADD.FTZ R57, R57, R108 ;  /* 0x0000006c39397221 */ /* 0x000fe40000010000 */
        /* <DEDUP_REMOVED lines=30> */
.L_x_4601:
[----:B------:R-:W-:Y:S05]  /*1240*/  BSYNC B1 ;  /* 0x0000000000017941 */ /* 0x000fea0003800000 */
.L_x_4596:
[----:B------:R-:W-:Y:S05]  /*1250*/  BRA.DIV ~URZ, `(.L_x_4604) ;  /* 0x000026327f007947 */ /* 0x000fea000b800000 */
[----:B------:R1:W2:Y:S02]  /*1260*/  SHFL.BFLY PT, R110, R147, 0x1, 0x1f ;  /* 0x0c201f00936e7f89 */ /* 0x0002a400000e0000 */
.L_x_4653:
        /* <DEDUP_REMOVED lines=18> */
.L_x_4654:
        /* <DEDUP_REMOVED lines=21> */
[----:B------:R-:W-:-:S05]  /*14e0*/  MOV R85, 0x10 ;  /* 0x0000001000557802 */ /* 0x000fca0000000f00 */
[----:B------:R-:W-:-:S06]  /*14f0*/  IMAD.WIDE.U32 R84, R106, R85, c[0x0][0x170] ;  /* 0x00005c006a547625 */ /* 0x000fcc00078e0055 */
[----:B------:R-:W5:Y:S02]  /*1500*/  LDG.E.128 R84, [R84.64] ;  /* 0x0000000454547981 */ /* 0x000f64000c1e1d00 */
.L_x_4609:
[----:B------:R-:W-:Y:S05]  /*1510*/  BSYNC B2 ;  /* 0x0000000000027941 */ /* 0x000fea0003800000 */
.L_x_4608:
        /* <DEDUP_REMOVED lines=11> */
.L_x_4611:
[----:B------:R-:W-:Y:S05]  /*15d0*/  BSYNC B2 ;  /* 0x0000000000027941 */ /* 0x000fea0003800000 */
.L_x_4610:
[----:B-----5:R-:W-:Y:S01]  /*15e0*/  @P1 HADD2.F32 R104, -RZ, R84.H0_H0 ;  /* 0x20000054ff681230 */ /* 0x020fe20000004100 */
        /* <DEDUP_REMOVED lines=13> */
.L_x_4613:
[----:B------:R-:W-:Y:S05]  /*16c0*/  BSYNC B2 ;  /* 0x0000000000027941 */ /* 0x000fea0003800000 */
.L_x_4612:
[----:B------:R-:W-:Y:S01]  /*16d0*/  @P1 HADD2.F32 R104, -RZ, R84.H1_H1 ;  /* 0x30000054ff681230 */ /* 0x000fe20000004100 */
        /* <DEDUP_REMOVED lines=10> */
[----:B------:R-:W-:Y:S02]  /*1780*/  @P1 F2FP.PACK_AB R104, RZ, R104 ;  /* 0x00000068ff68123e */ /* 0x000fe400000000ff */
[----:B------:R-:W-:Y:S02]  /*1790*/  @P1 F2FP.PACK_AB R109, RZ, R109 ;  /* 0x0000006dff6d123e */ /* 0x000fe400000000ff */
        /* <DEDUP_REMOVED lines=11> */
.L_x_4615:
[----:B------:R-:W-:Y:S05]  /*1850*/  BSYNC B2 ;  /* 0x0000000000027941 */ /* 0x000fea0003800000 */
.L_x_4614:
[----:B------:R-:W-:Y:S01]  /*1860*/  @P1 HADD2.F32 R110, -RZ, R85.H0_H0 ;  /* 0x20000055ff6e1230 */ /* 0x000fe20000004100 */
        /* <DEDUP_REMOVED lines=9> */
[----:B------:R-:W-:Y:S01]  /*1900*/  @P1 F2FP.PACK_AB R105, RZ, R105 ;  /* 0x00000069ff69123e */ /* 0x000fe200000000ff */
        /* <DEDUP_REMOVED lines=9> */
.L_x_4617:
[----:B------:R-:W-:Y:S05]  /*19a0*/  BSYNC B2 ;  /* 0x0000000000027941 */ /* 0x000fea0003800000 */
.L_x_4616:
[----:B------:R-:W-:Y:S01]  /*19b0*/  @!P2 ISETP.NE.U32.AND P5, PT, RZ, c[0x0][0x218], PT ;  /* 0x00008600ff00aa0c */ /* 0x000fe20003fa5070 */
[----:B------:R-:W-:Y:S01]  /*19c0*/  @P1 HADD2.F32 R111, -RZ, R85.H1_H1 ;  /* 0x30000055ff6f1230 */ /* 0x000fe20000004100 */
[----:B------:R-:W-:Y:S01]  /*19d0*/  @P1 FMUL.FTZ R110, R104, c[0x0][0x1ec] ;  /* 0x00007b00686e1a20 */ /* 0x000fe20000410000 */
[----:B------:R-:W-:Y:S01]  /*19e0*/  BSSY B2, `(.L_x_4618) ;  /* 0x000000e000027945 */ /* 0x000fe20003800000 */
[----:B------:R-:W-:Y:S02]  /*19f0*/  @!P2 ISETP.NE.AND.EX P5, PT, RZ, c[0x0][0x21c], PT, P5 ;  /* 0x00008700ff00aa0c */ /* 0x000fe40003fa5350 */
[----:B------:R-:W-:Y:S02]  /*1a00*/  @P1 FFMA.FTZ R51, R110, R111, R51 ;  /* 0x0000006f6e331223 */ /* 0x000fe40000010033 */
        /* <DEDUP_REMOVED lines=11> */
.L_x_4619:
[----:B------:R-:W-:Y:S05]  /*1ac0*/  BSYNC B2 ;  /* 0x0000000000027941 */ /* 0x000fea0003800000 */
.L_x_4618:
[----:B------:R-:W-:Y:S01]  /*1ad0*/  @!P2 ISETP.NE.U32.AND P5, PT, RZ, c[0x0][0x218], PT ;  /* 0x00008600ff00aa0c */ /* 0x000fe20003fa5070 */
[----:B------:R-:W-:Y:S01]  /*1ae0*/  BSSY B2, `(.L_x_4620) ;  /* 0x000000f000027945 */ /* 0x000fe20003800000 */
[----:B------:R-:W-:Y:S02]  /*1af0*/  SEL R91, R104, R91, P0 ;  /* 0x0000005b685b7207 */ /* 0x000fe40000000000 */
[----:B------:R-:W-:Y:S02]  /*1b00*/  @!P2 ISETP.NE.AND.EX P5, PT, RZ, c[0x0][0x21c], PT, P5 ;  /* 0x00008700ff00aa0c */ /* 0x000fe40003fa5350 */
[----:B------:R-:W-:Y:S02]  /*1b10*/  @P1 F2FP.PACK_AB R110, RZ, R110 ;  /* 0x0000006eff6e123e */ /* 0x000fe400000000ff */
        /* <DEDUP_REMOVED lines=11> */
.L_x_4621:
[----:B------:R-:W-:Y:S05]  /*1bd0*/  BSYNC B2 ;  /* 0x0000000000027941 */ /* 0x000fea0003800000 */
.L_x_4620:
        /* <DEDUP_REMOVED lines=19> */
.L_x_4623:
[----:B------:R-:W-:Y:S05]  /*1d10*/  BSYNC B2 ;  /* 0x0000000000027941 */ /* 0x000fea0003800000 */
.L_x_4622:
[----:B------:R-:W-:Y:S01]  /*1d20*/  @!P2 ISETP.NE.U32.AND P5, PT, RZ, c[0x0][0x218], PT ;  /* 0x00008600ff00aa0c */ /* 0x000fe20003fa5070 */
[----:B------:R-:W-:Y:S01]  /*1d30*/  @P1 FMUL.FTZ R104, R138, R109 ;  /* 0x0000006d8a681220 */ /* 0x000fe20000410000 */
[----:B------:R-:W-:Y:S01]  /*1d40*/  BSSY B2, `(.L_x_4624) ;  /* 0x000000f000027945 */ /* 0x000fe20003800000 */
[----:B------:R-:W-:Y:S01]  /*1d50*/  @P1 FMUL.FTZ R105, R137, R110 ;  /* 0x0000006e89691220 */ /* 0x000fe20000410000 */
[----:B------:R-:W-:Y:S02]  /*1d60*/  @!P2 ISETP.NE.AND.EX P5, PT, RZ, c[0x0][0x21c], PT, P5 ;  /* 0x00008700ff00aa0c */ /* 0x000fe40003fa5350 */
[----:B------:R-:W-:Y:S02]  /*1d70*/  @P1 F2FP.PACK_AB R104, RZ, R104 ;  /* 0x00000068ff68123e */ /* 0x000fe400000000ff */
[----:B------:R-:W-:Y:S02]  /*1d80*/  @P1 F2FP.PACK_AB R105, RZ, R105 ;  /* 0x00000069ff69123e */ /* 0x000fe400000000ff */
        /* <DEDUP_REMOVED lines=10> */
.L_x_4625:
[----:B------:R-:W-:Y:S05]  /*1e30*/  BSYNC B2 ;  /* 0x0000000000027941 */ /* 0x000fea0003800000 */
.L_x_4624:
        /* <DEDUP_REMOVED lines=9> */
[----:B------:R-:W-:Y:S01]  /*1ed0*/  @P1 F2FP.PACK_AB R125, RZ, R104 ;  /* 0x00000068ff7d123e */ /* 0x000fe200000000ff */
[----:B------:R-:W-:-:S03]  /*1ee0*/  @P1 FMUL.FTZ R105, R3, R124 ;  /* 0x0000007c03691220 */ /* 0x000fc60000410000 */
[----:B------:R-:W-:Y:S02]  /*1ef0*/  @P1 PRMT R99, R125, 0x7610, R99 ;  /* 0x000076107d631816 */ /* 0x000fe40000000063 */
[----:B------:R-:W-:Y:S02]  /*1f00*/  @P5 MOV R104, 0x20 ;  /* 0x0000002000685802 */ /* 0x000fe40000000f00 */
[----:B------:R-:W-:Y:S02]  /*1f10*/  @P1 F2FP.PACK_AB R140, RZ, R105 ;  /* 0x00000069ff8c123e */ /* 0x000fe400000000ff */
[----:B------:R-:W-:Y:S01]  /*1f20*/  @P1 MOV R125, 0x10 ;  /* 0x00000010007d1802 */ /* 0x000fe20000000f00 */
[----:B------:R-:W-:Y:S01]  /*1f30*/  @P5 IMAD.WIDE.U32 R104, R13, R104, c[0x0][0x258] ;  /* 0x000096000d685625 */ /* 0x000fe200078e0068 */
[----:B------:R-:W-:Y:S02]  /*1f40*/  @P1 PRMT R99, R99, 0x5410, R140 ;  /* 0x0000541063631816 */ /* 0x000fe4000000008c */
[----:B------:R-:W-:-:S02]  /*1f50*/  IADD3 R13, R13, 0x20, RZ ;  /* 0x000000200d0d7810 */ /* 0x000fc40007ffe0ff */
[----:B------:R-:W-:Y:S04]  /*1f60*/  @P5 STG.E.128 [R104.64], R88 ;  /* 0x0000005868005986 */ /* 0x000fe8000c101d04 */
[----:B------:R0:W-:Y:S02]  /*1f70*/  @P5 STG.E.128 [R104.64+0x10], R92 ;  /* 0x0000105c68005986 */ /* 0x0001e4000c101d04 */
[C---:B0-----:R-:W-:Y:S01]  /*1f80*/  @P1 IMAD.WIDE.U32 R104, R106.reuse, R125, c[0x0][0x248] ;  /* 0x000092006a681625 */ /* 0x041fe200078e007d */
[----:B------:R-:W-:Y:S01]  /*1f90*/  @P1 HADD2.F32 R125, -RZ, R86.H0_H0 ;  /* 0x20000056ff7d1230 */ /* 0x000fe20000004100 */
[----:B------:R-:W-:-:S03]  /*1fa0*/  IADD3 R106, R106, 0x20, RZ ;  /* 0x000000206a6a7810 */ /* 0x000fc60007ffe0ff */
[----:B------:R0:W-:Y:S01]  /*1fb0*/  @P1 STG.E.128 [R104.64], R96 ;  /* 0x0000006068001986 */ /* 0x0001e2000c101d04 */
[----:B------:R-:W-:Y:S01]  /*1fc0*/  @P1 FFMA.FTZ R44, R109, R125, R44 ;  /* 0x0000007d6d2c1223 */ /* 0x000fe2000001002c */
[----:B------:R-:W-:-:S05]  /*1fd0*/  @P1 HADD2.F32 R109, -RZ, R86.H1_H1 ;  /* 0x30000056ff6d1230 */ /* 0x000fca0000004100 */
[----:B------:R-:W-:Y:S01]  /*1fe0*/  @P1 FFMA.FTZ R45, R110, R109, R45 ;  /* 0x0000006d6e2d1223 */ /* 0x000fe2000001002d */
[----:B------:R-:W-:-:S05]  /*1ff0*/  @P1 HADD2.F32 R109, -RZ, R87.H0_H0 ;  /* 0x20000057ff6d1230 */ /* 0x000fca0000004100 */
[----:B------:R-:W-:Y:S01]  /*2000*/  @P1 FFMA.FTZ R46, R111, R109, R46 ;  /* 0x0000006d6f2e1223 */ /* 0x000fe2000001002e */
[----:B------:R-:W-:-:S05]  /*2010*/  @P1 HADD2.F32 R109, -RZ, R87.H1_H1 ;  /* 0x30000057ff6d1230 */ /* 0x000fca0000004100 */
[----:B------:R-:W-:Y:S02]  /*2020*/  @P1 FFMA.FTZ R47, R124, R109, R47 ;  /* 0x0000006d7c2f1223 */ /* 0x000fe4000001002f */
.L_x_4607:
[----:B0-----:R-:W-:Y:S05]  /*2030*/  BSYNC B1 ;  /* 0x0000000000017941 */ /* 0x001fea0003800000 */
.L_x_4606:
        /* <DEDUP_REMOVED lines=10> */
.L_x_4629:
[----:B------:R-:W-:Y:S05]  /*20e0*/  BSYNC B2 ;  /* 0x0000000000027941 */ /* 0x000fea0003800000 */
.L_x_4628:
        /* <DEDUP_REMOVED lines=11> */
.L_x_4631:
[----:B------:R-:W-:Y:S05]  /*21a0*/  BSYNC B2 ;  /* 0x0000000000027941 */ /* 0x000fea0003800000 */
.L_x_4630:
[----:B-----5:R-:W-:Y:S01]  /*21b0*/  @P1 HADD2.F32 R104, -RZ, R84.H0_H0 ;  /* 0x20000054ff681230 */ /* 0x020fe20000004100 */
        /* <DEDUP_REMOVED lines=15> */
.L_x_4633:
[----:B------:R-:W-:Y:S05]  /*22b0*/  BSYNC B2 ;  /* 0x0000000000027941 */ /* 0x000fea0003800000 */
.L_x_4632:
[----:B------:R-:W-:Y:S01]  /*22c0*/  @P1 HADD2.F32 R109, -RZ, R84.H1_H1 ;  /* 0x30000054ff6d1230 */ /* 0x000fe20000004100 */
        /* <DEDUP_REMOVED lines=15> */
.L_x_4635:
[----:B------:R-:W-:Y:S05]  /*23c0*/  BSYNC B2 ;  /* 0x0000000000027941 */ /* 0x000fea0003800000 */
.L_x_4634:
[----:B------:R-:W-:Y:S01]  /*23d0*/  @!P2 ISETP.NE.U32.AND P5, PT, RZ, c[0x0][0x218], PT ;  /* 0x00008600ff00aa0c */ /* 0x000fe20003fa5070 */
[----:B------:R-:W-:Y:S01]  /*23e0*/  @P1 FMUL.FTZ R124, R4, R111 ;  /* 0x0000006f047c1220 */ /* 0x000fe20000410000 */
[----:B------:R-:W-:Y:S01]  /*23f0*/  BSSY B2, `(.L_x_4636) ;  /* 0x0000010000027945 */ /* 0x000fe20003800000 */
[----:B------:R-:W-:Y:S01]  /*2400*/  @P1 FMUL.FTZ R125, R5, R110 ;  /* 0x0000006e057d1220 */ /* 0x000fe20000410000 */
[----:B------:R-:W-:Y:S02]  /*2410*/  @!P2 ISETP.NE.AND.EX P5, PT, RZ, c[0x0][0x21c], PT, P5 ;  /* 0x00008700ff00aa0c */ /* 0x000fe40003fa5350 */
[----:B------:R-:W-:Y:S02]  /*2420*/  ISETP.NE.AND.EX P0, PT, RZ, c[0x0][0x25c], PT, P0 ;  /* 0x00009700ff007a0c */ /* 0x000fe40003f05300 */
[----:B------:R-:W-:Y:S02]  /*2430*/  @P1 F2FP.PACK_AB R124, RZ, R124 ;  /* 0x0000007cff7c123e */ /* 0x000fe400000000ff */
[----:B------:R-:W-:-:S02]  /*2440*/  @P1 F2FP.PACK_AB R125, RZ, R125 ;  /* 0x0000007dff7d123e */ /* 0x000fc400000000ff */
        /* <DEDUP_REMOVED lines=10> */
.L_x_4637:
[----:B------:R-:W-:Y:S05]  /*24f0*/  BSYNC B2 ;  /* 0x0000000000027941 */ /* 0x000fea0003800000 */
.L_x_4636:
        /* <DEDUP_REMOVED lines=15> */
.L_x_4639:
[----:B------:R-:W-:Y:S05]  /*25f0*/  BSYNC B2 ;  /* 0x0000000000027941 */ /* 0x000fea0003800000 */
.L_x_4638:
        /* <DEDUP_REMOVED lines=20> */
.L_x_4641:
[----:B------:R-:W-:Y:S05]  /*2740*/  BSYNC B2 ;  /* 0x0000000000027941 */ /* 0x000fea0003800000 */
.L_x_4640:
[----:B------:R-:W-:Y:S01]  /*2750*/  @P1 F2FP.PACK_AB R109, RZ, R109 ;  /* 0x0000006dff6d123e */ /* 0x000fe200000000ff */
[----:B------:R-:W-:Y:S01]  /*2760*/  BSSY B2, `(.L_x_4642) ;  /* 0x0000011000027945 */ /* 0x000fe20003800000 */
[----:B------:R-:W-:Y:S02]  /*2770*/  @!P2 ISETP.NE.U32.AND P5, PT, RZ, c[0x0][0x218], PT ;  /* 0x00008600ff00aa0c */ /* 0x000fe40003fa5070 */
[----:B------:R-:W-:Y:S02]  /*2780*/  @P1 F2FP.PACK_AB R125, RZ, R125 ;  /* 0x0000007dff7d123e */ /* 0x000fe400000000ff */
        /* <DEDUP_REMOVED lines=14> */
.L_x_4643:
[----:B------:R-:W-:Y:S05]  /*2870*/  BSYNC B2 ;  /* 0x0000000000027941 */ /* 0x000fea0003800000 */
.L_x_4642:
        /* <DEDUP_REMOVED lines=11> */
[----:B------:R-:W-:Y:S02]  /*2930*/  @P1 F2FP.PACK_AB R111, RZ, R111 ;  /* 0x0000006fff6f123e */ /* 0x000fe400000000ff */
[----:B------:R-:W-:Y:S02]  /*2940*/  @P1 F2FP.PACK_AB R124, RZ, R124 ;  /* 0x0000007cff7c123e */ /* 0x000fe400000000ff */
        /* <DEDUP_REMOVED lines=10> */
.L_x_4645:
[----:B------:R-:W-:Y:S05]  /*29f0*/  BSYNC B2 ;  /* 0x0000000000027941 */ /* 0x000fea0003800000 */
.L_x_4644:
[----:B------:R-:W-:Y:S01]  /*2a00*/  @P5 MOV R12, 0x20 ;  /* 0x00000020000c5802 */ /* 0x000fe20000000f00 */
[----:B------:R-:W-:Y:S01]  /*2a10*/  @P1 IMAD.MOV.U32 R147, RZ, RZ, 0x10 ;  /* 0x00000010ff931424 */ /* 0x000fe200078e00ff */
[C---:B------:R-:W-:Y:S01]  /*2a20*/  SEL R94, R125.reuse, R94, P0 ;  /* 0x0000005e7d5e7207 */ /* 0x040fe20000000000 */
[----:B------:R-:W-:Y:S01]  /*2a30*/  @P1 FMUL.FTZ R125, R125, c[0x0][0x1ec] ;  /* 0x00007b007d7d1a20 */ /* 0x000fe20000410000 */
[----:B------:R-:W-:Y:S01]  /*2a40*/  SEL R95, R140, R95, P0 ;  /* 0x0000005f8c5f7207 */ /* 0x000fe20000000000 */
[----:B------:R-:W-:Y:S01]  /*2a50*/  @P5 IMAD.WIDE.U32 R12, R13, R12, c[0x0][0x258] ;  /* 0x000096000d0c5625 */ /* 0x000fe200078e000c */
[----:B------:R-:W-:-:S03]  /*2a60*/  @P1 PRMT R98, R111, 0x7610, R98 ;  /* 0x000076106f621816 */ /* 0x000fc60000000062 */
[----:B------:R-:W-:Y:S01]  /*2a70*/  @P1 FMUL.FTZ R108, R140, c[0x0][0x1ec] ;  /* 0x00007b008c6c1a20 */ /* 0x000fe20000410000 */
[----:B------:R-:W-:Y:S01]  /*2a80*/  @P5 STG.E.128 [R12.64], R88 ;  /* 0x000000580c005986 */ /* 0x000fe2000c101d04 */
[----:B------:R-:W-:Y:S01]  /*2a90*/  @P1 FMUL.FTZ R107, R10, R125 ;  /* 0x0000007d0a6b1220 */ /* 0x000fe20000410000 */
[----:B------:R-:W-:Y:S01]  /*2aa0*/  @P1 PRMT R98, R98, 0x5410, R124 ;  /* 0x0000541062621816 */ /* 0x000fe2000000007c */
[----:B------:R-:W-:Y:S01]  /*2ab0*/  @P1 FMUL.FTZ R111, R11, R108 ;  /* 0x0000006c0b6f1220 */ /* 0x000fe20000410000 */
[----:B------:R0:W-:Y:S02]  /*2ac0*/  @P5 STG.E.128 [R12.64+0x10], R92 ;  /* 0x0000105c0c005986 */ /* 0x0001e4000c101d04 */
[----:B------:R-:W-:Y:S02]  /*2ad0*/  @P1 F2FP.PACK_AB R107, RZ, R107 ;  /* 0x0000006bff6b123e */ /* 0x000fe400000000ff */
[----:B------:R-:W-:Y:S02]  /*2ae0*/  @P1 F2FP.PACK_AB R111, RZ, R111 ;  /* 0x0000006fff6f123e */ /* 0x000fe400000000ff */
[----:B------:R-:W-:-:S04]  /*2af0*/  @P1 PRMT R99, R107, 0x7610, R99 ;  /* 0x000076106b631816 */ /* 0x000fc80000000063 */
[----:B------:R-:W-:Y:S01]  /*2b00*/  @P1 PRMT R99, R99, 0x5410, R111 ;  /* 0x0000541063631816 */ /* 0x000fe2000000006f */
[----:B0-----:R-:W-:Y:S01]  /*2b10*/  @P1 IMAD.WIDE.U32 R12, R106, R147, c[0x0][0x248] ;  /* 0x000092006a0c1625 */ /* 0x001fe200078e0093 */
[----:B------:R-:W-:-:S04]  /*2b20*/  @P1 HADD2.F32 R106, -RZ, R85.H0_H0 ;  /* 0x20000055ff6a1230 */ /* 0x000fc80000004100 */
[----:B------:R0:W-:Y:S01]  /*2b30*/  @P1 STG.E.128 [R12.64], R96 ;  /* 0x000000600c001986 */ /* 0x0001e2000c101d04 */
[----:B------:R-:W-:Y:S01]  /*2b40*/  @P1 FFMA.FTZ R42, R106, R105, R42 ;  /* 0x000000696a2a1223 */ /* 0x000fe2000001002a */
[----:B------:R-:W-:-:S05]  /*2b50*/  @P1 HADD2.F32 R105, -RZ, R85.H1_H1 ;  /* 0x30000055ff691230 */ /* 0x000fca0000004100 */
[----:B------:R-:W-:Y:S01]  /*2b60*/  @P1 FFMA.FTZ R43, R105, R104, R43 ;  /* 0x00000068692b1223 */ /* 0x000fe2000001002b */
[----:B------:R-:W-:-:S05]  /*2b70*/  @P1 HADD2.F32 R104, -RZ, R86.H0_H0 ;  /* 0x20000056ff681230 */ /* 0x000fca0000004100 */
[----:B------:R-:W-:Y:S01]  /*2b80*/  @P1 FFMA.FTZ R36, R104, R109, R36 ;  /* 0x0000006d68241223 */ /* 0x000fe20000010024 */
[----:B------:R-:W-:Y:S02]  /*2b90*/  @P1 HADD2.F32 R104, -RZ, R86.H1_H1 ;  /* 0x30000056ff681230 */ /* 0x000fe40000004100 */
[----:B0-----:R-:W-:-:S03]  /*2ba0*/  @P1 HADD2.F32 R12, -RZ, R87.H1_H1 ;  /* 0x30000057ff0c1230 */ /* 0x001fc60000004100 */
[----:B------:R-:W-:Y:S01]  /*2bb0*/  @P1 FFMA.FTZ R37, R104, R110, R37 ;  /* 0x0000006e68251223 */ /* 0x000fe20000010025 */
[----:B------:R-:W-:Y:S01]  /*2bc0*/  @P1 HADD2.F32 R104, -RZ, R87.H0_H0 ;  /* 0x20000057ff681230 */ /* 0x000fe20000004100 */
[----:B------:R-:W-:-:S04]  /*2bd0*/  @P1 FFMA.FTZ R39, R12, R108, R39 ;  /* 0x0000006c0c271223 */ /* 0x000fc80000010027 */
[----:B------:R-:W-:Y:S02]  /*2be0*/  @P1 FFMA.FTZ R38, R104, R125, R38 ;  /* 0x0000007d68261223 */ /* 0x000fe40000010026 */
.L_x_4627:
[----:B------:R-:W-:Y:S05]  /*2bf0*/  BSYNC B1 ;  /* 0x0000000000017941 */ /* 0x000fea0003800000 */
.L_x_4626:
[----:B------:R-:W-:-:S04]  /*2c00*/  MOV R13, c[0x0][0x160] ;  /* 0x00005800000d7a02 */ /* 0x000fc80000000f00 */
[----:B------:R-:W-:-:S04]  /*2c10*/  LEA R2, R13, R2, 0x2 ;  /* 0x000000020d027211 */ /* 0x000fc800078e10ff */
[----:B------:R-:W-:-:S13]  /*2c20*/  ISETP.GE.AND P0, PT, R2, c[0x0][0x164], PT ;  /* 0x0000590002007a0c */ /* 0x000fda0003f06270 */
[----:B-1----:R-:W-:Y:S01]  /*2c30*/  @P0 CALL.REL.NOINC `(.L_x_4595) ;  /* 0x0000001000000944 */ /* 0x002fe20003c00000 */
[----:B------:R-:W-:Y:S05]  /*2c40*/  BRA `(.L_x_4646) ;  /* 0xffffd91000007947 */ /* 0x000fea000383ffff */
.L_x_4595:
[----:B0-----:R-:W-:Y:S05]  /*2c50*/  BSYNC B0 ;  /* 0x0000000000007941 */ /* 0x001fea0003800000 */
.L_x_4594:
        /* <DEDUP_REMOVED lines=9> */
[----:B------:R-:W-:Y:S02]  /*2cf0*/  IADD3 R10, R10, c[0x0][0x168], RZ ;  /* 0x00005a000a0a7a10 */ /* 0x000fe40007ffe0ff */
        /* <DEDUP_REMOVED lines=131> */
[-C--:B------:R-:W-:Y:S01]  /*3530*/  MOV R7, R21.reuse ;  /* 0x0000001500077202 */ /* 0x080fe20000000f00 */
[----:B------:R1:W-:Y:S01]  /*3540*/  STG.E [R4.64], R11 ;  /* 0x0000000b04007986 */ /* 0x0003e2000c101904 */
[----:B------:R-:W-:Y:S02]  /*3550*/  IADD3 R12, P4, R12, 0x200, RZ ;  /* 0x000002000c0c7810 */ /* 0x000fe40007f9e0ff */
[----:B------:R-:W-:Y:S01]  /*3560*/  IADD3 R10, P5, R10, 0x200, RZ ;  /* 0x000002000a0a7810 */ /* 0x000fe20007fbe0ff */
[----:B------:R1:W-:Y:S01]  /*3570*/  STG.E [R6.64], R19 ;  /* 0x0000001306007986 */ /* 0x0003e2000c101904 */
[----:B0-----:R-:W-:Y:S01]  /*3580*/  IADD3 R2, P3, R2, 0x200, RZ ;  /* 0x0000020002027810 */ /* 0x001fe20007f7e0ff */
[----:B------:R-:W-:Y:S01]  /*3590*/  IMAD.X R23, RZ, RZ, R23, P4 ;  /* 0x000000ffff177224 */ /* 0x000fe200020e0617 */
[----:B------:R-:W-:Y:S02]  /*35a0*/  IADD3.X R21, RZ, R21, RZ, P5, !PT ;  /* 0x00000015ff157210 */ /* 0x000fe40002ffe4ff */
[----:B------:R-:W-:-:S04]  /*35b0*/  IADD3.X R3, RZ, R3, RZ, P3, !PT ;  /* 0x00000003ff037210 */ /* 0x000fc80001ffe4ff */
.L_x_4648:
[----:B---3--:R-:W-:Y:S05]  /*35c0*/  BSYNC B0 ;  /* 0x0000000000007941 */ /* 0x008fea0003800000 */
.L_x_4647:
        /* <DEDUP_REMOVED lines=16> */
.L_x_4650:
[----:B------:R-:W-:Y:S05]  /*36d0*/  BSYNC B0 ;  /* 0x0000000000007941 */ /* 0x000fea0003800000 */
.L_x_4649:
        /* <DEDUP_REMOVED lines=16> */
.L_x_4652:
[----:B------:R-:W-:Y:S05]  /*37e0*/  BSYNC B0 ;  /* 0x0000000000007941 */ /* 0x000fea0003800000 */
.L_x_4651:
        /* <DEDUP_REMOVED lines=10> */
.L_x_4604:
[----:B------:R-:W-:Y:S01]  /*3890*/  HFMA2.MMA R108, -RZ, RZ, 0, 5.9604644775390625e-08 ;  /* 0x00000001ff6c7435 */ /* 0x000fe200000001ff */
[----:B------:R-:W-:Y:S02]  /*38a0*/  MOV R109, R147 ;  /* 0x00000093006d7202 */ /* 0x000fe40000000f00 */
[----:B------:R-:W-:Y:S02]  /*38b0*/  MOV R106, 0x1f ;  /* 0x0000001f006a7802 */ /* 0x000fe40000000f00 */
[----:B------:R-:W-:-:S02]  /*38c0*/  MOV R107, 0xffffffff ;  /* 0xffffffff006b7802 */ /* 0x000fc40000000f00 */
[----:B------:R-:W-:Y:S02]  /*38d0*/  MOV R104, 0x38f0 ;  /* 0x000038f000687802 */ /* 0x000fe40000000f00 */
[----:B0----5:R-:W-:Y:S05]  /*38e0*/  CALL.REL.NOINC `($__internal_126_$__cuda_sm70_shflsync_bfly_p) ;  /* 0x0000046000007944 */ /* 0x021fea0003c00000 */
[----:B-1----:R-:W-:Y:S01]  /*38f0*/  MOV R110, R107 ;  /* 0x0000006b006e7202 */ /* 0x002fe20000000f00 */
[----:B0-----:R-:W-:Y:S05]  /*3900*/  BRA `(.L_x_4653) ;  /* 0xffffd96000007947 */ /* 0x001fea000383ffff */
.L_x_4605:
[----:B------:R-:W-:Y:S01]  /*3910*/  HFMA2.MMA R108, -RZ, RZ, 0, 5.9604644775390625e-08 ;  /* 0x00000001ff6c7435 */ /* 0x000fe200000001ff */
[----:B------:R-:W-:Y:S01]  /*3920*/  IMAD.MOV.U32 R109, RZ, RZ, R148 ;  /* 0x000000ffff6d7224 */ /* 0x000fe200078e0094 */
[----:B------:R-:W-:Y:S02]  /*3930*/  MOV R106, 0x1f ;  /* 0x0000001f006a7802 */ /* 0x000fe40000000f00 */
[----:B------:R-:W-:Y:S02]  /*3940*/  MOV R107, 0xffffffff ;  /* 0xffffffff006b7802 */ /* 0x000fe40000000f00 */
[----:B------:R-:W-:Y:S02]  /*3950*/  MOV R104, 0x3970 ;  /* 0x0000397000687802 */ /* 0x000fe40000000f00 */
[----:B012--5:R-:W-:Y:S05]  /*3960*/  CALL.REL.NOINC `($__internal_126_$__cuda_sm70_shflsync_bfly_p) ;  /* 0x000003e000007944 */ /* 0x027fea0003c00000 */
[----:B------:R-:W-:Y:S01]  /*3970*/  FADD.FTZ R147, R110, R147 ;  /* 0x000000936e937221 */ /* 0x000fe20000010000 */
[----:B0-----:R-:W-:Y:S01]  /*3980*/  HFMA2.MMA R108, -RZ, RZ, 0, 1.1920928955078125e-07 ;  /* 0x00000002ff6c7435 */ /* 0x001fe200000001ff */
[----:B-1----:R-:W-:Y:S01]  /*3990*/  FADD.FTZ R148, R148, R107 ;  /* 0x0000006b94947221 */ /* 0x002fe20000010000 */
[----:B------:R-:W-:Y:S01]  /*39a0*/  MOV R106, 0x1f ;  /* 0x0000001f006a7802 */ /* 0x000fe20000000f00 */
[----:B------:R-:W-:Y:S01]  /*39b0*/  IMAD.MOV.U32 R109, RZ, RZ, R147 ;  /* 0x000000ffff6d7224 */ /* 0x000fe200078e0093 */
[----:B------:R-:W-:-:S02]  /*39c0*/  MOV R107, 0xffffffff ;  /* 0xffffffff006b7802 */ /* 0x000fc40000000f00 */
[----:B------:R-:W-:Y:S02]  /*39d0*/  MOV R104, 0x39f0 ;  /* 0x000039f000687802 */ /* 0x000fe40000000f00 */
[----:B------:R-:W-:Y:S05]  /*39e0*/  CALL.REL.NOINC `($__internal_126_$__cuda_sm70_shflsync_bfly_p) ;  /* 0x0000036000007944 */ /* 0x000fea0003c00000 */
[----:B0-----:R-:W-:Y:S01]  /*39f0*/  HFMA2.MMA R108, -RZ, RZ, 0, 1.1920928955078125e-07 ;  /* 0x00000002ff6c7435 */ /* 0x001fe200000001ff */
[----:B-1----:R-:W-:Y:S02]  /*3a00*/  MOV R110, R107 ;  /* 0x0000006b006e7202 */ /* 0x002fe40000000f00 */
[----:B------:R-:W-:Y:S02]  /*3a10*/  MOV R109, R148 ;  /* 0x00000094006d7202 */ /* 0x000fe40000000f00 */
[----:B------:R-:W-:Y:S02]  /*3a20*/  MOV R106, 0x1f ;  /* 0x0000001f006a7802 */ /* 0x000fe40000000f00 */
[----:B------:R-:W-:Y:S02]  /*3a30*/  MOV R107, 0xffffffff ;  /* 0xffffffff006b7802 */ /* 0x000fe40000000f00 */
[----:B------:R-:W-:Y:S02]  /*3a40*/  MOV R104, 0x3a60 ;  /* 0x00003a6000687802 */ /* 0x000fe40000000f00 */
[----:B------:R-:W-:Y:S05]  /*3a50*/  CALL.REL.NOINC `($__internal_126_$__cuda_sm70_shflsync_bfly_p) ;  /* 0x000002f000007944 */ /* 0x000fea0003c00000 */
[----:B------:R-:W-:Y:S01]  /*3a60*/  FADD.FTZ R147, R110, R147 ;  /* 0x000000936e937221 */ /* 0x000fe20000010000 */
[----:B0-----:R-:W-:Y:S01]  /*3a70*/  HFMA2.MMA R108, -RZ, RZ, 0, 2.384185791015625e-07 ;  /* 0x00000004ff6c7435 */ /* 0x001fe200000001ff */
[----:B-1----:R-:W-:Y:S01]  /*3a80*/  FADD.FTZ R148, R148, R107 ;  /* 0x0000006b94947221 */ /* 0x002fe20000010000 */
[----:B------:R-:W-:Y:S01]  /*3a90*/  MOV R107, 0xffffffff ;  /* 0xffffffff006b7802 */ /* 0x000fe20000000f00 */
[----:B------:R-:W-:Y:S01]  /*3aa0*/  IMAD.MOV.U32 R106, RZ, RZ, 0x1f ;  /* 0x0000001fff6a7424 */ /* 0x000fe200078e00ff */
[----:B------:R-:W-:-:S02]  /*3ab0*/  MOV R109, R147 ;  /* 0x00000093006d7202 */ /* 0x000fc40000000f00 */
[----:B------:R-:W-:Y:S02]  /*3ac0*/  MOV R104, 0x3ae0 ;  /* 0x00003ae000687802 */ /* 0x000fe40000000f00 */
[----:B------:R-:W-:Y:S05]  /*3ad0*/  CALL.REL.NOINC `($__internal_126_$__cuda_sm70_shflsync_bfly_p) ;  /* 0x0000027000007944 */ /* 0x000fea0003c00000 */
[----:B0-----:R-:W-:Y:S01]  /*3ae0*/  HFMA2.MMA R108, -RZ, RZ, 0, 2.384185791015625e-07 ;  /* 0x00000004ff6c7435 */ /* 0x001fe200000001ff */
[----:B-1----:R-:W-:Y:S01]  /*3af0*/  MOV R110, R107 ;  /* 0x0000006b006e7202 */ /* 0x002fe20000000f00 */
[----:B------:R-:W-:Y:S01]  /*3b00*/  IMAD.MOV.U32 R107, RZ, RZ, -0x1 ;  /* 0xffffffffff6b7424 */ /* 0x000fe200078e00ff */
[----:B------:R-:W-:Y:S02]  /*3b10*/  MOV R109, R148 ;  /* 0x00000094006d7202 */ /* 0x000fe40000000f00 */
[----:B------:R-:W-:Y:S02]  /*3b20*/  MOV R106, 0x1f ;  /* 0x0000001f006a7802 */ /* 0x000fe40000000f00 */
[----:B------:R-:W-:Y:S02]  /*3b30*/  MOV R104, 0x3b50 ;  /* 0x00003b5000687802 */ /* 0x000fe40000000f00 */
[----:B------:R-:W-:Y:S05]  /*3b40*/  CALL.REL.NOINC `($__internal_126_$__cuda_sm70_shflsync_bfly_p) ;  /* 0x0000020000007944 */ /* 0x000fea0003c00000 */
[----:B------:R-:W-:Y:S01]  /*3b50*/  FADD.FTZ R110, R110, R147 ;  /* 0x000000936e6e7221 */ /* 0x000fe20000010000 */
[----:B0-----:R-:W-:Y:S01]  /*3b60*/  HFMA2.MMA R108, -RZ, RZ, 0, 4.76837158203125e-07 ;  /* 0x00000008ff6c7435 */ /* 0x001fe200000001ff */
[----:B-1----:R-:W-:Y:S01]  /*3b70*/  FADD.FTZ R148, R148, R107 ;  /* 0x0000006b94947221 */ /* 0x002fe20000010000 */
[----:B------:R-:W-:-:S02]  /*3b80*/  MOV R106, 0x1f ;  /* 0x0000001f006a7802 */ /* 0x000fc40000000f00 */
[----:B------:R-:W-:Y:S02]  /*3b90*/  MOV R107, 0xffffffff ;  /* 0xffffffff006b7802 */ /* 0x000fe40000000f00 */
[----:B------:R-:W-:Y:S02]  /*3ba0*/  MOV R109, R110 ;  /* 0x0000006e006d7202 */ /* 0x000fe40000000f00 */
[----:B------:R-:W-:Y:S02]  /*3bb0*/  MOV R104, 0x3bd0 ;  /* 0x00003bd000687802 */ /* 0x000fe40000000f00 */
[----:B------:R-:W-:Y:S05]  /*3bc0*/  CALL.REL.NOINC `($__internal_126_$__cuda_sm70_shflsync_bfly_p) ;  /* 0x0000018000007944 */ /* 0x000fea0003c00000 */
[----:B0-----:R-:W-:Y:S01]  /*3bd0*/  HFMA2.MMA R106, -RZ, RZ, 0, 1.847743988037109375e-06 ;  /* 0x0000001fff6a7435 */ /* 0x001fe200000001ff */
[----:B-1----:R-:W-:Y:S01]  /*3be0*/  MOV R111, R107 ;  /* 0x0000006b006f7202 */ /* 0x002fe20000000f00 */
[----:B------:R-:W-:Y:S01]  /*3bf0*/  IMAD.MOV.U32 R108, RZ, RZ, 0x8 ;  /* 0x00000008ff6c7424 */ /* 0x000fe200078e00ff */
[----:B------:R-:W-:Y:S02]  /*3c00*/  MOV R109, R148 ;  /* 0x00000094006d7202 */ /* 0x000fe40000000f00 */
[----:B------:R-:W-:Y:S02]  /*3c10*/  MOV R107, 0xffffffff ;  /* 0xffffffff006b7802 */ /* 0x000fe40000000f00 */
[----:B------:R-:W-:-:S02]  /*3c20*/  MOV R104, 0x3c40 ;  /* 0x00003c4000687802 */ /* 0x000fc40000000f00 */
[----:B------:R-:W-:Y:S05]  /*3c30*/  CALL.REL.NOINC `($__internal_126_$__cuda_sm70_shflsync_bfly_p) ;  /* 0x0000011000007944 */ /* 0x000fea0003c00000 */
[----:B------:R-:W-:Y:S01]  /*3c40*/  FADD.FTZ R110, R111, R110 ;  /* 0x0000006e6f6e7221 */ /* 0x000fe20000010000 */
[----:B0-----:R-:W-:Y:S01]  /*3c50*/  HFMA2.MMA R108, -RZ, RZ, 0, 9.5367431640625e-07 ;  /* 0x00000010ff6c7435 */ /* 0x001fe200000001ff */
[----:B-1----:R-:W-:Y:S01]  /*3c60*/  FADD.FTZ R148, R148, R107 ;  /* 0x0000006b94947221 */ /* 0x002fe20000010000 */
[----:B------:R-:W-:-:S02]  /*3c70*/  MOV R106, 0x1f ;  /* 0x0000001f006a7802 */ /* 0x000fc40000000f00 */
[----:B------:R-:W-:Y:S02]  /*3c80*/  MOV R107, 0xffffffff ;  /* 0xffffffff006b7802 */ /* 0x000fe40000000f00 */
[----:B------:R-:W-:Y:S02]  /*3c90*/  MOV R109, R110 ;  /* 0x0000006e006d7202 */ /* 0x000fe40000000f00 */
[----:B------:R-:W-:Y:S02]  /*3ca0*/  MOV R104, 0x3cc0 ;  /* 0x00003cc000687802 */ /* 0x000fe40000000f00 */
[----:B------:R-:W-:Y:S05]  /*3cb0*/  CALL.REL.NOINC `($__internal_126_$__cuda_sm70_shflsync_bfly_p) ;  /* 0x0000009000007944 */ /* 0x000fea0003c00000 */
[----:B0-----:R-:W-:Y:S01]  /*3cc0*/  HFMA2.MMA R108, -RZ, RZ, 0, 9.5367431640625e-07 ;  /* 0x00000010ff6c7435 */ /* 0x001fe200000001ff */
[----:B-1----:R-:W-:Y:S01]  /*3cd0*/  IMAD.MOV.U32 R111, RZ, RZ, R107 ;  /* 0x000000ffff6f7224 */ /* 0x002fe200078e006b */
[----:B------:R-:W-:Y:S02]  /*3ce0*/  MOV R109, R148 ;  /* 0x00000094006d7202 */ /* 0x000fe40000000f00 */
[----:B------:R-:W-:Y:S02]  /*3cf0*/  MOV R106, 0x1f ;  /* 0x0000001f006a7802 */ /* 0x000fe40000000f00 */
[----:B------:R-:W-:-:S02]  /*3d00*/  MOV R107, 0xffffffff ;  /* 0xffffffff006b7802 */ /* 0x000fc40000000f00 */
[----:B------:R-:W-:Y:S02]  /*3d10*/  MOV R104, 0x3d30 ;  /* 0x00003d3000687802 */ /* 0x000fe40000000f00 */
[----:B------:R-:W-:Y:S05]  /*3d20*/  CALL.REL.NOINC `($__internal_126_$__cuda_sm70_shflsync_bfly_p) ;  /* 0x0000002000007944 */ /* 0x000fea0003c00000 */
[----:B-1----:R-:W-:Y:S01]  /*3d30*/  MOV R105, R107 ;  /* 0x0000006b00697202 */ /* 0x002fe20000000f00 */
[----:B0-----:R-:W-:Y:S05]  /*3d40*/  BRA `(.L_x_4654) ;  /* 0xffffd64000007947 */ /* 0x001fea000383ffff */
        .weak           $__internal_126_$__cuda_sm70_shflsync_bfly_p
        .type           $__internal_126_$__cuda_sm70_shflsync_bfly_p,@function
        .size           $__internal_126_$__cuda_sm70_shflsync_bfly_p,(.L_x_7304 - $__internal_126_$__cuda_sm70_shflsync_bfly_p)
$__internal_126_$__cuda_sm70_shflsync_bfly_p:
[----:B------:R-:W-:Y:S01]  /*3d50*/  HFMA2.MMA R105, -RZ, RZ, 0, 0 ;  /* 0x00000000ff697435 */ /* 0x000fe200000001ff */
[----:B------:R-:W-:Y:S04]  /*3d60*/  WARPSYNC R107 ;  /* 0x0000006b00007348 */ /* 0x000fe80003800000 */
[----:B------:R0:W1:Y:S01]  /*3d70*/  SHFL.BFLY PT, R107, R109, R108, R106 ;  /* 0x0c00006c6d6b7389 */ /* 0x00006200000e006a */
[----:B------:R-:W-:Y:S05]  /*3d80*/  RET.REL.NODEC R104 `(_ZN10layer_norm13ln_bwd_kernelINS_13Kernel_traitsI6__halfS2_fS2_fjLj512ELj1ELj4ELj1ELj16ENS_18Kernel_traits_baseILj512ES2_S2_fS2_fjLj128EEEEELb0ELb1ELb1ELb0EEEvNS_9BwdParamsE) ;  /* 0xffffc27068007950 */ /* 0x000fea0003c3ffff */
.L_x_4655:
        /* <DEDUP_REMOVED lines=15> */
.L_x_7304:


//--------------------- .text._ZN10layer_norm13ln_bwd_kernelINS_13Kernel_traitsI6__halfS2_fS2_fjLj512ELj1ELj4ELj1ELj16ENS_18Kernel_traits_baseILj512ES2_S2_fS2_fjLj128EEEEELb0ELb1ELb1ELb1EEEvNS_9BwdParamsE --------------------------
	.section	.text._ZN10layer_norm13ln_bwd_kernelINS_13Kernel_traitsI6__halfS2_fS2_fjLj512ELj1ELj4ELj1ELj16ENS_18Kernel_traits_baseILj512ES2_S2_fS2_fjLj128EEEEELb0ELb1ELb1ELb1EEEvNS_9BwdParamsE,"ax",@progbits
	.sectioninfo	@"SHI_REGISTERS=168"
	.align	128
        .global         _ZN10layer_norm13ln_bwd_kernelINS_13Kernel_traitsI6__halfS2_fS2_fjLj512ELj1ELj4ELj1ELj16ENS_18Kernel_traits_baseILj512ES2_S2_fS2_fjLj128EEEEELb0ELb1ELb1ELb1EEEvNS_9BwdParamsE
        .type           _ZN10layer_norm13ln_bwd_kernelINS_13Kernel_traitsI6__halfS2_fS2_fjLj512ELj1ELj4ELj1ELj16ENS_18Kernel_traits_baseILj512ES2_S2_fS2_fjLj128EEEEELb0ELb1ELb1ELb1EEEvNS_9BwdParamsE,@function
        .size           _ZN10layer_norm13ln_bwd_kernelINS_13Kernel_traitsI6__halfS2_fS2_fjLj512ELj1ELj4ELj1ELj16ENS_18Kernel_traits_baseILj512ES2_S2_fS2_fjLj128EEEEELb0ELb1ELb1ELb1EEEvNS_9BwdParamsE,(.L_x_7305 - _ZN10layer_norm13ln_bwd_kernelINS_13Kernel_traitsI6__halfS2_fS2_fjLj512ELj1ELj4ELj1ELj16ENS_18Kernel_traits_baseILj512ES2_S2_fS2_fjLj128EEEEELb0ELb1ELb1ELb1EEEvNS_9BwdParamsE)
        .other          _ZN10layer_norm13ln_bwd_kernelINS_13Kernel_traitsI6__halfS2_fS2_fjLj512ELj1ELj4ELj1ELj16ENS_18Kernel_traits_baseILj512ES2_S2_fS2_fjLj128EEEEELb0ELb1ELb1ELb1EEEvNS_9BwdParamsE,@"STO_CUDA_ENTRY STV_DEFAULT"
_ZN10layer_norm13ln_bwd_kernelINS_13Kernel_traitsI6__halfS2_fS2_fjLj512ELj1ELj4ELj1ELj16ENS_18Kernel_traits_baseILj512ES2_S2_fS2_fjLj128EEEEELb0ELb1ELb1ELb1EEEvNS_9BwdParamsE:
.text._ZN10layer_norm13ln_bwd_kernelINS_13Kernel_traitsI6__halfS2_fS2_fjLj512ELj1ELj4ELj1ELj16ENS_18Kernel_traits_baseILj512ES2_S2_fS2_fjLj128EEEEELb0ELb1ELb1ELb1EEEvNS_9BwdParamsE:
        /* <DEDUP_REMOVED lines=40> */
.L_x_4657:
[----:B0-----:R-:W-:Y:S01]  /*0280*/  LEA R12, P0, R2, c[0x0][0x1b0], 0x4 ;  /* 0x00006c00020c7a11 */ /* 0x001fe200078020ff */
[----:B------:R-:W2:Y:S03]  /*0290*/  LDG.E.128 R20, [R14.64+0x200] ;  /* 0x000200040e147981 */ /* 0x000ea6000c1e1d00 */
[----:B------:R-:W-:-:S05]  /*02a0*/  IADD3.X R13, RZ, c[0x0][0x1b4], RZ, P0, !PT ;  /* 0x00006d00ff0d7a10 */ /* 0x000fca00007fe4ff */
[----:B------:R-:W3:Y:S04]  /*02b0*/  LDG.E.128 R8, [R12.64] ;  /* 0x000000040c087981 */ /* 0x000ee8000c1e1d00 */
[----:B------:R-:W4:Y:S01]  /*02c0*/  LDG.E.128 R16, [R12.64+0x200] ;  /* 0x000200040c107981 */ /* 0x000f22000c1e1d00 */
[----:B------:R-:W0:Y:S01]  /*02d0*/  LDC.U8 R141, c[0x0][0x1f0] ;  /* 0x00007c00ff8d7b82 */ /* 0x000e220000000000 */
[--C-:B-----5:R-:W-:Y:S01]  /*02e0*/  HADD2.F32 R135, -RZ, R66.reuse.H0_H0 ;  /* 0x20000042ff877230 */ /* 0x120fe20000004100 */
[----:B------:R-:W-:Y:S01]  /*02f0*/  CS2R R60, SRZ ;  /* 0x00000000003c7805 */ /* 0x000fe2000001ff00 */
[----:B------:R-:W-:Y:S01]  /*0300*/  HADD2.F32 R138, -RZ, R66.H1_H1 ;  /* 0x30000042ff8a7230 */ /* 0x000fe20000004100 */
[----:B------:R-:W-:Y:S01]  /*0310*/  CS2R R62, SRZ ;  /* 0x00000000003e7805 */ /* 0x000fe2000001ff00 */
[--C-:B------:R-:W-:Y:S01]  /*0320*/  HADD2.F32 R139, -RZ, R67.reuse.H0_H0 ;  /* 0x20000043ff8b7230 */ /* 0x100fe20000004100 */
[----:B------:R-:W-:Y:S01]  /*0330*/  CS2R R56, SRZ ;  /* 0x0000000000387805 */ /* 0x000fe2000001ff00 */
[----:B------:R-:W-:Y:S01]  /*0340*/  HADD2.F32 R140, -RZ, R67.H1_H1 ;  /* 0x30000043ff8c7230 */ /* 0x000fe20000004100 */
[----:B------:R-:W-:Y:S01]  /*0350*/  CS2R R58, SRZ ;  /* 0x00000000003a7805 */ /* 0x000fe2000001ff00 */
[----:B------:R-:W-:Y:S01]  /*0360*/  HADD2.F32 R142, -RZ, R65.H1_H1 ;  /* 0x30000041ff8e7230 */ /* 0x000fe20000004100 */
        /* <DEDUP_REMOVED lines=18> */
[----:B------:R-:W-:Y:S02]  /*0490*/  HADD2.F32 R129, -RZ, R21.H0_H0 ;  /* 0x20000015ff817230 */ /* 0x000fe40000004100 */
[--C-:B---3--:R-:W-:Y:S02]  /*04a0*/  HADD2.F32 R3, -RZ, R8.reuse.H0_H0 ;  /* 0x20000008ff037230 */ /* 0x108fe40000004100 */
[----:B------:R-:W-:Y:S02]  /*04b0*/  HADD2.F32 R4, -RZ, R8.H1_H1 ;  /* 0x30000008ff047230 */ /* 0x000fe40000004100 */
[--C-:B------:R-:W-:Y:S02]  /*04c0*/  HADD2.F32 R5, -RZ, R9.reuse.H0_H0 ;  /* 0x20000009ff057230 */ /* 0x100fe40000004100 */
[----:B------:R-:W-:-:S02]  /*04d0*/  HADD2.F32 R6, -RZ, R9.H1_H1 ;  /* 0x30000009ff067230 */ /* 0x000fc40000004100 */
[--C-:B------:R-:W-:Y:S02]  /*04e0*/  HADD2.F32 R7, -RZ, R10.reuse.H0_H0 ;  /* 0x2000000aff077230 */ /* 0x100fe40000004100 */
[----:B------:R-:W-:Y:S02]  /*04f0*/  HADD2.F32 R8, -RZ, R10.H1_H1 ;  /* 0x3000000aff087230 */ /* 0x000fe40000004100 */
[--C-:B------:R-:W-:Y:S02]  /*0500*/  HADD2.F32 R9, -RZ, R11.reuse.H0_H0 ;  /* 0x2000000bff097230 */ /* 0x100fe40000004100 */
[----:B------:R-:W-:Y:S02]  /*0510*/  HADD2.F32 R10, -RZ, R11.H1_H1 ;  /* 0x3000000bff0a7230 */ /* 0x000fe40000004100 */
[--C-:B----4-:R-:W-:Y:S02]  /*0520*/  HADD2.F32 R11, -RZ, R16.reuse.H0_H0 ;  /* 0x20000010ff0b7230 */ /* 0x110fe40000004100 */
[----:B------:R-:W-:-:S02]  /*0530*/  HADD2.F32 R12, -RZ, R16.H1_H1 ;  /* 0x30000010ff0c7230 */ /* 0x000fc40000004100 */
[--C-:B------:R-:W-:Y:S02]  /*0540*/  HADD2.F32 R13, -RZ, R17.reuse.H0_H0 ;  /* 0x20000011ff0d7230 */ /* 0x100fe40000004100 */
[----:B------:R-:W-:Y:S01]  /*0550*/  HADD2.F32 R14, -RZ, R17.H1_H1 ;  /* 0x30000011ff0e7230 */ /* 0x000fe20000004100 */
[----:B------:R-:W-:Y:S01]  /*0560*/  CS2R R16, SRZ ;  /* 0x0000000000107805 */ /* 0x000fe2000001ff00 */
[--C-:B------:R-:W-:Y:S02]  /*0570*/  HADD2.F32 R15, -RZ, R18.reuse.H0_H0 ;  /* 0x20000012ff0f7230 */ /* 0x100fe40000004100 */
[----:B------:R-:W-:Y:S02]  /*0580*/  HADD2.F32 R124, -RZ, R18.H1_H1 ;  /* 0x30000012ff7c7230 */ /* 0x000fe40000004100 */
[--C-:B------:R-:W-:Y:S02]  /*0590*/  HADD2.F32 R125, -RZ, R19.reuse.H0_H0 ;  /* 0x20000013ff7d7230 */ /* 0x100fe40000004100 */
[----:B------:R-:W-:Y:S01]  /*05a0*/  HADD2.F32 R126, -RZ, R19.H1_H1 ;  /* 0x30000013ff7e7230 */ /* 0x000fe20000004100 */
[----:B------:R-:W-:Y:S01]  /*05b0*/  CS2R R18, SRZ ;  /* 0x0000000000127805 */ /* 0x000fe2000001ff00 */
[----:B------:R-:W-:Y:S01]  /*05c0*/  HADD2.F32 R130, -RZ, R21.H1_H1 ;  /* 0x30000015ff827230 */ /* 0x000fe20000004100 */
[----:B------:R-:W-:Y:S01]  /*05d0*/  CS2R R20, SRZ ;  /* 0x0000000000147805 */ /* 0x000fe2000001ff00 */
[----:B------:R-:W-:-:S02]  /*05e0*/  HADD2.F32 R131, -RZ, R22.H0_H0 ;  /* 0x20000016ff837230 */ /* 0x000fc40000004100 */
[----:B------:R-:W-:Y:S02]  /*05f0*/  HADD2.F32 R132, -RZ, R22.H1_H1 ;  /* 0x30000016ff847230 */ /* 0x000fe40000004100 */
[--C-:B------:R-:W-:Y:S02]  /*0600*/  HADD2.F32 R133, -RZ, R23.reuse.H0_H0 ;  /* 0x20000017ff857230 */ /* 0x100fe40000004100 */
[----:B------:R-:W-:Y:S01]  /*0610*/  HADD2.F32 R134, -RZ, R23.H1_H1 ;  /* 0x30000017ff867230 */ /* 0x000fe20000004100 */
[----:B0-----:R-:W-:Y:S02]  /*0620*/  CS2R R22, SRZ ;  /* 0x0000000000167805 */ /* 0x001fe4000001ff00 */
.L_x_4696:
        /* <DEDUP_REMOVED lines=28> */
.L_x_4660:
        /* <DEDUP_REMOVED lines=15> */
[----:B------:R3:W4:Y:S04]  /*08e0*/  LDG.E.128 R112, [R148.64] ;  /* 0x0000000494707981 */ /* 0x000728000c1e1d00 */
        /* <DEDUP_REMOVED lines=13> */
[C---:B-1----:R-:W-:Y:S01]  /*09c0*/  FADD.FTZ R150, -R147.reuse, R103 ;  /* 0x0000006793967221 */ /* 0x042fe20000010100 */
[--C-:B----4-:R-:W-:Y:S01]  /*09d0*/  HADD2.F32 R101, -RZ, R104.reuse.H0_H0 ;  /* 0x20000068ff657230 */ /* 0x110fe20000004100 */
[C---:B------:R-:W-:Y:S02]  /*09e0*/  FADD.FTZ R100, -R147.reuse, R100 ;  /* 0x0000006493647221 */ /* 0x040fe40000010100 */
[C---:B------:R-:W-:Y:S01]  /*09f0*/  FADD.FTZ R112, -R147.reuse, R112 ;  /* 0x0000007093707221 */ /* 0x040fe20000010100 */
[--C-:B0-----:R-:W-:Y:S01]  /*0a00*/  HADD2.F32 R67, -RZ, R105.reuse.H0_H0 ;  /* 0x20000069ff437230 */ /* 0x101fe20000004100 */
[C---:B------:R-:W-:Y:S01]  /*0a10*/  FADD.FTZ R156, -R147.reuse, R113 ;  /* 0x00000071939c7221 */ /* 0x040fe20000010100 */
[----:B------:R-:W-:Y:S01]  /*0a20*/  HADD2.F32 R66, -RZ, R105.H1_H1 ;  /* 0x30000069ff427230 */ /* 0x000fe20000004100 */
[C---:B------:R-:W-:Y:S01]  /*0a30*/  FADD.FTZ R154, -R147.reuse, R111 ;  /* 0x0000006f939a7221 */ /* 0x040fe20000010100 */
[----:B------:R-:W-:Y:S01]  /*0a40*/  HADD2.F32 R104, -RZ, R104.H1_H1 ;  /* 0x30000068ff687230 */ /* 0x000fe20000004100 */
[----:B------:R-:W-:-:S02]  /*0a50*/  FADD.FTZ R114, -R147, R114 ;  /* 0x0000007293727221 */ /* 0x000fc40000010100 */
[----:B------:R-:W-:Y:S02]  /*0a60*/  FADD.FTZ R152, -R147, R109 ;  /* 0x0000006d93987221 */ /* 0x000fe40000010100 */
[C---:B-----5:R-:W-:Y:S02]  /*0a70*/  FMUL.FTZ R111, R143.reuse, R102 ;  /* 0x000000668f6f7220 */ /* 0x060fe40000410000 */
[C---:B------:R-:W-:Y:S02]  /*0a80*/  FMUL.FTZ R150, R143.reuse, R150 ;  /* 0x000000968f967220 */ /* 0x040fe40000410000 */
[C---:B------:R-:W-:Y:S02]  /*0a90*/  FMUL.FTZ R113, R143.reuse, R112 ;  /* 0x000000708f717220 */ /* 0x040fe40000410000 */
[----:B------:R-:W-:Y:S02]  /*0aa0*/  FMUL.FTZ R109, R143, R100 ;  /* 0x000000648f6d7220 */ /* 0x000fe40000410000 */
[----:B------:R-:W-:-:S02]  /*0ab0*/  FMUL.FTZ R112, R3, R101 ;  /* 0x0000006503707220 */ /* 0x000fc40000410000 */
[C---:B------:R-:W-:Y:S01]  /*0ac0*/  FADD.FTZ R158, -R147.reuse, R115 ;  /* 0x00000073939e7221 */ /* 0x040fe20000010100 */
[--C-:B------:R-:W-:Y:S01]  /*0ad0*/  HADD2.F32 R137, -RZ, R123.reuse.H0_H0 ;  /* 0x2000007bff897230 */ /* 0x100fe20000004100 */
[C---:B------:R-:W-:Y:S01]  /*0ae0*/  FADD.FTZ R108, -R147.reuse, R108 ;  /* 0x0000006c936c7221 */ /* 0x040fe20000010100 */
[----:B------:R-:W-:Y:S01]  /*0af0*/  HADD2.F32 R164, -RZ, R123.H1_H1 ;  /* 0x3000007bffa47230 */ /* 0x000fe20000004100 */
[C---:B------:R-:W-:Y:S02]  /*0b00*/  FADD.FTZ R110, -R147.reuse, R110 ;  /* 0x0000006e936e7221 */ /* 0x040fe40000010100 */
[C---:B------:R-:W-:Y:S02]  /*0b10*/  FADD.FTZ R116, -R147.reuse, R116 ;  /* 0x0000007493747221 */ /* 0x040fe40000010100 */
[C---:B------:R-:W-:Y:S02]  /*0b20*/  FADD.FTZ R160, -R147.reuse, R117 ;  /* 0x0000007593a07221 */ /* 0x040fe40000010100 */
        /* <DEDUP_REMOVED lines=9> */
[----:B------:R-:W-:Y:S02]  /*0bc0*/  FMUL.FTZ R148, R143, R148 ;  /* 0x000000948f947220 */ /* 0x000fe40000410000 */
[----:B------:R-:W-:Y:S02]  /*0bd0*/  FMUL.FTZ R123, R4, R104 ;  /* 0x00000068047b7220 */ /* 0x000fe40000410000 */
[----:B------:R-:W-:Y:S02]  /*0be0*/  FADD.FTZ R66, RZ, R112 ;  /* 0x00000070ff427221 */ /* 0x000fe40000010000 */
[----:B------:R-:W-:-:S02]  /*0bf0*/  FFMA.FTZ R67, R109, R112, RZ ;  /* 0x000000706d437223 */ /* 0x000fc400000100ff */
[----:B------:R-:W-:Y:S02]  /*0c00*/  FFMA.FTZ R16, R109, R101, R16 ;  /* 0x000000656d107223 */ /* 0x000fe40000010010 */
[----:B------:R-:W-:Y:S02]  /*0c10*/  FADD.FTZ R32, R32, R101 ;  /* 0x0000006520207221 */ /* 0x000fe40000010000 */
[----:B------:R-:W-:Y:S02]  /*0c20*/  FADD.FTZ R101, R66, R123 ;  /* 0x0000007b42657221 */ /* 0x000fe40000010000 */
[----:B------:R-:W-:Y:S01]  /*0c30*/  FFMA.FTZ R67, R148, R123, R67 ;  /* 0x0000007b94437223 */ /* 0x000fe20000010043 */
[--C-:B------:R-:W-:Y:S01]  /*0c40*/  HADD2.F32 R103, -RZ, R106.reuse.H0_H0 ;  /* 0x2000006aff677230 */ /* 0x100fe20000004100 */
        /* <DEDUP_REMOVED lines=8> */
[----:B------:R-:W-:Y:S02]  /*0cd0*/  FMUL.FTZ R152, R143, R152 ;  /* 0x000000988f987220 */ /* 0x000fe40000410000 */
[----:B------:R-:W-:Y:S02]  /*0ce0*/  FMUL.FTZ R151, R8, R106 ;  /* 0x0000006a08977220 */ /* 0x000fe40000410000 */
[----:B------:R-:W-:-:S02]  /*0cf0*/  FADD.FTZ R66, R66, R149 ;  /* 0x0000009542427221 */ /* 0x000fc40000010000 */
[----:B------:R-:W-:Y:S01]  /*0d00*/  FFMA.FTZ R67, R108, R149, R67 ;  /* 0x000000956c437223 */ /* 0x000fe20000010043 */
[----:B------:R-:W-:Y:S01]  /*0d10*/  HADD2.F32 R136, -RZ, R107.H1_H1 ;  /* 0x3000006bff887230 */ /* 0x000fe20000004100 */
[----:B------:R-:W-:Y:S02]  /*0d20*/  FMUL.FTZ R110, R143, R110 ;  /* 0x0000006e8f6e7220 */ /* 0x000fe40000410000 */
        /* <DEDUP_REMOVED lines=19> */
[----:B------:R-:W-:Y:S02]  /*0e60*/  FFMA.FTZ R25, R156, R120, R25 ;  /* 0x000000789c197223 */ /* 0x000fe40000010019 */
[----:B------:R-:W-:-:S02]  /*0e70*/  FADD.FTZ R41, R41, R120 ;  /* 0x0000007829297221 */ /* 0x000fc40000010000 */
[----:B------:R-:W-:Y:S02]  /*0e80*/  FMUL.FTZ R120, R13, R117 ;  /* 0x000000750d787220 */ /* 0x000fe40000410000 */
[----:B------:R-:W-:Y:S02]  /*0e90*/  FADD.FTZ R101, R66, R159 ;  /* 0x0000009f42657221 */ /* 0x000fe40000010000 */
[----:B------:R-:W-:Y:S01]  /*0ea0*/  FFMA.FTZ R67, R156, R159, R67 ;  /* 0x0000009f9c437223 */ /* 0x000fe20000010043 */
[----:B------:R-:W-:Y:S01]  /*0eb0*/  HADD2.F32 R119, -RZ, R122.H0_H0 ;  /* 0x2000007aff777230 */ /* 0x000fe20000004100 */
[----:B------:R-:W-:Y:S02]  /*0ec0*/  FMUL.FTZ R116, R143, R116 ;  /* 0x000000748f747220 */ /* 0x000fe40000410000 */
[----:B------:R-:W-:Y:S02]  /*0ed0*/  FFMA.FTZ R27, R158, R121, R27 ;  /* 0x000000799e1b7223 */ /* 0x000fe4000001001b */
[----:B------:R-:W-:-:S02]  /*0ee0*/  FADD.FTZ R43, R43, R121 ;  /* 0x000000792b2b7221 */ /* 0x000fc40000010000 */
        /* <DEDUP_REMOVED lines=43> */
.L_x_4661:
[----:B------:R-:W-:Y:S05]  /*11a0*/  BSYNC B1 ;  /* 0x0000000000017941 */ /* 0x000fea0003800000 */
.L_x_4659:
[----:B------:R-:W-:Y:S05]  /*11b0*/  BRA.DIV ~URZ, `(.L_x_4662) ;  /* 0x000022027f007947 */ /* 0x000fea000b800000 */
[----:B------:R1:W2:Y:S02]  /*11c0*/  SHFL.BFLY PT, R103, R100, 0x1, 0x1f ;  /* 0x0c201f0064677f89 */ /* 0x0002a400000e0000 */
.L_x_4697:
        /* <DEDUP_REMOVED lines=18> */
.L_x_4698:
        /* <DEDUP_REMOVED lines=28> */
.L_x_4665:
[----:B---3--:R-:W-:Y:S05]  /*14b0*/  BSYNC B1 ;  /* 0x0000000000017941 */ /* 0x008fea0003800000 */
.L_x_4664:
[----:B------:R-:W-:Y:S01]  /*14c0*/  @P4 HADD2.F32 R100, -RZ, R64.H0_H0 ;  /* 0x20000040ff644230 */ /* 0x000fe20000004100 */
[----:B------:R-:W-:Y:S01]  /*14d0*/  @P4 FMUL.FTZ R67, R101, c[0x0][0x1ec] ;  /* 0x00007b0065434a20 */ /* 0x000fe20000410000 */
[----:B-----5:R-:W-:Y:S01]  /*14e0*/  @P4 HADD2.F32 R66, -RZ, R84.H0_H0 ;  /* 0x20000054ff424230 */ /* 0x020fe20000004100 */
[----:B------:R-:W-:Y:S01]  /*14f0*/  @!P5 ISETP.NE.AND.EX P0, PT, RZ, c[0x0][0x21c], PT, P0 ;  /* 0x00008700ff00da0c */ /* 0x000fe20003f05300 */
[----:B------:R-:W-:Y:S01]  /*1500*/  BSSY B1, `(.L_x_4666) ;  /* 0x000000d000017945 */ /* 0x000fe20003800000 */
[C---:B------:R-:W-:Y:S02]  /*1510*/  @P4 FMUL.FTZ R100, R67.reuse, R100 ;  /* 0x0000006443644220 */ /* 0x040fe40000410000 */
        /* <DEDUP_REMOVED lines=11> */
.L_x_4667:
[----:B------:R-:W-:Y:S05]  /*15d0*/  BSYNC B1 ;  /* 0x0000000000017941 */ /* 0x000fea0003800000 */
.L_x_4666:
[----:B------:R-:W-:Y:S01]  /*15e0*/  @P4 HADD2.F32 R103, -RZ, R64.H1_H1 ;  /* 0x30000040ff674230 */ /* 0x000fe20000004100 */
[----:B------:R-:W-:Y:S01]  /*15f0*/  @P4 FMUL.FTZ R66, R102, c[0x0][0x1ec] ;  /* 0x00007b0066424a20 */ /* 0x000fe20000410000 */
[----:B------:R-:W-:Y:S01]  /*1600*/  @P4 F2FP.PACK_AB R100, RZ, R100 ;  /* 0x00000064ff64423e */ /* 0x000fe200000000ff */
[----:B------:R-:W-:Y:S01]  /*1610*/  @P4 HADD2.F32 R67, -RZ, R84.H1_H1 ;  /* 0x30000054ff434230 */ /* 0x000fe20000004100 */
[----:B------:R-:W-:Y:S01]  /*1620*/  @!P5 ISETP.NE.U32.AND P1, PT, RZ, c[0x0][0x218], PT ;  /* 0x00008600ff00da0c */ /* 0x000fe20003f25070 */
[----:B------:R-:W-:Y:S01]  /*1630*/  @P4 FMUL.FTZ R103, R66, R103 ;  /* 0x0000006742674220 */ /* 0x000fe20000410000 */
[----:B------:R-:W-:Y:S01]  /*1640*/  @P4 PRMT R88, R100, 0x7610, R88 ;  /* 0x0000761064584816 */ /* 0x000fe20000000058 */
[----:B------:R-:W-:Y:S01]  /*1650*/  BSSY B1, `(.L_x_4668) ;  /* 0x0000010000017945 */ /* 0x000fe20003800000 */
[----:B------:R-:W-:Y:S01]  /*1660*/  @!P5 ISETP.NE.AND.EX P1, PT, RZ, c[0x0][0x21c], PT, P1 ;  /* 0x00008700ff00da0c */ /* 0x000fe20003f25310 */
[----:B------:R-:W-:Y:S01]  /*1670*/  @P4 FFMA.FTZ R57, R66, R67, R57 ;  /* 0x0000004342394223 */ /* 0x000fe20000010039 */
[----:B------:R-:W-:-:S02]  /*1680*/  @P4 F2FP.PACK_AB R103, RZ, R103 ;  /* 0x00000067ff67423e */ /* 0x000fc400000000ff */
[----:B------:R-:W-:Y:S02]  /*1690*/  @!P5 ISETP.NE.U32.AND P0, PT, RZ, c[0x0][0x218], PT ;  /* 0x00008600ff00da0c */ /* 0x000fe40003f05070 */
        /* <DEDUP_REMOVED lines=11> */
.L_x_4669:
[----:B------:R-:W-:Y:S05]  /*1750*/  BSYNC B1 ;  /* 0x0000000000017941 */ /* 0x000fea0003800000 */
.L_x_4668:
[----:B------:R-:W-:Y:S01]  /*1760*/  @P4 HADD2.F32 R66, -RZ, R85.H0_H0 ;  /* 0x20000055ff424230 */ /* 0x000fe20000004100 */
[----:B------:R-:W-:Y:S01]  /*1770*/  @P4 FMUL.FTZ R67, R103, c[0x0][0x1ec] ;  /* 0x00007b0067434a20 */ /* 0x000fe20000410000 */
[----:B------:R-:W-:Y:S01]  /*1780*/  @P4 HADD2.F32 R100, -RZ, R65.H0_H0 ;  /* 0x20000041ff644230 */ /* 0x000fe20000004100 */
[----:B------:R-:W-:Y:S01]  /*1790*/  @!P5 ISETP.NE.AND.EX P0, PT, RZ, c[0x0][0x21c], PT, P0 ;  /* 0x00008700ff00da0c */ /* 0x000fe20003f05300 */
[----:B------:R-:W-:Y:S01]  /*17a0*/  BSSY B1, `(.L_x_4670) ;  /* 0x000000d000017945 */ /* 0x000fe20003800000 */
[C---:B------:R-:W-:Y:S02]  /*17b0*/  @P4 FFMA.FTZ R58, R67.reuse, R66, R58 ;  /* 0x00000042433a4223 */ /* 0x040fe4000001003a */
        /* <DEDUP_REMOVED lines=11> */
.L_x_4671:
[----:B------:R-:W-:Y:S05]  /*1870*/  BSYNC B1 ;  /* 0x0000000000017941 */ /* 0x000fea0003800000 */
.L_x_4670:
[----:B------:R-:W-:Y:S01]  /*1880*/  @P4 HADD2.F32 R100, -RZ, R85.H1_H1 ;  /* 0x30000055ff644230 */ /* 0x000fe20000004100 */
[----:B------:R-:W-:Y:S01]  /*1890*/  @P4 FMUL.FTZ R67, R104, c[0x0][0x1ec] ;  /* 0x00007b0068434a20 */ /* 0x000fe20000410000 */
[----:B------:R-:W-:Y:S01]  /*18a0*/  @!P5 ISETP.NE.U32.AND P0, PT, RZ, c[0x0][0x218], PT ;  /* 0x00008600ff00da0c */ /* 0x000fe20003f05070 */
[----:B------:R-:W-:Y:S01]  /*18b0*/  BSSY B1, `(.L_x_4672) ;  /* 0x0000010000017945 */ /* 0x000fe20003800000 */
[----:B------:R-:W-:Y:S01]  /*18c0*/  @P4 F2FP.PACK_AB R66, RZ, R66 ;  /* 0x00000042ff42423e */ /* 0x000fe200000000ff */
[----:B------:R-:W-:Y:S01]  /*18d0*/  @P4 FFMA.FTZ R59, R67, R100, R59 ;  /* 0x00000064433b4223 */ /* 0x000fe2000001003b */
[----:B------:R-:W-:Y:S01]  /*18e0*/  @!P5 ISETP.NE.AND.EX P0, PT, RZ, c[0x0][0x21c], PT, P0 ;  /* 0x00008700ff00da0c */ /* 0x000fe20003f05300 */
[----:B------:R-:W-:-:S03]  /*18f0*/  @P4 FMUL.FTZ R67, R142, R67 ;  /* 0x000000438e434220 */ /* 0x000fc60000410000 */
[----:B------:R-:W-:Y:S02]  /*1900*/  @!P5 FSEL R105, R72, RZ, P0 ;  /* 0x000000ff4869d208 */ /* 0x000fe40000000000 */
        /* <DEDUP_REMOVED lines=10> */
.L_x_4673:
[----:B------:R-:W-:Y:S05]  /*19b0*/  BSYNC B1 ;  /* 0x0000000000017941 */ /* 0x000fea0003800000 */
.L_x_4672:
        /* <DEDUP_REMOVED lines=10> */
[----:B------:R-:W-:-:S04]  /*1a60*/  @P4 F2FP.PACK_AB R100, RZ, R100 ;  /* 0x00000064ff64423e */ /* 0x000fc800000000ff */
        /* <DEDUP_REMOVED lines=10> */
.L_x_4675:
[----:B------:R-:W-:Y:S05]  /*1b10*/  BSYNC B1 ;  /* 0x0000000000017941 */ /* 0x000fea0003800000 */
.L_x_4674:
[----:B------:R-:W-:Y:S01]  /*1b20*/  @P4 HADD2.F32 R67, -RZ, R86.H1_H1 ;  /* 0x30000056ff434230 */ /* 0x000fe20000004100 */
[----:B------:R-:W-:Y:S01]  /*1b30*/  @P4 FMUL.FTZ R66, R106, c[0x0][0x1ec] ;  /* 0x00007b006a424a20 */ /* 0x000fe20000410000 */
[----:B------:R-:W-:Y:S01]  /*1b40*/  @!P5 ISETP.NE.U32.AND P0, PT, RZ, c[0x0][0x218], PT ;  /* 0x00008600ff00da0c */ /* 0x000fe20003f05070 */
[----:B------:R-:W-:Y:S02]  /*1b50*/  BSSY B1, `(.L_x_4676) ;  /* 0x0000010000017945 */ /* 0x000fe40003800000 */
[----:B------:R-:W-:Y:S01]  /*1b60*/  @P4 FFMA.FTZ R53, R66, R67, R53 ;  /* 0x0000004342354223 */ /* 0x000fe20000010035 */
[----:B------:R-:W-:Y:S01]  /*1b70*/  @!P5 ISETP.NE.AND.EX P0, PT, RZ, c[0x0][0x21c], PT, P0 ;  /* 0x00008700ff00da0c */ /* 0x000fe20003f05300 */
[----:B------:R-:W-:-:S03]  /*1b80*/  @P4 FMUL.FTZ R66, R138, R66 ;  /* 0x000000428a424220 */ /* 0x000fc60000410000 */
[----:B------:R-:W-:Y:S02]  /*1b90*/  @!P5 FSEL R107, R74, RZ, P0 ;  /* 0x000000ff4a6bd208 */ /* 0x000fe40000000000 */
        /* <DEDUP_REMOVED lines=11> */
.L_x_4677:
[----:B------:R-:W-:Y:S05]  /*1c50*/  BSYNC B1 ;  /* 0x0000000000017941 */ /* 0x000fea0003800000 */
.L_x_4676:
[----:B------:R-:W-:Y:S01]  /*1c60*/  @P4 HADD2.F32 R67, -RZ, R87.H0_H0 ;  /* 0x20000057ff434230 */ /* 0x000fe20000004100 */
        /* <DEDUP_REMOVED lines=18> */
.L_x_4679:
[----:B------:R-:W-:Y:S05]  /*1d90*/  BSYNC B1 ;  /* 0x0000000000017941 */ /* 0x000fea0003800000 */
.L_x_4678:
[----:B------:R-:W-:Y:S01]  /*1da0*/  ISETP.NE.U32.AND P1, PT, RZ, c[0x0][0x258], PT ;  /* 0x00009600ff007a0c */ /* 0x000fe20003f25070 */
[----:B------:R-:W-:Y:S01]  /*1db0*/  @P4 HADD2.F32 R67, -RZ, R87.H1_H1 ;  /* 0x30000057ff434230 */ /* 0x000fe20000004100 */
[----:B------:R-:W-:Y:S01]  /*1dc0*/  @P4 FMUL.FTZ R66, R136, c[0x0][0x1ec] ;  /* 0x00007b0088424a20 */ /* 0x000fe20000410000 */
[----:B------:R-:W-:Y:S02]  /*1dd0*/  ISETP.NE.U32.AND P0, PT, RZ, c[0x0][0x258], PT ;  /* 0x00009600ff007a0c */ /* 0x000fe40003f05070 */
[----:B------:R-:W-:Y:S01]  /*1de0*/  ISETP.NE.AND.EX P1, PT, RZ, c[0x0][0x25c], PT, P1 ;  /* 0x00009700ff007a0c */ /* 0x000fe20003f25310 */
[----:B------:R-:W-:Y:S01]  /*1df0*/  @P4 FFMA.FTZ R55, R66, R67, R55 ;  /* 0x0000004342374223 */ /* 0x000fe20000010037 */
[----:B------:R-:W-:Y:S01]  /*1e00*/  ISETP.NE.AND.EX P0, PT, RZ, c[0x0][0x25c], PT, P0 ;  /* 0x00009700ff007a0c */ /* 0x000fe20003f05300 */
[----:B------:R-:W-:Y:S01]  /*1e10*/  @P4 FMUL.FTZ R66, R140, R66 ;  /* 0x000000428c424220 */ /* 0x000fe20000410000 */
[----:B------:R-:W-:Y:S02]  /*1e20*/  @P4 MOV R137, 0x10 ;  /* 0x0000001000894802 */ /* 0x000fe40000000f00 */
[----:B------:R-:W-:-:S02]  /*1e30*/  SEL R100, R101, R92, P0 ;  /* 0x0000005c65647207 */ /* 0x000fc40000000000 */
[----:B------:R-:W-:Y:S02]  /*1e40*/  @P4 F2FP.PACK_AB R66, RZ, R66 ;  /* 0x00000042ff42423e */ /* 0x000fe400000000ff */
[----:B------:R-:W-:Y:S02]  /*1e50*/  SEL R101, R102, R93, P0 ;  /* 0x0000005d66657207 */ /* 0x000fe40000000000 */
[----:B------:R-:W-:Y:S02]  /*1e60*/  @P4 PRMT R91, R91, 0x5410, R66 ;  /* 0x000054105b5b4816 */ /* 0x000fe40000000042 */
[----:B------:R-:W-:Y:S02]  /*1e70*/  SEL R102, R103, R94, P0 ;  /* 0x0000005e67667207 */ /* 0x000fe40000000000 */
[----:B------:R-:W-:Y:S02]  /*1e80*/  @P1 MOV R66, 0x20 ;  /* 0x0000002000421802 */ /* 0x000fe40000000f00 */
[----:B------:R-:W-:-:S02]  /*1e90*/  SEL R103, R104, R95, P0 ;  /* 0x0000005f68677207 */ /* 0x000fc40000000000 */
        /* <DEDUP_REMOVED lines=27> */
.L_x_4681:
[----:B-1----:R-:W-:Y:S05]  /*2050*/  BSYNC B1 ;  /* 0x0000000000017941 */ /* 0x002fea0003800000 */
.L_x_4680:
        /* <DEDUP_REMOVED lines=13> */
.L_x_4683:
[----:B------:R-:W-:Y:S05]  /*2130*/  BSYNC B1 ;  /* 0x0000000000017941 */ /* 0x000fea0003800000 */
.L_x_4682:
[--C-:B-----5:R-:W-:Y:S01]  /*2140*/  @P4 HADD2.F32 R66, -RZ, R84.reuse.H0_H0 ;  /* 0x20000054ff424230 */ /* 0x120fe20000004100 */
[----:B------:R-:W-:Y:S01]  /*2150*/  @P4 FMUL.FTZ R101, R103, c[0x0][0x1ec] ;  /* 0x00007b0067654a20 */ /* 0x000fe20000410000 */
[----:B------:R-:W-:Y:S01]  /*2160*/  @!P5 ISETP.NE.U32.AND P2, PT, RZ, c[0x0][0x218], PT ;  /* 0x00008600ff00da0c */ /* 0x000fe20003f45070 */
[----:B------:R-:W-:Y:S01]  /*2170*/  @P4 FMUL.FTZ R102, R100, c[0x0][0x1ec] ;  /* 0x00007b0064664a20 */ /* 0x000fe20000410000 */
[----:B------:R-:W-:Y:S01]  /*2180*/  @!P5 ISETP.NE.AND.EX P3, PT, RZ, c[0x0][0x21c], PT, P3 ;  /* 0x00008700ff00da0c */ /* 0x000fe20003f65330 */
[----:B------:R-:W-:Y:S01]  /*2190*/  @P4 FFMA.FTZ R48, R66, R101, R48 ;  /* 0x0000006542304223 */ /* 0x000fe20000010030 */
[----:B------:R-:W-:Y:S01]  /*21a0*/  @P4 HADD2.F32 R66, -RZ, R84.H1_H1 ;  /* 0x30000054ff424230 */ /* 0x000fe20000004100 */
[----:B------:R-:W-:Y:S01]  /*21b0*/  BSSY B1, `(.L_x_4684) ;  /* 0x000000d000017945 */ /* 0x000fe20003800000 */
[----:B------:R-:W-:Y:S02]  /*21c0*/  @!P5 ISETP.NE.AND.EX P2, PT, RZ, c[0x0][0x21c], PT, P2 ;  /* 0x00008700ff00da0c */ /* 0x000fe40003f45320 */
[----:B------:R-:W-:Y:S01]  /*21d0*/  @!P5 FSEL R67, R78, RZ, P3 ;  /* 0x000000ff4e43d208 */ /* 0x000fe20001800000 */
[----:B------:R-:W-:Y:S01]  /*21e0*/  @P4 FFMA.FTZ R49, R66, R102, R49 ;  /* 0x0000006642314223 */ /* 0x000fe20000010031 */
        /* <DEDUP_REMOVED lines=9> */
.L_x_4685:
[----:B------:R-:W-:Y:S05]  /*2280*/  BSYNC B1 ;  /* 0x0000000000017941 */ /* 0x000fea0003800000 */
.L_x_4684:
[----:B------:R-:W-:Y:S01]  /*2290*/  @P4 HADD2.F32 R105, -RZ, R85.H0_H0 ;  /* 0x20000055ff694230 */ /* 0x000fe20000004100 */
        /* <DEDUP_REMOVED lines=13> */
.L_x_4687:
[----:B------:R-:W-:Y:S05]  /*2370*/  BSYNC B1 ;  /* 0x0000000000017941 */ /* 0x000fea0003800000 */
.L_x_4686:
[----:B------:R-:W-:Y:S01]  /*2380*/  @P4 HADD2.F32 R106, -RZ, R85.H1_H1 ;  /* 0x30000055ff6a4230 */ /* 0x000fe20000004100 */
[----:B------:R-:W-:Y:S01]  /*2390*/  @P4 FMUL.FTZ R105, R66, c[0x0][0x1ec] ;  /* 0x00007b0042694a20 */ /* 0x000fe20000410000 */
[----:B------:R-:W-:Y:S01]  /*23a0*/  @!P5 ISETP.NE.U32.AND P3, PT, RZ, c[0x0][0x218], PT ;  /* 0x00008600ff00da0c */ /* 0x000fe20003f65070 */
[----:B------:R-:W-:Y:S01]  /*23b0*/  @P4 FMUL.FTZ R101, R127, R101 ;  /* 0x000000657f654220 */ /* 0x000fe20000410000 */
[----:B------:R-:W-:Y:S01]  /*23c0*/  @!P5 ISETP.NE.U32.AND P2, PT, RZ, c[0x0][0x218], PT ;  /* 0x00008600ff00da0c */ /* 0x000fe20003f45070 */
[-C--:B------:R-:W-:Y:S01]  /*23d0*/  @P4 FFMA.FTZ R51, R106, R105.reuse, R51 ;  /* 0x000000696a334223 */ /* 0x080fe20000010033 */
[----:B------:R-:W-:Y:S01]  /*23e0*/  @!P5 ISETP.NE.AND.EX P3, PT, RZ, c[0x0][0x21c], PT, P3 ;  /* 0x00008700ff00da0c */ /* 0x000fe20003f65330 */
[----:B------:R-:W-:Y:S01]  /*23f0*/  @P4 FMUL.FTZ R102, R128, R102 ;  /* 0x0000006680664220 */ /* 0x000fe20000410000 */
[----:B------:R-:W-:Y:S01]  /*2400*/  BSSY B1, `(.L_x_4688) ;  /* 0x0000014000017945 */ /* 0x000fe20003800000 */
[----:B------:R-:W-:Y:S01]  /*2410*/  @P4 FMUL.FTZ R104, R129, R104 ;  /* 0x0000006881684220 */ /* 0x000fe20000410000 */
[----:B------:R-:W-:Y:S01]  /*2420*/  SEL R92, R103, R92, P0 ;  /* 0x0000005c675c7207 */ /* 0x000fe20000000000 */
[----:B------:R-:W-:Y:S01]  /*2430*/  @P4 FMUL.FTZ R105, R130, R105 ;  /* 0x0000006982694220 */ /* 0x000fe20000410000 */
[----:B------:R-:W-:-:S02]  /*2440*/  @P4 F2FP.PACK_AB R101, RZ, R101 ;  /* 0x00000065ff65423e */ /* 0x000fc400000000ff */
[----:B------:R-:W-:Y:S02]  /*2450*/  @P4 F2FP.PACK_AB R102, RZ, R102 ;  /* 0x00000066ff66423e */ /* 0x000fe400000000ff */
[----:B------:R-:W-:Y:S02]  /*2460*/  @P4 F2FP.PACK_AB R104, RZ, R104 ;  /* 0x00000068ff68423e */ /* 0x000fe400000000ff */
[----:B------:R-:W-:Y:S02]  /*2470*/  @P4 F2FP.PACK_AB R105, RZ, R105 ;  /* 0x00000069ff69423e */ /* 0x000fe400000000ff */
        /* <DEDUP_REMOVED lines=12> */
.L_x_4689:
[----:B------:R-:W-:Y:S05]  /*2540*/  BSYNC B1 ;  /* 0x0000000000017941 */ /* 0x000fea0003800000 */
.L_x_4688:
        /* <DEDUP_REMOVED lines=14> */
.L_x_4691:
[----:B------:R-:W-:Y:S05]  /*2630*/  BSYNC B1 ;  /* 0x0000000000017941 */ /* 0x000fea0003800000 */
.L_x_4690:
[----:B------:R-:W-:Y:S01]  /*2640*/  @P4 HADD2.F32 R136, -RZ, R86.H1_H1 ;  /* 0x30000056ff884230 */ /* 0x000fe20000004100 */
[----:B------:R-:W-:Y:S01]  /*2650*/  @P4 FMUL.FTZ R107, R100, c[0x0][0x1ec] ;  /* 0x00007b00646b4a20 */ /* 0x000fe20000410000 */
[----:B------:R-:W-:Y:S01]  /*2660*/  @!P5 ISETP.NE.U32.AND P2, PT, RZ, c[0x0][0x218], PT ;  /* 0x00008600ff00da0c */ /* 0x000fe20003f45070 */
[----:B------:R-:W-:Y:S01]  /*2670*/  @P4 FMUL.FTZ R106, R131, R106 ;  /* 0x0000006a836a4220 */ /* 0x000fe20000410000 */
[----:B------:R-:W-:Y:S01]  /*2680*/  BSSY B1, `(.L_x_4692) ;  /* 0x0000013000017945 */ /* 0x000fe20003800000 */
[-C--:B------:R-:W-:Y:S01]  /*2690*/  @P4 FFMA.FTZ R45, R136, R107.reuse, R45 ;  /* 0x0000006b882d4223 */ /* 0x080fe2000001002d */
[----:B------:R-:W-:Y:S01]  /*26a0*/  @!P5 ISETP.NE.AND.EX P2, PT, RZ, c[0x0][0x21c], PT, P2 ;  /* 0x00008700ff00da0c */ /* 0x000fe20003f45320 */
[----:B------:R-:W-:Y:S01]  /*26b0*/  @P4 FMUL.FTZ R107, R132, R107 ;  /* 0x0000006b846b4220 */ /* 0x000fe20000410000 */
[----:B------:R-:W-:Y:S02]  /*26c0*/  SEL R94, R67, R94, P0 ;  /* 0x0000005e435e7207 */ /* 0x000fe40000000000 */
[----:B------:R-:W-:-:S02]  /*26d0*/  @P4 F2FP.PACK_AB R106, RZ, R106 ;  /* 0x0000006aff6a423e */ /* 0x000fc400000000ff */
[----:B------:R-:W-:Y:S02]  /*26e0*/  @P4 F2FP.PACK_AB R107, RZ, R107 ;  /* 0x0000006bff6b423e */ /* 0x000fe400000000ff */
[----:B------:R-:W-:Y:S02]  /*26f0*/  SEL R95, R66, R95, P0 ;  /* 0x0000005f425f7207 */ /* 0x000fe40000000000 */
        /* <DEDUP_REMOVED lines=11> */
.L_x_4693:
[----:B------:R-:W-:Y:S05]  /*27b0*/  BSYNC B1 ;  /* 0x0000000000017941 */ /* 0x000fea0003800000 */
.L_x_4692:
[----:B------:R-:W-:Y:S01]  /*27c0*/  @P4 HADD2.F32 R103, -RZ, R87.H0_H0 ;  /* 0x20000057ff674230 */ /* 0x000fe20000004100 */
        /* <DEDUP_REMOVED lines=9> */
[----:B------:R-:W-:Y:S02]  /*2860*/  @P4 F2FP.PACK_AB R66, RZ, R66 ;  /* 0x00000042ff42423e */ /* 0x000fe400000000ff */
[----:B------:R-:W-:Y:S02]  /*2870*/  SEL R97, R100, R97, P0 ;  /* 0x0000006164617207 */ /* 0x000fe40000000000 */
[----:B------:R-:W-:Y:S02]  /*2880*/  @P4 PRMT R91, R66, 0x7610, R91 ;  /* 0x00007610425b4816 */ /* 0x000fe4000000005b */
[----:B------:R-:W-:Y:S02]  /*2890*/  SEL R98, R67, R98, P0 ;  /* 0x0000006243627207 */ /* 0x000fe40000000000 */
        /* <DEDUP_REMOVED lines=13> */
.L_x_4695:
[----:B------:R-:W-:Y:S05]  /*2970*/  BSYNC B1 ;  /* 0x0000000000017941 */ /* 0x000fea0003800000 */
.L_x_4694:
[C---:B------:R-:W-:Y:S01]  /*2980*/  @P4 FMUL.FTZ R100, R66.reuse, c[0x0][0x1ec] ;  /* 0x00007b0042644a20 */ /* 0x040fe20000410000 */
[----:B------:R-:W-:Y:S02]  /*2990*/  SEL R99, R66, R99, P0 ;  /* 0x0000006342637207 */ /* 0x000fe40000000000 */
[----:B------:R-:W-:Y:S01]  /*29a0*/  @P1 MOV R145, 0x20 ;  /* 0x0000002000911802 */ /* 0x000fe20000000f00 */
[----:B------:R-:W-:Y:S01]  /*29b0*/  @P4 FMUL.FTZ R66, R134, R100 ;  /* 0x0000006486424220 */ /* 0x000fe20000410000 */
[----:B------:R-:W-:-:S03]  /*29c0*/  @P4 MOV R67, 0x10 ;  /* 0x0000001000434802 */ /* 0x000fc60000000f00 */
[----:B------:R-:W-:Y:S01]  /*29d0*/  @P1 IMAD.WIDE.U32 R144, R144, R145, c[0x0][0x258] ;  /* 0x0000960090901625 */ /* 0x000fe200078e0091 */
[----:B------:R-:W-:-:S03]  /*29e0*/  @P4 F2FP.PACK_AB R101, RZ, R66 ;  /* 0x00000042ff65423e */ /* 0x000fc600000000ff */
[----:B------:R-:W-:Y:S01]  /*29f0*/  @P4 IMAD.WIDE.U32 R66, R146, R67, c[0x0][0x248] ;  /* 0x0000920092424625 */ /* 0x000fe200078e0043 */
[----:B------:R-:W-:Y:S01]  /*2a00*/  @P4 PRMT R91, R91, 0x5410, R101 ;  /* 0x000054105b5b4816 */ /* 0x000fe20000000065 */
[----:B------:R0:W-:Y:S01]  /*2a10*/  @P1 STG.E.128 [R144.64], R92 ;  /* 0x0000005c90001986 */ /* 0x0001e2000c101d04 */
[----:B------:R-:W-:-:S03]  /*2a20*/  MOV R101, c[0x0][0x160] ;  /* 0x0000580000657a02 */ /* 0x000fc60000000f00 */
[----:B------:R0:W-:Y:S01]  /*2a30*/  @P1 STG.E.128 [R144.64+0x10], R96 ;  /* 0x0000106090001986 */ /* 0x0001e2000c101d04 */
[----:B------:R-:W-:Y:S01]  /*2a40*/  LEA R0, R101, R0, 0x2 ;  /* 0x0000000065007211 */ /* 0x000fe200078e10ff */
[----:B------:R-:W-:Y:S02]  /*2a50*/  @P4 HADD2.F32 R101, -RZ, R87.H1_H1 ;  /* 0x30000057ff654230 */ /* 0x000fe40000004100 */
[----:B------:R0:W-:Y:S01]  /*2a60*/  @P4 STG.E.128 [R66.64], R88 ;  /* 0x0000005842004986 */ /* 0x0001e2000c101d04 */
[----:B------:R-:W-:Y:S02]  /*2a70*/  ISETP.GE.AND P0, PT, R0, c[0x0][0x164], PT ;  /* 0x0000590000007a0c */ /* 0x000fe40003f06270 */
[----:B------:R-:W-:-:S11]  /*2a80*/  @P4 FFMA.FTZ R47, R101, R100, R47 ;  /* 0x00000064652f4223 */ /* 0x000fd6000001002f */
[----:B0-----:R-:W-:Y:S01]  /*2a90*/  @P0 CALL.REL.NOINC `(.L_x_4658) ;  /* 0x0000001000000944 */ /* 0x001fe20003c00000 */
[----:B------:R-:W-:Y:S05]  /*2aa0*/  BRA `(.L_x_4696) ;  /* 0xffffdb8000007947 */ /* 0x000fea000383ffff */
.L_x_4658:
[----:B------:R-:W-:Y:S05]  /*2ab0*/  BSYNC B0 ;  /* 0x0000000000007941 */ /* 0x000fea0003800000 */
.L_x_4656:
        /* <DEDUP_REMOVED lines=51> */
[----:B------:R-:W-:-:S04]  /*2df0*/  IADD3 R21, P0, R21, R64, RZ ;  /* 0x0000004015157210 */ /* 0x000fc80007f1e0ff */
[----:B--2---:R-:W-:-:S04]  /*2e00*/  IADD3.X R24, RZ, RZ, RZ, P0, !PT ;  /* 0x000000ffff187210 */ /* 0x004fc800007fe4ff */
        /* <DEDUP_REMOVED lines=91> */
.L_x_4662:
[----:B------:R-:W-:Y:S01]  /*33c0*/  HFMA2.MMA R104, -RZ, RZ, 0, 5.9604644775390625e-08 ;  /* 0x00000001ff687435 */ /* 0x000fe200000001ff */
[----:B------:R-:W-:-:S02]  /*33d0*/  MOV R107, R100 ;  /* 0x00000064006b7202 */ /* 0x000fc40000000f00 */
[----:B------:R-:W-:Y:S02]  /*33e0*/  MOV R105, 0x1f ;  /* 0x0000001f00697802 */ /* 0x000fe40000000f00 */
[----:B------:R-:W-:Y:S02]  /*33f0*/  MOV R102, 0xffffffff ;  /* 0xffffffff00667802 */ /* 0x000fe40000000f00 */
[----:B0-----:R-:W-:Y:S02]  /*3400*/  MOV R66, 0x3420 ;  /* 0x0000342000427802 */ /* 0x001fe40000000f00 */
[----:B-----5:R-:W-:Y:S05]  /*3410*/  CALL.REL.NOINC `($__internal_127_$__cuda_sm70_shflsync_bfly_p) ;  /* 0x0000045000007944 */ /* 0x020fea0003c00000 */
[----:B-1----:R-:W-:Y:S01]  /*3420*/  MOV R103, R102 ;  /* 0x0000006600677202 */ /* 0x002fe20000000f00 */
[----:B0-----:R-:W-:Y:S05]  /*3430*/  BRA `(.L_x_4697) ;  /* 0xffffdd9000007947 */ /* 0x001fea000383ffff */
.L_x_4663:
[----:B------:R-:W-:Y:S01]  /*3440*/  HFMA2.MMA R104, -RZ, RZ, 0, 5.9604644775390625e-08 ;  /* 0x00000001ff687435 */ /* 0x000fe200000001ff */
[----:B------:R-:W-:Y:S02]  /*3450*/  MOV R107, R101 ;  /* 0x00000065006b7202 */ /* 0x000fe40000000f00 */
[----:B------:R-:W-:Y:S02]  /*3460*/  MOV R105, 0x1f ;  /* 0x0000001f00697802 */ /* 0x000fe40000000f00 */
[----:B------:R-:W-:-:S02]  /*3470*/  MOV R102, 0xffffffff ;  /* 0xffffffff00667802 */ /* 0x000fc40000000f00 */
[----:B0-----:R-:W-:Y:S02]  /*3480*/  MOV R66, 0x34a0 ;  /* 0x000034a000427802 */ /* 0x001fe40000000f00 */
[----:B-12--5:R-:W-:Y:S05]  /*3490*/  CALL.REL.NOINC `($__internal_127_$__cuda_sm70_shflsync_bfly_p) ;  /* 0x000003d000007944 */ /* 0x026fea0003c00000 */
[----:B------:R-:W-:Y:S01]  /*34a0*/  FADD.FTZ R103, R103, R100 ;  /* 0x0000006467677221 */ /* 0x000fe20000010000 */
[----:B0-----:R-:W-:Y:S01]  /*34b0*/  HFMA2.MMA R104, -RZ, RZ, 0, 1.1920928955078125e-07 ;  /* 0x00000002ff687435 */ /* 0x001fe200000001ff */
[----:B-1----:R-:W-:Y:S01]  /*34c0*/  FADD.FTZ R101, R101, R102 ;  /* 0x0000006665657221 */ /* 0x002fe20000010000 */
[----:B------:R-:W-:Y:S02]  /*34d0*/  MOV R105, 0x1f ;  /* 0x0000001f00697802 */ /* 0x000fe40000000f00 */
[----:B------:R-:W-:Y:S02]  /*34e0*/  MOV R102, 0xffffffff ;  /* 0xffffffff00667802 */ /* 0x000fe40000000f00 */
[----:B------:R-:W-:Y:S02]  /*34f0*/  MOV R107, R103 ;  /* 0x00000067006b7202 */ /* 0x000fe40000000f00 */
[----:B------:R-:W-:Y:S02]  /*3500*/  MOV R66, 0x3520 ;  /* 0x0000352000427802 */ /* 0x000fe40000000f00 */
[----:B------:R-:W-:Y:S05]  /*3510*/  CALL.REL.NOINC `($__internal_127_$__cuda_sm70_shflsync_bfly_p) ;  /* 0x0000035000007944 */ /* 0x000fea0003c00000 */
[----:B0-----:R-:W-:Y:S01]  /*3520*/  HFMA2.MMA R104, -RZ, RZ, 0, 1.1920928955078125e-07 ;  /* 0x00000002ff687435 */ /* 0x001fe200000001ff */
[----:B-1----:R-:W-:-:S02]  /*3530*/  MOV R100, R102 ;  /* 0x0000006600647202 */ /* 0x002fc40000000f00 */
[----:B------:R-:W-:Y:S02]  /*3540*/  MOV R107, R101 ;  /* 0x00000065006b7202 */ /* 0x000fe40000000f00 */
[----:B------:R-:W-:Y:S02]  /*3550*/  MOV R105, 0x1f ;  /* 0x0000001f00697802 */ /* 0x000fe40000000f00 */
[----:B------:R-:W-:Y:S02]  /*3560*/  MOV R102, 0xffffffff ;  /* 0xffffffff00667802 */ /* 0x000fe40000000f00 */
[----:B------:R-:W-:Y:S02]  /*3570*/  MOV R66, 0x3590 ;  /* 0x0000359000427802 */ /* 0x000fe40000000f00 */
[----:B------:R-:W-:Y:S05]  /*3580*/  CALL.REL.NOINC `($__internal_127_$__cuda_sm70_shflsync_bfly_p) ;  /* 0x000002e000007944 */ /* 0x000fea0003c00000 */
[----:B------:R-:W-:Y:S01]  /*3590*/  FADD.FTZ R103, R100, R103 ;  /* 0x0000006764677221 */ /* 0x000fe20000010000 */
[----:B0-----:R-:W-:Y:S01]  /*35a0*/  HFMA2.MMA R104, -RZ, RZ, 0, 2.384185791015625e-07 ;  /* 0x00000004ff687435 */ /* 0x001fe200000001ff */
[----:B-1----:R-:W-:Y:S01]  /*35b0*/  FADD.FTZ R101, R101, R102 ;  /* 0x0000006665657221 */ /* 0x002fe20000010000 */
[----:B------:R-:W-:Y:S02]  /*35c0*/  MOV R105, 0x1f ;  /* 0x0000001f00697802 */ /* 0x000fe40000000f00 */
[----:B------:R-:W-:-:S02]  /*35d0*/  MOV R102, 0xffffffff ;  /* 0xffffffff00667802 */ /* 0x000fc40000000f00 */
[----:B------:R-:W-:Y:S02]  /*35e0*/  MOV R107, R103 ;  /* 0x00000067006b7202 */ /* 0x000fe40000000f00 */
[----:B------:R-:W-:Y:S02]  /*35f0*/  MOV R66, 0x3610 ;  /* 0x0000361000427802 */ /* 0x000fe40000000f00 */
[----:B------:R-:W-:Y:S05]  /*3600*/  CALL.REL.NOINC `($__internal_127_$__cuda_sm70_shflsync_bfly_p) ;  /* 0x0000026000007944 */ /* 0x000fea0003c00000 */
[----:B0-----:R-:W-:Y:S01]  /*3610*/  HFMA2.MMA R104, -RZ, RZ, 0, 2.384185791015625e-07 ;  /* 0x00000004ff687435 */ /* 0x001fe200000001ff */
[----:B-1----:R-:W-:Y:S02]  /*3620*/  MOV R100, R102 ;  /* 0x0000006600647202 */ /* 0x002fe40000000f00 */
[----:B------:R-:W-:Y:S02]  /*3630*/  MOV R107, R101 ;  /* 0x00000065006b7202 */ /* 0x000fe40000000f00 */
[----:B------:R-:W-:Y:S02]  /*3640*/  MOV R105, 0x1f ;  /* 0x0000001f00697802 */ /* 0x000fe40000000f00 */
[----:B------:R-:W-:Y:S02]  /*3650*/  MOV R102, 0xffffffff ;  /* 0xffffffff00667802 */ /* 0x000fe40000000f00 */
[----:B------:R-:W-:-:S02]  /*3660*/  MOV R66, 0x3680 ;  /* 0x0000368000427802 */ /* 0x000fc40000000f00 */
[----:B------:R-:W-:Y:S05]  /*3670*/  CALL.REL.NOINC `($__internal_127_$__cuda_sm70_shflsync_bfly_p) ;  /* 0x000001f000007944 */ /* 0x000fea0003c00000 */
[----:B------:R-:W-:Y:S01]  /*3680*/  FADD.FTZ R103, R100, R103 ;  /* 0x0000006764677221 */ /* 0x000fe20000010000 */
[----:B0-----:R-:W-:Y:S01]  /*3690*/  HFMA2.MMA R104, -RZ, RZ, 0, 4.76837158203125e-07 ;  /* 0x00000008ff687435 */ /* 0x001fe200000001ff */
[----:B-1----:R-:W-:Y:S01]  /*36a0*/  FADD.FTZ R101, R101, R102 ;  /* 0x0000006665657221 */ /* 0x002fe20000010000 */
[----:B------:R-:W-:-:S02]  /*36b0*/  MOV R105, 0x1f ;  /* 0x0000001f00697802 */ /* 0x000fc40000000f00 */
[----:B------:R-:W-:Y:S02]  /*36c0*/  MOV R102, 0xffffffff ;  /* 0xffffffff00667802 */ /* 0x000fe40000000f00 */
[----:B------:R-:W-:Y:S02]  /*36d0*/  MOV R107, R103 ;  /* 0x00000067006b7202 */ /* 0x000fe40000000f00 */
[----:B------:R-:W-:Y:S02]  /*36e0*/  MOV R66, 0x3700 ;  /* 0x0000370000427802 */ /* 0x000fe40000000f00 */
[----:B------:R-:W-:Y:S05]  /*36f0*/  CALL.REL.NOINC `($__internal_127_$__cuda_sm70_shflsync_bfly_p) ;  /* 0x0000017000007944 */ /* 0x000fea0003c00000 */
[----:B0-----:R-:W-:Y:S01]  /*3700*/  HFMA2.MMA R104, -RZ, RZ, 0, 4.76837158203125e-07 ;  /* 0x00000008ff687435 */ /* 0x001fe200000001ff */
[----:B-1----:R-:W-:Y:S02]  /*3710*/  MOV R100, R102 ;  /* 0x0000006600647202 */ /* 0x002fe40000000f00 */
[----:B------:R-:W-:Y:S02]  /*3720*/  MOV R107, R101 ;  /* 0x00000065006b7202 */ /* 0x000fe40000000f00 */
[----:B------:R-:W-:Y:S02]  /*3730*/  MOV R105, 0x1f ;  /* 0x0000001f00697802 */ /* 0x000fe40000000f00 */
[----:B------:R-:W-:-:S02]  /*3740*/  MOV R102, 0xffffffff ;  /* 0xffffffff00667802 */ /* 0x000fc40000000f00 */
[----:B------:R-:W-:Y:S02]  /*3750*/  MOV R66, 0x3770 ;  /* 0x0000377000427802 */ /* 0x000fe40000000f00 */
[----:B------:R-:W-:Y:S05]  /*3760*/  CALL.REL.NOINC `($__internal_127_$__cuda_sm70_shflsync_bfly_p) ;  /* 0x0000010000007944 */ /* 0x000fea0003c00000 */
[----:B------:R-:W-:Y:S01]  /*3770*/  FADD.FTZ R100, R100, R103 ;  /* 0x0000006764647221 */ /* 0x000fe20000010000 */
[----:B0-----:R-:W-:Y:S01]  /*3780*/  HFMA2.MMA R104, -RZ, RZ, 0, 9.5367431640625e-07 ;  /* 0x00000010ff687435 */ /* 0x001fe200000001ff */
[----:B-1----:R-:W-:Y:S01]  /*3790*/  FADD.FTZ R101, R101, R102 ;  /* 0x0000006665657221 */ /* 0x002fe20000010000 */
[----:B------:R-:W-:Y:S02]  /*37a0*/  MOV R105, 0x1f ;  /* 0x0000001f00697802 */ /* 0x000fe40000000f00 */
[----:B------:R-:W-:Y:S02]  /*37b0*/  MOV R102, 0xffffffff ;  /* 0xffffffff00667802 */ /* 0x000fe40000000f00 */
[----:B------:R-:W-:Y:S02]  /*37c0*/  MOV R107, R100 ;  /* 0x00000064006b7202 */ /* 0x000fe40000000f00 */
[----:B------:R-:W-:Y:S02]  /*37d0*/  MOV R66, 0x37f0 ;  /* 0x000037f000427802 */ /* 0x000fe40000000f00 */
[----:B------:R-:W-:Y:S05]  /*37e0*/  CALL.REL.NOINC `($__internal_127_$__cuda_sm70_shflsync_bfly_p) ;  /* 0x0000008000007944 */ /* 0x000fea0003c00000 */
[----:B0-----:R-:W-:Y:S01]  /*37f0*/  HFMA2.MMA R104, -RZ, RZ, 0, 9.5367431640625e-07 ;  /* 0x00000010ff687435 */ /* 0x001fe200000001ff */
[----:B-1----:R-:W-:-:S02]  /*3800*/  MOV R103, R102 ;  /* 0x0000006600677202 */ /* 0x002fc40000000f00 */
[----:B------:R-:W-:Y:S02]  /*3810*/  MOV R107, R101 ;  /* 0x00000065006b7202 */ /* 0x000fe40000000f00 */
[----:B------:R-:W-:Y:S02]  /*3820*/  MOV R105, 0x1f ;  /* 0x0000001f00697802 */ /* 0x000fe40000000f00 */
[----:B------:R-:W-:Y:S02]  /*3830*/  MOV R102, 0xffffffff ;  /* 0xffffffff00667802 */ /* 0x000fe40000000f00 */
[----:B------:R-:W-:Y:S02]  /*3840*/  MOV R66, 0x3860 ;  /* 0x0000386000427802 */ /* 0x000fe40000000f00 */
[----:B------:R-:W-:Y:S05]  /*3850*/  CALL.REL.NOINC `($__internal_127_$__cuda_sm70_shflsync_bfly_p) ;  /* 0x0000001000007944 */ /* 0x000fea0003c00000 */
[----:B01----:R-:W-:Y:S05]  /*3860*/  BRA `(.L_x_4698) ;  /* 0xffffda8000007947 */ /* 0x003fea000383ffff */
        .weak           $__internal_127_$__cuda_sm70_shflsync_bfly_p
        .type           $__internal_127_$__cuda_sm70_shflsync_bfly_p,@function
        .size           $__internal_127_$__cuda_sm70_shflsync_bfly_p,(.L_x_7305 - $__internal_127_$__cuda_sm70_shflsync_bfly_p)
$__internal_127_$__cuda_sm70_shflsync_bfly_p:
[----:B------:R-:W-:Y:S01]  /*3870*/  HFMA2.MMA R67, -RZ, RZ, 0, 0 ;  /* 0x00000000ff437435 */ /* 0x000fe200000001ff */
[----:B------:R-:W-:Y:S04]  /*3880*/  WARPSYNC R102 ;  /* 0x0000006600007348 */ /* 0x000fe80003800000 */
[----:B------:R0:W1:Y:S01]  /*3890*/  SHFL.BFLY PT, R102, R107, R104, R105 ;  /* 0x0c0000686b667389 */ /* 0x00006200000e0069 */
[----:B------:R-:W-:Y:S05]  /*38a0*/  RET.REL.NODEC R66 `(_ZN10layer_norm13ln_bwd_kernelINS_13Kernel_traitsI6__halfS2_fS2_fjLj512ELj1ELj4ELj1ELj16ENS_18Kernel_traits_baseILj512ES2_S2_fS2_fjLj128EEEEELb0ELb1ELb1ELb1EEEvNS_9BwdParamsE) ;  /* 0xffffc75042007950 */ /* 0x000fea0003c3ffff */
.L_x_4699:
        /* <DEDUP_REMOVED lines=13> */
.L_x_7305:


//--------------------- .text._ZN10layer_norm13ln_bwd_kernelINS_13Kernel_traitsI6__halfS2_fS2_fjLj512ELj1ELj4ELj1ELj16ENS_18Kernel_traits_baseILj512ES2_S2_fS2_fjLj128EEEEELb1ELb0ELb0ELb0EEEvNS_9BwdParamsE --------------------------
	.section	.text._ZN10layer_norm13ln_bwd_kernelINS_13Kernel_traitsI6__halfS2_fS2_fjLj512ELj1ELj4ELj1ELj16ENS_18Kernel_traits_baseILj512ES2_S2_fS2_fjLj128EEEEELb1ELb0ELb0ELb0EEEvNS_9BwdParamsE,"ax",@progbits
	.sectioninfo	@"SHI_REGISTERS=128"
	.align	128
        .global         _ZN10layer_norm13ln_bwd_kernelINS_13Kernel_traitsI6__halfS2_fS2_fjLj512ELj1ELj4ELj1ELj16ENS_18Kernel_traits_baseILj512ES2_S2_fS2_fjLj128EEEEELb1ELb0ELb0ELb0EEEvNS_9BwdParamsE
        .type           _ZN10layer_norm13ln_bwd_kernelINS_13Kernel_traitsI6__halfS2_fS2_fjLj512ELj1ELj4ELj1ELj16ENS_18Kernel_traits_baseILj512ES2_S2_fS2_fjLj128EEEEELb1ELb0ELb0ELb0EEEvNS_9BwdParamsE,@function
        .size           _ZN10layer_norm13ln_bwd_kernelINS_13Kernel_traitsI6__halfS2_fS2_fjLj512ELj1ELj4ELj1ELj16ENS_18Kernel_traits_baseILj512ES2_S2_fS2_fjLj128EEEEELb1ELb0ELb0ELb0EEEvNS_9BwdParamsE,(.L_x_7306 - _ZN10layer_norm13ln_bwd_kernelINS_13Kernel_traitsI6__halfS2_fS2_fjLj512ELj1ELj4ELj1ELj16ENS_18Kernel_traits_baseILj512ES2_S2_fS2_fjLj128EEEEELb1ELb0ELb0ELb0EEEvNS_9BwdParamsE)
        .other          _ZN10layer_norm13ln_bwd_kernelINS_13Kernel_traitsI6__halfS2_fS2_fjLj512ELj1ELj4ELj1ELj16ENS_18Kernel_traits_baseILj512ES2_S2_fS2_fjLj128EEEEELb1ELb0ELb0ELb0EEEvNS_9BwdParamsE,@"STO_CUDA_ENTRY STV_DEFAULT"
_ZN10layer_norm13ln_bwd_kernelINS_13Kernel_traitsI6__halfS2_fS2_fjLj512ELj1ELj4ELj1ELj16ENS_18Kernel_traits_baseILj512ES2_S2_fS2_fjLj128EEEEELb1ELb0ELb0ELb0EEEvNS_9BwdParamsE:
.text._ZN10layer_norm13ln_bwd_kernelINS_13Kernel_traitsI6__halfS2_fS2_fjLj512ELj1ELj4ELj1ELj16ENS_18Kernel_traits_baseILj512ES2_S2_fS2_fjLj128EEEEELb1ELb0ELb0ELb0EEEvNS_9BwdParamsE:
        /* <DEDUP_REMOVED lines=43> */
[----:B-----5:R-:W-:Y:S02]  /*02b0*/  HADD2.F32 R104, -RZ, R103.H0_H0 ;  /* 0x20000067ff687230 */ /* 0x020fe40000004100 */
        /* <DEDUP_REMOVED lines=15> */
.L_x_4712:
        /* <DEDUP_REMOVED lines=15> */
[----:B------:R-:W-:Y:S01]  /*04a0*/  MOV R95, RZ ;  /* 0x000000ff005f7202 */ /* 0x000fe20000000f00 */
[----:B--2---:R-:W-:Y:S01]  /*04b0*/  @P0 HADD2.F32 R86, -RZ, R2.H0_H0 ;  /* 0x20000002ff560230 */ /* 0x004fe20000004100 */
        /* <DEDUP_REMOVED lines=27> */
[--C-:B---3--:R-:W-:Y:S01]  /*0670*/  HADD2.F32 R8, -RZ, R12.reuse.H0_H0 ;  /* 0x2000000cff087230 */ /* 0x108fe20000004100 */
[----:B------:R-:W-:Y:S01]  /*0680*/  FADD.FTZ R9, -R94, R11 ;  /* 0x0000000b5e097221 */ /* 0x000fe20000010100 */
[----:B------:R-:W-:-:S02]  /*0690*/  HADD2.F32 R101, -RZ, R12.H1_H1 ;  /* 0x3000000cff657230 */ /* 0x000fc40000004100 */
[--C-:B------:R-:W-:Y:S02]  /*06a0*/  HADD2.F32 R12, -RZ, R13.reuse.H0_H0 ;  /* 0x2000000dff0c7230 */ /* 0x100fe40000004100 */
[----:B------:R-:W-:Y:S01]  /*06b0*/  HADD2.F32 R10, -RZ, R13.H1_H1 ;  /* 0x3000000dff0a7230 */ /* 0x000fe20000004100 */
[C---:B-----5:R-:W-:Y:S01]  /*06c0*/  FMUL.FTZ R3, R87.reuse, R3 ;  /* 0x0000000357037220 */ /* 0x060fe20000410000 */
[--C-:B------:R-:W-:Y:S02]  /*06d0*/  HADD2.F32 R11, -RZ, R14.reuse.H0_H0 ;  /* 0x2000000eff0b7230 */ /* 0x100fe40000004100 */
[----:B------:R-:W-:Y:S01]  /*06e0*/  HADD2.F32 R13, -RZ, R14.H1_H1 ;  /* 0x3000000eff0d7230 */ /* 0x000fe20000004100 */
[C---:B----4-:R-:W-:Y:S01]  /*06f0*/  FADD.FTZ R14, -R94.reuse, R6 ;  /* 0x000000065e0e7221 */ /* 0x050fe20000010100 */
[--C-:B------:R-:W-:Y:S01]  /*0700*/  HADD2.F32 R72, -RZ, R15.reuse.H0_H0 ;  /* 0x2000000fff487230 */ /* 0x100fe20000004100 */
[----:B------:R-:W-:Y:S01]  /*0710*/  FADD.FTZ R75, -R94, R4 ;  /* 0x000000045e4b7221 */ /* 0x000fe20000010100 */
[----:B------:R-:W-:Y:S01]  /*0720*/  HADD2.F32 R85, -RZ, R15.H1_H1 ;  /* 0x3000000fff557230 */ /* 0x000fe20000004100 */
        /* <DEDUP_REMOVED lines=49> */
.L_x_4703:
[----:B0-----:R-:W-:Y:S05]  /*0a40*/  BSYNC B1 ;  /* 0x0000000000017941 */ /* 0x001fea0003800000 */
.L_x_4702:
        /* <DEDUP_REMOVED lines=22> */
[--C-:B---3--:R-:W-:Y:S01]  /*0bb0*/  HADD2.F32 R77, -RZ, R80.reuse.H0_H0 ;  /* 0x20000050ff4d7230 */ /* 0x108fe20000004100 */
[----:B------:R-:W-:Y:S01]  /*0bc0*/  FADD.FTZ R124, -R94, R73 ;  /* 0x000000495e7c7221 */ /* 0x000fe20000010100 */
[----:B------:R-:W-:-:S03]  /*0bd0*/  HADD2.F32 R80, -RZ, R80.H1_H1 ;  /* 0x30000050ff507230 */ /* 0x000fc60000004100 */
[----:B------:R-:W-:Y:S02]  /*0be0*/  FADD.FTZ R28, R28, R77 ;  /* 0x0000004d1c1c7221 */ /* 0x000fe40000010000 */
[-C--:B------:R-:W-:Y:S02]  /*0bf0*/  FFMA.FTZ R44, R102, R77.reuse, R44 ;  /* 0x0000004d662c7223 */ /* 0x080fe4000001002c */
[----:B------:R-:W-:Y:S01]  /*0c00*/  FMUL.FTZ R77, R112, R77 ;  /* 0x0000004d704d7220 */ /* 0x000fe20000410000 */
[----:B------:R-:W-:Y:S01]  /*0c10*/  HADD2.F32 R99, -RZ, R81.H0_H0 ;  /* 0x20000051ff637230 */ /* 0x000fe20000004100 */
[C---:B------:R-:W-:Y:S02]  /*0c20*/  FADD.FTZ R96, -R94.reuse, R75 ;  /* 0x0000004b5e607221 */ /* 0x040fe40000010100 */
[C---:B------:R-:W-:Y:S02]  /*0c30*/  FADD.FTZ R92, -R94.reuse, R76 ;  /* 0x0000004c5e5c7221 */ /* 0x040fe40000010100 */
[----:B------:R-:W-:-:S02]  /*0c40*/  FADD.FTZ R72, -R94, R78 ;  /* 0x0000004e5e487221 */ /* 0x000fc40000010100 */
[----:B------:R-:W-:Y:S01]  /*0c50*/  FADD.FTZ R94, -R94, R79 ;  /* 0x0000004f5e5e7221 */ /* 0x000fe20000010100 */
[--C-:B------:R-:W-:Y:S01]  /*0c60*/  HADD2.F32 R93, -RZ, R82.reuse.H0_H0 ;  /* 0x20000052ff5d7230 */ /* 0x100fe20000004100 */
[----:B------:R-:W-:Y:S01]  /*0c70*/  FMUL.FTZ R76, R87, R124 ;  /* 0x0000007c574c7220 */ /* 0x000fe20000410000 */
[----:B------:R-:W-:Y:S01]  /*0c80*/  HADD2.F32 R75, -RZ, R82.H1_H1 ;  /* 0x30000052ff4b7230 */ /* 0x000fe20000004100 */
[----:B------:R-:W-:Y:S02]  /*0c90*/  FMUL.FTZ R79, R111, R80 ;  /* 0x000000506f4f7220 */ /* 0x000fe40000410000 */
[----:B------:R-:W-:Y:S02]  /*0ca0*/  FADD.FTZ R108, R108, R77 ;  /* 0x0000004d6c6c7221 */ /* 0x000fe40000010000 */
[----:B------:R-:W-:Y:S01]  /*0cb0*/  FFMA.FTZ R95, R102, R77, R95 ;  /* 0x0000004d665f7223 */ /* 0x000fe2000001005f */
[----:B------:R-:W-:Y:S01]  /*0cc0*/  HADD2.F32 R97, -RZ, R81.H1_H1 ;  /* 0x30000051ff617230 */ /* 0x000fe20000004100 */
[----:B------:R-:W-:-:S02]  /*0cd0*/  FMUL.FTZ R82, R87, R92 ;  /* 0x0000005c57527220 */ /* 0x000fc40000410000 */
[----:B------:R-:W-:Y:S02]  /*0ce0*/  FMUL.FTZ R78, R87, R98 ;  /* 0x00000062574e7220 */ /* 0x000fe40000410000 */
[----:B------:R-:W-:Y:S02]  /*0cf0*/  FMUL.FTZ R81, R110, R99 ;  /* 0x000000636e517220 */ /* 0x000fe40000410000 */
[----:B------:R-:W-:Y:S02]  /*0d00*/  FADD.FTZ R108, R108, R79 ;  /* 0x0000004f6c6c7221 */ /* 0x000fe40000010000 */
[----:B------:R-:W-:Y:S01]  /*0d10*/  FFMA.FTZ R95, R76, R79, R95 ;  /* 0x0000004f4c5f7223 */ /* 0x000fe2000001005f */
[--C-:B------:R-:W-:Y:S01]  /*0d20*/  HADD2.F32 R73, -RZ, R83.reuse.H0_H0 ;  /* 0x20000053ff497230 */ /* 0x100fe20000004100 */
[----:B------:R-:W-:Y:S01]  /*0d30*/  FADD.FTZ R24, R24, R93 ;  /* 0x0000005d18187221 */ /* 0x000fe20000010000 */
[----:B------:R-:W-:Y:S01]  /*0d40*/  HADD2.F32 R100, -RZ, R83.H1_H1 ;  /* 0x30000053ff647230 */ /* 0x000fe20000004100 */
        /* <DEDUP_REMOVED lines=34> */
.L_x_4705:
[----:B------:R-:W-:Y:S05]  /*0f70*/  BSYNC B1 ;  /* 0x0000000000017941 */ /* 0x000fea0003800000 */
.L_x_4704:
[----:B------:R-:W-:Y:S05]  /*0f80*/  BRA.DIV ~URZ, `(.L_x_4706) ;  /* 0x000015c27f007947 */ /* 0x000fea000b800000 */
[----:B------:R0:W1:Y:S02]  /*0f90*/  SHFL.BFLY PT, R75, R108, 0x1, 0x1f ;  /* 0x0c201f006c4b7f89 */ /* 0x00006400000e0000 */
.L_x_4713:
        /* <DEDUP_REMOVED lines=18> */
.L_x_4714:
        /* <DEDUP_REMOVED lines=53> */
[----:B------:R-:W-:Y:S01]  /*1410*/  F2FP.PACK_AB R72, R73, R72 ;  /* 0x000000484948723e */ /* 0x000fe200000000ff */
[----:B------:R-:W-:Y:S01]  /*1420*/  FADD.FTZ R94, R13, -R94 ;  /* 0x8000005e0d5e7221 */ /* 0x000fe20000010000 */
[----:B------:R-:W-:Y:S01]  /*1430*/  F2FP.PACK_AB R73, R124, R75 ;  /* 0x0000004b7c49723e */ /* 0x000fe200000000ff */
        /* <DEDUP_REMOVED lines=19> */
[----:B------:R-:W-:Y:S01]  /*1570*/  F2FP.PACK_AB R74, R75, R74 ;  /* 0x0000004a4b4a723e */ /* 0x000fe200000000ff */
        /* <DEDUP_REMOVED lines=16> */
[----:B------:R-:W-:Y:S01]  /*1680*/  F2FP.PACK_AB R75, R124, R75 ;  /* 0x0000004b7c4b723e */ /* 0x000fe200000000ff */
[C---:B0-----:R-:W-:Y:S01]  /*1690*/  IMAD.WIDE.U32 R94, R2.reuse, R125, c[0x0][0x248] ;  /* 0x00009200025e7625 */ /* 0x041fe200078e007d */
[----:B------:R-:W-:-:S04]  /*16a0*/  IADD3 R2, R2, 0x20, RZ ;  /* 0x0000002002027810 */ /* 0x000fc80007ffe0ff */
[----:B------:R0:W-:Y:S03]  /*16b0*/  STG.E.128 [R94.64], R72 ;  /* 0x000000485e007986 */ /* 0x0001e6000c101d04 */
.L_x_4709:
[----:B------:R-:W-:Y:S05]  /*16c0*/  BSYNC B1 ;  /* 0x0000000000017941 */ /* 0x000fea0003800000 */
.L_x_4708:
        /* <DEDUP_REMOVED lines=83> */
[----:B------:R-:W-:Y:S02]  /*1c00*/  F2FP.PACK_AB R74, R75, R74 ;  /* 0x0000004a4b4a723e */ /* 0x000fe400000000ff */
[----:B------:R-:W-:Y:S01]  /*1c10*/  F2FP.PACK_AB R75, R86, R87 ;  /* 0x00000057564b723e */ /* 0x000fe200000000ff */
[----:B------:R-:W-:Y:S01]  /*1c20*/  HFMA2.MMA R87, -RZ, RZ, 0, 9.5367431640625e-07 ;  /* 0x00000010ff577435 */ /* 0x000fe200000001ff */
[----:B------:R-:W-:Y:S02]  /*1c30*/  F2FP.PACK_AB R72, R95, R94 ;  /* 0x0000005e5f48723e */ /* 0x000fe400000000ff */
[----:B------:R-:W-:-:S07]  /*1c40*/  F2FP.PACK_AB R73, R73, R108 ;  /* 0x0000006c4949723e */ /* 0x000fce00000000ff */
[----:B------:R-:W-:-:S05]  /*1c50*/  IMAD.WIDE.U32 R86, R2, R87, c[0x0][0x248] ;  /* 0x0000920002567625 */ /* 0x000fca00078e0057 */
[----:B------:R0:W-:Y:S02]  /*1c60*/  STG.E.128 [R86.64], R72 ;  /* 0x0000004856007986 */ /* 0x0001e4000c101d04 */
.L_x_4711:
[----:B------:R-:W-:Y:S05]  /*1c70*/  BSYNC B1 ;  /* 0x0000000000017941 */ /* 0x000fea0003800000 */
.L_x_4710:
[----:B0-----:R-:W-:-:S04]  /*1c80*/  MOV R73, c[0x0][0x160] ;  /* 0x0000580000497a02 */ /* 0x001fc80000000f00 */
[----:B------:R-:W-:-:S04]  /*1c90*/  LEA R0, R73, R0, 0x2 ;  /* 0x0000000049007211 */ /* 0x000fc800078e10ff */
[----:B------:R-:W-:-:S13]  /*1ca0*/  ISETP.GE.AND P0, PT, R0, c[0x0][0x164], PT ;  /* 0x0000590000007a0c */ /* 0x000fda0003f06270 */
[----:B-----5:R-:W-:Y:S01]  /*1cb0*/  @P0 CALL.REL.NOINC `(.L_x_4701) ;  /* 0x0000001000000944 */ /* 0x020fe20003c00000 */
[----:B------:R-:W-:Y:S05]  /*1cc0*/  BRA `(.L_x_4712) ;  /* 0xffffe6e000007947 */ /* 0x000fea000383ffff */
.L_x_4701:
[----:B0-----:R-:W-:Y:S05]  /*1cd0*/  BSYNC B0 ;  /* 0x0000000000007941 */ /* 0x001fea0003800000 */
.L_x_4700:
        /* <DEDUP_REMOVED lines=135> */
.L_x_4706:
[----:B------:R-:W-:Y:S01]  /*2550*/  HFMA2.MMA R73, -RZ, RZ, 0, 5.9604644775390625e-08 ;  /* 0x00000001ff497435 */ /* 0x000fe200000001ff */
[----:B------:R-:W-:-:S02]  /*2560*/  MOV R94, R108 ;  /* 0x0000006c005e7202 */ /* 0x000fc40000000f00 */
[----:B------:R-:W-:Y:S02]  /*2570*/  MOV R109, 0x1f ;  /* 0x0000001f006d7802 */ /* 0x000fe40000000f00 */
[----:B------:R-:W-:Y:S02]  /*2580*/  MOV R74, 0xffffffff ;  /* 0xffffffff004a7802 */ /* 0x000fe40000000f00 */
[----:B------:R-:W-:Y:S02]  /*2590*/  MOV R72, 0x25b0 ;  /* 0x000025b000487802 */ /* 0x000fe40000000f00 */
[----:B-----5:R-:W-:Y:S05]  /*25a0*/  CALL.REL.NOINC `($__internal_128_$__cuda_sm70_shflsync_bfly_p) ;  /* 0x0000046000007944 */ /* 0x020fea0003c00000 */
[----:B-1----:R-:W-:Y:S01]  /*25b0*/  MOV R75, R74 ;  /* 0x0000004a004b7202 */ /* 0x002fe20000000f00 */
[----:B------:R-:W-:Y:S05]  /*25c0*/  BRA `(.L_x_4713) ;  /* 0xffffe9d000007947 */ /* 0x000fea000383ffff */
.L_x_4707:
[----:B------:R-:W-:Y:S01]  /*25d0*/  HFMA2.MMA R73, -RZ, RZ, 0, 5.9604644775390625e-08 ;  /* 0x00000001ff497435 */ /* 0x000fe200000001ff */
[----:B------:R-:W-:Y:S02]  /*25e0*/  MOV R94, R95 ;  /* 0x0000005f005e7202 */ /* 0x000fe40000000f00 */
[----:B------:R-:W-:Y:S02]  /*25f0*/  MOV R109, 0x1f ;  /* 0x0000001f006d7802 */ /* 0x000fe40000000f00 */
[----:B------:R-:W-:-:S02]  /*2600*/  MOV R74, 0xffffffff ;  /* 0xffffffff004a7802 */ /* 0x000fc40000000f00 */
[----:B------:R-:W-:Y:S02]  /*2610*/  MOV R72, 0x2630 ;  /* 0x0000263000487802 */ /* 0x000fe40000000f00 */
[----:B01---5:R-:W-:Y:S05]  /*2620*/  CALL.REL.NOINC `($__internal_128_$__cuda_sm70_shflsync_bfly_p) ;  /* 0x000003e000007944 */ /* 0x023fea0003c00000 */
[----:B------:R-:W-:Y:S01]  /*2630*/  FADD.FTZ R108, R75, R108 ;  /* 0x0000006c4b6c7221 */ /* 0x000fe20000010000 */
[----:B------:R-:W-:Y:S01]  /*2640*/  HFMA2.MMA R73, -RZ, RZ, 0, 1.1920928955078125e-07 ;  /* 0x00000002ff497435 */ /* 0x000fe200000001ff */
[----:B-1----:R-:W-:Y:S01]  /*2650*/  FADD.FTZ R95, R95, R74 ;  /* 0x0000004a5f5f7221 */ /* 0x002fe20000010000 */
[----:B------:R-:W-:Y:S02]  /*2660*/  MOV R109, 0x1f ;  /* 0x0000001f006d7802 */ /* 0x000fe40000000f00 */
[----:B------:R-:W-:Y:S02]  /*2670*/  MOV R74, 0xffffffff ;  /* 0xffffffff004a7802 */ /* 0x000fe40000000f00 */
[----:B------:R-:W-:Y:S02]  /*2680*/  MOV R94, R108 ;  /* 0x0000006c005e7202 */ /* 0x000fe40000000f00 */
[----:B------:R-:W-:Y:S02]  /*2690*/  MOV R72, 0x26b0 ;  /* 0x000026b000487802 */ /* 0x000fe40000000f00 */
[----:B------:R-:W-:Y:S05]  /*26a0*/  CALL.REL.NOINC `($__internal_128_$__cuda_sm70_shflsync_bfly_p) ;  /* 0x0000036000007944 */ /* 0x000fea0003c00000 */
[----:B------:R-:W-:Y:S01]  /*26b0*/  HFMA2.MMA R73, -RZ, RZ, 0, 1.1920928955078125e-07 ;  /* 0x00000002ff497435 */ /* 0x000fe200000001ff */
[----:B-1----:R-:W-:-:S02]  /*26c0*/  MOV R75, R74 ;  /* 0x0000004a004b7202 */ /* 0x002fc40000000f00 */
[----:B------:R-:W-:Y:S02]  /*26d0*/  MOV R94, R95 ;  /* 0x0000005f005e7202 */ /* 0x000fe40000000f00 */
[----:B------:R-:W-:Y:S02]  /*26e0*/  MOV R109, 0x1f ;  /* 0x0000001f006d7802 */ /* 0x000fe40000000f00 */
[----:B------:R-:W-:Y:S02]  /*26f0*/  MOV R74, 0xffffffff ;  /* 0xffffffff004a7802 */ /* 0x000fe40000000f00 */
[----:B------:R-:W-:Y:S02]  /*2700*/  MOV R72, 0x2720 ;  /* 0x0000272000487802 */ /* 0x000fe40000000f00 */
[----:B------:R-:W-:Y:S05]  /*2710*/  CALL.REL.NOINC `($__internal_128_$__cuda_sm70_shflsync_bfly_p) ;  /* 0x000002f000007944 */ /* 0x000fea0003c00000 */
[----:B------:R-:W-:Y:S01]  /*2720*/  FADD.FTZ R108, R75, R108 ;  /* 0x0000006c4b6c7221 */ /* 0x000fe20000010000 */
[----:B------:R-:W-:Y:S01]  /*2730*/  HFMA2.MMA R73, -RZ, RZ, 0, 2.384185791015625e-07 ;  /* 0x00000004ff497435 */ /* 0x000fe200000001ff */
[----:B-1----:R-:W-:Y:S01]  /*2740*/  FADD.FTZ R95, R95, R74 ;  /* 0x0000004a5f5f7221 */ /* 0x002fe20000010000 */
[----:B------:R-:W-:Y:S02]  /*2750*/  MOV R109, 0x1f ;  /* 0x0000001f006d7802 */ /* 0x000fe40000000f00 */
[----:B------:R-:W-:-:S02]  /*2760*/  MOV R74, 0xffffffff ;  /* 0xffffffff004a7802 */ /* 0x000fc40000000f00 */
[----:B------:R-:W-:Y:S02]  /*2770*/  MOV R94, R108 ;  /* 0x0000006c005e7202 */ /* 0x000fe40000000f00 */
[----:B------:R-:W-:Y:S02]  /*2780*/  MOV R72, 0x27a0 ;  /* 0x000027a000487802 */ /* 0x000fe40000000f00 */
[----:B------:R-:W-:Y:S05]  /*2790*/  CALL.REL.NOINC `($__internal_128_$__cuda_sm70_shflsync_bfly_p) ;  /* 0x0000027000007944 */ /* 0x000fea0003c00000 */
[----:B------:R-:W-:Y:S01]  /*27a0*/  HFMA2.MMA R73, -RZ, RZ, 0, 2.384185791015625e-07 ;  /* 0x00000004ff497435 */ /* 0x000fe200000001ff */
[----:B-1----:R-:W-:Y:S02]  /*27b0*/  MOV R75, R74 ;  /* 0x0000004a004b7202 */ /* 0x002fe40000000f00 */
[----:B------:R-:W-:Y:S02]  /*27c0*/  MOV R94, R95 ;  /* 0x0000005f005e7202 */ /* 0x000fe40000000f00 */
[----:B------:R-:W-:Y:S02]  /*27d0*/  MOV R109, 0x1f ;  /* 0x0000001f006d7802 */ /* 0x000fe40000000f00 */
[----:B------:R-:W-:Y:S02]  /*27e0*/  MOV R74, 0xffffffff ;  /* 0xffffffff004a7802 */ /* 0x000fe40000000f00 */
[----:B------:R-:W-:-:S02]  /*27f0*/  MOV R72, 0x2810 ;  /* 0x0000281000487802 */ /* 0x000fc40000000f00 */
[----:B------:R-:W-:Y:S05]  /*2800*/  CALL.REL.NOINC `($__internal_128_$__cuda_sm70_shflsync_bfly_p) ;  /* 0x0000020000007944 */ /* 0x000fea0003c00000 */
[----:B------:R-:W-:Y:S01]  /*2810*/  FADD.FTZ R108, R75, R108 ;  /* 0x0000006c4b6c7221 */ /* 0x000fe20000010000 */
[----:B------:R-:W-:Y:S01]  /*2820*/  HFMA2.MMA R73, -RZ, RZ, 0, 4.76837158203125e-07 ;  /* 0x00000008ff497435 */ /* 0x000fe200000001ff */
[----:B-1----:R-:W-:Y:S01]  /*2830*/  FADD.FTZ R95, R95, R74 ;  /* 0x0000004a5f5f7221 */ /* 0x002fe20000010000 */
[----:B------:R-:W-:-:S02]  /*2840*/  MOV R109, 0x1f ;  /* 0x0000001f006d7802 */ /* 0x000fc40000000f00 */
[----:B------:R-:W-:Y:S02]  /*2850*/  MOV R74, 0xffffffff ;  /* 0xffffffff004a7802 */ /* 0x000fe40000000f00 */
[----:B------:R-:W-:Y:S02]  /*2860*/  MOV R94, R108 ;  /* 0x0000006c005e7202 */ /* 0x000fe40000000f00 */
[----:B------:R-:W-:Y:S02]  /*2870*/  MOV R72, 0x2890 ;  /* 0x0000289000487802 */ /* 0x000fe40000000f00 */
[----:B------:R-:W-:Y:S05]  /*2880*/  CALL.REL.NOINC `($__internal_128_$__cuda_sm70_shflsync_bfly_p) ;  /* 0x0000018000007944 */ /* 0x000fea0003c00000 */
[----:B------:R-:W-:Y:S01]  /*2890*/  HFMA2.MMA R73, -RZ, RZ, 0, 4.76837158203125e-07 ;  /* 0x00000008ff497435 */ /* 0x000fe200000001ff */
[----:B-1----:R-:W-:Y:S02]  /*28a0*/  MOV R75, R74 ;  /* 0x0000004a004b7202 */ /* 0x002fe40000000f00 */
[----:B------:R-:W-:Y:S02]  /*28b0*/  MOV R94, R95 ;  /* 0x0000005f005e7202 */ /* 0x000fe40000000f00 */
[----:B------:R-:W-:Y:S02]  /*28c0*/  MOV R109, 0x1f ;  /* 0x0000001f006d7802 */ /* 0x000fe40000000f00 */
[----:B------:R-:W-:-:S02]  /*28d0*/  MOV R74, 0xffffffff ;  /* 0xffffffff004a7802 */ /* 0x000fc40000000f00 */
[----:B------:R-:W-:Y:S02]  /*28e0*/  MOV R72, 0x2900 ;  /* 0x0000290000487802 */ /* 0x000fe40000000f00 */
[----:B------:R-:W-:Y:S05]  /*28f0*/  CALL.REL.NOINC `($__internal_128_$__cuda_sm70_shflsync_bfly_p) ;  /* 0x0000011000007944 */ /* 0x000fea0003c00000 */
[----:B------:R-:W-:Y:S01]  /*2900*/  FADD.FTZ R108, R75, R108 ;  /* 0x0000006c4b6c7221 */ /* 0x000fe20000010000 */
[----:B------:R-:W-:Y:S01]  /*2910*/  HFMA2.MMA R73, -RZ, RZ, 0, 9.5367431640625e-07 ;  /* 0x00000010ff497435 */ /* 0x000fe200000001ff */
[----:B-1----:R-:W-:Y:S01]  /*2920*/  FADD.FTZ R95, R95, R74 ;  /* 0x0000004a5f5f7221 */ /* 0x002fe20000010000 */
[----:B------:R-:W-:Y:S02]  /*2930*/  MOV R109, 0x1f ;  /* 0x0000001f006d7802 */ /* 0x000fe40000000f00 */
[----:B------:R-:W-:Y:S02]  /*2940*/  MOV R74, 0xffffffff ;  /* 0xffffffff004a7802 */ /* 0x000fe40000000f00 */
[----:B------:R-:W-:Y:S02]  /*2950*/  MOV R94, R108 ;  /* 0x0000006c005e7202 */ /* 0x000fe40000000f00 */
[----:B------:R-:W-:Y:S02]  /*2960*/  MOV R72, 0x2980 ;  /* 0x0000298000487802 */ /* 0x000fe40000000f00 */
[----:B------:R-:W-:Y:S05]  /*2970*/  CALL.REL.NOINC `($__internal_128_$__cuda_sm70_shflsync_bfly_p) ;  /* 0x0000009000007944 */ /* 0x000fea0003c00000 */
[----:B------:R-:W-:Y:S01]  /*2980*/  HFMA2.MMA R73, -RZ, RZ, 0, 9.5367431640625e-07 ;  /* 0x00000010ff497435 */ /* 0x000fe200000001ff */
[----:B-1----:R-:W-:-:S02]  /*2990*/  MOV R75, R74 ;  /* 0x0000004a004b7202 */ /* 0x002fc40000000f00 */
[----:B------:R-:W-:Y:S02]  /*29a0*/  MOV R94, R95 ;  /* 0x0000005f005e7202 */ /* 0x000fe40000000f00 */
[----:B------:R-:W-:Y:S02]  /*29b0*/  MOV R109, 0x1f ;  /* 0x0000001f006d7802 */ /* 0x000fe40000000f00 */
[----:B------:R-:W-:Y:S02]  /*29c0*/  MOV R74, 0xffffffff ;  /* 0xffffffff004a7802 */ /* 0x000fe40000000f00 */
[----:B------:R-:W-:Y:S02]  /*29d0*/  MOV R72, 0x29f0 ;  /* 0x000029f000487802 */ /* 0x000fe40000000f00 */
[----:B------:R-:W-:Y:S05]  /*29e0*/  CALL.REL.NOINC `($__internal_128_$__cuda_sm70_shflsync_bfly_p) ;  /* 0x0000002000007944 */ /* 0x000fea0003c00000 */
[----:B-1----:R-:W-:Y:S01]  /*29f0*/  MOV R72, R74 ;  /* 0x0000004a00487202 */ /* 0x002fe20000000f00 */
[----:B------:R-:W-:Y:S05]  /*2a00*/  BRA `(.L_x_4714) ;  /* 0xffffe6b000007947 */ /* 0x000fea000383ffff */
        .weak           $__internal_128_$__cuda_sm70_shflsync_bfly_p
        .type           $__internal_128_$__cuda_sm70_shflsync_bfly_p,@function
        .size           $__internal_128_$__cuda_sm70_shflsync_bfly_p,(.L_x_7306 - $__internal_128_$__cuda_sm70_shflsync_bfly_p)
$__internal_128_$__cuda_sm70_shflsync_bfly_p:
[----:B------:R-:W-:Y:S04]  /*2a10*/  WARPSYNC R74 ;  /* 0x0000004a00007348 */ /* 0x000fe80003800000 */
[----:B------:R0:W1:Y:S02]  /*2a20*/  SHFL.BFLY PT, R74, R94, R73, R109 ;  /* 0x0c0000495e4a7389 */ /* 0x00006400000e006d */
[----:B0-----:R-:W-:-:S06]  /*2a30*/  HFMA2.MMA R73, -RZ, RZ, 0, 0 ;  /* 0x00000000ff497435 */ /* 0x001fcc00000001ff */
[----:B------:R-:W-:Y:S05]  /*2a40*/  RET.REL.NODEC R72 `(_ZN10layer_norm13ln_bwd_kernelINS_13Kernel_traitsI6__halfS2_fS2_fjLj512ELj1ELj4ELj1ELj16ENS_18Kernel_traits_baseILj512ES2_S2_fS2_fjLj128EEEEELb1ELb0ELb0ELb0EEEvNS_9BwdParamsE) ;  /* 0xffffd5b048007950 */ /* 0x000fea0003c3ffff */
.L_x_4715:
        /* <DEDUP_REMOVED lines=11> */
.L_x_7306:


//--------------------- .text._ZN10layer_norm13ln_bwd_kernelINS_13Kernel_traitsI6__halfS2_fS2_fjLj512ELj1ELj4ELj1ELj16ENS_18Kernel_traits_baseILj512ES2_S2_fS2_fjLj128EEEEELb1ELb0ELb0ELb1EEEvNS_9BwdParamsE --------------------------
	.section	.text._ZN10layer_norm13ln_bwd_kernelINS_13Kernel_traitsI6__halfS2_fS2_fjLj512ELj1ELj4ELj1ELj16ENS_18Kernel_traits_baseILj512ES2_S2_fS2_fjLj128EEEEELb1ELb0ELb0ELb1EEEvNS_9BwdParamsE,"ax",@progbits
	.sectioninfo	@"SHI_REGISTERS=128"
	.align	128
        .global         _ZN10layer_norm13ln_bwd_kernelINS_13Kernel_traitsI6__halfS2_fS2_fjLj512ELj1ELj4ELj1ELj16ENS_18Kernel_traits_baseILj512ES2_S2_fS2_fjLj128EEEEELb1ELb0ELb0ELb1EEEvNS_9BwdParamsE
        .type           _ZN10layer_norm13ln_bwd_kernelINS_13Kernel_traitsI6__halfS2_fS2_fjLj512ELj1ELj4ELj1ELj16ENS_18Kernel_traits_baseILj512ES2_S2_fS2_fjLj128EEEEELb1ELb0ELb0ELb1EEEvNS_9BwdParamsE,@function
        .size           _ZN10layer_norm13ln_bwd_kernelINS_13Kernel_traitsI6__halfS2_fS2_fjLj512ELj1ELj4ELj1ELj16ENS_18Kernel_traits_baseILj512ES2_S2_fS2_fjLj128EEEEELb1ELb0ELb0ELb1EEEvNS_9BwdParamsE,(.L_x_7307 - _ZN10layer_norm13ln_bwd_kernelINS_13Kernel_traitsI6__halfS2_fS2_fjLj512ELj1ELj4ELj1ELj16ENS_18Kernel_traits_baseILj512ES2_S2_fS2_fjLj128EEEEELb1ELb0ELb0ELb1EEEvNS_9BwdParamsE)
        .other          _ZN10layer_norm13ln_bwd_kernelINS_13Kernel_traitsI6__halfS2_fS2_fjLj512ELj1ELj4ELj1ELj16ENS_18Kernel_traits_baseILj512ES2_S2_fS2_fjLj128EEEEELb1ELb0ELb0ELb1EEEvNS_9BwdParamsE,@"STO_CUDA_ENTRY STV_DEFAULT"
_ZN10layer_norm13ln_bwd_kernelINS_13Kernel_traitsI6__halfS2_fS2_fjLj512ELj1ELj4ELj1ELj16ENS_18Kernel_traits_baseILj512ES2_S2_fS2_fjLj128EEEEELb1ELb0ELb0ELb1EEEvNS_9BwdParamsE:
.text._ZN10layer_norm13ln_bwd_kernelINS_13Kernel_traitsI6__halfS2_fS2_fjLj512ELj1ELj4ELj1ELj16ENS_18Kernel_traits_baseILj512ES2_S2_fS2_fjLj128EEEEELb1ELb0ELb0ELb1EEEvNS_9BwdParamsE:
        /* <DEDUP_REMOVED lines=26> */
.L_x_4717:
        /* <DEDUP_REMOVED lines=40> */
[----:B-1----:R-:W-:Y:S02]  /*0420*/  CS2R R10, SRZ ;  /* 0x00000000000a7805 */ /* 0x002fe4000001ff00 */
.L_x_4723:
[----:B------:R-:W-:Y:S01]  /*0430*/  ISETP.NE.U32.AND P0, PT, RZ, c[0x0][0x1c0], PT ;  /* 0x00007000ff007a0c */ /* 0x000fe20003f05070 */
[C---:B------:R-:W-:Y:S01]  /*0440*/  IMAD R44, R81.reuse, c[0x0][0x168], RZ ;  /* 0x00005a00512c7a24 */ /* 0x040fe200078e02ff */
[----:B------:R-:W-:Y:S02]  /*0450*/  MOV R84, 0x4 ;  /* 0x0000000400547802 */ /* 0x000fe40000000f00 */
[----:B------:R-:W-:Y:S02]  /*0460*/  ISETP.NE.AND.EX P0, PT, RZ, c[0x0][0x1c4], PT, P0 ;  /* 0x00007100ff007a0c */ /* 0x000fe40003f05300 */
[----:B------:R-:W-:Y:S01]  /*0470*/  SHF.R.S32.HI R45, RZ, 0x1f, R44 ;  /* 0x0000001fff2d7819 */ /* 0x000fe2000001142c */
[----:B------:R-:W-:Y:S01]  /*0480*/  IMAD.WIDE R62, R81, R84, c[0x0][0x1a0] ;  /* 0x00006800513e7625 */ /* 0x000fe200078e0254 */
[----:B------:R-:W-:-:S02]  /*0490*/  LOP3.LUT R46, R0, 0x1f, RZ, 0xc0, !PT ;  /* 0x0000001f002e7812 */ /* 0x000fc400078ec0ff */
[----:B------:R-:W-:Y:S02]  /*04a0*/  LEA.HI R45, R45, R44, RZ, 0x3 ;  /* 0x0000002c2d2d7211 */ /* 0x000fe400078f18ff */
[----:B------:R-:W-:Y:S01]  /*04b0*/  SHF.R.S32.HI R48, RZ, 0x1f, R81 ;  /* 0x0000001fff307819 */ /* 0x000fe20000011451 */
[----:B------:R0:W2:Y:S01]  /*04c0*/  LDG.E R113, [R62.64] ;  /* 0x000000043e717981 */ /* 0x0000a2000c1e1900 */
[----:B------:R-:W-:Y:S02]  /*04d0*/  LEA.HI.SX32 R105, R45, R46, 0x1d ;  /* 0x0000002e2d697211 */ /* 0x000fe400078feaff */
[----:B------:R-:W-:Y:S02]  /*04e0*/  MOV R88, 0x20 ;  /* 0x0000002000587802 */ /* 0x000fe40000000f00 */
[----:B------:R-:W-:Y:S02]  /*04f0*/  @P0 LEA R44, P1, R81, c[0x0][0x1c0], 0x1 ;  /* 0x00007000512c0a11 */ /* 0x000fe400078208ff */
[----:B------:R-:W-:Y:S01]  /*0500*/  MOV R64, 0x10 ;  /* 0x0000001000407802 */ /* 0x000fe20000000f00 */
[----:B------:R-:W-:Y:S01]  /*0510*/  IMAD.WIDE.U32 R52, R105, R88, c[0x0][0x188] ;  /* 0x0000620069347625 */ /* 0x000fe200078e0058 */
[----:B------:R-:W-:-:S03]  /*0520*/  @P0 LEA.HI.X R45, R81, c[0x0][0x1c4], R48, 0x1, P1 ;  /* 0x00007100512d0a11 */ /* 0x000fc600008f0c30 */
[----:B------:R-:W-:Y:S02]  /*0530*/  IMAD.WIDE.U32 R48, R105, R64, c[0x0][0x208] ;  /* 0x0000820069307625 */ /* 0x000fe400078e0040 */
[----:B------:R1:W3:Y:S02]  /*0540*/  @P0 LDG.E.U16 R112, [R44.64] ;  /* 0x000000042c700981 */ /* 0x0002e4000c1e1500 */
[----:B------:R-:W-:Y:S02]  /*0550*/  IMAD.WIDE R84, R81, R84, c[0x0][0x1a8] ;  /* 0x00006a0051547625 */ /* 0x000fe400078e0254 */
[----:B------:R-:W4:Y:S04]  /*0560*/  LDG.E.128 R48, [R48.64] ;  /* 0x0000000430307981 */ /* 0x000f28000c1e1d00 */
[----:B------:R0:W3:Y:S04]  /*0570*/  LDG.E R107, [R84.64] ;  /* 0x00000004546b7981 */ /* 0x0000e8000c1e1900 */
[----:B-1----:R1:W3:Y:S01]  /*0580*/  LDG.E.128 R44, [R52.64] ;  /* 0x00000004342c7981 */ /* 0x0022e2000c1e1d00 */
[----:B------:R-:W-:-:S03]  /*0590*/  IADD3 R104, R105, 0x20, RZ ;  /* 0x0000002069687810 */ /* 0x000fc60007ffe0ff */
[----:B-1----:R-:W3:Y:S02]  /*05a0*/  LDG.E.128 R52, [R52.64+0x10] ;  /* 0x0000100434347981 */ /* 0x002ee4000c1e1d00 */
[----:B------:R-:W-:-:S04]  /*05b0*/  IMAD.WIDE.U32 R60, R104, R88, c[0x0][0x188] ;  /* 0x00006200683c7625 */ /* 0x000fc800078e0058 */
[----:B------:R-:W-:Y:S01]  /*05c0*/  IMAD.WIDE.U32 R64, R104, R64, c[0x0][0x208] ;  /* 0x0000820068407625 */ /* 0x000fe200078e0040 */
[----:B------:R0:W3:Y:S05]  /*05d0*/  LDG.E.128 R56, [R60.64] ;  /* 0x000000043c387981 */ /* 0x0000ea000c1e1d00 */
[----:B------:R-:W3:Y:S04]  /*05e0*/  LDG.E.128 R64, [R64.64] ;  /* 0x0000000440407981 */ /* 0x000ee8000c1e1d00 */
[----:B0-----:R-:W3:Y:S01]  /*05f0*/  LDG.E.128 R60, [R60.64+0x10] ;  /* 0x000010043c3c7981 */ /* 0x001ee2000c1e1d00 */
[----:B------:R-:W-:-:S05]  /*0600*/  MOV R106, 0x8 ;  /* 0x00000008006a7802 */ /* 0x000fca0000000f00 */
[----:B------:R-:W-:-:S06]  /*0610*/  IMAD.WIDE.U32 R84, R104, R106, c[0x0][0x190] ;  /* 0x0000640068547625 */ /* 0x000fcc00078e006a */
[----:B------:R-:W5:Y:S01]  /*0620*/  LDG.E.64 R84, [R84.64] ;  /* 0x0000000454547981 */ /* 0x000f62000c1e1b00 */
[----:B------:R-:W-:-:S04]  /*0630*/  ISETP.NE.U32.AND P1, PT, RZ, c[0x0][0x218], PT ;  /* 0x00008600ff007a0c */ /* 0x000fc80003f25070 */
[----:B------:R-:W-:Y:S01]  /*0640*/  ISETP.NE.AND.EX P1, PT, RZ, c[0x0][0x21c], PT, P1 ;  /* 0x00008700ff007a0c */ /* 0x000fe20003f25310 */
[----:B------:R-:W-:-:S12]  /*0650*/  IMAD.WIDE.U32 R108, R105, R106, c[0x0][0x190] ;  /* 0x00006400696c7625 */ /* 0x000fd800078e006a */
[----:B------:R-:W-:-:S04]  /*0660*/  @P1 IMAD.WIDE.U32 R110, R105, R88, c[0x0][0x218] ;  /* 0x00008600696e1625 */ /* 0x000fc800078e0058 */
[----:B------:R-:W-:Y:S01]  /*0670*/  @P1 IMAD.WIDE.U32 R88, R88, R104, c[0x0][0x218] ;  /* 0x0000860058581625 */ /* 0x000fe200078e0068 */
[----:B------:R4:W5:Y:S04]  /*0680*/  @P1 LDG.E.128 R20, [R110.64] ;  /* 0x000000046e141981 */ /* 0x000968000c1e1d00 */
[----:B------:R4:W5:Y:S04]  /*0690*/  @P1 LDG.E.128 R24, [R110.64+0x10] ;  /* 0x000010046e181981 */ /* 0x000968000c1e1d00 */
[----:B------:R0:W5:Y:S04]  /*06a0*/  @P1 LDG.E.128 R28, [R88.64] ;  /* 0x00000004581c1981 */ /* 0x000168000c1e1d00 */
[----:B------:R0:W5:Y:S01]  /*06b0*/  @P1 LDG.E.128 R32, [R88.64+0x10] ;  /* 0x0000100458201981 */ /* 0x000162000c1e1d00 */
[----:B------:R-:W-:-:S03]  /*06c0*/  ISETP.NE.AND P1, PT, R102, RZ, PT ;  /* 0x000000ff6600720c */ /* 0x000fc60003f25270 */
[----:B0-----:R2:W5:Y:S01]  /*06d0*/  LDG.E.64 R88, [R108.64] ;  /* 0x000000046c587981 */ /* 0x001562000c1e1b00 */
[----:B------:R-:W-:Y:S02]  /*06e0*/  MOV R106, 0x3f800000 ;  /* 0x3f800000006a7802 */ /* 0x000fe40000000f00 */
[----:B--2---:R-:W-:Y:S01]  /*06f0*/  FSEL R108, R113, RZ, !P1 ;  /* 0x000000ff716c7208 */ /* 0x004fe20004800000 */
[----:B----4-:R-:W-:-:S04]  /*0700*/  HADD2.F32 R110, -RZ, R48.H1_H1 ;  /* 0x30000030ff6e7230 */ /* 0x010fc80000004100 */
[C---:B---3--:R-:W-:Y:S02]  /*0710*/  FADD.FTZ R44, -R108.reuse, R44 ;  /* 0x0000002c6c2c7221 */ /* 0x048fe40000010100 */
[C---:B------:R-:W-:Y:S01]  /*0720*/  FADD.FTZ R109, -R108.reuse, R47 ;  /* 0x0000002f6c6d7221 */ /* 0x040fe20000010100 */
[----:B------:R-:W-:Y:S01]  /*0730*/  HADD2.F32 R47, -RZ, R48.H0_H0 ;  /* 0x20000030ff2f7230 */ /* 0x000fe20000004100 */
[C---:B------:R-:W-:Y:S02]  /*0740*/  FADD.FTZ R45, -R108.reuse, R45 ;  /* 0x0000002d6c2d7221 */ /* 0x040fe40000010100 */
[C---:B------:R-:W-:Y:S02]  /*0750*/  FMUL.FTZ R44, R107.reuse, R44 ;  /* 0x0000002c6b2c7220 */ /* 0x040fe40000410000 */
[----:B------:R-:W-:Y:S02]  /*0760*/  FADD.FTZ R46, -R108, R46 ;  /* 0x0000002e6c2e7221 */ /* 0x000fe40000010100 */
[----:B------:R-:W-:-:S02]  /*0770*/  FMUL.FTZ R45, R107, R45 ;  /* 0x0000002d6b2d7220 */ /* 0x000fc40000410000 */
[----:B------:R-:W-:Y:S02]  /*0780*/  FADD.FTZ R80, R47, R80 ;  /* 0x000000502f507221 */ /* 0x000fe40000010000 */
[-C--:B------:R-:W-:Y:S02]  /*0790*/  FFMA.FTZ R103, R44, R47.reuse, R103 ;  /* 0x0000002f2c677223 */ /* 0x080fe40000010067 */
[----:B------:R-:W-:Y:S01]  /*07a0*/  FMUL.FTZ R47, R82, R47 ;  /* 0x0000002f522f7220 */ /* 0x000fe20000410000 */
[----:B------:R-:W-:Y:S01]  /*07b0*/  HADD2.F32 R48, -RZ, R49.H0_H0 ;  /* 0x20000031ff307230 */ /* 0x000fe20000004100 */
[----:B------:R-:W-:Y:S02]  /*07c0*/  FMUL.FTZ R46, R107, R46 ;  /* 0x0000002e6b2e7220 */ /* 0x000fe40000410000 */
[----:B------:R-:W-:Y:S02]  /*07d0*/  FADD.FTZ R78, R110, R78 ;  /* 0x0000004e6e4e7221 */ /* 0x000fe40000010000 */
[----:B------:R-:W-:-:S02]  /*07e0*/  FFMA.FTZ R79, R45, R110, R79 ;  /* 0x0000006e2d4f7223 */ /* 0x000fc4000001004f */
[----:B------:R-:W-:Y:S02]  /*07f0*/  FMUL.FTZ R110, R83, R110 ;  /* 0x0000006e536e7220 */ /* 0x000fe40000410000 */
[----:B------:R-:W-:Y:S01]  /*0800*/  FADD.FTZ R117, RZ, R47 ;  /* 0x0000002fff757221 */ /* 0x000fe20000010000 */
[----:B------:R-:W-:Y:S01]  /*0810*/  HADD2.F32 R111, -RZ, R49.H1_H1 ;  /* 0x30000031ff6f7230 */ /* 0x000fe20000004100 */
[----:B------:R-:W-:Y:S02]  /*0820*/  FFMA.FTZ R116, R44, R47, RZ ;  /* 0x0000002f2c747223 */ /* 0x000fe400000100ff */
[----:B------:R-:W-:Y:S02]  /*0830*/  FADD.FTZ R52, -R108, R52 ;  /* 0x000000346c347221 */ /* 0x000fe40000010100 */
[----:B------:R-:W-:Y:S02]  /*0840*/  FMUL.FTZ R109, R107, R109 ;  /* 0x0000006d6b6d7220 */ /* 0x000fe40000410000 */
[----:B------:R-:W-:-:S02]  /*0850*/  FADD.FTZ R76, R48, R76 ;  /* 0x0000004c304c7221 */ /* 0x000fc40000010000 */
[-C--:B------:R-:W-:Y:S02]  /*0860*/  FFMA.FTZ R77, R46, R48.reuse, R77 ;  /* 0x000000302e4d7223 */ /* 0x080fe4000001004d */
[----:B------:R-:W-:Y:S02]  /*0870*/  FMUL.FTZ R48, R86, R48 ;  /* 0x0000003056307220 */ /* 0x000fe40000410000 */
[----:B------:R-:W-:Y:S01]  /*0880*/  FADD.FTZ R117, R117, R110 ;  /* 0x0000006e75757221 */ /* 0x000fe20000010000 */
[----:B------:R-:W-:Y:S01]  /*0890*/  HADD2.F32 R49, -RZ, R50.H0_H0 ;  /* 0x20000032ff317230 */ /* 0x000fe20000004100 */
[----:B------:R-:W-:Y:S02]  /*08a0*/  FFMA.FTZ R119, R45, R110, R116 ;  /* 0x0000006e2d777223 */ /* 0x000fe40000010074 */
[----:B------:R-:W-:Y:S02]  /*08b0*/  FADD.FTZ R53, -R108, R53 ;  /* 0x000000356c357221 */ /* 0x000fe40000010100 */
[----:B------:R-:W-:-:S02]  /*08c0*/  FADD.FTZ R74, R111, R74 ;  /* 0x0000004a6f4a7221 */ /* 0x000fc40000010000 */
[----:B------:R-:W-:Y:S02]  /*08d0*/  FMUL.FTZ R52, R107, R52 ;  /* 0x000000346b347220 */ /* 0x000fe40000410000 */
[-C--:B------:R-:W-:Y:S01]  /*08e0*/  FFMA.FTZ R75, R109, R111.reuse, R75 ;  /* 0x0000006f6d4b7223 */ /* 0x080fe2000001004b */
[----:B------:R-:W-:Y:S01]  /*08f0*/  @P0 HADD2.F32 R106, -RZ, R112.H0_H0 ;  /* 0x20000070ff6a0230 */ /* 0x000fe20000004100 */
[----:B------:R-:W-:Y:S02]  /*0900*/  FMUL.FTZ R111, R87, R111 ;  /* 0x0000006f576f7220 */ /* 0x000fe40000410000 */
[----:B------:R-:W-:Y:S01]  /*0910*/  FADD.FTZ R116, R117, R48 ;  /* 0x0000003075747221 */ /* 0x000fe20000010000 */
[----:B------:R-:W-:Y:S01]  /*0920*/  HADD2.F32 R112, -RZ, R50.H1_H1 ;  /* 0x30000032ff707230 */ /* 0x000fe20000004100 */
[----:B------:R-:W-:Y:S02]  /*0930*/  FFMA.FTZ R118, R46, R48, R119 ;  /* 0x000000302e767223 */ /* 0x000fe40000010077 */
[----:B------:R-:W-:-:S02]  /*0940*/  FADD.FTZ R54, -R108, R54 ;  /* 0x000000366c367221 */ /* 0x000fc40000010100 */
[----:B------:R-:W-:Y:S02]  /*0950*/  FADD.FTZ R12, R49, R12 ;  /* 0x0000000c310c7221 */ /* 0x000fe40000010000 */
[----:B------:R-:W-:Y:S02]  /*0960*/  FMUL.FTZ R53, R107, R53 ;  /* 0x000000356b357220 */ /* 0x000fe40000410000 */
[-C--:B------:R-:W-:Y:S02]  /*0970*/  FFMA.FTZ R72, R52, R49.reuse, R72 ;  /* 0x0000003134487223 */ /* 0x080fe40000010048 */
[----:B------:R-:W-:Y:S02]  /*0980*/  FMUL.FTZ R49, R90, R49 ;  /* 0x000000315a317220 */ /* 0x000fe40000410000 */
[----:B------:R-:W-:Y:S01]  /*0990*/  FADD.FTZ R116, R116, R111 ;  /* 0x0000006f74747221 */ /* 0x000fe20000010000 */
[----:B------:R-:W-:Y:S01]  /*09a0*/  HADD2.F32 R50, -RZ, R51.H0_H0 ;  /* 0x20000033ff327230 */ /* 0x000fe20000004100 */
[----:B------:R-:W-:-:S02]  /*09b0*/  FFMA.FTZ R118, R109, R111, R118 ;  /* 0x0000006f6d767223 */ /* 0x000fc40000010076 */
[----:B------:R-:W-:Y:S02]  /*09c0*/  FADD.FTZ R55, -R108, R55 ;  /* 0x000000376c377221 */ /* 0x000fe40000010100 */
[----:B------:R-:W-:Y:S02]  /*09d0*/  FADD.FTZ R13, R112, R13 ;  /* 0x0000000d700d7221 */ /* 0x000fe40000010000 */
[----:B------:R-:W-:Y:S02]  /*09e0*/  FMUL.FTZ R54, R107, R54 ;  /* 0x000000366b367220 */ /* 0x000fe40000410000 */
[-C--:B------:R-:W-:Y:S02]  /*09f0*/  FFMA.FTZ R73, R53, R112.reuse, R73 ;  /* 0x0000007035497223 */ /* 0x080fe40000010049 */
[----:B------:R-:W-:Y:S02]  /*0a00*/  FMUL.FTZ R112, R91, R112 ;  /* 0x000000705b707220 */ /* 0x000fe40000410000 */
[----:B------:R-:W-:Y:S01]  /*0a10*/  FADD.FTZ R117, R116, R49 ;  /* 0x0000003174757221 */ /* 0x000fe20000010000 */
[----:B------:R-:W-:Y:S01]  /*0a20*/  HADD2.F32 R51, -RZ, R51.H1_H1 ;  /* 0x30000033ff337230 */ /* 0x000fe20000004100 */
        /* <DEDUP_REMOVED lines=14> */
[----:B------:R-:W-:Y:S01]  /*0b10*/  HADD2.F32 R108, -RZ, R64.H0_H0 ;  /* 0x20000040ff6c7230 */ /* 0x000fe20000004100 */
[----:B------:R-:W-:Y:S02]  /*0b20*/  FFMA.FTZ R119, R53, R112, R118 ;  /* 0x0000007035777223 */ /* 0x000fe40000010076 */
[----:B------:R-:W-:Y:S02]  /*0b30*/  FADD.FTZ R11, R51, R11 ;  /* 0x0000000b330b7221 */ /* 0x000fe40000010000 */
[-C--:B------:R-:W-:Y:S02]  /*0b40*/  FFMA.FTZ R71, R55, R51.reuse, R71 ;  /* 0x0000003337477223 */ /* 0x080fe40000010047 */
[----:B------:R-:W-:Y:S02]  /*0b50*/  FMUL.FTZ R56, R107, R56 ;  /* 0x000000386b387220 */ /* 0x000fe40000410000 */
[----:B------:R-:W-:-:S02]  /*0b60*/  FMUL.FTZ R51, R93, R51 ;  /* 0x000000335d337220 */ /* 0x000fc40000410000 */
[----:B------:R-:W-:Y:S01]  /*0b70*/  FADD.FTZ R116, R117, R50 ;  /* 0x0000003275747221 */ /* 0x000fe20000010000 */
[----:B------:R-:W-:Y:S01]  /*0b80*/  HADD2.F32 R64, -RZ, R64.H1_H1 ;  /* 0x30000040ff407230 */ /* 0x000fe20000004100 */
[----:B------:R-:W-:Y:S02]  /*0b90*/  FFMA.FTZ R118, R54, R50, R119 ;  /* 0x0000003236767223 */ /* 0x000fe40000010077 */
[----:B------:R-:W-:Y:S02]  /*0ba0*/  FMUL.FTZ R57, R107, R57 ;  /* 0x000000396b397220 */ /* 0x000fe40000410000 */
[----:B------:R-:W-:Y:S02]  /*0bb0*/  FADD.FTZ R8, R108, R8 ;  /* 0x000000086c087221 */ /* 0x000fe40000010000 */
[-C--:B------:R-:W-:Y:S02]  /*0bc0*/  FFMA.FTZ R68, R56, R108.reuse, R68 ;  /* 0x0000006c38447223 */ /* 0x080fe40000010044 */
[----:B------:R-:W-:-:S02]  /*0bd0*/  FMUL.FTZ R108, R94, R108 ;  /* 0x0000006c5e6c7220 */ /* 0x000fc40000410000 */
[----:B------:R-:W-:Y:S01]  /*0be0*/  FADD.FTZ R117, R116, R51 ;  /* 0x0000003374757221 */ /* 0x000fe20000010000 */
[----:B------:R-:W-:Y:S01]  /*0bf0*/  HADD2.F32 R113, -RZ, R65.H0_H0 ;  /* 0x20000041ff717230 */ /* 0x000fe20000004100 */
[----:B------:R-:W-:Y:S02]  /*0c00*/  FFMA.FTZ R119, R55, R51, R118 ;  /* 0x0000003337777223 */ /* 0x000fe40000010076 */
[----:B------:R-:W-:Y:S02]  /*0c10*/  FMUL.FTZ R58, R107, R58 ;  /* 0x0000003a6b3a7220 */ /* 0x000fe40000410000 */
[----:B------:R-:W-:Y:S02]  /*0c20*/  FADD.FTZ R9, R64, R9 ;  /* 0x0000000940097221 */ /* 0x000fe40000010000 */
[-C--:B------:R-:W-:Y:S02]  /*0c30*/  FFMA.FTZ R69, R57, R64.reuse, R69 ;  /* 0x0000004039457223 */ /* 0x080fe40000010045 */
        /* <DEDUP_REMOVED lines=18> */
[----:B------:R-:W-:Y:S02]  /*0d60*/  FADD.FTZ R4, R114, R4 ;  /* 0x0000000472047221 */ /* 0x000fe40000010000 */
[-C--:B------:R-:W-:Y:S02]  /*0d70*/  FFMA.FTZ R16, R60, R114.reuse, R16 ;  /* 0x000000723c107223 */ /* 0x080fe40000010010 */
        /* <DEDUP_REMOVED lines=8> */
[----:B------:R-:W-:-:S02]  /*0e00*/  FMUL.FTZ R62, R107, R62 ;  /* 0x0000003e6b3e7220 */ /* 0x000fc40000410000 */
[----:B------:R-:W-:Y:S02]  /*0e10*/  FADD.FTZ R117, R117, R114 ;  /* 0x0000007275757221 */ /* 0x000fe40000010000 */
[----:B------:R-:W-:Y:S01]  /*0e20*/  FFMA.FTZ R119, R60, R114, R119 ;  /* 0x000000723c777223 */ /* 0x000fe20000010077 */
[----:B------:R-:W-:Y:S01]  /*0e30*/  HADD2.F32 R67, -RZ, R67.H1_H1 ;  /* 0x30000043ff437230 */ /* 0x000fe20000004100 */
        /* <DEDUP_REMOVED lines=15> */
.L_x_4724:
        /* <DEDUP_REMOVED lines=18> */
.L_x_4725:
        /* <DEDUP_REMOVED lines=151> */
[----:B------:R-:W-:Y:S01]  /*19c0*/  F2FP.PACK_AB R49, R59, R52 ;  /* 0x000000343b31723e */ /* 0x000fe200000000ff */
[----:B------:R-:W-:Y:S01]  /*19d0*/  FMUL.FTZ R55, R55, c[0x0][0x1e8] ;  /* 0x00007a0037377a20 */ /* 0x000fe20000410000 */
[----:B------:R-:W-:Y:S01]  /*19e0*/  SEL R42, R53, R42, P1 ;  /* 0x0000002a352a7207 */ /* 0x000fe20000800000 */
[----:B------:R-:W-:Y:S01]  /*19f0*/  FMUL.FTZ R58, R58, c[0x0][0x1e8] ;  /* 0x00007a003a3a7a20 */ /* 0x000fe20000410000 */
[----:B------:R-:W-:Y:S01]  /*1a00*/  F2FP.PACK_AB R53, R62, R109 ;  /* 0x0000006d3e35723e */ /* 0x000fe200000000ff */
        /* <DEDUP_REMOVED lines=10> */
[----:B------:R-:W-:Y:S01]  /*1ab0*/  F2FP.PACK_AB R50, R66, R61 ;  /* 0x0000003d4232723e */ /* 0x000fe200000000ff */
[----:B------:R-:W-:Y:S01]  /*1ac0*/  IMAD.WIDE.U32 R60, R105, R64, c[0x0][0x248] ;  /* 0x00009200693c7625 */ /* 0x000fe200078e0040 */
[----:B------:R-:W-:-:S02]  /*1ad0*/  F2FP.PACK_AB R48, R88, R67 ;  /* 0x000000435830723e */ /* 0x000fc400000000ff */
[----:B------:R-:W-:Y:S01]  /*1ae0*/  F2FP.PACK_AB R51, R108, R89 ;  /* 0x000000596c33723e */ /* 0x000fe200000000ff */
[----:B------:R-:W-:Y:S01]  /*1af0*/  IMAD.WIDE.U32 R104, R104, R64, c[0x0][0x248] ;  /* 0x0000920068687625 */ /* 0x000fe200078e0040 */
[----:B------:R-:W-:Y:S02]  /*1b00*/  F2FP.PACK_AB R54, R55, R54 ;  /* 0x000000363736723e */ /* 0x000fe400000000ff */
[----:B------:R-:W-:Y:S01]  /*1b10*/  F2FP.PACK_AB R52, R107, R84 ;  /* 0x000000546b34723e */ /* 0x000fe200000000ff */
[----:B------:R1:W-:Y:S01]  /*1b20*/  STG.E.128 [R60.64], R48 ;  /* 0x000000303c007986 */ /* 0x0003e2000c101d04 */
[----:B------:R-:W-:Y:S02]  /*1b30*/  F2FP.PACK_AB R55, R63, R62 ;  /* 0x0000003e3f37723e */ /* 0x000fe400000000ff */
        /* <DEDUP_REMOVED lines=8> */
.L_x_4722:
[----:B------:R-:W-:Y:S05]  /*1bc0*/  BSYNC B1 ;  /* 0x0000000000017941 */ /* 0x000fea0003800000 */
.L_x_4719:
        /* <DEDUP_REMOVED lines=22> */
.L_x_4718:
[----:B------:R-:W-:Y:S05]  /*1d30*/  BSYNC B0 ;  /* 0x0000000000007941 */ /* 0x000fea0003800000 */
.L_x_4716:
        /* <DEDUP_REMOVED lines=100> */
.L_x_4720:
[----:B------:R-:W-:Y:S01]  /*2380*/  HFMA2.MMA R117, -RZ, RZ, 0, 5.9604644775390625e-08 ;  /* 0x00000001ff757435 */ /* 0x000fe200000001ff */
[----:B------:R-:W-:-:S02]  /*2390*/  MOV R118, R121 ;  /* 0x0000007900767202 */ /* 0x000fc40000000f00 */
[----:B------:R-:W-:Y:S02]  /*23a0*/  MOV R116, 0x1f ;  /* 0x0000001f00747802 */ /* 0x000fe40000000f00 */
[----:B------:R-:W-:Y:S02]  /*23b0*/  MOV R67, 0xffffffff ;  /* 0xffffffff00437802 */ /* 0x000fe40000000f00 */
[----:B------:R-:W-:Y:S02]  /*23c0*/  MOV R120, 0x23e0 ;  /* 0x000023e000787802 */ /* 0x000fe40000000f00 */
[----:B-----5:R-:W-:Y:S05]  /*23d0*/  CALL.REL.NOINC `($__internal_129_$__cuda_sm70_shflsync_bfly_p) ;  /* 0x0000046000007944 */ /* 0x020fea0003c00000 */
[----:B-1----:R-:W-:Y:S01]  /*23e0*/  MOV R123, R116 ;  /* 0x00000074007b7202 */ /* 0x002fe20000000f00 */
[----:B0-----:R-:W-:Y:S05]  /*23f0*/  BRA `(.L_x_4724) ;  /* 0xffffeb3000007947 */ /* 0x001fea000383ffff */
.L_x_4721:
[----:B------:R-:W-:Y:S01]  /*2400*/  HFMA2.MMA R117, -RZ, RZ, 0, 5.9604644775390625e-08 ;  /* 0x00000001ff757435 */ /* 0x000fe200000001ff */
[----:B------:R-:W-:Y:S02]  /*2410*/  MOV R118, R122 ;  /* 0x0000007a00767202 */ /* 0x000fe40000000f00 */
[----:B------:R-:W-:Y:S02]  /*2420*/  MOV R116, 0x1f ;  /* 0x0000001f00747802 */ /* 0x000fe40000000f00 */
[----:B------:R-:W-:-:S02]  /*2430*/  MOV R67, 0xffffffff ;  /* 0xffffffff00437802 */ /* 0x000fc40000000f00 */
[----:B------:R-:W-:Y:S02]  /*2440*/  MOV R120, 0x2460 ;  /* 0x0000246000787802 */ /* 0x000fe40000000f00 */
[----:B01---5:R-:W-:Y:S05]  /*2450*/  CALL.REL.NOINC `($__internal_129_$__cuda_sm70_shflsync_bfly_p) ;  /* 0x000003e000007944 */ /* 0x023fea0003c00000 */
[----:B------:R-:W-:Y:S01]  /*2460*/  FADD.FTZ R121, R121, R123 ;  /* 0x0000007b79797221 */ /* 0x000fe20000010000 */
[----:B0-----:R-:W-:Y:S01]  /*2470*/  HFMA2.MMA R117, -RZ, RZ, 0, 1.1920928955078125e-07 ;  /* 0x00000002ff757435 */ /* 0x001fe200000001ff */
[----:B-1----:R-:W-:Y:S01]  /*2480*/  FADD.FTZ R122, R122, R116 ;  /* 0x000000747a7a7221 */ /* 0x002fe20000010000 */
[----:B------:R-:W-:Y:S02]  /*2490*/  MOV R116, 0x1f ;  /* 0x0000001f00747802 */ /* 0x000fe40000000f00 */
[----:B------:R-:W-:Y:S02]  /*24a0*/  MOV R67, 0xffffffff ;  /* 0xffffffff00437802 */ /* 0x000fe40000000f00 */
[----:B------:R-:W-:Y:S02]  /*24b0*/  MOV R118, R121 ;  /* 0x0000007900767202 */ /* 0x000fe40000000f00 */
[----:B------:R-:W-:Y:S02]  /*24c0*/  MOV R120, 0x24e0 ;  /* 0x000024e000787802 */ /* 0x000fe40000000f00 */
[----:B------:R-:W-:Y:S05]  /*24d0*/  CALL.REL.NOINC `($__internal_129_$__cuda_sm70_shflsync_bfly_p) ;  /* 0x0000036000007944 */ /* 0x000fea0003c00000 */
[----:B0-----:R-:W-:Y:S01]  /*24e0*/  HFMA2.MMA R117, -RZ, RZ, 0, 1.1920928955078125e-07 ;  /* 0x00000002ff757435 */ /* 0x001fe200000001ff */
[----:B-1----:R-:W-:-:S02]  /*24f0*/  MOV R123, R116 ;  /* 0x00000074007b7202 */ /* 0x002fc40000000f00 */
[----:B------:R-:W-:Y:S02]  /*2500*/  MOV R118, R122 ;  /* 0x0000007a00767202 */ /* 0x000fe40000000f00 */
[----:B------:R-:W-:Y:S02]  /*2510*/  MOV R116, 0x1f ;  /* 0x0000001f00747802 */ /* 0x000fe40000000f00 */
[----:B------:R-:W-:Y:S02]  /*2520*/  MOV R67, 0xffffffff ;  /* 0xffffffff00437802 */ /* 0x000fe40000000f00 */
[----:B------:R-:W-:Y:S02]  /*2530*/  MOV R120, 0x2550 ;  /* 0x0000255000787802 */ /* 0x000fe40000000f00 */
[----:B------:R-:W-:Y:S05]  /*2540*/  CALL.REL.NOINC `($__internal_129_$__cuda_sm70_shflsync_bfly_p) ;  /* 0x000002f000007944 */ /* 0x000fea0003c00000 */
[----:B------:R-:W-:Y:S01]  /*2550*/  FADD.FTZ R121, R123, R121 ;  /* 0x000000797b797221 */ /* 0x000fe20000010000 */
[----:B0-----:R-:W-:Y:S01]  /*2560*/  HFMA2.MMA R117, -RZ, RZ, 0, 2.384185791015625e-07 ;  /* 0x00000004ff757435 */ /* 0x001fe200000001ff */
[----:B-1----:R-:W-:Y:S01]  /*2570*/  FADD.FTZ R122, R122, R116 ;  /* 0x000000747a7a7221 */ /* 0x002fe20000010000 */
[----:B------:R-:W-:Y:S02]  /*2580*/  MOV R116, 0x1f ;  /* 0x0000001f00747802 */ /* 0x000fe40000000f00 */
[----:B------:R-:W-:-:S02]  /*2590*/  MOV R67, 0xffffffff ;  /* 0xffffffff00437802 */ /* 0x000fc40000000f00 */
[----:B------:R-:W-:Y:S02]  /*25a0*/  MOV R118, R121 ;  /* 0x0000007900767202 */ /* 0x000fe40000000f00 */
[----:B------:R-:W-:Y:S02]  /*25b0*/  MOV R120, 0x25d0 ;  /* 0x000025d000787802 */ /* 0x000fe40000000f00 */
[----:B------:R-:W-:Y:S05]  /*25c0*/  CALL.REL.NOINC `($__internal_129_$__cuda_sm70_shflsync_bfly_p) ;  /* 0x0000027000007944 */ /* 0x000fea0003c00000 */
[----:B0-----:R-:W-:Y:S01]  /*25d0*/  HFMA2.MMA R117, -RZ, RZ, 0, 2.384185791015625e-07 ;  /* 0x00000004ff757435 */ /* 0x001fe200000001ff */
[----:B-1----:R-:W-:Y:S02]  /*25e0*/  MOV R123, R116 ;  /* 0x00000074007b7202 */ /* 0x002fe40000000f00 */
[----:B------:R-:W-:Y:S02]  /*25f0*/  MOV R118, R122 ;  /* 0x0000007a00767202 */ /* 0x000fe40000000f00 */
[----:B------:R-:W-:Y:S02]  /*2600*/  MOV R116, 0x1f ;  /* 0x0000001f00747802 */ /* 0x000fe40000000f00 */
[----:B------:R-:W-:Y:S02]  /*2610*/  MOV R67, 0xffffffff ;  /* 0xffffffff00437802 */ /* 0x000fe40000000f00 */
[----:B------:R-:W-:-:S02]  /*2620*/  MOV R120, 0x2640 ;  /* 0x0000264000787802 */ /* 0x000fc40000000f00 */
[----:B------:R-:W-:Y:S05]  /*2630*/  CALL.REL.NOINC `($__internal_129_$__cuda_sm70_shflsync_bfly_p) ;  /* 0x0000020000007944 */ /* 0x000fea0003c00000 */
[----:B------:R-:W-:Y:S01]  /*2640*/  FADD.FTZ R121, R123, R121 ;  /* 0x000000797b797221 */ /* 0x000fe20000010000 */
[----:B0-----:R-:W-:Y:S01]  /*2650*/  HFMA2.MMA R117, -RZ, RZ, 0, 4.76837158203125e-07 ;  /* 0x00000008ff757435 */ /* 0x001fe200000001ff */
[----:B-1----:R-:W-:Y:S01]  /*2660*/  FADD.FTZ R122, R122, R116 ;  /* 0x000000747a7a7221 */ /* 0x002fe20000010000 */
[----:B------:R-:W-:-:S02]  /*2670*/  MOV R116, 0x1f ;  /* 0x0000001f00747802 */ /* 0x000fc40000000f00 */
[----:B------:R-:W-:Y:S02]  /*2680*/  MOV R67, 0xffffffff ;  /* 0xffffffff00437802 */ /* 0x000fe40000000f00 */
[----:B------:R-:W-:Y:S02]  /*2690*/  MOV R118, R121 ;  /* 0x0000007900767202 */ /* 0x000fe40000000f00 */
[----:B------:R-:W-:Y:S02]  /*26a0*/  MOV R120, 0x26c0 ;  /* 0x000026c000787802 */ /* 0x000fe40000000f00 */
[----:B------:R-:W-:Y:S05]  /*26b0*/  CALL.REL.NOINC `($__internal_129_$__cuda_sm70_shflsync_bfly_p) ;  /* 0x0000018000007944 */ /* 0x000fea0003c00000 */
[----:B0-----:R-:W-:Y:S01]  /*26c0*/  HFMA2.MMA R117, -RZ, RZ, 0, 4.76837158203125e-07 ;  /* 0x00000008ff757435 */ /* 0x001fe200000001ff */
[----:B-1----:R-:W-:Y:S02]  /*26d0*/  MOV R123, R116 ;  /* 0x00000074007b7202 */ /* 0x002fe40000000f00 */
[----:B------:R-:W-:Y:S02]  /*26e0*/  MOV R118, R122 ;  /* 0x0000007a00767202 */ /* 0x000fe40000000f00 */
[----:B------:R-:W-:Y:S02]  /*26f0*/  MOV R116, 0x1f ;  /* 0x0000001f00747802 */ /* 0x000fe40000000f00 */
[----:B------:R-:W-:-:S02]  /*2700*/  MOV R67, 0xffffffff ;  /* 0xffffffff00437802 */ /* 0x000fc40000000f00 */
[----:B------:R-:W-:Y:S02]  /*2710*/  MOV R120, 0x2730 ;  /* 0x0000273000787802 */ /* 0x000fe40000000f00 */
[----:B------:R-:W-:Y:S05]  /*2720*/  CALL.REL.NOINC `($__internal_129_$__cuda_sm70_shflsync_bfly_p) ;  /* 0x0000011000007944 */ /* 0x000fea0003c00000 */
[----:B------:R-:W-:Y:S01]  /*2730*/  FADD.FTZ R121, R123, R121 ;  /* 0x000000797b797221 */ /* 0x000fe20000010000 */
[----:B0-----:R-:W-:Y:S01]  /*2740*/  HFMA2.MMA R117, -RZ, RZ, 0, 9.5367431640625e-07 ;  /* 0x00000010ff757435 */ /* 0x001fe200000001ff */
[----:B-1----:R-:W-:Y:S01]  /*2750*/  FADD.FTZ R122, R122, R116 ;  /* 0x000000747a7a7221 */ /* 0x002fe20000010000 */
[----:B------:R-:W-:Y:S02]  /*2760*/  MOV R116, 0x1f ;  /* 0x0000001f00747802 */ /* 0x000fe40000000f00 */
[----:B------:R-:W-:Y:S02]  /*2770*/  MOV R67, 0xffffffff ;  /* 0xffffffff00437802 */ /* 0x000fe40000000f00 */
[----:B------:R-:W-:Y:S02]  /*2780*/  MOV R118, R121 ;  /* 0x0000007900767202 */ /* 0x000fe40000000f00 */
[----:B------:R-:W-:Y:S02]  /*2790*/  MOV R120, 0x27b0 ;  /* 0x000027b000787802 */ /* 0x000fe40000000f00 */
[----:B------:R-:W-:Y:S05]  /*27a0*/  CALL.REL.NOINC `($__internal_129_$__cuda_sm70_shflsync_bfly_p) ;  /* 0x0000009000007944 */ /* 0x000fea0003c00000 */
[----:B0-----:R-:W-:Y:S01]  /*27b0*/  HFMA2.MMA R117, -RZ, RZ, 0, 9.5367431640625e-07 ;  /* 0x00000010ff757435 */ /* 0x001fe200000001ff */
[----:B-1----:R-:W-:-:S02]  /*27c0*/  MOV R123, R116 ;  /* 0x00000074007b7202 */ /* 0x002fc40000000f00 */
[----:B------:R-:W-:Y:S02]  /*27d0*/  MOV R118, R122 ;  /* 0x0000007a00767202 */ /* 0x000fe40000000f00 */
[----:B------:R-:W-:Y:S02]  /*27e0*/  MOV R116, 0x1f ;  /* 0x0000001f00747802 */ /* 0x000fe40000000f00 */
[----:B------:R-:W-:Y:S02]  /*27f0*/  MOV R67, 0xffffffff ;  /* 0xffffffff00437802 */ /* 0x000fe40000000f00 */
[----:B------:R-:W-:Y:S02]  /*2800*/  MOV R120, 0x2820 ;  /* 0x0000282000787802 */ /* 0x000fe40000000f00 */
[----:B------:R-:W-:Y:S05]  /*2810*/  CALL.REL.NOINC `($__internal_129_$__cuda_sm70_shflsync_bfly_p) ;  /* 0x0000002000007944 */ /* 0x000fea0003c00000 */
[----:B01----:R-:W-:Y:S01]  /*2820*/  MOV R67, R116 ;  /* 0x0000007400437202 */ /* 0x003fe20000000f00 */
[----:B------:R-:W-:Y:S05]  /*2830*/  BRA `(.L_x_4725) ;  /* 0xffffe81000007947 */ /* 0x000fea000383ffff */
        .weak           $__internal_129_$__cuda_sm70_shflsync_bfly_p
        .type           $__internal_129_$__cuda_sm70_shflsync_bfly_p,@function
        .size           $__internal_129_$__cuda_sm70_shflsync_bfly_p,(.L_x_7307 - $__internal_129_$__cuda_sm70_shflsync_bfly_p)
$__internal_129_$__cuda_sm70_shflsync_bfly_p:
[----:B------:R-:W-:Y:S01]  /*2840*/  HFMA2.MMA R125, -RZ, RZ, 0, 0 ;  /* 0x00000000ff7d7435 */ /* 0x000fe200000001ff */
[----:B------:R-:W-:Y:S01]  /*2850*/  MOV R124, R120 ;  /* 0x00000078007c7202 */ /* 0x000fe20000000f00 */
[----:B------:R-:W-:Y:S04]  /*2860*/  WARPSYNC R67 ;  /* 0x0000004300007348 */ /* 0x000fe80003800000 */
[----:B------:R0:W1:Y:S01]  /*2870*/  SHFL.BFLY PT, R116, R118, R117, R116 ;  /* 0x0c00007576747389 */ /* 0x00006200000e0074 */
[----:B------:R-:W-:Y:S05]  /*2880*/  RET.REL.NODEC R124 `(_ZN10layer_norm13ln_bwd_kernelINS_13Kernel_traitsI6__halfS2_fS2_fjLj512ELj1ELj4ELj1ELj16ENS_18Kernel_traits_baseILj512ES2_S2_fS2_fjLj128EEEEELb1ELb0ELb0ELb1EEEvNS_9BwdParamsE) ;  /* 0xffffd7707c007950 */ /* 0x000fea0003c3ffff */
.L_x_4726:
        /* <DEDUP_REMOVED lines=15> */
.L_x_7307:


//--------------------- .text._ZN10layer_norm22ln_bwd_finalize_kernelINS_22Kernel_traits_finalizeILj512E6__halfS2_fS2_fjLb0ELj1024ELj4ENS_18Kernel_traits_baseILj512ES2_S2_fS2_fjLj1024EEEEELb0ELb0EEEvNS_9BwdParamsE --------------------------
	.section	.text._ZN10layer_norm22ln_bwd_finalize_kernelINS_22Kernel_traits_finalizeILj512E6__halfS2_fS2_fjLb0ELj1024ELj4ENS_18Kernel_traits_baseILj512ES2_S2_fS2_fjLj1024EEEEELb0ELb0EEEvNS_9BwdParamsE,"ax",@progbits
	.sectioninfo	@"SHI_REGISTERS=30"
	.align	128
        .global         _ZN10layer_norm22ln_bwd_finalize_kernelINS_22Kernel_traits_finalizeILj512E6__halfS2_fS2_fjLb0ELj1024ELj4ENS_18Kernel_traits_baseILj512ES2_S2_fS2_fjLj1024EEEEELb0ELb0EEEvNS_9BwdParamsE
        .type           _ZN10layer_norm22ln_bwd_finalize_kernelINS_22Kernel_traits_finalizeILj512E6__halfS2_fS2_fjLb0ELj1024ELj4ENS_18Kernel_traits_baseILj512ES2_S2_fS2_fjLj1024EEEEELb0ELb0EEEvNS_9BwdParamsE,@function
        .size           _ZN10layer_norm22ln_bwd_finalize_kernelINS_22Kernel_traits_finalizeILj512E6__halfS2_fS2_fjLb0ELj1024ELj4ENS_18Kernel_traits_baseILj512ES2_S2_fS2_fjLj1024EEEEELb0ELb0EEEvNS_9BwdParamsE,(.L_x_7308 - _ZN10layer_norm22ln_bwd_finalize_kernelINS_22Kernel_traits_finalizeILj512E6__halfS2_fS2_fjLb0ELj1024ELj4ENS_18Kernel_traits_baseILj512ES2_S2_fS2_fjLj1024EEEEELb0ELb0EEEvNS_9BwdParamsE)
        .other          _ZN10layer_norm22ln_bwd_finalize_kernelINS_22Kernel_traits_finalizeILj512E6__halfS2_fS2_fjLb0ELj1024ELj4ENS_18Kernel_traits_baseILj512ES2_S2_fS2_fjLj1024EEEEELb0ELb0EEEvNS_9BwdParamsE,@"STO_CUDA_ENTRY STV_DEFAULT"
_ZN10layer_norm22ln_bwd_finalize_kernelINS_22Kernel_traits_finalizeILj512E6__halfS2_fS2_fjLb0ELj1024ELj4ENS_18Kernel_traits_baseILj512ES2_S2_fS2_fjLj1024EEEEELb0ELb0EEEvNS_9BwdParamsE:
.text._ZN10layer_norm22ln_bwd_finalize_kernelINS_22Kernel_traits_finalizeILj512E6__halfS2_fS2_fjLb0ELj1024ELj4ENS_18Kernel_traits_baseILj512ES2_S2_fS2_fjLj1024EEEEELb0ELb0EEEvNS_9BwdParamsE:
        /* <DEDUP_REMOVED lines=19> */
.L_x_4740:
        /* <DEDUP_REMOVED lines=28> */
.L_x_4731:
        /* <DEDUP_REMOVED lines=35> */
.L_x_4730:
[----:B------:R-:W-:Y:S05]  /*0520*/  BSYNC B1 ;  /* 0x0000000000017941 */ /* 0x000fea0003800000 */
.L_x_4729:
        /* <DEDUP_REMOVED lines=23> */
.L_x_4733:
[----:B------:R-:W-:Y:S05]  /*06a0*/  BSYNC B1 ;  /* 0x0000000000017941 */ /* 0x000fea0003800000 */
.L_x_4732:
        /* <DEDUP_REMOVED lines=11> */
.L_x_4734:
[----:B------:R-:W-:Y:S05]  /*0760*/  BSYNC B1 ;  /* 0x0000000000017941 */ /* 0x000fea0003800000 */
.L_x_4728:
[----:B------:R-:W-:Y:S05]  /*0770*/  BSYNC B0 ;  /* 0x0000000000007941 */ /* 0x000fea0003800000 */
.L_x_4727:
        /* <DEDUP_REMOVED lines=11> */
.L_x_4741:
        /* <DEDUP_REMOVED lines=18> */
.L_x_4742:
[----:B---3--:R-:W-:Y:S02]  /*0950*/  FADD.FTZ R4, R4, R9 ;  /* 0x0000000904047221 */ /* 0x008fe40000010000 */
[----:B-12---:R-:W-:-:S03]  /*0960*/  FADD.FTZ R6, R5, R6 ;  /* 0x0000000605067221 */ /* 0x006fc60000010000 */
[----:B------:R1:W-:Y:S04]  /*0970*/  @!P1 STS [R17.X4+0x2000], R4 ;  /* 0x0020000411009388 */ /* 0x0003e80000004800 */
[----:B------:R1:W-:Y:S02]  /*0980*/  @!P1 STS [R17.X4+0x2080], R6 ;  /* 0x0020800611009388 */ /* 0x0003e40000004800 */
.L_x_4735:
        /* <DEDUP_REMOVED lines=17> */
.L_x_4739:
[----:B------:R-:W-:Y:S05]  /*0aa0*/  BSYNC B0 ;  /* 0x0000000000007941 */ /* 0x000fea0003800000 */
.L_x_4738:
[C---:B------:R-:W-:Y:S02]  /*0ab0*/  ISETP.GT.U32.AND P1, PT, R18.reuse, -0x201, PT ;  /* 0xfffffdff1200780c */ /* 0x040fe40003f24070 */
[----:B------:R-:W-:Y:S02]  /*0ac0*/  IADD3 R18, R18, 0x200, RZ ;  /* 0x0000020012127810 */ /* 0x000fe40007ffe0ff */
[----:B------:R-:W-:-:S09]  /*0ad0*/  IADD3 R19, R19, 0x100, RZ ;  /* 0x0000010013137810 */ /* 0x000fd20007ffe0ff */
[----:B01----:R-:W-:Y:S05]  /*0ae0*/  @P1 BRA `(.L_x_4740) ;  /* 0xfffff64000001947 */ /* 0x003fea000383ffff */
[----:B------:R-:W-:Y:S05]  /*0af0*/  EXIT ;  /* 0x000000000000794d */ /* 0x000fea0003800000 */
.L_x_4736:
[----:B--2---:R-:W-:Y:S01]  /*0b00*/  IMAD.MOV.U32 R9, RZ, RZ, R5 ;  /* 0x000000ffff097224 */ /* 0x004fe200078e0005 */
[----:B------:R-:W-:Y:S01]  /*0b10*/  MOV R8, 0x1 ;  /* 0x0000000100087802 */ /* 0x000fe20000000f00 */
[----:B------:R-:W-:Y:S01]  /*0b20*/  IMAD.MOV.U32 R7, RZ, RZ, 0x1f ;  /* 0x0000001fff077424 */ /* 0x000fe200078e00ff */
[----:B------:R-:W-:Y:S02]  /*0b30*/  MOV R10, 0xffffffff ;  /* 0xffffffff000a7802 */ /* 0x000fe40000000f00 */
[----:B------:R-:W-:Y:S02]  /*0b40*/  MOV R2, 0xb60 ;  /* 0x00000b6000027802 */ /* 0x000fe40000000f00 */
[----:B01----:R-:W-:Y:S05]  /*0b50*/  CALL.REL.NOINC `($__internal_130_$__cuda_sm70_shflsync_bfly_p) ;  /* 0x000003b000007944 */ /* 0x003fea0003c00000 */
[----:B-1----:R-:W-:Y:S01]  /*0b60*/  IMAD.MOV.U32 R2, RZ, RZ, R7 ;  /* 0x000000ffff027224 */ /* 0x002fe200078e0007 */
[----:B0-----:R-:W-:Y:S05]  /*0b70*/  BRA `(.L_x_4741) ;  /* 0xfffffcb000007947 */ /* 0x001fea000383ffff */
.L_x_4737:
[----:B------:R-:W-:Y:S01]  /*0b80*/  HFMA2.MMA R8, -RZ, RZ, 0, 1.1920928955078125e-07 ;  /* 0x00000002ff087435 */ /* 0x000fe200000001ff */
[----:B------:R-:W-:Y:S01]  /*0b90*/  IMAD.MOV.U32 R7, RZ, RZ, 0x1f ;  /* 0x0000001fff077424 */ /* 0x000fe200078e00ff */
[----:B------:R-:W-:Y:S02]  /*0ba0*/  MOV R10, 0xffffffff ;  /* 0xffffffff000a7802 */ /* 0x000fe40000000f00 */
[----:B------:R-:W-:-:S02]  /*0bb0*/  MOV R2, 0xbd0 ;  /* 0x00000bd000027802 */ /* 0x000fc40000000f00 */
[----:B012---:R-:W-:Y:S05]  /*0bc0*/  CALL.REL.NOINC `($__internal_130_$__cuda_sm70_shflsync_bfly_p) ;  /* 0x0000034000007944 */ /* 0x007fea0003c00000 */
[----:B01----:R-:W-:Y:S01]  /*0bd0*/  FADD.FTZ R9, R9, R7 ;  /* 0x0000000709097221 */ /* 0x003fe20000010000 */
[----:B------:R-:W-:Y:S01]  /*0be0*/  HFMA2.MMA R7, -RZ, RZ, 0, 1.847743988037109375e-06 ;  /* 0x0000001fff077435 */ /* 0x000fe200000001ff */
[----:B------:R-:W-:Y:S01]  /*0bf0*/  IMAD.MOV.U32 R8, RZ, RZ, 0x4 ;  /* 0x00000004ff087424 */ /* 0x000fe200078e00ff */
[----:B------:R-:W-:Y:S01]  /*0c00*/  MOV R2, 0xc30 ;  /* 0x00000c3000027802 */ /* 0x000fe20000000f00 */
[----:B------:R-:W-:-:S03]  /*0c10*/  IMAD.MOV.U32 R10, RZ, RZ, -0x1 ;  /* 0xffffffffff0a7424 */ /* 0x000fc600078e00ff */
[----:B------:R-:W-:Y:S05]  /*0c20*/  CALL.REL.NOINC `($__internal_130_$__cuda_sm70_shflsync_bfly_p) ;  /* 0x000002e000007944 */ /* 0x000fea0003c00000 */
[----:B01----:R-:W-:Y:S01]  /*0c30*/  FADD.FTZ R9, R9, R7 ;  /* 0x0000000709097221 */ /* 0x003fe20000010000 */
[----:B------:R-:W-:Y:S01]  /*0c40*/  HFMA2.MMA R7, -RZ, RZ, 0, 1.847743988037109375e-06 ;  /* 0x0000001fff077435 */ /* 0x000fe200000001ff */
[----:B------:R-:W-:Y:S01]  /*0c50*/  MOV R8, 0x8 ;  /* 0x0000000800087802 */ /* 0x000fe20000000f00 */
[----:B------:R-:W-:Y:S01]  /*0c60*/  IMAD.MOV.U32 R10, RZ, RZ, -0x1 ;  /* 0xffffffffff0a7424 */ /* 0x000fe200078e00ff */
[----:B------:R-:W-:-:S03]  /*0c70*/  MOV R2, 0xc90 ;  /* 0x00000c9000027802 */ /* 0x000fc60000000f00 */
[----:B------:R-:W-:Y:S05]  /*0c80*/  CALL.REL.NOINC `($__internal_130_$__cuda_sm70_shflsync_bfly_p) ;  /* 0x0000028000007944 */ /* 0x000fea0003c00000 */
[----:B-1----:R-:W-:Y:S01]  /*0c90*/  FADD.FTZ R6, R9, R7 ;  /* 0x0000000709067221 */ /* 0x002fe20000010000 */
[----:B------:R-:W-:Y:S01]  /*0ca0*/  HFMA2.MMA R7, -RZ, RZ, 0, 1.847743988037109375e-06 ;  /* 0x0000001fff077435 */ /* 0x000fe200000001ff */
[----:B0-----:R-:W-:Y:S01]  /*0cb0*/  MOV R8, 0x10 ;  /* 0x0000001000087802 */ /* 0x001fe20000000f00 */
[----:B------:R-:W-:Y:S01]  /*0cc0*/  IMAD.MOV.U32 R10, RZ, RZ, -0x1 ;  /* 0xffffffffff0a7424 */ /* 0x000fe200078e00ff */
[----:B------:R-:W-:-:S02]  /*0cd0*/  MOV R2, 0xd00 ;  /* 0x00000d0000027802 */ /* 0x000fc40000000f00 */
[----:B------:R-:W-:Y:S02]  /*0ce0*/  MOV R9, R6 ;  /* 0x0000000600097202 */ /* 0x000fe40000000f00 */
[----:B------:R-:W-:Y:S05]  /*0cf0*/  CALL.REL.NOINC `($__internal_130_$__cuda_sm70_shflsync_bfly_p) ;  /* 0x0000021000007944 */ /* 0x000fea0003c00000 */
[----:B0-----:R-:W-:Y:S01]  /*0d00*/  HFMA2.MMA R8, -RZ, RZ, 0, 5.9604644775390625e-08 ;  /* 0x00000001ff087435 */ /* 0x001fe200000001ff */
[----:B-1----:R-:W-:Y:S01]  /*0d10*/  MOV R5, R7 ;  /* 0x0000000700057202 */ /* 0x002fe20000000f00 */
[----:B------:R-:W-:Y:S01]  /*0d20*/  IMAD.MOV.U32 R9, RZ, RZ, R4 ;  /* 0x000000ffff097224 */ /* 0x000fe200078e0004 */
[----:B------:R-:W-:Y:S01]  /*0d30*/  MOV R7, 0x1f ;  /* 0x0000001f00077802 */ /* 0x000fe20000000f00 */
[----:B------:R-:W-:Y:S01]  /*0d40*/  IMAD.MOV.U32 R10, RZ, RZ, -0x1 ;  /* 0xffffffffff0a7424 */ /* 0x000fe200078e00ff */
[----:B------:R-:W-:Y:S02]  /*0d50*/  MOV R2, 0xd70 ;  /* 0x00000d7000027802 */ /* 0x000fe40000000f00 */
[----:B------:R-:W-:Y:S05]  /*0d60*/  CALL.REL.NOINC `($__internal_130_$__cuda_sm70_shflsync_bfly_p) ;  /* 0x000001a000007944 */ /* 0x000fea0003c00000 */
[----:B0-----:R-:W-:Y:S01]  /*0d70*/  HFMA2.MMA R8, -RZ, RZ, 0, 1.1920928955078125e-07 ;  /* 0x00000002ff087435 */ /* 0x001fe200000001ff */
[----:B-1----:R-:W-:Y:S01]  /*0d80*/  FADD.FTZ R9, R4, R7 ;  /* 0x0000000704097221 */ /* 0x002fe20000010000 */
[----:B------:R-:W-:Y:S01]  /*0d90*/  MOV R7, 0x1f ;  /* 0x0000001f00077802 */ /* 0x000fe20000000f00 */
[----:B------:R-:W-:Y:S01]  /*0da0*/  IMAD.MOV.U32 R10, RZ, RZ, -0x1 ;  /* 0xffffffffff0a7424 */ /* 0x000fe200078e00ff */
[----:B------:R-:W-:Y:S02]  /*0db0*/  MOV R2, 0xdd0 ;  /* 0x00000dd000027802 */ /* 0x000fe40000000f00 */
[----:B------:R-:W-:Y:S05]  /*0dc0*/  CALL.REL.NOINC `($__internal_130_$__cuda_sm70_shflsync_bfly_p) ;  /* 0x0000014000007944 */ /* 0x000fea0003c00000 */
[----:B0-----:R-:W-:Y:S01]  /*0dd0*/  HFMA2.MMA R8, -RZ, RZ, 0, 2.384185791015625e-07 ;  /* 0x00000004ff087435 */ /* 0x001fe200000001ff */
[----:B-1----:R-:W-:Y:S01]  /*0de0*/  FADD.FTZ R9, R9, R7 ;  /* 0x0000000709097221 */ /* 0x002fe20000010000 */
[----:B------:R-:W-:Y:S01]  /*0df0*/  MOV R7, 0x1f ;  /* 0x0000001f00077802 */ /* 0x000fe20000000f00 */
[----:B------:R-:W-:Y:S01]  /*0e00*/  IMAD.MOV.U32 R10, RZ, RZ, -0x1 ;  /* 0xffffffffff0a7424 */ /* 0x000fe200078e00ff */
[----:B------:R-:W-:-:S02]  /*0e10*/  MOV R2, 0xe30 ;  /* 0x00000e3000027802 */ /* 0x000fc40000000f00 */
[----:B------:R-:W-:Y:S05]  /*0e20*/  CALL.REL.NOINC `($__internal_130_$__cuda_sm70_shflsync_bfly_p) ;  /* 0x000000e000007944 */ /* 0x000fea0003c00000 */
[----:B0-----:R-:W-:Y:S01]  /*0e30*/  HFMA2.MMA R8, -RZ, RZ, 0, 4.76837158203125e-07 ;  /* 0x00000008ff087435 */ /* 0x001fe200000001ff */
[----:B-1----:R-:W-:Y:S01]  /*0e40*/  FADD.FTZ R9, R9, R7 ;  /* 0x0000000709097221 */ /* 0x002fe20000010000 */
[----:B------:R-:W-:Y:S01]  /*0e50*/  MOV R7, 0x1f ;  /* 0x0000001f00077802 */ /* 0x000fe20000000f00 */
[----:B------:R-:W-:Y:S01]  /*0e60*/  IMAD.MOV.U32 R10, RZ, RZ, -0x1 ;  /* 0xffffffffff0a7424 */ /* 0x000fe200078e00ff */
[----:B------:R-:W-:-:S02]  /*0e70*/  MOV R2, 0xe90 ;  /* 0x00000e9000027802 */ /* 0x000fc40000000f00 */
[----:B------:R-:W-:Y:S05]  /*0e80*/  CALL.REL.NOINC `($__internal_130_$__cuda_sm70_shflsync_bfly_p) ;  /* 0x0000008000007944 */ /* 0x000fea0003c00000 */
[----:B0-----:R-:W-:Y:S01]  /*0e90*/  HFMA2.MMA R8, -RZ, RZ, 0, 9.5367431640625e-07 ;  /* 0x00000010ff087435 */ /* 0x001fe200000001ff */
[----:B-1----:R-:W-:Y:S01]  /*0ea0*/  FADD.FTZ R9, R9, R7 ;  /* 0x0000000709097221 */ /* 0x002fe20000010000 */
[----:B------:R-:W-:Y:S01]  /*0eb0*/  MOV R7, 0x1f ;  /* 0x0000001f00077802 */ /* 0x000fe20000000f00 */
[----:B------:R-:W-:Y:S01]  /*0ec0*/  IMAD.MOV.U32 R10, RZ, RZ, -0x1 ;  /* 0xffffffffff0a7424 */ /* 0x000fe200078e00ff */
[----:B------:R-:W-:-:S02]  /*0ed0*/  MOV R2, 0xef0 ;  /* 0x00000ef000027802 */ /* 0x000fc40000000f00 */
[----:B------:R-:W-:Y:S05]  /*0ee0*/  CALL.REL.NOINC `($__internal_130_$__cuda_sm70_shflsync_bfly_p) ;  /* 0x0000002000007944 */ /* 0x000fea0003c00000 */
[----:B-1----:R-:W-:Y:S01]  /*0ef0*/  MOV R4, R7 ;  /* 0x0000000700047202 */ /* 0x002fe20000000f00 */
[----:B0-----:R-:W-:Y:S05]  /*0f00*/  BRA `(.L_x_4742) ;  /* 0xfffffa4000007947 */ /* 0x001fea000383ffff */
        .weak           $__internal_130_$__cuda_sm70_shflsync_bfly_p
        .type           $__internal_130_$__cuda_sm70_shflsync_bfly_p,@function
        .size           $__internal_130_$__cuda_sm70_shflsync_bfly_p,(.L_x_7308 - $__internal_130_$__cuda_sm70_shflsync_bfly_p)
$__internal_130_$__cuda_sm70_shflsync_bfly_p:
[----:B------:R-:W-:Y:S01]  /*0f10*/  HFMA2.MMA R3, -RZ, RZ, 0, 0 ;  /* 0x00000000ff037435 */ /* 0x000fe200000001ff */
[----:B------:R-:W-:Y:S04]  /*0f20*/  WARPSYNC R10 ;  /* 0x0000000a00007348 */ /* 0x000fe80003800000 */
[----:B------:R0:W1:Y:S01]  /*0f30*/  SHFL.BFLY PT, R7, R9, R8, R7 ;  /* 0x0c00000809077389 */ /* 0x00006200000e0007 */
[----:B------:R-:W-:Y:S05]  /*0f40*/  RET.REL.NODEC R2 `(_ZN10layer_norm22ln_bwd_finalize_kernelINS_22Kernel_traits_finalizeILj512E6__halfS2_fS2_fjLb0ELj1024ELj4ENS_18Kernel_traits_baseILj512ES2_S2_fS2_fjLj1024EEEEELb0ELb0EEEvNS_9BwdParamsE) ;  /* 0xfffff0b002007950 */ /* 0x000fea0003c3ffff */
.L_x_4743:
        /* <DEDUP_REMOVED lines=11> */
.L_x_7308:


//--------------------- .text._ZN10layer_norm13ln_bwd_kernelINS_13Kernel_traitsI6__halfS2_fS2_fjLj512ELj1ELj4ELj1ELj16ENS_18Kernel_traits_baseILj512ES2_S2_fS2_fjLj128EEEEELb1ELb0ELb1ELb0EEEvNS_9BwdParamsE --------------------------
	.section	.text._ZN10layer_norm13ln_bwd_kernelINS_13Kernel_traitsI6__halfS2_fS2_fjLj512ELj1ELj4ELj1ELj16ENS_18Kernel_traits_baseILj512ES2_S2_fS2_fjLj128EEEEELb1ELb0ELb1ELb0EEEvNS_9BwdParamsE,"ax",@progbits
	.sectioninfo	@"SHI_REGISTERS=143"
	.align	128
        .global         _ZN10layer_norm13ln_bwd_kernelINS_13Kernel_traitsI6__halfS2_fS2_fjLj512ELj1ELj4ELj1ELj16ENS_18Kernel_traits_baseILj512ES2_S2_fS2_fjLj128EEEEELb1ELb0ELb1ELb0EEEvNS_9BwdParamsE
        .type           _ZN10layer_norm13ln_bwd_kernelINS_13Kernel_traitsI6__halfS2_fS2_fjLj512ELj1ELj4ELj1ELj16ENS_18Kernel_traits_baseILj512ES2_S2_fS2_fjLj128EEEEELb1ELb0ELb1ELb0EEEvNS_9BwdParamsE,@function
        .size           _ZN10layer_norm13ln_bwd_kernelINS_13Kernel_traitsI6__halfS2_fS2_fjLj512ELj1ELj4ELj1ELj16ENS_18Kernel_traits_baseILj512ES2_S2_fS2_fjLj128EEEEELb1ELb0ELb1ELb0EEEvNS_9BwdParamsE,(.L_x_7309 - _ZN10layer_norm13ln_bwd_kernelINS_13Kernel_traitsI6__halfS2_fS2_fjLj512ELj1ELj4ELj1ELj16ENS_18Kernel_traits_baseILj512ES2_S2_fS2_fjLj128EEEEELb1ELb0ELb1ELb0EEEvNS_9BwdParamsE)
        .other          _ZN10layer_norm13ln_bwd_kernelINS_13Kernel_traitsI6__halfS2_fS2_fjLj512ELj1ELj4ELj1ELj16ENS_18Kernel_traits_baseILj512ES2_S2_fS2_fjLj128EEEEELb1ELb0ELb1ELb0EEEvNS_9BwdParamsE,@"STO_CUDA_ENTRY STV_DEFAULT"
_ZN10layer_norm13ln_bwd_kernelINS_13Kernel_traitsI6__halfS2_fS2_fjLj512ELj1ELj4ELj1ELj16ENS_18Kernel_traits_baseILj512ES2_S2_fS2_fjLj128EEEEELb1ELb0ELb1ELb0EEEvNS_9BwdParamsE:
.text._ZN10layer_norm13ln_bwd_kernelINS_13Kernel_traitsI6__halfS2_fS2_fjLj512ELj1ELj4ELj1ELj16ENS_18Kernel_traits_baseILj512ES2_S2_fS2_fjLj128EEEEELb1ELb0ELb1ELb0EEEvNS_9BwdParamsE:
        /* <DEDUP_REMOVED lines=11> */
[----:B------:R-:W-:Y:S01]  /*00b0*/  @P0 MOV R3, 0x10 ;  /* 0x0000001000030802 */ /* 0x000fe20000000f00 */
[----:B------:R-:W0:Y:S01]  /*00c0*/  S2R R0, SR_CTAID.X ;  /* 0x0000000000007919 */ /* 0x000e220000002500 */
[----:B------:R-:W-:Y:S01]  /*00d0*/  SHF.R.U32.HI R95, RZ, 0x5, R96 ;  /* 0x00000005ff5f7819 */ /* 0x000fe20000011660 */
[----:B------:R-:W-:Y:S02]  /*00e0*/  @P1 IMAD.MOV.U32 R5, RZ, RZ, 0x10 ;  /* 0x00000010ff051424 */ /* 0x000fe400078e00ff */
[C---:B------:R-:W-:Y:S01]  /*00f0*/  @P0 IMAD.WIDE.U32 R2, R4.reuse, R3, c[0x0][0x1b0] ;  /* 0x00006c0004020625 */ /* 0x040fe200078e0003 */
[----:B------:R-:W-:-:S04]  /*0100*/  @P0 LOP3.LUT R4, R4, 0x20, RZ, 0xfc, !PT ;  /* 0x0000002004040812 */ /* 0x000fc800078efcff */
[----:B------:R1:W5:Y:S01]  /*0110*/  @P0 LDG.E.128 R84, [R2.64] ;  /* 0x0000000402540981 */ /* 0x000362000c1e1d00 */
[----:B------:R-:W-:Y:S01]  /*0120*/  @P1 IMAD.WIDE.U32 R4, R4, R5, c[0x0][0x1b0] ;  /* 0x00006c0004041625 */ /* 0x000fe200078e0005 */
[----:B------:R-:W-:Y:S01]  /*0130*/  BSSY B0, `(.L_x_4744) ;  /* 0x0000286000007945 */ /* 0x000fe20003800000 */
[----:B------:R-:W-:Y:S01]  /*0140*/  CS2R R32, SRZ ;  /* 0x0000000000207805 */ /* 0x000fe2000001ff00 */
[----:B------:R-:W-:Y:S01]  /*0150*/  CS2R R34, SRZ ;  /* 0x0000000000227805 */ /* 0x000fe2000001ff00 */
[----:B------:R-:W-:Y:S01]  /*0160*/  CS2R R28, SRZ ;  /* 0x00000000001c7805 */ /* 0x000fe2000001ff00 */
[----:B------:R2:W5:Y:S01]  /*0170*/  @P1 LDG.E.128 R36, [R4.64] ;  /* 0x0000000404241981 */ /* 0x000562000c1e1d00 */
[----:B0-----:R-:W-:-:S04]  /*0180*/  LEA R95, R0, R95, 0x2 ;  /* 0x0000005f005f7211 */ /* 0x001fc800078e10ff */
        /* <DEDUP_REMOVED lines=32> */
[----:B0-----:R-:W-:Y:S02]  /*0390*/  HADD2.F32 R0, -RZ, R39.H1_H1 ;  /* 0x30000027ff007230 */ /* 0x001fe40000004100 */
.L_x_4791:
        /* <DEDUP_REMOVED lines=36> */
.L_x_4749:
[----:B------:R-:W-:Y:S05]  /*05e0*/  BSYNC B2 ;  /* 0x0000000000027941 */ /* 0x000fea0003800000 */
.L_x_4748:
        /* <DEDUP_REMOVED lines=13> */
.L_x_4747:
[----:B0-----:R-:W-:-:S06]  /*06c0*/  IMAD.WIDE R64, R95, R72, c[0x0][0x1a0] ;  /* 0x000068005f407625 */ /* 0x001fcc00078e0248 */
[----:B------:R-:W2:Y:S01]  /*06d0*/  LDG.E R64, [R64.64] ;  /* 0x0000000440407981 */ /* 0x000ea2000c1e1900 */
[----:B-----5:R-:W-:Y:S01]  /*06e0*/  ISETP.GE.AND P3, PT, R115, 0x1, PT ;  /* 0x000000017300780c */ /* 0x020fe20003f66270 */
[----:B------:R-:W-:Y:S01]  /*06f0*/  BSSY B2, `(.L_x_4751) ;  /* 0x0000062000027945 */ /* 0x000fe20003800000 */
[----:B------:R-:W-:Y:S01]  /*0700*/  IADD3 R66, R68, -0x1, RZ ;  /* 0xffffffff44427810 */ /* 0x000fe20007ffe0ff */
[----:B------:R-:W-:Y:S01]  /*0710*/  IMAD.MOV.U32 R137, RZ, RZ, RZ ;  /* 0x000000ffff897224 */ /* 0x000fe200078e00ff */
[----:B------:R-:W-:Y:S02]  /*0720*/  MOV R135, RZ ;  /* 0x000000ff00877202 */ /* 0x000fe40000000f00 */
[----:B------:R-:W-:Y:S01]  /*0730*/  MOV R139, RZ ;  /* 0x000000ff008b7202 */ /* 0x000fe20000000f00 */
[----:B------:R-:W-:Y:S01]  /*0740*/  IMAD R66, R66, c[0x0][0x168], RZ ;  /* 0x00005a0042427a24 */ /* 0x000fe200078e02ff */
[----:B------:R-:W-:-:S05]  /*0750*/  MOV R138, R98 ;  /* 0x00000062008a7202 */ /* 0x000fca0000000f00 */
        /* <DEDUP_REMOVED lines=30> */
[--C-:B----4-:R-:W-:Y:S01]  /*0940*/  HADD2.F32 R65, -RZ, R68.reuse.H0_H0 ;  /* 0x20000044ff417230 */ /* 0x110fe20000004100 */
[C---:B------:R-:W-:Y:S01]  /*0950*/  FMUL.FTZ R99, R97.reuse, R64 ;  /* 0x0000004061637220 */ /* 0x040fe20000410000 */
[----:B------:R-:W-:Y:S01]  /*0960*/  HADD2.F32 R68, -RZ, R68.H1_H1 ;  /* 0x30000044ff447230 */ /* 0x000fe20000004100 */
[----:B------:R-:W-:Y:S02]  /*0970*/  FADD.FTZ R104, -R134, R67 ;  /* 0x0000004386687221 */ /* 0x000fe40000010100 */
[----:B------:R-:W-:Y:S01]  /*0980*/  FMUL.FTZ R108, R94, R65 ;  /* 0x000000415e6c7220 */ /* 0x000fe20000410000 */
[----:B------:R-:W-:Y:S01]  /*0990*/  HADD2.F32 R67, -RZ, R69.H0_H0 ;  /* 0x20000045ff437230 */ /* 0x000fe20000004100 */
[----:B0-----:R-:W-:-:S02]  /*09a0*/  FMUL.FTZ R101, R97, R66 ;  /* 0x0000004261657220 */ /* 0x001fc40000410000 */
[----:B------:R-:W-:Y:S02]  /*09b0*/  FFMA.FTZ R32, R99, R65, R32 ;  /* 0x0000004163207223 */ /* 0x000fe40000010020 */
[----:B------:R-:W-:Y:S02]  /*09c0*/  FADD.FTZ R16, R16, R65 ;  /* 0x0000004110107221 */ /* 0x000fe40000010000 */
[----:B------:R-:W-:Y:S02]  /*09d0*/  FMUL.FTZ R100, R97, R102 ;  /* 0x0000006661647220 */ /* 0x000fe40000410000 */
[----:B------:R-:W-:Y:S02]  /*09e0*/  FMUL.FTZ R107, R93, R68 ;  /* 0x000000445d6b7220 */ /* 0x000fe40000410000 */
[----:B------:R-:W-:Y:S02]  /*09f0*/  FADD.FTZ R64, RZ, R108 ;  /* 0x0000006cff407221 */ /* 0x000fe40000010000 */
[----:B------:R-:W-:Y:S01]  /*0a00*/  FFMA.FTZ R65, R99, R108, RZ ;  /* 0x0000006c63417223 */ /* 0x000fe200000100ff */
[----:B------:R-:W-:Y:S01]  /*0a10*/  HADD2.F32 R112, -RZ, R69.H1_H1 ;  /* 0x30000045ff707230 */ /* 0x000fe20000004100 */
[----:B------:R-:W-:-:S02]  /*0a20*/  FFMA.FTZ R34, R101, R67, R34 ;  /* 0x0000004365227223 */ /* 0x000fc40000010022 */
[----:B------:R-:W-:Y:S02]  /*0a30*/  FADD.FTZ R18, R18, R67 ;  /* 0x0000004312127221 */ /* 0x000fe40000010000 */
[----:B------:R-:W-:Y:S02]  /*0a40*/  FMUL.FTZ R110, R92, R67 ;  /* 0x000000435c6e7220 */ /* 0x000fe40000410000 */
[----:B------:R-:W-:Y:S02]  /*0a50*/  FADD.FTZ R67, R64, R107 ;  /* 0x0000006b40437221 */ /* 0x000fe40000010000 */
[----:B------:R-:W-:Y:S01]  /*0a60*/  FFMA.FTZ R65, R100, R107, R65 ;  /* 0x0000006b64417223 */ /* 0x000fe20000010041 */
[----:B------:R-:W-:Y:S01]  /*0a70*/  HADD2.F32 R69, -RZ, R70.H0_H0 ;  /* 0x20000046ff457230 */ /* 0x000fe20000004100 */
[----:B------:R-:W-:Y:S02]  /*0a80*/  FMUL.FTZ R102, R97, R104 ;  /* 0x0000006861667220 */ /* 0x000fe40000410000 */
[----:B---3--:R-:W-:-:S02]  /*0a90*/  FADD.FTZ R72, -R134, R72 ;  /* 0x0000004886487221 */ /* 0x008fc40000010100 */
[----:B------:R-:W-:Y:S02]  /*0aa0*/  FMUL.FTZ R109, R91, R112 ;  /* 0x000000705b6d7220 */ /* 0x000fe40000410000 */
[----:B------:R-:W-:Y:S02]  /*0ab0*/  FADD.FTZ R64, R67, R110 ;  /* 0x0000006e43407221 */ /* 0x000fe40000010000 */
[----:B------:R-:W-:Y:S01]  /*0ac0*/  FFMA.FTZ R65, R101, R110, R65 ;  /* 0x0000006e65417223 */ /* 0x000fe20000010041 */
[----:B-1----:R-:W-:Y:S01]  /*0ad0*/  HADD2.F32 R78, -RZ, R70.H1_H1 ;  /* 0x30000046ff4e7230 */ /* 0x002fe20000004100 */
[----:B------:R-:W-:Y:S02]  /*0ae0*/  FFMA.FTZ R35, R102, R112, R35 ;  /* 0x0000007066237223 */ /* 0x000fe40000010023 */
[----:B------:R-:W-:Y:S02]  /*0af0*/  FADD.FTZ R19, R19, R112 ;  /* 0x0000007013137221 */ /* 0x000fe40000010000 */
[----:B------:R-:W-:-:S02]  /*0b00*/  FADD.FTZ R70, -R134, R73 ;  /* 0x0000004986467221 */ /* 0x000fc40000010100 */
[C---:B------:R-:W-:Y:S02]  /*0b10*/  FMUL.FTZ R103, R97.reuse, R72 ;  /* 0x0000004861677220 */ /* 0x040fe40000410000 */
        /* <DEDUP_REMOVED lines=31> */
.L_x_4752:
[----:B------:R-:W-:Y:S05]  /*0d10*/  BSYNC B2 ;  /* 0x0000000000027941 */ /* 0x000fea0003800000 */
.L_x_4751:
[----:B------:R-:W-:Y:S05]  /*0d20*/  @!P1 BRA `(.L_x_4750) ;  /* 0x000004e000009947 */ /* 0x000fea0003800000 */
[----:B------:R-:W-:Y:S01]  /*0d30*/  HFMA2.MMA R69, -RZ, RZ, 0, 9.5367431640625e-07 ;  /* 0x00000010ff457435 */ /* 0x000fe200000001ff */
[----:B------:R-:W-:-:S05]  /*0d40*/  IMAD.WIDE.U32 R78, R138, R133, c[0x0][0x188] ;  /* 0x000062008a4e7625 */ /* 0x000fca00078e0085 */
[----:B------:R-:W2:Y:S04]  /*0d50*/  LDG.E.128 R64, [R78.64] ;  /* 0x000000044e407981 */ /* 0x000ea8000c1e1d00 */
[----:B------:R-:W-:Y:S01]  /*0d60*/  IMAD.WIDE.U32 R68, R136, R69, c[0x0][0x208] ;  /* 0x0000820088447625 */ /* 0x000fe200078e0045 */
[----:B------:R0:W3:Y:S05]  /*0d70*/  LDG.E.128 R72, [R78.64+0x10] ;  /* 0x000010044e487981 */ /* 0x0000ea000c1e1d00 */
        /* <DEDUP_REMOVED lines=11> */
[----:B----4-:R-:W-:-:S03]  /*0e30*/  HADD2.F32 R65, -RZ, R68.H0_H0 ;  /* 0x20000044ff417230 */ /* 0x010fc60000004100 */
[C---:B-1----:R-:W-:Y:S01]  /*0e40*/  FMUL.FTZ R117, R97.reuse, R64 ;  /* 0x0000004061757220 */ /* 0x042fe20000410000 */
[----:B------:R-:W-:Y:S01]  /*0e50*/  HADD2.F32 R68, -RZ, R68.H1_H1 ;  /* 0x30000044ff447230 */ /* 0x000fe20000004100 */
[----:B0-----:R-:W-:Y:S02]  /*0e60*/  FADD.FTZ R78, -R134, R67 ;  /* 0x00000043864e7221 */ /* 0x001fe40000010100 */
[----:B------:R-:W-:Y:S01]  /*0e70*/  FMUL.FTZ R122, R86, R65 ;  /* 0x00000041567a7220 */ /* 0x000fe20000410000 */
[----:B------:R-:W-:Y:S01]  /*0e80*/  HADD2.F32 R67, -RZ, R69.H0_H0 ;  /* 0x20000045ff437230 */ /* 0x000fe20000004100 */
[----:B------:R-:W-:Y:S02]  /*0e90*/  FADD.FTZ R66, -R134, R66 ;  /* 0x0000004286427221 */ /* 0x000fe40000010100 */
[----:B------:R-:W-:Y:S02]  /*0ea0*/  FMUL.FTZ R116, R97, R118 ;  /* 0x0000007661747220 */ /* 0x000fe40000410000 */
[----:B------:R-:W-:-:S02]  /*0eb0*/  FMUL.FTZ R125, R85, R68 ;  /* 0x00000044557d7220 */ /* 0x000fc40000410000 */
[----:B------:R-:W-:Y:S02]  /*0ec0*/  FADD.FTZ R64, R137, R122 ;  /* 0x0000007a89407221 */ /* 0x000fe40000010000 */
[C---:B------:R-:W-:Y:S01]  /*0ed0*/  FFMA.FTZ R139, R117.reuse, R122, R139 ;  /* 0x0000007a758b7223 */ /* 0x040fe2000001008b */
[----:B------:R-:W-:Y:S01]  /*0ee0*/  HADD2.F32 R128, -RZ, R69.H1_H1 ;  /* 0x30000045ff807230 */ /* 0x000fe20000004100 */
[----:B------:R-:W-:Y:S02]  /*0ef0*/  FFMA.FTZ R24, R117, R65, R24 ;  /* 0x0000004175187223 */ /* 0x000fe40000010018 */
[----:B------:R-:W-:Y:S02]  /*0f00*/  FADD.FTZ R8, R8, R65 ;  /* 0x0000004108087221 */ /* 0x000fe40000010000 */
[----:B------:R-:W-:Y:S02]  /*0f10*/  FMUL.FTZ R119, R97, R66 ;  /* 0x0000004261777220 */ /* 0x000fe40000410000 */
[----:B------:R-:W-:-:S02]  /*0f20*/  FMUL.FTZ R124, R84, R67 ;  /* 0x00000043547c7220 */ /* 0x000fc40000410000 */
[----:B------:R-:W-:Y:S02]  /*0f30*/  FADD.FTZ R65, R64, R125 ;  /* 0x0000007d40417221 */ /* 0x000fe40000010000 */
[----:B------:R-:W-:Y:S01]  /*0f40*/  FFMA.FTZ R139, R116, R125, R139 ;  /* 0x0000007d748b7223 */ /* 0x000fe2000001008b */
[----:B------:R-:W-:Y:S01]  /*0f50*/  HADD2.F32 R69, -RZ, R70.H0_H0 ;  /* 0x20000046ff457230 */ /* 0x000fe20000004100 */
[----:B------:R-:W-:Y:S02]  /*0f60*/  FMUL.FTZ R118, R97, R78 ;  /* 0x0000004e61767220 */ /* 0x000fe40000410000 */
[----:B---3--:R-:W-:Y:S02]  /*0f70*/  FADD.FTZ R72, -R134, R72 ;  /* 0x0000004886487221 */ /* 0x008fe40000010100 */
[----:B------:R-:W-:Y:S02]  /*0f80*/  FMUL.FTZ R127, R83, R128 ;  /* 0x00000080537f7220 */ /* 0x000fe40000410000 */
[----:B------:R-:W-:-:S02]  /*0f90*/  FADD.FTZ R64, R65, R124 ;  /* 0x0000007c41407221 */ /* 0x000fc40000010000 */
[----:B------:R-:W-:Y:S01]  /*0fa0*/  FFMA.FTZ R139, R119, R124, R139 ;  /* 0x0000007c778b7223 */ /* 0x000fe2000001008b */
[----:B------:R-:W-:Y:S01]  /*0fb0*/  HADD2.F32 R70, -RZ, R70.H1_H1 ;  /* 0x30000046ff467230 */ /* 0x000fe20000004100 */
[----:B------:R-:W-:Y:S02]  /*0fc0*/  FFMA.FTZ R27, R118, R128, R27 ;  /* 0x00000080761b7223 */ /* 0x000fe4000001001b */
[----:B------:R-:W-:Y:S02]  /*0fd0*/  FADD.FTZ R11, R11, R128 ;  /* 0x000000800b0b7221 */ /* 0x000fe40000010000 */
[----:B------:R-:W-:Y:S02]  /*0fe0*/  FADD.FTZ R120, -R134, R73 ;  /* 0x0000004986787221 */ /* 0x000fe40000010100 */
[----:B------:R-:W-:Y:S02]  /*0ff0*/  FMUL.FTZ R121, R97, R72 ;  /* 0x0000004861797220 */ /* 0x000fe40000410000 */
[----:B------:R-:W-:-:S02]  /*1000*/  FMUL.FTZ R128, R82, R69 ;  /* 0x0000004552807220 */ /* 0x000fc40000410000 */
[----:B------:R-:W-:Y:S02]  /*1010*/  FADD.FTZ R65, R64, R127 ;  /* 0x0000007f40417221 */ /* 0x000fe40000010000 */
[----:B------:R-:W-:Y:S01]  /*1020*/  FFMA.FTZ R139, R118, R127, R139 ;  /* 0x0000007f768b7223 */ /* 0x000fe2000001008b */
[----:B------:R-:W-:Y:S01]  /*1030*/  HADD2.F32 R79, -RZ, R71.H0_H0 ;  /* 0x20000047ff4f7230 */ /* 0x000fe20000004100 */
[----:B------:R-:W-:Y:S02]  /*1040*/  FADD.FTZ R74, -R134, R74 ;  /* 0x0000004a864a7221 */ /* 0x000fe40000010100 */
[----:B------:R-:W-:Y:S02]  /*1050*/  FMUL.FTZ R120, R97, R120 ;  /* 0x0000007861787220 */ /* 0x000fe40000410000 */
[----:B------:R-:W-:Y:S02]  /*1060*/  FMUL.FTZ R129, R81, R70 ;  /* 0x0000004651817220 */ /* 0x000fe40000410000 */
[----:B------:R-:W-:-:S02]  /*1070*/  FADD.FTZ R64, R65, R128 ;  /* 0x0000008041407221 */ /* 0x000fc40000010000 */
[----:B------:R-:W-:Y:S01]  /*1080*/  FFMA.FTZ R139, R121, R128, R139 ;  /* 0x00000080798b7223 */ /* 0x000fe2000001008b */
[----:B------:R-:W-:Y:S01]  /*1090*/  HADD2.F32 R71, -RZ, R71.H1_H1 ;  /* 0x30000047ff477230 */ /* 0x000fe20000004100 */
        /* <DEDUP_REMOVED lines=23> */
.L_x_4750:
[----:B------:R-:W-:Y:S05]  /*1210*/  BSYNC B1 ;  /* 0x0000000000017941 */ /* 0x000fea0003800000 */
.L_x_4746:
[----:B------:R-:W-:Y:S05]  /*1220*/  BRA.DIV ~URZ, `(.L_x_4753) ;  /* 0x00001fe27f007947 */ /* 0x000fea000b800000 */
[----:B------:R2:W3:Y:S02]  /*1230*/  SHFL.BFLY PT, R66, R137, 0x1, 0x1f ;  /* 0x0c201f0089427f89 */ /* 0x0004e400000e0000 */
.L_x_4792:
        /* <DEDUP_REMOVED lines=18> */
.L_x_4793:
[----:B------:R-:W-:Y:S01]  /*1360*/  ISETP.GE.AND P3, PT, R115, 0x1, PT ;  /* 0x000000017300780c */ /* 0x000fe20003f66270 */
[----:B----4-:R-:W-:Y:S01]  /*1370*/  FADD.FTZ R70, R70, R69 ;  /* 0x0000004546467221 */ /* 0x010fe20000010000 */
[----:B------:R-:W-:Y:S01]  /*1380*/  ISETP.NE.AND P4, PT, R126, RZ, PT ;  /* 0x000000ff7e00720c */ /* 0x000fe20003f85270 */
[----:B-1----:R-:W-:Y:S01]  /*1390*/  FADD.FTZ R64, R64, R71 ;  /* 0x0000004740407221 */ /* 0x002fe20000010000 */
[----:B------:R-:W-:Y:S01]  /*13a0*/  BSSY B1, `(.L_x_4755) ;  /* 0x00000b3000017945 */ /* 0x000fe20003800000 */
[----:B------:R-:W-:Y:S01]  /*13b0*/  FMUL.FTZ R70, R70, c[0x0][0x1e0] ;  /* 0x0000780046467a20 */ /* 0x000fe20000410000 */
[----:B------:R-:W-:Y:S01]  /*13c0*/  MOV R68, RZ ;  /* 0x000000ff00447202 */ /* 0x000fe20000000f00 */
        /* <DEDUP_REMOVED lines=22> */
.L_x_4758:
[----:B------:R-:W-:Y:S05]  /*1530*/  BSYNC B2 ;  /* 0x0000000000027941 */ /* 0x000fea0003800000 */
.L_x_4757:
        /* <DEDUP_REMOVED lines=10> */
.L_x_4760:
[----:B------:R-:W-:Y:S05]  /*15e0*/  BSYNC B2 ;  /* 0x0000000000027941 */ /* 0x000fea0003800000 */
.L_x_4759:
        /* <DEDUP_REMOVED lines=29> */
.L_x_4762:
[----:B------:R-:W-:Y:S05]  /*17c0*/  BSYNC B2 ;  /* 0x0000000000027941 */ /* 0x000fea0003800000 */
.L_x_4761:
        /* <DEDUP_REMOVED lines=8> */
.L_x_4764:
[----:B------:R-:W-:Y:S05]  /*1850*/  BSYNC B2 ;  /* 0x0000000000027941 */ /* 0x000fea0003800000 */
.L_x_4763:
        /* <DEDUP_REMOVED lines=8> */
.L_x_4766:
[----:B------:R-:W-:Y:S05]  /*18e0*/  BSYNC B2 ;  /* 0x0000000000027941 */ /* 0x000fea0003800000 */
.L_x_4765:
[----:B------:R-:W-:Y:S01]  /*18f0*/  @P3 FMUL.FTZ R72, R71, c[0x0][0x1ec] ;  /* 0x00007b0047483a20 */ /* 0x000fe20000410000 */
[----:B------:R-:W-:Y:S01]  /*1900*/  BSSY B2, `(.L_x_4767) ;  /* 0x0000011000027945 */ /* 0x000fe20003800000 */
[----:B------:R-:W-:Y:S01]  /*1910*/  @P3 FMUL.FTZ R73, R74, c[0x0][0x1ec] ;  /* 0x00007b004a493a20 */ /* 0x000fe20000410000 */
[----:B------:R-:W-:Y:S01]  /*1920*/  @P3 LOP3.LUT P6, RZ, R77, 0xff, RZ, 0xc0, !PT ;  /* 0x000000ff4dff3812 */ /* 0x000fe200078cc0ff */
[----:B------:R-:W-:Y:S01]  /*1930*/  @P3 FMUL.FTZ R72, R72, c[0x0][0x1e8] ;  /* 0x00007a0048483a20 */ /* 0x000fe20000410000 */
[----:B------:R-:W-:Y:S01]  /*1940*/  @P3 F2FP.PACK_AB R64, RZ, R64 ;  /* 0x00000040ff40323e */ /* 0x000fe200000000ff */
[----:B------:R-:W-:Y:S01]  /*1950*/  @P3 FMUL.FTZ R73, R73, c[0x0][0x1e8] ;  /* 0x00007a0049493a20 */ /* 0x000fe20000410000 */
[----:B------:R-:W-:Y:S01]  /*1960*/  @P3 F2FP.PACK_AB R67, RZ, R67 ;  /* 0x00000043ff43323e */ /* 0x000fe200000000ff */
        /* <DEDUP_REMOVED lines=10> */
.L_x_4768:
[----:B------:R-:W-:Y:S05]  /*1a10*/  BSYNC B2 ;  /* 0x0000000000027941 */ /* 0x000fea0003800000 */
.L_x_4767:
        /* <DEDUP_REMOVED lines=15> */
[----:B------:R-:W-:Y:S02]  /*1b10*/  @P3 F2FP.PACK_AB R72, RZ, R72 ;  /* 0x00000048ff48323e */ /* 0x000fe400000000ff */
[----:B------:R-:W-:Y:S02]  /*1b20*/  @P3 F2FP.PACK_AB R73, RZ, R73 ;  /* 0x00000049ff49323e */ /* 0x000fe400000000ff */
[----:B------:R-:W-:Y:S02]  /*1b30*/  @P3 F2FP.PACK_AB R78, RZ, R78 ;  /* 0x0000004eff4e323e */ /* 0x000fe400000000ff */
[----:B------:R-:W-:Y:S02]  /*1b40*/  @P3 F2FP.PACK_AB R79, RZ, R79 ;  /* 0x0000004fff4f323e */ /* 0x000fe400000000ff */
        /* <DEDUP_REMOVED lines=13> */
.L_x_4770:
[----:B------:R-:W-:Y:S05]  /*1c20*/  BSYNC B2 ;  /* 0x0000000000027941 */ /* 0x000fea0003800000 */
.L_x_4769:
        /* <DEDUP_REMOVED lines=17> */
.L_x_4772:
[----:B------:R-:W-:Y:S05]  /*1d40*/  BSYNC B2 ;  /* 0x0000000000027941 */ /* 0x000fea0003800000 */
.L_x_4771:
[----:B------:R-:W-:Y:S01]  /*1d50*/  @P3 LOP3.LUT P5, RZ, R77, 0xff0000, RZ, 0xc0, !PT ;  /* 0x00ff00004dff3812 */ /* 0x000fe200078ac0ff */
[----:B------:R-:W-:Y:S01]  /*1d60*/  @P3 FMUL.FTZ R67, R72, c[0x0][0x1ec] ;  /* 0x00007b0048433a20 */ /* 0x000fe20000410000 */
[----:B------:R-:W-:Y:S02]  /*1d70*/  SEL R58, R65, R58, P4 ;  /* 0x0000003a413a7207 */ /* 0x000fe40002000000 */
[----:B------:R-:W-:Y:S01]  /*1d80*/  @P3 FSEL R66, R64, RZ, P5 ;  /* 0x000000ff40423208 */ /* 0x000fe20002800000 */
[----:B------:R-:W-:Y:S01]  /*1d90*/  @P3 FMUL.FTZ R67, R67, c[0x0][0x1e8] ;  /* 0x00007a0043433a20 */ /* 0x000fe20000410000 */
[----:B------:R-:W-:Y:S02]  /*1da0*/  @P3 LOP3.LUT P5, RZ, R77, 0xff000000, RZ, 0xc0, !PT ;  /* 0xff0000004dff3812 */ /* 0x000fe400078ac0ff */
[----:B------:R-:W-:Y:S02]  /*1db0*/  @P3 F2FP.PACK_AB R71, RZ, R66 ;  /* 0x00000042ff47323e */ /* 0x000fe400000000ff */
[----:B------:R-:W-:-:S02]  /*1dc0*/  @P3 FSEL R67, R67, RZ, P5 ;  /* 0x000000ff43433208 */ /* 0x000fc40002800000 */
[----:B------:R-:W-:Y:S02]  /*1dd0*/  @P6 MOV R65, 0x20 ;  /* 0x0000002000416802 */ /* 0x000fe40000000f00 */
[----:B------:R-:W-:Y:S01]  /*1de0*/  @P3 PRMT R61, R61, 0x5410, R73 ;  /* 0x000054103d3d3816 */ /* 0x000fe20000000049 */
[----:B------:R-:W-:Y:S01]  /*1df0*/  @P3 IMAD.MOV.U32 R73, RZ, RZ, 0x10 ;  /* 0x00000010ff493424 */ /* 0x000fe200078e00ff */
[----:B------:R-:W-:Y:S01]  /*1e00*/  SEL R59, R72, R59, P4 ;  /* 0x0000003b483b7207 */ /* 0x000fe20002000000 */
[----:B------:R-:W-:Y:S01]  /*1e10*/  @P6 IMAD.WIDE.U32 R64, R98, R65, c[0x0][0x258] ;  /* 0x0000960062406625 */ /* 0x000fe200078e0041 */
[----:B------:R-:W-:Y:S02]  /*1e20*/  @P3 PRMT R62, R78, 0x7610, R62 ;  /* 0x000076104e3e3816 */ /* 0x000fe4000000003e */
[----:B------:R-:W-:Y:S01]  /*1e30*/  @P3 F2FP.PACK_AB R72, RZ, R67 ;  /* 0x00000043ff48323e */ /* 0x000fe200000000ff */
        /* <DEDUP_REMOVED lines=9> */
.L_x_4756:
[----:B------:R-:W-:Y:S05]  /*1ed0*/  BSYNC B1 ;  /* 0x0000000000017941 */ /* 0x000fea0003800000 */
.L_x_4755:
        /* <DEDUP_REMOVED lines=15> */
.L_x_4776:
[----:B------:R-:W-:Y:S05]  /*1fd0*/  BSYNC B2 ;  /* 0x0000000000027941 */ /* 0x000fea0003800000 */
.L_x_4775:
        /* <DEDUP_REMOVED lines=12> */
.L_x_4778:
[----:B------:R-:W-:Y:S05]  /*20a0*/  BSYNC B2 ;  /* 0x0000000000027941 */ /* 0x000fea0003800000 */
.L_x_4777:
        /* <DEDUP_REMOVED lines=25> */
.L_x_4780:
[----:B------:R-:W-:Y:S05]  /*2240*/  BSYNC B2 ;  /* 0x0000000000027941 */ /* 0x000fea0003800000 */
.L_x_4779:
        /* <DEDUP_REMOVED lines=18> */
.L_x_4782:
[----:B------:R-:W-:Y:S05]  /*2370*/  BSYNC B2 ;  /* 0x0000000000027941 */ /* 0x000fea0003800000 */
.L_x_4781:
        /* <DEDUP_REMOVED lines=8> */
.L_x_4784:
[----:B------:R-:W-:Y:S05]  /*2400*/  BSYNC B2 ;  /* 0x0000000000027941 */ /* 0x000fea0003800000 */
.L_x_4783:
        /* <DEDUP_REMOVED lines=8> */
.L_x_4786:
[----:B------:R-:W-:Y:S05]  /*2490*/  BSYNC B2 ;  /* 0x0000000000027941 */ /* 0x000fea0003800000 */
.L_x_4785:
        /* <DEDUP_REMOVED lines=8> */
.L_x_4788:
[----:B------:R-:W-:Y:S05]  /*2520*/  BSYNC B2 ;  /* 0x0000000000027941 */ /* 0x000fea0003800000 */
.L_x_4787:
        /* <DEDUP_REMOVED lines=8> */
.L_x_4790:
[----:B------:R-:W-:Y:S05]  /*25b0*/  BSYNC B2 ;  /* 0x0000000000027941 */ /* 0x000fea0003800000 */
.L_x_4789:
[----:B------:R-:W-:Y:S01]  /*25c0*/  @P3 FMUL.FTZ R69, R74, c[0x0][0x1ec] ;  /* 0x00007b004a453a20 */ /* 0x000fe20000410000 */
[----:B------:R-:W-:Y:S01]  /*25d0*/  ISETP.NE.U32.AND P2, PT, RZ, c[0x0][0x258], PT ;  /* 0x00009600ff007a0c */ /* 0x000fe20003f45070 */
[----:B------:R-:W-:Y:S01]  /*25e0*/  @P3 FMUL.FTZ R70, R73, c[0x0][0x1ec] ;  /* 0x00007b0049463a20 */ /* 0x000fe20000410000 */
[----:B------:R-:W-:Y:S01]  /*25f0*/  @P3 LOP3.LUT P4, RZ, R2, 0xff000000, RZ, 0xc0, !PT ;  /* 0xff00000002ff3812 */ /* 0x000fe2000788c0ff */
[----:B------:R-:W-:Y:S01]  /*2600*/  @P3 FMUL.FTZ R69, R69, c[0x0][0x1e8] ;  /* 0x00007a0045453a20 */ /* 0x000fe20000410000 */
[----:B------:R-:W-:Y:S01]  /*2610*/  ISETP.NE.AND.EX P2, PT, RZ, c[0x0][0x25c], PT, P2 ;  /* 0x00009700ff007a0c */ /* 0x000fe20003f45320 */
[----:B------:R-:W-:Y:S01]  /*2620*/  @P3 FMUL.FTZ R75, R134, c[0x0][0x1ec] ;  /* 0x00007b00864b3a20 */ /* 0x000fe20000410000 */
[----:B------:R-:W-:Y:S01]  /*2630*/  @P3 F2FP.PACK_AB R64, RZ, R64 ;  /* 0x00000040ff40323e */ /* 0x000fe200000000ff */
[----:B------:R-:W-:Y:S01]  /*2640*/  @P3 FMUL.FTZ R70, R70, c[0x0][0x1e8] ;  /* 0x00007a0046463a20 */ /* 0x000fe20000410000 */
[----:B------:R-:W-:Y:S01]  /*2650*/  @P3 FSEL R69, R69, RZ, P4 ;  /* 0x000000ff45453208 */ /* 0x000fe20002000000 */
[----:B------:R-:W-:Y:S01]  /*2660*/  @P3 FMUL.FTZ R75, R75, c[0x0][0x1e8] ;  /* 0x00007a004b4b3a20 */ /* 0x000fe20000410000 */
[----:B------:R-:W-:-:S02]  /*2670*/  ISETP.NE.U32.AND P4, PT, RZ, c[0x0][0x258], PT ;  /* 0x00009600ff007a0c */ /* 0x000fc40003f85070 */
[C---:B------:R-:W-:Y:S01]  /*2680*/  SEL R58, R79.reuse, R58, P2 ;  /* 0x0000003a4f3a7207 */ /* 0x040fe20001000000 */
[----:B------:R-:W-:Y:S01]  /*2690*/  @P3 FMUL.FTZ R79, R79, c[0x0][0x1ec] ;  /* 0x00007b004f4f3a20 */ /* 0x000fe20000410000 */
[----:B------:R-:W-:Y:S02]  /*26a0*/  @P3 LOP3.LUT P5, RZ, R3, 0xff, RZ, 0xc0, !PT ;  /* 0x000000ff03ff3812 */ /* 0x000fe400078ac0ff */
[----:B------:R-:W-:Y:S01]  /*26b0*/  ISETP.NE.AND.EX P4, PT, RZ, c[0x0][0x25c], PT, P4 ;  /* 0x00009700ff007a0c */ /* 0x000fe20003f85340 */
[----:B------:R-:W-:Y:S01]  /*26c0*/  @P3 FMUL.FTZ R79, R79, c[0x0][0x1e8] ;  /* 0x00007a004f4f3a20 */ /* 0x000fe20000410000 */
[----:B------:R-:W-:Y:S01]  /*26d0*/  @P3 PRMT R60, R64, 0x7610, R60 ;  /* 0x00007610403c3816 */ /* 0x000fe2000000003c */
[----:B------:R-:W-:Y:S01]  /*26e0*/  @P3 FMUL.FTZ R64, R136, c[0x0][0x1ec] ;  /* 0x00007b0088403a20 */ /* 0x000fe20000410000 */
[C---:B------:R-:W-:Y:S02]  /*26f0*/  @P3 LOP3.LUT P6, RZ, R3.reuse, 0xff00, RZ, 0xc0, !PT ;  /* 0x0000ff0003ff3812 */ /* 0x040fe400078cc0ff */
[----:B------:R-:W-:Y:S01]  /*2700*/  @P3 FSEL R70, R70, RZ, P5 ;  /* 0x000000ff46463208 */ /* 0x000fe20002800000 */
[----:B------:R-:W-:Y:S01]  /*2710*/  @P3 FMUL.FTZ R64, R64, c[0x0][0x1e8] ;  /* 0x00007a0040403a20 */ /* 0x000fe20000410000 */
[----:B------:R-:W-:-:S02]  /*2720*/  @P3 LOP3.LUT P5, RZ, R3, 0xff0000, RZ, 0xc0, !PT ;  /* 0x00ff000003ff3812 */ /* 0x000fc400078ac0ff */
[----:B------:R-:W-:Y:S02]  /*2730*/  @P3 F2FP.PACK_AB R72, RZ, R72 ;  /* 0x00000048ff48323e */ /* 0x000fe400000000ff */
[----:B------:R-:W-:Y:S02]  /*2740*/  @P3 FSEL R75, R75, RZ, P6 ;  /* 0x000000ff4b4b3208 */ /* 0x000fe40003000000 */
[----:B------:R-:W-:Y:S02]  /*2750*/  @P3 LOP3.LUT P6, RZ, R3, 0xff000000, RZ, 0xc0, !PT ;  /* 0xff00000003ff3812 */ /* 0x000fe400078cc0ff */
[----:B------:R-:W-:Y:S02]  /*2760*/  @P3 FSEL R79, R79, RZ, P5 ;  /* 0x000000ff4f4f3208 */ /* 0x000fe40002800000 */
[----:B------:R-:W-:Y:S02]  /*2770*/  @P3 F2FP.PACK_AB R67, RZ, R67 ;  /* 0x00000043ff43323e */ /* 0x000fe400000000ff */
[----:B------:R-:W-:-:S02]  /*2780*/  @P3 F2FP.PACK_AB R69, RZ, R69 ;  /* 0x00000045ff45323e */ /* 0x000fc400000000ff */
[----:B------:R-:W-:Y:S02]  /*2790*/  SEL R53, R66, R53, P2 ;  /* 0x0000003542357207 */ /* 0x000fe40001000000 */
[----:B------:R-:W-:Y:S02]  /*27a0*/  @P3 PRMT R61, R72, 0x7610, R61 ;  /* 0x00007610483d3816 */ /* 0x000fe4000000003d */
[----:B------:R-:W-:Y:S02]  /*27b0*/  @P3 F2FP.PACK_AB R70, RZ, R70 ;  /* 0x00000046ff46323e */ /* 0x000fe400000000ff */
[----:B------:R-:W-:Y:S02]  /*27c0*/  @P3 FSEL R66, R64, RZ, P6 ;  /* 0x000000ff40423208 */ /* 0x000fe40003000000 */
[----:B------:R-:W-:Y:S02]  /*27d0*/  @P3 F2FP.PACK_AB R79, RZ, R79 ;  /* 0x0000004fff4f323e */ /* 0x000fe400000000ff */
[----:B------:R-:W-:-:S02]  /*27e0*/  SEL R52, R65, R52, P2 ;  /* 0x0000003441347207 */ /* 0x000fc40001000000 */
[----:B------:R-:W-:Y:S02]  /*27f0*/  @P3 PRMT R60, R60, 0x5410, R67 ;  /* 0x000054103c3c3816 */ /* 0x000fe40000000043 */
[----:B------:R-:W-:Y:S02]  /*2800*/  @P4 MOV R65, 0x20 ;  /* 0x0000002000414802 */ /* 0x000fe40000000f00 */
[----:B------:R-:W-:Y:S02]  /*2810*/  @P3 PRMT R61, R61, 0x5410, R69 ;  /* 0x000054103d3d3816 */ /* 0x000fe40000000045 */
[----:B------:R-:W-:Y:S01]  /*2820*/  @P3 MOV R67, 0x10 ;  /* 0x0000001000433802 */ /* 0x000fe20000000f00 */
[----:B------:R-:W-:Y:S01]  /*2830*/  @P4 IMAD.WIDE.U32 R64, R98, R65, c[0x0][0x258] ;  /* 0x0000960062404625 */ /* 0x000fe200078e0041 */
[----:B------:R-:W-:Y:S02]  /*2840*/  @P3 F2FP.PACK_AB R75, RZ, R75 ;  /* 0x0000004bff4b323e */ /* 0x000fe400000000ff */
[----:B------:R-:W-:-:S02]  /*2850*/  @P3 PRMT R62, R70, 0x7610, R62 ;  /* 0x00007610463e3816 */ /* 0x000fc4000000003e */
[----:B------:R-:W-:Y:S01]  /*2860*/  @P3 F2FP.PACK_AB R69, RZ, R66 ;  /* 0x00000042ff45323e */ /* 0x000fe200000000ff */
        /* <DEDUP_REMOVED lines=12> */
.L_x_4774:
[----:B------:R-:W-:Y:S05]  /*2930*/  BSYNC B1 ;  /* 0x0000000000017941 */ /* 0x000fea0003800000 */
.L_x_4773:
[----:B0-----:R-:W-:-:S05]  /*2940*/  IMAD.MOV.U32 R64, RZ, RZ, c[0x0][0x160] ;  /* 0x00005800ff407624 */ /* 0x001fca00078e00ff */
[----:B------:R-:W-:-:S04]  /*2950*/  LEA R95, R64, R95, 0x2 ;  /* 0x0000005f405f7211 */ /* 0x000fc800078e10ff */
[----:B------:R-:W-:-:S13]  /*2960*/  ISETP.GE.AND P2, PT, R95, c[0x0][0x164], PT ;  /* 0x000059005f007a0c */ /* 0x000fda0003f46270 */
[----:B--2--5:R-:W-:Y:S01]  /*2970*/  @P2 CALL.REL.NOINC `(.L_x_4745) ;  /* 0x0000001000002944 */ /* 0x024fe20003c00000 */
[----:B------:R-:W-:Y:S05]  /*2980*/  BRA `(.L_x_4791) ;  /* 0xffffda1000007947 */ /* 0x000fea000383ffff */
.L_x_4745:
[----:B-1----:R-:W-:Y:S05]  /*2990*/  BSYNC B0 ;  /* 0x0000000000007941 */ /* 0x002fea0003800000 */
.L_x_4744:
[----:B------:R-:W-:Y:S01]  /*29a0*/  SHF.R.U32.HI R0, RZ, 0x5, R96 ;  /* 0x00000005ff007819 */ /* 0x000fe20000011660 */
[----:B------:R-:W-:Y:S01]  /*29b0*/  WARPSYNC 0xffffffff ;  /* 0xffffffff00007948 */ /* 0x000fe20003800000 */
[----:B------:R-:W-:Y:S01]  /*29c0*/  LOP3.LUT R2, R96, 0x1f, RZ, 0xc0, !PT ;  /* 0x0000001f60027812 */ /* 0x000fe200078ec0ff */
[----:B-----5:R-:W0:Y:S01]  /*29d0*/  S2R R38, SR_CTAID.X ;  /* 0x0000000000267919 */ /* 0x020e220000002500 */
[----:B------:R-:W-:-:S04]  /*29e0*/  SHF.L.U32 R3, R0, 0x6, RZ ;  /* 0x0000000600037819 */ /* 0x000fc800000006ff */
[----:B------:R-:W-:-:S05]  /*29f0*/  LOP3.LUT R0, R3, 0xffffffc0, R2, 0xe2, !PT ;  /* 0xffffffc003007812 */ /* 0x000fca00078ee202 */
[----:B------:R-:W-:-:S05]  /*2a00*/  IMAD.SHL.U32 R0, R0, 0x20, RZ ;  /* 0x0000002000007824 */ /* 0x000fca00078e00ff */
        /* <DEDUP_REMOVED lines=34> */
[----:B------:R-:W-:Y:S01]  /*2c30*/  FADD.FTZ R3, R3, R8 ;  /* 0x0000000803037221 */ /* 0x000fe20000010000 */
[----:B------:R-:W-:Y:S02]  /*2c40*/  IADD3.X R8, RZ, RZ, RZ, P4, !PT ;  /* 0x000000ffff087210 */ /* 0x000fe400027fe4ff */
        /* <DEDUP_REMOVED lines=19> */
[----:B------:R-:W-:Y:S02]  /*2d80*/  IADD3 R12, P4, R4, c[0x0][0x228], RZ ;  /* 0x00008a00040c7a10 */ /* 0x000fe40007f9e0ff */
[----:B------:R-:W-:Y:S02]  /*2d90*/  @P3 MOV R4, R10 ;  /* 0x0000000a00043202 */ /* 0x000fe40000000f00 */
[C---:B------:R-:W-:Y:S01]  /*2da0*/  IADD3.X R33, R31.reuse, c[0x0][0x22c], RZ, P4, !PT ;  /* 0x00008b001f217a10 */ /* 0x040fe200027fe4ff */
[----:B------:R-:W-:Y:S01]  /*2db0*/  @P3 IMAD.MOV.U32 R2, RZ, RZ, R12 ;  /* 0x000000ffff023224 */ /* 0x000fe200078e000c */
[----:B------:R-:W-:Y:S02]  /*2dc0*/  IADD3.X R31, R31, c[0x0][0x224], RZ, P5, !PT ;  /* 0x000089001f1f7a10 */ /* 0x000fe40002ffe4ff */
[----:B------:R-:W-:-:S02]  /*2dd0*/  @P3 IADD3 R12, P4, R12, 0x200, RZ ;  /* 0x000002000c0c3810 */ /* 0x000fc40007f9e0ff */
[----:B------:R-:W-:Y:S01]  /*2de0*/  @P3 IADD3 R10, P5, R10, 0x200, RZ ;  /* 0x000002000a0a3810 */ /* 0x000fe20007fbe0ff */
[----:B------:R-:W-:Y:S01]  /*2df0*/  @P3 IMAD.MOV.U32 R5, RZ, RZ, R31 ;  /* 0x000000ffff053224 */ /* 0x000fe200078e001f */
[----:B------:R-:W-:Y:S01]  /*2e00*/  @P3 MOV R3, R33 ;  /* 0x0000002100033202 */ /* 0x000fe20000000f00 */
[----:B------:R-:W-:Y:S01]  /*2e10*/  @P2 IMAD.MOV.U32 R6, RZ, RZ, R12 ;  /* 0x000000ffff062224 */ /* 0x000fe200078e000c */
[----:B------:R-:W-:Y:S02]  /*2e20*/  @P3 IADD3.X R31, RZ, R31, RZ, P5, !PT ;  /* 0x0000001fff1f3210 */ /* 0x000fe40002ffe4ff */
[----:B------:R-:W-:Y:S01]  /*2e30*/  @P3 IADD3.X R33, RZ, R33, RZ, P4, !PT ;  /* 0x00000021ff213210 */ /* 0x000fe200027fe4ff */
[----:B------:R-:W0:Y:S01]  /*2e40*/  LDS R19, [R96.X4] ;  /* 0x0000000060137984 */ /* 0x000e220000004800 */
[----:B------:R-:W-:Y:S01]  /*2e50*/  @P2 MOV R8, R10 ;  /* 0x0000000a00082202 */ /* 0x000fe20000000f00 */
[----:B------:R-:W-:Y:S01]  /*2e60*/  @P2 IMAD.MOV.U32 R9, RZ, RZ, R31 ;  /* 0x000000ffff092224 */ /* 0x000fe200078e001f */
[----:B------:R-:W-:Y:S01]  /*2e70*/  @P2 IADD3 R12, P4, R12, 0x200, RZ ;  /* 0x000002000c0c2810 */ /* 0x000fe20007f9e0ff */
[----:B------:R-:W1:Y:S01]  /*2e80*/  LDS R30, [R96.X4+0x800] ;  /* 0x00080000601e7984 */ /* 0x000e620000004800 */
[----:B------:R-:W-:-:S02]  /*2e90*/  @P2 IADD3 R10, P5, R10, 0x200, RZ ;  /* 0x000002000a0a2810 */ /* 0x000fc40007fbe0ff */
[-C--:B------:R-:W-:Y:S01]  /*2ea0*/  @P2 MOV R7, R33.reuse ;  /* 0x0000002100072202 */ /* 0x080fe20000000f00 */
[----:B------:R-:W2:Y:S01]  /*2eb0*/  LDS R32, [R96.X4+0x200] ;  /* 0x0002000060207984 */ /* 0x000ea20000004800 */
[----:B------:R-:W-:Y:S02]  /*2ec0*/  @P2 IADD3.X R33, RZ, R33, RZ, P4, !PT ;  /* 0x00000021ff212210 */ /* 0x000fe400027fe4ff */
[----:B------:R-:W-:Y:S01]  /*2ed0*/  @P2 IADD3.X R31, RZ, R31, RZ, P5, !PT ;  /* 0x0000001fff1f2210 */ /* 0x000fe20002ffe4ff */
        /* <DEDUP_REMOVED lines=27> */
[-C--:B------:R-:W-:Y:S01]  /*3090*/  @P1 MOV R3, R33.reuse ;  /* 0x0000002100031202 */ /* 0x080fe20000000f00 */
[----:B------:R-:W-:Y:S01]  /*30a0*/  @P1 IMAD.MOV.U32 R2, RZ, RZ, R12 ;  /* 0x000000ffff021224 */ /* 0x000fe200078e000c */
[----:B------:R-:W-:Y:S01]  /*30b0*/  @P1 IADD3 R12, P3, R12, 0x200, RZ ;  /* 0x000002000c0c1810 */ /* 0x000fe20007f7e0ff */
[----:B-1----:R-:W-:Y:S01]  /*30c0*/  FADD.FTZ R23, R23, R34 ;  /* 0x0000002217177221 */ /* 0x002fe20000010000 */
[----:B------:R-:W-:Y:S01]  /*30d0*/  @P1 MOV R4, R10 ;  /* 0x0000000a00041202 */ /* 0x000fe20000000f00 */
[----:B------:R-:W-:Y:S01]  /*30e0*/  @P1 IMAD.MOV.U32 R5, RZ, RZ, R31 ;  /* 0x000000ffff051224 */ /* 0x000fe200078e001f */
[----:B------:R-:W-:Y:S01]  /*30f0*/  @P1 IADD3 R10, P4, R10, 0x200, RZ ;  /* 0x000002000a0a1810 */ /* 0x000fe20007f9e0ff */
[----:B--2---:R-:W-:Y:S01]  /*3100*/  FADD.FTZ R0, R0, R25 ;  /* 0x0000001900007221 */ /* 0x004fe20000010000 */
[----:B------:R-:W-:Y:S01]  /*3110*/  @P2 STG.E [R6.64], R21 ;  /* 0x0000001506002986 */ /* 0x000fe2000c101904 */
[----:B------:R-:W-:-:S02]  /*3120*/  @P1 IADD3.X R33, RZ, R33, RZ, P3, !PT ;  /* 0x00000021ff211210 */ /* 0x000fc40001ffe4ff */
[----:B------:R-:W-:Y:S01]  /*3130*/  @P1 IADD3.X R31, RZ, R31, RZ, P4, !PT ;  /* 0x0000001fff1f1210 */ /* 0x000fe200027fe4ff */
[----:B------:R-:W-:Y:S01]  /*3140*/  @P2 STG.E [R8.64], R13 ;  /* 0x0000000d08002986 */ /* 0x000fe2000c101904 */
[----:B---3--:R-:W-:-:S03]  /*3150*/  FADD.FTZ R0, R0, R27 ;  /* 0x0000001b00007221 */ /* 0x008fc60000010000 */
[----:B------:R0:W-:Y:S01]  /*3160*/  @P1 STG.E [R2.64], R23 ;  /* 0x0000001702001986 */ /* 0x0001e2000c101904 */
[----:B----4-:R-:W-:-:S03]  /*3170*/  FADD.FTZ R29, R0, R29 ;  /* 0x0000001d001d7221 */ /* 0x010fc60000010000 */
        /* <DEDUP_REMOVED lines=9> */
.L_x_4753:
[----:B------:R-:W-:Y:S01]  /*3210*/  HFMA2.MMA R68, -RZ, RZ, 0, 5.9604644775390625e-08 ;  /* 0x00000001ff447435 */ /* 0x000fe200000001ff */
[----:B------:R-:W-:Y:S01]  /*3220*/  MOV R67, R137 ;  /* 0x0000008900437202 */ /* 0x000fe20000000f00 */
[----:B------:R-:W-:Y:S01]  /*3230*/  IMAD.MOV.U32 R72, RZ, RZ, 0x1f ;  /* 0x0000001fff487424 */ /* 0x000fe200078e00ff */
[----:B------:R-:W-:-:S02]  /*3240*/  MOV R73, 0xffffffff ;  /* 0xffffffff00497802 */ /* 0x000fc40000000f00 */
[----:B-1----:R-:W-:Y:S02]  /*3250*/  MOV R64, 0x3270 ;  /* 0x0000327000407802 */ /* 0x002fe40000000f00 */
[----:B0----5:R-:W-:Y:S05]  /*3260*/  CALL.REL.NOINC `($__internal_131_$__cuda_sm70_shflsync_bfly_p) ;  /* 0x0000046000007944 */ /* 0x021fea0003c00000 */
[----:B-1----:R-:W-:Y:S01]  /*3270*/  MOV R66, R68 ;  /* 0x0000004400427202 */ /* 0x002fe20000000f00 */
[----:B0-----:R-:W-:Y:S05]  /*3280*/  BRA `(.L_x_4792) ;  /* 0xffffdfb000007947 */ /* 0x001fea000383ffff */
.L_x_4754:
[----:B------:R-:W-:Y:S01]  /*3290*/  HFMA2.MMA R68, -RZ, RZ, 0, 5.9604644775390625e-08 ;  /* 0x00000001ff447435 */ /* 0x000fe200000001ff */
[----:B------:R-:W-:Y:S01]  /*32a0*/  IMAD.MOV.U32 R67, RZ, RZ, R139 ;  /* 0x000000ffff437224 */ /* 0x000fe200078e008b */
[----:B------:R-:W-:Y:S01]  /*32b0*/  MOV R72, 0x1f ;  /* 0x0000001f00487802 */ /* 0x000fe20000000f00 */
[----:B------:R-:W-:Y:S01]  /*32c0*/  IMAD.MOV.U32 R73, RZ, RZ, -0x1 ;  /* 0xffffffffff497424 */ /* 0x000fe200078e00ff */
[----:B-1----:R-:W-:Y:S02]  /*32d0*/  MOV R64, 0x32f0 ;  /* 0x000032f000407802 */ /* 0x002fe40000000f00 */
[----:B0-23-5:R-:W-:Y:S05]  /*32e0*/  CALL.REL.NOINC `($__internal_131_$__cuda_sm70_shflsync_bfly_p) ;  /* 0x000003e000007944 */ /* 0x02dfea0003c00000 */
[----:B------:R-:W-:Y:S01]  /*32f0*/  FADD.FTZ R137, R66, R137 ;  /* 0x0000008942897221 */ /* 0x000fe20000010000 */
[----:B0-----:R-:W-:Y:S01]  /*3300*/  MOV R72, 0x1f ;  /* 0x0000001f00487802 */ /* 0x001fe20000000f00 */
[----:B-1----:R-:W-:Y:S01]  /*3310*/  FADD.FTZ R139, R139, R68 ;  /* 0x000000448b8b7221 */ /* 0x002fe20000010000 */
[----:B------:R-:W-:Y:S01]  /*3320*/  HFMA2.MMA R68, -RZ, RZ, 0, 1.1920928955078125e-07 ;  /* 0x00000002ff447435 */ /* 0x000fe200000001ff */
[----:B------:R-:W-:Y:S01]  /*3330*/  IMAD.MOV.U32 R73, RZ, RZ, -0x1 ;  /* 0xffffffffff497424 */ /* 0x000fe200078e00ff */
[----:B------:R-:W-:-:S02]  /*3340*/  MOV R67, R137 ;  /* 0x0000008900437202 */ /* 0x000fc40000000f00 */
[----:B------:R-:W-:Y:S02]  /*3350*/  MOV R64, 0x3370 ;  /* 0x0000337000407802 */ /* 0x000fe40000000f00 */
[----:B------:R-:W-:Y:S05]  /*3360*/  CALL.REL.NOINC `($__internal_131_$__cuda_sm70_shflsync_bfly_p) ;  /* 0x0000036000007944 */ /* 0x000fea0003c00000 */
[----:B-1----:R-:W-:Y:S01]  /*3370*/  MOV R66, R68 ;  /* 0x0000004400427202 */ /* 0x002fe20000000f00 */
[----:B------:R-:W-:Y:S01]  /*3380*/  HFMA2.MMA R68, -RZ, RZ, 0, 1.1920928955078125e-07 ;  /* 0x00000002ff447435 */ /* 0x000fe200000001ff */
[----:B0-----:R-:W-:Y:S01]  /*3390*/  IMAD.MOV.U32 R67, RZ, RZ, R139 ;  /* 0x000000ffff437224 */ /* 0x001fe200078e008b */
[----:B------:R-:W-:Y:S01]  /*33a0*/  MOV R72, 0x1f ;  /* 0x0000001f00487802 */ /* 0x000fe20000000f00 */
[----:B------:R-:W-:Y:S01]  /*33b0*/  IMAD.MOV.U32 R73, RZ, RZ, -0x1 ;  /* 0xffffffffff497424 */ /* 0x000fe200078e00ff */
[----:B------:R-:W-:Y:S02]  /*33c0*/  MOV R64, 0x33e0 ;  /* 0x000033e000407802 */ /* 0x000fe40000000f00 */
[----:B------:R-:W-:Y:S05]  /*33d0*/  CALL.REL.NOINC `($__internal_131_$__cuda_sm70_shflsync_bfly_p) ;  /* 0x000002f000007944 */ /* 0x000fea0003c00000 */
[----:B------:R-:W-:Y:S01]  /*33e0*/  FADD.FTZ R137, R66, R137 ;  /* 0x0000008942897221 */ /* 0x000fe20000010000 */
[----:B0-----:R-:W-:Y:S01]  /*33f0*/  MOV R72, 0x1f ;  /* 0x0000001f00487802 */ /* 0x001fe20000000f00 */
[----:B-1----:R-:W-:Y:S01]  /*3400*/  FADD.FTZ R139, R139, R68 ;  /* 0x000000448b8b7221 */ /* 0x002fe20000010000 */
[----:B------:R-:W-:Y:S01]  /*3410*/  HFMA2.MMA R68, -RZ, RZ, 0, 2.384185791015625e-07 ;  /* 0x00000004ff447435 */ /* 0x000fe200000001ff */
[----:B------:R-:W-:Y:S01]  /*3420*/  IMAD.MOV.U32 R73, RZ, RZ, -0x1 ;  /* 0xffffffffff497424 */ /* 0x000fe200078e00ff */
[----:B------:R-:W-:-:S02]  /*3430*/  MOV R67, R137 ;  /* 0x0000008900437202 */ /* 0x000fc40000000f00 */
[----:B------:R-:W-:Y:S02]  /*3440*/  MOV R64, 0x3460 ;  /* 0x0000346000407802 */ /* 0x000fe40000000f00 */
[----:B------:R-:W-:Y:S05]  /*3450*/  CALL.REL.NOINC `($__internal_131_$__cuda_sm70_shflsync_bfly_p) ;  /* 0x0000027000007944 */ /* 0x000fea0003c00000 */
[----:B-1----:R-:W-:Y:S01]  /*3460*/  MOV R66, R68 ;  /* 0x0000004400427202 */ /* 0x002fe20000000f00 */
[----:B------:R-:W-:Y:S01]  /*3470*/  HFMA2.MMA R68, -RZ, RZ, 0, 2.384185791015625e-07 ;  /* 0x00000004ff447435 */ /* 0x000fe200000001ff */
        /* <DEDUP_REMOVED lines=8> */
[----:B------:R-:W-:Y:S01]  /*3500*/  HFMA2.MMA R68, -RZ, RZ, 0, 4.76837158203125e-07 ;  /* 0x00000008ff447435 */ /* 0x000fe200000001ff */
[----:B------:R-:W-:Y:S01]  /*3510*/  IMAD.MOV.U32 R73, RZ, RZ, -0x1 ;  /* 0xffffffffff497424 */ /* 0x000fe200078e00ff */
[----:B------:R-:W-:-:S02]  /*3520*/  MOV R67, R69 ;  /* 0x0000004500437202 */ /* 0x000fc40000000f00 */
[----:B------:R-:W-:Y:S02]  /*3530*/  MOV R64, 0x3550 ;  /* 0x0000355000407802 */ /* 0x000fe40000000f00 */
[----:B------:R-:W-:Y:S05]  /*3540*/  CALL.REL.NOINC `($__internal_131_$__cuda_sm70_shflsync_bfly_p) ;  /* 0x0000018000007944 */ /* 0x000fea0003c00000 */
[----:B-1----:R-:W-:Y:S01]  /*3550*/  MOV R66, R68 ;  /* 0x0000004400427202 */ /* 0x002fe20000000f00 */
[----:B------:R-:W-:Y:S01]  /*3560*/  HFMA2.MMA R68, -RZ, RZ, 0, 4.76837158203125e-07 ;  /* 0x00000008ff447435 */ /* 0x000fe200000001ff */
        /* <DEDUP_REMOVED lines=8> */
[----:B------:R-:W-:Y:S01]  /*35f0*/  HFMA2.MMA R68, -RZ, RZ, 0, 9.5367431640625e-07 ;  /* 0x00000010ff447435 */ /* 0x000fe200000001ff */
[----:B------:R-:W-:Y:S01]  /*3600*/  IMAD.MOV.U32 R73, RZ, RZ, -0x1 ;  /* 0xffffffffff497424 */ /* 0x000fe200078e00ff */
[----:B------:R-:W-:-:S02]  /*3610*/  MOV R67, R69 ;  /* 0x0000004500437202 */ /* 0x000fc40000000f00 */
[----:B------:R-:W-:Y:S02]  /*3620*/  MOV R64, 0x3640 ;  /* 0x0000364000407802 */ /* 0x000fe40000000f00 */
[----:B------:R-:W-:Y:S05]  /*3630*/  CALL.REL.NOINC `($__internal_131_$__cuda_sm70_shflsync_bfly_p) ;  /* 0x0000009000007944 */ /* 0x000fea0003c00000 */
[----:B-1----:R-:W-:Y:S01]  /*3640*/  MOV R70, R68 ;  /* 0x0000004400467202 */ /* 0x002fe20000000f00 */
[----:B------:R-:W-:Y:S01]  /*3650*/  HFMA2.MMA R68, -RZ, RZ, 0, 9.5367431640625e-07 ;  /* 0x00000010ff447435 */ /* 0x000fe200000001ff */
[----:B0-----:R-:W-:Y:S01]  /*3660*/  IMAD.MOV.U32 R67, RZ, RZ, R71 ;  /* 0x000000ffff437224 */ /* 0x001fe200078e0047 */
[----:B------:R-:W-:Y:S01]  /*3670*/  MOV R72, 0x1f ;  /* 0x0000001f00487802 */ /* 0x000fe20000000f00 */
[----:B------:R-:W-:Y:S01]  /*3680*/  IMAD.MOV.U32 R73, RZ, RZ, -0x1 ;  /* 0xffffffffff497424 */ /* 0x000fe200078e00ff */
[----:B------:R-:W-:Y:S02]  /*3690*/  MOV R64, 0x36b0 ;  /* 0x000036b000407802 */ /* 0x000fe40000000f00 */
[----:B------:R-:W-:Y:S05]  /*36a0*/  CALL.REL.NOINC `($__internal_131_$__cuda_sm70_shflsync_bfly_p) ;  /* 0x0000002000007944 */ /* 0x000fea0003c00000 */
[----:B-1----:R-:W-:Y:S01]  /*36b0*/  MOV R64, R68 ;  /* 0x0000004400407202 */ /* 0x002fe20000000f00 */
[----:B0-----:R-:W-:Y:S05]  /*36c0*/  BRA `(.L_x_4793) ;  /* 0xffffdc9000007947 */ /* 0x001fea000383ffff */
        .weak           $__internal_131_$__cuda_sm70_shflsync_bfly_p
        .type           $__internal_131_$__cuda_sm70_shflsync_bfly_p,@function
        .size           $__internal_131_$__cuda_sm70_shflsync_bfly_p,(.L_x_7309 - $__internal_131_$__cuda_sm70_shflsync_bfly_p)
$__internal_131_$__cuda_sm70_shflsync_bfly_p:
[----:B------:R-:W-:Y:S01]  /*36d0*/  HFMA2.MMA R65, -RZ, RZ, 0, 0 ;  /* 0x00000000ff417435 */ /* 0x000fe200000001ff */
[----:B------:R-:W-:Y:S04]  /*36e0*/  WARPSYNC R73 ;  /* 0x0000004900007348 */ /* 0x000fe80003800000 */
[----:B------:R0:W1:Y:S01]  /*36f0*/  SHFL.BFLY PT, R68, R67, R68, R72 ;  /* 0x0c00004443447389 */ /* 0x00006200000e0048 */
[----:B------:R-:W-:Y:S05]  /*3700*/  RET.REL.NODEC R64 `(_ZN10layer_norm13ln_bwd_kernelINS_13Kernel_traitsI6__halfS2_fS2_fjLj512ELj1ELj4ELj1ELj16ENS_18Kernel_traits_baseILj512ES2_S2_fS2_fjLj128EEEEELb1ELb0ELb1ELb0EEEvNS_9BwdParamsE) ;  /* 0xffffc8f040007950 */ /* 0x000fea0003c3ffff */
.L_x_4794:
        /* <DEDUP_REMOVED lines=15> */
.L_x_7309:


//--------------------- .text._ZN10layer_norm22ln_bwd_finalize_kernelINS_22Kernel_traits_finalizeILj512E6__halfS2_fS2_fjLb0ELj1024ELj4ENS_18Kernel_traits_baseILj512ES2_S2_fS2_fjLj1024EEEEELb0ELb1EEEvNS_9BwdParamsE --------------------------
	.section	.text._ZN10layer_norm22ln_bwd_finalize_kernelINS_22Kernel_traits_finalizeILj512E6__halfS2_fS2_fjLb0ELj1024ELj4ENS_18Kernel_traits_baseILj512ES2_S2_fS2_fjLj1024EEEEELb0ELb1EEEvNS_9BwdParamsE,"ax",@progbits
	.sectioninfo	@"SHI_REGISTERS=32"
	.align	128
        .global         _ZN10layer_norm22ln_bwd_finalize_kernelINS_22Kernel_traits_finalizeILj512E6__halfS2_fS2_fjLb0ELj1024ELj4ENS_18Kernel_traits_baseILj512ES2_S2_fS2_fjLj1024EEEEELb0ELb1EEEvNS_9BwdParamsE
        .type           _ZN10layer_norm22ln_bwd_finalize_kernelINS_22Kernel_traits_finalizeILj512E6__halfS2_fS2_fjLb0ELj1024ELj4ENS_18Kernel_traits_baseILj512ES2_S2_fS2_fjLj1024EEEEELb0ELb1EEEvNS_9BwdParamsE,@function
        .size           _ZN10layer_norm22ln_bwd_finalize_kernelINS_22Kernel_traits_finalizeILj512E6__halfS2_fS2_fjLb0ELj1024ELj4ENS_18Kernel_traits_baseILj512ES2_S2_fS2_fjLj1024EEEEELb0ELb1EEEvNS_9BwdParamsE,(.L_x_7310 - _ZN10layer_norm22ln_bwd_finalize_kernelINS_22Kernel_traits_finalizeILj512E6__halfS2_fS2_fjLb0ELj1024ELj4ENS_18Kernel_traits_baseILj512ES2_S2_fS2_fjLj1024EEEEELb0ELb1EEEvNS_9BwdParamsE)
        .other          _ZN10layer_norm22ln_bwd_finalize_kernelINS_22Kernel_traits_finalizeILj512E6__halfS2_fS2_fjLb0ELj1024ELj4ENS_18Kernel_traits_baseILj512ES2_S2_fS2_fjLj1024EEEEELb0ELb1EEEvNS_9BwdParamsE,@"STO_CUDA_ENTRY STV_DEFAULT"
_ZN10layer_norm22ln_bwd_finalize_kernelINS_22Kernel_traits_finalizeILj512E6__halfS2_fS2_fjLb0ELj1024ELj4ENS_18Kernel_traits_baseILj512ES2_S2_fS2_fjLj1024EEEEELb0ELb1EEEvNS_9BwdParamsE:
.text._ZN10layer_norm22ln_bwd_finalize_kernelINS_22Kernel_traits_finalizeILj512E6__halfS2_fS2_fjLb0ELj1024ELj4ENS_18Kernel_traits_baseILj512ES2_S2_fS2_fjLj1024EEEEELb0ELb1EEEvNS_9BwdParamsE:
        /* <DEDUP_REMOVED lines=19> */
.L_x_4807:
        /* <DEDUP_REMOVED lines=27> */
.L_x_4799:
        /* <DEDUP_REMOVED lines=35> */
.L_x_4798:
[----:B------:R-:W-:Y:S05]  /*0510*/  BSYNC B1 ;  /* 0x0000000000017941 */ /* 0x000fea0003800000 */
.L_x_4797:
        /* <DEDUP_REMOVED lines=23> */
.L_x_4801:
[----:B------:R-:W-:Y:S05]  /*0690*/  BSYNC B1 ;  /* 0x0000000000017941 */ /* 0x000fea0003800000 */
.L_x_4800:
        /* <DEDUP_REMOVED lines=10> */
.L_x_4796:
[----:B------:R-:W-:Y:S05]  /*0740*/  BSYNC B0 ;  /* 0x0000000000007941 */ /* 0x000fea0003800000 */
.L_x_4795:
        /* <DEDUP_REMOVED lines=11> */
.L_x_4808:
        /* <DEDUP_REMOVED lines=18> */
.L_x_4809:
[----:B------:R-:W-:Y:S01]  /*0920*/  @!P1 SHF.R.U32.HI R2, RZ, 0x3, R0 ;  /* 0x00000003ff029819 */ /* 0x000fe20000011600 */
[----:B---3--:R-:W-:Y:S02]  /*0930*/  FADD.FTZ R5, R5, R10 ;  /* 0x0000000a05057221 */ /* 0x008fe40000010000 */
[----:B--2---:R-:W-:Y:S01]  /*0940*/  FADD.FTZ R7, R7, R4 ;  /* 0x0000000407077221 */ /* 0x004fe20000010000 */
[----:B------:R-:W-:-:S05]  /*0950*/  @!P1 LOP3.LUT R2, R2, 0x1ffffffc, RZ, 0xc0, !PT ;  /* 0x1ffffffc02029812 */ /* 0x000fca00078ec0ff */
[----:B------:R2:W-:Y:S04]  /*0960*/  @!P1 STS [R2+0x2000], R5 ;  /* 0x0020000502009388 */ /* 0x0005e80000000800 */
[----:B------:R2:W-:Y:S02]  /*0970*/  @!P1 STS [R2+0x2080], R7 ;  /* 0x0020800702009388 */ /* 0x0005e40000000800 */
.L_x_4802:
        /* <DEDUP_REMOVED lines=13> */
.L_x_4806:
[----:B------:R-:W-:Y:S05]  /*0a50*/  BSYNC B0 ;  /* 0x0000000000007941 */ /* 0x000fea0003800000 */
.L_x_4805:
[C---:B------:R-:W-:Y:S02]  /*0a60*/  ISETP.GT.U32.AND P1, PT, R18.reuse, -0x201, PT ;  /* 0xfffffdff1200780c */ /* 0x040fe40003f24070 */
[----:B------:R-:W-:Y:S02]  /*0a70*/  IADD3 R18, R18, 0x200, RZ ;  /* 0x0000020012127810 */ /* 0x000fe40007ffe0ff */
[----:B------:R-:W-:-:S09]  /*0a80*/  IADD3 R19, R19, 0x100, RZ ;  /* 0x0000010013137810 */ /* 0x000fd20007ffe0ff */
[----:B012---:R-:W-:Y:S05]  /*0a90*/  @P1 BRA `(.L_x_4807) ;  /* 0xfffff69000001947 */ /* 0x007fea000383ffff */
[----:B------:R-:W-:Y:S05]  /*0aa0*/  EXIT ;  /* 0x000000000000794d */ /* 0x000fea0003800000 */
.L_x_4803:
[----:B--2---:R-:W-:Y:S01]  /*0ab0*/  IMAD.MOV.U32 R10, RZ, RZ, R4 ;  /* 0x000000ffff0a7224 */ /* 0x004fe200078e0004 */
[----:B------:R-:W-:Y:S01]  /*0ac0*/  MOV R9, 0x1 ;  /* 0x0000000100097802 */ /* 0x000fe20000000f00 */
[----:B------:R-:W-:Y:S01]  /*0ad0*/  IMAD.MOV.U32 R6, RZ, RZ, 0x1f ;  /* 0x0000001fff067424 */ /* 0x000fe200078e00ff */
[----:B------:R-:W-:Y:S02]  /*0ae0*/  MOV R11, 0xffffffff ;  /* 0xffffffff000b7802 */ /* 0x000fe40000000f00 */
[----:B------:R-:W-:Y:S02]  /*0af0*/  MOV R2, 0xb10 ;  /* 0x00000b1000027802 */ /* 0x000fe40000000f00 */
[----:B01----:R-:W-:Y:S05]  /*0b00*/  CALL.REL.NOINC `($__internal_132_$__cuda_sm70_shflsync_bfly_p) ;  /* 0x000003c000007944 */ /* 0x003fea0003c00000 */
[----:B-1----:R-:W-:Y:S01]  /*0b10*/  IMAD.MOV.U32 R3, RZ, RZ, R6 ;  /* 0x000000ffff037224 */ /* 0x002fe200078e0006 */
[----:B0-----:R-:W-:Y:S05]  /*0b20*/  BRA `(.L_x_4808) ;  /* 0xfffffcd000007947 */ /* 0x001fea000383ffff */
.L_x_4804:
[----:B------:R-:W-:Y:S01]  /*0b30*/  HFMA2.MMA R6, -RZ, RZ, 0, 1.847743988037109375e-06 ;  /* 0x0000001fff067435 */ /* 0x000fe200000001ff */
[----:B------:R-:W-:Y:S01]  /*0b40*/  MOV R10, R13 ;  /* 0x0000000d000a7202 */ /* 0x000fe20000000f00 */
[----:B------:R-:W-:Y:S01]  /*0b50*/  IMAD.MOV.U32 R9, RZ, RZ, 0x2 ;  /* 0x00000002ff097424 */ /* 0x000fe200078e00ff */
[----:B------:R-:W-:Y:S01]  /*0b60*/  MOV R2, 0xb90 ;  /* 0x00000b9000027802 */ /* 0x000fe20000000f00 */
[----:B------:R-:W-:-:S02]  /*0b70*/  IMAD.MOV.U32 R11, RZ, RZ, -0x1 ;  /* 0xffffffffff0b7424 */ /* 0x000fc400078e00ff */
[----:B012---:R-:W-:Y:S05]  /*0b80*/  CALL.REL.NOINC `($__internal_132_$__cuda_sm70_shflsync_bfly_p) ;  /* 0x0000034000007944 */ /* 0x007fea0003c00000 */
[----:B01----:R-:W-:Y:S01]  /*0b90*/  FADD.FTZ R10, R13, R6 ;  /* 0x000000060d0a7221 */ /* 0x003fe20000010000 */
[----:B------:R-:W-:Y:S01]  /*0ba0*/  HFMA2.MMA R6, -RZ, RZ, 0, 1.847743988037109375e-06 ;  /* 0x0000001fff067435 */ /* 0x000fe200000001ff */
[----:B------:R-:W-:Y:S01]  /*0bb0*/  MOV R9, 0x4 ;  /* 0x0000000400097802 */ /* 0x000fe20000000f00 */
[----:B------:R-:W-:Y:S01]  /*0bc0*/  IMAD.MOV.U32 R11, RZ, RZ, -0x1 ;  /* 0xffffffffff0b7424 */ /* 0x000fe200078e00ff */
[----:B------:R-:W-:-:S03]  /*0bd0*/  MOV R2, 0xbf0 ;  /* 0x00000bf000027802 */ /* 0x000fc60000000f00 */
[----:B------:R-:W-:Y:S05]  /*0be0*/  CALL.REL.NOINC `($__internal_132_$__cuda_sm70_shflsync_bfly_p) ;  /* 0x000002e000007944 */ /* 0x000fea0003c00000 */
[----:B01----:R-:W-:Y:S01]  /*0bf0*/  FADD.FTZ R10, R10, R6 ;  /* 0x000000060a0a7221 */ /* 0x003fe20000010000 */
[----:B------:R-:W-:Y:S01]  /*0c00*/  HFMA2.MMA R6, -RZ, RZ, 0, 1.847743988037109375e-06 ;  /* 0x0000001fff067435 */ /* 0x000fe200000001ff */
[----:B------:R-:W-:Y:S01]  /*0c10*/  MOV R9, 0x8 ;  /* 0x0000000800097802 */ /* 0x000fe20000000f00 */
[----:B------:R-:W-:Y:S01]  /*0c20*/  IMAD.MOV.U32 R11, RZ, RZ, -0x1 ;  /* 0xffffffffff0b7424 */ /* 0x000fe200078e00ff */
[----:B------:R-:W-:-:S03]  /*0c30*/  MOV R2, 0xc50 ;  /* 0x00000c5000027802 */ /* 0x000fc60000000f00 */
[----:B------:R-:W-:Y:S05]  /*0c40*/  CALL.REL.NOINC `($__internal_132_$__cuda_sm70_shflsync_bfly_p) ;  /* 0x0000028000007944 */ /* 0x000fea0003c00000 */
[----:B-1----:R-:W-:Y:S01]  /*0c50*/  FADD.FTZ R4, R10, R6 ;  /* 0x000000060a047221 */ /* 0x002fe20000010000 */
[----:B------:R-:W-:Y:S01]  /*0c60*/  HFMA2.MMA R6, -RZ, RZ, 0, 1.847743988037109375e-06 ;  /* 0x0000001fff067435 */ /* 0x000fe200000001ff */
[----:B0-----:R-:W-:Y:S01]  /*0c70*/  MOV R9, 0x10 ;  /* 0x0000001000097802 */ /* 0x001fe20000000f00 */
[----:B------:R-:W-:Y:S01]  /*0c80*/  IMAD.MOV.U32 R11, RZ, RZ, -0x1 ;  /* 0xffffffffff0b7424 */ /* 0x000fe200078e00ff */
[----:B------:R-:W-:-:S02]  /*0c90*/  MOV R2, 0xcc0 ;  /* 0x00000cc000027802 */ /* 0x000fc40000000f00 */
[----:B------:R-:W-:Y:S02]  /*0ca0*/  MOV R10, R4 ;  /* 0x00000004000a7202 */ /* 0x000fe40000000f00 */
[----:B------:R-:W-:Y:S05]  /*0cb0*/  CALL.REL.NOINC `($__internal_132_$__cuda_sm70_shflsync_bfly_p) ;  /* 0x0000021000007944 */ /* 0x000fea0003c00000 */
[----:B0-----:R-:W-:Y:S01]  /*0cc0*/  HFMA2.MMA R9, -RZ, RZ, 0, 5.9604644775390625e-08 ;  /* 0x00000001ff097435 */ /* 0x001fe200000001ff */
[----:B-1----:R-:W-:Y:S01]  /*0cd0*/  MOV R7, R6 ;  /* 0x0000000600077202 */ /* 0x002fe20000000f00 */
[----:B------:R-:W-:Y:S01]  /*0ce0*/  IMAD.MOV.U32 R10, RZ, RZ, R5 ;  /* 0x000000ffff0a7224 */ /* 0x000fe200078e0005 */
[----:B------:R-:W-:Y:S01]  /*0cf0*/  MOV R6, 0x1f ;  /* 0x0000001f00067802 */ /* 0x000fe20000000f00 */
[----:B------:R-:W-:Y:S01]  /*0d00*/  IMAD.MOV.U32 R11, RZ, RZ, -0x1 ;  /* 0xffffffffff0b7424 */ /* 0x000fe200078e00ff */
[----:B------:R-:W-:Y:S02]  /*0d10*/  MOV R2, 0xd30 ;  /* 0x00000d3000027802 */ /* 0x000fe40000000f00 */
[----:B------:R-:W-:Y:S05]  /*0d20*/  CALL.REL.NOINC `($__internal_132_$__cuda_sm70_shflsync_bfly_p) ;  /* 0x000001a000007944 */ /* 0x000fea0003c00000 */
[----:B0-----:R-:W-:Y:S01]  /*0d30*/  HFMA2.MMA R9, -RZ, RZ, 0, 1.1920928955078125e-07 ;  /* 0x00000002ff097435 */ /* 0x001fe200000001ff */
[----:B-1----:R-:W-:Y:S01]  /*0d40*/  FADD.FTZ R10, R5, R6 ;  /* 0x00000006050a7221 */ /* 0x002fe20000010000 */
[----:B------:R-:W-:Y:S01]  /*0d50*/  MOV R6, 0x1f ;  /* 0x0000001f00067802 */ /* 0x000fe20000000f00 */
[----:B------:R-:W-:Y:S01]  /*0d60*/  IMAD.MOV.U32 R11, RZ, RZ, -0x1 ;  /* 0xffffffffff0b7424 */ /* 0x000fe200078e00ff */
[----:B------:R-:W-:Y:S02]  /*0d70*/  MOV R2, 0xd90 ;  /* 0x00000d9000027802 */ /* 0x000fe40000000f00 */
[----:B------:R-:W-:Y:S05]  /*0d80*/  CALL.REL.NOINC `($__internal_132_$__cuda_sm70_shflsync_bfly_p) ;  /* 0x0000014000007944 */ /* 0x000fea0003c00000 */
[----:B0-----:R-:W-:Y:S01]  /*0d90*/  HFMA2.MMA R9, -RZ, RZ, 0, 2.384185791015625e-07 ;  /* 0x00000004ff097435 */ /* 0x001fe200000001ff */
[----:B-1----:R-:W-:Y:S01]  /*0da0*/  FADD.FTZ R10, R10, R6 ;  /* 0x000000060a0a7221 */ /* 0x002fe20000010000 */
[----:B------:R-:W-:Y:S01]  /*0db0*/  MOV R6, 0x1f ;  /* 0x0000001f00067802 */ /* 0x000fe20000000f00 */
[----:B------:R-:W-:Y:S01]  /*0dc0*/  IMAD.MOV.U32 R11, RZ, RZ, -0x1 ;  /* 0xffffffffff0b7424 */ /* 0x000fe200078e00ff */
[----:B------:R-:W-:-:S02]  /*0dd0*/  MOV R2, 0xdf0 ;  /* 0x00000df000027802 */ /* 0x000fc40000000f00 */
[----:B------:R-:W-:Y:S05]  /*0de0*/  CALL.REL.NOINC `($__internal_132_$__cuda_sm70_shflsync_bfly_p) ;  /* 0x000000e000007944 */ /* 0x000fea0003c00000 */
[----:B0-----:R-:W-:Y:S01]  /*0df0*/  HFMA2.MMA R9, -RZ, RZ, 0, 4.76837158203125e-07 ;  /* 0x00000008ff097435 */ /* 0x001fe200000001ff */
[----:B-1----:R-:W-:Y:S01]  /*0e00*/  FADD.FTZ R10, R10, R6 ;  /* 0x000000060a0a7221 */ /* 0x002fe20000010000 */
[----:B------:R-:W-:Y:S01]  /*0e10*/  MOV R6, 0x1f ;  /* 0x0000001f00067802 */ /* 0x000fe20000000f00 */
[----:B------:R-:W-:Y:S01]  /*0e20*/  IMAD.MOV.U32 R11, RZ, RZ, -0x1 ;  /* 0xffffffffff0b7424 */ /* 0x000fe200078e00ff */
[----:B------:R-:W-:-:S02]  /*0e30*/  MOV R2, 0xe50 ;  /* 0x00000e5000027802 */ /* 0x000fc40000000f00 */
[----:B------:R-:W-:Y:S05]  /*0e40*/  CALL.REL.NOINC `($__internal_132_$__cuda_sm70_shflsync_bfly_p) ;  /* 0x0000008000007944 */ /* 0x000fea0003c00000 */
[----:B0-----:R-:W-:Y:S01]  /*0e50*/  HFMA2.MMA R9, -RZ, RZ, 0, 9.5367431640625e-07 ;  /* 0x00000010ff097435 */ /* 0x001fe200000001ff */
[----:B-1----:R-:W-:Y:S01]  /*0e60*/  FADD.FTZ R10, R10, R6 ;  /* 0x000000060a0a7221 */ /* 0x002fe20000010000 */
[----:B------:R-:W-:Y:S01]  /*0e70*/  MOV R6, 0x1f ;  /* 0x0000001f00067802 */ /* 0x000fe20000000f00 */
[----:B------:R-:W-:Y:S01]  /*0e80*/  IMAD.MOV.U32 R11, RZ, RZ, -0x1 ;  /* 0xffffffffff0b7424 */ /* 0x000fe200078e00ff */
[----:B------:R-:W-:-:S02]  /*0e90*/  MOV R2, 0xeb0 ;  /* 0x00000eb000027802 */ /* 0x000fc40000000f00 */
[----:B------:R-:W-:Y:S05]  /*0ea0*/  CALL.REL.NOINC `($__internal_132_$__cuda_sm70_shflsync_bfly_p) ;  /* 0x0000002000007944 */ /* 0x000fea0003c00000 */
[----:B-1----:R-:W-:Y:S01]  /*0eb0*/  MOV R5, R6 ;  /* 0x0000000600057202 */ /* 0x002fe20000000f00 */
[----:B0-----:R-:W-:Y:S05]  /*0ec0*/  BRA `(.L_x_4809) ;  /* 0xfffffa5000007947 */ /* 0x001fea000383ffff */
        .weak           $__internal_132_$__cuda_sm70_shflsync_bfly_p
        .type           $__internal_132_$__cuda_sm70_shflsync_bfly_p,@function
        .size           $__internal_132_$__cuda_sm70_shflsync_bfly_p,(.L_x_7310 - $__internal_132_$__cuda_sm70_shflsync_bfly_p)
$__internal_132_$__cuda_sm70_shflsync_bfly_p:
[----:B------:R-:W-:Y:S01]  /*0ed0*/  HFMA2.MMA R3, -RZ, RZ, 0, 0 ;  /* 0x00000000ff037435 */ /* 0x000fe200000001ff */
[----:B------:R-:W-:Y:S04]  /*0ee0*/  WARPSYNC R11 ;  /* 0x0000000b00007348 */ /* 0x000fe80003800000 */
[----:B------:R0:W1:Y:S01]  /*0ef0*/  SHFL.BFLY PT, R6, R10, R9, R6 ;  /* 0x0c0000090a067389 */ /* 0x00006200000e0006 */
[----:B------:R-:W-:Y:S05]  /*0f00*/  RET.REL.NODEC R2 `(_ZN10layer_norm22ln_bwd_finalize_kernelINS_22Kernel_traits_finalizeILj512E6__halfS2_fS2_fjLb0ELj1024ELj4ENS_18Kernel_traits_baseILj512ES2_S2_fS2_fjLj1024EEEEELb0ELb1EEEvNS_9BwdParamsE) ;  /* 0xfffff0f002007950 */ /* 0x000fea0003c3ffff */
.L_x_4810:
        /* <DEDUP_REMOVED lines=15> */
.L_x_7310:


//--------------------- .text._ZN10layer_norm13ln_bwd_kernelINS_13Kernel_traitsI6__halfS2_fS2_fjLj512ELj1ELj4ELj1ELj16ENS_18Kernel_traits_baseILj512ES2_S2_fS2_fjLj128EEEEELb1ELb0ELb1ELb1EEEvNS_9BwdParamsE --------------------------
	.section	.text._ZN10layer_norm13ln_bwd_kernelINS_13Kernel_traitsI6__halfS2_fS2_fjLj512ELj1ELj4ELj1ELj16ENS_18Kernel_traits_baseILj512ES2_S2_fS2_fjLj128EEEEELb1ELb0ELb1ELb1EEEvNS_9BwdParamsE,"ax",@progbits
	.sectioninfo	@"SHI_REGISTERS=141"
	.align	128
        .global         _ZN10layer_norm13ln_bwd_kernelINS_13Kernel_traitsI6__halfS2_fS2_fjLj512ELj1ELj4ELj1ELj16ENS_18Kernel_traits_baseILj512ES2_S2_fS2_fjLj128EEEEELb1ELb0ELb1ELb1EEEvNS_9BwdParamsE
        .type           _ZN10layer_norm13ln_bwd_kernelINS_13Kernel_traitsI6__halfS2_fS2_fjLj512ELj1ELj4ELj1ELj16ENS_18Kernel_traits_baseILj512ES2_S2_fS2_fjLj128EEEEELb1ELb0ELb1ELb1EEEvNS_9BwdParamsE,@function
        .size           _ZN10layer_norm13ln_bwd_kernelINS_13Kernel_traitsI6__halfS2_fS2_fjLj512ELj1ELj4ELj1ELj16ENS_18Kernel_traits_baseILj512ES2_S2_fS2_fjLj128EEEEELb1ELb0ELb1ELb1EEEvNS_9BwdParamsE,(.L_x_7311 - _ZN10layer_norm13ln_bwd_kernelINS_13Kernel_traitsI6__halfS2_fS2_fjLj512ELj1ELj4ELj1ELj16ENS_18Kernel_traits_baseILj512ES2_S2_fS2_fjLj128EEEEELb1ELb0ELb1ELb1EEEvNS_9BwdParamsE)
        .other          _ZN10layer_norm13ln_bwd_kernelINS_13Kernel_traitsI6__halfS2_fS2_fjLj512ELj1ELj4ELj1ELj16ENS_18Kernel_traits_baseILj512ES2_S2_fS2_fjLj128EEEEELb1ELb0ELb1ELb1EEEvNS_9BwdParamsE,@"STO_CUDA_ENTRY STV_DEFAULT"
_ZN10layer_norm13ln_bwd_kernelINS_13Kernel_traitsI6__halfS2_fS2_fjLj512ELj1ELj4ELj1ELj16ENS_18Kernel_traits_baseILj512ES2_S2_fS2_fjLj128EEEEELb1ELb0ELb1ELb1EEEvNS_9BwdParamsE:
.text._ZN10layer_norm13ln_bwd_kernelINS_13Kernel_traitsI6__halfS2_fS2_fjLj512ELj1ELj4ELj1ELj16ENS_18Kernel_traits_baseILj512ES2_S2_fS2_fjLj128EEEEELb1ELb0ELb1ELb1EEEvNS_9BwdParamsE:
        /* <DEDUP_REMOVED lines=26> */
.L_x_4812:
        /* <DEDUP_REMOVED lines=39> */
.L_x_4851:
[----:B------:R-:W-:-:S10]  /*0410*/  HFMA2.MMA R70, -RZ, RZ, 0, 2.384185791015625e-07 ;  /* 0x00000004ff467435 */ /* 0x000fd400000001ff */
[----:B------:R-:W-:-:S05]  /*0420*/  IMAD.WIDE R2, R109, R70, c[0x0][0x1d8] ;  /* 0x000076006d027625 */ /* 0x000fca00078e0246 */
[----:B------:R0:W2:Y:S01]  /*0430*/  LDG.E R71, [R2.64] ;  /* 0x0000000402477981 */ /* 0x0000a2000c1e1900 */
[----:B------:R-:W-:-:S04]  /*0440*/  IMAD.WIDE R66, R109, R70, c[0x0][0x1a8] ;  /* 0x00006a006d427625 */ /* 0x000fc800078e0246 */
[CC--:B------:R-:W-:Y:S01]  /*0450*/  IMAD.WIDE R64, R109.reuse, R70.reuse, c[0x0][0x1d0] ;  /* 0x000074006d407625 */ /* 0x0c0fe200078e0246 */
[----:B------:R1:W5:Y:S04]  /*0460*/  LDG.E R111, [R66.64] ;  /* 0x00000004426f7981 */ /* 0x000368000c1e1900 */
[----:B------:R1:W5:Y:S01]  /*0470*/  LDG.E R113, [R64.64] ;  /* 0x0000000440717981 */ /* 0x000362000c1e1900 */
[C---:B------:R-:W-:Y:S01]  /*0480*/  IMAD R68, R109.reuse, c[0x0][0x168], RZ ;  /* 0x00005a006d447a24 */ /* 0x040fe200078e02ff */
[----:B------:R-:W-:Y:S01]  /*0490*/  LOP3.LUT R88, R110, 0x1f, RZ, 0xc0, !PT ;  /* 0x0000001f6e587812 */ /* 0x000fe200078ec0ff */
[----:B------:R-:W-:Y:S01]  /*04a0*/  BSSY B1, `(.L_x_4814) ;  /* 0x00000c8000017945 */ /* 0x000fe20003800000 */
[----:B------:R-:W-:Y:S01]  /*04b0*/  MOV R89, 0x20 ;  /* 0x0000002000597802 */ /* 0x000fe20000000f00 */
[----:B0-----:R-:W-:Y:S01]  /*04c0*/  IMAD.WIDE R2, R109, R70, c[0x0][0x1a0] ;  /* 0x000068006d027625 */ /* 0x001fe200078e0246 */
[----:B------:R-:W-:-:S04]  /*04d0*/  SHF.R.S32.HI R69, RZ, 0x1f, R68 ;  /* 0x0000001fff457819 */ /* 0x000fc80000011444 */
[----:B------:R-:W-:-:S04]  /*04e0*/  LEA.HI R69, R69, R68, RZ, 0x3 ;  /* 0x0000004445457211 */ /* 0x000fc800078f18ff */
[----:B------:R-:W-:-:S04]  /*04f0*/  LEA.HI.SX32 R114, R69, R88, 0x1d ;  /* 0x0000005845727211 */ /* 0x000fc800078feaff */
[C---:B------:R-:W-:Y:S01]  /*0500*/  IADD3 R112, R114.reuse, 0x20, RZ ;  /* 0x0000002072707810 */ /* 0x040fe20007ffe0ff */
        /* <DEDUP_REMOVED lines=26> */
.L_x_4815:
[----:B-1----:R-:W-:Y:S01]  /*06b0*/  IADD3 R64, R71, -0x1, RZ ;  /* 0xffffffff47407810 */ /* 0x002fe20007ffe0ff */
[----:B------:R0:W2:Y:S04]  /*06c0*/  LDG.E R115, [R2.64] ;  /* 0x0000000402737981 */ /* 0x0000a8000c1e1900 */
[----:B------:R-:W-:-:S05]  /*06d0*/  IMAD R64, R64, c[0x0][0x168], RZ ;  /* 0x00005a0040407a24 */ /* 0x000fca00078e02ff */
[----:B------:R-:W-:-:S04]  /*06e0*/  SHF.R.S32.HI R65, RZ, 0x1f, R64 ;  /* 0x0000001fff417819 */ /* 0x000fc80000011440 */
[----:B------:R-:W-:Y:S02]  /*06f0*/  LEA.HI R65, R65, R64, RZ, 0x3 ;  /* 0x0000004041417211 */ /* 0x000fe400078f18ff */
[----:B------:R-:W-:Y:S02]  /*0700*/  MOV R81, 0x10 ;  /* 0x0000001000517802 */ /* 0x000fe40000000f00 */
[----:B------:R-:W-:-:S05]  /*0710*/  LEA.HI.SX32 R80, R65, R88, 0x1d ;  /* 0x0000005841507211 */ /* 0x000fca00078feaff */
[C---:B------:R-:W-:Y:S01]  /*0720*/  IMAD.WIDE.U32 R68, R80.reuse, R81, c[0x0][0x208] ;  /* 0x0000820050447625 */ /* 0x040fe200078e0051 */
[----:B------:R-:W-:-:S03]  /*0730*/  IADD3 R80, R80, 0x20, RZ ;  /* 0x0000002050507810 */ /* 0x000fc60007ffe0ff */
[----:B------:R-:W-:Y:S02]  /*0740*/  IMAD.WIDE.U32 R116, R114, R89, c[0x0][0x188] ;  /* 0x0000620072747625 */ /* 0x000fe400078e0059 */
[----:B------:R-:W3:Y:S02]  /*0750*/  LDG.E.128 R68, [R68.64] ;  /* 0x0000000444447981 */ /* 0x000ee4000c1e1d00 */
[----:B------:R-:W-:Y:S02]  /*0760*/  IMAD.WIDE.U32 R80, R80, R81, c[0x0][0x208] ;  /* 0x0000820050507625 */ /* 0x000fe400078e0051 */
[----:B------:R-:W4:Y:S02]  /*0770*/  LDG.E.128 R64, [R116.64] ;  /* 0x0000000474407981 */ /* 0x000f24000c1e1d00 */
[----:B------:R-:W-:Y:S02]  /*0780*/  IMAD.WIDE.U32 R118, R112, R89, c[0x0][0x188] ;  /* 0x0000620070767625 */ /* 0x000fe400078e0059 */
[----:B------:R-:W4:Y:S04]  /*0790*/  LDG.E.128 R80, [R80.64] ;  /* 0x0000000450507981 */ /* 0x000f28000c1e1d00 */
[----:B------:R-:W4:Y:S04]  /*07a0*/  LDG.E.128 R72, [R116.64+0x10] ;  /* 0x0000100474487981 */ /* 0x000f28000c1e1d00 */
[----:B------:R-:W4:Y:S04]  /*07b0*/  LDG.E.128 R84, [R118.64+0x10] ;  /* 0x0000100476547981 */ /* 0x000f28000c1e1d00 */
[----:B------:R1:W4:Y:S01]  /*07c0*/  LDG.E.128 R76, [R118.64] ;  /* 0x00000004764c7981 */ /* 0x000322000c1e1d00 */
        /* <DEDUP_REMOVED lines=20> */
[----:B--2---:R-:W-:Y:S01]  /*0910*/  FSEL R115, R115, RZ, !P1 ;  /* 0x000000ff73737208 */ /* 0x004fe20004800000 */
[----:B---3--:R-:W-:Y:S02]  /*0920*/  HADD2.F32 R93, -RZ, R68.H0_H0 ;  /* 0x20000044ff5d7230 */ /* 0x008fe40000004100 */
[--C-:B0-----:R-:W-:Y:S02]  /*0930*/  HADD2.F32 R91, -RZ, R69.reuse.H0_H0 ;  /* 0x20000045ff5b7230 */ /* 0x101fe40000004100 */
[----:B----4-:R-:W-:Y:S01]  /*0940*/  FADD.FTZ R124, -R115, R64 ;  /* 0x00000040737c7221 */ /* 0x010fe20000010100 */
[----:B------:R-:W-:Y:S02]  /*0950*/  HADD2.F32 R90, -RZ, R69.H1_H1 ;  /* 0x30000045ff5a7230 */ /* 0x000fe40000004100 */
[--C-:B------:R-:W-:Y:S02]  /*0960*/  HADD2.F32 R125, -RZ, R70.reuse.H0_H0 ;  /* 0x20000046ff7d7230 */ /* 0x100fe40000004100 */
[----:B------:R-:W-:-:S02]  /*0970*/  HADD2.F32 R126, -RZ, R70.H1_H1 ;  /* 0x30000046ff7e7230 */ /* 0x000fc40000004100 */
        /* <DEDUP_REMOVED lines=18> */
[C---:B-1----:R-:W-:Y:S02]  /*0aa0*/  FMUL.FTZ R119, R111.reuse, R72 ;  /* 0x000000486f777220 */ /* 0x042fe40000410000 */
[C---:B------:R-:W-:Y:S02]  /*0ab0*/  FMUL.FTZ R85, R111.reuse, R80 ;  /* 0x000000506f557220 */ /* 0x040fe40000410000 */
[----:B------:R-:W-:Y:S02]  /*0ac0*/  FMUL.FTZ R123, R111, R116 ;  /* 0x000000746f7b7220 */ /* 0x000fe40000410000 */
[----:B------:R-:W-:Y:S02]  /*0ad0*/  FMUL.FTZ R80, R107, R92 ;  /* 0x0000005c6b507220 */ /* 0x000fe40000410000 */
[----:B------:R-:W-:Y:S02]  /*0ae0*/  FADD.FTZ R71, RZ, R81 ;  /* 0x00000051ff477221 */ /* 0x000fe40000010000 */
[----:B------:R-:W-:-:S02]  /*0af0*/  FFMA.FTZ R72, R124, R81, RZ ;  /* 0x000000517c487223 */ /* 0x000fc400000100ff */
[C---:B------:R-:W-:Y:S02]  /*0b00*/  FADD.FTZ R78, -R115.reuse, R78 ;  /* 0x0000004e734e7221 */ /* 0x040fe40000010100 */
[----:B------:R-:W-:Y:S02]  /*0b10*/  FADD.FTZ R136, -R115, R79 ;  /* 0x0000004f73887221 */ /* 0x000fe40000010100 */
[C---:B------:R-:W-:Y:S02]  /*0b20*/  FMUL.FTZ R117, R111.reuse, R74 ;  /* 0x0000004a6f757220 */ /* 0x040fe40000410000 */
[----:B------:R-:W-:Y:S02]  /*0b30*/  FMUL.FTZ R122, R111, R122 ;  /* 0x0000007a6f7a7220 */ /* 0x000fe40000410000 */
[----:B------:R-:W-:Y:S02]  /*0b40*/  FMUL.FTZ R79, R106, R91 ;  /* 0x0000005b6a4f7220 */ /* 0x000fe40000410000 */
[----:B------:R-:W-:-:S02]  /*0b50*/  FADD.FTZ R74, R71, R80 ;  /* 0x00000050474a7221 */ /* 0x000fc40000010000 */
[----:B------:R-:W-:Y:S02]  /*0b60*/  FFMA.FTZ R72, R123, R80, R72 ;  /* 0x000000507b487223 */ /* 0x000fe40000010048 */
[C---:B------:R-:W-:Y:S02]  /*0b70*/  FADD.FTZ R68, -R115.reuse, R87 ;  /* 0x0000005773447221 */ /* 0x040fe40000010100 */
[----:B------:R-:W-:Y:S02]  /*0b80*/  FADD.FTZ R118, -R115, R73 ;  /* 0x0000004973767221 */ /* 0x000fe40000010100 */
[C---:B------:R-:W-:Y:S02]  /*0b90*/  FMUL.FTZ R120, R111.reuse, R120 ;  /* 0x000000786f787220 */ /* 0x040fe40000410000 */
[----:B------:R-:W-:Y:S02]  /*0ba0*/  FMUL.FTZ R87, R111, R78 ;  /* 0x0000004e6f577220 */ /* 0x000fe40000410000 */
[----:B------:R-:W-:-:S02]  /*0bb0*/  FMUL.FTZ R78, R105, R90 ;  /* 0x0000005a694e7220 */ /* 0x000fc40000410000 */
[----:B------:R-:W-:Y:S02]  /*0bc0*/  FADD.FTZ R71, R74, R79 ;  /* 0x0000004f4a477221 */ /* 0x000fe40000010000 */
[----:B------:R-:W-:Y:S02]  /*0bd0*/  FFMA.FTZ R73, R122, R79, R72 ;  /* 0x0000004f7a497223 */ /* 0x000fe40000010048 */
[C---:B------:R-:W-:Y:S02]  /*0be0*/  FADD.FTZ R76, -R115.reuse, R76 ;  /* 0x0000004c734c7221 */ /* 0x040fe40000010100 */
[----:B------:R-:W-:Y:S02]  /*0bf0*/  FADD.FTZ R132, -R115, R77 ;  /* 0x0000004d73847221 */ /* 0x000fe40000010100 */
[----:B------:R-:W-:Y:S02]  /*0c00*/  FFMA.FTZ R7, R120, R90, R7 ;  /* 0x0000005a78077223 */ /* 0x000fe40000010007 */
[----:B------:R-:W-:-:S02]  /*0c10*/  FADD.FTZ R35, R35, R90 ;  /* 0x0000005a23237221 */ /* 0x000fc40000010000 */
[----:B------:R-:W-:Y:S02]  /*0c20*/  FMUL.FTZ R77, R104, R125 ;  /* 0x0000007d684d7220 */ /* 0x000fe40000410000 */
[----:B------:R-:W-:Y:S02]  /*0c30*/  FADD.FTZ R72, R71, R78 ;  /* 0x0000004e47487221 */ /* 0x000fe40000010000 */
[----:B------:R-:W-:Y:S02]  /*0c40*/  FFMA.FTZ R90, R120, R78, R73 ;  /* 0x0000004e785a7223 */ /* 0x000fe40000010049 */
[C---:B------:R-:W-:Y:S02]  /*0c50*/  FADD.FTZ R128, -R115.reuse, R75 ;  /* 0x0000004b73807221 */ /* 0x040fe40000010100 */
[----:B------:R-:W-:Y:S02]  /*0c60*/  FADD.FTZ R138, -R115, R86 ;  /* 0x00000056738a7221 */ /* 0x000fe40000010100 */
[----:B------:R-:W-:-:S02]  /*0c70*/  FMUL.FTZ R115, R111, R76 ;  /* 0x0000004c6f737220 */ /* 0x000fc40000410000 */
        /* <DEDUP_REMOVED lines=20> */
[-C--:B------:R-:W-:Y:S02]  /*0dc0*/  FFMA.FTZ R14, R87, R69.reuse, R14 ;  /* 0x00000045570e7223 */ /* 0x080fe4000001000e */
[----:B------:R-:W-:Y:S02]  /*0dd0*/  FADD.FTZ R26, R26, R69 ;  /* 0x000000451a1a7221 */ /* 0x000fe40000010000 */
[----:B------:R-:W-:Y:S02]  /*0de0*/  FMUL.FTZ R126, R98, R69 ;  /* 0x00000045627e7220 */ /* 0x000fe40000410000 */
        /* <DEDUP_REMOVED lines=19> */
[----:B------:R-:W-:Y:S01]  /*0f20*/  FFMA.FTZ R71, R84, R125, R71 ;  /* 0x0000007d54477223 */ /* 0x000fe20000010047 */
        /* <DEDUP_REMOVED lines=31> */
.L_x_4816:
[----:B0-----:R-:W-:Y:S05]  /*1120*/  BSYNC B1 ;  /* 0x0000000000017941 */ /* 0x001fea0003800000 */
.L_x_4814:
[----:B-----5:R-:W-:Y:S01]  /*1130*/  IMAD.MOV.U32 R65, RZ, RZ, R2 ;  /* 0x000000ffff417224 */ /* 0x020fe200078e0002 */
[----:B------:R-:W-:-:S04]  /*1140*/  MOV R64, R88 ;  /* 0x0000005800407202 */ /* 0x000fc80000000f00 */
[----:B------:R-:W-:Y:S02]  /*1150*/  PRMT R92, R64, 0x7610, R92 ;  /* 0x00007610405c7816 */ /* 0x000fe4000000005c */
[----:B------:R-:W-:Y:S01]  /*1160*/  PRMT R93, R65, 0x7610, R93 ;  /* 0x00007610415d7816 */ /* 0x000fe2000000005d */
[----:B------:R-:W-:Y:S05]  /*1170*/  BRA.DIV ~URZ, `(.L_x_4817) ;  /* 0x00001d027f007947 */ /* 0x000fea000b800000 */
[----:B------:R0:W1:Y:S02]  /*1180*/  SHFL.BFLY PT, R67, R66, 0x1, 0x1f ;  /* 0x0c201f0042437f89 */ /* 0x00006400000e0000 */
.L_x_4852:
        /* <DEDUP_REMOVED lines=18> */
.L_x_4853:
        /* <DEDUP_REMOVED lines=23> */
.L_x_4820:
[----:B------:R-:W-:Y:S05]  /*1420*/  BSYNC B1 ;  /* 0x0000000000017941 */ /* 0x000fea0003800000 */
.L_x_4819:
        /* <DEDUP_REMOVED lines=17> */
.L_x_4822:
[----:B------:R-:W-:Y:S05]  /*1540*/  BSYNC B1 ;  /* 0x0000000000017941 */ /* 0x000fea0003800000 */
.L_x_4821:
        /* <DEDUP_REMOVED lines=10> */
.L_x_4824:
[----:B------:R-:W-:Y:S05]  /*15f0*/  BSYNC B1 ;  /* 0x0000000000017941 */ /* 0x000fea0003800000 */
.L_x_4823:
        /* <DEDUP_REMOVED lines=10> */
.L_x_4826:
[----:B------:R-:W-:Y:S05]  /*16a0*/  BSYNC B1 ;  /* 0x0000000000017941 */ /* 0x000fea0003800000 */
.L_x_4825:
        /* <DEDUP_REMOVED lines=29> */
.L_x_4828:
[----:B------:R-:W-:Y:S05]  /*1880*/  BSYNC B1 ;  /* 0x0000000000017941 */ /* 0x000fea0003800000 */
.L_x_4827:
        /* <DEDUP_REMOVED lines=17> */
.L_x_4830:
[----:B------:R-:W-:Y:S05]  /*19a0*/  BSYNC B1 ;  /* 0x0000000000017941 */ /* 0x000fea0003800000 */
.L_x_4829:
[----:B------:R-:W-:Y:S01]  /*19b0*/  @P1 SHF.R.S32.HI R92, RZ, 0x1f, R113 ;  /* 0x0000001fff5c1819 */ /* 0x000fe20000011471 */
[----:B------:R-:W-:Y:S01]  /*19c0*/  BSSY B1, `(.L_x_4831) ;  /* 0x0000011000017945 */ /* 0x000fe20003800000 */
[----:B------:R-:W-:Y:S01]  /*19d0*/  @!P0 ISETP.NE.AND.EX P5, PT, RZ, c[0x0][0x21c], PT, P5 ;  /* 0x00008700ff008a0c */ /* 0x000fe20003fa5350 */
[----:B------:R-:W-:Y:S01]  /*19e0*/  @P1 FMUL.FTZ R67, R66, c[0x0][0x1ec] ;  /* 0x00007b0042431a20 */ /* 0x000fe20000410000 */
[----:B------:R-:W-:Y:S01]  /*19f0*/  @P1 LEA.HI R136, R92, R113, RZ, 0x3 ;  /* 0x000000715c881211 */ /* 0x000fe200078f18ff */
[----:B------:R-:W-:Y:S01]  /*1a00*/  HFMA2.MMA R92, -RZ, RZ, 0, 0 ;  /* 0x00000000ff5c7435 */ /* 0x000fe200000001ff */
[----:B------:R-:W-:Y:S02]  /*1a10*/  @P1 FSEL R64, R64, RZ, P6 ;  /* 0x000000ff40401208 */ /* 0x000fe40003000000 */
        /* <DEDUP_REMOVED lines=11> */
.L_x_4832:
[----:B------:R-:W-:Y:S05]  /*1ad0*/  BSYNC B1 ;  /* 0x0000000000017941 */ /* 0x000fea0003800000 */
.L_x_4831:
[----:B------:R-:W-:Y:S01]  /*1ae0*/  @P1 FMUL.FTZ R67, R67, c[0x0][0x1e8] ;  /* 0x00007a0043431a20 */ /* 0x000fe20000410000 */
[----:B------:R-:W-:Y:S01]  /*1af0*/  @P1 F2FP.PACK_AB R71, RZ, R71 ;  /* 0x00000047ff47123e */ /* 0x000fe200000000ff */
[----:B------:R-:W-:Y:S01]  /*1b00*/  BSSY B1, `(.L_x_4833) ;  /* 0x0000017000017945 */ /* 0x000fe20003800000 */
[----:B------:R-:W-:Y:S02]  /*1b10*/  @P1 F2FP.PACK_AB R131, RZ, R131 ;  /* 0x00000083ff83123e */ /* 0x000fe400000000ff */
[----:B------:R-:W-:Y:S02]  /*1b20*/  @P1 FSEL R67, R67, RZ, P4 ;  /* 0x000000ff43431208 */ /* 0x000fe40002000000 */
[----:B------:R-:W-:Y:S02]  /*1b30*/  @!P0 ISETP.NE.U32.AND P4, PT, RZ, c[0x0][0x218], PT ;  /* 0x00008600ff008a0c */ /* 0x000fe40003f85070 */
[----:B------:R-:W-:Y:S02]  /*1b40*/  @P1 F2FP.PACK_AB R70, RZ, R70 ;  /* 0x00000046ff46123e */ /* 0x000fe400000000ff */
[----:B------:R-:W-:-:S02]  /*1b50*/  @P1 F2FP.PACK_AB R114, RZ, R114 ;  /* 0x00000072ff72123e */ /* 0x000fc400000000ff */
[----:B------:R-:W-:Y:S02]  /*1b60*/  @P1 PRMT R60, R71, 0x7610, R60 ;  /* 0x00007610473c1816 */ /* 0x000fe4000000003c */
[----:B------:R-:W-:Y:S02]  /*1b70*/  @P1 PRMT R61, R131, 0x7610, R61 ;  /* 0x00007610833d1816 */ /* 0x000fe4000000003d */
[----:B------:R-:W-:Y:S02]  /*1b80*/  @!P0 ISETP.NE.AND.EX P4, PT, RZ, c[0x0][0x21c], PT, P4 ;  /* 0x00008700ff008a0c */ /* 0x000fe40003f85340 */
[----:B------:R-:W-:Y:S01]  /*1b90*/  @P1 PRMT R60, R60, 0x5410, R70 ;  /* 0x000054103c3c1816 */ /* 0x000fe20000000046 */
[----:B------:R-:W-:Y:S01]  /*1ba0*/  @P1 FMUL.FTZ R70, R113, c[0x0][0x1ec] ;  /* 0x00007b0071461a20 */ /* 0x000fe20000410000 */
[----:B------:R-:W-:Y:S02]  /*1bb0*/  @P1 PRMT R61, R61, 0x5410, R114 ;  /* 0x000054103d3d1816 */ /* 0x000fe40000000072 */
[----:B------:R-:W-:-:S02]  /*1bc0*/  @P1 LOP3.LUT P5, RZ, R89, 0xff000000, RZ, 0xc0, !PT ;  /* 0xff00000059ff1812 */ /* 0x000fc400078ac0ff */
[----:B------:R-:W-:Y:S02]  /*1bd0*/  @P1 LEA.HI.SX32 R92, R136, R133, 0x1d ;  /* 0x00000085885c1211 */ /* 0x000fe400078feaff */
        /* <DEDUP_REMOVED lines=9> */
.L_x_4834:
[----:B------:R-:W-:Y:S05]  /*1c70*/  BSYNC B1 ;  /* 0x0000000000017941 */ /* 0x000fea0003800000 */
.L_x_4833:
[----:B------:R-:W-:Y:S01]  /*1c80*/  @P1 FMUL.FTZ R71, R114, c[0x0][0x1ec] ;  /* 0x00007b0072471a20 */ /* 0x000fe20000410000 */
[----:B------:R-:W-:Y:S01]  /*1c90*/  @P1 PRMT R62, R64, 0x7610, R62 ;  /* 0x00007610403e1816 */ /* 0x000fe2000000003e */
[----:B------:R-:W-:Y:S01]  /*1ca0*/  @P1 FMUL.FTZ R70, R70, c[0x0][0x1e8] ;  /* 0x00007a0046461a20 */ /* 0x000fe20000410000 */
[----:B------:R-:W-:Y:S01]  /*1cb0*/  SEL R64, R65, R56, P3 ;  /* 0x0000003841407207 */ /* 0x000fe20001800000 */
[----:B------:R-:W-:Y:S01]  /*1cc0*/  @P1 FMUL.FTZ R71, R71, c[0x0][0x1e8] ;  /* 0x00007a0047471a20 */ /* 0x000fe20000410000 */
[----:B------:R-:W-:Y:S01]  /*1cd0*/  SEL R65, R66, R57, P3 ;  /* 0x0000003942417207 */ /* 0x000fe20001800000 */
[----:B------:R-:W-:Y:S01]  /*1ce0*/  BSSY B1, `(.L_x_4835) ;  /* 0x000001b000017945 */ /* 0x000fe20003800000 */
[----:B------:R-:W-:Y:S02]  /*1cf0*/  @P1 FSEL R70, R70, RZ, P6 ;  /* 0x000000ff46461208 */ /* 0x000fe40003000000 */
[----:B------:R-:W-:Y:S02]  /*1d00*/  @P1 FSEL R71, R71, RZ, P5 ;  /* 0x000000ff47471208 */ /* 0x000fe40002800000 */
[----:B------:R-:W-:-:S02]  /*1d10*/  @P1 F2FP.PACK_AB R89, RZ, R70 ;  /* 0x00000046ff59123e */ /* 0x000fc400000000ff */
[----:B------:R-:W-:Y:S02]  /*1d20*/  @P1 MOV R131, 0x10 ;  /* 0x0000001000831802 */ /* 0x000fe40000000f00 */
[----:B------:R-:W-:Y:S02]  /*1d30*/  SEL R66, R113, R58, P3 ;  /* 0x0000003a71427207 */ /* 0x000fe40001800000 */
[----:B------:R-:W-:Y:S02]  /*1d40*/  @P1 F2FP.PACK_AB R88, RZ, R67 ;  /* 0x00000043ff58123e */ /* 0x000fe400000000ff */
[----:B------:R-:W-:Y:S01]  /*1d50*/  @P1 F2FP.PACK_AB R113, RZ, R71 ;  /* 0x00000047ff71123e */ /* 0x000fe200000000ff */
[----:B------:R-:W-:Y:S01]  /*1d60*/  @P1 IMAD.WIDE.U32 R70, R92, R131, c[0x0][0x248] ;  /* 0x000092005c461625 */ /* 0x000fe200078e0083 */
[----:B------:R-:W-:Y:S02]  /*1d70*/  @P1 PRMT R63, R89, 0x7610, R63 ;  /* 0x00007610593f1816 */ /* 0x000fe4000000003f */
        /* <DEDUP_REMOVED lines=17> */
.L_x_4836:
[----:B------:R-:W-:Y:S05]  /*1e90*/  BSYNC B1 ;  /* 0x0000000000017941 */ /* 0x000fea0003800000 */
.L_x_4835:
        /* <DEDUP_REMOVED lines=14> */
.L_x_4838:
[----:B------:R-:W-:Y:S05]  /*1f80*/  BSYNC B1 ;  /* 0x0000000000017941 */ /* 0x000fea0003800000 */
.L_x_4837:
        /* <DEDUP_REMOVED lines=10> */
.L_x_4840:
[----:B------:R-:W-:Y:S05]  /*2030*/  BSYNC B1 ;  /* 0x0000000000017941 */ /* 0x000fea0003800000 */
.L_x_4839:
        /* <DEDUP_REMOVED lines=30> */
.L_x_4842:
[----:B------:R-:W-:Y:S05]  /*2220*/  BSYNC B1 ;  /* 0x0000000000017941 */ /* 0x000fea0003800000 */
.L_x_4841:
        /* <DEDUP_REMOVED lines=8> */
.L_x_4844:
[----:B------:R-:W-:Y:S05]  /*22b0*/  BSYNC B1 ;  /* 0x0000000000017941 */ /* 0x000fea0003800000 */
.L_x_4843:
        /* <DEDUP_REMOVED lines=8> */
.L_x_4846:
[----:B------:R-:W-:Y:S05]  /*2340*/  BSYNC B1 ;  /* 0x0000000000017941 */ /* 0x000fea0003800000 */
.L_x_4845:
[----:B------:R-:W-:Y:S01]  /*2350*/  @P1 FMUL.FTZ R69, R70, c[0x0][0x1ec] ;  /* 0x00007b0046451a20 */ /* 0x000fe20000410000 */
[----:B------:R-:W-:Y:S01]  /*2360*/  BSSY B1, `(.L_x_4847) ;  /* 0x0000010000017945 */ /* 0x000fe20003800000 */
[----:B------:R-:W-:Y:S01]  /*2370*/  @P1 LOP3.LUT P6, RZ, R3, 0xff00, RZ, 0xc0, !PT ;  /* 0x0000ff0003ff1812 */ /* 0x000fe200078cc0ff */
[----:B------:R-:W-:Y:S01]  /*2380*/  @P1 FMUL.FTZ R88, R71, c[0x0][0x1ec] ;  /* 0x00007b0047581a20 */ /* 0x000fe20000410000 */
[----:B------:R-:W-:Y:S01]  /*2390*/  @P1 F2FP.PACK_AB R64, RZ, R64 ;  /* 0x00000040ff40123e */ /* 0x000fe200000000ff */
[----:B------:R-:W-:Y:S01]  /*23a0*/  @P1 FMUL.FTZ R69, R69, c[0x0][0x1e8] ;  /* 0x00007a0045451a20 */ /* 0x000fe20000410000 */
[----:B------:R-:W-:Y:S01]  /*23b0*/  @P1 F2FP.PACK_AB R65, RZ, R65 ;  /* 0x00000041ff41123e */ /* 0x000fe200000000ff */
        /* <DEDUP_REMOVED lines=10> */
.L_x_4848:
[----:B------:R-:W-:Y:S05]  /*2460*/  BSYNC B1 ;  /* 0x0000000000017941 */ /* 0x000fea0003800000 */
.L_x_4847:
[----:B------:R-:W-:Y:S01]  /*2470*/  @P1 FMUL.FTZ R131, R113, c[0x0][0x1ec] ;  /* 0x00007b0071831a20 */ /* 0x000fe20000410000 */
[----:B------:R-:W-:Y:S01]  /*2480*/  @P1 FSEL R69, R69, RZ, P4 ;  /* 0x000000ff45451208 */ /* 0x000fe20002000000 */
[----:B------:R-:W-:Y:S01]  /*2490*/  @P1 FMUL.FTZ R88, R88, c[0x0][0x1e8] ;  /* 0x00007a0058581a20 */ /* 0x000fe20000410000 */
[----:B------:R-:W-:Y:S01]  /*24a0*/  @P1 LOP3.LUT P4, RZ, R3, 0xff0000, RZ, 0xc0, !PT ;  /* 0x00ff000003ff1812 */ /* 0x000fe2000788c0ff */
[----:B------:R-:W-:Y:S01]  /*24b0*/  @P1 FMUL.FTZ R131, R131, c[0x0][0x1e8] ;  /* 0x00007a0083831a20 */ /* 0x000fe20000410000 */
[----:B------:R-:W-:Y:S01]  /*24c0*/  @P1 F2FP.PACK_AB R68, RZ, R68 ;  /* 0x00000044ff44123e */ /* 0x000fe200000000ff */
[----:B------:R-:W-:Y:S01]  /*24d0*/  @P1 FMUL.FTZ R93, R93, c[0x0][0x1e8] ;  /* 0x00007a005d5d1a20 */ /* 0x000fe20000410000 */
[----:B------:R-:W-:Y:S01]  /*24e0*/  @P1 FSEL R88, R88, RZ, P5 ;  /* 0x000000ff58581208 */ /* 0x000fe20002800000 */
[----:B------:R-:W-:Y:S01]  /*24f0*/  BSSY B1, `(.L_x_4849) ;  /* 0x000001f000017945 */ /* 0x000fe20003800000 */
[----:B------:R-:W-:-:S02]  /*2500*/  @P1 FSEL R131, R131, RZ, P4 ;  /* 0x000000ff83831208 */ /* 0x000fc40002000000 */
[----:B------:R-:W-:Y:S02]  /*2510*/  @P1 FSEL R93, R93, RZ, P6 ;  /* 0x000000ff5d5d1208 */ /* 0x000fe40003000000 */
[----:B------:R-:W-:Y:S02]  /*2520*/  @P1 F2FP.PACK_AB R88, RZ, R88 ;  /* 0x00000058ff58123e */ /* 0x000fe400000000ff */
[----:B------:R-:W-:Y:S02]  /*2530*/  @!P0 ISETP.NE.U32.AND P4, PT, RZ, c[0x0][0x218], PT ;  /* 0x00008600ff008a0c */ /* 0x000fe40003f85070 */
[----:B------:R-:W-:Y:S02]  /*2540*/  @P1 F2FP.PACK_AB R69, RZ, R69 ;  /* 0x00000045ff45123e */ /* 0x000fe400000000ff */
[----:B------:R-:W-:Y:S02]  /*2550*/  @P1 F2FP.PACK_AB R93, RZ, R93 ;  /* 0x0000005dff5d123e */ /* 0x000fe400000000ff */
[----:B------:R-:W-:-:S02]  /*2560*/  @P1 F2FP.PACK_AB R131, RZ, R131 ;  /* 0x00000083ff83123e */ /* 0x000fc400000000ff */
        /* <DEDUP_REMOVED lines=23> */
.L_x_4850:
[----:B------:R-:W-:Y:S05]  /*26e0*/  BSYNC B1 ;  /* 0x0000000000017941 */ /* 0x000fea0003800000 */
.L_x_4849:
[----:B------:R-:W-:Y:S01]  /*26f0*/  @P1 FMUL.FTZ R2, R64, c[0x0][0x1ec] ;  /* 0x00007b0040021a20 */ /* 0x000fe20000410000 */
[----:B------:R-:W-:Y:S02]  /*2700*/  @P1 LOP3.LUT P0, RZ, R3, 0xff000000, RZ, 0xc0, !PT ;  /* 0xff00000003ff1812 */ /* 0x000fe4000780c0ff */
[----:B------:R-:W-:Y:S01]  /*2710*/  @P2 MOV R113, 0x20 ;  /* 0x0000002000712802 */ /* 0x000fe20000000f00 */
[----:B------:R-:W-:Y:S01]  /*2720*/  @P1 FMUL.FTZ R2, R2, c[0x0][0x1e8] ;  /* 0x00007a0002021a20 */ /* 0x000fe20000410000 */
[----:B------:R-:W-:Y:S02]  /*2730*/  SEL R59, R64, R59, P3 ;  /* 0x0000003b403b7207 */ /* 0x000fe40001800000 */
[----:B------:R-:W-:Y:S01]  /*2740*/  @P1 IADD3 R3, R92, 0x20, RZ ;  /* 0x000000205c031810 */ /* 0x000fe20007ffe0ff */
[----:B------:R-:W-:Y:S01]  /*2750*/  @P2 IMAD.WIDE.U32 R112, R112, R113, c[0x0][0x258] ;  /* 0x0000960070702625 */ /* 0x000fe200078e0071 */
[----:B------:R-:W-:Y:S02]  /*2760*/  @P1 FSEL R2, R2, RZ, P0 ;  /* 0x000000ff02021208 */ /* 0x000fe40000000000 */
[----:B------:R-:W-:-:S02]  /*2770*/  @P1 MOV R66, 0x10 ;  /* 0x0000001000421802 */ /* 0x000fc40000000f00 */
[----:B------:R-:W-:Y:S01]  /*2780*/  @P1 F2FP.PACK_AB R64, RZ, R2 ;  /* 0x00000002ff40123e */ /* 0x000fe200000000ff */
[----:B------:R0:W-:Y:S02]  /*2790*/  @P2 STG.E.128 [R112.64], R52 ;  /* 0x0000003470002986 */ /* 0x0001e4000c101d04 */
[----:B------:R-:W-:Y:S01]  /*27a0*/  @P1 IMAD.WIDE.U32 R2, R3, R66, c[0x0][0x248] ;  /* 0x0000920003021625 */ /* 0x000fe200078e0042 */
[----:B------:R-:W-:Y:S01]  /*27b0*/  @P1 PRMT R63, R63, 0x5410, R64 ;  /* 0x000054103f3f1816 */ /* 0x000fe20000000040 */
[----:B------:R0:W-:Y:S01]  /*27c0*/  @P2 STG.E.128 [R112.64+0x10], R56 ;  /* 0x0000103870002986 */ /* 0x0001e2000c101d04 */
[----:B------:R-:W-:-:S03]  /*27d0*/  MOV R64, c[0x0][0x160] ;  /* 0x0000580000407a02 */ /* 0x000fc60000000f00 */
[----:B------:R0:W-:Y:S02]  /*27e0*/  @P1 STG.E.128 [R2.64], R60 ;  /* 0x0000003c02001986 */ /* 0x0001e4000c101d04 */
[----:B------:R-:W-:-:S05]  /*27f0*/  IMAD R109, R64, 0x4, R109 ;  /* 0x00000004406d7824 */ /* 0x000fca00078e026d */
[----:B------:R-:W-:-:S13]  /*2800*/  ISETP.GE.AND P0, PT, R109, c[0x0][0x164], PT ;  /* 0x000059006d007a0c */ /* 0x000fda0003f06270 */
[----:B0-----:R-:W-:Y:S01]  /*2810*/  @P0 CALL.REL.NOINC `(.L_x_4813) ;  /* 0x0000001000000944 */ /* 0x001fe20003c00000 */
[----:B------:R-:W-:Y:S05]  /*2820*/  BRA `(.L_x_4851) ;  /* 0xffffdbe000007947 */ /* 0x000fea000383ffff */
.L_x_4813:
[----:B------:R-:W-:Y:S05]  /*2830*/  BSYNC B0 ;  /* 0x0000000000007941 */ /* 0x000fea0003800000 */
.L_x_4811:
        /* <DEDUP_REMOVED lines=100> */
.L_x_4817:
[----:B------:R-:W-:Y:S01]  /*2e80*/  HFMA2.MMA R91, -RZ, RZ, 0, 5.9604644775390625e-08 ;  /* 0x00000001ff5b7435 */ /* 0x000fe200000001ff */
[----:B------:R-:W-:Y:S01]  /*2e90*/  MOV R68, R66 ;  /* 0x0000004200447202 */ /* 0x000fe20000000f00 */
[----:B------:R-:W-:Y:S01]  /*2ea0*/  IMAD.MOV.U32 R90, RZ, RZ, 0x1f ;  /* 0x0000001fff5a7424 */ /* 0x000fe200078e00ff */
[----:B------:R-:W-:-:S02]  /*2eb0*/  MOV R131, 0xffffffff ;  /* 0xffffffff00837802 */ /* 0x000fc40000000f00 */
[----:B------:R-:W-:Y:S02]  /*2ec0*/  MOV R64, 0x2ee0 ;  /* 0x00002ee000407802 */ /* 0x000fe40000000f00 */
[----:B------:R-:W-:Y:S05]  /*2ed0*/  CALL.REL.NOINC `($__internal_133_$__cuda_sm70_shflsync_bfly_p) ;  /* 0x0000046000007944 */ /* 0x000fea0003c00000 */
[----:B-1----:R-:W-:Y:S01]  /*2ee0*/  MOV R67, R68 ;  /* 0x0000004400437202 */ /* 0x002fe20000000f00 */
[----:B0-----:R-:W-:Y:S05]  /*2ef0*/  BRA `(.L_x_4852) ;  /* 0xffffe29000007947 */ /* 0x001fea000383ffff */
.L_x_4818:
[----:B------:R-:W-:Y:S01]  /*2f00*/  HFMA2.MMA R91, -RZ, RZ, 0, 5.9604644775390625e-08 ;  /* 0x00000001ff5b7435 */ /* 0x000fe200000001ff */
[----:B------:R-:W-:Y:S02]  /*2f10*/  MOV R68, R71 ;  /* 0x0000004700447202 */ /* 0x000fe40000000f00 */
[----:B------:R-:W-:Y:S02]  /*2f20*/  MOV R90, 0x1f ;  /* 0x0000001f005a7802 */ /* 0x000fe40000000f00 */
[----:B------:R-:W-:Y:S02]  /*2f30*/  MOV R131, 0xffffffff ;  /* 0xffffffff00837802 */ /* 0x000fe40000000f00 */
[----:B------:R-:W-:Y:S02]  /*2f40*/  MOV R64, 0x2f60 ;  /* 0x00002f6000407802 */ /* 0x000fe40000000f00 */
[----:B01----:R-:W-:Y:S05]  /*2f50*/  CALL.REL.NOINC `($__internal_133_$__cuda_sm70_shflsync_bfly_p) ;  /* 0x000003e000007944 */ /* 0x003fea0003c00000 */
[----:B------:R-:W-:Y:S01]  /*2f60*/  FADD.FTZ R67, R67, R66 ;  /* 0x0000004243437221 */ /* 0x000fe20000010000 */
[----:B0-----:R-:W-:Y:S01]  /*2f70*/  HFMA2.MMA R90, -RZ, RZ, 0, 1.847743988037109375e-06 ;  /* 0x0000001fff5a7435 */ /* 0x001fe200000001ff */
[----:B-1----:R-:W-:Y:S01]  /*2f80*/  FADD.FTZ R71, R71, R68 ;  /* 0x0000004447477221 */ /* 0x002fe20000010000 */
[----:B------:R-:W-:Y:S01]  /*2f90*/  MOV R131, 0xffffffff ;  /* 0xffffffff00837802 */ /* 0x000fe20000000f00 */
[----:B------:R-:W-:Y:S01]  /*2fa0*/  IMAD.MOV.U32 R91, RZ, RZ, 0x2 ;  /* 0x00000002ff5b7424 */ /* 0x000fe200078e00ff */
[----:B------:R-:W-:-:S02]  /*2fb0*/  MOV R68, R67 ;  /* 0x0000004300447202 */ /* 0x000fc40000000f00 */
[----:B------:R-:W-:Y:S02]  /*2fc0*/  MOV R64, 0x2fe0 ;  /* 0x00002fe000407802 */ /* 0x000fe40000000f00 */
[----:B------:R-:W-:Y:S05]  /*2fd0*/  CALL.REL.NOINC `($__internal_133_$__cuda_sm70_shflsync_bfly_p) ;  /* 0x0000036000007944 */ /* 0x000fea0003c00000 */
[----:B0-----:R-:W-:Y:S01]  /*2fe0*/  HFMA2.MMA R91, -RZ, RZ, 0, 1.1920928955078125e-07 ;  /* 0x00000002ff5b7435 */ /* 0x001fe200000001ff */
[----:B-1----:R-:W-:Y:S01]  /*2ff0*/  MOV R66, R68 ;  /* 0x0000004400427202 */ /* 0x002fe20000000f00 */
[----:B------:R-:W-:Y:S01]  /*3000*/  IMAD.MOV.U32 R90, RZ, RZ, 0x1f ;  /* 0x0000001fff5a7424 */ /* 0x000fe200078e00ff */
[----:B------:R-:W-:Y:S02]  /*3010*/  MOV R68, R71 ;  /* 0x0000004700447202 */ /* 0x000fe40000000f00 */
[----:B------:R-:W-:Y:S02]  /*3020*/  MOV R131, 0xffffffff ;  /* 0xffffffff00837802 */ /* 0x000fe40000000f00 */
[----:B------:R-:W-:Y:S02]  /*3030*/  MOV R64, 0x3050 ;  /* 0x0000305000407802 */ /* 0x000fe40000000f00 */
[----:B------:R-:W-:Y:S05]  /*3040*/  CALL.REL.NOINC `($__internal_133_$__cuda_sm70_shflsync_bfly_p) ;  /* 0x000002f000007944 */ /* 0x000fea0003c00000 */
[----:B------:R-:W-:Y:S01]  /*3050*/  FADD.FTZ R67, R66, R67 ;  /* 0x0000004342437221 */ /* 0x000fe20000010000 */
[----:B0-----:R-:W-:Y:S01]  /*3060*/  HFMA2.MMA R91, -RZ, RZ, 0, 2.384185791015625e-07 ;  /* 0x00000004ff5b7435 */ /* 0x001fe200000001ff */
[----:B-1----:R-:W-:Y:S01]  /*3070*/  FADD.FTZ R71, R71, R68 ;  /* 0x0000004447477221 */ /* 0x002fe20000010000 */
[----:B------:R-:W-:-:S02]  /*3080*/  MOV R90, 0x1f ;  /* 0x0000001f005a7802 */ /* 0x000fc40000000f00 */
[----:B------:R-:W-:Y:S02]  /*3090*/  MOV R131, 0xffffffff ;  /* 0xffffffff00837802 */ /* 0x000fe40000000f00 */
[----:B------:R-:W-:Y:S02]  /*30a0*/  MOV R68, R67 ;  /* 0x0000004300447202 */ /* 0x000fe40000000f00 */
[----:B------:R-:W-:Y:S02]  /*30b0*/  MOV R64, 0x30d0 ;  /* 0x000030d000407802 */ /* 0x000fe40000000f00 */
[----:B------:R-:W-:Y:S05]  /*30c0*/  CALL.REL.NOINC `($__internal_133_$__cuda_sm70_shflsync_bfly_p) ;  /* 0x0000027000007944 */ /* 0x000fea0003c00000 */
[----:B0-----:R-:W-:Y:S01]  /*30d0*/  HFMA2.MMA R91, -RZ, RZ, 0, 2.384185791015625e-07 ;  /* 0x00000004ff5b7435 */ /* 0x001fe200000001ff */
[----:B-1----:R-:W-:Y:S01]  /*30e0*/  MOV R66, R68 ;  /* 0x0000004400427202 */ /* 0x002fe20000000f00 */
[----:B------:R-:W-:Y:S01]  /*30f0*/  IMAD.MOV.U32 R68, RZ, RZ, R71 ;  /* 0x000000ffff447224 */ /* 0x000fe200078e0047 */
[----:B------:R-:W-:Y:S02]  /*3100*/  MOV R90, 0x1f ;  /* 0x0000001f005a7802 */ /* 0x000fe40000000f00 */
[----:B------:R-:W-:Y:S02]  /*3110*/  MOV R131, 0xffffffff ;  /* 0xffffffff00837802 */ /* 0x000fe40000000f00 */
[----:B------:R-:W-:-:S02]  /*3120*/  MOV R64, 0x3140 ;  /* 0x0000314000407802 */ /* 0x000fc40000000f00 */
[----:B------:R-:W-:Y:S05]  /*3130*/  CALL.REL.NOINC `($__internal_133_$__cuda_sm70_shflsync_bfly_p) ;  /* 0x0000020000007944 */ /* 0x000fea0003c00000 */
[----:B------:R-:W-:Y:S01]  /*3140*/  FADD.FTZ R67, R66, R67 ;  /* 0x0000004342437221 */ /* 0x000fe20000010000 */
[----:B0-----:R-:W-:Y:S01]  /*3150*/  HFMA2.MMA R91, -RZ, RZ, 0, 4.76837158203125e-07 ;  /* 0x00000008ff5b7435 */ /* 0x001fe200000001ff */
[----:B-1----:R-:W-:Y:S01]  /*3160*/  FADD.FTZ R71, R71, R68 ;  /* 0x0000004447477221 */ /* 0x002fe20000010000 */
[----:B------:R-:W-:-:S02]  /*3170*/  MOV R90, 0x1f ;  /* 0x0000001f005a7802 */ /* 0x000fc40000000f00 */
[----:B------:R-:W-:Y:S02]  /*3180*/  MOV R131, 0xffffffff ;  /* 0xffffffff00837802 */ /* 0x000fe40000000f00 */
[----:B------:R-:W-:Y:S02]  /*3190*/  MOV R68, R67 ;  /* 0x0000004300447202 */ /* 0x000fe40000000f00 */
[----:B------:R-:W-:Y:S02]  /*31a0*/  MOV R64, 0x31c0 ;  /* 0x000031c000407802 */ /* 0x000fe40000000f00 */
[----:B------:R-:W-:Y:S05]  /*31b0*/  CALL.REL.NOINC `($__internal_133_$__cuda_sm70_shflsync_bfly_p) ;  /* 0x0000018000007944 */ /* 0x000fea0003c00000 */
[----:B0-----:R-:W-:Y:S01]  /*31c0*/  HFMA2.MMA R91, -RZ, RZ, 0, 4.76837158203125e-07 ;  /* 0x00000008ff5b7435 */ /* 0x001fe200000001ff */
[----:B-1----:R-:W-:Y:S01]  /*31d0*/  IMAD.MOV.U32 R66, RZ, RZ, R68 ;  /* 0x000000ffff427224 */ /* 0x002fe200078e0044 */
[----:B------:R-:W-:Y:S02]  /*31e0*/  MOV R68, R71 ;  /* 0x0000004700447202 */ /* 0x000fe40000000f00 */
[----:B------:R-:W-:Y:S02]  /*31f0*/  MOV R90, 0x1f ;  /* 0x0000001f005a7802 */ /* 0x000fe40000000f00 */
[----:B------:R-:W-:-:S02]  /*3200*/  MOV R131, 0xffffffff ;  /* 0xffffffff00837802 */ /* 0x000fc40000000f00 */
[----:B------:R-:W-:Y:S02]  /*3210*/  MOV R64, 0x3230 ;  /* 0x0000323000407802 */ /* 0x000fe40000000f00 */
[----:B------:R-:W-:Y:S05]  /*3220*/  CALL.REL.NOINC `($__internal_133_$__cuda_sm70_shflsync_bfly_p) ;  /* 0x0000011000007944 */ /* 0x000fea0003c00000 */
[----:B------:R-:W-:Y:S01]  /*3230*/  FADD.FTZ R69, R66, R67 ;  /* 0x0000004342457221 */ /* 0x000fe20000010000 */
[----:B0-----:R-:W-:Y:S01]  /*3240*/  HFMA2.MMA R91, -RZ, RZ, 0, 9.5367431640625e-07 ;  /* 0x00000010ff5b7435 */ /* 0x001fe200000001ff */
[----:B-1----:R-:W-:Y:S01]  /*3250*/  FADD.FTZ R71, R71, R68 ;  /* 0x0000004447477221 */ /* 0x002fe20000010000 */
[----:B------:R-:W-:Y:S01]  /*3260*/  MOV R90, 0x1f ;  /* 0x0000001f005a7802 */ /* 0x000fe20000000f00 */
[----:B------:R-:W-:Y:S01]  /*3270*/  IMAD.MOV.U32 R68, RZ, RZ, R69 ;  /* 0x000000ffff447224 */ /* 0x000fe200078e0045 */
[----:B------:R-:W-:Y:S02]  /*3280*/  MOV R131, 0xffffffff ;  /* 0xffffffff00837802 */ /* 0x000fe40000000f00 */
[----:B------:R-:W-:Y:S02]  /*3290*/  MOV R64, 0x32b0 ;  /* 0x000032b000407802 */ /* 0x000fe40000000f00 */
[----:B------:R-:W-:Y:S05]  /*32a0*/  CALL.REL.NOINC `($__internal_133_$__cuda_sm70_shflsync_bfly_p) ;  /* 0x0000009000007944 */ /* 0x000fea0003c00000 */
[----:B0-----:R-:W-:Y:S01]  /*32b0*/  HFMA2.MMA R91, -RZ, RZ, 0, 9.5367431640625e-07 ;  /* 0x00000010ff5b7435 */ /* 0x001fe200000001ff */
[----:B-1----:R-:W-:Y:S02]  /*32c0*/  MOV R70, R68 ;  /* 0x0000004400467202 */ /* 0x002fe40000000f00 */
[----:B------:R-:W-:-:S02]  /*32d0*/  MOV R68, R71 ;  /* 0x0000004700447202 */ /* 0x000fc40000000f00 */
[----:B------:R-:W-:Y:S02]  /*32e0*/  MOV R90, 0x1f ;  /* 0x0000001f005a7802 */ /* 0x000fe40000000f00 */
[----:B------:R-:W-:Y:S02]  /*32f0*/  MOV R131, 0xffffffff ;  /* 0xffffffff00837802 */ /* 0x000fe40000000f00 */
[----:B------:R-:W-:Y:S02]  /*3300*/  MOV R64, 0x3320 ;  /* 0x0000332000407802 */ /* 0x000fe40000000f00 */
[----:B------:R-:W-:Y:S05]  /*3310*/  CALL.REL.NOINC `($__internal_133_$__cuda_sm70_shflsync_bfly_p) ;  /* 0x0000002000007944 */ /* 0x000fea0003c00000 */
[----:B-1----:R-:W-:Y:S01]  /*3320*/  MOV R64, R68 ;  /* 0x0000004400407202 */ /* 0x002fe20000000f00 */
[----:B0-----:R-:W-:Y:S05]  /*3330*/  BRA `(.L_x_4853) ;  /* 0xffffdf7000007947 */ /* 0x001fea000383ffff */
        .weak           $__internal_133_$__cuda_sm70_shflsync_bfly_p
        .type           $__internal_133_$__cuda_sm70_shflsync_bfly_p,@function
        .size           $__internal_133_$__cuda_sm70_shflsync_bfly_p,(.L_x_7311 - $__internal_133_$__cuda_sm70_shflsync_bfly_p)
$__internal_133_$__cuda_sm70_shflsync_bfly_p:
[----:B------:R-:W-:Y:S01]  /*3340*/  HFMA2.MMA R65, -RZ, RZ, 0, 0 ;  /* 0x00000000ff417435 */ /* 0x000fe200000001ff */
[----:B------:R-:W-:Y:S04]  /*3350*/  WARPSYNC R131 ;  /* 0x0000008300007348 */ /* 0x000fe80003800000 */
[----:B------:R0:W1:Y:S01]  /*3360*/  SHFL.BFLY PT, R68, R68, R91, R90 ;  /* 0x0c00005b44447389 */ /* 0x00006200000e005a */
[----:B------:R-:W-:Y:S05]  /*3370*/  RET.REL.NODEC R64 `(_ZN10layer_norm13ln_bwd_kernelINS_13Kernel_traitsI6__halfS2_fS2_fjLj512ELj1ELj4ELj1ELj16ENS_18Kernel_traits_baseILj512ES2_S2_fS2_fjLj128EEEEELb1ELb0ELb1ELb1EEEvNS_9BwdParamsE) ;  /* 0xffffcc8040007950 */ /* 0x000fea0003c3ffff */
.L_x_4854:
        /* <DEDUP_REMOVED lines=16> */
.L_x_7311:


//--------------------- .text._ZN10layer_norm13ln_bwd_kernelINS_13Kernel_traitsI6__halfS2_fS2_fjLj512ELj1ELj4ELj1ELj16ENS_18Kernel_traits_baseILj512ES2_S2_fS2_fjLj128EEEEELb1ELb1ELb0ELb0EEEvNS_9BwdParamsE --------------------------
	.section	.text._ZN10layer_norm13ln_bwd_kernelINS_13Kernel_traitsI6__halfS2_fS2_fjLj512ELj1ELj4ELj1ELj16ENS_18Kernel_traits_baseILj512ES2_S2_fS2_fjLj128EEEEELb1ELb1ELb0ELb0EEEvNS_9BwdParamsE,"ax",@progbits
	.sectioninfo	@"SHI_REGISTERS=167"
	.align	128
        .global         _ZN10layer_norm13ln_bwd_kernelINS_13Kernel_traitsI6__halfS2_fS2_fjLj512ELj1ELj4ELj1ELj16ENS_18Kernel_traits_baseILj512ES2_S2_fS2_fjLj128EEEEELb1ELb1ELb0ELb0EEEvNS_9BwdParamsE
        .type           _ZN10layer_norm13ln_bwd_kernelINS_13Kernel_traitsI6__halfS2_fS2_fjLj512ELj1ELj4ELj1ELj16ENS_18Kernel_traits_baseILj512ES2_S2_fS2_fjLj128EEEEELb1ELb1ELb0ELb0EEEvNS_9BwdParamsE,@function
        .size           _ZN10layer_norm13ln_bwd_kernelINS_13Kernel_traitsI6__halfS2_fS2_fjLj512ELj1ELj4ELj1ELj16ENS_18Kernel_traits_baseILj512ES2_S2_fS2_fjLj128EEEEELb1ELb1ELb0ELb0EEEvNS_9BwdParamsE,(.L_x_7312 - _ZN10layer_norm13ln_bwd_kernelINS_13Kernel_traitsI6__halfS2_fS2_fjLj512ELj1ELj4ELj1ELj16ENS_18Kernel_traits_baseILj512ES2_S2_fS2_fjLj128EEEEELb1ELb1ELb0ELb0EEEvNS_9BwdParamsE)
        .other          _ZN10layer_norm13ln_bwd_kernelINS_13Kernel_traitsI6__halfS2_fS2_fjLj512ELj1ELj4ELj1ELj16ENS_18Kernel_traits_baseILj512ES2_S2_fS2_fjLj128EEEEELb1ELb1ELb0ELb0EEEvNS_9BwdParamsE,@"STO_CUDA_ENTRY STV_DEFAULT"
_ZN10layer_norm13ln_bwd_kernelINS_13Kernel_traitsI6__halfS2_fS2_fjLj512ELj1ELj4ELj1ELj16ENS_18Kernel_traits_baseILj512ES2_S2_fS2_fjLj128EEEEELb1ELb1ELb0ELb0EEEvNS_9BwdParamsE:
.text._ZN10layer_norm13ln_bwd_kernelINS_13Kernel_traitsI6__halfS2_fS2_fjLj512ELj1ELj4ELj1ELj16ENS_18Kernel_traits_baseILj512ES2_S2_fS2_fjLj128EEEEELb1ELb1ELb0ELb0EEEvNS_9BwdParamsE:
        /* <DEDUP_REMOVED lines=86> */
.L_x_4867:
        /* <DEDUP_REMOVED lines=44> */
[--C-:B---3--:R-:W-:Y:S01]  /*0820*/  HADD2.F32 R95, -RZ, R96.reuse.H0_H0 ;  /* 0x20000060ff5f7230 */ /* 0x108fe20000004100 */
[C---:B-----5:R-:W-:Y:S01]  /*0830*/  FMUL.FTZ R151, R122.reuse, R151 ;  /* 0x000000977a977220 */ /* 0x060fe20000410000 */
[--C-:B0-----:R-:W-:Y:S01]  /*0840*/  HADD2.F32 R127, -RZ, R97.reuse.H0_H0 ;  /* 0x20000061ff7f7230 */ /* 0x101fe20000004100 */
[C---:B-1----:R-:W-:Y:S01]  /*0850*/  FMUL.FTZ R125, R122.reuse, R129 ;  /* 0x000000817a7d7220 */ /* 0x042fe20000410000 */
[----:B------:R-:W-:Y:S01]  /*0860*/  HADD2.F32 R94, -RZ, R97.H1_H1 ;  /* 0x30000061ff5e7230 */ /* 0x000fe20000004100 */
[----:B------:R-:W-:Y:S01]  /*0870*/  FMUL.FTZ R124, R122, R131 ;  /* 0x000000837a7c7220 */ /* 0x000fe20000410000 */
[----:B------:R-:W-:Y:S01]  /*0880*/  HADD2.F32 R96, -RZ, R96.H1_H1 ;  /* 0x30000060ff607230 */ /* 0x000fe20000004100 */
[----:B------:R-:W-:-:S02]  /*0890*/  FADD.FTZ R153, -R155, R93 ;  /* 0x0000005d9b997221 */ /* 0x000fc40000010100 */
[----:B------:R-:W-:Y:S02]  /*08a0*/  FMUL.FTZ R154, R110, R95 ;  /* 0x0000005f6e9a7220 */ /* 0x000fe40000410000 */
[----:B------:R-:W-:Y:S02]  /*08b0*/  FADD.FTZ R46, R46, R127 ;  /* 0x0000007f2e2e7221 */ /* 0x000fe40000010000 */
[-C--:B------:R-:W-:Y:S02]  /*08c0*/  FFMA.FTZ R30, R151, R127.reuse, R30 ;  /* 0x0000007f971e7223 */ /* 0x080fe4000001001e */
[----:B------:R-:W-:Y:S02]  /*08d0*/  FMUL.FTZ R150, R108, R127 ;  /* 0x0000007f6c967220 */ /* 0x000fe40000410000 */
[----:B------:R-:W-:Y:S02]  /*08e0*/  FADD.FTZ R44, R44, R95 ;  /* 0x0000005f2c2c7221 */ /* 0x000fe40000010000 */
[----:B------:R-:W-:-:S02]  /*08f0*/  FFMA.FTZ R28, R125, R95, R28 ;  /* 0x0000005f7d1c7223 */ /* 0x000fc4000001001c */
[----:B------:R-:W-:Y:S02]  /*0900*/  FADD.FTZ R47, R47, R94 ;  /* 0x0000005e2f2f7221 */ /* 0x000fe40000010000 */
[-C--:B------:R-:W-:Y:S02]  /*0910*/  FFMA.FTZ R31, R124, R94.reuse, R31 ;  /* 0x0000005e7c1f7223 */ /* 0x080fe4000001001f */
[----:B------:R-:W-:Y:S02]  /*0920*/  FMUL.FTZ R127, R107, R94 ;  /* 0x0000005e6b7f7220 */ /* 0x000fe40000410000 */
[----:B------:R-:W-:Y:S02]  /*0930*/  FMUL.FTZ R153, R122, R153 ;  /* 0x000000997a997220 */ /* 0x000fe40000410000 */
[----:B------:R-:W-:Y:S02]  /*0940*/  FMUL.FTZ R152, R109, R96 ;  /* 0x000000606d987220 */ /* 0x000fe40000410000 */
[----:B------:R-:W-:-:S02]  /*0950*/  FADD.FTZ R95, RZ, R154 ;  /* 0x0000009aff5f7221 */ /* 0x000fc40000010000 */
[----:B------:R-:W-:Y:S02]  /*0960*/  FFMA.FTZ R94, R125, R154, RZ ;  /* 0x0000009a7d5e7223 */ /* 0x000fe400000100ff */
[----:B------:R-:W-:Y:S02]  /*0970*/  FADD.FTZ R95, R95, R152 ;  /* 0x000000985f5f7221 */ /* 0x000fe40000010000 */
[----:B------:R-:W-:Y:S01]  /*0980*/  FFMA.FTZ R94, R153, R152, R94 ;  /* 0x00000098995e7223 */ /* 0x000fe2000001005e */
[----:B------:R-:W-:Y:S01]  /*0990*/  HADD2.F32 R135, -RZ, R98.H0_H0 ;  /* 0x20000062ff877230 */ /* 0x000fe20000004100 */
[----:B------:R-:W-:Y:S02]  /*09a0*/  FADD.FTZ R45, R45, R96 ;  /* 0x000000602d2d7221 */ /* 0x000fe40000010000 */
[----:B------:R-:W-:Y:S02]  /*09b0*/  FFMA.FTZ R29, R153, R96, R29 ;  /* 0x00000060991d7223 */ /* 0x000fe4000001001d */
[----:B----4-:R-:W-:-:S02]  /*09c0*/  FADD.FTZ R97, -R155, R100 ;  /* 0x000000649b617221 */ /* 0x010fc40000010100 */
[----:B------:R-:W-:Y:S02]  /*09d0*/  FADD.FTZ R96, R95, R150 ;  /* 0x000000965f607221 */ /* 0x000fe40000010000 */
[----:B------:R-:W-:Y:S01]  /*09e0*/  FFMA.FTZ R94, R151, R150, R94 ;  /* 0x00000096975e7223 */ /* 0x000fe2000001005e */
[----:B------:R-:W-:Y:S01]  /*09f0*/  HADD2.F32 R98, -RZ, R98.H1_H1 ;  /* 0x30000062ff627230 */ /* 0x000fe20000004100 */
[C---:B------:R-:W-:Y:S02]  /*0a00*/  FADD.FTZ R133, -R155.reuse, R102 ;  /* 0x000000669b857221 */ /* 0x040fe40000010100 */
[----:B------:R-:W-:Y:S02]  /*0a10*/  FADD.FTZ R101, -R155, R101 ;  /* 0x000000659b657221 */ /* 0x000fe40000010100 */
[----:B------:R-:W-:Y:S02]  /*0a20*/  FMUL.FTZ R129, R122, R97 ;  /* 0x000000617a817220 */ /* 0x000fe40000410000 */
        /* <DEDUP_REMOVED lines=13> */
[----:B------:R-:W-:Y:S02]  /*0b00*/  FADD.FTZ R103, -R155, R103 ;  /* 0x000000679b677221 */ /* 0x000fe40000010100 */
[----:B------:R-:W-:-:S02]  /*0b10*/  FADD.FTZ R93, R96, R131 ;  /* 0x00000083605d7221 */ /* 0x000fc40000010000 */
[----:B------:R-:W-:Y:S02]  /*0b20*/  FFMA.FTZ R94, R128, R131, R94 ;  /* 0x00000083805e7223 */ /* 0x000fe4000001005e */
        /* <DEDUP_REMOVED lines=12> */
.L_x_4858:
[----:B0-----:R-:W-:Y:S05]  /*0bf0*/  BSYNC B1 ;  /* 0x0000000000017941 */ /* 0x001fea0003800000 */
.L_x_4857:
        /* <DEDUP_REMOVED lines=8> */
[----:B------:R-:W0:Y:S01]  /*0c80*/  LDG.E.128 R96, [R96.64] ;  /* 0x0000000460607981 */ /* 0x000e22000c1e1d00 */
        /* <DEDUP_REMOVED lines=12> */
[--C-:B0-----:R-:W-:Y:S01]  /*0d50*/  HADD2.F32 R139, -RZ, R96.reuse.H0_H0 ;  /* 0x20000060ff8b7230 */ /* 0x101fe20000004100 */
[C---:B------:R-:W-:Y:S01]  /*0d60*/  FADD.FTZ R141, -R155.reuse, R93 ;  /* 0x0000005d9b8d7221 */ /* 0x040fe20000010100 */
[--C-:B------:R-:W-:Y:S01]  /*0d70*/  HADD2.F32 R145, -RZ, R97.reuse.H0_H0 ;  /* 0x20000061ff917230 */ /* 0x100fe20000004100 */
[C---:B-----5:R-:W-:Y:S01]  /*0d80*/  FMUL.FTZ R123, R122.reuse, R123 ;  /* 0x0000007b7a7b7220 */ /* 0x060fe20000410000 */
[----:B------:R-:W-:Y:S01]  /*0d90*/  HADD2.F32 R94, -RZ, R97.H1_H1 ;  /* 0x30000061ff5e7230 */ /* 0x000fe20000004100 */
[----:B---3--:R-:W-:Y:S01]  /*0da0*/  FADD.FTZ R97, -R155, R100 ;  /* 0x000000649b617221 */ /* 0x008fe20000010100 */
[----:B------:R-:W-:Y:S01]  /*0db0*/  HADD2.F32 R96, -RZ, R96.H1_H1 ;  /* 0x30000060ff607230 */ /* 0x000fe20000004100 */
[----:B------:R-:W-:-:S02]  /*0dc0*/  FMUL.FTZ R138, R122, R149 ;  /* 0x000000957a8a7220 */ /* 0x000fc40000410000 */
[----:B-1----:R-:W-:Y:S01]  /*0dd0*/  FMUL.FTZ R136, R18, R139 ;  /* 0x0000008b12887220 */ /* 0x002fe20000410000 */
[----:B------:R-:W-:Y:S01]  /*0de0*/  HADD2.F32 R95, -RZ, R98.H0_H0 ;  /* 0x20000062ff5f7230 */ /* 0x000fe20000004100 */
[C---:B------:R-:W-:Y:S02]  /*0df0*/  FMUL.FTZ R134, R122.reuse, R141 ;  /* 0x0000008d7a867220 */ /* 0x040fe40000410000 */
[----:B------:R-:W-:Y:S02]  /*0e00*/  FMUL.FTZ R137, R122, R143 ;  /* 0x0000008f7a897220 */ /* 0x000fe40000410000 */
[----:B------:R-:W-:Y:S02]  /*0e10*/  FADD.FTZ R40, R40, R139 ;  /* 0x0000008b28287221 */ /* 0x000fe40000010000 */
[----:B------:R-:W-:Y:S02]  /*0e20*/  FFMA.FTZ R84, R123, R139, R84 ;  /* 0x0000008b7b547223 */ /* 0x000fe40000010054 */
        /* <DEDUP_REMOVED lines=14> */
[----:B------:R-:W-:Y:S01]  /*0f10*/  FFMA.FTZ R160, R137, R140, R160 ;  /* 0x0000008c89a07223 */ /* 0x000fe200000100a0 */
[----:B------:R-:W-:Y:S01]  /*0f20*/  HADD2.F32 R98, -RZ, R98.H1_H1 ;  /* 0x30000062ff627230 */ /* 0x000fe20000004100 */
[C---:B------:R-:W-:Y:S02]  /*0f30*/  FADD.FTZ R147, -R155.reuse, R102 ;  /* 0x000000669b937221 */ /* 0x040fe40000010100 */
[----:B------:R-:W-:Y:S02]  /*0f40*/  FADD.FTZ R101, -R155, R101 ;  /* 0x000000659b657221 */ /* 0x000fe40000010100 */
[----:B------:R-:W-:Y:S02]  /*0f50*/  FADD.FTZ R95, R94, R141 ;  /* 0x0000008d5e5f7221 */ /* 0x000fe40000010000 */
[----:B------:R-:W-:Y:S01]  /*0f60*/  FFMA.FTZ R160, R138, R141, R160 ;  /* 0x0000008d8aa07223 */ /* 0x000fe200000100a0 */
[----:B------:R-:W-:Y:S01]  /*0f70*/  HADD2.F32 R93, -RZ, R99.H0_H0 ;  /* 0x20000063ff5d7230 */ /* 0x000fe20000004100 */
[----:B------:R-:W-:-:S02]  /*0f80*/  FADD.FTZ R42, R42, R145 ;  /* 0x000000912a2a7221 */ /* 0x000fc40000010000 */
[----:B------:R-:W-:Y:S02]  /*0f90*/  FFMA.FTZ R86, R137, R145, R86 ;  /* 0x0000009189567223 */ /* 0x000fe40000010056 */
[C---:B------:R-:W-:Y:S02]  /*0fa0*/  FMUL.FTZ R147, R122.reuse, R147 ;  /* 0x000000937a937220 */ /* 0x040fe40000410000 */
[----:B------:R-:W-:Y:S02]  /*0fb0*/  FMUL.FTZ R144, R122, R101 ;  /* 0x000000657a907220 */ /* 0x000fe40000410000 */
        /* <DEDUP_REMOVED lines=22> */
.L_x_4860:
[----:B------:R-:W-:Y:S05]  /*1120*/  BSYNC B1 ;  /* 0x0000000000017941 */ /* 0x000fea0003800000 */
.L_x_4859:
[----:B------:R-:W-:Y:S05]  /*1130*/  BRA.DIV ~URZ, `(.L_x_4861) ;  /* 0x00001f027f007947 */ /* 0x000fea000b800000 */
[----:B------:R0:W1:Y:S02]  /*1140*/  SHFL.BFLY PT, R98, R161, 0x1, 0x1f ;  /* 0x0c201f00a1627f89 */ /* 0x00006400000e0000 */
.L_x_4874:
        /* <DEDUP_REMOVED lines=18> */
.L_x_4875:
        /* <DEDUP_REMOVED lines=9> */
[----:B------:R-:W-:Y:S01]  /*1300*/  FSEL R101, R98, RZ, !P4 ;  /* 0x000000ff62657208 */ /* 0x000fe20006000000 */
[----:B------:R-:W-:Y:S01]  /*1310*/  HFMA2.MMA R162, -RZ, RZ, 0, 0 ;  /* 0x00000000ffa27435 */ /* 0x000fe200000001ff */
[----:B------:R-:W-:Y:S02]  /*1320*/  ISETP.NE.U32.AND P0, PT, RZ, c[0x0][0x218], PT ;  /* 0x00008600ff007a0c */ /* 0x000fe40003f05070 */
[----:B------:R-:W-:Y:S01]  /*1330*/  LOP3.LUT P5, RZ, R158, 0xff00, RZ, 0xc0, !PT ;  /* 0x0000ff009eff7812 */ /* 0x000fe200078ac0ff */
[----:B------:R-:W-:Y:S01]  /*1340*/  FFMA.FTZ R97, R125, R100, R101 ;  /* 0x000000647d617223 */ /* 0x000fe20000010065 */
[----:B------:R-:W-:Y:S02]  /*1350*/  ISETP.NE.AND.EX P0, PT, RZ, c[0x0][0x21c], PT, P0 ;  /* 0x00008700ff007a0c */ /* 0x000fe40003f05300 */
[----:B------:R-:W-:Y:S01]  /*1360*/  LOP3.LUT P6, RZ, R159, 0xff0000, RZ, 0xc0, !PT ;  /* 0x00ff00009fff7812 */ /* 0x000fe200078cc0ff */
[----:B------:R-:W-:Y:S01]  /*1370*/  FADD.FTZ R97, R154, -R97 ;  /* 0x800000619a617221 */ /* 0x000fe20000010000 */
[----:B------:R-:W-:-:S03]  /*1380*/  MOV R164, RZ ;  /* 0x000000ff00a47202 */ /* 0x000fc60000000f00 */
[----:B-----5:R-:W-:Y:S01]  /*1390*/  FMUL.FTZ R99, R122, R97 ;  /* 0x000000617a637220 */ /* 0x020fe20000410000 */
[----:B------:R-:W-:-:S04]  /*13a0*/  MOV R97, R158 ;  /* 0x0000009e00617202 */ /* 0x000fc80000000f00 */
[----:B------:R-:W-:Y:S01]  /*13b0*/  LOP3.LUT P1, RZ, R97, 0xff, RZ, 0xc0, !PT ;  /* 0x000000ff61ff7812 */ /* 0x000fe2000782c0ff */
[----:B------:R-:W-:Y:S02]  /*13c0*/  FFMA.FTZ R97, R153, R100, R101 ;  /* 0x0000006499617223 */ /* 0x000fe40000010065 */
[----:B------:R-:W-:Y:S02]  /*13d0*/  @P0 FADD.FTZ R99, R76, R99 ;  /* 0x000000634c630221 */ /* 0x000fe40000010000 */
[----:B------:R-:W-:Y:S02]  /*13e0*/  FADD.FTZ R103, R152, -R97 ;  /* 0x8000006198677221 */ /* 0x000fe40000010000 */
[----:B------:R-:W-:Y:S02]  /*13f0*/  FMUL.FTZ R97, R99, R121 ;  /* 0x0000007963617220 */ /* 0x000fe40000410000 */
[----:B------:R-:W-:Y:S01]  /*1400*/  FMUL.FTZ R160, R122, R103 ;  /* 0x000000677aa07220 */ /* 0x000fe20000410000 */
[----:B------:R-:W-:Y:S01]  /*1410*/  HFMA2.MMA R103, -RZ, RZ, 0, 0 ;  /* 0x00000000ff677435 */ /* 0x000fe200000001ff */
[----:B------:R-:W-:Y:S01]  /*1420*/  FMUL.FTZ R155, R97, c[0x0][0x1e8] ;  /* 0x00007a00619b7a20 */ /* 0x000fe20000410000 */
[----:B------:R-:W-:Y:S01]  /*1430*/  MOV R97, RZ ;  /* 0x000000ff00617202 */ /* 0x000fe20000000f00 */
[----:B------:R-:W-:-:S02]  /*1440*/  @P0 FADD.FTZ R160, R77, R160 ;  /* 0x000000a04da00221 */ /* 0x000fc40000010000 */
[----:B------:R-:W-:Y:S01]  /*1450*/  @P1 FMUL.FTZ R97, R9, R155 ;  /* 0x0000009b09611220 */ /* 0x000fe20000410000 */
[--C-:B--2---:R-:W-:Y:S02]  /*1460*/  @P1 HADD2.F32 R102, -RZ, R92.reuse.H0_H0 ;  /* 0x2000005cff661230 */ /* 0x104fe40000004100 */
[----:B------:R-:W-:-:S03]  /*1470*/  @P5 HADD2.F32 R92, -RZ, R92.H1_H1 ;  /* 0x3000005cff5c5230 */ /* 0x000fc60000004100 */
[----:B------:R-:W-:Y:S01]  /*1480*/  @P1 FMUL.FTZ R103, R155, R102 ;  /* 0x000000669b671220 */ /* 0x000fe20000410000 */
[----:B------:R-:W-:Y:S01]  /*1490*/  ISETP.NE.U32.AND P1, PT, RZ, c[0x0][0x258], PT ;  /* 0x00009600ff007a0c */ /* 0x000fe20003f25070 */
[----:B------:R-:W-:Y:S02]  /*14a0*/  FMUL.FTZ R102, R160, R121 ;  /* 0x00000079a0667220 */ /* 0x000fe40000410000 */
[----:B------:R-:W-:Y:S01]  /*14b0*/  FADD.FTZ R60, R60, R103 ;  /* 0x000000673c3c7221 */ /* 0x000fe20000010000 */
[----:B------:R-:W-:Y:S01]  /*14c0*/  ISETP.NE.AND.EX P1, PT, RZ, c[0x0][0x25c], PT, P1 ;  /* 0x00009700ff007a0c */ /* 0x000fe20003f25310 */
[----:B------:R-:W-:Y:S01]  /*14d0*/  FMUL.FTZ R155, R102, c[0x0][0x1e8] ;  /* 0x00007a00669b7a20 */ /* 0x000fe20000410000 */
[----:B------:R-:W-:Y:S02]  /*14e0*/  HFMA2.MMA R102, -RZ, RZ, 0, 0 ;  /* 0x00000000ff667435 */ /* 0x000fe400000001ff */
[----:B------:R-:W-:Y:S02]  /*14f0*/  SEL R36, R99, R36, P1 ;  /* 0x0000002463247207 */ /* 0x000fe40000800000 */
[----:B------:R-:W-:-:S02]  /*1500*/  SEL R37, R160, R37, P1 ;  /* 0x00000025a0257207 */ /* 0x000fc40000800000 */
[----:B------:R-:W-:Y:S01]  /*1510*/  @P5 FMUL.FTZ R102, R155, R92 ;  /* 0x0000005c9b665220 */ /* 0x000fe20000410000 */
[----:B------:R-:W-:Y:S01]  /*1520*/  MOV R92, RZ ;  /* 0x000000ff005c7202 */ /* 0x000fe20000000f00 */
[----:B------:R-:W-:Y:S01]  /*1530*/  @P5 FMUL.FTZ R92, R8, R155 ;  /* 0x0000009b085c5220 */ /* 0x000fe20000410000 */
[----:B------:R-:W-:Y:S01]  /*1540*/  LOP3.LUT P5, RZ, R158, 0xff0000, RZ, 0xc0, !PT ;  /* 0x00ff00009eff7812 */ /* 0x000fe200078ac0ff */
[----:B------:R-:W-:Y:S02]  /*1550*/  FFMA.FTZ R155, R151, R100, R101 ;  /* 0x00000064979b7223 */ /* 0x000fe40000010065 */
[----:B------:R-:W-:Y:S01]  /*1560*/  FADD.FTZ R61, R61, R102 ;  /* 0x000000663d3d7221 */ /* 0x000fe20000010000 */
[----:B------:R-:W-:Y:S01]  /*1570*/  F2FP.PACK_AB R92, R92, R97 ;  /* 0x000000615c5c723e */ /* 0x000fe200000000ff */
[----:B------:R-:W-:Y:S02]  /*1580*/  FADD.FTZ R155, R150, -R155 ;  /* 0x8000009b969b7221 */ /* 0x000fe40000010000 */
[----:B------:R-:W-:-:S04]  /*1590*/  IMAD.WIDE.U32 R96, R119, R96, c[0x0][0x248] ;  /* 0x0000920077607625 */ /* 0x000fc800078e0060 */
[----:B------:R-:W-:-:S04]  /*15a0*/  FMUL.FTZ R155, R122, R155 ;  /* 0x0000009b7a9b7220 */ /* 0x000fc80000410000 */
[----:B------:R-:W-:-:S04]  /*15b0*/  @P0 FADD.FTZ R155, R78, R155 ;  /* 0x0000009b4e9b0221 */ /* 0x000fc80000010000 */
[C---:B------:R-:W-:Y:S01]  /*15c0*/  FMUL.FTZ R99, R155.reuse, R121 ;  /* 0x000000799b637220 */ /* 0x040fe20000410000 */
[----:B------:R-:W-:Y:S01]  /*15d0*/  SEL R38, R155, R38, P1 ;  /* 0x000000269b267207 */ /* 0x000fe20000800000 */
[----:B------:R-:W-:Y:S02]  /*15e0*/  HFMA2.MMA R155, -RZ, RZ, 0, 0 ;  /* 0x00000000ff9b7435 */ /* 0x000fe400000001ff */
[----:B------:R-:W-:Y:S01]  /*15f0*/  FMUL.FTZ R160, R99, c[0x0][0x1e8] ;  /* 0x00007a0063a07a20 */ /* 0x000fe20000410000 */
[----:B------:R-:W-:-:S05]  /*1600*/  @P5 HADD2.F32 R99, -RZ, R93.H0_H0 ;  /* 0x2000005dff635230 */ /* 0x000fca0000004100 */
[----:B------:R-:W-:Y:S01]  /*1610*/  @P5 FMUL.FTZ R155, R160, R99 ;  /* 0x00000063a09b5220 */ /* 0x000fe20000410000 */
[----:B------:R-:W-:Y:S01]  /*1620*/  MOV R99, RZ ;  /* 0x000000ff00637202 */ /* 0x000fe20000000f00 */
[----:B------:R-:W-:Y:S01]  /*1630*/  @P5 FMUL.FTZ R99, R7, R160 ;  /* 0x000000a007635220 */ /* 0x000fe20000410000 */
[----:B------:R-:W-:Y:S01]  /*1640*/  LOP3.LUT P5, RZ, R158, 0xff000000, RZ, 0xc0, !PT ;  /* 0xff0000009eff7812 */ /* 0x000fe200078ac0ff */
[----:B------:R-:W-:Y:S02]  /*1650*/  FFMA.FTZ R160, R124, R100, R101 ;  /* 0x000000647ca07223 */ /* 0x000fe40000010065 */
[----:B------:R-:W-:Y:S02]  /*1660*/  FADD.FTZ R62, R62, R155 ;  /* 0x0000009b3e3e7221 */ /* 0x000fe40000010000 */
[----:B------:R-:W-:-:S04]  /*1670*/  FADD.FTZ R161, R127, -R160 ;  /* 0x800000a07fa17221 */ /* 0x000fc80000010000 */
[----:B------:R-:W-:-:S04]  /*1680*/  FMUL.FTZ R160, R122, R161 ;  /* 0x000000a17aa07220 */ /* 0x000fc80000410000 */
[----:B------:R-:W-:Y:S01]  /*1690*/  @P0 FADD.FTZ R160, R79, R160 ;  /* 0x000000a04fa00221 */ /* 0x000fe20000010000 */
[----:B------:R-:W-:-:S04]  /*16a0*/  @P5 HADD2.F32 R93, -RZ, R93.H1_H1 ;  /* 0x3000005dff5d5230 */ /* 0x000fc80000004100 */
[C---:B------:R-:W-:Y:S01]  /*16b0*/  SEL R39, R160.reuse, R39, P1 ;  /* 0x00000027a0277207 */ /* 0x040fe20000800000 */
[----:B------:R-:W-:-:S04]  /*16c0*/  FMUL.FTZ R160, R160, R121 ;  /* 0x00000079a0a07220 */ /* 0x000fc80000410000 */
[----:B------:R-:W-:Y:S01]  /*16d0*/  FMUL.FTZ R103, R160, c[0x0][0x1e8] ;  /* 0x00007a00a0677a20 */ /* 0x000fe20000410000 */
[----:B------:R-:W-:-:S03]  /*16e0*/  MOV R160, RZ ;  /* 0x000000ff00a07202 */ /* 0x000fc60000000f00 */
[----:B------:R-:W-:Y:S02]  /*16f0*/  @P5 FMUL.FTZ R162, R103, R93 ;  /* 0x0000005d67a25220 */ /* 0x000fe40000410000 */
[----:B------:R-:W-:Y:S02]  /*1700*/  FFMA.FTZ R93, R129, R100, R101 ;  /* 0x00000064815d7223 */ /* 0x000fe40000010065 */
[----:B------:R-:W-:Y:S01]  /*1710*/  @P5 FMUL.FTZ R160, R6, R103 ;  /* 0x0000006706a05220 */ /* 0x000fe20000410000 */
[----:B------:R-:W-:Y:S01]  /*1720*/  LOP3.LUT P5, RZ, R159, 0xff, RZ, 0xc0, !PT ;  /* 0x000000ff9fff7812 */ /* 0x000fe200078ac0ff */
[----:B------:R-:W-:Y:S01]  /*1730*/  FADD.FTZ R93, R126, -R93 ;  /* 0x8000005d7e5d7221 */ /* 0x000fe20000010000 */
[----:B------:R-:W-:Y:S01]  /*1740*/  HFMA2.MMA R103, -RZ, RZ, 0, 0 ;  /* 0x00000000ff677435 */ /* 0x000fe200000001ff */
[----:B------:R-:W-:Y:S02]  /*1750*/  FADD.FTZ R63, R63, R162 ;  /* 0x000000a23f3f7221 */ /* 0x000fe40000010000 */
[----:B------:R-:W-:-:S02]  /*1760*/  FMUL.FTZ R93, R122, R93 ;  /* 0x0000005d7a5d7220 */ /* 0x000fc40000410000 */
[----:B------:R-:W-:Y:S02]  /*1770*/  FFMA.FTZ R162, R132, R100, R101 ;  /* 0x0000006484a27223 */ /* 0x000fe40000010065 */
[----:B------:R-:W-:-:S05]  /*1780*/  @P0 FADD.FTZ R93, R80, R93 ;  /* 0x0000005d505d0221 */ /* 0x000fca0000010000 */
[C---:B------:R-:W-:Y:S01]  /*1790*/  SEL R52, R93.reuse, R52, P1 ;  /* 0x000000345d347207 */ /* 0x040fe20000800000 */
[----:B------:R-:W-:-:S04]  /*17a0*/  FMUL.FTZ R93, R93, R121 ;  /* 0x000000795d5d7220 */ /* 0x000fc80000410000 */
        /* <DEDUP_REMOVED lines=8> */
[----:B------:R-:W-:Y:S02]  /*1830*/  FADD.FTZ R155, R131, -R102 ;  /* 0x80000066839b7221 */ /* 0x000fe40000010000 */
[----:B------:R-:W-:Y:S01]  /*1840*/  FADD.FTZ R103, R135, -R162 ;  /* 0x800000a287677221 */ /* 0x000fe20000010000 */
[----:B------:R-:W-:Y:S01]  /*1850*/  HFMA2.MMA R162, -RZ, RZ, 0, 0 ;  /* 0x00000000ffa27435 */ /* 0x000fe200000001ff */
[----:B------:R-:W-:-:S04]  /*1860*/  FMUL.FTZ R102, R122, R155 ;  /* 0x0000009b7a667220 */ /* 0x000fc80000410000 */
[----:B------:R-:W-:Y:S01]  /*1870*/  @P0 FADD.FTZ R102, R81, R102 ;  /* 0x0000006651660221 */ /* 0x000fe20000010000 */
[----:B------:R-:W-:-:S04]  /*1880*/  @P5 HADD2.F32 R94, -RZ, R94.H1_H1 ;  /* 0x3000005eff5e5230 */ /* 0x000fc80000004100 */
[C---:B------:R-:W-:Y:S01]  /*1890*/  SEL R53, R102.reuse, R53, P1 ;  /* 0x0000003566357207 */ /* 0x040fe20000800000 */
[----:B------:R-:W-:-:S04]  /*18a0*/  FMUL.FTZ R102, R102, R121 ;  /* 0x0000007966667220 */ /* 0x000fc80000410000 */
[----:B------:R-:W-:Y:S01]  /*18b0*/  FMUL.FTZ R155, R102, c[0x0][0x1e8] ;  /* 0x00007a00669b7a20 */ /* 0x000fe20000410000 */
[----:B------:R-:W-:-:S06]  /*18c0*/  HFMA2.MMA R102, -RZ, RZ, 0, 0 ;  /* 0x00000000ff667435 */ /* 0x000fcc00000001ff */
[----:B------:R-:W-:Y:S01]  /*18d0*/  @P5 FMUL.FTZ R102, R155, R94 ;  /* 0x0000005e9b665220 */ /* 0x000fe20000410000 */
[----:B------:R-:W-:Y:S01]  /*18e0*/  MOV R94, RZ ;  /* 0x000000ff005e7202 */ /* 0x000fe20000000f00 */
[----:B------:R-:W-:Y:S01]  /*18f0*/  @P5 FMUL.FTZ R94, R4, R155 ;  /* 0x0000009b045e5220 */ /* 0x000fe20000410000 */
[----:B------:R-:W-:Y:S01]  /*1900*/  LOP3.LUT P5, RZ, R159, 0xff000000, RZ, 0xc0, !PT ;  /* 0xff0000009fff7812 */ /* 0x000fe200078ac0ff */
[----:B------:R-:W-:Y:S01]  /*1910*/  FFMA.FTZ R155, R133, R100, R101 ;  /* 0x00000064859b7223 */ /* 0x000fe20000010065 */
[----:B------:R-:W-:Y:S01]  /*1920*/  HFMA2.MMA R101, -RZ, RZ, 0, 0 ;  /* 0x00000000ff657435 */ /* 0x000fe200000001ff */
[----:B------:R-:W-:Y:S01]  /*1930*/  FADD.FTZ R65, R65, R102 ;  /* 0x0000006641417221 */ /* 0x000fe20000010000 */
[----:B------:R-:W-:Y:S01]  /*1940*/  @P6 HADD2.F32 R102, -RZ, R95.H0_H0 ;  /* 0x2000005fff666230 */ /* 0x000fe20000004100 */
[----:B------:R-:W-:Y:S01]  /*1950*/  FADD.FTZ R155, R130, -R155 ;  /* 0x8000009b829b7221 */ /* 0x000fe20000010000 */
[----:B------:R-:W-:Y:S02]  /*1960*/  F2FP.PACK_AB R94, R94, R93 ;  /* 0x0000005d5e5e723e */ /* 0x000fe400000000ff */
[----:B------:R-:W-:Y:S01]  /*1970*/  F2FP.PACK_AB R93, R160, R99 ;  /* 0x00000063a05d723e */ /* 0x000fe200000000ff */
        /* <DEDUP_REMOVED lines=8> */
[----:B------:R-:W-:Y:S02]  /*1a00*/  FMUL.FTZ R102, R122, R103 ;  /* 0x000000677a667220 */ /* 0x000fe40000410000 */
[----:B------:R-:W-:Y:S02]  /*1a10*/  @P6 FMUL.FTZ R155, R3, R161 ;  /* 0x000000a1039b6220 */ /* 0x000fe40000410000 */
[----:B------:R-:W-:Y:S01]  /*1a20*/  @P0 FADD.FTZ R102, R83, R102 ;  /* 0x0000006653660221 */ /* 0x000fe20000010000 */
[----:B------:R-:W-:Y:S01]  /*1a30*/  ISETP.NE.U32.AND P0, PT, RZ, c[0x0][0x258], PT ;  /* 0x00009600ff007a0c */ /* 0x000fe20003f05070 */
[----:B------:R-:W-:-:S03]  /*1a40*/  FADD.FTZ R66, R66, R101 ;  /* 0x0000006542427221 */ /* 0x000fc60000010000 */
[----:B------:R-:W-:Y:S02]  /*1a50*/  ISETP.NE.AND.EX P0, PT, RZ, c[0x0][0x25c], PT, P0 ;  /* 0x00009700ff007a0c */ /* 0x000fe40003f05300 */
[C---:B------:R-:W-:Y:S01]  /*1a60*/  SEL R55, R102.reuse, R55, P1 ;  /* 0x0000003766377207 */ /* 0x040fe20000800000 */
[----:B------:R-:W-:-:S04]  /*1a70*/  FMUL.FTZ R102, R102, R121 ;  /* 0x0000007966667220 */ /* 0x000fc80000410000 */
[----:B------:R-:W-:-:S04]  /*1a80*/  FMUL.FTZ R102, R102, c[0x0][0x1e8] ;  /* 0x00007a0066667a20 */ /* 0x000fc80000410000 */
[----:B------:R-:W-:Y:S02]  /*1a90*/  @P5 FMUL.FTZ R162, R102, R95 ;  /* 0x0000005f66a25220 */ /* 0x000fe40000410000 */
[----:B------:R-:W-:Y:S01]  /*1aa0*/  @P5 FMUL.FTZ R164, R2, R102 ;  /* 0x0000006602a45220 */ /* 0x000fe20000410000 */
[----:B------:R-:W-:Y:S01]  /*1ab0*/  @P0 MOV R102, 0x20 ;  /* 0x0000002000660802 */ /* 0x000fe20000000f00 */
[----:B------:R-:W-:-:S03]  /*1ac0*/  FADD.FTZ R67, R67, R162 ;  /* 0x000000a243437221 */ /* 0x000fc60000010000 */
[----:B------:R-:W-:Y:S01]  /*1ad0*/  F2FP.PACK_AB R95, R164, R155 ;  /* 0x0000009ba45f723e */ /* 0x000fe200000000ff */
[C---:B------:R-:W-:Y:S01]  /*1ae0*/  @P0 IMAD.WIDE.U32 R102, R119.reuse, R102, c[0x0][0x258] ;  /* 0x0000960077660625 */ /* 0x040fe200078e0066 */
[----:B------:R-:W-:-:S04]  /*1af0*/  IADD3 R119, R119, 0x20, RZ ;  /* 0x0000002077777810 */ /* 0x000fc80007ffe0ff */
[----:B------:R0:W-:Y:S04]  /*1b00*/  @P0 STG.E.128 [R102.64], R36 ;  /* 0x0000002466000986 */ /* 0x0001e8000c101d04 */
[----:B------:R0:W-:Y:S04]  /*1b10*/  @P0 STG.E.128 [R102.64+0x10], R52 ;  /* 0x0000103466000986 */ /* 0x0001e8000c101d04 */
[----:B------:R0:W-:Y:S02]  /*1b20*/  STG.E.128 [R96.64], R92 ;  /* 0x0000005c60007986 */ /* 0x0001e4000c101d04 */
.L_x_4864:
[----:B------:R-:W-:Y:S05]  /*1b30*/  BSYNC B1 ;  /* 0x0000000000017941 */ /* 0x000fea0003800000 */
.L_x_4863:
[----:B------:R-:W-:Y:S01]  /*1b40*/  BSSY B1, `(.L_x_4865) ;  /* 0x0000087000017945 */ /* 0x000fe20003800000 */
[----:B------:R-:W-:Y:S05]  /*1b50*/  @!P3 BRA `(.L_x_4866) ;  /* 0x000008500000b947 */ /* 0x000fea0003800000 */
[----:B0-----:R-:W-:-:S10]  /*1b60*/  HFMA2.MMA R92, -RZ, RZ, 0, 9.5367431640625e-07 ;  /* 0x00000010ff5c7435 */ /* 0x001fd400000001ff */
[----:B------:R-:W-:-:S06]  /*1b70*/  IMAD.WIDE.U32 R92, R119, R92, c[0x0][0x170] ;  /* 0x00005c00775c7625 */ /* 0x000fcc00078e005c */
[----:B------:R-:W2:Y:S01]  /*1b80*/  LDG.E.128 R92, [R92.64] ;  /* 0x000000045c5c7981 */ /* 0x000ea2000c1e1d00 */
[----:B------:R-:W-:Y:S01]  /*1b90*/  FSEL R99, R98, RZ, !P4 ;  /* 0x000000ff62637208 */ /* 0x000fe20006000000 */
[----:B------:R-:W-:Y:S01]  /*1ba0*/  HFMA2.MMA R103, -RZ, RZ, 0, 0 ;  /* 0x00000000ff677435 */ /* 0x000fe200000001ff */
[----:B------:R-:W-:Y:S02]  /*1bb0*/  ISETP.NE.U32.AND P0, PT, RZ, c[0x0][0x218], PT ;  /* 0x00008600ff007a0c */ /* 0x000fe40003f05070 */
[----:B------:R-:W-:Y:S01]  /*1bc0*/  MOV R96, R156 ;  /* 0x0000009c00607202 */ /* 0x000fe20000000f00 */
[-C--:B------:R-:W-:Y:S01]  /*1bd0*/  FFMA.FTZ R97, R123, R100.reuse, R99 ;  /* 0x000000647b617223 */ /* 0x080fe20000010063 */
[----:B------:R-:W-:Y:S02]  /*1be0*/  ISETP.NE.AND.EX P0, PT, RZ, c[0x0][0x21c], PT, P0 ;  /* 0x00008700ff007a0c */ /* 0x000fe40003f05300 */
[----:B------:R-:W-:Y:S01]  /*1bf0*/  LOP3.LUT P1, RZ, R96, 0xff, RZ, 0xc0, !PT ;  /* 0x000000ff60ff7812 */ /* 0x000fe2000782c0ff */
[----:B------:R-:W-:Y:S01]  /*1c00*/  FADD.FTZ R97, R136, -R97 ;  /* 0x8000006188617221 */ /* 0x000fe20000010000 */
[----:B------:R-:W-:Y:S01]  /*1c10*/  LOP3.LUT P4, RZ, R156, 0xff00, RZ, 0xc0, !PT ;  /* 0x0000ff009cff7812 */ /* 0x000fe2000788c0ff */
[----:B------:R-:W-:Y:S01]  /*1c20*/  FFMA.FTZ R96, R134, R100, R99 ;  /* 0x0000006486607223 */ /* 0x000fe20000010063 */
[----:B------:R-:W-:Y:S01]  /*1c30*/  MOV R155, RZ ;  /* 0x000000ff009b7202 */ /* 0x000fe20000000f00 */
[----:B-----5:R-:W-:Y:S01]  /*1c40*/  FMUL.FTZ R97, R122, R97 ;  /* 0x000000617a617220 */ /* 0x020fe20000410000 */
[----:B------:R-:W-:Y:S01]  /*1c50*/  LOP3.LUT P5, RZ, R157, 0xff0000, RZ, 0xc0, !PT ;  /* 0x00ff00009dff7812 */ /* 0x000fe200078ac0ff */
[----:B------:R-:W-:-:S04]  /*1c60*/  FADD.FTZ R101, R139, -R96 ;  /* 0x800000608b657221 */ /* 0x000fc80000010000 */
[----:B------:R-:W-:Y:S02]  /*1c70*/  @P0 FADD.FTZ R97, R24, R97 ;  /* 0x0000006118610221 */ /* 0x000fe40000010000 */
[----:B------:R-:W-:Y:S02]  /*1c80*/  FMUL.FTZ R98, R122, R101 ;  /* 0x000000657a627220 */ /* 0x000fe40000410000 */
[----:B------:R-:W-:Y:S02]  /*1c90*/  FMUL.FTZ R96, R97, R121 ;  /* 0x0000007961607220 */ /* 0x000fe40000410000 */
[----:B------:R-:W-:Y:S02]  /*1ca0*/  @P0 FADD.FTZ R98, R25, R98 ;  /* 0x0000006219620221 */ /* 0x000fe40000010000 */
[----:B------:R-:W-:Y:S01]  /*1cb0*/  FMUL.FTZ R102, R96, c[0x0][0x1e8] ;  /* 0x00007a0060667a20 */ /* 0x000fe20000410000 */
[----:B------:R-:W-:-:S03]  /*1cc0*/  MOV R96, RZ ;  /* 0x000000ff00607202 */ /* 0x000fc60000000f00 */
[----:B------:R-:W-:Y:S01]  /*1cd0*/  @P1 FMUL.FTZ R96, R0, R102 ;  /* 0x0000006600601220 */ /* 0x000fe20000410000 */
[----:B--2---:R-:W-:-:S05]  /*1ce0*/  @P1 HADD2.F32 R101, -RZ, R92.H0_H0 ;  /* 0x2000005cff651230 */ /* 0x004fca0000004100 */
[----:B------:R-:W-:Y:S01]  /*1cf0*/  @P1 FMUL.FTZ R103, R102, R101 ;  /* 0x0000006566671220 */ /* 0x000fe20000410000 */
[----:B------:R-:W-:Y:S01]  /*1d00*/  @P4 HADD2.F32 R102, -RZ, R92.H1_H1 ;  /* 0x3000005cff664230 */ /* 0x000fe20000004100 */
[----:B------:R-:W-:Y:S01]  /*1d10*/  FMUL.FTZ R101, R98, R121 ;  /* 0x0000007962657220 */ /* 0x000fe20000410000 */
[----:B------:R-:W-:Y:S01]  /*1d20*/  HFMA2.MMA R92, -RZ, RZ, 0, 0 ;  /* 0x00000000ff5c7435 */ /* 0x000fe200000001ff */
[----:B------:R-:W-:Y:S01]  /*1d30*/  ISETP.NE.U32.AND P1, PT, RZ, c[0x0][0x258], PT ;  /* 0x00009600ff007a0c */ /* 0x000fe20003f25070 */
[----:B------:R-:W-:Y:S01]  /*1d40*/  FADD.FTZ R68, R68, R103 ;  /* 0x0000006744447221 */ /* 0x000fe20000010000 */
[----:B------:R-:W-:Y:S01]  /*1d50*/  MOV R103, RZ ;  /* 0x000000ff00677202 */ /* 0x000fe20000000f00 */
[----:B------:R-:W-:Y:S01]  /*1d60*/  FMUL.FTZ R101, R101, c[0x0][0x1e8] ;  /* 0x00007a0065657a20 */ /* 0x000fe20000410000 */
[----:B------:R-:W-:-:S03]  /*1d70*/  ISETP.NE.AND.EX P1, PT, RZ, c[0x0][0x25c], PT, P1 ;  /* 0x00009700ff007a0c */ /* 0x000fc60003f25310 */
[----:B------:R-:W-:Y:S01]  /*1d80*/  @P4 FMUL.FTZ R92, R101, R102 ;  /* 0x00000066655c4220 */ /* 0x000fe20000410000 */
[----:B------:R-:W-:Y:S01]  /*1d90*/  SEL R36, R97, R36, P1 ;  /* 0x0000002461247207 */ /* 0x000fe20000800000 */
[----:B------:R-:W-:Y:S01]  /*1da0*/  @P4 FMUL.FTZ R155, R114, R101 ;  /* 0x00000065729b4220 */ /* 0x000fe20000410000 */
[----:B------:R-:W-:Y:S01]  /*1db0*/  LOP3.LUT P4, RZ, R156, 0xff0000, RZ, 0xc0, !PT ;  /* 0x00ff00009cff7812 */ /* 0x000fe2000788c0ff */
[----:B------:R-:W-:Y:S01]  /*1dc0*/  FFMA.FTZ R101, R137, R100, R99 ;  /* 0x0000006489657223 */ /* 0x000fe20000010063 */
[----:B------:R-:W-:Y:S01]  /*1dd0*/  SEL R37, R98, R37, P1 ;  /* 0x0000002562257207 */ /* 0x000fe20000800000 */
[----:B------:R-:W-:Y:S01]  /*1de0*/  FADD.FTZ R69, R69, R92 ;  /* 0x0000005c45457221 */ /* 0x000fe20000010000 */
[----:B------:R-:W-:Y:S01]  /*1df0*/  F2FP.PACK_AB R96, R155, R96 ;  /* 0x000000609b60723e */ /* 0x000fe200000000ff */
        /* <DEDUP_REMOVED lines=15> */
[----:B------:R-:W-:Y:S01]  /*1ef0*/  FADD.FTZ R163, R141, -R102 ;  /* 0x800000668da37221 */ /* 0x000fe20000010000 */
[----:B------:R-:W-:-:S03]  /*1f00*/  HFMA2.MMA R102, -RZ, RZ, 0, 0 ;  /* 0x00000000ff667435 */ /* 0x000fc600000001ff */
[----:B------:R-:W-:-:S04]  /*1f10*/  FMUL.FTZ R162, R122, R163 ;  /* 0x000000a37aa27220 */ /* 0x000fc80000410000 */
[----:B------:R-:W-:Y:S01]  /*1f20*/  @P0 FADD.FTZ R162, R27, R162 ;  /* 0x000000a21ba20221 */ /* 0x000fe20000010000 */
[----:B------:R-:W-:-:S03]  /*1f30*/  @P4 HADD2.F32 R93, -RZ, R93.H1_H1 ;  /* 0x3000005dff5d4230 */ /* 0x000fc60000004100 */
        /* <DEDUP_REMOVED lines=8> */
[----:B------:R-:W-:Y:S01]  /*1fc0*/  HFMA2.MMA R98, -RZ, RZ, 0, 0 ;  /* 0x00000000ff627435 */ /* 0x000fe200000001ff */
[----:B------:R-:W-:Y:S01]  /*1fd0*/  FADD.FTZ R71, R71, R102 ;  /* 0x0000006647477221 */ /* 0x000fe20000010000 */
[----:B------:R-:W-:Y:S01]  /*1fe0*/  F2FP.PACK_AB R97, R160, R97 ;  /* 0x00000061a061723e */ /* 0x000fe200000000ff */
[----:B------:R-:W-:-:S04]  /*1ff0*/  FMUL.FTZ R93, R122, R93 ;  /* 0x0000005d7a5d7220 */ /* 0x000fc80000410000 */
[----:B------:R-:W-:-:S05]  /*2000*/  @P0 FADD.FTZ R93, R20, R93 ;  /* 0x0000005d145d0221 */ /* 0x000fca0000010000 */
[C---:B------:R-:W-:Y:S01]  /*2010*/  SEL R52, R93.reuse, R52, P1 ;  /* 0x000000345d347207 */ /* 0x040fe20000800000 */
[----:B------:R-:W-:-:S04]  /*2020*/  FMUL.FTZ R93, R93, R121 ;  /* 0x000000795d5d7220 */ /* 0x000fc80000410000 */
[----:B------:R-:W-:Y:S01]  /*2030*/  FMUL.FTZ R162, R93, c[0x0][0x1e8] ;  /* 0x00007a005da27a20 */ /* 0x000fe20000410000 */
[----:B------:R-:W-:-:S03]  /*2040*/  @P4 HADD2.F32 R93, -RZ, R94.H0_H0 ;  /* 0x2000005eff5d4230 */ /* 0x000fc60000004100 */
[----:B------:R-:W-:Y:S02]  /*2050*/  @P4 FMUL.FTZ R98, R115, R162 ;  /* 0x000000a273624220 */ /* 0x000fe40000410000 */
[----:B------:R-:W-:Y:S01]  /*2060*/  @P4 FMUL.FTZ R103, R162, R93 ;  /* 0x0000005da2674220 */ /* 0x000fe20000410000 */
[----:B------:R-:W-:Y:S01]  /*2070*/  LOP3.LUT P4, RZ, R157, 0xff00, RZ, 0xc0, !PT ;  /* 0x0000ff009dff7812 */ /* 0x000fe2000788c0ff */
[----:B------:R-:W-:Y:S02]  /*2080*/  FFMA.FTZ R162, R144, R100, R99 ;  /* 0x0000006490a27223 */ /* 0x000fe40000010063 */
[----:B------:R-:W-:Y:S02]  /*2090*/  FADD.FTZ R72, R72, R103 ;  /* 0x0000006748487221 */ /* 0x000fe40000010000 */
[----:B------:R-:W-:-:S04]  /*20a0*/  FADD.FTZ R93, R145, -R162 ;  /* 0x800000a2915d7221 */ /* 0x000fc80000010000 */
[----:B------:R-:W-:-:S04]  /*20b0*/  FMUL.FTZ R162, R122, R93 ;  /* 0x0000005d7aa27220 */ /* 0x000fc80000410000 */
[----:B------:R-:W-:Y:S01]  /*20c0*/  @P0 FADD.FTZ R162, R21, R162 ;  /* 0x000000a215a20221 */ /* 0x000fe20000010000 */
[----:B------:R-:W-:Y:S01]  /*20d0*/  @P4 HADD2.F32 R92, -RZ, R94.H1_H1 ;  /* 0x3000005eff5c4230 */ /* 0x000fe20000004100 */
[----:B------:R-:W-:-:S03]  /*20e0*/  MOV R94, RZ ;  /* 0x000000ff005e7202 */ /* 0x000fc60000000f00 */
        /* <DEDUP_REMOVED lines=10> */
[----:B------:R-:W-:Y:S01]  /*2190*/  F2FP.PACK_AB R98, R161, R98 ;  /* 0x00000062a162723e */ /* 0x000fe200000000ff */
[----:B------:R-:W-:Y:S01]  /*21a0*/  FADD.FTZ R163, R148, -R99 ;  /* 0x8000006394a37221 */ /* 0x000fe20000010000 */
[----:B------:R-:W-:Y:S01]  /*21b0*/  @P5 HADD2.F32 R100, -RZ, R95.H0_H0 ;  /* 0x2000005fff645230 */ /* 0x000fe20000004100 */
[----:B------:R-:W-:-:S02]  /*21c0*/  FMUL.FTZ R99, R122, R93 ;  /* 0x0000005d7a637220 */ /* 0x000fc40000410000 */
[----:B------:R-:W-:Y:S02]  /*21d0*/  FMUL.FTZ R122, R122, R163 ;  /* 0x000000a37a7a7220 */ /* 0x000fe40000410000 */
[----:B------:R-:W-:Y:S02]  /*21e0*/  @P0 FADD.FTZ R99, R22, R99 ;  /* 0x0000006316630221 */ /* 0x000fe40000010000 */
[----:B------:R-:W-:Y:S02]  /*21f0*/  @P0 FADD.FTZ R122, R23, R122 ;  /* 0x0000007a177a0221 */ /* 0x000fe40000010000 */
[----:B------:R-:W-:Y:S01]  /*2200*/  @P4 LEA R92, P0, R119, c[0x0][0x258], 0x5 ;  /* 0x00009600775c4a11 */ /* 0x000fe200078028ff */
[----:B------:R-:W-:Y:S01]  /*2210*/  FADD.FTZ R73, R73, R94 ;  /* 0x0000005e49497221 */ /* 0x000fe20000010000 */
[C---:B------:R-:W-:Y:S01]  /*2220*/  SEL R54, R99.reuse, R54, P1 ;  /* 0x0000003663367207 */ /* 0x040fe20000800000 */
[----:B------:R-:W-:Y:S01]  /*2230*/  FMUL.FTZ R99, R99, R121 ;  /* 0x0000007963637220 */ /* 0x000fe20000410000 */
[C---:B------:R-:W-:Y:S01]  /*2240*/  SEL R55, R122.reuse, R55, P1 ;  /* 0x000000377a377207 */ /* 0x040fe20000800000 */
[----:B------:R-:W-:Y:S01]  /*2250*/  FMUL.FTZ R163, R122, R121 ;  /* 0x000000797aa37220 */ /* 0x000fe20000410000 */
[----:B------:R-:W-:Y:S01]  /*2260*/  LOP3.LUT P1, RZ, R157, 0xff000000, RZ, 0xc0, !PT ;  /* 0xff0000009dff7812 */ /* 0x000fe2000782c0ff */
[----:B------:R-:W-:Y:S01]  /*2270*/  FMUL.FTZ R122, R99, c[0x0][0x1e8] ;  /* 0x00007a00637a7a20 */ /* 0x000fe20000410000 */
[----:B------:R-:W-:Y:S01]  /*2280*/  @P4 LEA.HI.X R93, R119, c[0x0][0x25c], RZ, 0x5, P0 ;  /* 0x00009700775d4a11 */ /* 0x000fe200000f2cff */
[----:B------:R-:W-:Y:S01]  /*2290*/  FMUL.FTZ R163, R163, c[0x0][0x1e8] ;  /* 0x00007a00a3a37a20 */ /* 0x000fe20000410000 */
[----:B------:R-:W-:Y:S01]  /*22a0*/  MOV R99, RZ ;  /* 0x000000ff00637202 */ /* 0x000fe20000000f00 */
[----:B------:R-:W-:Y:S01]  /*22b0*/  @P5 FMUL.FTZ R99, R117, R122 ;  /* 0x0000007a75635220 */ /* 0x000fe20000410000 */
[----:B------:R-:W-:Y:S01]  /*22c0*/  HFMA2.MMA R121, -RZ, RZ, 0, 0 ;  /* 0x00000000ff797435 */ /* 0x000fe200000001ff */
[----:B------:R-:W-:Y:S04]  /*22d0*/  @P4 STG.E.128 [R92.64], R36 ;  /* 0x000000245c004986 */ /* 0x000fe8000c101d04 */
[----:B------:R0:W-:Y:S01]  /*22e0*/  @P4 STG.E.128 [R92.64+0x10], R52 ;  /* 0x000010345c004986 */ /* 0x0001e2000c101d04 */
[----:B------:R-:W-:Y:S01]  /*22f0*/  @P5 FMUL.FTZ R121, R122, R100 ;  /* 0x000000647a795220 */ /* 0x000fe20000410000 */
[----:B------:R-:W-:Y:S01]  /*2300*/  @P1 HADD2.F32 R122, -RZ, R95.H1_H1 ;  /* 0x3000005fff7a1230 */ /* 0x000fe20000004100 */
[----:B------:R-:W-:-:S02]  /*2310*/  MOV R100, RZ ;  /* 0x000000ff00647202 */ /* 0x000fc40000000f00 */
[----:B------:R-:W-:Y:S02]  /*2320*/  FADD.FTZ R74, R74, R121 ;  /* 0x000000794a4a7221 */ /* 0x000fe40000010000 */
[----:B------:R-:W-:-:S04]  /*2330*/  @P1 FMUL.FTZ R100, R163, R122 ;  /* 0x0000007aa3641220 */ /* 0x000fc80000410000 */
[----:B------:R-:W-:Y:S01]  /*2340*/  FADD.FTZ R75, R75, R100 ;  /* 0x000000644b4b7221 */ /* 0x000fe20000010000 */
[----:B0-----:R-:W-:-:S06]  /*2350*/  HFMA2.MMA R92, -RZ, RZ, 0, 0 ;  /* 0x00000000ff5c7435 */ /* 0x001fcc00000001ff */
[----:B------:R-:W-:-:S05]  /*2360*/  @P1 FMUL.FTZ R92, R120, R163 ;  /* 0x000000a3785c1220 */ /* 0x000fca0000410000 */
[----:B------:R-:W-:Y:S02]  /*2370*/  F2FP.PACK_AB R99, R92, R99 ;  /* 0x000000635c63723e */ /* 0x000fe400000000ff */
[----:B------:R-:W-:-:S04]  /*2380*/  LEA R92, P0, R119, c[0x0][0x248], 0x4 ;  /* 0x00009200775c7a11 */ /* 0x000fc800078020ff */
[----:B------:R-:W-:-:S05]  /*2390*/  LEA.HI.X R93, R119, c[0x0][0x24c], RZ, 0x4, P0 ;  /* 0x00009300775d7a11 */ /* 0x000fca00000f24ff */
[----:B------:R0:W-:Y:S04]  /*23a0*/  STG.E.128 [R92.64], R96 ;  /* 0x000000605c007986 */ /* 0x0001e8000c101d04 */
.L_x_4866:
[----:B------:R-:W-:Y:S05]  /*23b0*/  BSYNC B1 ;  /* 0x0000000000017941 */ /* 0x000fea0003800000 */
.L_x_4865:
[----:B0-----:R-:W-:-:S04]  /*23c0*/  MOV R92, c[0x0][0x160] ;  /* 0x00005800005c7a02 */ /* 0x001fc80000000f00 */
[----:B------:R-:W-:-:S04]  /*23d0*/  LEA R111, R92, R111, 0x2 ;  /* 0x0000006f5c6f7211 */ /* 0x000fc800078e10ff */
[----:B------:R-:W-:-:S13]  /*23e0*/  ISETP.GE.AND P0, PT, R111, c[0x0][0x164], PT ;  /* 0x000059006f007a0c */ /* 0x000fda0003f06270 */
[----:B-----5:R-:W-:Y:S01]  /*23f0*/  @P0 CALL.REL.NOINC `(.L_x_4856) ;  /* 0x0000001000000944 */ /* 0x020fe20003c00000 */
[----:B------:R-:W-:Y:S05]  /*2400*/  BRA `(.L_x_4867) ;  /* 0xffffe15000007947 */ /* 0x000fea000383ffff */
.L_x_4856:
[----:B0-----:R-:W-:Y:S05]  /*2410*/  BSYNC B0 ;  /* 0x0000000000007941 */ /* 0x001fea0003800000 */
.L_x_4855:
        /* <DEDUP_REMOVED lines=149> */
.L_x_4869:
[----:B---3--:R-:W-:Y:S05]  /*2d70*/  BSYNC B0 ;  /* 0x0000000000007941 */ /* 0x008fea0003800000 */
.L_x_4868:
        /* <DEDUP_REMOVED lines=16> */
.L_x_4871:
[----:B------:R-:W-:Y:S05]  /*2e80*/  BSYNC B0 ;  /* 0x0000000000007941 */ /* 0x000fea0003800000 */
.L_x_4870:
        /* <DEDUP_REMOVED lines=16> */
.L_x_4873:
[----:B------:R-:W-:Y:S05]  /*2f90*/  BSYNC B0 ;  /* 0x0000000000007941 */ /* 0x000fea0003800000 */
.L_x_4872:
        /* <DEDUP_REMOVED lines=10> */
.L_x_4861:
[----:B------:R-:W-:Y:S01]  /*3040*/  HFMA2.MMA R96, -RZ, RZ, 0, 5.9604644775390625e-08 ;  /* 0x00000001ff607435 */ /* 0x000fe200000001ff */
[----:B------:R-:W-:Y:S02]  /*3050*/  MOV R97, R161 ;  /* 0x000000a100617202 */ /* 0x000fe40000000f00 */
[----:B------:R-:W-:Y:S02]  /*3060*/  MOV R94, 0x1f ;  /* 0x0000001f005e7802 */ /* 0x000fe40000000f00 */
[----:B------:R-:W-:-:S02]  /*3070*/  MOV R95, 0xffffffff ;  /* 0xffffffff005f7802 */ /* 0x000fc40000000f00 */
[----:B------:R-:W-:Y:S02]  /*3080*/  MOV R92, 0x30a0 ;  /* 0x000030a0005c7802 */ /* 0x000fe40000000f00 */
[----:B-----5:R-:W-:Y:S05]  /*3090*/  CALL.REL.NOINC `($__internal_134_$__cuda_sm70_shflsync_bfly_p) ;  /* 0x0000046000007944 */ /* 0x020fea0003c00000 */
[----:B-1----:R-:W-:Y:S01]  /*30a0*/  MOV R98, R95 ;  /* 0x0000005f00627202 */ /* 0x002fe20000000f00 */
[----:B0-----:R-:W-:Y:S05]  /*30b0*/  BRA `(.L_x_4874) ;  /* 0xffffe09000007947 */ /* 0x001fea000383ffff */
.L_x_4862:
[----:B------:R-:W-:Y:S01]  /*30c0*/  HFMA2.MMA R96, -RZ, RZ, 0, 5.9604644775390625e-08 ;  /* 0x00000001ff607435 */ /* 0x000fe200000001ff */
[----:B------:R-:W-:Y:S02]  /*30d0*/  MOV R97, R160 ;  /* 0x000000a000617202 */ /* 0x000fe40000000f00 */
[----:B------:R-:W-:Y:S02]  /*30e0*/  MOV R94, 0x1f ;  /* 0x0000001f005e7802 */ /* 0x000fe40000000f00 */
[----:B------:R-:W-:Y:S02]  /*30f0*/  MOV R95, 0xffffffff ;  /* 0xffffffff005f7802 */ /* 0x000fe40000000f00 */
[----:B------:R-:W-:Y:S02]  /*3100*/  MOV R92, 0x3120 ;  /* 0x00003120005c7802 */ /* 0x000fe40000000f00 */
[----:B01---5:R-:W-:Y:S05]  /*3110*/  CALL.REL.NOINC `($__internal_134_$__cuda_sm70_shflsync_bfly_p) ;  /* 0x000003e000007944 */ /* 0x023fea0003c00000 */
[----:B------:R-:W-:Y:S01]  /*3120*/  FADD.FTZ R161, R98, R161 ;  /* 0x000000a162a17221 */ /* 0x000fe20000010000 */
[----:B0-----:R-:W-:Y:S01]  /*3130*/  HFMA2.MMA R96, -RZ, RZ, 0, 1.1920928955078125e-07 ;  /* 0x00000002ff607435 */ /* 0x001fe200000001ff */
[----:B-1----:R-:W-:Y:S01]  /*3140*/  FADD.FTZ R160, R160, R95 ;  /* 0x0000005fa0a07221 */ /* 0x002fe20000010000 */
[----:B------:R-:W-:-:S02]  /*3150*/  MOV R94, 0x1f ;  /* 0x0000001f005e7802 */ /* 0x000fc40000000f00 */
[----:B------:R-:W-:Y:S02]  /*3160*/  MOV R95, 0xffffffff ;  /* 0xffffffff005f7802 */ /* 0x000fe40000000f00 */
[----:B------:R-:W-:Y:S02]  /*3170*/  MOV R97, R161 ;  /* 0x000000a100617202 */ /* 0x000fe40000000f00 */
[----:B------:R-:W-:Y:S02]  /*3180*/  MOV R92, 0x31a0 ;  /* 0x000031a0005c7802 */ /* 0x000fe40000000f00 */
[----:B------:R-:W-:Y:S05]  /*3190*/  CALL.REL.NOINC `($__internal_134_$__cuda_sm70_shflsync_bfly_p) ;  /* 0x0000036000007944 */ /* 0x000fea0003c00000 */
[----:B0-----:R-:W-:Y:S01]  /*31a0*/  HFMA2.MMA R96, -RZ, RZ, 0, 1.1920928955078125e-07 ;  /* 0x00000002ff607435 */ /* 0x001fe200000001ff */
[----:B-1----:R-:W-:Y:S02]  /*31b0*/  MOV R98, R95 ;  /* 0x0000005f00627202 */ /* 0x002fe40000000f00 */
[----:B------:R-:W-:Y:S02]  /*31c0*/  MOV R97, R160 ;  /* 0x000000a000617202 */ /* 0x000fe40000000f00 */
[----:B------:R-:W-:Y:S02]  /*31d0*/  MOV R94, 0x1f ;  /* 0x0000001f005e7802 */ /* 0x000fe40000000f00 */
[----:B------:R-:W-:-:S02]  /*31e0*/  MOV R95, 0xffffffff ;  /* 0xffffffff005f7802 */ /* 0x000fc40000000f00 */
[----:B------:R-:W-:Y:S02]  /*31f0*/  MOV R92, 0x3210 ;  /* 0x00003210005c7802 */ /* 0x000fe40000000f00 */
[----:B------:R-:W-:Y:S05]  /*3200*/  CALL.REL.NOINC `($__internal_134_$__cuda_sm70_shflsync_bfly_p) ;  /* 0x000002f000007944 */ /* 0x000fea0003c00000 */
[----:B------:R-:W-:Y:S01]  /*3210*/  FADD.FTZ R161, R98, R161 ;  /* 0x000000a162a17221 */ /* 0x000fe20000010000 */
[----:B0-----:R-:W-:Y:S01]  /*3220*/  HFMA2.MMA R96, -RZ, RZ, 0, 2.384185791015625e-07 ;  /* 0x00000004ff607435 */ /* 0x001fe200000001ff */
[----:B-1----:R-:W-:Y:S01]  /*3230*/  FADD.FTZ R160, R160, R95 ;  /* 0x0000005fa0a07221 */ /* 0x002fe20000010000 */
[----:B------:R-:W-:Y:S02]  /*3240*/  MOV R94, 0x1f ;  /* 0x0000001f005e7802 */ /* 0x000fe40000000f00 */
[----:B------:R-:W-:Y:S02]  /*3250*/  MOV R95, 0xffffffff ;  /* 0xffffffff005f7802 */ /* 0x000fe40000000f00 */
[----:B------:R-:W-:Y:S02]  /*3260*/  MOV R97, R161 ;  /* 0x000000a100617202 */ /* 0x000fe40000000f00 */
[----:B------:R-:W-:Y:S02]  /*3270*/  MOV R92, 0x3290 ;  /* 0x00003290005c7802 */ /* 0x000fe40000000f00 */
[----:B------:R-:W-:Y:S05]  /*3280*/  CALL.REL.NOINC `($__internal_134_$__cuda_sm70_shflsync_bfly_p) ;  /* 0x0000027000007944 */ /* 0x000fea0003c00000 */
[----:B0-----:R-:W-:Y:S01]  /*3290*/  HFMA2.MMA R96, -RZ, RZ, 0, 2.384185791015625e-07 ;  /* 0x00000004ff607435 */ /* 0x001fe200000001ff */
[----:B-1----:R-:W-:-:S02]  /*32a0*/  MOV R98, R95 ;  /* 0x0000005f00627202 */ /* 0x002fc40000000f00 */
[----:B------:R-:W-:Y:S02]  /*32b0*/  MOV R97, R160 ;  /* 0x000000a000617202 */ /* 0x000fe40000000f00 */
[----:B------:R-:W-:Y:S02]  /*32c0*/  MOV R94, 0x1f ;  /* 0x0000001f005e7802 */ /* 0x000fe40000000f00 */
[----:B------:R-:W-:Y:S02]  /*32d0*/  MOV R95, 0xffffffff ;  /* 0xffffffff005f7802 */ /* 0x000fe40000000f00 */
[----:B------:R-:W-:Y:S02]  /*32e0*/  MOV R92, 0x3300 ;  /* 0x00003300005c7802 */ /* 0x000fe40000000f00 */
[----:B------:R-:W-:Y:S05]  /*32f0*/  CALL.REL.NOINC `($__internal_134_$__cuda_sm70_shflsync_bfly_p) ;  /* 0x0000020000007944 */ /* 0x000fea0003c00000 */
[----:B------:R-:W-:Y:S01]  /*3300*/  FADD.FTZ R99, R98, R161 ;  /* 0x000000a162637221 */ /* 0x000fe20000010000 */
[----:B0-----:R-:W-:Y:S01]  /*3310*/  HFMA2.MMA R96, -RZ, RZ, 0, 4.76837158203125e-07 ;  /* 0x00000008ff607435 */ /* 0x001fe200000001ff */
[----:B-1----:R-:W-:Y:S01]  /*3320*/  FADD.FTZ R160, R160, R95 ;  /* 0x0000005fa0a07221 */ /* 0x002fe20000010000 */
[----:B------:R-:W-:Y:S02]  /*3330*/  MOV R94, 0x1f ;  /* 0x0000001f005e7802 */ /* 0x000fe40000000f00 */
[----:B------:R-:W-:-:S02]  /*3340*/  MOV R95, 0xffffffff ;  /* 0xffffffff005f7802 */ /* 0x000fc40000000f00 */
[----:B------:R-:W-:Y:S02]  /*3350*/  MOV R97, R99 ;  /* 0x0000006300617202 */ /* 0x000fe40000000f00 */
[----:B------:R-:W-:Y:S02]  /*3360*/  MOV R92, 0x3380 ;  /* 0x00003380005c7802 */ /* 0x000fe40000000f00 */
[----:B------:R-:W-:Y:S05]  /*3370*/  CALL.REL.NOINC `($__internal_134_$__cuda_sm70_shflsync_bfly_p) ;  /* 0x0000018000007944 */ /* 0x000fea0003c00000 */
[----:B0-----:R-:W-:Y:S01]  /*3380*/  HFMA2.MMA R96, -RZ, RZ, 0, 4.76837158203125e-07 ;  /* 0x00000008ff607435 */ /* 0x001fe200000001ff */
[----:B-1----:R-:W-:Y:S02]  /*3390*/  MOV R98, R95 ;  /* 0x0000005f00627202 */ /* 0x002fe40000000f00 */
[----:B------:R-:W-:Y:S02]  /*33a0*/  MOV R97, R160 ;  /* 0x000000a000617202 */ /* 0x000fe40000000f00 */
[----:B------:R-:W-:Y:S02]  /*33b0*/  MOV R94, 0x1f ;  /* 0x0000001f005e7802 */ /* 0x000fe40000000f00 */
[----:B------:R-:W-:Y:S02]  /*33c0*/  MOV R95, 0xffffffff ;  /* 0xffffffff005f7802 */ /* 0x000fe40000000f00 */
[----:B------:R-:W-:-:S02]  /*33d0*/  MOV R92, 0x33f0 ;  /* 0x000033f0005c7802 */ /* 0x000fc40000000f00 */
[----:B------:R-:W-:Y:S05]  /*33e0*/  CALL.REL.NOINC `($__internal_134_$__cuda_sm70_shflsync_bfly_p) ;  /* 0x0000011000007944 */ /* 0x000fea0003c00000 */
[----:B------:R-:W-:Y:S01]  /*33f0*/  FADD.FTZ R99, R98, R99 ;  /* 0x0000006362637221 */ /* 0x000fe20000010000 */
[----:B0-----:R-:W-:Y:S01]  /*3400*/  HFMA2.MMA R96, -RZ, RZ, 0, 9.5367431640625e-07 ;  /* 0x00000010ff607435 */ /* 0x001fe200000001ff */
[----:B-1----:R-:W-:Y:S01]  /*3410*/  FADD.FTZ R98, R160, R95 ;  /* 0x0000005fa0627221 */ /* 0x002fe20000010000 */
[----:B------:R-:W-:-:S02]  /*3420*/  MOV R94, 0x1f ;  /* 0x0000001f005e7802 */ /* 0x000fc40000000f00 */
[----:B------:R-:W-:Y:S02]  /*3430*/  MOV R95, 0xffffffff ;  /* 0xffffffff005f7802 */ /* 0x000fe40000000f00 */
[----:B------:R-:W-:Y:S02]  /*3440*/  MOV R97, R99 ;  /* 0x0000006300617202 */ /* 0x000fe40000000f00 */
[----:B------:R-:W-:Y:S02]  /*3450*/  MOV R92, 0x3470 ;  /* 0x00003470005c7802 */ /* 0x000fe40000000f00 */
[----:B------:R-:W-:Y:S05]  /*3460*/  CALL.REL.NOINC `($__internal_134_$__cuda_sm70_shflsync_bfly_p) ;  /* 0x0000009000007944 */ /* 0x000fea0003c00000 */
[----:B0-----:R-:W-:Y:S01]  /*3470*/  HFMA2.MMA R96, -RZ, RZ, 0, 9.5367431640625e-07 ;  /* 0x00000010ff607435 */ /* 0x001fe200000001ff */
[----:B-1----:R-:W-:Y:S02]  /*3480*/  MOV R100, R95 ;  /* 0x0000005f00647202 */ /* 0x002fe40000000f00 */
[----:B------:R-:W-:Y:S02]  /*3490*/  MOV R97, R98 ;  /* 0x0000006200617202 */ /* 0x000fe40000000f00 */
[----:B------:R-:W-:Y:S02]  /*34a0*/  MOV R94, 0x1f ;  /* 0x0000001f005e7802 */ /* 0x000fe40000000f00 */
[----:B------:R-:W-:-:S02]  /*34b0*/  MOV R95, 0xffffffff ;  /* 0xffffffff005f7802 */ /* 0x000fc40000000f00 */
[----:B------:R-:W-:Y:S02]  /*34c0*/  MOV R92, 0x34e0 ;  /* 0x000034e0005c7802 */ /* 0x000fe40000000f00 */
[----:B------:R-:W-:Y:S05]  /*34d0*/  CALL.REL.NOINC `($__internal_134_$__cuda_sm70_shflsync_bfly_p) ;  /* 0x0000002000007944 */ /* 0x000fea0003c00000 */
[----:B-1----:R-:W-:Y:S01]  /*34e0*/  MOV R93, R95 ;  /* 0x0000005f005d7202 */ /* 0x002fe20000000f00 */
[----:B0-----:R-:W-:Y:S05]  /*34f0*/  BRA `(.L_x_4875) ;  /* 0xffffdd7000007947 */ /* 0x001fea000383ffff */
        .weak           $__internal_134_$__cuda_sm70_shflsync_bfly_p
        .type           $__internal_134_$__cuda_sm70_shflsync_bfly_p,@function
        .size           $__internal_134_$__cuda_sm70_shflsync_bfly_p,(.L_x_7312 - $__internal_134_$__cuda_sm70_shflsync_bfly_p)
$__internal_134_$__cuda_sm70_shflsync_bfly_p:
[----:B------:R-:W-:Y:S01]  /*3500*/  HFMA2.MMA R93, -RZ, RZ, 0, 0 ;  /* 0x00000000ff5d7435 */ /* 0x000fe200000001ff */
[----:B------:R-:W-:Y:S04]  /*3510*/  WARPSYNC R95 ;  /* 0x0000005f00007348 */ /* 0x000fe80003800000 */
[----:B------:R0:W1:Y:S01]  /*3520*/  SHFL.BFLY PT, R95, R97, R96, R94 ;  /* 0x0c000060615f7389 */ /* 0x00006200000e005e */
[----:B------:R-:W-:Y:S05]  /*3530*/  RET.REL.NODEC R92 `(_ZN10layer_norm13ln_bwd_kernelINS_13Kernel_traitsI6__halfS2_fS2_fjLj512ELj1ELj4ELj1ELj16ENS_18Kernel_traits_baseILj512ES2_S2_fS2_fjLj128EEEEELb1ELb1ELb0ELb0EEEvNS_9BwdParamsE) ;  /* 0xffffcac05c007950 */ /* 0x000fea0003c3ffff */
.L_x_4876:
        /* <DEDUP_REMOVED lines=12> */
.L_x_7312:


//--------------------- .text._ZN10layer_norm13ln_bwd_kernelINS_13Kernel_traitsI6__halfS2_fS2_fjLj512ELj1ELj4ELj1ELj16ENS_18Kernel_traits_baseILj512ES2_S2_fS2_fjLj128EEEEELb1ELb1ELb0ELb1EEEvNS_9BwdParamsE --------------------------
	.section	.text._ZN10layer_norm13ln_bwd_kernelINS_13Kernel_traitsI6__halfS2_fS2_fjLj512ELj1ELj4ELj1ELj16ENS_18Kernel_traits_baseILj512ES2_S2_fS2_fjLj128EEEEELb1ELb1ELb0ELb1EEEvNS_9BwdParamsE,"ax",@progbits
	.sectioninfo	@"SHI_REGISTERS=166"
	.align	128
        .global         _ZN10layer_norm13ln_bwd_kernelINS_13Kernel_traitsI6__halfS2_fS2_fjLj512ELj1ELj4ELj1ELj16ENS_18Kernel_traits_baseILj512ES2_S2_fS2_fjLj128EEEEELb1ELb1ELb0ELb1EEEvNS_9BwdParamsE
        .type           _ZN10layer_norm13ln_bwd_kernelINS_13Kernel_traitsI6__halfS2_fS2_fjLj512ELj1ELj4ELj1ELj16ENS_18Kernel_traits_baseILj512ES2_S2_fS2_fjLj128EEEEELb1ELb1ELb0ELb1EEEvNS_9BwdParamsE,@function
        .size           _ZN10layer_norm13ln_bwd_kernelINS_13Kernel_traitsI6__halfS2_fS2_fjLj512ELj1ELj4ELj1ELj16ENS_18Kernel_traits_baseILj512ES2_S2_fS2_fjLj128EEEEELb1ELb1ELb0ELb1EEEvNS_9BwdParamsE,(.L_x_7313 - _ZN10layer_norm13ln_bwd_kernelINS_13Kernel_traitsI6__halfS2_fS2_fjLj512ELj1ELj4ELj1ELj16ENS_18Kernel_traits_baseILj512ES2_S2_fS2_fjLj128EEEEELb1ELb1ELb0ELb1EEEvNS_9BwdParamsE)
        .other          _ZN10layer_norm13ln_bwd_kernelINS_13Kernel_traitsI6__halfS2_fS2_fjLj512ELj1ELj4ELj1ELj16ENS_18Kernel_traits_baseILj512ES2_S2_fS2_fjLj128EEEEELb1ELb1ELb0ELb1EEEvNS_9BwdParamsE,@"STO_CUDA_ENTRY STV_DEFAULT"
_ZN10layer_norm13ln_bwd_kernelINS_13Kernel_traitsI6__halfS2_fS2_fjLj512ELj1ELj4ELj1ELj16ENS_18Kernel_traits_baseILj512ES2_S2_fS2_fjLj128EEEEELb1ELb1ELb0ELb1EEEvNS_9BwdParamsE:
.text._ZN10layer_norm13ln_bwd_kernelINS_13Kernel_traitsI6__halfS2_fS2_fjLj512ELj1ELj4ELj1ELj16ENS_18Kernel_traits_baseILj512ES2_S2_fS2_fjLj128EEEEELb1ELb1ELb0ELb1EEEvNS_9BwdParamsE:
        /* <DEDUP_REMOVED lines=41> */
.L_x_4878:
        /* <DEDUP_REMOVED lines=47> */
.L_x_4884:
[----:B------:R-:W-:Y:S01]  /*0580*/  ISETP.NE.U32.AND P0, PT, RZ, c[0x0][0x1c0], PT ;  /* 0x00007000ff007a0c */ /* 0x000fe20003f05070 */
[C---:B------:R-:W-:Y:S01]  /*0590*/  IMAD R60, R135.reuse, c[0x0][0x168], RZ ;  /* 0x00005a00873c7a24 */ /* 0x040fe200078e02ff */
[----:B------:R-:W-:Y:S02]  /*05a0*/  MOV R118, 0x4 ;  /* 0x0000000400767802 */ /* 0x000fe40000000f00 */
[----:B------:R-:W-:Y:S02]  /*05b0*/  ISETP.NE.AND.EX P0, PT, RZ, c[0x0][0x1c4], PT, P0 ;  /* 0x00007100ff007a0c */ /* 0x000fe40003f05300 */
[----:B------:R-:W-:Y:S01]  /*05c0*/  SHF.R.S32.HI R61, RZ, 0x1f, R60 ;  /* 0x0000001fff3d7819 */ /* 0x000fe2000001143c */
[----:B------:R-:W-:Y:S01]  /*05d0*/  IMAD.WIDE R72, R135, R118, c[0x0][0x1a0] ;  /* 0x0000680087487625 */ /* 0x000fe200078e0276 */
[----:B------:R-:W-:-:S02]  /*05e0*/  MOV R114, 0x20 ;  /* 0x0000002000727802 */ /* 0x000fc40000000f00 */
[----:B------:R-:W-:Y:S02]  /*05f0*/  LEA.HI R61, R61, R60, RZ, 0x3 ;  /* 0x0000003c3d3d7211 */ /* 0x000fe400078f18ff */
[----:B------:R-:W-:Y:S01]  /*0600*/  MOV R76, 0x10 ;  /* 0x00000010004c7802 */ /* 0x000fe20000000f00 */
[----:B------:R0:W2:Y:S01]  /*0610*/  LDG.E R140, [R72.64] ;  /* 0x00000004488c7981 */ /* 0x0000a2000c1e1900 */
[----:B------:R-:W-:Y:S02]  /*0620*/  LEA.HI.SX32 R137, R61, R0, 0x1d ;  /* 0x000000003d897211 */ /* 0x000fe400078feaff */
[----:B------:R-:W-:Y:S02]  /*0630*/  SHF.R.S32.HI R60, RZ, 0x1f, R135 ;  /* 0x0000001fff3c7819 */ /* 0x000fe40000011487 */
[----:B------:R-:W-:Y:S01]  /*0640*/  @P0 LEA R80, P1, R135, c[0x0][0x1c0], 0x1 ;  /* 0x0000700087500a11 */ /* 0x000fe200078208ff */
[C---:B------:R-:W-:Y:S01]  /*0650*/  IMAD.WIDE.U32 R64, R137.reuse, R76, c[0x0][0x208] ;  /* 0x0000820089407625 */ /* 0x040fe200078e004c */
[----:B------:R-:W-:-:S02]  /*0660*/  IADD3 R136, R137, 0x20, RZ ;  /* 0x0000002089887810 */ /* 0x000fc40007ffe0ff */
[----:B------:R-:W-:Y:S01]  /*0670*/  @P0 LEA.HI.X R81, R135, c[0x0][0x1c4], R60, 0x1, P1 ;  /* 0x0000710087510a11 */ /* 0x000fe200008f0c3c */
[----:B------:R-:W-:Y:S02]  /*0680*/  IMAD.WIDE.U32 R100, R137, R114, c[0x0][0x188] ;  /* 0x0000620089647625 */ /* 0x000fe400078e0072 */
[----:B------:R-:W3:Y:S02]  /*0690*/  LDG.E.128 R64, [R64.64] ;  /* 0x0000000440407981 */ /* 0x000ee4000c1e1d00 */
[----:B------:R-:W-:Y:S02]  /*06a0*/  IMAD.WIDE.U32 R76, R136, R76, c[0x0][0x208] ;  /* 0x00008200884c7625 */ /* 0x000fe400078e004c */
[----:B------:R1:W4:Y:S02]  /*06b0*/  @P0 LDG.E.U16 R138, [R80.64] ;  /* 0x00000004508a0981 */ /* 0x000324000c1e1500 */
[----:B------:R-:W-:Y:S02]  /*06c0*/  IMAD.WIDE R118, R135, R118, c[0x0][0x1a8] ;  /* 0x00006a0087767625 */ /* 0x000fe400078e0276 */
[----:B------:R0:W3:Y:S02]  /*06d0*/  LDG.E.128 R60, [R100.64] ;  /* 0x00000004643c7981 */ /* 0x0000e4000c1e1d00 */
[----:B------:R-:W-:-:S02]  /*06e0*/  IMAD.WIDE.U32 R122, R114, R136, c[0x0][0x188] ;  /* 0x00006200727a7625 */ /* 0x000fc400078e0088 */
[----:B------:R-:W3:Y:S04]  /*06f0*/  LDG.E.128 R76, [R76.64] ;  /* 0x000000044c4c7981 */ /* 0x000ee8000c1e1d00 */
[----:B------:R1:W3:Y:S04]  /*0700*/  LDG.E R118, [R118.64] ;  /* 0x0000000476767981 */ /* 0x0002e8000c1e1900 */
[----:B0-----:R0:W3:Y:S04]  /*0710*/  LDG.E.128 R72, [R122.64] ;  /* 0x000000047a487981 */ /* 0x0010e8000c1e1d00 */
[----:B-1----:R0:W3:Y:S04]  /*0720*/  LDG.E.128 R80, [R122.64+0x10] ;  /* 0x000010047a507981 */ /* 0x0020e8000c1e1d00 */
[----:B------:R1:W3:Y:S01]  /*0730*/  LDG.E.128 R68, [R100.64+0x10] ;  /* 0x0000100464447981 */ /* 0x0002e2000c1e1d00 */
[----:B------:R-:W-:-:S05]  /*0740*/  MOV R139, 0x8 ;  /* 0x00000008008b7802 */ /* 0x000fca0000000f00 */
[----:B------:R-:W-:-:S04]  /*0750*/  IMAD.WIDE.U32 R110, R137, R139, c[0x0][0x190] ;  /* 0x00006400896e7625 */ /* 0x000fc800078e008b */
[----:B-1----:R-:W-:Y:S02]  /*0760*/  IMAD.WIDE.U32 R100, R139, R136, c[0x0][0x190] ;  /* 0x000064008b647625 */ /* 0x002fe400078e0088 */
[----:B-----5:R-:W5:Y:S04]  /*0770*/  LDG.E.64 R110, [R110.64] ;  /* 0x000000046e6e7981 */ /* 0x020f68000c1e1b00 */
[----:B------:R-:W5:Y:S01]  /*0780*/  LDG.E.64 R100, [R100.64] ;  /* 0x0000000464647981 */ /* 0x000f62000c1e1b00 */
[----:B------:R-:W-:-:S04]  /*0790*/  ISETP.NE.U32.AND P1, PT, RZ, c[0x0][0x218], PT ;  /* 0x00008600ff007a0c */ /* 0x000fc80003f25070 */
[----:B------:R-:W-:Y:S02]  /*07a0*/  ISETP.NE.AND.EX P1, PT, RZ, c[0x0][0x21c], PT, P1 ;  /* 0x00008700ff007a0c */ /* 0x000fe40003f25310 */
[----:B------:R-:W-:Y:S02]  /*07b0*/  ISETP.NE.AND P2, PT, R133, RZ, PT ;  /* 0x000000ff8500720c */ /* 0x000fe40003f45270 */
[----:B------:R-:W-:-:S09]  /*07c0*/  MOV R119, 0x3f800000 ;  /* 0x3f80000000777802 */ /* 0x000fd20000000f00 */
[----:B------:R-:W-:-:S04]  /*07d0*/  @P1 IMAD.WIDE.U32 R112, R137, R114, c[0x0][0x218] ;  /* 0x0000860089701625 */ /* 0x000fc800078e0072 */
[----:B------:R-:W-:Y:S01]  /*07e0*/  @P1 IMAD.WIDE.U32 R114, R114, R136, c[0x0][0x218] ;  /* 0x0000860072721625 */ /* 0x000fe200078e0088 */
[----:B------:R1:W5:Y:S04]  /*07f0*/  @P1 LDG.E.128 R36, [R112.64] ;  /* 0x0000000470241981 */ /* 0x000368000c1e1d00 */
[----:B------:R0:W5:Y:S04]  /*0800*/  @P1 LDG.E.128 R44, [R114.64] ;  /* 0x00000004722c1981 */ /* 0x000168000c1e1d00 */
[----:B------:R0:W5:Y:S04]  /*0810*/  @P1 LDG.E.128 R48, [R114.64+0x10] ;  /* 0x0000100472301981 */ /* 0x000168000c1e1d00 */
[----:B------:R1:W5:Y:S01]  /*0820*/  @P1 LDG.E.128 R40, [R112.64+0x10] ;  /* 0x0000100470281981 */ /* 0x000362000c1e1d00 */
[----:B--2---:R-:W-:Y:S01]  /*0830*/  FSEL R145, R140, RZ, !P2 ;  /* 0x000000ff8c917208 */ /* 0x004fe20005000000 */
[----:B----4-:R-:W-:-:S02]  /*0840*/  @P0 HADD2.F32 R119, -RZ, R138.H0_H0 ;  /* 0x2000008aff770230 */ /* 0x010fc40000004100 */
[--C-:B---3--:R-:W-:Y:S02]  /*0850*/  HADD2.F32 R138, -RZ, R64.reuse.H0_H0 ;  /* 0x20000040ff8a7230 */ /* 0x108fe40000004100 */
[C---:B------:R-:W-:Y:S01]  /*0860*/  FADD.FTZ R151, -R145.reuse, R60 ;  /* 0x0000003c91977221 */ /* 0x040fe20000010100 */
[----:B------:R-:W-:Y:S01]  /*0870*/  HADD2.F32 R155, -RZ, R64.H1_H1 ;  /* 0x30000040ff9b7230 */ /* 0x000fe20000004100 */
[----:B------:R-:W-:Y:S01]  /*0880*/  FADD.FTZ R153, -R145, R61 ;  /* 0x0000003d91997221 */ /* 0x000fe20000010100 */
[--C-:B0-----:R-:W-:Y:S02]  /*0890*/  HADD2.F32 R114, -RZ, R77.reuse.H0_H0 ;  /* 0x2000004dff727230 */ /* 0x101fe40000004100 */
[----:B------:R-:W-:Y:S01]  /*08a0*/  HADD2.F32 R122, -RZ, R77.H1_H1 ;  /* 0x3000004dff7a7230 */ /* 0x000fe20000004100 */
[----:B------:R-:W-:Y:S01]  /*08b0*/  FMUL.FTZ R77, R107, R138 ;  /* 0x0000008a6b4d7220 */ /* 0x000fe20000410000 */
[--C-:B------:R-:W-:Y:S02]  /*08c0*/  HADD2.F32 R142, -RZ, R79.reuse.H0_H0 ;  /* 0x2000004fff8e7230 */ /* 0x100fe40000004100 */
[----:B------:R-:W-:Y:S01]  /*08d0*/  HADD2.F32 R60, -RZ, R79.H1_H1 ;  /* 0x3000004fff3c7230 */ /* 0x000fe20000004100 */
[----:B------:R-:W-:Y:S01]  /*08e0*/  FMUL.FTZ R79, R118, R151 ;  /* 0x00000097764f7220 */ /* 0x000fe20000410000 */
[----:B------:R-:W-:Y:S01]  /*08f0*/  HADD2.F32 R144, -RZ, R65.H0_H0 ;  /* 0x20000041ff907230 */ /* 0x000fe20000004100 */
[C---:B------:R-:W-:Y:S01]  /*0900*/  FADD.FTZ R159, -R145.reuse, R63 ;  /* 0x0000003f919f7221 */ /* 0x040fe20000010100 */
[--C-:B-1----:R-:W-:Y:S01]  /*0910*/  HADD2.F32 R112, -RZ, R76.reuse.H0_H0 ;  /* 0x2000004cff707230 */ /* 0x102fe20000004100 */
[C---:B------:R-:W-:Y:S01]  /*0920*/  FADD.FTZ R147, -R145.reuse, R75 ;  /* 0x0000004b91937221 */ /* 0x040fe20000010100 */
[----:B------:R-:W-:Y:S01]  /*0930*/  HADD2.F32 R61, -RZ, R76.H1_H1 ;  /* 0x3000004cff3d7230 */ /* 0x000fe20000004100 */
[----:B------:R-:W-:-:S02]  /*0940*/  FADD.FTZ R63, -R145, R80 ;  /* 0x00000050913f7221 */ /* 0x000fc40000010100 */
[C---:B------:R-:W-:Y:S02]  /*0950*/  FADD.FTZ R143, -R145.reuse, R82 ;  /* 0x00000052918f7221 */ /* 0x040fe40000010100 */
[----:B------:R-:W-:Y:S02]  /*0960*/  FADD.FTZ R157, -R145, R62 ;  /* 0x0000003e919d7221 */ /* 0x000fe40000010100 */
[----:B------:R-:W-:Y:S02]  /*0970*/  FMUL.FTZ R80, R118, R153 ;  /* 0x0000009976507220 */ /* 0x000fe40000410000 */
[----:B------:R-:W-:Y:S02]  /*0980*/  FMUL.FTZ R75, R108, R155 ;  /* 0x0000009b6c4b7220 */ /* 0x000fe40000410000 */
[----:B------:R-:W-:Y:S02]  /*0990*/  FADD.FTZ R76, RZ, R77 ;  /* 0x0000004dff4c7221 */ /* 0x000fe40000010000 */
[----:B------:R-:W-:Y:S01]  /*09a0*/  FFMA.FTZ R82, R79, R77, RZ ;  /* 0x0000004d4f527223 */ /* 0x000fe200000100ff */
        /* <DEDUP_REMOVED lines=8> */
[----:B------:R-:W-:Y:S01]  /*0a30*/  HADD2.F32 R64, -RZ, R66.H0_H0 ;  /* 0x20000042ff407230 */ /* 0x000fe20000004100 */
[C---:B------:R-:W-:Y:S01]  /*0a40*/  FADD.FTZ R69, -R145.reuse, R69 ;  /* 0x0000004591457221 */ /* 0x040fe20000010100 */
[--C-:B------:R-:W-:Y:S01]  /*0a50*/  HADD2.F32 R65, -RZ, R67.reuse.H0_H0 ;  /* 0x20000043ff417230 */ /* 0x100fe20000004100 */
[C---:B------:R-:W-:Y:S01]  /*0a60*/  FADD.FTZ R163, -R145.reuse, R71 ;  /* 0x0000004791a37221 */ /* 0x040fe20000010100 */
[----:B------:R-:W-:Y:S01]  /*0a70*/  HADD2.F32 R113, -RZ, R67.H1_H1 ;  /* 0x30000043ff717230 */ /* 0x000fe20000004100 */
[----:B------:R-:W-:Y:S02]  /*0a80*/  FADD.FTZ R141, -R145, R74 ;  /* 0x0000004a918d7221 */ /* 0x000fe40000010100 */
[----:B------:R-:W-:-:S02]  /*0a90*/  FADD.FTZ R106, R138, R106 ;  /* 0x0000006a8a6a7221 */ /* 0x000fc40000010000 */
[----:B------:R-:W-:Y:S02]  /*0aa0*/  FFMA.FTZ R134, R79, R138, R134 ;  /* 0x0000008a4f867223 */ /* 0x000fe40000010086 */
[C---:B------:R-:W-:Y:S02]  /*0ab0*/  FADD.FTZ R67, -R145.reuse, R68 ;  /* 0x0000004491437221 */ /* 0x040fe40000010100 */
[----:B------:R-:W-:Y:S02]  /*0ac0*/  FMUL.FTZ R74, R118, R159 ;  /* 0x0000009f764a7220 */ /* 0x000fe40000410000 */
[----:B------:R-:W-:Y:S02]  /*0ad0*/  FMUL.FTZ R71, R116, R149 ;  /* 0x0000009574477220 */ /* 0x000fe40000410000 */
[----:B------:R-:W-:Y:S02]  /*0ae0*/  FADD.FTZ R76, R76, R73 ;  /* 0x000000494c4c7221 */ /* 0x000fe40000010000 */
[----:B------:R-:W-:Y:S01]  /*0af0*/  FFMA.FTZ R138, R78, R73, R82 ;  /* 0x000000494e8a7223 */ /* 0x000fe20000010052 */
[----:B------:R-:W-:Y:S01]  /*0b00*/  HADD2.F32 R115, -RZ, R66.H1_H1 ;  /* 0x30000042ff737230 */ /* 0x000fe20000004100 */
[----:B------:R-:W-:-:S02]  /*0b10*/  FADD.FTZ R161, -R145, R70 ;  /* 0x0000004691a17221 */ /* 0x000fc40000010100 */
[----:B------:R-:W-:Y:S02]  /*0b20*/  FADD.FTZ R123, -R145, R72 ;  /* 0x00000048917b7221 */ /* 0x000fe40000010100 */
[C---:B------:R-:W-:Y:S02]  /*0b30*/  FMUL.FTZ R70, R118.reuse, R69 ;  /* 0x0000004576467220 */ /* 0x040fe40000410000 */
[----:B------:R-:W-:Y:S02]  /*0b40*/  FMUL.FTZ R72, R118, R67 ;  /* 0x0000004376487220 */ /* 0x000fe40000410000 */
[----:B------:R-:W-:Y:S02]  /*0b50*/  FMUL.FTZ R69, R117, R64 ;  /* 0x0000004075457220 */ /* 0x000fe40000410000 */
[----:B------:R-:W-:Y:S02]  /*0b60*/  FADD.FTZ R76, R76, R71 ;  /* 0x000000474c4c7221 */ /* 0x000fe40000010000 */
[----:B------:R-:W-:-:S02]  /*0b70*/  FFMA.FTZ R138, R74, R71, R138 ;  /* 0x000000474a8a7223 */ /* 0x000fc4000001008a */
[C---:B------:R-:W-:Y:S02]  /*0b80*/  FMUL.FTZ R66, R118.reuse, R163 ;  /* 0x000000a376427220 */ /* 0x040fe40000410000 */
[----:B------:R-:W-:Y:S02]  /*0b90*/  FMUL.FTZ R68, R118, R161 ;  /* 0x000000a176447220 */ /* 0x000fe40000410000 */
[----:B------:R-:W-:Y:S02]  /*0ba0*/  FADD.FTZ R81, -R145, R81 ;  /* 0x0000005191517221 */ /* 0x000fe40000010100 */
[----:B------:R-:W-:Y:S02]  /*0bb0*/  FMUL.FTZ R67, R120, R115 ;  /* 0x0000007378437220 */ /* 0x000fe40000410000 */
[----:B------:R-:W-:Y:S02]  /*0bc0*/  FADD.FTZ R76, R76, R69 ;  /* 0x000000454c4c7221 */ /* 0x000fe40000010000 */
[----:B------:R-:W-:-:S02]  /*0bd0*/  FFMA.FTZ R138, R72, R69, R138 ;  /* 0x00000045488a7223 */ /* 0x000fc4000001008a */
[----:B------:R-:W-:Y:S02]  /*0be0*/  FADD.FTZ R145, -R145, R83 ;  /* 0x0000005391917221 */ /* 0x000fe40000010100 */
        /* <DEDUP_REMOVED lines=24> */
[C---:B------:R-:W-:Y:S02]  /*0d70*/  FMUL.FTZ R115, R118.reuse, R141 ;  /* 0x0000008d76737220 */ /* 0x040fe40000410000 */
[C---:B------:R-:W-:Y:S02]  /*0d80*/  FMUL.FTZ R138, R118.reuse, R63 ;  /* 0x0000003f768a7220 */ /* 0x040fe40000410000 */
        /* <DEDUP_REMOVED lines=46> */
.L_x_4885:
        /* <DEDUP_REMOVED lines=18> */
.L_x_4886:
[----:B------:R-:W-:-:S10]  /*1190*/  HFMA2.MMA R76, -RZ, RZ, 0, 9.5367431640625e-07 ;  /* 0x00000010ff4c7435 */ /* 0x000fd400000001ff */
[----:B------:R-:W-:-:S06]  /*11a0*/  IMAD.WIDE.U32 R60, R137, R76, c[0x0][0x170] ;  /* 0x00005c00893c7625 */ /* 0x000fcc00078e004c */
[----:B------:R-:W3:Y:S01]  /*11b0*/  LDG.E.128 R60, [R60.64] ;  /* 0x000000043c3c7981 */ /* 0x000ee2000c1e1d00 */
[----:B--2---:R-:W-:Y:S01]  /*11c0*/  FADD.FTZ R146, R146, R81 ;  /* 0x0000005192927221 */ /* 0x004fe20000010000 */
[----:B------:R-:W-:Y:S01]  /*11d0*/  ISETP.NE.U32.AND P1, PT, RZ, c[0x0][0x218], PT ;  /* 0x00008600ff007a0c */ /* 0x000fe20003f25070 */
[----:B-1----:R-:W-:Y:S01]  /*11e0*/  FADD.FTZ R149, R148, R147 ;  /* 0x0000009394957221 */ /* 0x002fe20000010000 */
[----:B0----5:R-:W-:Y:S01]  /*11f0*/  MOV R81, R110 ;  /* 0x0000006e00517202 */ /* 0x021fe20000000f00 */
[----:B------:R-:W-:Y:S01]  /*1200*/  FMUL.FTZ R146, R146, c[0x0][0x1e0] ;  /* 0x0000780092927a20 */ /* 0x000fe20000410000 */
[----:B------:R-:W-:Y:S01]  /*1210*/  ISETP.NE.AND.EX P1, PT, RZ, c[0x0][0x21c], PT, P1 ;  /* 0x00008700ff007a0c */ /* 0x000fe20003f25310 */
[----:B------:R-:W-:Y:S01]  /*1220*/  FMUL.FTZ R149, R149, c[0x0][0x1e0] ;  /* 0x0000780095957a20 */ /* 0x000fe20000410000 */
[----:B------:R-:W-:Y:S02]  /*1230*/  LOP3.LUT P0, RZ, R81, 0xff, RZ, 0xc0, !PT ;  /* 0x000000ff51ff7812 */ /* 0x000fe4000780c0ff */
[----:B------:R-:W-:-:S02]  /*1240*/  FSEL R148, R146, RZ, !P2 ;  /* 0x000000ff92947208 */ /* 0x000fc40005000000 */
[----:B------:R-:W-:Y:S02]  /*1250*/  LOP3.LUT P2, RZ, R110, 0xff00, RZ, 0xc0, !PT ;  /* 0x0000ff006eff7812 */ /* 0x000fe4000784c0ff */
[----:B------:R-:W-:Y:S01]  /*1260*/  LOP3.LUT P6, RZ, R111, 0xff, RZ, 0xc0, !PT ;  /* 0x000000ff6fff7812 */ /* 0x000fe200078cc0ff */
[-CC-:B------:R-:W-:Y:S01]  /*1270*/  FFMA.FTZ R146, R79, R149.reuse, R148.reuse ;  /* 0x000000954f927223 */ /* 0x180fe20000010094 */
[C---:B------:R-:W-:Y:S01]  /*1280*/  LOP3.LUT P3, RZ, R111.reuse, 0xff00, RZ, 0xc0, !PT ;  /* 0x0000ff006fff7812 */ /* 0x040fe2000786c0ff */
[----:B------:R-:W-:Y:S01]  /*1290*/  FFMA.FTZ R80, R80, R149, R148 ;  /* 0x0000009550507223 */ /* 0x000fe20000010094 */
[----:B------:R-:W-:Y:S01]  /*12a0*/  LOP3.LUT P5, RZ, R111, 0xff0000, RZ, 0xc0, !PT ;  /* 0x00ff00006fff7812 */ /* 0x000fe200078ac0ff */
[----:B------:R-:W-:Y:S01]  /*12b0*/  FADD.FTZ R77, R77, -R146 ;  /* 0x800000924d4d7221 */ /* 0x000fe20000010000 */
[----:B------:R-:W-:Y:S01]  /*12c0*/  LOP3.LUT P4, RZ, R111, 0xff000000, RZ, 0xc0, !PT ;  /* 0xff0000006fff7812 */ /* 0x000fe2000788c0ff */
[----:B------:R-:W-:Y:S01]  /*12d0*/  FADD.FTZ R151, R75, -R80 ;  /* 0x800000504b977221 */ /* 0x000fe20000010000 */
[----:B------:R-:W-:Y:S01]  /*12e0*/  HFMA2.MMA R75, -RZ, RZ, 0, 0 ;  /* 0x00000000ff4b7435 */ /* 0x000fe200000001ff */
[C---:B------:R-:W-:Y:S01]  /*12f0*/  FMUL.FTZ R77, R118.reuse, R77 ;  /* 0x0000004d764d7220 */ /* 0x040fe20000410000 */
[----:B------:R-:W-:Y:S01]  /*1300*/  @P0 HADD2.F32 R81, -RZ, R32.H0_H0 ;  /* 0x20000020ff510230 */ /* 0x000fe20000004100 */
[----:B------:R-:W-:Y:S01]  /*1310*/  FMUL.FTZ R152, R118, R151 ;  /* 0x0000009776987220 */ /* 0x000fe20000410000 */
[----:B------:R-:W-:Y:S01]  /*1320*/  CS2R R146, SRZ ;  /* 0x0000000000927805 */ /* 0x000fe2000001ff00 */
[----:B------:R-:W-:-:S02]  /*1330*/  @P1 FADD.FTZ R77, R36, R77 ;  /* 0x0000004d244d1221 */ /* 0x000fc40000010000 */
[----:B------:R-:W-:Y:S02]  /*1340*/  FFMA.FTZ R78, R78, R149, R148 ;  /* 0x000000954e4e7223 */ /* 0x000fe40000010094 */
[----:B------:R-:W-:Y:S02]  /*1350*/  FMUL.FTZ R79, R77, R119 ;  /* 0x000000774d4f7220 */ /* 0x000fe40000410000 */
[----:B------:R-:W-:Y:S02]  /*1360*/  @P1 FADD.FTZ R152, R37, R152 ;  /* 0x0000009825981221 */ /* 0x000fe40000010000 */
[----:B------:R-:W-:Y:S02]  /*1370*/  FMUL.FTZ R79, R79, c[0x0][0x1e8] ;  /* 0x00007a004f4f7a20 */ /* 0x000fe40000410000 */
[----:B------:R-:W-:Y:S02]  /*1380*/  FADD.FTZ R73, R73, -R78 ;  /* 0x8000004e49497221 */ /* 0x000fe40000010000 */
[----:B------:R-:W-:Y:S01]  /*1390*/  @P0 FMUL.FTZ R75, R79, R81 ;  /* 0x000000514f4b0220 */ /* 0x000fe20000410000 */
[----:B------:R-:W-:Y:S01]  /*13a0*/  @P2 HADD2.F32 R81, -RZ, R32.H1_H1 ;  /* 0x30000020ff512230 */ /* 0x000fe20000004100 */
[----:B------:R-:W-:-:S02]  /*13b0*/  FMUL.FTZ R73, R118, R73 ;  /* 0x0000004976497220 */ /* 0x000fc40000410000 */
[-CC-:B------:R-:W-:Y:S02]  /*13c0*/  FFMA.FTZ R70, R70, R149.reuse, R148.reuse ;  /* 0x0000009546467223 */ /* 0x180fe40000010094 */
[-CC-:B------:R-:W-:Y:S02]  /*13d0*/  FFMA.FTZ R74, R74, R149.reuse, R148.reuse ;  /* 0x000000954a4a7223 */ /* 0x180fe40000010094 */
[----:B------:R-:W-:Y:S02]  /*13e0*/  @P1 FADD.FTZ R73, R38, R73 ;  /* 0x0000004926491221 */ /* 0x000fe40000010000 */
[-C--:B------:R-:W-:Y:S02]  /*13f0*/  FFMA.FTZ R72, R72, R149.reuse, R148 ;  /* 0x0000009548487223 */ /* 0x080fe40000010094 */
[----:B------:R-:W-:Y:S02]  /*1400*/  FADD.FTZ R71, R71, -R74 ;  /* 0x8000004a47477221 */ /* 0x000fe40000010000 */
[----:B------:R-:W-:Y:S01]  /*1410*/  FFMA.FTZ R68, R68, R149, R148 ;  /* 0x0000009544447223 */ /* 0x000fe20000010094 */
[----:B---3--:R-:W-:-:S02]  /*1420*/  @P0 HADD2.F32 R80, -RZ, R60.H0_H0 ;  /* 0x2000003cff500230 */ /* 0x008fc40000004100 */
[----:B------:R-:W-:-:S03]  /*1430*/  @P2 HADD2.F32 R60, -RZ, R60.H1_H1 ;  /* 0x3000003cff3c2230 */ /* 0x000fc60000004100 */
[----:B------:R-:W-:Y:S01]  /*1440*/  @P0 FMUL.FTZ R147, R79, R80 ;  /* 0x000000504f930220 */ /* 0x000fe20000410000 */
[----:B------:R-:W-:Y:S01]  /*1450*/  LOP3.LUT P0, RZ, R110, 0xff0000, RZ, 0xc0, !PT ;  /* 0x00ff00006eff7812 */ /* 0x000fe2000780c0ff */
[----:B------:R-:W-:Y:S01]  /*1460*/  FMUL.FTZ R79, R152, R119 ;  /* 0x00000077984f7220 */ /* 0x000fe20000410000 */
[----:B------:R-:W-:-:S03]  /*1470*/  MOV R80, RZ ;  /* 0x000000ff00507202 */ /* 0x000fc60000000f00 */
[----:B------:R-:W-:-:S04]  /*1480*/  FMUL.FTZ R79, R79, c[0x0][0x1e8] ;  /* 0x00007a004f4f7a20 */ /* 0x000fc80000410000 */
[----:B------:R-:W-:Y:S02]  /*1490*/  @P2 FMUL.FTZ R80, R79, R81 ;  /* 0x000000514f502220 */ /* 0x000fe40000410000 */
[----:B------:R-:W-:Y:S01]  /*14a0*/  FADD.FTZ R81, R67, -R70 ;  /* 0x8000004643517221 */ /* 0x000fe20000010000 */
[----:B------:R-:W-:Y:S01]  /*14b0*/  MOV R70, RZ ;  /* 0x000000ff00467202 */ /* 0x000fe20000000f00 */
[----:B------:R-:W-:Y:S01]  /*14c0*/  @P2 FMUL.FTZ R146, R79, R60 ;  /* 0x0000003c4f922220 */ /* 0x000fe20000410000 */
[----:B------:R-:W-:Y:S01]  /*14d0*/  LOP3.LUT P2, RZ, R110, 0xff000000, RZ, 0xc0, !PT ;  /* 0xff0000006eff7812 */ /* 0x000fe2000784c0ff */
[----:B------:R-:W-:Y:S01]  /*14e0*/  FMUL.FTZ R67, R73, R119 ;  /* 0x0000007749437220 */ /* 0x000fe20000410000 */
[----:B------:R-:W-:Y:S01]  /*14f0*/  CS2R R110, SRZ ;  /* 0x00000000006e7805 */ /* 0x000fe2000001ff00 */
[----:B------:R-:W-:Y:S01]  /*1500*/  FADD.FTZ R79, R69, -R72 ;  /* 0x80000048454f7221 */ /* 0x000fe20000010000 */
[----:B------:R-:W-:Y:S01]  /*1510*/  @P3 HADD2.F32 R72, -RZ, R34.H1_H1 ;  /* 0x30000022ff483230 */ /* 0x000fe20000004100 */
[----:B------:R-:W-:Y:S01]  /*1520*/  FFMA.FTZ R69, R66, R149, R148 ;  /* 0x0000009542457223 */ /* 0x000fe20000010094 */
[----:B------:R-:W-:Y:S01]  /*1530*/  @P0 HADD2.F32 R66, -RZ, R61.H0_H0 ;  /* 0x2000003dff420230 */ /* 0x000fe20000004100 */
[----:B------:R-:W-:-:S02]  /*1540*/  FMUL.FTZ R60, R118, R71 ;  /* 0x00000047763c7220 */ /* 0x000fc40000410000 */
[----:B------:R-:W-:Y:S02]  /*1550*/  FMUL.FTZ R151, R67, c[0x0][0x1e8] ;  /* 0x00007a0043977a20 */ /* 0x000fe40000410000 */
[----:B------:R-:W-:Y:S02]  /*1560*/  @P1 FADD.FTZ R60, R39, R60 ;  /* 0x0000003c273c1221 */ /* 0x000fe40000010000 */
[----:B------:R-:W-:Y:S01]  /*1570*/  @P0 FMUL.FTZ R111, R151, R66 ;  /* 0x00000042976f0220 */ /* 0x000fe20000410000 */
[----:B------:R-:W-:Y:S01]  /*1580*/  HFMA2.MMA R66, -RZ, RZ, 0, 0 ;  /* 0x00000000ff427435 */ /* 0x000fe200000001ff */
[----:B------:R-:W-:Y:S01]  /*1590*/  FADD.FTZ R153, R64, -R69 ;  /* 0x8000004540997221 */ /* 0x000fe20000010000 */
[--C-:B------:R-:W-:Y:S01]  /*15a0*/  @P0 HADD2.F32 R64, -RZ, R33.reuse.H0_H0 ;  /* 0x20000021ff400230 */ /* 0x100fe20000004100 */
[----:B------:R-:W-:Y:S01]  /*15b0*/  FADD.FTZ R71, R65, -R68 ;  /* 0x8000004441477221 */ /* 0x000fe20000010000 */
[----:B------:R-:W-:Y:S01]  /*15c0*/  @P2 HADD2.F32 R69, -RZ, R33.H1_H1 ;  /* 0x30000021ff452230 */ /* 0x000fe20000004100 */
[C---:B------:R-:W-:Y:S01]  /*15d0*/  FMUL.FTZ R79, R118.reuse, R79 ;  /* 0x0000004f764f7220 */ /* 0x040fe20000410000 */
[----:B------:R-:W-:Y:S01]  /*15e0*/  MOV R65, RZ ;  /* 0x000000ff00417202 */ /* 0x000fe20000000f00 */
[----:B------:R-:W-:-:S02]  /*15f0*/  FMUL.FTZ R68, R118, R81 ;  /* 0x0000005176447220 */ /* 0x000fc40000410000 */
[----:B------:R-:W-:Y:S02]  /*1600*/  FMUL.FTZ R67, R60, R119 ;  /* 0x000000773c437220 */ /* 0x000fe40000410000 */
[----:B------:R-:W-:Y:S02]  /*1610*/  @P1 FADD.FTZ R79, R40, R79 ;  /* 0x0000004f284f1221 */ /* 0x000fe40000010000 */
[----:B------:R-:W-:Y:S01]  /*1620*/  @P0 FMUL.FTZ R66, R151, R64 ;  /* 0x0000004097420220 */ /* 0x000fe20000410000 */
[----:B------:R-:W-:Y:S01]  /*1630*/  @P2 HADD2.F32 R64, -RZ, R61.H1_H1 ;  /* 0x3000003dff402230 */ /* 0x000fe20000004100 */
[----:B------:R-:W-:Y:S01]  /*1640*/  @P1 FADD.FTZ R68, R41, R68 ;  /* 0x0000004429441221 */ /* 0x000fe20000010000 */
[----:B------:R-:W-:Y:S01]  /*1650*/  ISETP.NE.U32.AND P0, PT, RZ, c[0x0][0x258], PT ;  /* 0x00009600ff007a0c */ /* 0x000fe20003f05070 */
[----:B------:R-:W-:Y:S01]  /*1660*/  FMUL.FTZ R74, R67, c[0x0][0x1e8] ;  /* 0x00007a00434a7a20 */ /* 0x000fe20000410000 */
[----:B------:R-:W-:Y:S01]  /*1670*/  HFMA2.MMA R67, -RZ, RZ, 0, 0 ;  /* 0x00000000ff437435 */ /* 0x000fe200000001ff */
[C---:B------:R-:W-:Y:S01]  /*1680*/  FMUL.FTZ R61, R118.reuse, R71 ;  /* 0x00000047763d7220 */ /* 0x040fe20000410000 */
[----:B------:R-:W-:Y:S01]  /*1690*/  ISETP.NE.AND.EX P0, PT, RZ, c[0x0][0x25c], PT, P0 ;  /* 0x00009700ff007a0c */ /* 0x000fe20003f05300 */
[----:B------:R-:W-:Y:S01]  /*16a0*/  FMUL.FTZ R78, R118, R153 ;  /* 0x00000099764e7220 */ /* 0x000fe20000410000 */
[----:B------:R-:W-:Y:S01]  /*16b0*/  @P4 HADD2.F32 R71, -RZ, R35.H1_H1 ;  /* 0x30000023ff474230 */ /* 0x000fe20000004100 */
[----:B------:R-:W-:-:S02]  /*16c0*/  FMUL.FTZ R150, R79, R119 ;  /* 0x000000774f967220 */ /* 0x000fc40000410000 */
[----:B------:R-:W-:Y:S02]  /*16d0*/  FMUL.FTZ R151, R68, R119 ;  /* 0x0000007744977220 */ /* 0x000fe40000410000 */
[----:B------:R-:W-:Y:S01]  /*16e0*/  @P2 FMUL.FTZ R65, R74, R69 ;  /* 0x000000454a412220 */ /* 0x000fe20000410000 */
[----:B------:R-:W-:Y:S01]  /*16f0*/  @P6 HADD2.F32 R69, -RZ, R34.H0_H0 ;  /* 0x20000022ff456230 */ /* 0x000fe20000004100 */
[----:B------:R-:W-:Y:S02]  /*1700*/  @P1 FADD.FTZ R61, R42, R61 ;  /* 0x0000003d2a3d1221 */ /* 0x000fe40000010000 */
[----:B------:R-:W-:Y:S01]  /*1710*/  @P1 FADD.FTZ R78, R43, R78 ;  /* 0x0000004e2b4e1221 */ /* 0x000fe20000010000 */
[----:B------:R-:W-:Y:S01]  /*1720*/  F2FP.PACK_AB R65, R65, R66 ;  /* 0x000000424141723e */ /* 0x000fe200000000ff */
[----:B------:R-:W-:Y:S02]  /*1730*/  FMUL.FTZ R150, R150, c[0x0][0x1e8] ;  /* 0x00007a0096967a20 */ /* 0x000fe40000410000 */
[----:B------:R-:W-:-:S02]  /*1740*/  FMUL.FTZ R151, R151, c[0x0][0x1e8] ;  /* 0x00007a0097977a20 */ /* 0x000fc40000410000 */
[-C--:B------:R-:W-:Y:S02]  /*1750*/  FMUL.FTZ R153, R61, R119.reuse ;  /* 0x000000773d997220 */ /* 0x080fe40000410000 */
[----:B------:R-:W-:Y:S02]  /*1760*/  FMUL.FTZ R154, R78, R119 ;  /* 0x000000774e9a7220 */ /* 0x000fe40000410000 */
[----:B------:R-:W-:Y:S01]  /*1770*/  @P6 FMUL.FTZ R67, R150, R69 ;  /* 0x0000004596436220 */ /* 0x000fe20000410000 */
[----:B------:R-:W-:Y:S01]  /*1780*/  HFMA2.MMA R69, -RZ, RZ, 0, 0 ;  /* 0x00000000ff457435 */ /* 0x000fe200000001ff */
[----:B------:R-:W-:Y:S01]  /*1790*/  @P3 FMUL.FTZ R70, R151, R72 ;  /* 0x0000004897463220 */ /* 0x000fe20000410000 */
[----:B------:R-:W-:Y:S01]  /*17a0*/  @P5 HADD2.F32 R72, -RZ, R35.H0_H0 ;  /* 0x20000023ff485230 */ /* 0x000fe20000004100 */
[----:B------:R-:W-:Y:S01]  /*17b0*/  @P2 FMUL.FTZ R110, R74, R64 ;  /* 0x000000404a6e2220 */ /* 0x000fe20000410000 */
[----:B------:R-:W-:Y:S01]  /*17c0*/  ISETP.NE.U32.AND P2, PT, RZ, c[0x0][0x258], PT ;  /* 0x00009600ff007a0c */ /* 0x000fe20003f45070 */
[----:B------:R-:W-:Y:S01]  /*17d0*/  FMUL.FTZ R153, R153, c[0x0][0x1e8] ;  /* 0x00007a0099997a20 */ /* 0x000fe20000410000 */
[----:B------:R-:W-:Y:S01]  /*17e0*/  MOV R74, RZ ;  /* 0x000000ff004a7202 */ /* 0x000fe20000000f00 */
[----:B------:R-:W-:Y:S01]  /*17f0*/  FMUL.FTZ R154, R154, c[0x0][0x1e8] ;  /* 0x00007a009a9a7a20 */ /* 0x000fe20000410000 */
[----:B------:R-:W-:Y:S01]  /*1800*/  F2FP.PACK_AB R64, R80, R75 ;  /* 0x0000004b5040723e */ /* 0x000fe200000000ff */
[----:B------:R-:W-:Y:S01]  /*1810*/  @P5 FMUL.FTZ R69, R153, R72 ;  /* 0x0000004899455220 */ /* 0x000fe20000410000 */
[----:B------:R-:W-:Y:S01]  /*1820*/  ISETP.NE.AND.EX P2, PT, RZ, c[0x0][0x25c], PT, P2 ;  /* 0x00009700ff007a0c */ /* 0x000fe20003f45320 */
[----:B------:R-:W-:Y:S01]  /*1830*/  @P4 FMUL.FTZ R74, R154, R71 ;  /* 0x000000479a4a4220 */ /* 0x000fe20000410000 */
[----:B------:R-:W-:-:S02]  /*1840*/  @P0 MOV R80, 0x20 ;  /* 0x0000002000500802 */ /* 0x000fc40000000f00 */
[----:B------:R-:W-:Y:S02]  /*1850*/  F2FP.PACK_AB R66, R70, R67 ;  /* 0x000000434642723e */ /* 0x000fe400000000ff */
[----:B------:R-:W-:Y:S01]  /*1860*/  F2FP.PACK_AB R67, R74, R69 ;  /* 0x000000454a43723e */ /* 0x000fe200000000ff */
[----:B------:R-:W-:Y:S01]  /*1870*/  @P0 IMAD.WIDE.U32 R80, R137, R80, c[0x0][0x258] ;  /* 0x0000960089500625 */ /* 0x000fe200078e0050 */
[----:B------:R-:W-:Y:S02]  /*1880*/  SEL R70, R73, R54, P2 ;  /* 0x0000003649467207 */ /* 0x000fe40001000000 */
[----:B------:R-:W-:Y:S02]  /*1890*/  SEL R71, R60, R55, P2 ;  /* 0x000000373c477207 */ /* 0x000fe40001000000 */
[----:B------:R-:W-:Y:S02]  /*18a0*/  SEL R73, R68, R57, P2 ;  /* 0x0000003944497207 */ /* 0x000fe40001000000 */
[----:B------:R-:W-:Y:S01]  /*18b0*/  SEL R74, R61, R58, P2 ;  /* 0x0000003a3d4a7207 */ /* 0x000fe20001000000 */
[----:B------:R-:W-:Y:S01]  /*18c0*/  IMAD.WIDE.U32 R60, R137, R76, c[0x0][0x248] ;  /* 0x00009200893c7625 */ /* 0x000fe200078e004c */
[----:B------:R-:W-:-:S02]  /*18d0*/  SEL R69, R152, R53, P2 ;  /* 0x0000003598457207 */ /* 0x000fc40001000000 */
[----:B------:R-:W-:Y:S02]  /*18e0*/  SEL R72, R79, R56, P2 ;  /* 0x000000384f487207 */ /* 0x000fe40001000000 */
[----:B------:R-:W-:Y:S01]  /*18f0*/  @P0 SEL R68, R77, R52, P2 ;  /* 0x000000344d440207 */ /* 0x000fe20001000000 */
[----:B------:R-:W-:Y:S01]  /*1900*/  IMAD.WIDE.U32 R76, R136, R76, c[0x0][0x170] ;  /* 0x00005c00884c7625 */ /* 0x000fe200078e004c */
[----:B------:R-:W-:-:S03]  /*1910*/  SEL R75, R78, R59, P2 ;  /* 0x0000003b4e4b7207 */ /* 0x000fc60001000000 */
[----:B------:R0:W-:Y:S04]  /*1920*/  @P0 STG.E.128 [R80.64], R68 ;  /* 0x0000004450000986 */ /* 0x0001e8000c101d04 */
[----:B------:R-:W-:Y:S04]  /*1930*/  @P0 STG.E.128 [R80.64+0x10], R72 ;  /* 0x0000104850000986 */ /* 0x000fe8000c101d04 */
[----:B------:R1:W-:Y:S04]  /*1940*/  STG.E.128 [R60.64], R64 ;  /* 0x000000403c007986 */ /* 0x0003e8000c101d04 */
[----:B------:R-:W2:Y:S01]  /*1950*/  LDG.E.128 R76, [R76.64] ;  /* 0x000000044c4c7981 */ /* 0x000ea2000c1e1d00 */
[----:B------:R-:W-:Y:S01]  /*1960*/  HFMA2.MMA R137, -RZ, RZ, 0, 0 ;  /* 0x00000000ff897435 */ /* 0x000fe200000001ff */
[--C-:B------:R-:W-:Y:S01]  /*1970*/  @P6 HADD2.F32 R155, -RZ, R62.reuse.H0_H0 ;  /* 0x2000003eff9b6230 */ /* 0x100fe20000004100 */
[-CC-:B------:R-:W-:Y:S01]  /*1980*/  FFMA.FTZ R83, R83, R149.reuse, R148.reuse ;  /* 0x0000009553537223 */ /* 0x180fe20000010094 */
[----:B------:R-:W-:Y:S01]  /*1990*/  MOV R152, R100 ;  /* 0x0000006400987202 */ /* 0x000fe20000000f00 */
[--C-:B------:R-:W-:Y:S01]  /*19a0*/  FFMA.FTZ R113, R113, R149, R148.reuse ;  /* 0x0000009571717223 */ /* 0x100fe20000010094 */
[----:B0-----:R-:W-:Y:S01]  /*19b0*/  HFMA2.MMA R68, -RZ, RZ, 0, 0 ;  /* 0x00000000ff447435 */ /* 0x001fe200000001ff */
[----:B------:R-:W-:Y:S01]  /*19c0*/  FADD.FTZ R83, R82, -R83 ;  /* 0x8000005352537221 */ /* 0x000fe20000010000 */
[----:B------:R-:W-:Y:S01]  /*19d0*/  @P3 HADD2.F32 R62, -RZ, R62.H1_H1 ;  /* 0x3000003eff3e3230 */ /* 0x000fe20000004100 */
[----:B------:R-:W-:Y:S01]  /*19e0*/  @P6 FMUL.FTZ R137, R150, R155 ;  /* 0x0000009b96896220 */ /* 0x000fe20000410000 */
[----:B------:R-:W-:Y:S01]  /*19f0*/  LOP3.LUT P6, RZ, R152, 0xff, RZ, 0xc0, !PT ;  /* 0x000000ff98ff7812 */ /* 0x000fe200078cc0ff */
[----:B------:R-:W-:Y:S01]  /*1a00*/  FMUL.FTZ R83, R118, R83 ;  /* 0x0000005376537220 */ /* 0x000fe20000410000 */
[----:B------:R-:W-:Y:S01]  /*1a10*/  HFMA2.MMA R82, -RZ, RZ, 0, 0 ;  /* 0x00000000ff527435 */ /* 0x000fe200000001ff */
[-CC-:B------:R-:W-:Y:S01]  /*1a20*/  FFMA.FTZ R115, R115, R149.reuse, R148.reuse ;  /* 0x0000009573737223 */ /* 0x180fe20000010094 */
[----:B-1----:R-:W-:Y:S01]  /*1a30*/  CS2R R66, SRZ ;  /* 0x0000000000427805 */ /* 0x002fe2000001ff00 */
[-CC-:B------:R-:W-:Y:S01]  /*1a40*/  FFMA.FTZ R123, R123, R149.reuse, R148.reuse ;  /* 0x000000957b7b7223 */ /* 0x180fe20000010094 */
[--C-:B------:R-:W-:Y:S01]  /*1a50*/  @P4 HADD2.F32 R65, -RZ, R63.reuse.H1_H1 ;  /* 0x3000003fff414230 */ /* 0x100fe20000004100 */
[-CC-:B------:R-:W-:Y:S01]  /*1a60*/  FFMA.FTZ R138, R138, R149.reuse, R148.reuse ;  /* 0x000000958a8a7223 */ /* 0x180fe20000010094 */
[----:B------:R-:W-:Y:S01]  /*1a70*/  @P5 HADD2.F32 R64, -RZ, R63.H0_H0 ;  /* 0x2000003fff405230 */ /* 0x000fe20000004100 */
[----:B------:R-:W-:-:S02]  /*1a80*/  FFMA.FTZ R141, R141, R149, R148 ;  /* 0x000000958d8d7223 */ /* 0x000fc40000010094 */
[-CC-:B------:R-:W-:Y:S02]  /*1a90*/  FFMA.FTZ R143, R143, R149.reuse, R148.reuse ;  /* 0x000000958f8f7223 */ /* 0x180fe40000010094 */
[----:B------:R-:W-:Y:S01]  /*1aa0*/  @P1 FADD.FTZ R83, R44, R83 ;  /* 0x000000532c531221 */ /* 0x000fe20000010000 */
[----:B------:R-:W-:Y:S01]  /*1ab0*/  @P6 HADD2.F32 R61, -RZ, R28.H0_H0 ;  /* 0x2000001cff3d6230 */ /* 0x000fe20000004100 */
[----:B------:R-:W-:Y:S02]  /*1ac0*/  FFMA.FTZ R145, R145, R149, R148 ;  /* 0x0000009591917223 */ /* 0x000fe40000010094 */
[----:B------:R-:W-:Y:S01]  /*1ad0*/  FADD.FTZ R113, R112, -R113 ;  /* 0x8000007170717221 */ /* 0x000fe20000010000 */
[----:B------:R-:W-:Y:S01]  /*1ae0*/  SEL R52, R83, R52, P2 ;  /* 0x0000003453347207 */ /* 0x000fe20001000000 */
[----:B------:R-:W-:Y:S02]  /*1af0*/  FADD.FTZ R115, R114, -R115 ;  /* 0x8000007372737221 */ /* 0x000fe40000010000 */
[----:B------:R-:W-:-:S02]  /*1b00*/  FADD.FTZ R123, R122, -R123 ;  /* 0x8000007b7a7b7221 */ /* 0x000fc40000010000 */
[----:B------:R-:W-:Y:S02]  /*1b10*/  FADD.FTZ R139, R139, -R138 ;  /* 0x8000008a8b8b7221 */ /* 0x000fe40000010000 */
[----:B------:R-:W-:Y:S02]  /*1b20*/  FADD.FTZ R141, R140, -R141 ;  /* 0x8000008d8c8d7221 */ /* 0x000fe40000010000 */
[----:B------:R-:W-:Y:S02]  /*1b30*/  FADD.FTZ R143, R142, -R143 ;  /* 0x8000008f8e8f7221 */ /* 0x000fe40000010000 */
[----:B------:R-:W-:Y:S02]  /*1b40*/  FMUL.FTZ R60, R83, R119 ;  /* 0x00000077533c7220 */ /* 0x000fe40000410000 */
[----:B------:R-:W-:Y:S02]  /*1b50*/  FADD.FTZ R145, R144, -R145 ;  /* 0x8000009190917221 */ /* 0x000fe40000010000 */
[----:B------:R-:W-:-:S02]  /*1b60*/  FMUL.FTZ R70, R118, R113 ;  /* 0x0000007176467220 */ /* 0x000fc40000410000 */
[C---:B------:R-:W-:Y:S02]  /*1b70*/  FMUL.FTZ R115, R118.reuse, R115 ;  /* 0x0000007376737220 */ /* 0x040fe40000410000 */
[C---:B------:R-:W-:Y:S02]  /*1b80*/  FMUL.FTZ R72, R118.reuse, R123 ;  /* 0x0000007b76487220 */ /* 0x040fe40000410000 */
[----:B------:R-:W-:Y:S02]  /*1b90*/  FMUL.FTZ R139, R118, R139 ;  /* 0x0000008b768b7220 */ /* 0x000fe40000410000 */
[----:B------:R-:W-:Y:S02]  /*1ba0*/  FMUL.FTZ R74, R60, c[0x0][0x1e8] ;  /* 0x00007a003c4a7a20 */ /* 0x000fe40000410000 */
[C---:B------:R-:W-:Y:S02]  /*1bb0*/  FMUL.FTZ R80, R118.reuse, R141 ;  /* 0x0000008d76507220 */ /* 0x040fe40000410000 */
[----:B------:R-:W-:-:S02]  /*1bc0*/  FMUL.FTZ R143, R118, R143 ;  /* 0x0000008f768f7220 */ /* 0x000fc40000410000 */
[----:B------:R-:W-:Y:S02]  /*1bd0*/  FMUL.FTZ R118, R118, R145 ;  /* 0x0000009176767220 */ /* 0x000fe40000410000 */
[----:B------:R-:W-:Y:S01]  /*1be0*/  @P6 FMUL.FTZ R66, R74, R61 ;  /* 0x0000003d4a426220 */ /* 0x000fe20000410000 */
[----:B------:R-:W-:Y:S01]  /*1bf0*/  @P0 MOV R61, 0x20 ;  /* 0x00000020003d0802 */ /* 0x000fe20000000f00 */
[----:B------:R-:W-:Y:S01]  /*1c00*/  @P3 FMUL.FTZ R68, R151, R62 ;  /* 0x0000003e97443220 */ /* 0x000fe20000410000 */
[----:B------:R-:W-:Y:S01]  /*1c10*/  LOP3.LUT P3, RZ, R100, 0xff000000, RZ, 0xc0, !PT ;  /* 0xff00000064ff7812 */ /* 0x000fe2000786c0ff */
[----:B------:R-:W-:Y:S01]  /*1c20*/  CS2R R62, SRZ ;  /* 0x00000000003e7805 */ /* 0x000fe2000001ff00 */
        /* <DEDUP_REMOVED lines=13> */
[----:B------:R-:W-:Y:S01]  /*1d00*/  LOP3.LUT P4, RZ, R100, 0xff0000, RZ, 0xc0, !PT ;  /* 0x00ff000064ff7812 */ /* 0x000fe2000788c0ff */
[----:B------:R-:W-:Y:S01]  /*1d10*/  @P0 IMAD.WIDE.U32 R60, R136, R61, c[0x0][0x258] ;  /* 0x00009600883c0625 */ /* 0x000fe200078e003d */
[----:B------:R-:W-:Y:S01]  /*1d20*/  SEL R58, R143, R58, P2 ;  /* 0x0000003a8f3a7207 */ /* 0x000fe20001000000 */
[--C-:B------:R-:W-:Y:S01]  /*1d30*/  @P3 HADD2.F32 R73, -RZ, R29.reuse.H1_H1 ;  /* 0x3000001dff493230 */ /* 0x100fe20000004100 */
[----:B------:R-:W-:Y:S01]  /*1d40*/  SEL R59, R118, R59, P2 ;  /* 0x0000003b763b7207 */ /* 0x000fe20001000000 */
[----:B------:R-:W-:Y:S01]  /*1d50*/  @P5 FMUL.FTZ R63, R153, R64 ;  /* 0x00000040993f5220 */ /* 0x000fe20000410000 */
[----:B------:R-:W-:Y:S01]  /*1d60*/  LOP3.LUT P5, RZ, R100, 0xff00, RZ, 0xc0, !PT ;  /* 0x0000ff0064ff7812 */ /* 0x000fe200078ac0ff */
[----:B------:R-:W-:Y:S01]  /*1d70*/  @P0 STG.E.128 [R60.64], R52 ;  /* 0x000000343c000986 */ /* 0x000fe2000c101d04 */
[----:B------:R-:W-:Y:S01]  /*1d80*/  LOP3.LUT P2, RZ, R101, 0xff, RZ, 0xc0, !PT ;  /* 0x000000ff65ff7812 */ /* 0x000fe2000784c0ff */
[----:B------:R-:W-:Y:S01]  /*1d90*/  FMUL.FTZ R115, R115, R119 ;  /* 0x0000007773737220 */ /* 0x000fe20000410000 */
[C---:B------:R-:W-:Y:S01]  /*1da0*/  LOP3.LUT P1, RZ, R101.reuse, 0xff00, RZ, 0xc0, !PT ;  /* 0x0000ff0065ff7812 */ /* 0x040fe2000782c0ff */
[----:B------:R0:W-:Y:S01]  /*1db0*/  @P0 STG.E.128 [R60.64+0x10], R56 ;  /* 0x000010383c000986 */ /* 0x0001e2000c101d04 */
[----:B------:R-:W-:Y:S01]  /*1dc0*/  LOP3.LUT P0, RZ, R101, 0xff0000, RZ, 0xc0, !PT ;  /* 0x00ff000065ff7812 */ /* 0x000fe2000780c0ff */
[----:B------:R-:W-:Y:S01]  /*1dd0*/  @P4 HADD2.F32 R71, -RZ, R29.H0_H0 ;  /* 0x2000001dff474230 */ /* 0x000fe20000004100 */
[----:B------:R-:W-:-:S02]  /*1de0*/  FMUL.FTZ R115, R115, c[0x0][0x1e8] ;  /* 0x00007a0073737a20 */ /* 0x000fc40000410000 */
[-C--:B------:R-:W-:Y:S02]  /*1df0*/  FMUL.FTZ R70, R70, R119.reuse ;  /* 0x0000007746467220 */ /* 0x080fe40000410000 */
[-C--:B------:R-:W-:Y:S02]  /*1e00*/  FMUL.FTZ R72, R72, R119.reuse ;  /* 0x0000007748487220 */ /* 0x080fe40000410000 */
[-C--:B------:R-:W-:Y:S02]  /*1e10*/  FMUL.FTZ R139, R139, R119.reuse ;  /* 0x000000778b8b7220 */ /* 0x080fe40000410000 */
[-C--:B------:R-:W-:Y:S02]  /*1e20*/  FMUL.FTZ R80, R80, R119.reuse ;  /* 0x0000007750507220 */ /* 0x080fe40000410000 */
[-C--:B------:R-:W-:Y:S01]  /*1e30*/  FMUL.FTZ R143, R143, R119.reuse ;  /* 0x000000778f8f7220 */ /* 0x080fe20000410000 */
[----:B------:R-:W-:Y:S01]  /*1e40*/  @P0 HADD2.F32 R75, -RZ, R31.H0_H0 ;  /* 0x2000001fff4b0230 */ /* 0x000fe20000004100 */
[----:B------:R-:W-:-:S02]  /*1e50*/  FMUL.FTZ R118, R118, R119 ;  /* 0x0000007776767220 */ /* 0x000fc40000410000 */
[----:B------:R-:W-:Y:S01]  /*1e60*/  FMUL.FTZ R83, R70, c[0x0][0x1e8] ;  /* 0x00007a0046537a20 */ /* 0x000fe20000410000 */
[----:B0-----:R-:W-:Y:S01]  /*1e70*/  MOV R61, RZ ;  /* 0x000000ff003d7202 */ /* 0x001fe20000000f00 */
[----:B------:R-:W-:Y:S01]  /*1e80*/  @P5 HADD2.F32 R60, -RZ, R28.H1_H1 ;  /* 0x3000001cff3c5230 */ /* 0x000fe20000004100 */
[----:B------:R-:W-:Y:S01]  /*1e90*/  @P4 FMUL.FTZ R61, R115, R71 ;  /* 0x00000047733d4220 */ /* 0x000fe20000410000 */
[----:B------:R-:W-:Y:S01]  /*1ea0*/  HFMA2.MMA R71, -RZ, RZ, 0, 0 ;  /* 0x00000000ff477435 */ /* 0x000fe200000001ff */
[----:B------:R-:W-:Y:S01]  /*1eb0*/  FMUL.FTZ R100, R72, c[0x0][0x1e8] ;  /* 0x00007a0048647a20 */ /* 0x000fe20000410000 */
[--C-:B------:R-:W-:Y:S01]  /*1ec0*/  @P2 HADD2.F32 R70, -RZ, R30.reuse.H0_H0 ;  /* 0x2000001eff462230 */ /* 0x100fe20000004100 */
[----:B------:R-:W-:Y:S01]  /*1ed0*/  FMUL.FTZ R139, R139, c[0x0][0x1e8] ;  /* 0x00007a008b8b7a20 */ /* 0x000fe20000410000 */
[----:B------:R-:W-:Y:S01]  /*1ee0*/  @P1 HADD2.F32 R72, -RZ, R30.H1_H1 ;  /* 0x3000001eff481230 */ /* 0x000fe20000004100 */
[----:B------:R-:W-:Y:S02]  /*1ef0*/  FMUL.FTZ R143, R143, c[0x0][0x1e8] ;  /* 0x00007a008f8f7a20 */ /* 0x000fe40000410000 */
[----:B------:R-:W-:-:S02]  /*1f00*/  FMUL.FTZ R118, R118, c[0x0][0x1e8] ;  /* 0x00007a0076767a20 */ /* 0x000fc40000410000 */
[----:B------:R-:W-:Y:S02]  /*1f10*/  FADD.FTZ R11, R62, R11 ;  /* 0x0000000b3e0b7221 */ /* 0x000fe40000010000 */
[----:B------:R-:W-:Y:S02]  /*1f20*/  FADD.FTZ R10, R63, R10 ;  /* 0x0000000a3f0a7221 */ /* 0x000fe40000010000 */
[----:B------:R-:W-:Y:S02]  /*1f30*/  FADD.FTZ R13, R68, R13 ;  /* 0x0000000d440d7221 */ /* 0x000fe40000010000 */
[----:B------:R-:W-:Y:S02]  /*1f40*/  FADD.FTZ R16, R147, R16 ;  /* 0x0000001093107221 */ /* 0x000fe40000010000 */
[----:B------:R-:W-:Y:S02]  /*1f50*/  FADD.FTZ R17, R146, R17 ;  /* 0x0000001192117221 */ /* 0x000fe40000010000 */
[----:B------:R-:W-:-:S02]  /*1f60*/  FADD.FTZ R14, R111, R14 ;  /* 0x0000000e6f0e7221 */ /* 0x000fc40000010000 */
[----:B------:R-:W-:Y:S02]  /*1f70*/  FADD.FTZ R15, R110, R15 ;  /* 0x0000000f6e0f7221 */ /* 0x000fe40000010000 */
[----:B------:R-:W-:Y:S01]  /*1f80*/  FADD.FTZ R12, R137, R12 ;  /* 0x0000000c890c7221 */ /* 0x000fe20000010000 */
[--C-:B--2---:R-:W-:Y:S02]  /*1f90*/  @P6 HADD2.F32 R69, -RZ, R76.reuse.H0_H0 ;  /* 0x2000004cff456230 */ /* 0x104fe40000004100 */
[----:B------:R-:W-:Y:S02]  /*1fa0*/  @P5 HADD2.F32 R76, -RZ, R76.H1_H1 ;  /* 0x3000004cff4c5230 */ /* 0x000fe40000004100 */
[--C-:B------:R-:W-:Y:S01]  /*1fb0*/  @P4 HADD2.F32 R68, -RZ, R77.reuse.H0_H0 ;  /* 0x2000004dff444230 */ /* 0x100fe20000004100 */
[----:B------:R-:W-:Y:S01]  /*1fc0*/  @P6 FMUL.FTZ R67, R74, R69 ;  /* 0x000000454a436220 */ /* 0x000fe20000410000 */
[C---:B------:R-:W-:Y:S01]  /*1fd0*/  LEA R64, P6, R136.reuse, c[0x0][0x248], 0x4 ;  /* 0x0000920088407a11 */ /* 0x040fe200078c20ff */
[----:B------:R-:W-:Y:S01]  /*1fe0*/  HFMA2.MMA R69, -RZ, RZ, 0, 0 ;  /* 0x00000000ff457435 */ /* 0x000fe200000001ff */
[----:B------:R-:W-:Y:S01]  /*1ff0*/  MOV R74, c[0x0][0x160] ;  /* 0x00005800004a7a02 */ /* 0x000fe20000000f00 */
[----:B------:R-:W-:Y:S01]  /*2000*/  @P3 HADD2.F32 R77, -RZ, R77.H1_H1 ;  /* 0x3000004dff4d3230 */ /* 0x000fe20000004100 */
[----:B------:R-:W-:Y:S01]  /*2010*/  LEA.HI.X R65, R136, c[0x0][0x24c], RZ, 0x4, P6 ;  /* 0x0000930088417a11 */ /* 0x000fe200030f24ff */
[----:B------:R-:W-:Y:S01]  /*2020*/  FADD.FTZ R8, R67, R8 ;  /* 0x0000000843087221 */ /* 0x000fe20000010000 */
[----:B------:R-:W-:Y:S01]  /*2030*/  LOP3.LUT P6, RZ, R101, 0xff000000, RZ, 0xc0, !PT ;  /* 0xff00000065ff7812 */ /* 0x000fe200078cc0ff */
[----:B------:R-:W-:Y:S01]  /*2040*/  FMUL.FTZ R101, R80, c[0x0][0x1e8] ;  /* 0x00007a0050657a20 */ /* 0x000fe20000410000 */
[----:B------:R-:W-:Y:S01]  /*2050*/  LEA R135, R74, R135, 0x2 ;  /* 0x000000874a877211 */ /* 0x000fe200078e10ff */
[----:B------:R-:W-:Y:S01]  /*2060*/  HFMA2.MMA R74, -RZ, RZ, 0, 0 ;  /* 0x00000000ff4a7435 */ /* 0x000fe200000001ff */
[----:B------:R-:W-:Y:S01]  /*2070*/  @P5 FMUL.FTZ R69, R83, R60 ;  /* 0x0000003c53455220 */ /* 0x000fe20000410000 */
[----:B------:R-:W-:Y:S01]  /*2080*/  MOV R60, RZ ;  /* 0x000000ff003c7202 */ /* 0x000fe20000000f00 */
[----:B------:R-:W-:Y:S01]  /*2090*/  @P2 FMUL.FTZ R60, R139, R70 ;  /* 0x000000468b3c2220 */ /* 0x000fe20000410000 */
[--C-:B------:R-:W-:Y:S01]  /*20a0*/  @P2 HADD2.F32 R70, -RZ, R78.reuse.H0_H0 ;  /* 0x2000004eff462230 */ /* 0x100fe20000004100 */
[----:B------:R-:W-:Y:S01]  /*20b0*/  @P1 FMUL.FTZ R71, R101, R72 ;  /* 0x0000004865471220 */ /* 0x000fe20000410000 */
[----:B------:R-:W-:Y:S01]  /*20c0*/  @P1 HADD2.F32 R78, -RZ, R78.H1_H1 ;  /* 0x3000004eff4e1230 */ /* 0x000fe20000004100 */
[----:B------:R-:W-:Y:S01]  /*20d0*/  @P3 FMUL.FTZ R74, R100, R73 ;  /* 0x00000049644a3220 */ /* 0x000fe20000410000 */
[----:B------:R-:W-:Y:S01]  /*20e0*/  MOV R73, RZ ;  /* 0x000000ff00497202 */ /* 0x000fe20000000f00 */
[----:B------:R-:W-:Y:S01]  /*20f0*/  @P0 FMUL.FTZ R73, R143, R75 ;  /* 0x0000004b8f490220 */ /* 0x000fe20000410000 */
[----:B------:R-:W-:Y:S01]  /*2100*/  @P6 HADD2.F32 R81, -RZ, R31.H1_H1 ;  /* 0x3000001fff516230 */ /* 0x000fe20000004100 */
[----:B------:R-:W-:Y:S01]  /*2110*/  F2FP.PACK_AB R62, R71, R60 ;  /* 0x0000003c473e723e */ /* 0x000fe200000000ff */
[----:B------:R-:W-:Y:S01]  /*2120*/  HFMA2.MMA R71, -RZ, RZ, 0, 0 ;  /* 0x00000000ff477435 */ /* 0x000fe200000001ff */
[----:B------:R-:W-:Y:S01]  /*2130*/  F2FP.PACK_AB R61, R74, R61 ;  /* 0x0000003d4a3d723e */ /* 0x000fe200000000ff */
[--C-:B------:R-:W-:Y:S01]  /*2140*/  @P0 HADD2.F32 R74, -RZ, R79.reuse.H0_H0 ;  /* 0x2000004fff4a0230 */ /* 0x100fe20000004100 */
[----:B------:R-:W-:Y:S01]  /*2150*/  @P6 FMUL.FTZ R82, R118, R81 ;  /* 0x0000005176526220 */ /* 0x000fe20000410000 */
[----:B------:R-:W-:Y:S01]  /*2160*/  F2FP.PACK_AB R60, R69, R66 ;  /* 0x00000042453c723e */ /* 0x000fe200000000ff */
[----:B------:R-:W-:Y:S01]  /*2170*/  HFMA2.MMA R69, -RZ, RZ, 0, 0 ;  /* 0x00000000ff457435 */ /* 0x000fe200000001ff */
[----:B------:R-:W-:Y:S01]  /*2180*/  @P6 HADD2.F32 R79, -RZ, R79.H1_H1 ;  /* 0x3000004fff4f6230 */ /* 0x000fe20000004100 */
[----:B------:R-:W-:Y:S01]  /*2190*/  MOV R66, RZ ;  /* 0x000000ff00427202 */ /* 0x000fe20000000f00 */
[----:B------:R-:W-:Y:S01]  /*21a0*/  @P5 FMUL.FTZ R66, R83, R76 ;  /* 0x0000004c53425220 */ /* 0x000fe20000410000 */
[----:B------:R-:W-:Y:S01]  /*21b0*/  F2FP.PACK_AB R63, R82, R73 ;  /* 0x00000049523f723e */ /* 0x000fe200000000ff */
[----:B------:R-:W-:Y:S01]  /*21c0*/  HFMA2.MMA R73, -RZ, RZ, 0, 0 ;  /* 0x00000000ff497435 */ /* 0x000fe200000001ff */
[----:B------:R-:W-:Y:S01]  /*21d0*/  @P4 FMUL.FTZ R69, R115, R68 ;  /* 0x0000004473454220 */ /* 0x000fe20000410000 */
[----:B------:R-:W-:Y:S01]  /*21e0*/  MOV R68, RZ ;  /* 0x000000ff00447202 */ /* 0x000fe20000000f00 */
[----:B------:R-:W-:Y:S01]  /*21f0*/  @P3 FMUL.FTZ R68, R100, R77 ;  /* 0x0000004d64443220 */ /* 0x000fe20000410000 */
[----:B------:R0:W-:Y:S01]  /*2200*/  STG.E.128 [R64.64], R60 ;  /* 0x0000003c40007986 */ /* 0x0001e2000c101d04 */
[----:B------:R-:W-:Y:S01]  /*2210*/  MOV R72, RZ ;  /* 0x000000ff00487202 */ /* 0x000fe20000000f00 */
[----:B------:R-:W-:Y:S01]  /*2220*/  @P0 FMUL.FTZ R73, R143, R74 ;  /* 0x0000004a8f490220 */ /* 0x000fe20000410000 */
[----:B------:R-:W-:Y:S01]  /*2230*/  ISETP.GE.AND P0, PT, R135, c[0x0][0x164], PT ;  /* 0x0000590087007a0c */ /* 0x000fe20003f06270 */
        /* <DEDUP_REMOVED lines=8> */
[----:B------:R-:W-:-:S02]  /*22c0*/  FADD.FTZ R5, R72, R5 ;  /* 0x0000000548057221 */ /* 0x000fc40000010000 */
[----:B------:R-:W-:Y:S02]  /*22d0*/  FADD.FTZ R2, R73, R2 ;  /* 0x0000000249027221 */ /* 0x000fe40000010000 */
[----:B------:R-:W-:Y:S01]  /*22e0*/  FADD.FTZ R3, R76, R3 ;  /* 0x000000034c037221 */ /* 0x000fe20000010000 */
[----:B0-----:R-:W-:Y:S01]  /*22f0*/  @P0 CALL.REL.NOINC `(.L_x_4883) ;  /* 0x0000001000000944 */ /* 0x001fe20003c00000 */
[----:B------:R-:W-:Y:S05]  /*2300*/  BRA `(.L_x_4884) ;  /* 0xffffe27000007947 */ /* 0x000fea000383ffff */
.L_x_4883:
[----:B------:R-:W-:Y:S05]  /*2310*/  BSYNC B1 ;  /* 0x0000000000017941 */ /* 0x000fea0003800000 */
.L_x_4880:
        /* <DEDUP_REMOVED lines=39> */
.L_x_4879:
[----:B------:R-:W-:Y:S05]  /*2590*/  BSYNC B0 ;  /* 0x0000000000007941 */ /* 0x000fea0003800000 */
.L_x_4877:
        /* <DEDUP_REMOVED lines=33> */
[----:B-1----:R-:W-:Y:S02]  /*27b0*/  FADD.FTZ R24, R24, R37 ;  /* 0x0000002518187221 */ /* 0x002fe40000010000 */
[----:B------:R-:W-:Y:S01]  /*27c0*/  IMAD R37, R52, c[0x0][0x168], RZ ;  /* 0x00005a0034257a24 */ /* 0x000fe200078e02ff */
[----:B------:R-:W-:Y:S01]  /*27d0*/  BAR.SYNC.DEFER_BLOCKING 0x0 ;  /* 0x0000000000007b1d */ /* 0x000fe20000010000 */
[----:B------:R-:W-:-:S04]  /*27e0*/  FADD.FTZ R25, RZ, R25 ;  /* 0x00000019ff197221 */ /* 0x000fc80000010000 */
[----:B------:R-:W-:Y:S01]  /*27f0*/  FADD.FTZ R25, R25, R36 ;  /* 0x0000002419197221 */ /* 0x000fe20000010000 */
[----:B------:R-:W-:Y:S01]  /*2800*/  IADD3 R36, P0, R37, R54, RZ ;  /* 0x0000003625247210 */ /* 0x000fe20007f1e0ff */
[----:B------:R-:W-:Y:S02]  /*2810*/  FADD.FTZ R2, R2, R39 ;  /* 0x0000002702027221 */ /* 0x000fe40000010000 */
[----:B------:R-:W-:Y:S02]  /*2820*/  FADD.FTZ R3, R3, R38 ;  /* 0x0000002603037221 */ /* 0x000fe40000010000 */
[----:B------:R-:W-:Y:S02]  /*2830*/  FADD.FTZ R24, R24, R41 ;  /* 0x0000002918187221 */ /* 0x000fe40000010000 */
[----:B0-----:R-:W-:Y:S01]  /*2840*/  FADD.FTZ R25, R25, R40 ;  /* 0x0000002819197221 */ /* 0x001fe20000010000 */
[----:B------:R-:W-:Y:S01]  /*2850*/  STS.128 [R0], R28 ;  /* 0x0000001c00007388 */ /* 0x000fe20000000c00 */
[----:B--2---:R-:W-:-:S03]  /*2860*/  FADD.FTZ R43, R2, R43 ;  /* 0x0000002b022b7221 */ /* 0x004fc60000010000 */
[----:B------:R-:W-:Y:S04]  /*2870*/  STS.128 [R0+0x10], R32 ;  /* 0x0000102000007388 */ /* 0x000fe80000000c00 */
[----:B------:R-:W-:Y:S01]  /*2880*/  STS.128 [R0+0x400], R44 ;  /* 0x0004002c00007388 */ /* 0x000fe20000000c00 */
[----:B---3--:R-:W-:-:S03]  /*2890*/  FADD.FTZ R49, R24, R49 ;  /* 0x0000003118317221 */ /* 0x008fc60000010000 */
[----:B------:R0:W-:Y:S01]  /*28a0*/  STS.128 [R0+0x410], R20 ;  /* 0x0004101400007388 */ /* 0x0001e20000000c00 */
        /* <DEDUP_REMOVED lines=95> */
.L_x_4881:
[----:B------:R-:W-:Y:S01]  /*2ea0*/  HFMA2.MMA R148, -RZ, RZ, 0, 5.9604644775390625e-08 ;  /* 0x00000001ff947435 */ /* 0x000fe200000001ff */
[----:B------:R-:W-:-:S02]  /*2eb0*/  MOV R63, R81 ;  /* 0x00000051003f7202 */ /* 0x000fc40000000f00 */
[----:B------:R-:W-:Y:S02]  /*2ec0*/  MOV R76, 0x1f ;  /* 0x0000001f004c7802 */ /* 0x000fe40000000f00 */
[----:B------:R-:W-:Y:S02]  /*2ed0*/  MOV R149, 0xffffffff ;  /* 0xffffffff00957802 */ /* 0x000fe40000000f00 */
[----:B------:R-:W-:Y:S02]  /*2ee0*/  MOV R60, 0x2f00 ;  /* 0x00002f00003c7802 */ /* 0x000fe40000000f00 */
[----:B-----5:R-:W-:Y:S05]  /*2ef0*/  CALL.REL.NOINC `($__internal_135_$__cuda_sm70_shflsync_bfly_p) ;  /* 0x0000045000007944 */ /* 0x020fea0003c00000 */
[----:B-1----:R-:W-:Y:S01]  /*2f00*/  MOV R62, R148 ;  /* 0x00000094003e7202 */ /* 0x002fe20000000f00 */
[----:B0-----:R-:W-:Y:S05]  /*2f10*/  BRA `(.L_x_4885) ;  /* 0xffffe15000007947 */ /* 0x001fea000383ffff */
.L_x_4882:
[----:B------:R-:W-:Y:S01]  /*2f20*/  HFMA2.MMA R148, -RZ, RZ, 0, 5.9604644775390625e-08 ;  /* 0x00000001ff947435 */ /* 0x000fe200000001ff */
[----:B------:R-:W-:Y:S02]  /*2f30*/  MOV R63, R147 ;  /* 0x00000093003f7202 */ /* 0x000fe40000000f00 */
[----:B------:R-:W-:Y:S02]  /*2f40*/  MOV R76, 0x1f ;  /* 0x0000001f004c7802 */ /* 0x000fe40000000f00 */
[----:B------:R-:W-:-:S02]  /*2f50*/  MOV R149, 0xffffffff ;  /* 0xffffffff00957802 */ /* 0x000fc40000000f00 */
[----:B------:R-:W-:Y:S02]  /*2f60*/  MOV R60, 0x2f80 ;  /* 0x00002f80003c7802 */ /* 0x000fe40000000f00 */
[----:B01---5:R-:W-:Y:S05]  /*2f70*/  CALL.REL.NOINC `($__internal_135_$__cuda_sm70_shflsync_bfly_p) ;  /* 0x000003d000007944 */ /* 0x023fea0003c00000 */
[----:B------:R-:W-:Y:S01]  /*2f80*/  FADD.FTZ R81, R81, R62 ;  /* 0x0000003e51517221 */ /* 0x000fe20000010000 */
[----:B0-----:R-:W-:Y:S01]  /*2f90*/  MOV R76, 0x1f ;  /* 0x0000001f004c7802 */ /* 0x001fe20000000f00 */
[----:B-1----:R-:W-:Y:S01]  /*2fa0*/  FADD.FTZ R147, R147, R148 ;  /* 0x0000009493937221 */ /* 0x002fe20000010000 */
[----:B------:R-:W-:Y:S01]  /*2fb0*/  HFMA2.MMA R148, -RZ, RZ, 0, 1.1920928955078125e-07 ;  /* 0x00000002ff947435 */ /* 0x000fe200000001ff */
[----:B------:R-:W-:Y:S02]  /*2fc0*/  MOV R149, 0xffffffff ;  /* 0xffffffff00957802 */ /* 0x000fe40000000f00 */
[----:B------:R-:W-:Y:S02]  /*2fd0*/  MOV R63, R81 ;  /* 0x00000051003f7202 */ /* 0x000fe40000000f00 */
[----:B------:R-:W-:Y:S02]  /*2fe0*/  MOV R60, 0x3000 ;  /* 0x00003000003c7802 */ /* 0x000fe40000000f00 */
[----:B------:R-:W-:Y:S05]  /*2ff0*/  CALL.REL.NOINC `($__internal_135_$__cuda_sm70_shflsync_bfly_p) ;  /* 0x0000035000007944 */ /* 0x000fea0003c00000 */
[----:B-1----:R-:W-:Y:S01]  /*3000*/  MOV R62, R148 ;  /* 0x00000094003e7202 */ /* 0x002fe20000000f00 */
[----:B------:R-:W-:Y:S01]  /*3010*/  HFMA2.MMA R148, -RZ, RZ, 0, 1.1920928955078125e-07 ;  /* 0x00000002ff947435 */ /* 0x000fe200000001ff */
[----:B0-----:R-:W-:-:S02]  /*3020*/  MOV R63, R147 ;  /* 0x00000093003f7202 */ /* 0x001fc40000000f00 */
[----:B------:R-:W-:Y:S02]  /*3030*/  MOV R76, 0x1f ;  /* 0x0000001f004c7802 */ /* 0x000fe40000000f00 */
[----:B------:R-:W-:Y:S02]  /*3040*/  MOV R149, 0xffffffff ;  /* 0xffffffff00957802 */ /* 0x000fe40000000f00 */
[----:B------:R-:W-:Y:S02]  /*3050*/  MOV R60, 0x3070 ;  /* 0x00003070003c7802 */ /* 0x000fe40000000f00 */
[----:B------:R-:W-:Y:S05]  /*3060*/  CALL.REL.NOINC `($__internal_135_$__cuda_sm70_shflsync_bfly_p) ;  /* 0x000002e000007944 */ /* 0x000fea0003c00000 */
[----:B------:R-:W-:Y:S01]  /*3070*/  FADD.FTZ R81, R62, R81 ;  /* 0x000000513e517221 */ /* 0x000fe20000010000 */
[----:B0-----:R-:W-:Y:S01]  /*3080*/  MOV R76, 0x1f ;  /* 0x0000001f004c7802 */ /* 0x001fe20000000f00 */
[----:B-1----:R-:W-:Y:S01]  /*3090*/  FADD.FTZ R147, R147, R148 ;  /* 0x0000009493937221 */ /* 0x002fe20000010000 */
[----:B------:R-:W-:Y:S01]  /*30a0*/  HFMA2.MMA R148, -RZ, RZ, 0, 2.384185791015625e-07 ;  /* 0x00000004ff947435 */ /* 0x000fe200000001ff */
[----:B------:R-:W-:Y:S02]  /*30b0*/  MOV R149, 0xffffffff ;  /* 0xffffffff00957802 */ /* 0x000fe40000000f00 */
[----:B------:R-:W-:-:S02]  /*30c0*/  MOV R63, R81 ;  /* 0x00000051003f7202 */ /* 0x000fc40000000f00 */
[----:B------:R-:W-:Y:S02]  /*30d0*/  MOV R60, 0x30f0 ;  /* 0x000030f0003c7802 */ /* 0x000fe40000000f00 */
[----:B------:R-:W-:Y:S05]  /*30e0*/  CALL.REL.NOINC `($__internal_135_$__cuda_sm70_shflsync_bfly_p) ;  /* 0x0000026000007944 */ /* 0x000fea0003c00000 */
[----:B-1----:R-:W-:Y:S01]  /*30f0*/  MOV R62, R148 ;  /* 0x00000094003e7202 */ /* 0x002fe20000000f00 */
[----:B------:R-:W-:Y:S01]  /*3100*/  HFMA2.MMA R148, -RZ, RZ, 0, 2.384185791015625e-07 ;  /* 0x00000004ff947435 */ /* 0x000fe200000001ff */
[----:B0-----:R-:W-:Y:S02]  /*3110*/  MOV R63, R147 ;  /* 0x00000093003f7202 */ /* 0x001fe40000000f00 */
[----:B------:R-:W-:Y:S02]  /*3120*/  MOV R76, 0x1f ;  /* 0x0000001f004c7802 */ /* 0x000fe40000000f00 */
[----:B------:R-:W-:Y:S02]  /*3130*/  MOV R149, 0xffffffff ;  /* 0xffffffff00957802 */ /* 0x000fe40000000f00 */
[----:B------:R-:W-:Y:S02]  /*3140*/  MOV R60, 0x3160 ;  /* 0x00003160003c7802 */ /* 0x000fe40000000f00 */
[----:B------:R-:W-:Y:S05]  /*3150*/  CALL.REL.NOINC `($__internal_135_$__cuda_sm70_shflsync_bfly_p) ;  /* 0x000001f000007944 */ /* 0x000fea0003c00000 */
[----:B------:R-:W-:Y:S01]  /*3160*/  FADD.FTZ R81, R62, R81 ;  /* 0x000000513e517221 */ /* 0x000fe20000010000 */
[----:B0-----:R-:W-:Y:S01]  /*3170*/  MOV R76, 0x1f ;  /* 0x0000001f004c7802 */ /* 0x001fe20000000f00 */
[----:B-1----:R-:W-:Y:S01]  /*3180*/  FADD.FTZ R147, R147, R148 ;  /* 0x0000009493937221 */ /* 0x002fe20000010000 */
[----:B------:R-:W-:Y:S01]  /*3190*/  HFMA2.MMA R148, -RZ, RZ, 0, 4.76837158203125e-07 ;  /* 0x00000008ff947435 */ /* 0x000fe200000001ff */
[----:B------:R-:W-:-:S02]  /*31a0*/  MOV R149, 0xffffffff ;  /* 0xffffffff00957802 */ /* 0x000fc40000000f00 */
[----:B------:R-:W-:Y:S02]  /*31b0*/  MOV R63, R81 ;  /* 0x00000051003f7202 */ /* 0x000fe40000000f00 */
[----:B------:R-:W-:Y:S02]  /*31c0*/  MOV R60, 0x31e0 ;  /* 0x000031e0003c7802 */ /* 0x000fe40000000f00 */
[----:B------:R-:W-:Y:S05]  /*31d0*/  CALL.REL.NOINC `($__internal_135_$__cuda_sm70_shflsync_bfly_p) ;  /* 0x0000017000007944 */ /* 0x000fea0003c00000 */
[----:B-1----:R-:W-:Y:S01]  /*31e0*/  MOV R62, R148 ;  /* 0x00000094003e7202 */ /* 0x002fe20000000f00 */
[----:B------:R-:W-:Y:S01]  /*31f0*/  HFMA2.MMA R148, -RZ, RZ, 0, 4.76837158203125e-07 ;  /* 0x00000008ff947435 */ /* 0x000fe200000001ff */
[----:B0-----:R-:W-:Y:S02]  /*3200*/  MOV R63, R147 ;  /* 0x00000093003f7202 */ /* 0x001fe40000000f00 */
[----:B------:R-:W-:Y:S02]  /*3210*/  MOV R76, 0x1f ;  /* 0x0000001f004c7802 */ /* 0x000fe40000000f00 */
[----:B------:R-:W-:Y:S02]  /*3220*/  MOV R149, 0xffffffff ;  /* 0xffffffff00957802 */ /* 0x000fe40000000f00 */
[----:B------:R-:W-:-:S02]  /*3230*/  MOV R60, 0x3250 ;  /* 0x00003250003c7802 */ /* 0x000fc40000000f00 */
[----:B------:R-:W-:Y:S05]  /*3240*/  CALL.REL.NOINC `($__internal_135_$__cuda_sm70_shflsync_bfly_p) ;  /* 0x0000010000007944 */ /* 0x000fea0003c00000 */
[----:B------:R-:W-:Y:S01]  /*3250*/  FADD.FTZ R81, R62, R81 ;  /* 0x000000513e517221 */ /* 0x000fe20000010000 */
[----:B0-----:R-:W-:Y:S01]  /*3260*/  MOV R76, 0x1f ;  /* 0x0000001f004c7802 */ /* 0x001fe20000000f00 */
[----:B-1----:R-:W-:Y:S01]  /*3270*/  FADD.FTZ R147, R147, R148 ;  /* 0x0000009493937221 */ /* 0x002fe20000010000 */
[----:B------:R-:W-:Y:S01]  /*3280*/  HFMA2.MMA R148, -RZ, RZ, 0, 9.5367431640625e-07 ;  /* 0x00000010ff947435 */ /* 0x000fe200000001ff */
[----:B------:R-:W-:-:S02]  /*3290*/  MOV R149, 0xffffffff ;  /* 0xffffffff00957802 */ /* 0x000fc40000000f00 */
[----:B------:R-:W-:Y:S02]  /*32a0*/  MOV R63, R81 ;  /* 0x00000051003f7202 */ /* 0x000fe40000000f00 */
[----:B------:R-:W-:Y:S02]  /*32b0*/  MOV R60, 0x32d0 ;  /* 0x000032d0003c7802 */ /* 0x000fe40000000f00 */
[----:B------:R-:W-:Y:S05]  /*32c0*/  CALL.REL.NOINC `($__internal_135_$__cuda_sm70_shflsync_bfly_p) ;  /* 0x0000008000007944 */ /* 0x000fea0003c00000 */
[----:B-1----:R-:W-:Y:S01]  /*32d0*/  MOV R146, R148 ;  /* 0x0000009400927202 */ /* 0x002fe20000000f00 */
[----:B------:R-:W-:Y:S01]  /*32e0*/  HFMA2.MMA R148, -RZ, RZ, 0, 9.5367431640625e-07 ;  /* 0x00000010ff947435 */ /* 0x000fe200000001ff */
[----:B0-----:R-:W-:Y:S02]  /*32f0*/  MOV R63, R147 ;  /* 0x00000093003f7202 */ /* 0x001fe40000000f00 */
[----:B------:R-:W-:Y:S02]  /*3300*/  MOV R76, 0x1f ;  /* 0x0000001f004c7802 */ /* 0x000fe40000000f00 */
[----:B------:R-:W-:Y:S02]  /*3310*/  MOV R149, 0xffffffff ;  /* 0xffffffff00957802 */ /* 0x000fe40000000f00 */
[----:B------:R-:W-:-:S02]  /*3320*/  MOV R60, 0x3340 ;  /* 0x00003340003c7802 */ /* 0x000fc40000000f00 */
[----:B------:R-:W-:Y:S05]  /*3330*/  CALL.REL.NOINC `($__internal_135_$__cuda_sm70_shflsync_bfly_p) ;  /* 0x0000001000007944 */ /* 0x000fea0003c00000 */
[----:B01----:R-:W-:Y:S05]  /*3340*/  BRA `(.L_x_4886) ;  /* 0xffffde4000007947 */ /* 0x003fea000383ffff */
        .weak           $__internal_135_$__cuda_sm70_shflsync_bfly_p
        .type           $__internal_135_$__cuda_sm70_shflsync_bfly_p,@function
        .size           $__internal_135_$__cuda_sm70_shflsync_bfly_p,(.L_x_7313 - $__internal_135_$__cuda_sm70_shflsync_bfly_p)
$__internal_135_$__cuda_sm70_shflsync_bfly_p:
[----:B------:R-:W-:Y:S01]  /*3350*/  HFMA2.MMA R61, -RZ, RZ, 0, 0 ;  /* 0x00000000ff3d7435 */ /* 0x000fe200000001ff */
[----:B------:R-:W-:Y:S04]  /*3360*/  WARPSYNC R149 ;  /* 0x0000009500007348 */ /* 0x000fe80003800000 */
[----:B------:R0:W1:Y:S01]  /*3370*/  SHFL.BFLY PT, R148, R63, R148, R76 ;  /* 0x0c0000943f947389 */ /* 0x00006200000e004c */
[----:B------:R-:W-:Y:S05]  /*3380*/  RET.REL.NODEC R60 `(_ZN10layer_norm13ln_bwd_kernelINS_13Kernel_traitsI6__halfS2_fS2_fjLj512ELj1ELj4ELj1ELj16ENS_18Kernel_traits_baseILj512ES2_S2_fS2_fjLj128EEEEELb1ELb1ELb0ELb1EEEvNS_9BwdParamsE) ;  /* 0xffffcc703c007950 */ /* 0x000fea0003c3ffff */
.L_x_4887:
        /* <DEDUP_REMOVED lines=15> */
.L_x_7313:


//--------------------- .text._ZN10layer_norm22ln_bwd_finalize_kernelINS_22Kernel_traits_finalizeILj512E6__halfS2_fS2_fjLb1ELj1024ELj4ENS_18Kernel_traits_baseILj512ES2_S2_fS2_fjLj1024EEEEELb1ELb0EEEvNS_9BwdParamsE --------------------------
	.section	.text._ZN10layer_norm22ln_bwd_finalize_kernelINS_22Kernel_traits_finalizeILj512E6__halfS2_fS2_fjLb1ELj1024ELj4ENS_18Kernel_traits_baseILj512ES2_S2_fS2_fjLj1024EEEEELb1ELb0EEEvNS_9BwdParamsE,"ax",@progbits
	.sectioninfo	@"SHI_REGISTERS=32"
	.align	128
        .global         _ZN10layer_norm22ln_bwd_finalize_kernelINS_22Kernel_traits_finalizeILj512E6__halfS2_fS2_fjLb1ELj1024ELj4ENS_18Kernel_traits_baseILj512ES2_S2_fS2_fjLj1024EEEEELb1ELb0EEEvNS_9BwdParamsE
        .type           _ZN10layer_norm22ln_bwd_finalize_kernelINS_22Kernel_traits_finalizeILj512E6__halfS2_fS2_fjLb1ELj1024ELj4ENS_18Kernel_traits_baseILj512ES2_S2_fS2_fjLj1024EEEEELb1ELb0EEEvNS_9BwdParamsE,@function
        .size           _ZN10layer_norm22ln_bwd_finalize_kernelINS_22Kernel_traits_finalizeILj512E6__halfS2_fS2_fjLb1ELj1024ELj4ENS_18Kernel_traits_baseILj512ES2_S2_fS2_fjLj1024EEEEELb1ELb0EEEvNS_9BwdParamsE,(.L_x_7314 - _ZN10layer_norm22ln_bwd_finalize_kernelINS_22Kernel_traits_finalizeILj512E6__halfS2_fS2_fjLb1ELj1024ELj4ENS_18Kernel_traits_baseILj512ES2_S2_fS2_fjLj1024EEEEELb1ELb0EEEvNS_9BwdParamsE)
        .other          _ZN10layer_norm22ln_bwd_finalize_kernelINS_22Kernel_traits_finalizeILj512E6__halfS2_fS2_fjLb1ELj1024ELj4ENS_18Kernel_traits_baseILj512ES2_S2_fS2_fjLj1024EEEEELb1ELb0EEEvNS_9BwdParamsE,@"STO_CUDA_ENTRY STV_DEFAULT"
_ZN10layer_norm22ln_bwd_finalize_kernelINS_22Kernel_traits_finalizeILj512E6__halfS2_fS2_fjLb1ELj1024ELj4ENS_18Kernel_traits_baseILj512ES2_S2_fS2_fjLj1024EEEEELb1ELb0EEEvNS_9BwdParamsE:
.text._ZN10layer_norm22ln_bwd_finalize_kernelINS_22Kernel_traits_finalizeILj512E6__halfS2_fS2_fjLb1ELj1024ELj4ENS_18Kernel_traits_baseILj512ES2_S2_fS2_fjLj1024EEEEELb1ELb0EEEvNS_9BwdParamsE:
        /* <DEDUP_REMOVED lines=19> */
.L_x_4901:
        /* <DEDUP_REMOVED lines=33> */
.L_x_4892:
        /* <DEDUP_REMOVED lines=47> */
.L_x_4891:
[----:B------:R-:W-:Y:S05]  /*0630*/  BSYNC B1 ;  /* 0x0000000000017941 */ /* 0x000fea0003800000 */
.L_x_4890:
        /* <DEDUP_REMOVED lines=29> */
.L_x_4894:
[----:B------:R-:W-:Y:S05]  /*0810*/  BSYNC B1 ;  /* 0x0000000000017941 */ /* 0x000fea0003800000 */
.L_x_4893:
        /* <DEDUP_REMOVED lines=14> */
.L_x_4895:
[----:B------:R-:W-:Y:S05]  /*0900*/  BSYNC B1 ;  /* 0x0000000000017941 */ /* 0x000fea0003800000 */
.L_x_4889:
[----:B------:R-:W-:Y:S05]  /*0910*/  BSYNC B0 ;  /* 0x0000000000007941 */ /* 0x000fea0003800000 */
.L_x_4888:
        /* <DEDUP_REMOVED lines=12> */
.L_x_4902:
        /* <DEDUP_REMOVED lines=27> */
.L_x_4903:
        /* <DEDUP_REMOVED lines=9> */
.L_x_4896:
        /* <DEDUP_REMOVED lines=21> */
.L_x_4900:
[----:B------:R-:W-:Y:S05]  /*0d70*/  BSYNC B0 ;  /* 0x0000000000007941 */ /* 0x000fea0003800000 */
.L_x_4899:
[C---:B------:R-:W-:Y:S02]  /*0d80*/  ISETP.GT.U32.AND P1, PT, R4.reuse, -0x201, PT ;  /* 0xfffffdff0400780c */ /* 0x040fe40003f24070 */
[----:B------:R-:W-:-:S02]  /*0d90*/  IADD3 R4, R4, 0x200, RZ ;  /* 0x0000020004047810 */ /* 0x000fc40007ffe0ff */
[----:B------:R-:W-:-:S09]  /*0da0*/  IADD3 R5, R5, 0x100, RZ ;  /* 0x0000010005057810 */ /* 0x000fd20007ffe0ff */
[----:B01----:R-:W-:Y:S05]  /*0db0*/  @P1 BRA `(.L_x_4901) ;  /* 0xfffff37000001947 */ /* 0x003fea000383ffff */
[----:B------:R-:W-:Y:S05]  /*0dc0*/  EXIT ;  /* 0x000000000000794d */ /* 0x000fea0003800000 */
.L_x_4897:
[----:B------:R-:W-:Y:S01]  /*0dd0*/  HFMA2.MMA R17, -RZ, RZ, 0, 5.9604644775390625e-08 ;  /* 0x00000001ff117435 */ /* 0x000fe200000001ff */
[----:B---3--:R-:W-:Y:S01]  /*0de0*/  MOV R18, R10 ;  /* 0x0000000a00127202 */ /* 0x008fe20000000f00 */
[----:B------:R-:W-:Y:S01]  /*0df0*/  IMAD.MOV.U32 R14, RZ, RZ, 0x1f ;  /* 0x0000001fff0e7424 */ /* 0x000fe200078e00ff */
[----:B------:R-:W-:Y:S02]  /*0e00*/  MOV R19, 0xffffffff ;  /* 0xffffffff00137802 */ /* 0x000fe40000000f00 */
[----:B------:R-:W-:Y:S02]  /*0e10*/  MOV R8, 0xe30 ;  /* 0x00000e3000087802 */ /* 0x000fe40000000f00 */
[----:B012---:R-:W-:Y:S05]  /*0e20*/  CALL.REL.NOINC `($__internal_136_$__cuda_sm70_shflsync_bfly_p) ;  /* 0x0000059000007944 */ /* 0x007fea0003c00000 */
[----:B01----:R-:W-:Y:S05]  /*0e30*/  BRA `(.L_x_4902) ;  /* 0xfffffba000007947 */ /* 0x003fea000383ffff */
.L_x_4898:
[----:B------:R-:W-:Y:S01]  /*0e40*/  HFMA2.MMA R17, -RZ, RZ, 0, 1.1920928955078125e-07 ;  /* 0x00000002ff117435 */ /* 0x000fe200000001ff */
[----:B------:R-:W-:Y:S01]  /*0e50*/  IMAD.MOV.U32 R14, RZ, RZ, 0x1f ;  /* 0x0000001fff0e7424 */ /* 0x000fe200078e00ff */
[----:B------:R-:W-:Y:S02]  /*0e60*/  MOV R19, 0xffffffff ;  /* 0xffffffff00137802 */ /* 0x000fe40000000f00 */
[----:B------:R-:W-:Y:S02]  /*0e70*/  MOV R8, 0xe90 ;  /* 0x00000e9000087802 */ /* 0x000fe40000000f00 */
[----:B0123--:R-:W-:Y:S05]  /*0e80*/  CALL.REL.NOINC `($__internal_136_$__cuda_sm70_shflsync_bfly_p) ;  /* 0x0000053000007944 */ /* 0x00ffea0003c00000 */
[----:B0-----:R-:W-:Y:S01]  /*0e90*/  HFMA2.MMA R17, -RZ, RZ, 0, 2.384185791015625e-07 ;  /* 0x00000004ff117435 */ /* 0x001fe200000001ff */
[----:B-1----:R-:W-:Y:S01]  /*0ea0*/  FADD.FTZ R18, R18, R14 ;  /* 0x0000000e12127221 */ /* 0x002fe20000010000 */
[----:B------:R-:W-:Y:S01]  /*0eb0*/  MOV R19, 0xffffffff ;  /* 0xffffffff00137802 */ /* 0x000fe20000000f00 */
[----:B------:R-:W-:Y:S01]  /*0ec0*/  IMAD.MOV.U32 R14, RZ, RZ, 0x1f ;  /* 0x0000001fff0e7424 */ /* 0x000fe200078e00ff */
[----:B------:R-:W-:-:S02]  /*0ed0*/  MOV R8, 0xef0 ;  /* 0x00000ef000087802 */ /* 0x000fc40000000f00 */
[----:B------:R-:W-:Y:S05]  /*0ee0*/  CALL.REL.NOINC `($__internal_136_$__cuda_sm70_shflsync_bfly_p) ;  /* 0x000004d000007944 */ /* 0x000fea0003c00000 */
[----:B0-----:R-:W-:Y:S01]  /*0ef0*/  HFMA2.MMA R17, -RZ, RZ, 0, 4.76837158203125e-07 ;  /* 0x00000008ff117435 */ /* 0x001fe200000001ff */
[----:B-1----:R-:W-:Y:S01]  /*0f00*/  FADD.FTZ R18, R18, R14 ;  /* 0x0000000e12127221 */ /* 0x002fe20000010000 */
[----:B------:R-:W-:Y:S01]  /*0f10*/  MOV R19, 0xffffffff ;  /* 0xffffffff00137802 */ /* 0x000fe20000000f00 */
[----:B------:R-:W-:Y:S01]  /*0f20*/  IMAD.MOV.U32 R14, RZ, RZ, 0x1f ;  /* 0x0000001fff0e7424 */ /* 0x000fe200078e00ff */
[----:B------:R-:W-:-:S02]  /*0f30*/  MOV R8, 0xf50 ;  /* 0x00000f5000087802 */ /* 0x000fc40000000f00 */
[----:B------:R-:W-:Y:S05]  /*0f40*/  CALL.REL.NOINC `($__internal_136_$__cuda_sm70_shflsync_bfly_p) ;  /* 0x0000047000007944 */ /* 0x000fea0003c00000 */
[----:B-1----:R-:W-:Y:S01]  /*0f50*/  FADD.FTZ R10, R18, R14 ;  /* 0x0000000e120a7221 */ /* 0x002fe20000010000 */
[----:B0-----:R-:W-:Y:S01]  /*0f60*/  HFMA2.MMA R17, -RZ, RZ, 0, 9.5367431640625e-07 ;  /* 0x00000010ff117435 */ /* 0x001fe200000001ff */
[----:B------:R-:W-:Y:S01]  /*0f70*/  IMAD.MOV.U32 R14, RZ, RZ, 0x1f ;  /* 0x0000001fff0e7424 */ /* 0x000fe200078e00ff */
[----:B------:R-:W-:-:S02]  /*0f80*/  MOV R19, 0xffffffff ;  /* 0xffffffff00137802 */ /* 0x000fc40000000f00 */
[----:B------:R-:W-:Y:S02]  /*0f90*/  MOV R18, R10 ;  /* 0x0000000a00127202 */ /* 0x000fe40000000f00 */
[----:B------:R-:W-:Y:S02]  /*0fa0*/  MOV R8, 0xfc0 ;  /* 0x00000fc000087802 */ /* 0x000fe40000000f00 */
[----:B------:R-:W-:Y:S05]  /*0fb0*/  CALL.REL.NOINC `($__internal_136_$__cuda_sm70_shflsync_bfly_p) ;  /* 0x0000040000007944 */ /* 0x000fea0003c00000 */
[----:B0-----:R-:W-:Y:S01]  /*0fc0*/  HFMA2.MMA R17, -RZ, RZ, 0, 5.9604644775390625e-08 ;  /* 0x00000001ff117435 */ /* 0x001fe200000001ff */
[----:B-1----:R-:W-:Y:S01]  /*0fd0*/  IMAD.MOV.U32 R13, RZ, RZ, R14 ;  /* 0x000000ffff0d7224 */ /* 0x002fe200078e000e */
[----:B------:R-:W-:Y:S01]  /*0fe0*/  MOV R18, R15 ;  /* 0x0000000f00127202 */ /* 0x000fe20000000f00 */
[----:B------:R-:W-:Y:S01]  /*0ff0*/  IMAD.MOV.U32 R14, RZ, RZ, 0x1f ;  /* 0x0000001fff0e7424 */ /* 0x000fe200078e00ff */
[----:B------:R-:W-:Y:S02]  /*1000*/  MOV R19, 0xffffffff ;  /* 0xffffffff00137802 */ /* 0x000fe40000000f00 */
[----:B------:R-:W-:Y:S02]  /*1010*/  MOV R8, 0x1030 ;  /* 0x0000103000087802 */ /* 0x000fe40000000f00 */
[----:B------:R-:W-:Y:S05]  /*1020*/  CALL.REL.NOINC `($__internal_136_$__cuda_sm70_shflsync_bfly_p) ;  /* 0x0000039000007944 */ /* 0x000fea0003c00000 */
[----:B0-----:R-:W-:Y:S01]  /*1030*/  HFMA2.MMA R17, -RZ, RZ, 0, 1.1920928955078125e-07 ;  /* 0x00000002ff117435 */ /* 0x001fe200000001ff */
[----:B-1----:R-:W-:Y:S01]  /*1040*/  FADD.FTZ R18, R15, R14 ;  /* 0x0000000e0f127221 */ /* 0x002fe20000010000 */
[----:B------:R-:W-:Y:S01]  /*1050*/  MOV R19, 0xffffffff ;  /* 0xffffffff00137802 */ /* 0x000fe20000000f00 */
[----:B------:R-:W-:Y:S01]  /*1060*/  IMAD.MOV.U32 R14, RZ, RZ, 0x1f ;  /* 0x0000001fff0e7424 */ /* 0x000fe200078e00ff */
[----:B------:R-:W-:-:S02]  /*1070*/  MOV R8, 0x1090 ;  /* 0x0000109000087802 */ /* 0x000fc40000000f00 */
[----:B------:R-:W-:Y:S05]  /*1080*/  CALL.REL.NOINC `($__internal_136_$__cuda_sm70_shflsync_bfly_p) ;  /* 0x0000033000007944 */ /* 0x000fea0003c00000 */
        /* <DEDUP_REMOVED lines=35> */
[----:B------:R-:W-:Y:S01]  /*12c0*/  IMAD.MOV.U32 R19, RZ, RZ, -0x1 ;  /* 0xffffffffff137424 */ /* 0x000fe200078e00ff */
[----:B------:R-:W-:-:S02]  /*12d0*/  MOV R8, 0x12f0 ;  /* 0x000012f000087802 */ /* 0x000fc40000000f00 */
[----:B------:R-:W-:Y:S05]  /*12e0*/  CALL.REL.NOINC `($__internal_136_$__cuda_sm70_shflsync_bfly_p) ;  /* 0x000000d000007944 */ /* 0x000fea0003c00000 */
[----:B0-----:R-:W-:Y:S01]  /*12f0*/  HFMA2.MMA R17, -RZ, RZ, 0, 4.76837158203125e-07 ;  /* 0x00000008ff117435 */ /* 0x001fe200000001ff */
[----:B-1----:R-:W-:Y:S01]  /*1300*/  FADD.FTZ R18, R18, R14 ;  /* 0x0000000e12127221 */ /* 0x002fe20000010000 */
[----:B------:R-:W-:-:S02]  /*1310*/  MOV R14, 0x1f ;  /* 0x0000001f000e7802 */ /* 0x000fc40000000f00 */
[----:B------:R-:W-:Y:S02]  /*1320*/  MOV R19, 0xffffffff ;  /* 0xffffffff00137802 */ /* 0x000fe40000000f00 */
[----:B------:R-:W-:Y:S02]  /*1330*/  MOV R8, 0x1350 ;  /* 0x0000135000087802 */ /* 0x000fe40000000f00 */
[----:B------:R-:W-:Y:S05]  /*1340*/  CALL.REL.NOINC `($__internal_136_$__cuda_sm70_shflsync_bfly_p) ;  /* 0x0000007000007944 */ /* 0x000fea0003c00000 */
[----:B01----:R-:W-:Y:S01]  /*1350*/  FADD.FTZ R18, R18, R14 ;  /* 0x0000000e12127221 */ /* 0x003fe20000010000 */
[----:B------:R-:W-:Y:S01]  /*1360*/  HFMA2.MMA R14, -RZ, RZ, 0, 1.847743988037109375e-06 ;  /* 0x0000001fff0e7435 */ /* 0x000fe200000001ff */
[----:B------:R-:W-:Y:S01]  /*1370*/  IMAD.MOV.U32 R17, RZ, RZ, 0x10 ;  /* 0x00000010ff117424 */ /* 0x000fe200078e00ff */
[----:B------:R-:W-:Y:S02]  /*1380*/  MOV R19, 0xffffffff ;  /* 0xffffffff00137802 */ /* 0x000fe40000000f00 */
[----:B------:R-:W-:Y:S02]  /*1390*/  MOV R8, 0x13b0 ;  /* 0x000013b000087802 */ /* 0x000fe40000000f00 */
[----:B------:R-:W-:Y:S05]  /*13a0*/  CALL.REL.NOINC `($__internal_136_$__cuda_sm70_shflsync_bfly_p) ;  /* 0x0000001000007944 */ /* 0x000fea0003c00000 */
[----:B01----:R-:W-:Y:S05]  /*13b0*/  BRA `(.L_x_4903) ;  /* 0xfffff7d000007947 */ /* 0x003fea000383ffff */
        .weak           $__internal_136_$__cuda_sm70_shflsync_bfly_p
        .type           $__internal_136_$__cuda_sm70_shflsync_bfly_p,@function
        .size           $__internal_136_$__cuda_sm70_shflsync_bfly_p,(.L_x_7314 - $__internal_136_$__cuda_sm70_shflsync_bfly_p)
$__internal_136_$__cuda_sm70_shflsync_bfly_p:
[----:B------:R-:W-:Y:S01]  /*13c0*/  HFMA2.MMA R9, -RZ, RZ, 0, 0 ;  /* 0x00000000ff097435 */ /* 0x000fe200000001ff */
[----:B------:R-:W-:Y:S04]  /*13d0*/  WARPSYNC R19 ;  /* 0x0000001300007348 */ /* 0x000fe80003800000 */
[----:B------:R0:W1:Y:S01]  /*13e0*/  SHFL.BFLY PT, R14, R18, R17, R14 ;  /* 0x0c000011120e7389 */ /* 0x00006200000e000e */
[----:B------:R-:W-:Y:S05]  /*13f0*/  RET.REL.NODEC R8 `(_ZN10layer_norm22ln_bwd_finalize_kernelINS_22Kernel_traits_finalizeILj512E6__halfS2_fS2_fjLb1ELj1024ELj4ENS_18Kernel_traits_baseILj512ES2_S2_fS2_fjLj1024EEEEELb1ELb0EEEvNS_9BwdParamsE) ;  /* 0xffffec0008007950 */ /* 0x000fea0003c3ffff */
.L_x_4904:
        /* <DEDUP_REMOVED lines=16> */
.L_x_7314:


//--------------------- .text._ZN10layer_norm13ln_bwd_kernelINS_13Kernel_traitsI6__halfS2_fS2_fjLj512ELj1ELj4ELj1ELj16ENS_18Kernel_traits_baseILj512ES2_S2_fS2_fjLj128EEEEELb1ELb1ELb1ELb0EEEvNS_9BwdParamsE --------------------------
	.section	.text._ZN10layer_norm13ln_bwd_kernelINS_13Kernel_traitsI6__halfS2_fS2_fjLj512ELj1ELj4ELj1ELj16ENS_18Kernel_traits_baseILj512ES2_S2_fS2_fjLj128EEEEELb1ELb1ELb1ELb0EEEvNS_9BwdParamsE,"ax",@progbits
	.sectioninfo	@"SHI_REGISTERS=168"
	.align	128
        .global         _ZN10layer_norm13ln_bwd_kernelINS_13Kernel_traitsI6__halfS2_fS2_fjLj512ELj1ELj4ELj1ELj16ENS_18Kernel_traits_baseILj512ES2_S2_fS2_fjLj128EEEEELb1ELb1ELb1ELb0EEEvNS_9BwdParamsE
        .type           _ZN10layer_norm13ln_bwd_kernelINS_13Kernel_traitsI6__halfS2_fS2_fjLj512ELj1ELj4ELj1ELj16ENS_18Kernel_traits_baseILj512ES2_S2_fS2_fjLj128EEEEELb1ELb1ELb1ELb0EEEvNS_9BwdParamsE,@function
        .size           _ZN10layer_norm13ln_bwd_kernelINS_13Kernel_traitsI6__halfS2_fS2_fjLj512ELj1ELj4ELj1ELj16ENS_18Kernel_traits_baseILj512ES2_S2_fS2_fjLj128EEEEELb1ELb1ELb1ELb0EEEvNS_9BwdParamsE,(.L_x_7315 - _ZN10layer_norm13ln_bwd_kernelINS_13Kernel_traitsI6__halfS2_fS2_fjLj512ELj1ELj4ELj1ELj16ENS_18Kernel_traits_baseILj512ES2_S2_fS2_fjLj128EEEEELb1ELb1ELb1ELb0EEEvNS_9BwdParamsE)
        .other          _ZN10layer_norm13ln_bwd_kernelINS_13Kernel_traitsI6__halfS2_fS2_fjLj512ELj1ELj4ELj1ELj16ENS_18Kernel_traits_baseILj512ES2_S2_fS2_fjLj128EEEEELb1ELb1ELb1ELb0EEEvNS_9BwdParamsE,@"STO_CUDA_ENTRY STV_DEFAULT"
_ZN10layer_norm13ln_bwd_kernelINS_13Kernel_traitsI6__halfS2_fS2_fjLj512ELj1ELj4ELj1ELj16ENS_18Kernel_traits_baseILj512ES2_S2_fS2_fjLj128EEEEELb1ELb1ELb1ELb0EEEvNS_9BwdParamsE:
.text._ZN10layer_norm13ln_bwd_kernelINS_13Kernel_traitsI6__halfS2_fS2_fjLj512ELj1ELj4ELj1ELj16ENS_18Kernel_traits_baseILj512ES2_S2_fS2_fjLj128EEEEELb1ELb1ELb1ELb0EEEvNS_9BwdParamsE:
        /* <DEDUP_REMOVED lines=64> */
[----:B------:R-:W-:Y:S02]  /*0400*/  HADD2.F32 R136, -RZ, R135.H0_H0 ;  /* 0x20000087ff887230 */ /* 0x000fe40000004100 */
[----:B------:R-:W-:Y:S02]  /*0410*/  HADD2.F32 R6, -RZ, R7.H0_H0 ;  /* 0x20000007ff067230 */ /* 0x000fe40000004100 */
        /* <DEDUP_REMOVED lines=18> */
[----:B------:R-:W-:Y:S02]  /*0540*/  HADD2.F32 R135, -RZ, R135.H1_H1 ;  /* 0x30000087ff877230 */ /* 0x000fe40000004100 */
[----:B0-----:R-:W-:-:S02]  /*0550*/  HADD2.F32 R7, -RZ, R7.H1_H1 ;  /* 0x30000007ff077230 */ /* 0x001fc40000004100 */
.L_x_4988:
[----:B------:R-:W-:-:S05]  /*0560*/  MOV R106, 0x4 ;  /* 0x00000004006a7802 */ /* 0x000fca0000000f00 */
        /* <DEDUP_REMOVED lines=23> */
[----:B------:R-:W-:Y:S02]  /*06e0*/  @P0 LEA.HI R105, R105, R104, RZ, 0x3 ;  /* 0x0000006869690211 */ /* 0x000fe400078f18ff */
[----:B------:R-:W-:Y:S02]  /*06f0*/  MOV R104, R9 ;  /* 0x0000000900687202 */ /* 0x000fe40000000f00 */
[----:B------:R-:W-:Y:S01]  /*0700*/  @P0 LEA.HI.SX32 R106, R105, R140, 0x1d ;  /* 0x0000008c696a0211 */ /* 0x000fe200078feaff */
[----:B------:R-:W-:Y:S05]  /*0710*/  @!P5 BRA `(.L_x_4910) ;  /* 0x000000900000d947 */ /* 0x000fea0003800000 */
[----:B------:R-:W-:Y:S01]  /*0720*/  ISETP.NE.U32.AND P0, PT, RZ, c[0x0][0x218], PT ;  /* 0x00008600ff007a0c */ /* 0x000fe20003f05070 */
[----:B------:R-:W-:-:S03]  /*0730*/  HFMA2.MMA R121, -RZ, RZ, 0, 4.76837158203125e-07 ;  /* 0x00000008ff797435 */ /* 0x000fc600000001ff */
[----:B------:R-:W-:-:S07]  /*0740*/  ISETP.NE.AND.EX P0, PT, RZ, c[0x0][0x21c], PT, P0 ;  /* 0x00008700ff007a0c */ /* 0x000fce0003f05300 */
[----:B------:R-:W-:-:S06]  /*0750*/  IMAD.WIDE.U32 R120, R106, R121, c[0x0][0x190] ;  /* 0x000064006a787625 */ /* 0x000fcc00078e0079 */
[----:B------:R0:W5:Y:S04]  /*0760*/  @P0 LDG.E.128 R32, [R110.64] ;  /* 0x000000046e200981 */ /* 0x000168000c1e1d00 */
[----:B------:R0:W5:Y:S04]  /*0770*/  @P0 LDG.E.128 R28, [R110.64+0x10] ;  /* 0x000010046e1c0981 */ /* 0x000168000c1e1d00 */
[----:B------:R-:W5:Y:S01]  /*0780*/  LDG.E.64 R120, [R120.64] ;  /* 0x0000000478787981 */ /* 0x000f62000c1e1b00 */
[----:B------:R-:W-:Y:S02]  /*0790*/  IADD3 R106, R106, 0x20, RZ ;  /* 0x000000206a6a7810 */ /* 0x000fe40007ffe0ff */
[----:B------:R-:W-:-:S02]  /*07a0*/  IADD3 R104, R9, 0x20, RZ ;  /* 0x0000002009687810 */ /* 0x000fc40007ffe0ff */
.L_x_4910:
[----:B------:R-:W-:Y:S05]  /*07b0*/  BSYNC B2 ;  /* 0x0000000000027941 */ /* 0x000fea0003800000 */
.L_x_4909:
        /* <DEDUP_REMOVED lines=9> */
[----:B------:R1:W5:Y:S04]  /*0850*/  @P0 LDG.E.128 R24, [R104.64] ;  /* 0x0000000468180981 */ /* 0x000368000c1e1d00 */
[----:B------:R1:W5:Y:S01]  /*0860*/  @P0 LDG.E.128 R20, [R104.64+0x10] ;  /* 0x0000100468140981 */ /* 0x000362000c1e1d00 */
[----:B------:R-:W-:Y:S01]  /*0870*/  MOV R144, RZ ;  /* 0x000000ff00907202 */ /* 0x000fe20000000f00 */
[----:B------:R-:W-:Y:S05]  /*0880*/  BRA `(.L_x_4911) ;  /* 0x00000b7000007947 */ /* 0x000fea0003800000 */
.L_x_4908:
        /* <DEDUP_REMOVED lines=16> */
[----:B------:R-:W-:Y:S01]  /*0990*/  HFMA2.MMA R141, -RZ, RZ, 0, 0 ;  /* 0x00000000ff8d7435 */ /* 0x000fe200000001ff */
        /* <DEDUP_REMOVED lines=21> */
[--C-:B--2---:R-:W-:Y:S01]  /*0af0*/  HADD2.F32 R110, -RZ, R16.reuse.H0_H0 ;  /* 0x20000010ff6e7230 */ /* 0x104fe20000004100 */
[C---:B---3--:R-:W-:Y:S01]  /*0b00*/  FADD.FTZ R10, -R140.reuse, R12 ;  /* 0x0000000c8c0a7221 */ /* 0x048fe20000010100 */
[----:B------:R-:W-:Y:S01]  /*0b10*/  HADD2.F32 R111, -RZ, R16.H1_H1 ;  /* 0x30000010ff6f7230 */ /* 0x000fe20000004100 */
[C---:B------:R-:W-:Y:S01]  /*0b20*/  FADD.FTZ R12, -R140.reuse, R14 ;  /* 0x0000000e8c0c7221 */ /* 0x040fe20000010100 */
[--C-:B------:R-:W-:Y:S01]  /*0b30*/  HADD2.F32 R114, -RZ, R18.reuse.H0_H0 ;  /* 0x20000012ff727230 */ /* 0x100fe20000004100 */
[----:B------:R-:W-:Y:S01]  /*0b40*/  FADD.FTZ R11, -R140, R13 ;  /* 0x0000000d8c0b7221 */ /* 0x000fe20000010100 */
[----:B------:R-:W-:Y:S01]  /*0b50*/  HADD2.F32 R115, -RZ, R18.H1_H1 ;  /* 0x30000012ff737230 */ /* 0x000fe20000004100 */
[----:B------:R-:W-:-:S02]  /*0b60*/  FMUL.FTZ R10, R8, R10 ;  /* 0x0000000a080a7220 */ /* 0x000fc40000410000 */
[----:B------:R-:W-:Y:S01]  /*0b70*/  FMUL.FTZ R18, R164, R110 ;  /* 0x0000006ea4127220 */ /* 0x000fe20000410000 */
[----:B------:R-:W-:Y:S01]  /*0b80*/  HADD2.F32 R112, -RZ, R17.H0_H0 ;  /* 0x20000011ff707230 */ /* 0x000fe20000004100 */
[C---:B------:R-:W-:Y:S01]  /*0b90*/  FADD.FTZ R13, -R140.reuse, R15 ;  /* 0x0000000f8c0d7221 */ /* 0x040fe20000010100 */
[--C-:B------:R-:W-:Y:S01]  /*0ba0*/  HADD2.F32 R116, -RZ, R19.reuse.H0_H0 ;  /* 0x20000013ff747230 */ /* 0x100fe20000004100 */
[C---:B----4-:R-:W-:Y:S01]  /*0bb0*/  FADD.FTZ R14, -R140.reuse, R104 ;  /* 0x000000688c0e7221 */ /* 0x050fe20000010100 */
[----:B------:R-:W-:Y:S01]  /*0bc0*/  HADD2.F32 R117, -RZ, R19.H1_H1 ;  /* 0x30000013ff757230 */ /* 0x000fe20000004100 */
[----:B------:R-:W-:Y:S02]  /*0bd0*/  FADD.FTZ R16, -R140, R106 ;  /* 0x0000006a8c107221 */ /* 0x000fe40000010100 */
[C---:B------:R-:W-:Y:S02]  /*0be0*/  FMUL.FTZ R12, R8.reuse, R12 ;  /* 0x0000000c080c7220 */ /* 0x040fe40000410000 */
[----:B------:R-:W-:-:S02]  /*0bf0*/  FMUL.FTZ R11, R8, R11 ;  /* 0x0000000b080b7220 */ /* 0x000fc40000410000 */
[----:B------:R-:W-:Y:S02]  /*0c00*/  FMUL.FTZ R19, R163, R111 ;  /* 0x0000006fa3137220 */ /* 0x000fe40000410000 */
[----:B------:R-:W-:Y:S02]  /*0c10*/  FADD.FTZ R104, RZ, R18 ;  /* 0x00000012ff687221 */ /* 0x000fe40000010000 */
[----:B------:R-:W-:Y:S01]  /*0c20*/  FFMA.FTZ R106, R10, R18, RZ ;  /* 0x000000120a6a7223 */ /* 0x000fe200000100ff */
[----:B------:R-:W-:Y:S01]  /*0c30*/  HADD2.F32 R113, -RZ, R17.H1_H1 ;  /* 0x30000011ff717230 */ /* 0x000fe20000004100 */
        /* <DEDUP_REMOVED lines=43> */
.L_x_4913:
[----:B------:R-:W-:Y:S05]  /*0ef0*/  BSYNC B2 ;  /* 0x0000000000027941 */ /* 0x000fea0003800000 */
.L_x_4912:
        /* <DEDUP_REMOVED lines=16> */
[--C-:B--2---:R-:W-:Y:S01]  /*1000*/  HADD2.F32 R125, -RZ, R108.reuse.H0_H0 ;  /* 0x2000006cff7d7230 */ /* 0x104fe20000004100 */
[C---:B---3--:R-:W-:Y:S02]  /*1010*/  FADD.FTZ R100, -R140.reuse, R100 ;  /* 0x000000648c647221 */ /* 0x048fe40000010100 */
[----:B------:R-:W-:Y:S02]  /*1020*/  FADD.FTZ R101, -R140, R101 ;  /* 0x000000658c657221 */ /* 0x000fe40000010100 */
[----:B------:R-:W-:Y:S01]  /*1030*/  FMUL.FTZ R100, R8, R100 ;  /* 0x0000006408647220 */ /* 0x000fe20000410000 */
[----:B------:R-:W-:Y:S01]  /*1040*/  HADD2.F32 R126, -RZ, R108.H1_H1 ;  /* 0x3000006cff7e7230 */ /* 0x000fe20000004100 */
[----:B------:R-:W-:Y:S02]  /*1050*/  FADD.FTZ R102, -R140, R102 ;  /* 0x000000668c667221 */ /* 0x000fe40000010100 */
[----:B------:R-:W-:-:S02]  /*1060*/  FMUL.FTZ R101, R8, R101 ;  /* 0x0000006508657220 */ /* 0x000fc40000410000 */
[-C--:B------:R-:W-:Y:S02]  /*1070*/  FFMA.FTZ R72, R100, R125.reuse, R72 ;  /* 0x0000007d64487223 */ /* 0x080fe40000010048 */
[----:B------:R-:W-:Y:S02]  /*1080*/  FADD.FTZ R56, R56, R125 ;  /* 0x0000007d38387221 */ /* 0x000fe40000010000 */
[----:B------:R-:W-:Y:S01]  /*1090*/  FMUL.FTZ R125, R156, R125 ;  /* 0x0000007d9c7d7220 */ /* 0x000fe20000410000 */
[----:B------:R-:W-:Y:S01]  /*10a0*/  HADD2.F32 R127, -RZ, R109.H0_H0 ;  /* 0x2000006dff7f7230 */ /* 0x000fe20000004100 */
        /* <DEDUP_REMOVED lines=8> */
[----:B------:R-:W-:Y:S01]  /*1130*/  HADD2.F32 R128, -RZ, R109.H1_H1 ;  /* 0x3000006dff807230 */ /* 0x000fe20000004100 */
        /* <DEDUP_REMOVED lines=8> */
[----:B------:R-:W-:Y:S01]  /*11c0*/  HADD2.F32 R129, -RZ, R110.H0_H0 ;  /* 0x2000006eff817230 */ /* 0x000fe20000004100 */
[----:B------:R-:W-:Y:S02]  /*11d0*/  FMUL.FTZ R109, R8, R105 ;  /* 0x00000069086d7220 */ /* 0x000fe40000410000 */
[-C--:B------:R-:W-:Y:S02]  /*11e0*/  FFMA.FTZ R75, R103, R128.reuse, R75 ;  /* 0x00000080674b7223 */ /* 0x080fe4000001004b */
[----:B------:R-:W-:Y:S02]  /*11f0*/  FADD.FTZ R59, R59, R128 ;  /* 0x000000803b3b7221 */ /* 0x000fe40000010000 */
[----:B------:R-:W-:Y:S02]  /*1200*/  FMUL.FTZ R128, R153, R128 ;  /* 0x0000008099807220 */ /* 0x000fe40000410000 */
[----:B------:R-:W-:-:S02]  /*1210*/  FADD.FTZ R105, R104, R127 ;  /* 0x0000007f68697221 */ /* 0x000fc40000010000 */
[----:B------:R-:W-:Y:S01]  /*1220*/  FFMA.FTZ R144, R102, R127, R144 ;  /* 0x0000007f66907223 */ /* 0x000fe20000010090 */
[----:B------:R-:W-:Y:S01]  /*1230*/  HADD2.F32 R110, -RZ, R110.H1_H1 ;  /* 0x3000006eff6e7230 */ /* 0x000fe20000004100 */
[----:B------:R-:W-:Y:S02]  /*1240*/  FADD.FTZ R106, -R140, R106 ;  /* 0x0000006a8c6a7221 */ /* 0x000fe40000010100 */
[----:B------:R-:W-:Y:S02]  /*1250*/  FADD.FTZ R52, R52, R129 ;  /* 0x0000008134347221 */ /* 0x000fe40000010000 */
[-C--:B------:R-:W-:Y:S02]  /*1260*/  FFMA.FTZ R68, R108, R129.reuse, R68 ;  /* 0x000000816c447223 */ /* 0x080fe40000010044 */
[----:B------:R-:W-:Y:S02]  /*1270*/  FMUL.FTZ R129, R151, R129 ;  /* 0x0000008197817220 */ /* 0x000fe40000410000 */
[----:B------:R-:W-:-:S02]  /*1280*/  FADD.FTZ R104, R105, R128 ;  /* 0x0000008069687221 */ /* 0x000fc40000010000 */
        /* <DEDUP_REMOVED lines=23> */
.L_x_4911:
[----:B------:R-:W-:Y:S05]  /*1400*/  BSYNC B1 ;  /* 0x0000000000017941 */ /* 0x000fea0003800000 */
.L_x_4907:
[----:B------:R-:W-:Y:S05]  /*1410*/  BRA.DIV ~URZ, `(.L_x_4914) ;  /* 0x00002e327f007947 */ /* 0x000fea000b800000 */
[----:B------:R2:W3:Y:S02]  /*1420*/  SHFL.BFLY PT, R107, R141, 0x1, 0x1f ;  /* 0x0c201f008d6b7f89 */ /* 0x0004e400000e0000 */
.L_x_4995:
        /* <DEDUP_REMOVED lines=18> */
.L_x_4996:
[----:B------:R-:W-:Y:S01]  /*1550*/  ISETP.GE.AND P2, PT, R118, 0x1, PT ;  /* 0x000000017600780c */ /* 0x000fe20003f46270 */
[----:B------:R-:W3:Y:S01]  /*1560*/  S2R R104, SR_TID.X ;  /* 0x0000000000687919 */ /* 0x000ee20000002100 */
[----:B------:R-:W-:Y:S01]  /*1570*/  HFMA2.MMA R106, -RZ, RZ, 0, 0 ;  /* 0x00000000ff6a7435 */ /* 0x000fe200000001ff */
[----:B--2---:R-:W-:Y:S01]  /*1580*/  FADD.FTZ R107, R107, R141 ;  /* 0x0000008d6b6b7221 */ /* 0x004fe20000010000 */
[----:B------:R-:W-:Y:S01]  /*1590*/  BSSY B1, `(.L_x_4916) ;  /* 0x0000106000017945 */ /* 0x000fe20003800000 */
[----:B0-----:R-:W-:Y:S02]  /*15a0*/  FADD.FTZ R105, R105, R144 ;  /* 0x0000009069697221 */ /* 0x001fe40000010000 */
[----:B------:R-:W-:Y:S02]  /*15b0*/  FMUL.FTZ R110, R107, c[0x0][0x1e0] ;  /* 0x000078006b6e7a20 */ /* 0x000fe40000410000 */
[----:B------:R-:W-:-:S04]  /*15c0*/  FMUL.FTZ R107, R105, c[0x0][0x1e0] ;  /* 0x00007800696b7a20 */ /* 0x000fc80000410000 */
        /* <DEDUP_REMOVED lines=15> */
.L_x_4919:
[----:B------:R-:W-:Y:S05]  /*16c0*/  BSYNC B2 ;  /* 0x0000000000027941 */ /* 0x000fea0003800000 */
.L_x_4918:
        /* <DEDUP_REMOVED lines=11> */
.L_x_4921:
[----:B------:R-:W-:Y:S05]  /*1780*/  BSYNC B2 ;  /* 0x0000000000027941 */ /* 0x000fea0003800000 */
.L_x_4920:
        /* <DEDUP_REMOVED lines=10> */
[----:B------:R-:W-:-:S05]  /*1830*/  @P6 HADD2.F32 R104, -RZ, R84.H0_H0 ;  /* 0x20000054ff686230 */ /* 0x000fca0000004100 */
[----:B------:R-:W-:Y:S01]  /*1840*/  @P6 FMUL.FTZ R105, R111, R104 ;  /* 0x000000686f696220 */ /* 0x000fe20000410000 */
[----:B------:R-:W-:-:S03]  /*1850*/  HFMA2.MMA R104, -RZ, RZ, 0, 0 ;  /* 0x00000000ff687435 */ /* 0x000fc600000001ff */
[----:B------:R-:W-:-:S03]  /*1860*/  FADD.FTZ R48, R48, R105 ;  /* 0x0000006930307221 */ /* 0x000fc60000010000 */
[----:B------:R-:W-:-:S05]  /*1870*/  @P6 FMUL.FTZ R104, R147, R111 ;  /* 0x0000006f93686220 */ /* 0x000fca0000410000 */
[----:B------:R-:W-:-:S04]  /*1880*/  F2FP.PACK_AB R104, RZ, R104 ;  /* 0x00000068ff68723e */ /* 0x000fc800000000ff */
[----:B------:R-:W-:Y:S02]  /*1890*/  PRMT R92, R104, 0x7610, R92 ;  /* 0x00007610685c7816 */ /* 0x000fe4000000005c */
.L_x_4923:
[----:B------:R-:W-:Y:S05]  /*18a0*/  BSYNC B2 ;  /* 0x0000000000027941 */ /* 0x000fea0003800000 */
.L_x_4922:
        /* <DEDUP_REMOVED lines=11> */
.L_x_4925:
[----:B------:R-:W-:Y:S05]  /*1960*/  BSYNC B2 ;  /* 0x0000000000027941 */ /* 0x000fea0003800000 */
.L_x_4924:
        /* <DEDUP_REMOVED lines=9> */
[----:B------:R-:W-:-:S05]  /*1a00*/  @P6 HADD2.F32 R104, -RZ, R84.H1_H1 ;  /* 0x30000054ff686230 */ /* 0x000fca0000004100 */
[----:B------:R-:W-:Y:S01]  /*1a10*/  @P6 FMUL.FTZ R118, R105, R104 ;  /* 0x0000006869766220 */ /* 0x000fe20000410000 */
[----:B------:R-:W-:-:S03]  /*1a20*/  HFMA2.MMA R104, -RZ, RZ, 0, 0 ;  /* 0x00000000ff687435 */ /* 0x000fc600000001ff */
[----:B------:R-:W-:-:S03]  /*1a30*/  FADD.FTZ R49, R49, R118 ;  /* 0x0000007631317221 */ /* 0x000fc60000010000 */
[----:B------:R-:W-:-:S05]  /*1a40*/  @P6 FMUL.FTZ R104, R146, R105 ;  /* 0x0000006992686220 */ /* 0x000fca0000410000 */
[----:B------:R-:W-:-:S04]  /*1a50*/  F2FP.PACK_AB R104, RZ, R104 ;  /* 0x00000068ff68723e */ /* 0x000fc800000000ff */
[----:B------:R-:W-:Y:S02]  /*1a60*/  PRMT R92, R92, 0x5410, R104 ;  /* 0x000054105c5c7816 */ /* 0x000fe40000000068 */
.L_x_4927:
[----:B------:R-:W-:Y:S05]  /*1a70*/  BSYNC B2 ;  /* 0x0000000000027941 */ /* 0x000fea0003800000 */
.L_x_4926:
        /* <DEDUP_REMOVED lines=11> */
.L_x_4929:
[----:B------:R-:W-:Y:S05]  /*1b30*/  BSYNC B2 ;  /* 0x0000000000027941 */ /* 0x000fea0003800000 */
.L_x_4928:
        /* <DEDUP_REMOVED lines=9> */
[----:B------:R-:W-:-:S05]  /*1bd0*/  @P6 HADD2.F32 R104, -RZ, R85.H0_H0 ;  /* 0x20000055ff686230 */ /* 0x000fca0000004100 */
[----:B------:R-:W-:Y:S01]  /*1be0*/  @P6 FMUL.FTZ R105, R111, R104 ;  /* 0x000000686f696220 */ /* 0x000fe20000410000 */
[----:B------:R-:W-:Y:S01]  /*1bf0*/  MOV R104, RZ ;  /* 0x000000ff00687202 */ /* 0x000fe20000000f00 */
[----:B------:R-:W-:Y:S02]  /*1c00*/  @P6 FMUL.FTZ R104, R145, R111 ;  /* 0x0000006f91686220 */ /* 0x000fe40000410000 */
[----:B------:R-:W-:-:S03]  /*1c10*/  FADD.FTZ R50, R50, R105 ;  /* 0x0000006932327221 */ /* 0x000fc60000010000 */
[----:B------:R-:W-:-:S04]  /*1c20*/  F2FP.PACK_AB R104, RZ, R104 ;  /* 0x00000068ff68723e */ /* 0x000fc800000000ff */
[----:B------:R-:W-:Y:S02]  /*1c30*/  PRMT R93, R104, 0x7610, R93 ;  /* 0x00007610685d7816 */ /* 0x000fe4000000005d */
.L_x_4931:
[----:B------:R-:W-:Y:S05]  /*1c40*/  BSYNC B2 ;  /* 0x0000000000027941 */ /* 0x000fea0003800000 */
.L_x_4930:
        /* <DEDUP_REMOVED lines=11> */
.L_x_4933:
[----:B------:R-:W-:Y:S05]  /*1d00*/  BSYNC B2 ;  /* 0x0000000000027941 */ /* 0x000fea0003800000 */
.L_x_4932:
        /* <DEDUP_REMOVED lines=8> */
[----:B------:R-:W-:-:S08]  /*1d90*/  FMUL.FTZ R105, R104, c[0x0][0x1e8] ;  /* 0x00007a0068697a20 */ /* 0x000fd00000410000 */
[----:B------:R-:W-:-:S05]  /*1da0*/  @P6 HADD2.F32 R104, -RZ, R85.H1_H1 ;  /* 0x30000055ff686230 */ /* 0x000fca0000004100 */
[----:B------:R-:W-:Y:S01]  /*1db0*/  @P6 FMUL.FTZ R118, R105, R104 ;  /* 0x0000006869766220 */ /* 0x000fe20000410000 */
[----:B------:R-:W-:Y:S01]  /*1dc0*/  MOV R104, RZ ;  /* 0x000000ff00687202 */ /* 0x000fe20000000f00 */
[----:B------:R-:W-:Y:S02]  /*1dd0*/  @P6 FMUL.FTZ R104, R143, R105 ;  /* 0x000000698f686220 */ /* 0x000fe40000410000 */
[----:B------:R-:W-:-:S03]  /*1de0*/  FADD.FTZ R51, R51, R118 ;  /* 0x0000007633337221 */ /* 0x000fc60000010000 */
[----:B------:R-:W-:-:S04]  /*1df0*/  F2FP.PACK_AB R104, RZ, R104 ;  /* 0x00000068ff68723e */ /* 0x000fc800000000ff */
[----:B------:R-:W-:Y:S02]  /*1e00*/  PRMT R93, R93, 0x5410, R104 ;  /* 0x000054105d5d7816 */ /* 0x000fe40000000068 */
.L_x_4935:
[----:B------:R-:W-:Y:S05]  /*1e10*/  BSYNC B2 ;  /* 0x0000000000027941 */ /* 0x000fea0003800000 */
.L_x_4934:
        /* <DEDUP_REMOVED lines=11> */
.L_x_4937:
[----:B------:R-:W-:Y:S05]  /*1ed0*/  BSYNC B2 ;  /* 0x0000000000027941 */ /* 0x000fea0003800000 */
.L_x_4936:
        /* <DEDUP_REMOVED lines=16> */
.L_x_4939:
[----:B------:R-:W-:Y:S05]  /*1fe0*/  BSYNC B2 ;  /* 0x0000000000027941 */ /* 0x000fea0003800000 */
.L_x_4938:
        /* <DEDUP_REMOVED lines=11> */
.L_x_4941:
[----:B------:R-:W-:Y:S05]  /*20a0*/  BSYNC B2 ;  /* 0x0000000000027941 */ /* 0x000fea0003800000 */
.L_x_4940:
        /* <DEDUP_REMOVED lines=16> */
.L_x_4943:
[----:B------:R-:W-:Y:S05]  /*21b0*/  BSYNC B2 ;  /* 0x0000000000027941 */ /* 0x000fea0003800000 */
.L_x_4942:
        /* <DEDUP_REMOVED lines=11> */
.L_x_4945:
[----:B------:R-:W-:Y:S05]  /*2270*/  BSYNC B2 ;  /* 0x0000000000027941 */ /* 0x000fea0003800000 */
.L_x_4944:
        /* <DEDUP_REMOVED lines=16> */
.L_x_4947:
[----:B------:R-:W-:Y:S05]  /*2380*/  BSYNC B2 ;  /* 0x0000000000027941 */ /* 0x000fea0003800000 */
.L_x_4946:
        /* <DEDUP_REMOVED lines=11> */
.L_x_4949:
[----:B------:R-:W-:Y:S05]  /*2440*/  BSYNC B2 ;  /* 0x0000000000027941 */ /* 0x000fea0003800000 */
.L_x_4948:
[----:B------:R-:W-:Y:S01]  /*2450*/  ISETP.NE.U32.AND P1, PT, RZ, c[0x0][0x258], PT ;  /* 0x00009600ff007a0c */ /* 0x000fe20003f25070 */
[----:B------:R-:W-:Y:S01]  /*2460*/  BSSY B2, `(.L_x_4950) ;  /* 0x0000013000027945 */ /* 0x000fe20003800000 */
[----:B------:R-:W-:Y:S02]  /*2470*/  SEL R99, R118, R99, P0 ;  /* 0x0000006376637207 */ /* 0x000fe40000000000 */
[----:B------:R-:W-:-:S13]  /*2480*/  ISETP.NE.AND.EX P1, PT, RZ, c[0x0][0x25c], PT, P1 ;  /* 0x00009700ff007a0c */ /* 0x000fda0003f25310 */
[----:B------:R-:W-:-:S05]  /*2490*/  @P1 MOV R104, 0x20 ;  /* 0x0000002000681802 */ /* 0x000fca0000000f00 */
        /* <DEDUP_REMOVED lines=9> */
[----:B------:R-:W-:Y:S01]  /*2530*/  @P0 HADD2.F32 R105, -RZ, R87.H1_H1 ;  /* 0x30000057ff690230 */ /* 0x000fe20000004100 */
[----:B------:R-:W-:-:S04]  /*2540*/  @P0 FMUL.FTZ R104, R135, R140 ;  /* 0x0000008c87680220 */ /* 0x000fc80000410000 */
[----:B------:R-:W-:Y:S01]  /*2550*/  @P0 FMUL.FTZ R118, R140, R105 ;  /* 0x000000698c760220 */ /* 0x000fe20000410000 */
[----:B------:R-:W-:-:S03]  /*2560*/  F2FP.PACK_AB R104, RZ, R104 ;  /* 0x00000068ff68723e */ /* 0x000fc600000000ff */
[----:B------:R-:W-:Y:S01]  /*2570*/  FADD.FTZ R47, R47, R118 ;  /* 0x000000762f2f7221 */ /* 0x000fe20000010000 */
[----:B------:R-:W-:Y:S02]  /*2580*/  PRMT R95, R95, 0x5410, R104 ;  /* 0x000054105f5f7816 */ /* 0x000fe40000000068 */
.L_x_4951:
[----:B------:R-:W-:Y:S05]  /*2590*/  BSYNC B2 ;  /* 0x0000000000027941 */ /* 0x000fea0003800000 */
.L_x_4950:
[----:B0-----:R-:W-:Y:S02]  /*25a0*/  @P2 MOV R105, 0x10 ;  /* 0x0000001000692802 */ /* 0x001fe40000000f00 */
[----:B------:R-:W-:-:S03]  /*25b0*/  IADD3 R9, R9, 0x20, RZ ;  /* 0x0000002009097810 */ /* 0x000fc60007ffe0ff */
[C---:B------:R-:W-:Y:S01]  /*25c0*/  @P2 IMAD.WIDE.U32 R104, R106.reuse, R105, c[0x0][0x248] ;  /* 0x000092006a682625 */ /* 0x040fe200078e0069 */
[----:B------:R-:W-:-:S04]  /*25d0*/  IADD3 R106, R106, 0x20, RZ ;  /* 0x000000206a6a7810 */ /* 0x000fc80007ffe0ff */
[----:B------:R0:W-:Y:S03]  /*25e0*/  @P2 STG.E.128 [R104.64], R92 ;  /* 0x0000005c68002986 */ /* 0x0001e6000c101d04 */
.L_x_4917:
[----:B------:R-:W-:Y:S05]  /*25f0*/  BSYNC B1 ;  /* 0x0000000000017941 */ /* 0x000fea0003800000 */
.L_x_4916:
        /* <DEDUP_REMOVED lines=10> */
.L_x_4955:
[----:B------:R-:W-:Y:S05]  /*26a0*/  BSYNC B2 ;  /* 0x0000000000027941 */ /* 0x000fea0003800000 */
.L_x_4954:
        /* <DEDUP_REMOVED lines=11> */
.L_x_4957:
[----:B------:R-:W-:Y:S05]  /*2760*/  BSYNC B2 ;  /* 0x0000000000027941 */ /* 0x000fea0003800000 */
.L_x_4956:
        /* <DEDUP_REMOVED lines=8> */
[----:B------:R-:W-:-:S05]  /*27f0*/  @P6 HADD2.F32 R104, -RZ, R84.H0_H0 ;  /* 0x20000054ff686230 */ /* 0x000fca0000004100 */
[-C--:B------:R-:W-:Y:S02]  /*2800*/  @P6 FMUL.FTZ R111, R104, R139.reuse ;  /* 0x0000008b686f6220 */ /* 0x080fe40000410000 */
[----:B------:R-:W-:Y:S02]  /*2810*/  IMAD.MOV.U32 R104, RZ, RZ, RZ ;  /* 0x000000ffff687224 */ /* 0x000fe400078e00ff */
[----:B------:R-:W-:Y:S02]  /*2820*/  @P6 FMUL.FTZ R104, R134, R139 ;  /* 0x0000008b86686220 */ /* 0x000fe40000410000 */
[----:B------:R-:W-:-:S03]  /*2830*/  FADD.FTZ R40, R40, R111 ;  /* 0x0000006f28287221 */ /* 0x000fc60000010000 */
[----:B------:R-:W-:-:S04]  /*2840*/  F2FP.PACK_AB R104, RZ, R104 ;  /* 0x00000068ff68723e */ /* 0x000fc800000000ff */
[----:B------:R-:W-:Y:S02]  /*2850*/  PRMT R92, R104, 0x7610, R92 ;  /* 0x00007610685c7816 */ /* 0x000fe4000000005c */
.L_x_4959:
[----:B------:R-:W-:Y:S05]  /*2860*/  BSYNC B2 ;  /* 0x0000000000027941 */ /* 0x000fea0003800000 */
.L_x_4958:
        /* <DEDUP_REMOVED lines=11> */
.L_x_4961:
[----:B------:R-:W-:Y:S05]  /*2920*/  BSYNC B2 ;  /* 0x0000000000027941 */ /* 0x000fea0003800000 */
.L_x_4960:
        /* <DEDUP_REMOVED lines=8> */
[----:B------:R-:W-:-:S05]  /*29b0*/  @P6 HADD2.F32 R111, -RZ, R84.H1_H1 ;  /* 0x30000054ff6f6230 */ /* 0x000fca0000004100 */
[-C--:B------:R-:W-:Y:S01]  /*29c0*/  @P6 FMUL.FTZ R118, R111, R140.reuse ;  /* 0x0000008c6f766220 */ /* 0x080fe20000410000 */
[----:B------:R-:W-:Y:S01]  /*29d0*/  MOV R111, RZ ;  /* 0x000000ff006f7202 */ /* 0x000fe20000000f00 */
[----:B------:R-:W-:Y:S02]  /*29e0*/  @P6 FMUL.FTZ R111, R133, R140 ;  /* 0x0000008c856f6220 */ /* 0x000fe40000410000 */
[----:B------:R-:W-:-:S03]  /*29f0*/  FADD.FTZ R41, R41, R118 ;  /* 0x0000007629297221 */ /* 0x000fc60000010000 */
[----:B------:R-:W-:-:S04]  /*2a00*/  F2FP.PACK_AB R111, RZ, R111 ;  /* 0x0000006fff6f723e */ /* 0x000fc800000000ff */
[----:B------:R-:W-:Y:S02]  /*2a10*/  PRMT R92, R92, 0x5410, R111 ;  /* 0x000054105c5c7816 */ /* 0x000fe4000000006f */
.L_x_4963:
[----:B------:R-:W-:Y:S05]  /*2a20*/  BSYNC B2 ;  /* 0x0000000000027941 */ /* 0x000fea0003800000 */
.L_x_4962:
        /* <DEDUP_REMOVED lines=11> */
.L_x_4965:
[----:B------:R-:W-:Y:S05]  /*2ae0*/  BSYNC B2 ;  /* 0x0000000000027941 */ /* 0x000fea0003800000 */
.L_x_4964:
        /* <DEDUP_REMOVED lines=8> */
[----:B------:R-:W-:-:S05]  /*2b70*/  @P6 HADD2.F32 R118, -RZ, R85.H0_H0 ;  /* 0x20000055ff766230 */ /* 0x000fca0000004100 */
[-C--:B------:R-:W-:Y:S01]  /*2b80*/  @P6 FMUL.FTZ R139, R118, R141.reuse ;  /* 0x0000008d768b6220 */ /* 0x080fe20000410000 */
[----:B------:R-:W-:Y:S01]  /*2b90*/  MOV R118, RZ ;  /* 0x000000ff00767202 */ /* 0x000fe20000000f00 */
[----:B------:R-:W-:Y:S02]  /*2ba0*/  @P6 FMUL.FTZ R118, R2, R141 ;  /* 0x0000008d02766220 */ /* 0x000fe40000410000 */
[----:B------:R-:W-:-:S03]  /*2bb0*/  FADD.FTZ R42, R42, R139 ;  /* 0x0000008b2a2a7221 */ /* 0x000fc60000010000 */
[----:B------:R-:W-:-:S04]  /*2bc0*/  F2FP.PACK_AB R118, RZ, R118 ;  /* 0x00000076ff76723e */ /* 0x000fc800000000ff */
[----:B------:R-:W-:Y:S02]  /*2bd0*/  PRMT R93, R118, 0x7610, R93 ;  /* 0x00007610765d7816 */ /* 0x000fe4000000005d */
.L_x_4967:
[----:B------:R-:W-:Y:S05]  /*2be0*/  BSYNC B2 ;  /* 0x0000000000027941 */ /* 0x000fea0003800000 */
.L_x_4966:
        /* <DEDUP_REMOVED lines=11> */
.L_x_4969:
[----:B------:R-:W-:Y:S05]  /*2ca0*/  BSYNC B2 ;  /* 0x0000000000027941 */ /* 0x000fea0003800000 */
.L_x_4968:
[----:B------:R-:W-:Y:S01]  /*2cb0*/  ISETP.NE.U32.AND P0, PT, RZ, c[0x0][0x258], PT ;  /* 0x00009600ff007a0c */ /* 0x000fe20003f05070 */
[----:B------:R-:W-:Y:S01]  /*2cc0*/  BSSY B2, `(.L_x_4970) ;  /* 0x0000010000027945 */ /* 0x000fe20003800000 */
[----:B------:R-:W-:Y:S02]  /*2cd0*/  @!P3 ISETP.NE.AND.EX P1, PT, RZ, c[0x0][0x21c], PT, P1 ;  /* 0x00008700ff00ba0c */ /* 0x000fe40003f25310 */
[----:B------:R-:W-:-:S04]  /*2ce0*/  ISETP.NE.AND.EX P0, PT, RZ, c[0x0][0x25c], PT, P0 ;  /* 0x00009700ff007a0c */ /* 0x000fc80003f05300 */
[----:B------:R-:W-:Y:S01]  /*2cf0*/  SEL R88, R105, R88, P0 ;  /* 0x0000005869587207 */ /* 0x000fe20000000000 */
[----:B------:R-:W-:Y:S05]  /*2d00*/  @!P2 BRA `(.L_x_4971) ;  /* 0x000000b00000a947 */ /* 0x000fea0003800000 */
[----:B------:R-:W-:Y:S01]  /*2d10*/  LOP3.LUT P6, RZ, R122, 0xff000000, RZ, 0xc0, !PT ;  /* 0xff0000007aff7812 */ /* 0x000fe200078cc0ff */
[----:B------:R-:W-:Y:S02]  /*2d20*/  FMUL.FTZ R105, R118, c[0x0][0x1ec] ;  /* 0x00007b0076697a20 */ /* 0x000fe40000410000 */
[----:B------:R-:W-:Y:S02]  /*2d30*/  IMAD.MOV.U32 R140, RZ, RZ, RZ ;  /* 0x000000ffff8c7224 */ /* 0x000fe400078e00ff */
        /* <DEDUP_REMOVED lines=8> */
.L_x_4971:
[----:B------:R-:W-:Y:S05]  /*2dc0*/  BSYNC B2 ;  /* 0x0000000000027941 */ /* 0x000fea0003800000 */
.L_x_4970:
        /* <DEDUP_REMOVED lines=11> */
.L_x_4973:
[----:B------:R-:W-:Y:S05]  /*2e80*/  BSYNC B2 ;  /* 0x0000000000027941 */ /* 0x000fea0003800000 */
.L_x_4972:
        /* <DEDUP_REMOVED lines=8> */
[----:B-1----:R-:W-:-:S08]  /*2f10*/  FMUL.FTZ R141, R104, c[0x0][0x1e8] ;  /* 0x00007a00688d7a20 */ /* 0x002fd00000410000 */
[----:B------:R-:W-:-:S05]  /*2f20*/  @P6 HADD2.F32 R104, -RZ, R86.H0_H0 ;  /* 0x20000056ff686230 */ /* 0x000fca0000004100 */
[----:B------:R-:W-:Y:S01]  /*2f30*/  @P6 FMUL.FTZ R139, R104, R141 ;  /* 0x0000008d688b6220 */ /* 0x000fe20000410000 */
[----:B------:R-:W-:-:S03]  /*2f40*/  HFMA2.MMA R104, -RZ, RZ, 0, 0 ;  /* 0x00000000ff687435 */ /* 0x000fc600000001ff */
[----:B------:R-:W-:-:S03]  /*2f50*/  FADD.FTZ R36, R36, R139 ;  /* 0x0000008b24247221 */ /* 0x000fc60000010000 */
[----:B------:R-:W-:-:S05]  /*2f60*/  @P6 FMUL.FTZ R104, R4, R141 ;  /* 0x0000008d04686220 */ /* 0x000fca0000410000 */
[----:B------:R-:W-:-:S04]  /*2f70*/  F2FP.PACK_AB R104, RZ, R104 ;  /* 0x00000068ff68723e */ /* 0x000fc800000000ff */
[----:B------:R-:W-:Y:S02]  /*2f80*/  PRMT R94, R104, 0x7610, R94 ;  /* 0x00007610685e7816 */ /* 0x000fe4000000005e */
.L_x_4975:
[----:B------:R-:W-:Y:S05]  /*2f90*/  BSYNC B2 ;  /* 0x0000000000027941 */ /* 0x000fea0003800000 */
.L_x_4974:
        /* <DEDUP_REMOVED lines=11> */
.L_x_4977:
[----:B------:R-:W-:Y:S05]  /*3050*/  BSYNC B2 ;  /* 0x0000000000027941 */ /* 0x000fea0003800000 */
.L_x_4976:
        /* <DEDUP_REMOVED lines=10> */
[-C--:B------:R-:W-:Y:S02]  /*3100*/  @P6 FMUL.FTZ R140, R111, R142.reuse ;  /* 0x0000008e6f8c6220 */ /* 0x080fe40000410000 */
[----:B------:R-:W-:Y:S02]  /*3110*/  IMAD.MOV.U32 R111, RZ, RZ, RZ ;  /* 0x000000ffff6f7224 */ /* 0x000fe400078e00ff */
[----:B------:R-:W-:Y:S02]  /*3120*/  @P6 FMUL.FTZ R111, R5, R142 ;  /* 0x0000008e056f6220 */ /* 0x000fe40000410000 */
[----:B------:R-:W-:-:S03]  /*3130*/  FADD.FTZ R37, R37, R140 ;  /* 0x0000008c25257221 */ /* 0x000fc60000010000 */
[----:B------:R-:W-:-:S04]  /*3140*/  F2FP.PACK_AB R111, RZ, R111 ;  /* 0x0000006fff6f723e */ /* 0x000fc800000000ff */
[----:B------:R-:W-:Y:S02]  /*3150*/  PRMT R94, R94, 0x5410, R111 ;  /* 0x000054105e5e7816 */ /* 0x000fe4000000006f */
.L_x_4979:
[----:B------:R-:W-:Y:S05]  /*3160*/  BSYNC B2 ;  /* 0x0000000000027941 */ /* 0x000fea0003800000 */
.L_x_4978:
        /* <DEDUP_REMOVED lines=11> */
.L_x_4981:
[----:B------:R-:W-:Y:S05]  /*3220*/  BSYNC B2 ;  /* 0x0000000000027941 */ /* 0x000fea0003800000 */
.L_x_4980:
        /* <DEDUP_REMOVED lines=15> */
.L_x_4983:
[----:B------:R-:W-:Y:S05]  /*3320*/  BSYNC B2 ;  /* 0x0000000000027941 */ /* 0x000fea0003800000 */
.L_x_4982:
        /* <DEDUP_REMOVED lines=14> */
.L_x_4985:
[----:B------:R-:W-:Y:S05]  /*3410*/  BSYNC B2 ;  /* 0x0000000000027941 */ /* 0x000fea0003800000 */
.L_x_4984:
[----:B------:R-:W-:Y:S01]  /*3420*/  @P6 MOV R8, 0x20 ;  /* 0x0000002000086802 */ /* 0x000fe20000000f00 */
[----:B------:R-:W-:Y:S01]  /*3430*/  BSSY B2, `(.L_x_4986) ;  /* 0x0000016000027945 */ /* 0x000fe20003800000 */
[----:B------:R-:W-:Y:S02]  /*3440*/  SEL R96, R105, R96, P0 ;  /* 0x0000006069607207 */ /* 0x000fe40000000000 */
[----:B------:R-:W-:Y:S01]  /*3450*/  SEL R97, R104, R97, P0 ;  /* 0x0000006168617207 */ /* 0x000fe20000000000 */
[----:B------:R-:W-:Y:S01]  /*3460*/  @P6 IMAD.WIDE.U32 R8, R9, R8, c[0x0][0x258] ;  /* 0x0000960009086625 */ /* 0x000fe200078e0008 */
[----:B------:R-:W-:Y:S02]  /*3470*/  SEL R98, R111, R98, P0 ;  /* 0x000000626f627207 */ /* 0x000fe40000000000 */
[----:B------:R-:W-:Y:S02]  /*3480*/  SEL R99, R118, R99, P0 ;  /* 0x0000006376637207 */ /* 0x000fe40000000000 */
[----:B------:R-:W-:Y:S01]  /*3490*/  @P2 MOV R105, 0x10 ;  /* 0x0000001000692802 */ /* 0x000fe20000000f00 */
        /* <DEDUP_REMOVED lines=9> */
[----:B------:R-:W-:Y:S01]  /*3530*/  @P0 HADD2.F32 R105, -RZ, R87.H1_H1 ;  /* 0x30000057ff690230 */ /* 0x000fe20000004100 */
[----:B------:R-:W-:-:S04]  /*3540*/  @P0 FMUL.FTZ R104, R7, R118 ;  /* 0x0000007607680220 */ /* 0x000fc80000410000 */
[----:B------:R-:W-:Y:S01]  /*3550*/  @P0 FMUL.FTZ R106, R105, R118 ;  /* 0x00000076696a0220 */ /* 0x000fe20000410000 */
[----:B------:R-:W-:-:S03]  /*3560*/  F2FP.PACK_AB R104, RZ, R104 ;  /* 0x00000068ff68723e */ /* 0x000fc600000000ff */
[----:B------:R-:W-:Y:S01]  /*3570*/  FADD.FTZ R39, R39, R106 ;  /* 0x0000006a27277221 */ /* 0x000fe20000010000 */
[----:B------:R-:W-:Y:S02]  /*3580*/  PRMT R95, R95, 0x5410, R104 ;  /* 0x000054105f5f7816 */ /* 0x000fe40000000068 */
.L_x_4987:
[----:B------:R-:W-:Y:S05]  /*3590*/  BSYNC B2 ;  /* 0x0000000000027941 */ /* 0x000fea0003800000 */
.L_x_4986:
[----:B------:R0:W-:Y:S02]  /*35a0*/  @P2 STG.E.128 [R8.64], R92 ;  /* 0x0000005c08002986 */ /* 0x0001e4000c101d04 */
.L_x_4953:
[----:B------:R-:W-:Y:S05]  /*35b0*/  BSYNC B1 ;  /* 0x0000000000017941 */ /* 0x000fea0003800000 */
.L_x_4952:
[----:B0-----:R-:W-:-:S04]  /*35c0*/  MOV R9, c[0x0][0x160] ;  /* 0x0000580000097a02 */ /* 0x001fc80000000f00 */
[----:B------:R-:W-:-:S04]  /*35d0*/  LEA R0, R9, R0, 0x2 ;  /* 0x0000000009007211 */ /* 0x000fc800078e10ff */
[----:B------:R-:W-:-:S13]  /*35e0*/  ISETP.GE.AND P0, PT, R0, c[0x0][0x164], PT ;  /* 0x0000590000007a0c */ /* 0x000fda0003f06270 */
[----:B-1---5:R-:W-:Y:S01]  /*35f0*/  @P0 CALL.REL.NOINC `(.L_x_4906) ;  /* 0x0000001000000944 */ /* 0x022fe20003c00000 */
[----:B------:R-:W-:Y:S05]  /*3600*/  BRA `(.L_x_4988) ;  /* 0xffffcf5000007947 */ /* 0x000fea000383ffff */
.L_x_4906:
[----:B0-----:R-:W-:Y:S05]  /*3610*/  BSYNC B0 ;  /* 0x0000000000007941 */ /* 0x001fea0003800000 */
.L_x_4905:
        /* <DEDUP_REMOVED lines=150> */
.L_x_4990:
[----:B---3--:R-:W-:Y:S05]  /*3f80*/  BSYNC B0 ;  /* 0x0000000000007941 */ /* 0x008fea0003800000 */
.L_x_4989:
[----:B------:R-:W-:Y:S01]  /*3f90*/  BSSY B0, `(.L_x_4991) ;  /* 0x0000010000007945 */ /* 0x000fe20003800000 */
[----:B--2---:R-:W-:Y:S01]  /*3fa0*/  FADD.FTZ R41, R41, R8 ;  /* 0x0000000829297221 */ /* 0x004fe20000010000 */
[----:B------:R-:W-:Y:S05]  /*3fb0*/  @!P0 BRA `(.L_x_4992) ;  /* 0x000000d000008947 */ /* 0x000fea0003800000 */
[----:B-1----:R-:W-:Y:S01]  /*3fc0*/  IMAD.MOV.U32 R4, RZ, RZ, R12 ;  /* 0x000000ffff047224 */ /* 0x002fe200078e000c */
[----:B------:R-:W-:Y:S01]  /*3fd0*/  MOV R5, R23 ;  /* 0x0000001700057202 */ /* 0x000fe20000000f00 */
[----:B------:R0:W-:Y:S01]  /*3fe0*/  STG.E [R2.64], R33 ;  /* 0x0000002102007986 */ /* 0x0001e2000c101904 */
[----:B------:R-:W-:Y:S02]  /*3ff0*/  MOV R6, R10 ;  /* 0x0000000a00067202 */ /* 0x000fe40000000f00 */
[-C--:B------:R-:W-:Y:S01]  /*4000*/  MOV R7, R21.reuse ;  /* 0x0000001500077202 */ /* 0x080fe20000000f00 */
[----:B------:R1:W-:Y:S01]  /*4010*/  STG.E [R4.64], R9 ;  /* 0x0000000904007986 */ /* 0x0003e2000c101904 */
[----:B------:R-:W-:Y:S02]  /*4020*/  IADD3 R12, P3, R12, 0x200, RZ ;  /* 0x000002000c0c7810 */ /* 0x000fe40007f7e0ff */
[----:B------:R-:W-:Y:S01]  /*4030*/  IADD3 R10, P4, R10, 0x200, RZ ;  /* 0x000002000a0a7810 */ /* 0x000fe20007f9e0ff */
[----:B------:R1:W-:Y:S02]  /*4040*/  STG.E [R6.64], R41 ;  /* 0x0000002906007986 */ /* 0x0003e4000c101904 */
[----:B------:R-:W-:Y:S01]  /*4050*/  IMAD.X R23, RZ, RZ, R23, P3 ;  /* 0x000000ffff177224 */ /* 0x000fe200018e0617 */
[----:B------:R-:W-:-:S02]  /*4060*/  IADD3.X R21, RZ, R21, RZ, P4, !PT ;  /* 0x00000015ff157210 */ /* 0x000fc400027fe4ff */
[----:B0-----:R-:W-:-:S04]  /*4070*/  IADD3 R2, P0, R2, 0x200, RZ ;  /* 0x0000020002027810 */ /* 0x001fc80007f1e0ff */
[----:B------:R-:W-:-:S04]  /*4080*/  IADD3.X R3, RZ, R3, RZ, P0, !PT ;  /* 0x00000003ff037210 */ /* 0x000fc800007fe4ff */
.L_x_4992:
[----:B------:R-:W-:Y:S05]  /*4090*/  BSYNC B0 ;  /* 0x0000000000007941 */ /* 0x000fea0003800000 */
.L_x_4991:
        /* <DEDUP_REMOVED lines=16> */
.L_x_4994:
[----:B------:R-:W-:Y:S05]  /*41a0*/  BSYNC B0 ;  /* 0x0000000000007941 */ /* 0x000fea0003800000 */
.L_x_4993:
[----:B----4-:R-:W-:Y:S01]  /*41b0*/  FADD.FTZ R51, R28, R51 ;  /* 0x000000331c337221 */ /* 0x010fe20000010000 */
        /* <DEDUP_REMOVED lines=9> */
.L_x_4914:
[----:B------:R-:W-:Y:S01]  /*4250*/  HFMA2.MMA R106, -RZ, RZ, 0, 5.9604644775390625e-08 ;  /* 0x00000001ff6a7435 */ /* 0x000fe200000001ff */
[----:B-1----:R-:W-:Y:S01]  /*4260*/  MOV R105, R141 ;  /* 0x0000008d00697202 */ /* 0x002fe20000000f00 */
[----:B0-----:R-:W-:Y:S01]  /*4270*/  IMAD.MOV.U32 R111, RZ, RZ, 0x1f ;  /* 0x0000001fff6f7424 */ /* 0x001fe200078e00ff */
[----:B------:R-:W-:Y:S02]  /*4280*/  MOV R110, 0xffffffff ;  /* 0xffffffff006e7802 */ /* 0x000fe40000000f00 */
[----:B------:R-:W-:-:S02]  /*4290*/  MOV R104, 0x42b0 ;  /* 0x000042b000687802 */ /* 0x000fc40000000f00 */
[----:B-----5:R-:W-:Y:S05]  /*42a0*/  CALL.REL.NOINC `($__internal_137_$__cuda_sm70_shflsync_bfly_p) ;  /* 0x0000046000007944 */ /* 0x020fea0003c00000 */
[----:B-1----:R-:W-:Y:S01]  /*42b0*/  MOV R107, R106 ;  /* 0x0000006a006b7202 */ /* 0x002fe20000000f00 */
[----:B------:R-:W-:Y:S05]  /*42c0*/  BRA `(.L_x_4995) ;  /* 0xffffd16000007947 */ /* 0x000fea000383ffff */
.L_x_4915:
[----:B------:R-:W-:Y:S01]  /*42d0*/  HFMA2.MMA R106, -RZ, RZ, 0, 5.9604644775390625e-08 ;  /* 0x00000001ff6a7435 */ /* 0x000fe200000001ff */
[----:B-1----:R-:W-:Y:S01]  /*42e0*/  MOV R105, R144 ;  /* 0x0000009000697202 */ /* 0x002fe20000000f00 */
[----:B0-----:R-:W-:Y:S01]  /*42f0*/  IMAD.MOV.U32 R111, RZ, RZ, 0x1f ;  /* 0x0000001fff6f7424 */ /* 0x001fe200078e00ff */
[----:B------:R-:W-:-:S02]  /*4300*/  MOV R110, 0xffffffff ;  /* 0xffffffff006e7802 */ /* 0x000fc40000000f00 */
[----:B------:R-:W-:Y:S02]  /*4310*/  MOV R104, 0x4330 ;  /* 0x0000433000687802 */ /* 0x000fe40000000f00 */
[----:B--23-5:R-:W-:Y:S05]  /*4320*/  CALL.REL.NOINC `($__internal_137_$__cuda_sm70_shflsync_bfly_p) ;  /* 0x000003e000007944 */ /* 0x02cfea0003c00000 */
[----:B------:R-:W-:Y:S01]  /*4330*/  FADD.FTZ R141, R107, R141 ;  /* 0x0000008d6b8d7221 */ /* 0x000fe20000010000 */
[----:B------:R-:W-:Y:S01]  /*4340*/  MOV R111, 0x1f ;  /* 0x0000001f006f7802 */ /* 0x000fe20000000f00 */
[----:B-1----:R-:W-:Y:S01]  /*4350*/  FADD.FTZ R144, R144, R106 ;  /* 0x0000006a90907221 */ /* 0x002fe20000010000 */
[----:B------:R-:W-:Y:S01]  /*4360*/  HFMA2.MMA R106, -RZ, RZ, 0, 1.1920928955078125e-07 ;  /* 0x00000002ff6a7435 */ /* 0x000fe200000001ff */
[----:B------:R-:W-:Y:S01]  /*4370*/  MOV R110, 0xffffffff ;  /* 0xffffffff006e7802 */ /* 0x000fe20000000f00 */
[----:B------:R-:W-:Y:S01]  /*4380*/  IMAD.MOV.U32 R105, RZ, RZ, R141 ;  /* 0x000000ffff697224 */ /* 0x000fe200078e008d */
[----:B------:R-:W-:-:S03]  /*4390*/  MOV R104, 0x43b0 ;  /* 0x000043b000687802 */ /* 0x000fc60000000f00 */
[----:B------:R-:W-:Y:S05]  /*43a0*/  CALL.REL.NOINC `($__internal_137_$__cuda_sm70_shflsync_bfly_p) ;  /* 0x0000036000007944 */ /* 0x000fea0003c00000 */
[----:B-1----:R-:W-:Y:S01]  /*43b0*/  MOV R107, R106 ;  /* 0x0000006a006b7202 */ /* 0x002fe20000000f00 */
[----:B------:R-:W-:Y:S01]  /*43c0*/  HFMA2.MMA R106, -RZ, RZ, 0, 1.1920928955078125e-07 ;  /* 0x00000002ff6a7435 */ /* 0x000fe200000001ff */
[----:B------:R-:W-:Y:S01]  /*43d0*/  MOV R105, R144 ;  /* 0x0000009000697202 */ /* 0x000fe20000000f00 */
[----:B------:R-:W-:Y:S01]  /*43e0*/  IMAD.MOV.U32 R110, RZ, RZ, -0x1 ;  /* 0xffffffffff6e7424 */ /* 0x000fe200078e00ff */
[----:B------:R-:W-:-:S02]  /*43f0*/  MOV R111, 0x1f ;  /* 0x0000001f006f7802 */ /* 0x000fc40000000f00 */
[----:B------:R-:W-:Y:S02]  /*4400*/  MOV R104, 0x4420 ;  /* 0x0000442000687802 */ /* 0x000fe40000000f00 */
[----:B------:R-:W-:Y:S05]  /*4410*/  CALL.REL.NOINC `($__internal_137_$__cuda_sm70_shflsync_bfly_p) ;  /* 0x000002f000007944 */ /* 0x000fea0003c00000 */
[----:B------:R-:W-:Y:S01]  /*4420*/  FADD.FTZ R141, R107, R141 ;  /* 0x0000008d6b8d7221 */ /* 0x000fe20000010000 */
[----:B------:R-:W-:Y:S01]  /*4430*/  MOV R111, 0x1f ;  /* 0x0000001f006f7802 */ /* 0x000fe20000000f00 */
[----:B-1----:R-:W-:Y:S01]  /*4440*/  FADD.FTZ R144, R144, R106 ;  /* 0x0000006a90907221 */ /* 0x002fe20000010000 */
[----:B------:R-:W-:Y:S01]  /*4450*/  HFMA2.MMA R106, -RZ, RZ, 0, 2.384185791015625e-07 ;  /* 0x00000004ff6a7435 */ /* 0x000fe200000001ff */
[----:B------:R-:W-:Y:S02]  /*4460*/  MOV R110, 0xffffffff ;  /* 0xffffffff006e7802 */ /* 0x000fe40000000f00 */
[----:B------:R-:W-:Y:S02]  /*4470*/  MOV R105, R141 ;  /* 0x0000008d00697202 */ /* 0x000fe40000000f00 */
[----:B------:R-:W-:Y:S02]  /*4480*/  MOV R104, 0x44a0 ;  /* 0x000044a000687802 */ /* 0x000fe40000000f00 */
[----:B------:R-:W-:Y:S05]  /*4490*/  CALL.REL.NOINC `($__internal_137_$__cuda_sm70_shflsync_bfly_p) ;  /* 0x0000027000007944 */ /* 0x000fea0003c00000 */
[----:B-1----:R-:W-:Y:S01]  /*44a0*/  IMAD.MOV.U32 R107, RZ, RZ, R106 ;  /* 0x000000ffff6b7224 */ /* 0x002fe200078e006a */
[----:B------:R-:W-:Y:S01]  /*44b0*/  HFMA2.MMA R106, -RZ, RZ, 0, 2.384185791015625e-07 ;  /* 0x00000004ff6a7435 */ /* 0x000fe200000001ff */
[----:B------:R-:W-:-:S02]  /*44c0*/  MOV R105, R144 ;  /* 0x0000009000697202 */ /* 0x000fc40000000f00 */
[----:B------:R-:W-:Y:S02]  /*44d0*/  MOV R111, 0x1f ;  /* 0x0000001f006f7802 */ /* 0x000fe40000000f00 */
[----:B------:R-:W-:Y:S02]  /*44e0*/  MOV R110, 0xffffffff ;  /* 0xffffffff006e7802 */ /* 0x000fe40000000f00 */
[----:B------:R-:W-:Y:S02]  /*44f0*/  MOV R104, 0x4510 ;  /* 0x0000451000687802 */ /* 0x000fe40000000f00 */
[----:B------:R-:W-:Y:S05]  /*4500*/  CALL.REL.NOINC `($__internal_137_$__cuda_sm70_shflsync_bfly_p) ;  /* 0x0000020000007944 */ /* 0x000fea0003c00000 */
[----:B------:R-:W-:Y:S01]  /*4510*/  FADD.FTZ R141, R107, R141 ;  /* 0x0000008d6b8d7221 */ /* 0x000fe20000010000 */
[----:B------:R-:W-:Y:S01]  /*4520*/  HFMA2.MMA R111, -RZ, RZ, 0, 1.847743988037109375e-06 ;  /* 0x0000001fff6f7435 */ /* 0x000fe200000001ff */
[----:B-1----:R-:W-:Y:S01]  /*4530*/  FADD.FTZ R144, R144, R106 ;  /* 0x0000006a90907221 */ /* 0x002fe20000010000 */
[----:B------:R-:W-:Y:S01]  /*4540*/  MOV R110, 0xffffffff ;  /* 0xffffffff006e7802 */ /* 0x000fe20000000f00 */
[----:B------:R-:W-:Y:S01]  /*4550*/  IMAD.MOV.U32 R106, RZ, RZ, 0x8 ;  /* 0x00000008ff6a7424 */ /* 0x000fe200078e00ff */
[----:B------:R-:W-:Y:S02]  /*4560*/  MOV R105, R141 ;  /* 0x0000008d00697202 */ /* 0x000fe40000000f00 */
[----:B------:R-:W-:-:S02]  /*4570*/  MOV R104, 0x4590 ;  /* 0x0000459000687802 */ /* 0x000fc40000000f00 */
[----:B------:R-:W-:Y:S05]  /*4580*/  CALL.REL.NOINC `($__internal_137_$__cuda_sm70_shflsync_bfly_p) ;  /* 0x0000018000007944 */ /* 0x000fea0003c00000 */
[----:B-1----:R-:W-:Y:S01]  /*4590*/  MOV R107, R106 ;  /* 0x0000006a006b7202 */ /* 0x002fe20000000f00 */
[----:B------:R-:W-:Y:S01]  /*45a0*/  HFMA2.MMA R106, -RZ, RZ, 0, 4.76837158203125e-07 ;  /* 0x00000008ff6a7435 */ /* 0x000fe200000001ff */
[----:B------:R-:W-:Y:S01]  /*45b0*/  IMAD.MOV.U32 R105, RZ, RZ, R144 ;  /* 0x000000ffff697224 */ /* 0x000fe200078e0090 */
[----:B------:R-:W-:-:S02]  /*45c0*/  MOV R111, 0x1f ;  /* 0x0000001f006f7802 */ /* 0x000fc40000000f00 */
[----:B------:R-:W-:Y:S02]  /*45d0*/  MOV R110, 0xffffffff ;  /* 0xffffffff006e7802 */ /* 0x000fe40000000f00 */
[----:B------:R-:W-:Y:S02]  /*45e0*/  MOV R104, 0x4600 ;  /* 0x0000460000687802 */ /* 0x000fe40000000f00 */
[----:B------:R-:W-:Y:S05]  /*45f0*/  CALL.REL.NOINC `($__internal_137_$__cuda_sm70_shflsync_bfly_p) ;  /* 0x0000011000007944 */ /* 0x000fea0003c00000 */
[----:B------:R-:W-:Y:S01]  /*4600*/  FADD.FTZ R141, R107, R141 ;  /* 0x0000008d6b8d7221 */ /* 0x000fe20000010000 */
[----:B------:R-:W-:Y:S01]  /*4610*/  MOV R110, 0xffffffff ;  /* 0xffffffff006e7802 */ /* 0x000fe20000000f00 */
[----:B-1----:R-:W-:Y:S01]  /*4620*/  FADD.FTZ R144, R144, R106 ;  /* 0x0000006a90907221 */ /* 0x002fe20000010000 */
[----:B------:R-:W-:Y:S01]  /*4630*/  HFMA2.MMA R106, -RZ, RZ, 0, 9.5367431640625e-07 ;  /* 0x00000010ff6a7435 */ /* 0x000fe200000001ff */
[----:B------:R-:W-:Y:S01]  /*4640*/  IMAD.MOV.U32 R111, RZ, RZ, 0x1f ;  /* 0x0000001fff6f7424 */ /* 0x000fe200078e00ff */
[----:B------:R-:W-:Y:S02]  /*4650*/  MOV R105, R141 ;  /* 0x0000008d00697202 */ /* 0x000fe40000000f00 */
[----:B------:R-:W-:Y:S02]  /*4660*/  MOV R104, 0x4680 ;  /* 0x0000468000687802 */ /* 0x000fe40000000f00 */
[----:B------:R-:W-:Y:S05]  /*4670*/  CALL.REL.NOINC `($__internal_137_$__cuda_sm70_shflsync_bfly_p) ;  /* 0x0000009000007944 */ /* 0x000fea0003c00000 */
[----:B------:R-:W-:Y:S01]  /*4680*/  HFMA2.MMA R111, -RZ, RZ, 0, 1.847743988037109375e-06 ;  /* 0x0000001fff6f7435 */ /* 0x000fe200000001ff */
[----:B-1----:R-:W-:Y:S01]  /*4690*/  MOV R107, R106 ;  /* 0x0000006a006b7202 */ /* 0x002fe20000000f00 */
[----:B------:R-:W-:Y:S01]  /*46a0*/  IMAD.MOV.U32 R106, RZ, RZ, 0x10 ;  /* 0x00000010ff6a7424 */ /* 0x000fe200078e00ff */
[----:B------:R-:W-:-:S02]  /*46b0*/  MOV R105, R144 ;  /* 0x0000009000697202 */ /* 0x000fc40000000f00 */
[----:B------:R-:W-:Y:S02]  /*46c0*/  MOV R110, 0xffffffff ;  /* 0xffffffff006e7802 */ /* 0x000fe40000000f00 */
[----:B------:R-:W-:Y:S02]  /*46d0*/  MOV R104, 0x46f0 ;  /* 0x000046f000687802 */ /* 0x000fe40000000f00 */
[----:B------:R-:W-:Y:S05]  /*46e0*/  CALL.REL.NOINC `($__internal_137_$__cuda_sm70_shflsync_bfly_p) ;  /* 0x0000002000007944 */ /* 0x000fea0003c00000 */
[----:B-1----:R-:W-:Y:S01]  /*46f0*/  MOV R105, R106 ;  /* 0x0000006a00697202 */ /* 0x002fe20000000f00 */
[----:B------:R-:W-:Y:S05]  /*4700*/  BRA `(.L_x_4996) ;  /* 0xffffce4000007947 */ /* 0x000fea000383ffff */
        .weak           $__internal_137_$__cuda_sm70_shflsync_bfly_p
        .type           $__internal_137_$__cuda_sm70_shflsync_bfly_p,@function
        .size           $__internal_137_$__cuda_sm70_shflsync_bfly_p,(.L_x_7315 - $__internal_137_$__cuda_sm70_shflsync_bfly_p)
$__internal_137_$__cuda_sm70_shflsync_bfly_p:
[----:B------:R-:W-:Y:S04]  /*4710*/  WARPSYNC R110 ;  /* 0x0000006e00007348 */ /* 0x000fe80003800000 */
[----:B------:R0:W1:Y:S02]  /*4720*/  SHFL.BFLY PT, R106, R105, R106, R111 ;  /* 0x0c00006a696a7389 */ /* 0x00006400000e006f */
[----:B0-----:R-:W-:-:S06]  /*4730*/  HFMA2.MMA R105, -RZ, RZ, 0, 0 ;  /* 0x00000000ff697435 */ /* 0x001fcc00000001ff */
[----:B------:R-:W-:Y:S05]  /*4740*/  RET.REL.NODEC R104 `(_ZN10layer_norm13ln_bwd_kernelINS_13Kernel_traitsI6__halfS2_fS2_fjLj512ELj1ELj4ELj1ELj16ENS_18Kernel_traits_baseILj512ES2_S2_fS2_fjLj128EEEEELb1ELb1ELb1ELb0EEEvNS_9BwdParamsE) ;  /* 0xffffb8b068007950 */ /* 0x000fea0003c3ffff */
.L_x_4997:
        /* <DEDUP_REMOVED lines=11> */
.L_x_7315:


//--------------------- .text._ZN10layer_norm22ln_bwd_finalize_kernelINS_22Kernel_traits_finalizeILj512E6__halfS2_fS2_fjLb1ELj1024ELj4ENS_18Kernel_traits_baseILj512ES2_S2_fS2_fjLj1024EEEEELb1ELb1EEEvNS_9BwdParamsE --------------------------
	.section	.text._ZN10layer_norm22ln_bwd_finalize_kernelINS_22Kernel_traits_finalizeILj512E6__halfS2_fS2_fjLb1ELj1024ELj4ENS_18Kernel_traits_baseILj512ES2_S2_fS2_fjLj1024EEEEELb1ELb1EEEvNS_9BwdParamsE,"ax",@progbits
	.sectioninfo	@"SHI_REGISTERS=32"
	.align	128
        .global         _ZN10layer_norm22ln_bwd_finalize_kernelINS_22Kernel_traits_finalizeILj512E6__halfS2_fS2_fjLb1ELj1024ELj4ENS_18Kernel_traits_baseILj512ES2_S2_fS2_fjLj1024EEEEELb1ELb1EEEvNS_9BwdParamsE
        .type           _ZN10layer_norm22ln_bwd_finalize_kernelINS_22Kernel_traits_finalizeILj512E6__halfS2_fS2_fjLb1ELj1024ELj4ENS_18Kernel_traits_baseILj512ES2_S2_fS2_fjLj1024EEEEELb1ELb1EEEvNS_9BwdParamsE,@function
        .size           _ZN10layer_norm22ln_bwd_finalize_kernelINS_22Kernel_traits_finalizeILj512E6__halfS2_fS2_fjLb1ELj1024ELj4ENS_18Kernel_traits_baseILj512ES2_S2_fS2_fjLj1024EEEEELb1ELb1EEEvNS_9BwdParamsE,(.L_x_7316 - _ZN10layer_norm22ln_bwd_finalize_kernelINS_22Kernel_traits_finalizeILj512E6__halfS2_fS2_fjLb1ELj1024ELj4ENS_18Kernel_traits_baseILj512ES2_S2_fS2_fjLj1024EEEEELb1ELb1EEEvNS_9BwdParamsE)
        .other          _ZN10layer_norm22ln_bwd_finalize_kernelINS_22Kernel_traits_finalizeILj512E6__halfS2_fS2_fjLb1ELj1024ELj4ENS_18Kernel_traits_baseILj512ES2_S2_fS2_fjLj1024EEEEELb1ELb1EEEvNS_9BwdParamsE,@"STO_CUDA_ENTRY STV_DEFAULT"
_ZN10layer_norm22ln_bwd_finalize_kernelINS_22Kernel_traits_finalizeILj512E6__halfS2_fS2_fjLb1ELj1024ELj4ENS_18Kernel_traits_baseILj512ES2_S2_fS2_fjLj1024EEEEELb1ELb1EEEvNS_9BwdParamsE:
.text._ZN10layer_norm22ln_bwd_finalize_kernelINS_22Kernel_traits_finalizeILj512E6__halfS2_fS2_fjLb1ELj1024ELj4ENS_18Kernel_traits_baseILj512ES2_S2_fS2_fjLj1024EEEEELb1ELb1EEEvNS_9BwdParamsE:
        /* <DEDUP_REMOVED lines=19> */
.L_x_5010:
        /* <DEDUP_REMOVED lines=32> */
.L_x_5002:
        /* <DEDUP_REMOVED lines=47> */
.L_x_5001:
[----:B------:R-:W-:Y:S05]  /*0620*/  BSYNC B1 ;  /* 0x0000000000017941 */ /* 0x000fea0003800000 */
.L_x_5000:
        /* <DEDUP_REMOVED lines=29> */
.L_x_5004:
[----:B------:R-:W-:Y:S05]  /*0800*/  BSYNC B1 ;  /* 0x0000000000017941 */ /* 0x000fea0003800000 */
.L_x_5003:
        /* <DEDUP_REMOVED lines=13> */
.L_x_4999:
[----:B------:R-:W-:Y:S05]  /*08e0*/  BSYNC B0 ;  /* 0x0000000000007941 */ /* 0x000fea0003800000 */
.L_x_4998:
        /* <DEDUP_REMOVED lines=12> */
.L_x_5011:
        /* <DEDUP_REMOVED lines=27> */
.L_x_5012:
        /* <DEDUP_REMOVED lines=9> */
.L_x_5005:
        /* <DEDUP_REMOVED lines=19> */
.L_x_5009:
[----:B------:R-:W-:Y:S05]  /*0d20*/  BSYNC B0 ;  /* 0x0000000000007941 */ /* 0x000fea0003800000 */
.L_x_5008:
[C---:B------:R-:W-:Y:S02]  /*0d30*/  ISETP.GT.U32.AND P1, PT, R4.reuse, -0x201, PT ;  /* 0xfffffdff0400780c */ /* 0x040fe40003f24070 */
[----:B------:R-:W-:-:S02]  /*0d40*/  IADD3 R4, R4, 0x200, RZ ;  /* 0x0000020004047810 */ /* 0x000fc40007ffe0ff */
[----:B------:R-:W-:-:S09]  /*0d50*/  IADD3 R5, R5, 0x100, RZ ;  /* 0x0000010005057810 */ /* 0x000fd20007ffe0ff */
[----:B012---:R-:W-:Y:S05]  /*0d60*/  @P1 BRA `(.L_x_5010) ;  /* 0xfffff3c000001947 */ /* 0x007fea000383ffff */
[----:B------:R-:W-:Y:S05]  /*0d70*/  EXIT ;  /* 0x000000000000794d */ /* 0x000fea0003800000 */
.L_x_5006:
[----:B------:R-:W-:Y:S01]  /*0d80*/  HFMA2.MMA R14, -RZ, RZ, 0, 1.847743988037109375e-06 ;  /* 0x0000001fff0e7435 */ /* 0x000fe200000001ff */
[----:B---3--:R-:W-:Y:S01]  /*0d90*/  IMAD.MOV.U32 R18, RZ, RZ, R10 ;  /* 0x000000ffff127224 */ /* 0x008fe200078e000a */
[----:B------:R-:W-:Y:S01]  /*0da0*/  MOV R17, 0x1 ;  /* 0x0000000100117802 */ /* 0x000fe20000000f00 */
[----:B------:R-:W-:Y:S01]  /*0db0*/  IMAD.MOV.U32 R19, RZ, RZ, -0x1 ;  /* 0xffffffffff137424 */ /* 0x000fe200078e00ff */
[----:B------:R-:W-:Y:S02]  /*0dc0*/  MOV R8, 0xde0 ;  /* 0x00000de000087802 */ /* 0x000fe40000000f00 */
[----:B012---:R-:W-:Y:S05]  /*0dd0*/  CALL.REL.NOINC `($__internal_138_$__cuda_sm70_shflsync_bfly_p) ;  /* 0x0000059000007944 */ /* 0x007fea0003c00000 */
[----:B01----:R-:W-:Y:S05]  /*0de0*/  BRA `(.L_x_5011) ;  /* 0xfffffbc000007947 */ /* 0x003fea000383ffff */
.L_x_5007:
[----:B------:R-:W-:Y:S01]  /*0df0*/  HFMA2.MMA R14, -RZ, RZ, 0, 1.847743988037109375e-06 ;  /* 0x0000001fff0e7435 */ /* 0x000fe200000001ff */
[----:B------:R-:W-:Y:S01]  /*0e00*/  MOV R17, 0x2 ;  /* 0x0000000200117802 */ /* 0x000fe20000000f00 */
[----:B------:R-:W-:Y:S01]  /*0e10*/  IMAD.MOV.U32 R19, RZ, RZ, -0x1 ;  /* 0xffffffffff137424 */ /* 0x000fe200078e00ff */
[----:B------:R-:W-:-:S03]  /*0e20*/  MOV R8, 0xe40 ;  /* 0x00000e4000087802 */ /* 0x000fc60000000f00 */
[----:B0123--:R-:W-:Y:S05]  /*0e30*/  CALL.REL.NOINC `($__internal_138_$__cuda_sm70_shflsync_bfly_p) ;  /* 0x0000053000007944 */ /* 0x00ffea0003c00000 */
[----:B01----:R-:W-:Y:S01]  /*0e40*/  FADD.FTZ R18, R18, R14 ;  /* 0x0000000e12127221 */ /* 0x003fe20000010000 */
[----:B------:R-:W-:Y:S01]  /*0e50*/  HFMA2.MMA R14, -RZ, RZ, 0, 1.847743988037109375e-06 ;  /* 0x0000001fff0e7435 */ /* 0x000fe200000001ff */
[----:B------:R-:W-:Y:S01]  /*0e60*/  MOV R17, 0x4 ;  /* 0x0000000400117802 */ /* 0x000fe20000000f00 */
[----:B------:R-:W-:Y:S01]  /*0e70*/  IMAD.MOV.U32 R19, RZ, RZ, -0x1 ;  /* 0xffffffffff137424 */ /* 0x000fe200078e00ff */
[----:B------:R-:W-:-:S03]  /*0e80*/  MOV R8, 0xea0 ;  /* 0x00000ea000087802 */ /* 0x000fc60000000f00 */
[----:B------:R-:W-:Y:S05]  /*0e90*/  CALL.REL.NOINC `($__internal_138_$__cuda_sm70_shflsync_bfly_p) ;  /* 0x000004d000007944 */ /* 0x000fea0003c00000 */
[----:B01----:R-:W-:Y:S01]  /*0ea0*/  FADD.FTZ R18, R18, R14 ;  /* 0x0000000e12127221 */ /* 0x003fe20000010000 */
[----:B------:R-:W-:Y:S01]  /*0eb0*/  HFMA2.MMA R14, -RZ, RZ, 0, 1.847743988037109375e-06 ;  /* 0x0000001fff0e7435 */ /* 0x000fe200000001ff */
[----:B------:R-:W-:Y:S01]  /*0ec0*/  MOV R17, 0x8 ;  /* 0x0000000800117802 */ /* 0x000fe20000000f00 */
[----:B------:R-:W-:Y:S01]  /*0ed0*/  IMAD.MOV.U32 R19, RZ, RZ, -0x1 ;  /* 0xffffffffff137424 */ /* 0x000fe200078e00ff */
[----:B------:R-:W-:-:S03]  /*0ee0*/  MOV R8, 0xf00 ;  /* 0x00000f0000087802 */ /* 0x000fc60000000f00 */
[----:B------:R-:W-:Y:S05]  /*0ef0*/  CALL.REL.NOINC `($__internal_138_$__cuda_sm70_shflsync_bfly_p) ;  /* 0x0000047000007944 */ /* 0x000fea0003c00000 */
[----:B-1----:R-:W-:Y:S01]  /*0f00*/  FADD.FTZ R10, R18, R14 ;  /* 0x0000000e120a7221 */ /* 0x002fe20000010000 */
[----:B------:R-:W-:Y:S01]  /*0f10*/  HFMA2.MMA R14, -RZ, RZ, 0, 1.847743988037109375e-06 ;  /* 0x0000001fff0e7435 */ /* 0x000fe200000001ff */
[----:B0-----:R-:W-:Y:S01]  /*0f20*/  MOV R17, 0x10 ;  /* 0x0000001000117802 */ /* 0x001fe20000000f00 */
[----:B------:R-:W-:Y:S01]  /*0f30*/  IMAD.MOV.U32 R19, RZ, RZ, -0x1 ;  /* 0xffffffffff137424 */ /* 0x000fe200078e00ff */
[----:B------:R-:W-:-:S02]  /*0f40*/  MOV R8, 0xf70 ;  /* 0x00000f7000087802 */ /* 0x000fc40000000f00 */
[----:B------:R-:W-:Y:S02]  /*0f50*/  MOV R18, R10 ;  /* 0x0000000a00127202 */ /* 0x000fe40000000f00 */
[----:B------:R-:W-:Y:S05]  /*0f60*/  CALL.REL.NOINC `($__internal_138_$__cuda_sm70_shflsync_bfly_p) ;  /* 0x0000040000007944 */ /* 0x000fea0003c00000 */
[----:B0-----:R-:W-:Y:S01]  /*0f70*/  HFMA2.MMA R17, -RZ, RZ, 0, 5.9604644775390625e-08 ;  /* 0x00000001ff117435 */ /* 0x001fe200000001ff */
[----:B-1----:R-:W-:Y:S01]  /*0f80*/  MOV R13, R14 ;  /* 0x0000000e000d7202 */ /* 0x002fe20000000f00 */
[----:B------:R-:W-:Y:S01]  /*0f90*/  IMAD.MOV.U32 R18, RZ, RZ, R15 ;  /* 0x000000ffff127224 */ /* 0x000fe200078e000f */
[----:B------:R-:W-:Y:S01]  /*0fa0*/  MOV R14, 0x1f ;  /* 0x0000001f000e7802 */ /* 0x000fe20000000f00 */
[----:B------:R-:W-:Y:S01]  /*0fb0*/  IMAD.MOV.U32 R19, RZ, RZ, -0x1 ;  /* 0xffffffffff137424 */ /* 0x000fe200078e00ff */
[----:B------:R-:W-:Y:S02]  /*0fc0*/  MOV R8, 0xfe0 ;  /* 0x00000fe000087802 */ /* 0x000fe40000000f00 */
[----:B------:R-:W-:Y:S05]  /*0fd0*/  CALL.REL.NOINC `($__internal_138_$__cuda_sm70_shflsync_bfly_p) ;  /* 0x0000039000007944 */ /* 0x000fea0003c00000 */
[----:B0-----:R-:W-:Y:S01]  /*0fe0*/  HFMA2.MMA R17, -RZ, RZ, 0, 1.1920928955078125e-07 ;  /* 0x00000002ff117435 */ /* 0x001fe200000001ff */
[----:B-1----:R-:W-:Y:S01]  /*0ff0*/  FADD.FTZ R18, R15, R14 ;  /* 0x0000000e0f127221 */ /* 0x002fe20000010000 */
[----:B------:R-:W-:Y:S01]  /*1000*/  MOV R14, 0x1f ;  /* 0x0000001f000e7802 */ /* 0x000fe20000000f00 */
[----:B------:R-:W-:Y:S01]  /*1010*/  IMAD.MOV.U32 R19, RZ, RZ, -0x1 ;  /* 0xffffffffff137424 */ /* 0x000fe200078e00ff */
[----:B------:R-:W-:Y:S02]  /*1020*/  MOV R8, 0x1040 ;  /* 0x0000104000087802 */ /* 0x000fe40000000f00 */
[----:B------:R-:W-:Y:S05]  /*1030*/  CALL.REL.NOINC `($__internal_138_$__cuda_sm70_shflsync_bfly_p) ;  /* 0x0000033000007944 */ /* 0x000fea0003c00000 */
[----:B0-----:R-:W-:Y:S01]  /*1040*/  HFMA2.MMA R17, -RZ, RZ, 0, 2.384185791015625e-07 ;  /* 0x00000004ff117435 */ /* 0x001fe200000001ff */
[----:B-1----:R-:W-:Y:S01]  /*1050*/  FADD.FTZ R18, R18, R14 ;  /* 0x0000000e12127221 */ /* 0x002fe20000010000 */
[----:B------:R-:W-:Y:S01]  /*1060*/  MOV R14, 0x1f ;  /* 0x0000001f000e7802 */ /* 0x000fe20000000f00 */
[----:B------:R-:W-:Y:S01]  /*1070*/  IMAD.MOV.U32 R19, RZ, RZ, -0x1 ;  /* 0xffffffffff137424 */ /* 0x000fe200078e00ff */
[----:B------:R-:W-:-:S02]  /*1080*/  MOV R8, 0x10a0 ;  /* 0x000010a000087802 */ /* 0x000fc40000000f00 */
[----:B------:R-:W-:Y:S05]  /*1090*/  CALL.REL.NOINC `($__internal_138_$__cuda_sm70_shflsync_bfly_p) ;  /* 0x000002d000007944 */ /* 0x000fea0003c00000 */
[----:B0-----:R-:W-:Y:S01]  /*10a0*/  HFMA2.MMA R17, -RZ, RZ, 0, 4.76837158203125e-07 ;  /* 0x00000008ff117435 */ /* 0x001fe200000001ff */
[----:B-1----:R-:W-:Y:S01]  /*10b0*/  FADD.FTZ R18, R18, R14 ;  /* 0x0000000e12127221 */ /* 0x002fe20000010000 */
[----:B------:R-:W-:Y:S01]  /*10c0*/  MOV R14, 0x1f ;  /* 0x0000001f000e7802 */ /* 0x000fe20000000f00 */
[----:B------:R-:W-:Y:S01]  /*10d0*/  IMAD.MOV.U32 R19, RZ, RZ, -0x1 ;  /* 0xffffffffff137424 */ /* 0x000fe200078e00ff */
[----:B------:R-:W-:-:S02]  /*10e0*/  MOV R8, 0x1100 ;  /* 0x0000110000087802 */ /* 0x000fc40000000f00 */
[----:B------:R-:W-:Y:S05]  /*10f0*/  CALL.REL.NOINC `($__internal_138_$__cuda_sm70_shflsync_bfly_p) ;  /* 0x0000027000007944 */ /* 0x000fea0003c00000 */
[----:B-1----:R-:W-:Y:S01]  /*1100*/  FADD.FTZ R12, R18, R14 ;  /* 0x0000000e120c7221 */ /* 0x002fe20000010000 */
[----:B0-----:R-:W-:Y:S01]  /*1110*/  HFMA2.MMA R17, -RZ, RZ, 0, 9.5367431640625e-07 ;  /* 0x00000010ff117435 */ /* 0x001fe200000001ff */
[----:B------:R-:W-:Y:S01]  /*1120*/  MOV R14, 0x1f ;  /* 0x0000001f000e7802 */ /* 0x000fe20000000f00 */
[----:B------:R-:W-:Y:S01]  /*1130*/  IMAD.MOV.U32 R19, RZ, RZ, -0x1 ;  /* 0xffffffffff137424 */ /* 0x000fe200078e00ff */
[----:B------:R-:W-:-:S02]  /*1140*/  MOV R8, 0x1170 ;  /* 0x0000117000087802 */ /* 0x000fc40000000f00 */
[----:B------:R-:W-:Y:S02]  /*1150*/  MOV R18, R12 ;  /* 0x0000000c00127202 */ /* 0x000fe40000000f00 */
[----:B------:R-:W-:Y:S05]  /*1160*/  CALL.REL.NOINC `($__internal_138_$__cuda_sm70_shflsync_bfly_p) ;  /* 0x0000020000007944 */ /* 0x000fea0003c00000 */
[----:B-1----:R-:W-:Y:S01]  /*1170*/  MOV R15, R14 ;  /* 0x0000000e000f7202 */ /* 0x002fe20000000f00 */
[----:B------:R-:W-:Y:S01]  /*1180*/  HFMA2.MMA R14, -RZ, RZ, 0, 1.847743988037109375e-06 ;  /* 0x0000001fff0e7435 */ /* 0x000fe200000001ff */
[----:B0-----:R-:W-:Y:S01]  /*1190*/  MOV R18, R11 ;  /* 0x0000000b00127202 */ /* 0x001fe20000000f00 */
[----:B------:R-:W-:Y:S01]  /*11a0*/  IMAD.MOV.U32 R17, RZ, RZ, 0x1 ;  /* 0x00000001ff117424 */ /* 0x000fe200078e00ff */
[----:B------:R-:W-:Y:S02]  /*11b0*/  MOV R19, 0xffffffff ;  /* 0xffffffff00137802 */ /* 0x000fe40000000f00 */
[----:B------:R-:W-:Y:S02]  /*11c0*/  MOV R8, 0x11e0 ;  /* 0x000011e000087802 */ /* 0x000fe40000000f00 */
[----:B------:R-:W-:Y:S05]  /*11d0*/  CALL.REL.NOINC `($__internal_138_$__cuda_sm70_shflsync_bfly_p) ;  /* 0x0000019000007944 */ /* 0x000fea0003c00000 */
[----:B0-----:R-:W-:Y:S01]  /*11e0*/  HFMA2.MMA R17, -RZ, RZ, 0, 1.1920928955078125e-07 ;  /* 0x00000002ff117435 */ /* 0x001fe200000001ff */
[----:B-1----:R-:W-:Y:S01]  /*11f0*/  FADD.FTZ R18, R11, R14 ;  /* 0x0000000e0b127221 */ /* 0x002fe20000010000 */
[----:B------:R-:W-:Y:S01]  /*1200*/  MOV R19, 0xffffffff ;  /* 0xffffffff00137802 */ /* 0x000fe20000000f00 */
[----:B------:R-:W-:Y:S01]  /*1210*/  IMAD.MOV.U32 R14, RZ, RZ, 0x1f ;  /* 0x0000001fff0e7424 */ /* 0x000fe200078e00ff */
[----:B------:R-:W-:-:S02]  /*1220*/  MOV R8, 0x1240 ;  /* 0x0000124000087802 */ /* 0x000fc40000000f00 */
        /* <DEDUP_REMOVED lines=9> */
[----:B------:R-:W-:-:S02]  /*12c0*/  MOV R14, 0x1f ;  /* 0x0000001f000e7802 */ /* 0x000fc40000000f00 */
[----:B------:R-:W-:Y:S02]  /*12d0*/  MOV R19, 0xffffffff ;  /* 0xffffffff00137802 */ /* 0x000fe40000000f00 */
[----:B------:R-:W-:Y:S02]  /*12e0*/  MOV R8, 0x1300 ;  /* 0x0000130000087802 */ /* 0x000fe40000000f00 */
[----:B------:R-:W-:Y:S05]  /*12f0*/  CALL.REL.NOINC `($__internal_138_$__cuda_sm70_shflsync_bfly_p) ;  /* 0x0000007000007944 */ /* 0x000fea0003c00000 */
[----:B01----:R-:W-:Y:S01]  /*1300*/  FADD.FTZ R18, R18, R14 ;  /* 0x0000000e12127221 */ /* 0x003fe20000010000 */
[----:B------:R-:W-:Y:S01]  /*1310*/  HFMA2.MMA R14, -RZ, RZ, 0, 1.847743988037109375e-06 ;  /* 0x0000001fff0e7435 */ /* 0x000fe200000001ff */
[----:B------:R-:W-:Y:S01]  /*1320*/  IMAD.MOV.U32 R17, RZ, RZ, 0x10 ;  /* 0x00000010ff117424 */ /* 0x000fe200078e00ff */
[----:B------:R-:W-:Y:S02]  /*1330*/  MOV R19, 0xffffffff ;  /* 0xffffffff00137802 */ /* 0x000fe40000000f00 */
[----:B------:R-:W-:Y:S02]  /*1340*/  MOV R8, 0x1360 ;  /* 0x0000136000087802 */ /* 0x000fe40000000f00 */
[----:B------:R-:W-:Y:S05]  /*1350*/  CALL.REL.NOINC `($__internal_138_$__cuda_sm70_shflsync_bfly_p) ;  /* 0x0000001000007944 */ /* 0x000fea0003c00000 */
[----:B01----:R-:W-:Y:S05]  /*1360*/  BRA `(.L_x_5012) ;  /* 0xfffff7f000007947 */ /* 0x003fea000383ffff */
        .weak           $__internal_138_$__cuda_sm70_shflsync_bfly_p
        .type           $__internal_138_$__cuda_sm70_shflsync_bfly_p,@function
        .size           $__internal_138_$__cuda_sm70_shflsync_bfly_p,(.L_x_7316 - $__internal_138_$__cuda_sm70_shflsync_bfly_p)
$__internal_138_$__cuda_sm70_shflsync_bfly_p:
[----:B------:R-:W-:Y:S01]  /*1370*/  HFMA2.MMA R9, -RZ, RZ, 0, 0 ;  /* 0x00000000ff097435 */ /* 0x000fe200000001ff */
[----:B------:R-:W-:Y:S04]  /*1380*/  WARPSYNC R19 ;  /* 0x0000001300007348 */ /* 0x000fe80003800000 */
[----:B------:R0:W1:Y:S01]  /*1390*/  SHFL.BFLY PT, R14, R18, R17, R14 ;  /* 0x0c000011120e7389 */ /* 0x00006200000e000e */
[----:B------:R-:W-:Y:S05]  /*13a0*/  RET.REL.NODEC R8 `(_ZN10layer_norm22ln_bwd_finalize_kernelINS_22Kernel_traits_finalizeILj512E6__halfS2_fS2_fjLb1ELj1024ELj4ENS_18Kernel_traits_baseILj512ES2_S2_fS2_fjLj1024EEEEELb1ELb1EEEvNS_9BwdParamsE) ;  /* 0xffffec5008007950 */ /* 0x000fea0003c3ffff */
.L_x_5013:
        /* <DEDUP_REMOVED lines=13> */
.L_x_7316:


//--------------------- .text._ZN10layer_norm13ln_bwd_kernelINS_13Kernel_traitsI6__halfS2_fS2_fjLj512ELj1ELj4ELj1ELj16ENS_18Kernel_traits_baseILj512ES2_S2_fS2_fjLj128EEEEELb1ELb1ELb1ELb1EEEvNS_9BwdParamsE --------------------------
	.section	.text._ZN10layer_norm13ln_bwd_kernelINS_13Kernel_traitsI6__halfS2_fS2_fjLj512ELj1ELj4ELj1ELj16ENS_18Kernel_traits_baseILj512ES2_S2_fS2_fjLj128EEEEELb1ELb1ELb1ELb1EEEvNS_9BwdParamsE,"ax",@progbits
	.sectioninfo	@"SHI_REGISTERS=167"
	.align	128
        .global         _ZN10layer_norm13ln_bwd_kernelINS_13Kernel_traitsI6__halfS2_fS2_fjLj512ELj1ELj4ELj1ELj16ENS_18Kernel_traits_baseILj512ES2_S2_fS2_fjLj128EEEEELb1ELb1ELb1ELb1EEEvNS_9BwdParamsE
        .type           _ZN10layer_norm13ln_bwd_kernelINS_13Kernel_traitsI6__halfS2_fS2_fjLj512ELj1ELj4ELj1ELj16ENS_18Kernel_traits_baseILj512ES2_S2_fS2_fjLj128EEEEELb1ELb1ELb1ELb1EEEvNS_9BwdParamsE,@function
        .size           _ZN10layer_norm13ln_bwd_kernelINS_13Kernel_traitsI6__halfS2_fS2_fjLj512ELj1ELj4ELj1ELj16ENS_18Kernel_traits_baseILj512ES2_S2_fS2_fjLj128EEEEELb1ELb1ELb1ELb1EEEvNS_9BwdParamsE,(.L_x_7317 - _ZN10layer_norm13ln_bwd_kernelINS_13Kernel_traitsI6__halfS2_fS2_fjLj512ELj1ELj4ELj1ELj16ENS_18Kernel_traits_baseILj512ES2_S2_fS2_fjLj128EEEEELb1ELb1ELb1ELb1EEEvNS_9BwdParamsE)
        .other          _ZN10layer_norm13ln_bwd_kernelINS_13Kernel_traitsI6__halfS2_fS2_fjLj512ELj1ELj4ELj1ELj16ENS_18Kernel_traits_baseILj512ES2_S2_fS2_fjLj128EEEEELb1ELb1ELb1ELb1EEEvNS_9BwdParamsE,@"STO_CUDA_ENTRY STV_DEFAULT"
_ZN10layer_norm13ln_bwd_kernelINS_13Kernel_traitsI6__halfS2_fS2_fjLj512ELj1ELj4ELj1ELj16ENS_18Kernel_traits_baseILj512ES2_S2_fS2_fjLj128EEEEELb1ELb1ELb1ELb1EEEvNS_9BwdParamsE:
.text._ZN10layer_norm13ln_bwd_kernelINS_13Kernel_traitsI6__halfS2_fS2_fjLj512ELj1ELj4ELj1ELj16ENS_18Kernel_traits_baseILj512ES2_S2_fS2_fjLj128EEEEELb1ELb1ELb1ELb1EEEvNS_9BwdParamsE:
        /* <DEDUP_REMOVED lines=41> */
.L_x_5015:
        /* <DEDUP_REMOVED lines=33> */
[--C-:B---3--:R-:W-:Y:S02]  /*04a0*/  HADD2.F32 R12, -RZ, R128.reuse.H0_H0 ;  /* 0x20000080ff0c7230 */ /* 0x108fe40000004100 */
        /* <DEDUP_REMOVED lines=8> */
[----:B------:R-:W-:Y:S02]  /*0530*/  HADD2.F32 R130, -RZ, R131.H0_H0 ;  /* 0x20000083ff827230 */ /* 0x000fe40000004100 */
[----:B------:R-:W-:Y:S02]  /*0540*/  HADD2.F32 R11, -RZ, R11.H1_H1 ;  /* 0x3000000bff0b7230 */ /* 0x000fe40000004100 */
[----:B0-----:R-:W-:Y:S02]  /*0550*/  HADD2.F32 R131, -RZ, R131.H1_H1 ;  /* 0x30000083ff837230 */ /* 0x001fe40000004100 */
.L_x_5088:
[----:B------:R-:W-:-:S10]  /*0560*/  HFMA2.MMA R139, -RZ, RZ, 0, 2.384185791015625e-07 ;  /* 0x00000004ff8b7435 */ /* 0x000fd400000001ff */
        /* <DEDUP_REMOVED lines=24> */
[----:B------:R-:W-:Y:S01]  /*06f0*/  MOV R135, 0x8 ;  /* 0x0000000800877802 */ /* 0x000fe20000000f00 */
[----:B------:R0:W5:Y:S03]  /*0700*/  @P0 LDG.E.128 R72, [R144.64] ;  /* 0x0000000490480981 */ /* 0x000166000c1e1d00 */
[----:B------:R-:W-:Y:S01]  /*0710*/  @P1 SHF.R.S32.HI R105, RZ, 0x1f, R104 ;  /* 0x0000001fff691819 */ /* 0x000fe20000011468 */
[----:B------:R0:W5:Y:S03]  /*0720*/  @P0 LDG.E.128 R76, [R144.64+0x10] ;  /* 0x00001004904c0981 */ /* 0x000166000c1e1d00 */
[----:B------:R-:W-:Y:S01]  /*0730*/  @P1 LEA.HI R104, R105, R104, RZ, 0x3 ;  /* 0x0000006869681211 */ /* 0x000fe200078f18ff */
[----:B------:R0:W5:Y:S03]  /*0740*/  @P0 LDG.E.128 R80, [R142.64] ;  /* 0x000000048e500981 */ /* 0x000166000c1e1d00 */
[----:B------:R-:W-:Y:S01]  /*0750*/  @P1 LEA.HI.SX32 R138, R104, R3, 0x1d ;  /* 0x00000003688a1211 */ /* 0x000fe200078feaff */
[----:B------:R0:W5:Y:S03]  /*0760*/  @P0 LDG.E.128 R84, [R142.64+0x10] ;  /* 0x000010048e540981 */ /* 0x000166000c1e1d00 */
[C---:B------:R-:W-:Y:S01]  /*0770*/  IADD3 R134, R138.reuse, 0x20, RZ ;  /* 0x000000208a867810 */ /* 0x040fe20007ffe0ff */
[----:B------:R-:W-:-:S04]  /*0780*/  IMAD.WIDE.U32 R138, R138, R135, c[0x0][0x190] ;  /* 0x000064008a8a7625 */ /* 0x000fc800078e0087 */
[----:B------:R-:W-:Y:S02]  /*0790*/  IMAD.WIDE.U32 R134, R134, R135, c[0x0][0x190] ;  /* 0x0000640086867625 */ /* 0x000fe400078e0087 */
[----:B------:R-:W5:Y:S04]  /*07a0*/  LDG.E.64 R138, [R138.64] ;  /* 0x000000048a8a7981 */ /* 0x000f68000c1e1b00 */
[----:B------:R-:W5:Y:S01]  /*07b0*/  LDG.E.64 R134, [R134.64] ;  /* 0x0000000486867981 */ /* 0x000f62000c1e1b00 */
[----:B------:R-:W-:Y:S01]  /*07c0*/  CS2R R106, SRZ ;  /* 0x00000000006a7805 */ /* 0x000fe2000001ff00 */
[----:B------:R-:W-:Y:S05]  /*07d0*/  BRA `(.L_x_5019) ;  /* 0x00000a7000007947 */ /* 0x000fea0003800000 */
.L_x_5018:
        /* <DEDUP_REMOVED lines=24> */
[----:B------:R-:W-:Y:S02]  /*0960*/  @P1 LEA.HI.SX32 R138, R148, R3, 0x1d ;  /* 0x00000003948a1211 */ /* 0x000fe400078feaff */
[----:B------:R-:W-:Y:S02]  /*0970*/  MOV R141, 0x8 ;  /* 0x00000008008d7802 */ /* 0x000fe40000000f00 */
[----:B0-----:R-:W-:-:S03]  /*0980*/  IADD3 R134, R138, 0x20, RZ ;  /* 0x000000208a867810 */ /* 0x001fc60007ffe0ff */
        /* <DEDUP_REMOVED lines=14> */
[--C-:B----4-:R-:W-:Y:S01]  /*0a70*/  HADD2.F32 R145, -RZ, R108.reuse.H0_H0 ;  /* 0x2000006cff917230 */ /* 0x110fe20000004100 */
[----:B------:R-:W-:Y:S02]  /*0a80*/  FMUL.FTZ R113, R133, R112 ;  /* 0x0000007085717220 */ /* 0x000fe40000410000 */
[C---:B------:R-:W-:Y:S01]  /*0a90*/  FADD.FTZ R126, -R146.reuse, R126 ;  /* 0x0000007e927e7221 */ /* 0x040fe20000010100 */
[----:B------:R-:W-:Y:S01]  /*0aa0*/  HADD2.F32 R144, -RZ, R108.H1_H1 ;  /* 0x3000006cff907230 */ /* 0x000fe20000004100 */
[C---:B------:R-:W-:Y:S02]  /*0ab0*/  FADD.FTZ R114, -R146.reuse, R114 ;  /* 0x0000007292727221 */ /* 0x040fe40000010100 */
[----:B------:R-:W-:-:S02]  /*0ac0*/  FADD.FTZ R160, -R146, R104 ;  /* 0x0000006892a07221 */ /* 0x000fc40000010100 */
[C---:B------:R-:W-:Y:S01]  /*0ad0*/  FADD.FTZ R150, -R146.reuse, R106 ;  /* 0x0000006a92967221 */ /* 0x040fe20000010100 */
[----:B------:R-:W-:Y:S01]  /*0ae0*/  HADD2.F32 R106, -RZ, R110.H1_H1 ;  /* 0x3000006eff6a7230 */ /* 0x000fe20000004100 */
[C---:B------:R-:W-:Y:S02]  /*0af0*/  FADD.FTZ R116, -R146.reuse, R116 ;  /* 0x0000007492747221 */ /* 0x040fe40000010100 */
[C---:B------:R-:W-:Y:S01]  /*0b00*/  FADD.FTZ R152, -R146.reuse, R107 ;  /* 0x0000006b92987221 */ /* 0x040fe20000010100 */
[--C-:B0-----:R-:W-:Y:S01]  /*0b10*/  HADD2.F32 R143, -RZ, R122.reuse.H0_H0 ;  /* 0x2000007aff8f7230 */ /* 0x101fe20000004100 */
[C---:B------:R-:W-:Y:S01]  /*0b20*/  FADD.FTZ R147, -R146.reuse, R117 ;  /* 0x0000007592937221 */ /* 0x040fe20000010100 */
[----:B------:R-:W-:Y:S01]  /*0b30*/  HADD2.F32 R158, -RZ, R122.H1_H1 ;  /* 0x3000007aff9e7230 */ /* 0x000fe20000004100 */
[C---:B------:R-:W-:Y:S01]  /*0b40*/  FADD.FTZ R122, -R146.reuse, R125 ;  /* 0x0000007d927a7221 */ /* 0x040fe20000010100 */
[----:B------:R-:W-:Y:S01]  /*0b50*/  HADD2.F32 R107, -RZ, R110.H0_H0 ;  /* 0x2000006eff6b7230 */ /* 0x000fe20000004100 */
[----:B------:R-:W-:Y:S01]  /*0b60*/  FADD.FTZ R148, -R146, R105 ;  /* 0x0000006992947221 */ /* 0x000fe20000010100 */
[--C-:B------:R-:W-:Y:S01]  /*0b70*/  HADD2.F32 R141, -RZ, R109.reuse.H0_H0 ;  /* 0x2000006dff8d7230 */ /* 0x100fe20000004100 */
[C---:B------:R-:W-:Y:S01]  /*0b80*/  FMUL.FTZ R112, R133.reuse, R162 ;  /* 0x000000a285707220 */ /* 0x040fe20000410000 */
[----:B------:R-:W-:Y:S01]  /*0b90*/  HADD2.F32 R142, -RZ, R109.H1_H1 ;  /* 0x3000006dff8e7230 */ /* 0x000fe20000004100 */
[----:B------:R-:W-:-:S02]  /*0ba0*/  FMUL.FTZ R125, R133, R126 ;  /* 0x0000007e857d7220 */ /* 0x000fc40000410000 */
[----:B------:R-:W-:Y:S01]  /*0bb0*/  FMUL.FTZ R126, R4, R145 ;  /* 0x00000091047e7220 */ /* 0x000fe20000410000 */
[----:B------:R-:W-:Y:S01]  /*0bc0*/  HADD2.F32 R105, -RZ, R111.H0_H0 ;  /* 0x2000006fff697230 */ /* 0x000fe20000004100 */
        /* <DEDUP_REMOVED lines=13> */
[----:B------:R-:W-:Y:S01]  /*0ca0*/  HADD2.F32 R104, -RZ, R111.H1_H1 ;  /* 0x3000006fff687230 */ /* 0x000fe20000004100 */
[----:B------:R-:W-:Y:S01]  /*0cb0*/  FMUL.FTZ R127, R5, R144 ;  /* 0x00000090057f7220 */ /* 0x000fe20000410000 */
[--C-:B------:R-:W-:Y:S01]  /*0cc0*/  HADD2.F32 R119, -RZ, R123.reuse.H0_H0 ;  /* 0x2000007bff777230 */ /* 0x100fe20000004100 */
[----:B------:R-:W-:Y:S01]  /*0cd0*/  FADD.FTZ R36, R36, R107 ;  /* 0x0000006b24247221 */ /* 0x000fe20000010000 */
[----:B------:R-:W-:Y:S01]  /*0ce0*/  HADD2.F32 R118, -RZ, R123.H1_H1 ;  /* 0x3000007bff767230 */ /* 0x000fe20000004100 */
        /* <DEDUP_REMOVED lines=10> */
[----:B------:R-:W-:Y:S01]  /*0d90*/  FMUL.FTZ R150, R10, R105 ;  /* 0x000000690a967220 */ /* 0x000fe20000410000 */
[--C-:B------:R-:W-:Y:S01]  /*0da0*/  HADD2.F32 R153, -RZ, R121.reuse.H0_H0 ;  /* 0x20000079ff997230 */ /* 0x100fe20000004100 */
[----:B------:R-:W-:Y:S01]  /*0db0*/  FMUL.FTZ R146, R6, R141 ;  /* 0x0000008d06927220 */ /* 0x000fe20000410000 */
[----:B------:R-:W-:Y:S01]  /*0dc0*/  HADD2.F32 R156, -RZ, R121.H1_H1 ;  /* 0x30000079ff9c7230 */ /* 0x000fe20000004100 */
[----:B------:R-:W-:Y:S02]  /*0dd0*/  FADD.FTZ R105, R106, R127 ;  /* 0x0000007f6a697221 */ /* 0x000fe40000010000 */
[----:B------:R-:W-:-:S02]  /*0de0*/  FFMA.FTZ R107, R108, R127, R107 ;  /* 0x0000007f6c6b7223 */ /* 0x000fc4000001006b */
[----:B------:R-:W-:Y:S02]  /*0df0*/  FMUL.FTZ R121, R133, R149 ;  /* 0x0000009585797220 */ /* 0x000fe40000410000 */
[----:B------:R-:W-:Y:S02]  /*0e00*/  FFMA.FTZ R18, R111, R141, R18 ;  /* 0x0000008d6f127223 */ /* 0x000fe40000010012 */
[----:B------:R-:W-:Y:S02]  /*0e10*/  FADD.FTZ R34, R34, R141 ;  /* 0x0000008d22227221 */ /* 0x000fe40000010000 */
        /* <DEDUP_REMOVED lines=8> */
[----:B------:R-:W-:-:S02]  /*0ea0*/  FFMA.FTZ R107, R110, R141, R107 ;  /* 0x0000008d6e6b7223 */ /* 0x000fc4000001006b */
[----:B------:R-:W-:Y:S02]  /*0eb0*/  FADD.FTZ R104, R105, R148 ;  /* 0x0000009469687221 */ /* 0x000fe40000010000 */
[----:B------:R-:W-:Y:S02]  /*0ec0*/  FFMA.FTZ R107, R113, R148, R107 ;  /* 0x00000094716b7223 */ /* 0x000fe4000001006b */
[----:B------:R-:W-:Y:S02]  /*0ed0*/  FADD.FTZ R105, R104, R147 ;  /* 0x0000009368697221 */ /* 0x000fe40000010000 */
[----:B------:R-:W-:Y:S01]  /*0ee0*/  FFMA.FTZ R107, R112, R147, R107 ;  /* 0x00000093706b7223 */ /* 0x000fe2000001006b */
[--C-:B------:R-:W-:Y:S01]  /*0ef0*/  HADD2.F32 R151, -RZ, R120.reuse.H0_H0 ;  /* 0x20000078ff977230 */ /* 0x100fe20000004100 */
[----:B------:R-:W-:Y:S02]  /*0f00*/  FADD.FTZ R104, R105, R150 ;  /* 0x0000009669687221 */ /* 0x000fe40000010000 */
[----:B------:R-:W-:Y:S01]  /*0f10*/  FFMA.FTZ R107, R115, R150, R107 ;  /* 0x00000096736b7223 */ /* 0x000fe2000001006b */
[----:B------:R-:W-:Y:S01]  /*0f20*/  HADD2.F32 R154, -RZ, R120.H1_H1 ;  /* 0x30000078ff9a7230 */ /* 0x000fe20000004100 */
[----:B------:R-:W-:-:S02]  /*0f30*/  FMUL.FTZ R152, R12, R151 ;  /* 0x000000970c987220 */ /* 0x000fc40000410000 */
[----:B------:R-:W-:Y:S02]  /*0f40*/  FADD.FTZ R105, R104, R149 ;  /* 0x0000009568697221 */ /* 0x000fe40000010000 */
[----:B------:R-:W-:Y:S02]  /*0f50*/  FFMA.FTZ R107, R114, R149, R107 ;  /* 0x00000095726b7223 */ /* 0x000fe4000001006b */
[----:B------:R-:W-:Y:S02]  /*0f60*/  FFMA.FTZ R24, R117, R151, R24 ;  /* 0x0000009775187223 */ /* 0x000fe40000010018 */
[----:B------:R-:W-:Y:S02]  /*0f70*/  FADD.FTZ R40, R40, R151 ;  /* 0x0000009728287221 */ /* 0x000fe40000010000 */
[----:B------:R-:W-:Y:S02]  /*0f80*/  FADD.FTZ R104, R105, R152 ;  /* 0x0000009869687221 */ /* 0x000fe40000010000 */
[----:B------:R-:W-:-:S02]  /*0f90*/  FMUL.FTZ R151, R13, R154 ;  /* 0x0000009a0d977220 */ /* 0x000fc40000410000 */
[----:B------:R-:W-:Y:S02]  /*0fa0*/  FFMA.FTZ R105, R117, R152, R107 ;  /* 0x0000009875697223 */ /* 0x000fe4000001006b */
[----:B------:R-:W-:Y:S02]  /*0fb0*/  FFMA.FTZ R25, R116, R154, R25 ;  /* 0x0000009a74197223 */ /* 0x000fe40000010019 */
[----:B------:R-:W-:Y:S02]  /*0fc0*/  FADD.FTZ R41, R41, R154 ;  /* 0x0000009a29297221 */ /* 0x000fe40000010000 */
[----:B------:R-:W-:Y:S02]  /*0fd0*/  FMUL.FTZ R154, R14, R153 ;  /* 0x000000990e9a7220 */ /* 0x000fe40000410000 */
[----:B------:R-:W-:Y:S02]  /*0fe0*/  FADD.FTZ R107, R104, R151 ;  /* 0x00000097686b7221 */ /* 0x000fe40000010000 */
[----:B------:R-:W-:-:S02]  /*0ff0*/  FFMA.FTZ R105, R116, R151, R105 ;  /* 0x0000009774697223 */ /* 0x000fc40000010069 */
[----:B------:R-:W-:Y:S02]  /*1000*/  FMUL.FTZ R120, R133, R155 ;  /* 0x0000009b85787220 */ /* 0x000fe40000410000 */
        /* <DEDUP_REMOVED lines=36> */
.L_x_5019:
[----:B0-----:R-:W-:Y:S05]  /*1250*/  BSYNC B1 ;  /* 0x0000000000017941 */ /* 0x001fea0003800000 */
.L_x_5017:
[----:B-----5:R-:W-:Y:S02]  /*1260*/  MOV R104, R138 ;  /* 0x0000008a00687202 */ /* 0x020fe40000000f00 */
[----:B------:R-:W-:Y:S02]  /*1270*/  MOV R105, R134 ;  /* 0x0000008600697202 */ /* 0x000fe40000000f00 */
[----:B------:R-:W-:Y:S02]  /*1280*/  PRMT R145, R104, 0x7610, R145 ;  /* 0x0000761068917816 */ /* 0x000fe40000000091 */
[----:B------:R-:W-:Y:S01]  /*1290*/  PRMT R142, R105, 0x7610, R142 ;  /* 0x00007610698e7816 */ /* 0x000fe2000000008e */
[----:B------:R-:W-:Y:S05]  /*12a0*/  BRA.DIV ~URZ, `(.L_x_5020) ;  /* 0x00002a927f007947 */ /* 0x000fea000b800000 */
[----:B------:R0:W1:Y:S02]  /*12b0*/  SHFL.BFLY PT, R119, R106, 0x1, 0x1f ;  /* 0x0c201f006a777f89 */ /* 0x00006400000e0000 */
.L_x_5089:
        /* <DEDUP_REMOVED lines=18> */
.L_x_5090:
[----:B------:R-:W-:-:S13]  /*13e0*/  ISETP.GE.AND P4, PT, R140, 0x1, PT ;  /* 0x000000018c00780c */ /* 0x000fda0003f86270 */
[----:B------:R-:W-:-:S05]  /*13f0*/  @P4 IADD3 R140, R140, -0x1, RZ ;  /* 0xffffffff8c8c4810 */ /* 0x000fca0007ffe0ff */
[----:B------:R-:W-:-:S05]  /*1400*/  @P4 IMAD R140, R140, c[0x0][0x168], RZ ;  /* 0x00005a008c8c4a24 */ /* 0x000fca00078e02ff */
[----:B------:R-:W-:-:S04]  /*1410*/  @P4 SHF.R.S32.HI R105, RZ, 0x1f, R140 ;  /* 0x0000001fff694819 */ /* 0x000fc8000001148c */
[----:B------:R-:W-:Y:S01]  /*1420*/  @P4 LEA.HI R104, R105, R140, RZ, 0x3 ;  /* 0x0000008c69684211 */ /* 0x000fe200078f18ff */
[----:B------:R-:W-:Y:S01]  /*1430*/  HFMA2.MMA R140, -RZ, RZ, 0, 0 ;  /* 0x00000000ff8c7435 */ /* 0x000fe200000001ff */
[----:B------:R-:W-:-:S05]  /*1440*/  @P4 MOV R105, 0x10 ;  /* 0x0000001000694802 */ /* 0x000fca0000000f00 */
        /* <DEDUP_REMOVED lines=23> */
.L_x_5023:
[----:B---3--:R-:W-:Y:S05]  /*15c0*/  BSYNC B1 ;  /* 0x0000000000017941 */ /* 0x008fea0003800000 */
.L_x_5022:
[----:B------:R-:W-:Y:S01]  /*15d0*/  BSSY B1, `(.L_x_5024) ;  /* 0x0000010000017945 */ /* 0x000fe20003800000 */
[----:B------:R-:W-:Y:S02]  /*15e0*/  @!P5 ISETP.NE.U32.AND P1, PT, RZ, c[0x0][0x218], PT ;  /* 0x00008600ff00da0c */ /* 0x000fe40003f25070 */
[----:B------:R-:W-:Y:S02]  /*15f0*/  @!P5 ISETP.NE.AND.EX P3, PT, RZ, c[0x0][0x21c], PT, P3 ;  /* 0x00008700ff00da0c */ /* 0x000fe40003f65330 */
[----:B------:R-:W-:Y:S01]  /*1600*/  ISETP.NE.AND.EX P0, PT, RZ, c[0x0][0x25c], PT, P0 ;  /* 0x00009700ff007a0c */ /* 0x000fe20003f05300 */
[----:B------:R-:W-:Y:S07]  /*1610*/  @!P4 BRA `(.L_x_5025) ;  /* 0x000000b00000c947 */ /* 0x000fee0003800000 */
[----:B------:R-:W-:Y:S01]  /*1620*/  LOP3.LUT P6, RZ, R145, 0xff, RZ, 0xc0, !PT ;  /* 0x000000ff91ff7812 */ /* 0x000fe200078cc0ff */
[----:B------:R-:W-:-:S04]  /*1630*/  FMUL.FTZ R104, R107, c[0x0][0x1ec] ;  /* 0x00007b006b687a20 */ /* 0x000fc80000410000 */
[----:B------:R-:W-:Y:S02]  /*1640*/  FMUL.FTZ R119, R104, c[0x0][0x1e8] ;  /* 0x00007a0068777a20 */ /* 0x000fe40000410000 */
[----:B------:R-:W-:-:S06]  /*1650*/  CS2R R104, SRZ ;  /* 0x0000000000687805 */ /* 0x000fcc000001ff00 */
[----:B------:R-:W-:Y:S02]  /*1660*/  @P6 HADD2.F32 R118, -RZ, R68.H0_H0 ;  /* 0x20000044ff766230 */ /* 0x000fe40000004100 */
[----:B-----5:R-:W-:-:S03]  /*1670*/  @P6 HADD2.F32 R106, -RZ, R88.H0_H0 ;  /* 0x20000058ff6a6230 */ /* 0x020fc60000004100 */
[C---:B------:R-:W-:Y:S02]  /*1680*/  @P6 FMUL.FTZ R104, R119.reuse, R118 ;  /* 0x0000007677686220 */ /* 0x040fe40000410000 */
[----:B------:R-:W-:-:S03]  /*1690*/  @P6 FMUL.FTZ R105, R119, R106 ;  /* 0x0000006a77696220 */ /* 0x000fc60000410000 */
[----:B------:R-:W-:Y:S01]  /*16a0*/  F2FP.PACK_AB R104, RZ, R104 ;  /* 0x00000068ff68723e */ /* 0x000fe200000000ff */
[----:B------:R-:W-:-:S03]  /*16b0*/  FADD.FTZ R56, R56, R105 ;  /* 0x0000006938387221 */ /* 0x000fc60000010000 */
[----:B------:R-:W-:Y:S02]  /*16c0*/  PRMT R96, R104, 0x7610, R96 ;  /* 0x0000761068607816 */ /* 0x000fe40000000060 */
.L_x_5025:
[----:B------:R-:W-:Y:S05]  /*16d0*/  BSYNC B1 ;  /* 0x0000000000017941 */ /* 0x000fea0003800000 */
.L_x_5024:
        /* <DEDUP_REMOVED lines=11> */
.L_x_5027:
[----:B------:R-:W-:Y:S05]  /*1790*/  BSYNC B1 ;  /* 0x0000000000017941 */ /* 0x000fea0003800000 */
.L_x_5026:
        /* <DEDUP_REMOVED lines=12> */
[----:B------:R-:W-:Y:S01]  /*1860*/  FMUL.FTZ R162, R105, c[0x0][0x1e8] ;  /* 0x00007a0069a27a20 */ /* 0x000fe20000410000 */
[----:B------:R-:W-:-:S07]  /*1870*/  MOV R105, RZ ;  /* 0x000000ff00697202 */ /* 0x000fce0000000f00 */
[----:B------:R-:W-:Y:S02]  /*1880*/  @P6 HADD2.F32 R137, -RZ, R68.H1_H1 ;  /* 0x30000044ff896230 */ /* 0x000fe40000004100 */
[----:B-----5:R-:W-:-:S03]  /*1890*/  @P6 HADD2.F32 R107, -RZ, R88.H1_H1 ;  /* 0x30000058ff6b6230 */ /* 0x020fc60000004100 */
[C---:B------:R-:W-:Y:S02]  /*18a0*/  @P6 FMUL.FTZ R105, R162.reuse, R137 ;  /* 0x00000089a2696220 */ /* 0x040fe40000410000 */
[----:B------:R-:W-:-:S03]  /*18b0*/  @P6 FMUL.FTZ R160, R162, R107 ;  /* 0x0000006ba2a06220 */ /* 0x000fc60000410000 */
[----:B------:R-:W-:Y:S01]  /*18c0*/  F2FP.PACK_AB R105, RZ, R105 ;  /* 0x00000069ff69723e */ /* 0x000fe200000000ff */
[----:B------:R-:W-:-:S03]  /*18d0*/  FADD.FTZ R57, R57, R160 ;  /* 0x000000a039397221 */ /* 0x000fc60000010000 */
[----:B------:R-:W-:Y:S02]  /*18e0*/  PRMT R96, R96, 0x5410, R105 ;  /* 0x0000541060607816 */ /* 0x000fe40000000069 */
.L_x_5029:
[----:B------:R-:W-:Y:S05]  /*18f0*/  BSYNC B1 ;  /* 0x0000000000017941 */ /* 0x000fea0003800000 */
.L_x_5028:
        /* <DEDUP_REMOVED lines=12> */
.L_x_5031:
[----:B------:R-:W-:Y:S05]  /*19c0*/  BSYNC B1 ;  /* 0x0000000000017941 */ /* 0x000fea0003800000 */
.L_x_5030:
[----:B------:R-:W-:Y:S01]  /*19d0*/  BSSY B1, `(.L_x_5032) ;  /* 0x000000e000017945 */ /* 0x000fe20003800000 */
[----:B------:R-:W-:Y:S05]  /*19e0*/  @!P4 BRA `(.L_x_5033) ;  /* 0x000000c00000c947 */ /* 0x000fea0003800000 */
[----:B------:R-:W-:Y:S01]  /*19f0*/  LOP3.LUT P2, RZ, R138, 0xff0000, RZ, 0xc0, !PT ;  /* 0x00ff00008aff7812 */ /* 0x000fe2000784c0ff */
[----:B------:R-:W-:Y:S01]  /*1a00*/  FMUL.FTZ R106, R107, c[0x0][0x1ec] ;  /* 0x00007b006b6a7a20 */ /* 0x000fe20000410000 */
[----:B------:R-:W-:-:S03]  /*1a10*/  HFMA2.MMA R137, -RZ, RZ, 0, 0 ;  /* 0x00000000ff897435 */ /* 0x000fc600000001ff */
[----:B------:R-:W-:Y:S01]  /*1a20*/  FMUL.FTZ R160, R106, c[0x0][0x1e8] ;  /* 0x00007a006aa07a20 */ /* 0x000fe20000410000 */
[----:B------:R-:W-:-:S07]  /*1a30*/  MOV R106, RZ ;  /* 0x000000ff006a7202 */ /* 0x000fce0000000f00 */
[----:B------:R-:W-:Y:S02]  /*1a40*/  @P2 HADD2.F32 R159, -RZ, R69.H0_H0 ;  /* 0x20000045ff9f2230 */ /* 0x000fe40000004100 */
[----:B-----5:R-:W-:-:S03]  /*1a50*/  @P2 HADD2.F32 R145, -RZ, R89.H0_H0 ;  /* 0x20000059ff912230 */ /* 0x020fc60000004100 */
[C---:B------:R-:W-:Y:S02]  /*1a60*/  @P2 FMUL.FTZ R106, R160.reuse, R159 ;  /* 0x0000009fa06a2220 */ /* 0x040fe40000410000 */
[----:B------:R-:W-:-:S03]  /*1a70*/  @P2 FMUL.FTZ R137, R160, R145 ;  /* 0x00000091a0892220 */ /* 0x000fc60000410000 */
[----:B------:R-:W-:Y:S01]  /*1a80*/  F2FP.PACK_AB R106, RZ, R106 ;  /* 0x0000006aff6a723e */ /* 0x000fe200000000ff */
[----:B------:R-:W-:-:S03]  /*1a90*/  FADD.FTZ R58, R58, R137 ;  /* 0x000000893a3a7221 */ /* 0x000fc60000010000 */
[----:B------:R-:W-:Y:S02]  /*1aa0*/  PRMT R97, R106, 0x7610, R97 ;  /* 0x000076106a617816 */ /* 0x000fe40000000061 */
.L_x_5033:
[----:B------:R-:W-:Y:S05]  /*1ab0*/  BSYNC B1 ;  /* 0x0000000000017941 */ /* 0x000fea0003800000 */
.L_x_5032:
        /* <DEDUP_REMOVED lines=12> */
.L_x_5035:
[----:B------:R-:W-:Y:S05]  /*1b80*/  BSYNC B1 ;  /* 0x0000000000017941 */ /* 0x000fea0003800000 */
.L_x_5034:
[----:B------:R-:W-:Y:S01]  /*1b90*/  BSSY B1, `(.L_x_5036) ;  /* 0x000000e000017945 */ /* 0x000fe20003800000 */
[----:B------:R-:W-:Y:S05]  /*1ba0*/  @!P4 BRA `(.L_x_5037) ;  /* 0x000000c00000c947 */ /* 0x000fea0003800000 */
[----:B------:R-:W-:Y:S01]  /*1bb0*/  LOP3.LUT P1, RZ, R138, 0xff000000, RZ, 0xc0, !PT ;  /* 0xff0000008aff7812 */ /* 0x000fe2000782c0ff */
[----:B------:R-:W-:Y:S01]  /*1bc0*/  FMUL.FTZ R107, R160, c[0x0][0x1ec] ;  /* 0x00007b00a06b7a20 */ /* 0x000fe20000410000 */
[----:B------:R-:W-:-:S03]  /*1bd0*/  HFMA2.MMA R162, -RZ, RZ, 0, 0 ;  /* 0x00000000ffa27435 */ /* 0x000fc600000001ff */
[----:B------:R-:W-:-:S08]  /*1be0*/  FMUL.FTZ R164, R107, c[0x0][0x1e8] ;  /* 0x00007a006ba47a20 */ /* 0x000fd00000410000 */
[----:B-----5:R-:W-:Y:S02]  /*1bf0*/  @P1 HADD2.F32 R107, -RZ, R89.H1_H1 ;  /* 0x30000059ff6b1230 */ /* 0x020fe40000004100 */
[----:B------:R-:W-:-:S03]  /*1c00*/  @P1 HADD2.F32 R137, -RZ, R69.H1_H1 ;  /* 0x30000045ff891230 */ /* 0x000fc60000004100 */
[C---:B------:R-:W-:Y:S01]  /*1c10*/  @P1 FMUL.FTZ R162, R164.reuse, R107 ;  /* 0x0000006ba4a21220 */ /* 0x040fe20000410000 */
[----:B------:R-:W-:Y:S01]  /*1c20*/  MOV R107, RZ ;  /* 0x000000ff006b7202 */ /* 0x000fe20000000f00 */
[----:B------:R-:W-:Y:S02]  /*1c30*/  @P1 FMUL.FTZ R107, R164, R137 ;  /* 0x00000089a46b1220 */ /* 0x000fe40000410000 */
[----:B------:R-:W-:-:S03]  /*1c40*/  FADD.FTZ R59, R59, R162 ;  /* 0x000000a23b3b7221 */ /* 0x000fc60000010000 */
[----:B------:R-:W-:-:S04]  /*1c50*/  F2FP.PACK_AB R107, RZ, R107 ;  /* 0x0000006bff6b723e */ /* 0x000fc800000000ff */
[----:B------:R-:W-:Y:S02]  /*1c60*/  PRMT R97, R97, 0x5410, R107 ;  /* 0x0000541061617816 */ /* 0x000fe4000000006b */
.L_x_5037:
[----:B------:R-:W-:Y:S05]  /*1c70*/  BSYNC B1 ;  /* 0x0000000000017941 */ /* 0x000fea0003800000 */
.L_x_5036:
        /* <DEDUP_REMOVED lines=16> */
.L_x_5039:
[----:B------:R-:W-:Y:S05]  /*1d80*/  BSYNC B1 ;  /* 0x0000000000017941 */ /* 0x000fea0003800000 */
.L_x_5038:
[----:B------:R-:W-:Y:S01]  /*1d90*/  BSSY B1, `(.L_x_5040) ;  /* 0x000000f000017945 */ /* 0x000fe20003800000 */
[----:B------:R-:W-:Y:S02]  /*1da0*/  @!P5 ISETP.NE.U32.AND P2, PT, RZ, c[0x0][0x218], PT ;  /* 0x00008600ff00da0c */ /* 0x000fe40003f45070 */
[----:B------:R-:W-:Y:S01]  /*1db0*/  @!P5 ISETP.NE.AND.EX P1, PT, RZ, c[0x0][0x21c], PT, P1 ;  /* 0x00008700ff00da0c */ /* 0x000fe20003f25310 */
[----:B------:R-:W-:Y:S07]  /*1dc0*/  @!P4 BRA `(.L_x_5041) ;  /* 0x000000b00000c947 */ /* 0x000fee0003800000 */
[----:B------:R-:W-:Y:S01]  /*1dd0*/  LOP3.LUT P6, RZ, R139, 0xff, RZ, 0xc0, !PT ;  /* 0x000000ff8bff7812 */ /* 0x000fe200078cc0ff */
[----:B0-----:R-:W-:-:S04]  /*1de0*/  FMUL.FTZ R104, R137, c[0x0][0x1ec] ;  /* 0x00007b0089687a20 */ /* 0x001fc80000410000 */
        /* <DEDUP_REMOVED lines=9> */
.L_x_5041:
[----:B------:R-:W-:Y:S05]  /*1e80*/  BSYNC B1 ;  /* 0x0000000000017941 */ /* 0x000fea0003800000 */
.L_x_5040:
        /* <DEDUP_REMOVED lines=11> */
.L_x_5043:
[----:B------:R-:W-:Y:S05]  /*1f40*/  BSYNC B1 ;  /* 0x0000000000017941 */ /* 0x000fea0003800000 */
.L_x_5042:
[----:B------:R-:W-:Y:S01]  /*1f50*/  @!P5 ISETP.NE.U32.AND P1, PT, RZ, c[0x0][0x218], PT ;  /* 0x00008600ff00da0c */ /* 0x000fe20003f25070 */
[----:B------:R-:W-:Y:S01]  /*1f60*/  BSSY B1, `(.L_x_5044) ;  /* 0x0000010000017945 */ /* 0x000fe20003800000 */
[----:B------:R-:W-:Y:S02]  /*1f70*/  @!P5 ISETP.NE.AND.EX P2, PT, RZ, c[0x0][0x21c], PT, P2 ;  /* 0x00008700ff00da0c */ /* 0x000fe40003f45320 */
[----:B------:R-:W-:Y:S01]  /*1f80*/  @!P5 ISETP.NE.AND.EX P1, PT, RZ, c[0x0][0x21c], PT, P1 ;  /* 0x00008700ff00da0c */ /* 0x000fe20003f25310 */
[----:B------:R-:W-:Y:S07]  /*1f90*/  @!P4 BRA `(.L_x_5045) ;  /* 0x000000c00000c947 */ /* 0x000fee0003800000 */
        /* <DEDUP_REMOVED lines=12> */
.L_x_5045:
[----:B------:R-:W-:Y:S05]  /*2060*/  BSYNC B1 ;  /* 0x0000000000017941 */ /* 0x000fea0003800000 */
.L_x_5044:
        /* <DEDUP_REMOVED lines=11> */
.L_x_5047:
[----:B------:R-:W-:Y:S05]  /*2120*/  BSYNC B1 ;  /* 0x0000000000017941 */ /* 0x000fea0003800000 */
.L_x_5046:
[----:B------:R-:W-:Y:S01]  /*2130*/  BSSY B1, `(.L_x_5048) ;  /* 0x000000d000017945 */ /* 0x000fe20003800000 */
[----:B------:R-:W-:Y:S05]  /*2140*/  @!P4 BRA `(.L_x_5049) ;  /* 0x000000b00000c947 */ /* 0x000fea0003800000 */
        /* <DEDUP_REMOVED lines=11> */
.L_x_5049:
[----:B------:R-:W-:Y:S05]  /*2200*/  BSYNC B1 ;  /* 0x0000000000017941 */ /* 0x000fea0003800000 */
.L_x_5048:
        /* <DEDUP_REMOVED lines=11> */
.L_x_5051:
[----:B------:R-:W-:Y:S05]  /*22c0*/  BSYNC B1 ;  /* 0x0000000000017941 */ /* 0x000fea0003800000 */
.L_x_5050:
[----:B------:R-:W-:Y:S01]  /*22d0*/  BSSY B1, `(.L_x_5052) ;  /* 0x000000e000017945 */ /* 0x000fe20003800000 */
        /* <DEDUP_REMOVED lines=13> */
.L_x_5053:
[----:B------:R-:W-:Y:S05]  /*23b0*/  BSYNC B1 ;  /* 0x0000000000017941 */ /* 0x000fea0003800000 */
.L_x_5052:
        /* <DEDUP_REMOVED lines=18> */
.L_x_5055:
[----:B------:R-:W-:Y:S05]  /*24e0*/  BSYNC B1 ;  /* 0x0000000000017941 */ /* 0x000fea0003800000 */
.L_x_5054:
        /* <DEDUP_REMOVED lines=10> */
.L_x_5057:
[----:B------:R-:W-:Y:S05]  /*2590*/  BSYNC B1 ;  /* 0x0000000000017941 */ /* 0x000fea0003800000 */
.L_x_5056:
        /* <DEDUP_REMOVED lines=10> */
[----:B------:R-:W-:Y:S02]  /*2640*/  @P6 FMUL.FTZ R104, R107, R106 ;  /* 0x0000006a6b686220 */ /* 0x000fe40000410000 */
[----:B------:R-:W-:-:S03]  /*2650*/  @P6 FMUL.FTZ R105, R118, R107 ;  /* 0x0000006b76696220 */ /* 0x000fc60000410000 */
[----:B------:R-:W-:Y:S01]  /*2660*/  F2FP.PACK_AB R104, RZ, R104 ;  /* 0x00000068ff68723e */ /* 0x000fe200000000ff */
[----:B------:R-:W-:-:S03]  /*2670*/  FADD.FTZ R48, R48, R105 ;  /* 0x0000006930307221 */ /* 0x000fc60000010000 */
[----:B------:R-:W-:Y:S02]  /*2680*/  PRMT R96, R104, 0x7610, R96 ;  /* 0x0000761068607816 */ /* 0x000fe40000000060 */
.L_x_5059:
[----:B------:R-:W-:Y:S05]  /*2690*/  BSYNC B1 ;  /* 0x0000000000017941 */ /* 0x000fea0003800000 */
.L_x_5058:
        /* <DEDUP_REMOVED lines=11> */
.L_x_5061:
[----:B------:R-:W-:Y:S05]  /*2750*/  BSYNC B1 ;  /* 0x0000000000017941 */ /* 0x000fea0003800000 */
.L_x_5060:
[----:B------:R-:W-:Y:S01]  /*2760*/  BSSY B1, `(.L_x_5062) ;  /* 0x0000010000017945 */ /* 0x000fe20003800000 */
[----:B------:R-:W-:Y:S02]  /*2770*/  @!P5 ISETP.NE.U32.AND P1, PT, RZ, c[0x0][0x218], PT ;  /* 0x00008600ff00da0c */ /* 0x000fe40003f25070 */
[----:B------:R-:W-:Y:S01]  /*2780*/  @!P5 ISETP.NE.AND.EX P2, PT, RZ, c[0x0][0x21c], PT, P2 ;  /* 0x00008700ff00da0c */ /* 0x000fe20003f45320 */
[----:B------:R-:W-:Y:S07]  /*2790*/  @!P4 BRA `(.L_x_5063) ;  /* 0x000000c00000c947 */ /* 0x000fee0003800000 */
[----:B------:R-:W-:Y:S01]  /*27a0*/  LOP3.LUT P6, RZ, R134, 0xff00, RZ, 0xc0, !PT ;  /* 0x0000ff0086ff7812 */ /* 0x000fe200078cc0ff */
[----:B------:R-:W-:Y:S01]  /*27b0*/  FMUL.FTZ R105, R104, c[0x0][0x1ec] ;  /* 0x00007b0068697a20 */ /* 0x000fe20000410000 */
[----:B------:R-:W-:-:S03]  /*27c0*/  MOV R106, RZ ;  /* 0x000000ff006a7202 */ /* 0x000fc60000000f00 */
[----:B------:R-:W-:Y:S01]  /*27d0*/  FMUL.FTZ R118, R105, c[0x0][0x1e8] ;  /* 0x00007a0069767a20 */ /* 0x000fe20000410000 */
[----:B------:R-:W-:-:S07]  /*27e0*/  HFMA2.MMA R105, -RZ, RZ, 0, 0 ;  /* 0x00000000ff697435 */ /* 0x000fce00000001ff */
[----:B------:R-:W-:Y:S02]  /*27f0*/  @P6 HADD2.F32 R107, -RZ, R64.H1_H1 ;  /* 0x30000040ff6b6230 */ /* 0x000fe40000004100 */
[----:B-----5:R-:W-:-:S03]  /*2800*/  @P6 HADD2.F32 R119, -RZ, R88.H1_H1 ;  /* 0x30000058ff776230 */ /* 0x020fc60000004100 */
[----:B------:R-:W-:Y:S02]  /*2810*/  @P6 FMUL.FTZ R105, R118, R107 ;  /* 0x0000006b76696220 */ /* 0x000fe40000410000 */
[----:B------:R-:W-:-:S03]  /*2820*/  @P6 FMUL.FTZ R106, R119, R118 ;  /* 0x00000076776a6220 */ /* 0x000fc60000410000 */
[----:B------:R-:W-:Y:S01]  /*2830*/  F2FP.PACK_AB R105, RZ, R105 ;  /* 0x00000069ff69723e */ /* 0x000fe200000000ff */
[----:B------:R-:W-:-:S03]  /*2840*/  FADD.FTZ R49, R49, R106 ;  /* 0x0000006a31317221 */ /* 0x000fc60000010000 */
[----:B------:R-:W-:Y:S02]  /*2850*/  PRMT R96, R96, 0x5410, R105 ;  /* 0x0000541060607816 */ /* 0x000fe40000000069 */
.L_x_5063:
[----:B------:R-:W-:Y:S05]  /*2860*/  BSYNC B1 ;  /* 0x0000000000017941 */ /* 0x000fea0003800000 */
.L_x_5062:
        /* <DEDUP_REMOVED lines=11> */
.L_x_5065:
[----:B------:R-:W-:Y:S05]  /*2920*/  BSYNC B1 ;  /* 0x0000000000017941 */ /* 0x000fea0003800000 */
.L_x_5064:
[----:B------:R-:W-:Y:S01]  /*2930*/  BSSY B1, `(.L_x_5066) ;  /* 0x000000f000017945 */ /* 0x000fe20003800000 */
[----:B------:R-:W-:Y:S02]  /*2940*/  @!P5 ISETP.NE.U32.AND P2, PT, RZ, c[0x0][0x218], PT ;  /* 0x00008600ff00da0c */ /* 0x000fe40003f45070 */
[----:B------:R-:W-:Y:S01]  /*2950*/  @!P5 ISETP.NE.AND.EX P1, PT, RZ, c[0x0][0x21c], PT, P1 ;  /* 0x00008700ff00da0c */ /* 0x000fe20003f25310 */
[----:B------:R-:W-:Y:S07]  /*2960*/  @!P4 BRA `(.L_x_5067) ;  /* 0x000000b00000c947 */ /* 0x000fee0003800000 */
[----:B------:R-:W-:Y:S01]  /*2970*/  LOP3.LUT P6, RZ, R134, 0xff0000, RZ, 0xc0, !PT ;  /* 0x00ff000086ff7812 */ /* 0x000fe200078cc0ff */
[----:B------:R-:W-:-:S04]  /*2980*/  FMUL.FTZ R106, R105, c[0x0][0x1ec] ;  /* 0x00007b00696a7a20 */ /* 0x000fc80000410000 */
        /* <DEDUP_REMOVED lines=9> */
.L_x_5067:
[----:B------:R-:W-:Y:S05]  /*2a20*/  BSYNC B1 ;  /* 0x0000000000017941 */ /* 0x000fea0003800000 */
.L_x_5066:
        /* <DEDUP_REMOVED lines=11> */
.L_x_5069:
[----:B------:R-:W-:Y:S05]  /*2ae0*/  BSYNC B1 ;  /* 0x0000000000017941 */ /* 0x000fea0003800000 */
.L_x_5068:
        /* <DEDUP_REMOVED lines=16> */
.L_x_5071:
[----:B------:R-:W-:Y:S05]  /*2bf0*/  BSYNC B1 ;  /* 0x0000000000017941 */ /* 0x000fea0003800000 */
.L_x_5070:
        /* <DEDUP_REMOVED lines=11> */
.L_x_5073:
[----:B------:R-:W-:Y:S05]  /*2cb0*/  BSYNC B1 ;  /* 0x0000000000017941 */ /* 0x000fea0003800000 */
.L_x_5072:
        /* <DEDUP_REMOVED lines=15> */
.L_x_5075:
[----:B------:R-:W-:Y:S05]  /*2db0*/  BSYNC B1 ;  /* 0x0000000000017941 */ /* 0x000fea0003800000 */
.L_x_5074:
        /* <DEDUP_REMOVED lines=11> */
.L_x_5077:
[----:B------:R-:W-:Y:S05]  /*2e70*/  BSYNC B1 ;  /* 0x0000000000017941 */ /* 0x000fea0003800000 */
.L_x_5076:
        /* <DEDUP_REMOVED lines=17> */
.L_x_5079:
[----:B------:R-:W-:Y:S05]  /*2f90*/  BSYNC B1 ;  /* 0x0000000000017941 */ /* 0x000fea0003800000 */
.L_x_5078:
        /* <DEDUP_REMOVED lines=11> */
.L_x_5081:
[----:B------:R-:W-:Y:S05]  /*3050*/  BSYNC B1 ;  /* 0x0000000000017941 */ /* 0x000fea0003800000 */
.L_x_5080:
        /* <DEDUP_REMOVED lines=13> */
.L_x_5083:
[----:B------:R-:W-:Y:S05]  /*3130*/  BSYNC B1 ;  /* 0x0000000000017941 */ /* 0x000fea0003800000 */
.L_x_5082:
        /* <DEDUP_REMOVED lines=11> */
.L_x_5085:
[----:B------:R-:W-:Y:S05]  /*31f0*/  BSYNC B1 ;  /* 0x0000000000017941 */ /* 0x000fea0003800000 */
.L_x_5084:
        /* <DEDUP_REMOVED lines=22> */
.L_x_5087:
[----:B------:R-:W-:Y:S05]  /*3360*/  BSYNC B1 ;  /* 0x0000000000017941 */ /* 0x000fea0003800000 */
.L_x_5086:
[----:B------:R-:W-:Y:S02]  /*3370*/  @P0 MOV R137, 0x20 ;  /* 0x0000002000890802 */ /* 0x000fe40000000f00 */
[----:B------:R-:W-:Y:S02]  /*3380*/  @P4 MOV R105, 0x10 ;  /* 0x0000001000694802 */ /* 0x000fe40000000f00 */
[----:B------:R-:W-:Y:S01]  /*3390*/  MOV R107, c[0x0][0x160] ;  /* 0x00005800006b7a02 */ /* 0x000fe20000000f00 */
[----:B------:R-:W-:-:S03]  /*33a0*/  @P0 IMAD.WIDE.U32 R136, R136, R137, c[0x0][0x258] ;  /* 0x0000960088880625 */ /* 0x000fc600078e0089 */
[----:B------:R-:W-:Y:S01]  /*33b0*/  LEA R2, R107, R2, 0x2 ;  /* 0x000000026b027211 */ /* 0x000fe200078e10ff */
[----:B------:R-:W-:Y:S01]  /*33c0*/  @P4 IMAD.WIDE.U32 R104, R140, R105, c[0x0][0x248] ;  /* 0x000092008c684625 */ /* 0x000fe200078e0069 */
[----:B------:R0:W-:Y:S04]  /*33d0*/  @P0 STG.E.128 [R136.64], R92 ;  /* 0x0000005c88000986 */ /* 0x0001e8000c101d04 */
[----:B------:R0:W-:Y:S01]  /*33e0*/  @P0 STG.E.128 [R136.64+0x10], R100 ;  /* 0x0000106488000986 */ /* 0x0001e2000c101d04 */
[----:B------:R-:W-:-:S03]  /*33f0*/  ISETP.GE.AND P0, PT, R2, c[0x0][0x164], PT ;  /* 0x0000590002007a0c */ /* 0x000fc60003f06270 */
[----:B------:R0:W-:Y:S10]  /*3400*/  @P4 STG.E.128 [R104.64], R96 ;  /* 0x0000006068004986 */ /* 0x0001f4000c101d04 */
[----:B0----5:R-:W-:Y:S01]  /*3410*/  @P0 CALL.REL.NOINC `(.L_x_5016) ;  /* 0x0000001000000944 */ /* 0x021fe20003c00000 */
[----:B------:R-:W-:Y:S05]  /*3420*/  BRA `(.L_x_5088) ;  /* 0xffffd13000007947 */ /* 0x000fea000383ffff */
.L_x_5016:
[----:B------:R-:W-:Y:S05]  /*3430*/  BSYNC B0 ;  /* 0x0000000000007941 */ /* 0x000fea0003800000 */
.L_x_5014:
[----:B-----5:R-:W0:Y:S01]  /*3440*/  S2R R64, SR_TID.X ;  /* 0x0000000000407919 */ /* 0x020e220000002100 */
[----:B------:R-:W-:Y:S01]  /*3450*/  WARPSYNC 0xffffffff ;  /* 0xffffffff00007948 */ /* 0x000fe20003800000 */
[----:B0-----:R-:W-:-:S04]  /*3460*/  SHF.L.U32 R2, R64, 0x1, RZ ;  /* 0x0000000140027819 */ /* 0x001fc800000006ff */
[----:B------:R-:W-:-:S04]  /*3470*/  LOP3.LUT R3, R2, 0x7ffffc0, RZ, 0xc0, !PT ;  /* 0x07ffffc002037812 */ /* 0x000fc800078ec0ff */
[----:B------:R-:W-:-:S04]  /*3480*/  LOP3.LUT R3, R3, 0x1f, R0, 0xf8, !PT ;  /* 0x0000001f03037812 */ /* 0x000fc800078ef800 */
[----:B------:R-:W-:-:S05]  /*3490*/  SHF.L.U32 R3, R3, 0x5, RZ ;  /* 0x0000000503037819 */ /* 0x000fca00000006ff */
        /* <DEDUP_REMOVED lines=138> */
.L_x_5020:
[----:B------:R-:W-:Y:S01]  /*3d40*/  HFMA2.MMA R144, -RZ, RZ, 0, 5.9604644775390625e-08 ;  /* 0x00000001ff907435 */ /* 0x000fe200000001ff */
[----:B------:R-:W-:-:S02]  /*3d50*/  MOV R159, R106 ;  /* 0x0000006a009f7202 */ /* 0x000fc40000000f00 */
[----:B------:R-:W-:Y:S02]  /*3d60*/  MOV R143, 0x1f ;  /* 0x0000001f008f7802 */ /* 0x000fe40000000f00 */
[----:B------:R-:W-:Y:S02]  /*3d70*/  MOV R118, 0xffffffff ;  /* 0xffffffff00767802 */ /* 0x000fe40000000f00 */
[----:B------:R-:W-:Y:S02]  /*3d80*/  MOV R104, 0x3da0 ;  /* 0x00003da000687802 */ /* 0x000fe40000000f00 */
[----:B------:R-:W-:Y:S05]  /*3d90*/  CALL.REL.NOINC `($__internal_139_$__cuda_sm70_shflsync_bfly_p) ;  /* 0x0000045000007944 */ /* 0x000fea0003c00000 */
[----:B-1----:R-:W-:Y:S01]  /*3da0*/  MOV R119, R118 ;  /* 0x0000007600777202 */ /* 0x002fe20000000f00 */
[----:B0-----:R-:W-:Y:S05]  /*3db0*/  BRA `(.L_x_5089) ;  /* 0xffffd50000007947 */ /* 0x001fea000383ffff */
.L_x_5021:
[----:B------:R-:W-:Y:S01]  /*3dc0*/  HFMA2.MMA R144, -RZ, RZ, 0, 5.9604644775390625e-08 ;  /* 0x00000001ff907435 */ /* 0x000fe200000001ff */
[----:B------:R-:W-:Y:S02]  /*3dd0*/  MOV R159, R107 ;  /* 0x0000006b009f7202 */ /* 0x000fe40000000f00 */
[----:B------:R-:W-:Y:S02]  /*3de0*/  MOV R143, 0x1f ;  /* 0x0000001f008f7802 */ /* 0x000fe40000000f00 */
[----:B------:R-:W-:-:S02]  /*3df0*/  MOV R118, 0xffffffff ;  /* 0xffffffff00767802 */ /* 0x000fc40000000f00 */
[----:B------:R-:W-:Y:S02]  /*3e00*/  MOV R104, 0x3e20 ;  /* 0x00003e2000687802 */ /* 0x000fe40000000f00 */
[----:B01----:R-:W-:Y:S05]  /*3e10*/  CALL.REL.NOINC `($__internal_139_$__cuda_sm70_shflsync_bfly_p) ;  /* 0x000003d000007944 */ /* 0x003fea0003c00000 */
[----:B------:R-:W-:Y:S01]  /*3e20*/  FADD.FTZ R119, R119, R106 ;  /* 0x0000006a77777221 */ /* 0x000fe20000010000 */
[----:B0-----:R-:W-:Y:S01]  /*3e30*/  HFMA2.MMA R144, -RZ, RZ, 0, 1.1920928955078125e-07 ;  /* 0x00000002ff907435 */ /* 0x001fe200000001ff */
[----:B-1----:R-:W-:Y:S01]  /*3e40*/  FADD.FTZ R107, R107, R118 ;  /* 0x000000766b6b7221 */ /* 0x002fe20000010000 */
[----:B------:R-:W-:Y:S02]  /*3e50*/  MOV R143, 0x1f ;  /* 0x0000001f008f7802 */ /* 0x000fe40000000f00 */
[----:B------:R-:W-:Y:S02]  /*3e60*/  MOV R118, 0xffffffff ;  /* 0xffffffff00767802 */ /* 0x000fe40000000f00 */
[----:B------:R-:W-:Y:S02]  /*3e70*/  MOV R159, R119 ;  /* 0x00000077009f7202 */ /* 0x000fe40000000f00 */
[----:B------:R-:W-:Y:S02]  /*3e80*/  MOV R104, 0x3ea0 ;  /* 0x00003ea000687802 */ /* 0x000fe40000000f00 */
[----:B------:R-:W-:Y:S05]  /*3e90*/  CALL.REL.NOINC `($__internal_139_$__cuda_sm70_shflsync_bfly_p) ;  /* 0x0000035000007944 */ /* 0x000fea0003c00000 */
[----:B0-----:R-:W-:Y:S01]  /*3ea0*/  HFMA2.MMA R144, -RZ, RZ, 0, 1.1920928955078125e-07 ;  /* 0x00000002ff907435 */ /* 0x001fe200000001ff */
[----:B-1----:R-:W-:-:S02]  /*3eb0*/  MOV R106, R118 ;  /* 0x00000076006a7202 */ /* 0x002fc40000000f00 */
[----:B------:R-:W-:Y:S02]  /*3ec0*/  MOV R159, R107 ;  /* 0x0000006b009f7202 */ /* 0x000fe40000000f00 */
[----:B------:R-:W-:Y:S02]  /*3ed0*/  MOV R143, 0x1f ;  /* 0x0000001f008f7802 */ /* 0x000fe40000000f00 */
[----:B------:R-:W-:Y:S02]  /*3ee0*/  MOV R118, 0xffffffff ;  /* 0xffffffff00767802 */ /* 0x000fe40000000f00 */
[----:B------:R-:W-:Y:S02]  /*3ef0*/  MOV R104, 0x3f10 ;  /* 0x00003f1000687802 */ /* 0x000fe40000000f00 */
[----:B------:R-:W-:Y:S05]  /*3f00*/  CALL.REL.NOINC `($__internal_139_$__cuda_sm70_shflsync_bfly_p) ;  /* 0x000002e000007944 */ /* 0x000fea0003c00000 */
[----:B------:R-:W-:Y:S01]  /*3f10*/  FADD.FTZ R119, R106, R119 ;  /* 0x000000776a777221 */ /* 0x000fe20000010000 */
[----:B0-----:R-:W-:Y:S01]  /*3f20*/  HFMA2.MMA R144, -RZ, RZ, 0, 2.384185791015625e-07 ;  /* 0x00000004ff907435 */ /* 0x001fe200000001ff */
[----:B-1----:R-:W-:Y:S01]  /*3f30*/  FADD.FTZ R107, R107, R118 ;  /* 0x000000766b6b7221 */ /* 0x002fe20000010000 */
[----:B------:R-:W-:Y:S02]  /*3f40*/  MOV R143, 0x1f ;  /* 0x0000001f008f7802 */ /* 0x000fe40000000f00 */
[----:B------:R-:W-:-:S02]  /*3f50*/  MOV R118, 0xffffffff ;  /* 0xffffffff00767802 */ /* 0x000fc40000000f00 */
[----:B------:R-:W-:Y:S02]  /*3f60*/  MOV R159, R119 ;  /* 0x00000077009f7202 */ /* 0x000fe40000000f00 */
[----:B------:R-:W-:Y:S02]  /*3f70*/  MOV R104, 0x3f90 ;  /* 0x00003f9000687802 */ /* 0x000fe40000000f00 */
[----:B------:R-:W-:Y:S05]  /*3f80*/  CALL.REL.NOINC `($__internal_139_$__cuda_sm70_shflsync_bfly_p) ;  /* 0x0000026000007944 */ /* 0x000fea0003c00000 */
[----:B0-----:R-:W-:Y:S01]  /*3f90*/  HFMA2.MMA R144, -RZ, RZ, 0, 2.384185791015625e-07 ;  /* 0x00000004ff907435 */ /* 0x001fe200000001ff */
[----:B-1----:R-:W-:Y:S02]  /*3fa0*/  MOV R106, R118 ;  /* 0x00000076006a7202 */ /* 0x002fe40000000f00 */
[----:B------:R-:W-:Y:S02]  /*3fb0*/  MOV R159, R107 ;  /* 0x0000006b009f7202 */ /* 0x000fe40000000f00 */
[----:B------:R-:W-:Y:S02]  /*3fc0*/  MOV R143, 0x1f ;  /* 0x0000001f008f7802 */ /* 0x000fe40000000f00 */
[----:B------:R-:W-:Y:S02]  /*3fd0*/  MOV R118, 0xffffffff ;  /* 0xffffffff00767802 */ /* 0x000fe40000000f00 */
[----:B------:R-:W-:-:S02]  /*3fe0*/  MOV R104, 0x4000 ;  /* 0x0000400000687802 */ /* 0x000fc40000000f00 */
[----:B------:R-:W-:Y:S05]  /*3ff0*/  CALL.REL.NOINC `($__internal_139_$__cuda_sm70_shflsync_bfly_p) ;  /* 0x000001f000007944 */ /* 0x000fea0003c00000 */
[----:B------:R-:W-:Y:S01]  /*4000*/  FADD.FTZ R119, R106, R119 ;  /* 0x000000776a777221 */ /* 0x000fe20000010000 */
[----:B0-----:R-:W-:Y:S01]  /*4010*/  HFMA2.MMA R144, -RZ, RZ, 0, 4.76837158203125e-07 ;  /* 0x00000008ff907435 */ /* 0x001fe200000001ff */
[----:B-1----:R-:W-:Y:S01]  /*4020*/  FADD.FTZ R107, R107, R118 ;  /* 0x000000766b6b7221 */ /* 0x002fe20000010000 */
[----:B------:R-:W-:-:S02]  /*4030*/  MOV R143, 0x1f ;  /* 0x0000001f008f7802 */ /* 0x000fc40000000f00 */
[----:B------:R-:W-:Y:S02]  /*4040*/  MOV R118, 0xffffffff ;  /* 0xffffffff00767802 */ /* 0x000fe40000000f00 */
[----:B------:R-:W-:Y:S02]  /*4050*/  MOV R159, R119 ;  /* 0x00000077009f7202 */ /* 0x000fe40000000f00 */
[----:B------:R-:W-:Y:S02]  /*4060*/  MOV R104, 0x4080 ;  /* 0x0000408000687802 */ /* 0x000fe40000000f00 */
[----:B------:R-:W-:Y:S05]  /*4070*/  CALL.REL.NOINC `($__internal_139_$__cuda_sm70_shflsync_bfly_p) ;  /* 0x0000017000007944 */ /* 0x000fea0003c00000 */
[----:B0-----:R-:W-:Y:S01]  /*4080*/  HFMA2.MMA R144, -RZ, RZ, 0, 4.76837158203125e-07 ;  /* 0x00000008ff907435 */ /* 0x001fe200000001ff */
[----:B-1----:R-:W-:Y:S02]  /*4090*/  MOV R106, R118 ;  /* 0x00000076006a7202 */ /* 0x002fe40000000f00 */
[----:B------:R-:W-:Y:S02]  /*40a0*/  MOV R159, R107 ;  /* 0x0000006b009f7202 */ /* 0x000fe40000000f00 */
[----:B------:R-:W-:Y:S02]  /*40b0*/  MOV R143, 0x1f ;  /* 0x0000001f008f7802 */ /* 0x000fe40000000f00 */
[----:B------:R-:W-:-:S02]  /*40c0*/  MOV R118, 0xffffffff ;  /* 0xffffffff00767802 */ /* 0x000fc40000000f00 */
[----:B------:R-:W-:Y:S02]  /*40d0*/  MOV R104, 0x40f0 ;  /* 0x000040f000687802 */ /* 0x000fe40000000f00 */
[----:B------:R-:W-:Y:S05]  /*40e0*/  CALL.REL.NOINC `($__internal_139_$__cuda_sm70_shflsync_bfly_p) ;  /* 0x0000010000007944 */ /* 0x000fea0003c00000 */
[----:B------:R-:W-:Y:S01]  /*40f0*/  FADD.FTZ R106, R106, R119 ;  /* 0x000000776a6a7221 */ /* 0x000fe20000010000 */
[----:B0-----:R-:W-:Y:S01]  /*4100*/  HFMA2.MMA R144, -RZ, RZ, 0, 9.5367431640625e-07 ;  /* 0x00000010ff907435 */ /* 0x001fe200000001ff */
[----:B-1----:R-:W-:Y:S01]  /*4110*/  FADD.FTZ R107, R107, R118 ;  /* 0x000000766b6b7221 */ /* 0x002fe20000010000 */
[----:B------:R-:W-:Y:S02]  /*4120*/  MOV R143, 0x1f ;  /* 0x0000001f008f7802 */ /* 0x000fe40000000f00 */
[----:B------:R-:W-:Y:S02]  /*4130*/  MOV R118, 0xffffffff ;  /* 0xffffffff00767802 */ /* 0x000fe40000000f00 */
[----:B------:R-:W-:Y:S02]  /*4140*/  MOV R159, R106 ;  /* 0x0000006a009f7202 */ /* 0x000fe40000000f00 */
[----:B------:R-:W-:Y:S02]  /*4150*/  MOV R104, 0x4170 ;  /* 0x0000417000687802 */ /* 0x000fe40000000f00 */
[----:B------:R-:W-:Y:S05]  /*4160*/  CALL.REL.NOINC `($__internal_139_$__cuda_sm70_shflsync_bfly_p) ;  /* 0x0000008000007944 */ /* 0x000fea0003c00000 */
[----:B0-----:R-:W-:Y:S01]  /*4170*/  HFMA2.MMA R144, -RZ, RZ, 0, 9.5367431640625e-07 ;  /* 0x00000010ff907435 */ /* 0x001fe200000001ff */
[----:B-1----:R-:W-:-:S02]  /*4180*/  MOV R119, R118 ;  /* 0x0000007600777202 */ /* 0x002fc40000000f00 */
[----:B------:R-:W-:Y:S02]  /*4190*/  MOV R159, R107 ;  /* 0x0000006b009f7202 */ /* 0x000fe40000000f00 */
[----:B------:R-:W-:Y:S02]  /*41a0*/  MOV R143, 0x1f ;  /* 0x0000001f008f7802 */ /* 0x000fe40000000f00 */
[----:B------:R-:W-:Y:S02]  /*41b0*/  MOV R118, 0xffffffff ;  /* 0xffffffff00767802 */ /* 0x000fe40000000f00 */
[----:B------:R-:W-:Y:S02]  /*41c0*/  MOV R104, 0x41e0 ;  /* 0x000041e000687802 */ /* 0x000fe40000000f00 */
[----:B------:R-:W-:Y:S05]  /*41d0*/  CALL.REL.NOINC `($__internal_139_$__cuda_sm70_shflsync_bfly_p) ;  /* 0x0000001000007944 */ /* 0x000fea0003c00000 */
[----:B01----:R-:W-:Y:S05]  /*41e0*/  BRA `(.L_x_5090) ;  /* 0xffffd1f000007947 */ /* 0x003fea000383ffff */
        .weak           $__internal_139_$__cuda_sm70_shflsync_bfly_p
        .type           $__internal_139_$__cuda_sm70_shflsync_bfly_p,@function
        .size           $__internal_139_$__cuda_sm70_shflsync_bfly_p,(.L_x_7317 - $__internal_139_$__cuda_sm70_shflsync_bfly_p)
$__internal_139_$__cuda_sm70_shflsync_bfly_p:
[----:B------:R-:W-:Y:S01]  /*41f0*/  HFMA2.MMA R105, -RZ, RZ, 0, 0 ;  /* 0x00000000ff697435 */ /* 0x000fe200000001ff */
[----:B------:R-:W-:Y:S04]  /*4200*/  WARPSYNC R118 ;  /* 0x0000007600007348 */ /* 0x000fe80003800000 */
[----:B------:R0:W1:Y:S01]  /*4210*/  SHFL.BFLY PT, R118, R159, R144, R143 ;  /* 0x0c0000909f767389 */ /* 0x00006200000e008f */
[----:B------:R-:W-:Y:S05]  /*4220*/  RET.REL.NODEC R104 `(_ZN10layer_norm13ln_bwd_kernelINS_13Kernel_traitsI6__halfS2_fS2_fjLj512ELj1ELj4ELj1ELj16ENS_18Kernel_traits_baseILj512ES2_S2_fS2_fjLj128EEEEELb1ELb1ELb1ELb1EEEvNS_9BwdParamsE) ;  /* 0xffffbdd068007950 */ /* 0x000fea0003c3ffff */
.L_x_5091:
        /* <DEDUP_REMOVED lines=13> */
.L_x_7317:


//--------------------- .text._ZN10layer_norm13ln_bwd_kernelINS_13Kernel_traitsIf6__halffS2_fjLj512ELj1ELj4ELj1ELj16ENS_18Kernel_traits_baseILj512EfS2_fS2_fjLj128EEEEELb0ELb0ELb0ELb0EEEvNS_9BwdParamsE --------------------------
	.section	.text._ZN10layer_norm13ln_bwd_kernelINS_13Kernel_traitsIf6__halffS2_fjLj512ELj1ELj4ELj1ELj16ENS_18Kernel_traits_baseILj512EfS2_fS2_fjLj128EEEEELb0ELb0ELb0ELb0EEEvNS_9BwdParamsE,"ax",@progbits
	.sectioninfo	@"SHI_REGISTERS=128"
	.align	128
        .global         _ZN10layer_norm13ln_bwd_kernelINS_13Kernel_traitsIf6__halffS2_fjLj512ELj1ELj4ELj1ELj16ENS_18Kernel_traits_baseILj512EfS2_fS2_fjLj128EEEEELb0ELb0ELb0ELb0EEEvNS_9BwdParamsE
        .type           _ZN10layer_norm13ln_bwd_kernelINS_13Kernel_traitsIf6__halffS2_fjLj512ELj1ELj4ELj1ELj16ENS_18Kernel_traits_baseILj512EfS2_fS2_fjLj128EEEEELb0ELb0ELb0ELb0EEEvNS_9BwdParamsE,@function
        .size           _ZN10layer_norm13ln_bwd_kernelINS_13Kernel_traitsIf6__halffS2_fjLj512ELj1ELj4ELj1ELj16ENS_18Kernel_traits_baseILj512EfS2_fS2_fjLj128EEEEELb0ELb0ELb0ELb0EEEvNS_9BwdParamsE,(.L_x_7318 - _ZN10layer_norm13ln_bwd_kernelINS_13Kernel_traitsIf6__halffS2_fjLj512ELj1ELj4ELj1ELj16ENS_18Kernel_traits_baseILj512EfS2_fS2_fjLj128EEEEELb0ELb0ELb0ELb0EEEvNS_9BwdParamsE)
        .other          _ZN10layer_norm13ln_bwd_kernelINS_13Kernel_traitsIf6__halffS2_fjLj512ELj1ELj4ELj1ELj16ENS_18Kernel_traits_baseILj512EfS2_fS2_fjLj128EEEEELb0ELb0ELb0ELb0EEEvNS_9BwdParamsE,@"STO_CUDA_ENTRY STV_DEFAULT"
_ZN10layer_norm13ln_bwd_kernelINS_13Kernel_traitsIf6__halffS2_fjLj512ELj1ELj4ELj1ELj16ENS_18Kernel_traits_baseILj512EfS2_fS2_fjLj128EEEEELb0ELb0ELb0ELb0EEEvNS_9BwdParamsE:
.text._ZN10layer_norm13ln_bwd_kernelINS_13Kernel_traitsIf6__halffS2_fjLj512ELj1ELj4ELj1ELj16ENS_18Kernel_traits_baseILj512EfS2_fS2_fjLj128EEEEELb0ELb0ELb0ELb0EEEvNS_9BwdParamsE:
        /* <DEDUP_REMOVED lines=45> */
.L_x_5104:
        /* <DEDUP_REMOVED lines=20> */
[----:B--2---:R-:W-:Y:S01]  /*0410*/  FSEL R101, R86, RZ, !P1 ;  /* 0x000000ff56657208 */ /* 0x004fe20004800000 */
[----:B---3--:R-:W-:Y:S01]  /*0420*/  @P0 HADD2.F32 R99, -RZ, R84.H0_H0 ;  /* 0x20000054ff630230 */ /* 0x008fe20000004100 */
[----:B------:R-:W-:Y:S05]  /*0430*/  @!P2 BRA `(.L_x_5095) ;  /* 0x000004e00000a947 */ /* 0x000fea0003800000 */
[----:B-1----:R-:W-:Y:S02]  /*0440*/  LEA R96, P0, R0, c[0x0][0x188], 0x5 ;  /* 0x0000620000607a11 */ /* 0x002fe400078028ff */
[----:B------:R-:W-:-:S02]  /*0450*/  MOV R93, 0x10 ;  /* 0x00000010005d7802 */ /* 0x000fc40000000f00 */
[----:B------:R-:W-:-:S03]  /*0460*/  LEA.HI.X R97, R0, c[0x0][0x18c], RZ, 0x5, P0 ;  /* 0x0000630000617a11 */ /* 0x000fc600000f2cff */
[----:B------:R-:W-:Y:S02]  /*0470*/  IMAD.WIDE.U32 R92, R0, R93, c[0x0][0x208] ;  /* 0x00008200005c7625 */ /* 0x000fe400078e005d */
        /* <DEDUP_REMOVED lines=13> */
[----:B-1---5:R-:W-:Y:S01]  /*0550*/  FMUL.FTZ R6, R100, R115 ;  /* 0x0000007364067220 */ /* 0x022fe20000410000 */
[----:B------:R-:W-:Y:S01]  /*0560*/  HADD2.F32 R92, -RZ, R92.H1_H1 ;  /* 0x3000005cff5c7230 */ /* 0x000fe20000004100 */
[C---:B------:R-:W-:Y:S01]  /*0570*/  FADD.FTZ R125, -R101.reuse, R87 ;  /* 0x00000057657d7221 */ /* 0x040fe20000010100 */
[--C-:B------:R-:W-:Y:S01]  /*0580*/  HADD2.F32 R123, -RZ, R93.reuse.H0_H0 ;  /* 0x2000005dff7b7230 */ /* 0x100fe20000004100 */
[----:B------:R-:W-:Y:S01]  /*0590*/  FADD.FTZ R32, R32, R121 ;  /* 0x0000007920207221 */ /* 0x000fe20000010000 */
[----:B------:R-:W-:Y:S01]  /*05a0*/  HADD2.F32 R114, -RZ, R93.H1_H1 ;  /* 0x3000005dff727230 */ /* 0x000fe20000004100 */
[-C--:B------:R-:W-:Y:S01]  /*05b0*/  FFMA.FTZ R48, R6, R121.reuse, R48 ;  /* 0x0000007906307223 */ /* 0x080fe20000010030 */
[--C-:B0-----:R-:W-:Y:S01]  /*05c0*/  HADD2.F32 R97, -RZ, R94.reuse.H0_H0 ;  /* 0x2000005eff617230 */ /* 0x101fe20000004100 */
[----:B------:R-:W-:Y:S01]  /*05d0*/  FMUL.FTZ R121, R56, R121 ;  /* 0x0000007938797220 */ /* 0x000fe20000410000 */
[--C-:B------:R-:W-:Y:S01]  /*05e0*/  HADD2.F32 R85, -RZ, R95.reuse.H0_H0 ;  /* 0x2000005fff557230 */ /* 0x100fe20000004100 */
[C---:B----4-:R-:W-:Y:S01]  /*05f0*/  FADD.FTZ R87, -R101.reuse, R10 ;  /* 0x0000000a65577221 */ /* 0x050fe20000010100 */
[----:B------:R-:W-:Y:S01]  /*0600*/  HADD2.F32 R84, -RZ, R95.H1_H1 ;  /* 0x3000005fff547230 */ /* 0x000fe20000004100 */
[C---:B------:R-:W-:Y:S01]  /*0610*/  FADD.FTZ R93, -R101.reuse, R11 ;  /* 0x0000000b655d7221 */ /* 0x040fe20000010100 */
[----:B------:R-:W-:Y:S01]  /*0620*/  HADD2.F32 R94, -RZ, R94.H1_H1 ;  /* 0x3000005eff5e7230 */ /* 0x000fe20000004100 */
[----:B------:R-:W-:-:S02]  /*0630*/  FADD.FTZ R117, -R101, R86 ;  /* 0x0000005665757221 */ /* 0x000fc40000010100 */
[----:B------:R-:W-:Y:S02]  /*0640*/  FMUL.FTZ R119, R100, R119 ;  /* 0x0000007764777220 */ /* 0x000fe40000410000 */
[----:B------:R-:W-:Y:S02]  /*0650*/  FMUL.FTZ R118, R57, R92 ;  /* 0x0000005c39767220 */ /* 0x000fe40000410000 */
[----:B------:R-:W-:Y:S02]  /*0660*/  FADD.FTZ R11, RZ, R121 ;  /* 0x00000079ff0b7221 */ /* 0x000fe40000010000 */
[----:B------:R-:W-:Y:S02]  /*0670*/  FFMA.FTZ R10, R6, R121, RZ ;  /* 0x00000079060a7223 */ /* 0x000fe400000100ff */
[C---:B------:R-:W-:Y:S02]  /*0680*/  FMUL.FTZ R115, R100.reuse, R125 ;  /* 0x0000007d64737220 */ /* 0x040fe40000410000 */
[----:B------:R-:W-:-:S02]  /*0690*/  FMUL.FTZ R117, R100, R117 ;  /* 0x0000007564757220 */ /* 0x000fc40000410000 */
[----:B------:R-:W-:Y:S02]  /*06a0*/  FMUL.FTZ R116, R58, R123 ;  /* 0x0000007b3a747220 */ /* 0x000fe40000410000 */
[----:B------:R-:W-:Y:S02]  /*06b0*/  FADD.FTZ R11, R11, R118 ;  /* 0x000000760b0b7221 */ /* 0x000fe40000010000 */
[----:B------:R-:W-:Y:S02]  /*06c0*/  FFMA.FTZ R86, R119, R118, R10 ;  /* 0x0000007677567223 */ /* 0x000fe4000001000a */
[----:B------:R-:W-:Y:S02]  /*06d0*/  FADD.FTZ R35, R35, R114 ;  /* 0x0000007223237221 */ /* 0x000fe40000010000 */
[----:B------:R-:W-:Y:S02]  /*06e0*/  FFMA.FTZ R51, R115, R114, R51 ;  /* 0x0000007273337223 */ /* 0x000fe40000010033 */
[----:B------:R-:W-:-:S02]  /*06f0*/  FADD.FTZ R7, -R101, R8 ;  /* 0x0000000865077221 */ /* 0x000fc40000010100 */
[----:B------:R-:W-:Y:S02]  /*0700*/  FMUL.FTZ R114, R59, R114 ;  /* 0x000000723b727220 */ /* 0x000fe40000410000 */
        /* <DEDUP_REMOVED lines=33> */
.L_x_5095:
[----:B-1----:R-:W-:Y:S05]  /*0920*/  BSYNC B1 ;  /* 0x0000000000017941 */ /* 0x002fea0003800000 */
.L_x_5094:
        /* <DEDUP_REMOVED lines=18> */
[----:B0-----:R-:W-:-:S02]  /*0a50*/  FADD.FTZ R105, -R101, R87 ;  /* 0x0000005765697221 */ /* 0x001fc40000010100 */
[C---:B---3--:R-:W-:Y:S01]  /*0a60*/  FADD.FTZ R107, -R101.reuse, R88 ;  /* 0x00000058656b7221 */ /* 0x048fe20000010100 */
[--C-:B----4-:R-:W-:Y:S01]  /*0a70*/  HADD2.F32 R86, -RZ, R93.reuse.H1_H1 ;  /* 0x3000005dff567230 */ /* 0x110fe20000004100 */
[C---:B------:R-:W-:Y:S01]  /*0a80*/  FADD.FTZ R85, -R101.reuse, R89 ;  /* 0x0000005965557221 */ /* 0x040fe20000010100 */
[----:B------:R-:W-:Y:S01]  /*0a90*/  HADD2.F32 R104, -RZ, R93.H0_H0 ;  /* 0x2000005dff687230 */ /* 0x000fe20000004100 */
[C---:B------:R-:W-:Y:S01]  /*0aa0*/  FADD.FTZ R111, -R101.reuse, R90 ;  /* 0x0000005a656f7221 */ /* 0x040fe20000010100 */
[----:B------:R-:W-:Y:S01]  /*0ab0*/  HADD2.F32 R93, -RZ, R94.H0_H0 ;  /* 0x2000005eff5d7230 */ /* 0x000fe20000004100 */
[----:B------:R-:W-:Y:S01]  /*0ac0*/  FADD.FTZ R101, -R101, R91 ;  /* 0x0000005b65657221 */ /* 0x000fe20000010100 */
[--C-:B------:R-:W-:Y:S01]  /*0ad0*/  HADD2.F32 R91, -RZ, R92.reuse.H0_H0 ;  /* 0x2000005cff5b7230 */ /* 0x100fe20000004100 */
[C---:B-----5:R-:W-:Y:S01]  /*0ae0*/  FMUL.FTZ R89, R100.reuse, R113 ;  /* 0x0000007164597220 */ /* 0x060fe20000410000 */
[----:B------:R-:W-:Y:S01]  /*0af0*/  HADD2.F32 R92, -RZ, R92.H1_H1 ;  /* 0x3000005cff5c7230 */ /* 0x000fe20000004100 */
[----:B-1----:R-:W-:Y:S01]  /*0b00*/  FMUL.FTZ R102, R100, R105 ;  /* 0x0000006964667220 */ /* 0x002fe20000410000 */
[----:B------:R-:W-:Y:S01]  /*0b10*/  HADD2.F32 R94, -RZ, R94.H1_H1 ;  /* 0x3000005eff5e7230 */ /* 0x000fe20000004100 */
[-C--:B------:R-:W-:Y:S01]  /*0b20*/  FMUL.FTZ R90, R64, R91.reuse ;  /* 0x0000005b405a7220 */ /* 0x080fe20000410000 */
[--C-:B------:R-:W-:Y:S01]  /*0b30*/  HADD2.F32 R87, -RZ, R95.reuse.H0_H0 ;  /* 0x2000005fff577230 */ /* 0x100fe20000004100 */
[----:B------:R-:W-:Y:S01]  /*0b40*/  FADD.FTZ R24, R24, R91 ;  /* 0x0000005b18187221 */ /* 0x000fe20000010000 */
[----:B------:R-:W-:Y:S01]  /*0b50*/  HADD2.F32 R84, -RZ, R95.H1_H1 ;  /* 0x3000005fff547230 */ /* 0x000fe20000004100 */
[----:B------:R-:W-:-:S02]  /*0b60*/  FFMA.FTZ R40, R89, R91, R40 ;  /* 0x0000005b59287223 */ /* 0x000fc40000010028 */
[----:B------:R-:W-:Y:S02]  /*0b70*/  FMUL.FTZ R91, R100, R109 ;  /* 0x0000006d645b7220 */ /* 0x000fe40000410000 */
[----:B------:R-:W-:Y:S02]  /*0b80*/  FADD.FTZ R27, R27, R86 ;  /* 0x000000561b1b7221 */ /* 0x000fe40000010000 */
[-C--:B------:R-:W-:Y:S02]  /*0b90*/  FFMA.FTZ R43, R102, R86.reuse, R43 ;  /* 0x00000056662b7223 */ /* 0x080fe4000001002b */
[----:B------:R-:W-:Y:S02]  /*0ba0*/  FMUL.FTZ R105, R67, R86 ;  /* 0x0000005643697220 */ /* 0x000fe40000410000 */
        /* <DEDUP_REMOVED lines=39> */
.L_x_5097:
[----:B------:R-:W-:Y:S05]  /*0e20*/  BSYNC B1 ;  /* 0x0000000000017941 */ /* 0x000fea0003800000 */
.L_x_5096:
[----:B------:R-:W-:Y:S05]  /*0e30*/  BRA.DIV ~URZ, `(.L_x_5098) ;  /* 0x000012a27f007947 */ /* 0x000fea000b800000 */
[----:B------:R0:W1:Y:S02]  /*0e40*/  SHFL.BFLY PT, R86, R123, 0x1, 0x1f ;  /* 0x0c201f007b567f89 */ /* 0x00006400000e0000 */
.L_x_5105:
        /* <DEDUP_REMOVED lines=10> */
[----:B0-----:R-:W-:Y:S02]  /*0ef0*/  FADD.FTZ R93, R84, R93 ;  /* 0x0000005d545d7221 */ /* 0x001fe40000010000 */
[----:B-1----:R-:W-:-:S03]  /*0f00*/  FADD.FTZ R94, R87, R86 ;  /* 0x00000056575e7221 */ /* 0x002fc60000010000 */
[----:B------:R-:W0:Y:S04]  /*0f10*/  SHFL.BFLY PT, R86, R93, 0x8, 0x1f ;  /* 0x0d001f005d567f89 */ /* 0x000e2800000e0000 */
[----:B------:R-:W1:Y:S01]  /*0f20*/  SHFL.BFLY PT, R95, R94, 0x8, 0x1f ;  /* 0x0d001f005e5f7f89 */ /* 0x000e6200000e0000 */
[----:B0-----:R-:W-:Y:S02]  /*0f30*/  FADD.FTZ R86, R93, R86 ;  /* 0x000000565d567221 */ /* 0x001fe40000010000 */
[----:B-1----:R-:W-:-:S03]  /*0f40*/  FADD.FTZ R92, R94, R95 ;  /* 0x0000005f5e5c7221 */ /* 0x002fc60000010000 */
[----:B------:R0:W1:Y:S04]  /*0f50*/  SHFL.BFLY PT, R95, R86, 0x10, 0x1f ;  /* 0x0e001f00565f7f89 */ /* 0x00006800000e0000 */
[----:B------:R0:W2:Y:S02]  /*0f60*/  SHFL.BFLY PT, R85, R92, 0x10, 0x1f ;  /* 0x0e001f005c557f89 */ /* 0x0000a400000e0000 */
.L_x_5106:
[----:B-1----:R-:W-:Y:S01]  /*0f70*/  FADD.FTZ R95, R95, R86 ;  /* 0x000000565f5f7221 */ /* 0x002fe20000010000 */
[----:B------:R-:W-:Y:S01]  /*0f80*/  BSSY B1, `(.L_x_5100) ;  /* 0x0000046000017945 */ /* 0x000fe20003800000 */
[----:B--2---:R-:W-:Y:S02]  /*0f90*/  FADD.FTZ R85, R85, R92 ;  /* 0x0000005c55557221 */ /* 0x004fe40000010000 */
[----:B------:R-:W-:Y:S02]  /*0fa0*/  FMUL.FTZ R95, R95, c[0x0][0x1e0] ;  /* 0x000078005f5f7a20 */ /* 0x000fe40000410000 */
[----:B------:R-:W-:-:S03]  /*0fb0*/  FMUL.FTZ R94, R85, c[0x0][0x1e0] ;  /* 0x00007800555e7a20 */ /* 0x000fc60000410000 */
[----:B------:R-:W-:Y:S01]  /*0fc0*/  FSEL R95, R95, RZ, !P1 ;  /* 0x000000ff5f5f7208 */ /* 0x000fe20004800000 */
        /* <DEDUP_REMOVED lines=10> */
[-C--:B------:R-:W-:Y:S02]  /*1070*/  FFMA.FTZ R87, R117, R94.reuse, R95 ;  /* 0x0000005e75577223 */ /* 0x080fe4000001005f */
[----:B------:R-:W-:Y:S02]  /*1080*/  FADD.FTZ R120, R8, -R123 ;  /* 0x8000007b08787221 */ /* 0x000fe40000010000 */
[-CC-:B------:R-:W-:Y:S02]  /*1090*/  FFMA.FTZ R125, R9, R94.reuse, R95.reuse ;  /* 0x0000005e097d7223 */ /* 0x180fe4000001005f */
[-CC-:B------:R-:W-:Y:S02]  /*10a0*/  FFMA.FTZ R123, R11, R94.reuse, R95.reuse ;  /* 0x0000005e0b7b7223 */ /* 0x180fe4000001005f */
[----:B------:R-:W-:Y:S02]  /*10b0*/  FFMA.FTZ R84, R98, R94, R95 ;  /* 0x0000005e62547223 */ /* 0x000fe4000001005f */
[----:B------:R-:W-:-:S02]  /*10c0*/  FADD.FTZ R93, R114, -R93 ;  /* 0x8000005d725d7221 */ /* 0x000fc40000010000 */
[----:B------:R-:W-:Y:S02]  /*10d0*/  FADD.FTZ R85, R118, -R85 ;  /* 0x8000005576557221 */ /* 0x000fe40000010000 */
[----:B0-----:R-:W-:Y:S02]  /*10e0*/  FADD.FTZ R86, R116, -R87 ;  /* 0x8000005774567221 */ /* 0x001fe40000010000 */
        /* <DEDUP_REMOVED lines=10> */
[----:B------:R-:W-:Y:S01]  /*1190*/  FMUL.FTZ R122, R100, R87 ;  /* 0x00000057647a7220 */ /* 0x000fe20000410000 */
[----:B------:R-:W-:Y:S01]  /*11a0*/  @P1 MOV R87, 0x20 ;  /* 0x0000002000571802 */ /* 0x000fe20000000f00 */
        /* <DEDUP_REMOVED lines=24> */
[----:B------:R-:W-:Y:S01]  /*1330*/  FMUL.FTZ R84, R84, R99 ;  /* 0x0000006354547220 */ /* 0x000fe20000410000 */
[----:B------:R-:W-:Y:S01]  /*1340*/  F2FP.PACK_AB R85, R92, R85 ;  /* 0x000000555c55723e */ /* 0x000fe200000000ff */
[----:B------:R-:W-:-:S02]  /*1350*/  FMUL.FTZ R123, R123, R99 ;  /* 0x000000637b7b7220 */ /* 0x000fc40000410000 */
[----:B------:R-:W-:Y:S01]  /*1360*/  FMUL.FTZ R122, R122, R99 ;  /* 0x000000637a7a7220 */ /* 0x000fe20000410000 */
[----:B------:R-:W-:Y:S02]  /*1370*/  F2FP.PACK_AB R84, R84, R101 ;  /* 0x000000655454723e */ /* 0x000fe400000000ff */
[----:B0-----:R-:W-:Y:S01]  /*1380*/  F2FP.PACK_AB R86, R120, R93 ;  /* 0x0000005d7856723e */ /* 0x001fe200000000ff */
[----:B------:R-:W-:Y:S01]  /*1390*/  HFMA2.MMA R93, -RZ, RZ, 0, 9.5367431640625e-07 ;  /* 0x00000010ff5d7435 */ /* 0x000fe200000001ff */
[----:B------:R-:W-:-:S09]  /*13a0*/  F2FP.PACK_AB R87, R122, R123 ;  /* 0x0000007b7a57723e */ /* 0x000fd200000000ff */
[C---:B------:R-:W-:Y:S01]  /*13b0*/  IMAD.WIDE.U32 R92, R0.reuse, R93, c[0x0][0x248] ;  /* 0x00009200005c7625 */ /* 0x040fe200078e005d */
[----:B------:R-:W-:-:S04]  /*13c0*/  IADD3 R0, R0, 0x20, RZ ;  /* 0x0000002000007810 */ /* 0x000fc80007ffe0ff */
[----:B------:R0:W-:Y:S03]  /*13d0*/  STG.E.128 [R92.64], R84 ;  /* 0x000000545c007986 */ /* 0x0001e6000c101d04 */
.L_x_5101:
[----:B------:R-:W-:Y:S05]  /*13e0*/  BSYNC B1 ;  /* 0x0000000000017941 */ /* 0x000fea0003800000 */
.L_x_5100:
        /* <DEDUP_REMOVED lines=46> */
[-C--:B------:R-:W-:Y:S01]  /*16d0*/  FMUL.FTZ R85, R85, R99.reuse ;  /* 0x0000006355557220 */ /* 0x080fe20000410000 */
[----:B------:R-:W-:Y:S01]  /*16e0*/  SEL R82, R95, R82, P1 ;  /* 0x000000525f527207 */ /* 0x000fe20000800000 */
[----:B------:R-:W-:Y:S01]  /*16f0*/  FMUL.FTZ R84, R84, R99 ;  /* 0x0000006354547220 */ /* 0x000fe20000410000 */
[----:B------:R-:W-:Y:S01]  /*1700*/  SEL R83, R100, R83, P1 ;  /* 0x0000005364537207 */ /* 0x000fe20000800000 */
[----:B------:R-:W-:-:S03]  /*1710*/  @P1 IMAD.WIDE.U32 R86, R0, R87, c[0x0][0x258] ;  /* 0x0000960000561625 */ /* 0x000fc600078e0057 */
[----:B------:R-:W-:Y:S01]  /*1720*/  F2FP.PACK_AB R84, R84, R85 ;  /* 0x000000555454723e */ /* 0x000fe200000000ff */
[-C--:B------:R-:W-:Y:S01]  /*1730*/  FMUL.FTZ R123, R123, R99.reuse ;  /* 0x000000637b7b7220 */ /* 0x080fe20000410000 */
[----:B------:R-:W-:Y:S01]  /*1740*/  @P1 STG.E.128 [R86.64], R76 ;  /* 0x0000004c56001986 */ /* 0x000fe2000c101d04 */
[-C--:B------:R-:W-:Y:S02]  /*1750*/  FMUL.FTZ R92, R92, R99.reuse ;  /* 0x000000635c5c7220 */ /* 0x080fe40000410000 */
[-C--:B------:R-:W-:Y:S01]  /*1760*/  FMUL.FTZ R125, R125, R99.reuse ;  /* 0x000000637d7d7220 */ /* 0x080fe20000410000 */
[----:B------:R0:W-:Y:S01]  /*1770*/  @P1 STG.E.128 [R86.64+0x10], R80 ;  /* 0x0000105056001986 */ /* 0x0001e2000c101d04 */
[----:B------:R-:W-:Y:S01]  /*1780*/  FMUL.FTZ R94, R94, R99 ;  /* 0x000000635e5e7220 */ /* 0x000fe20000410000 */
[----:B------:R-:W-:Y:S01]  /*1790*/  F2FP.PACK_AB R85, R92, R123 ;  /* 0x0000007b5c55723e */ /* 0x000fe200000000ff */
[-C--:B------:R-:W-:Y:S02]  /*17a0*/  FMUL.FTZ R95, R95, R99.reuse ;  /* 0x000000635f5f7220 */ /* 0x080fe40000410000 */
[----:B------:R-:W-:-:S02]  /*17b0*/  FMUL.FTZ R100, R100, R99 ;  /* 0x0000006364647220 */ /* 0x000fc40000410000 */
[----:B------:R-:W-:Y:S01]  /*17c0*/  IMAD.WIDE.U32 R92, R0, R93, c[0x0][0x248] ;  /* 0x00009200005c7625 */ /* 0x000fe200078e005d */
[----:B0-----:R-:W-:Y:S02]  /*17d0*/  F2FP.PACK_AB R86, R94, R125 ;  /* 0x0000007d5e56723e */ /* 0x001fe400000000ff */
[----:B------:R-:W-:-:S05]  /*17e0*/  F2FP.PACK_AB R87, R100, R95 ;  /* 0x0000005f6457723e */ /* 0x000fca00000000ff */
[----:B------:R0:W-:Y:S02]  /*17f0*/  STG.E.128 [R92.64], R84 ;  /* 0x000000545c007986 */ /* 0x0001e4000c101d04 */
.L_x_5103:
[----:B------:R-:W-:Y:S05]  /*1800*/  BSYNC B1 ;  /* 0x0000000000017941 */ /* 0x000fea0003800000 */
.L_x_5102:
[----:B------:R-:W-:-:S04]  /*1810*/  MOV R0, c[0x0][0x160] ;  /* 0x0000580000007a02 */ /* 0x000fc80000000f00 */
[----:B------:R-:W-:-:S04]  /*1820*/  LEA R3, R0, R3, 0x2 ;  /* 0x0000000300037211 */ /* 0x000fc800078e10ff */
[----:B------:R-:W-:-:S13]  /*1830*/  ISETP.GE.AND P0, PT, R3, c[0x0][0x164], PT ;  /* 0x0000590003007a0c */ /* 0x000fda0003f06270 */
[----:B0----5:R-:W-:Y:S01]  /*1840*/  @P0 CALL.REL.NOINC `(.L_x_5093) ;  /* 0x0000001000000944 */ /* 0x021fe20003c00000 */
[----:B------:R-:W-:Y:S05]  /*1850*/  BRA `(.L_x_5104) ;  /* 0xffffea7000007947 */ /* 0x000fea000383ffff */
.L_x_5093:
[----:B0-----:R-:W-:Y:S05]  /*1860*/  BSYNC B0 ;  /* 0x0000000000007941 */ /* 0x001fea0003800000 */
.L_x_5092:
        /* <DEDUP_REMOVED lines=135> */
.L_x_5098:
[----:B------:R-:W-:Y:S01]  /*20e0*/  HFMA2.MMA R93, -RZ, RZ, 0, 5.9604644775390625e-08 ;  /* 0x00000001ff5d7435 */ /* 0x000fe200000001ff */
[----:B------:R-:W-:-:S02]  /*20f0*/  MOV R120, R123 ;  /* 0x0000007b00787202 */ /* 0x000fc40000000f00 */
[----:B------:R-:W-:Y:S02]  /*2100*/  MOV R94, 0x1f ;  /* 0x0000001f005e7802 */ /* 0x000fe40000000f00 */
[----:B------:R-:W-:Y:S02]  /*2110*/  MOV R87, 0xffffffff ;  /* 0xffffffff00577802 */ /* 0x000fe40000000f00 */
[----:B------:R-:W-:Y:S02]  /*2120*/  MOV R84, 0x2140 ;  /* 0x0000214000547802 */ /* 0x000fe40000000f00 */
[----:B-----5:R-:W-:Y:S05]  /*2130*/  CALL.REL.NOINC `($__internal_140_$__cuda_sm70_shflsync_bfly_p) ;  /* 0x0000046000007944 */ /* 0x020fea0003c00000 */
[----:B-1----:R-:W-:Y:S01]  /*2140*/  MOV R86, R87 ;  /* 0x0000005700567202 */ /* 0x002fe20000000f00 */
[----:B0-----:R-:W-:Y:S05]  /*2150*/  BRA `(.L_x_5105) ;  /* 0xffffecf000007947 */ /* 0x001fea000383ffff */
.L_x_5099:
[----:B------:R-:W-:Y:S01]  /*2160*/  HFMA2.MMA R93, -RZ, RZ, 0, 5.9604644775390625e-08 ;  /* 0x00000001ff5d7435 */ /* 0x000fe200000001ff */
[----:B------:R-:W-:Y:S02]  /*2170*/  MOV R120, R122 ;  /* 0x0000007a00787202 */ /* 0x000fe40000000f00 */
[----:B------:R-:W-:Y:S02]  /*2180*/  MOV R94, 0x1f ;  /* 0x0000001f005e7802 */ /* 0x000fe40000000f00 */
[----:B------:R-:W-:-:S02]  /*2190*/  MOV R87, 0xffffffff ;  /* 0xffffffff00577802 */ /* 0x000fc40000000f00 */
[----:B------:R-:W-:Y:S02]  /*21a0*/  MOV R84, 0x21c0 ;  /* 0x000021c000547802 */ /* 0x000fe40000000f00 */
[----:B01---5:R-:W-:Y:S05]  /*21b0*/  CALL.REL.NOINC `($__internal_140_$__cuda_sm70_shflsync_bfly_p) ;  /* 0x000003e000007944 */ /* 0x023fea0003c00000 */
[----:B------:R-:W-:Y:S01]  /*21c0*/  FADD.FTZ R123, R86, R123 ;  /* 0x0000007b567b7221 */ /* 0x000fe20000010000 */
[----:B0-----:R-:W-:Y:S01]  /*21d0*/  HFMA2.MMA R93, -RZ, RZ, 0, 1.1920928955078125e-07 ;  /* 0x00000002ff5d7435 */ /* 0x001fe200000001ff */
[----:B-1----:R-:W-:Y:S01]  /*21e0*/  FADD.FTZ R122, R122, R87 ;  /* 0x000000577a7a7221 */ /* 0x002fe20000010000 */
[----:B------:R-:W-:Y:S02]  /*21f0*/  MOV R94, 0x1f ;  /* 0x0000001f005e7802 */ /* 0x000fe40000000f00 */
[----:B------:R-:W-:Y:S02]  /*2200*/  MOV R87, 0xffffffff ;  /* 0xffffffff00577802 */ /* 0x000fe40000000f00 */
[----:B------:R-:W-:Y:S02]  /*2210*/  MOV R120, R123 ;  /* 0x0000007b00787202 */ /* 0x000fe40000000f00 */
[----:B------:R-:W-:Y:S02]  /*2220*/  MOV R84, 0x2240 ;  /* 0x0000224000547802 */ /* 0x000fe40000000f00 */
[----:B------:R-:W-:Y:S05]  /*2230*/  CALL.REL.NOINC `($__internal_140_$__cuda_sm70_shflsync_bfly_p) ;  /* 0x0000036000007944 */ /* 0x000fea0003c00000 */
[----:B0-----:R-:W-:Y:S01]  /*2240*/  HFMA2.MMA R93, -RZ, RZ, 0, 1.1920928955078125e-07 ;  /* 0x00000002ff5d7435 */ /* 0x001fe200000001ff */
[----:B-1----:R-:W-:-:S02]  /*2250*/  MOV R86, R87 ;  /* 0x0000005700567202 */ /* 0x002fc40000000f00 */
[----:B------:R-:W-:Y:S02]  /*2260*/  MOV R120, R122 ;  /* 0x0000007a00787202 */ /* 0x000fe40000000f00 */
[----:B------:R-:W-:Y:S02]  /*2270*/  MOV R94, 0x1f ;  /* 0x0000001f005e7802 */ /* 0x000fe40000000f00 */
[----:B------:R-:W-:Y:S02]  /*2280*/  MOV R87, 0xffffffff ;  /* 0xffffffff00577802 */ /* 0x000fe40000000f00 */
[----:B------:R-:W-:Y:S02]  /*2290*/  MOV R84, 0x22b0 ;  /* 0x000022b000547802 */ /* 0x000fe40000000f00 */
[----:B------:R-:W-:Y:S05]  /*22a0*/  CALL.REL.NOINC `($__internal_140_$__cuda_sm70_shflsync_bfly_p) ;  /* 0x000002f000007944 */ /* 0x000fea0003c00000 */
[----:B------:R-:W-:Y:S01]  /*22b0*/  FADD.FTZ R123, R86, R123 ;  /* 0x0000007b567b7221 */ /* 0x000fe20000010000 */
[----:B0-----:R-:W-:Y:S01]  /*22c0*/  HFMA2.MMA R93, -RZ, RZ, 0, 2.384185791015625e-07 ;  /* 0x00000004ff5d7435 */ /* 0x001fe200000001ff */
[----:B-1----:R-:W-:Y:S01]  /*22d0*/  FADD.FTZ R122, R122, R87 ;  /* 0x000000577a7a7221 */ /* 0x002fe20000010000 */
[----:B------:R-:W-:Y:S02]  /*22e0*/  MOV R94, 0x1f ;  /* 0x0000001f005e7802 */ /* 0x000fe40000000f00 */
[----:B------:R-:W-:-:S02]  /*22f0*/  MOV R87, 0xffffffff ;  /* 0xffffffff00577802 */ /* 0x000fc40000000f00 */
[----:B------:R-:W-:Y:S02]  /*2300*/  MOV R120, R123 ;  /* 0x0000007b00787202 */ /* 0x000fe40000000f00 */
[----:B------:R-:W-:Y:S02]  /*2310*/  MOV R84, 0x2330 ;  /* 0x0000233000547802 */ /* 0x000fe40000000f00 */
[----:B------:R-:W-:Y:S05]  /*2320*/  CALL.REL.NOINC `($__internal_140_$__cuda_sm70_shflsync_bfly_p) ;  /* 0x0000027000007944 */ /* 0x000fea0003c00000 */
[----:B0-----:R-:W-:Y:S01]  /*2330*/  HFMA2.MMA R93, -RZ, RZ, 0, 2.384185791015625e-07 ;  /* 0x00000004ff5d7435 */ /* 0x001fe200000001ff */
[----:B-1----:R-:W-:Y:S02]  /*2340*/  MOV R86, R87 ;  /* 0x0000005700567202 */ /* 0x002fe40000000f00 */
[----:B------:R-:W-:Y:S02]  /*2350*/  MOV R120, R122 ;  /* 0x0000007a00787202 */ /* 0x000fe40000000f00 */
[----:B------:R-:W-:Y:S02]  /*2360*/  MOV R94, 0x1f ;  /* 0x0000001f005e7802 */ /* 0x000fe40000000f00 */
[----:B------:R-:W-:Y:S02]  /*2370*/  MOV R87, 0xffffffff ;  /* 0xffffffff00577802 */ /* 0x000fe40000000f00 */
[----:B------:R-:W-:-:S02]  /*2380*/  MOV R84, 0x23a0 ;  /* 0x000023a000547802 */ /* 0x000fc40000000f00 */
[----:B------:R-:W-:Y:S05]  /*2390*/  CALL.REL.NOINC `($__internal_140_$__cuda_sm70_shflsync_bfly_p) ;  /* 0x0000020000007944 */ /* 0x000fea0003c00000 */
[----:B------:R-:W-:Y:S01]  /*23a0*/  FADD.FTZ R123, R86, R123 ;  /* 0x0000007b567b7221 */ /* 0x000fe20000010000 */
[----:B0-----:R-:W-:Y:S01]  /*23b0*/  HFMA2.MMA R93, -RZ, RZ, 0, 4.76837158203125e-07 ;  /* 0x00000008ff5d7435 */ /* 0x001fe200000001ff */
[----:B-1----:R-:W-:Y:S01]  /*23c0*/  FADD.FTZ R92, R122, R87 ;  /* 0x000000577a5c7221 */ /* 0x002fe20000010000 */
[----:B------:R-:W-:-:S02]  /*23d0*/  MOV R94, 0x1f ;  /* 0x0000001f005e7802 */ /* 0x000fc40000000f00 */
[----:B------:R-:W-:Y:S02]  /*23e0*/  MOV R87, 0xffffffff ;  /* 0xffffffff00577802 */ /* 0x000fe40000000f00 */
[----:B------:R-:W-:Y:S02]  /*23f0*/  MOV R120, R123 ;  /* 0x0000007b00787202 */ /* 0x000fe40000000f00 */
[----:B------:R-:W-:Y:S02]  /*2400*/  MOV R84, 0x2420 ;  /* 0x0000242000547802 */ /* 0x000fe40000000f00 */
[----:B------:R-:W-:Y:S05]  /*2410*/  CALL.REL.NOINC `($__internal_140_$__cuda_sm70_shflsync_bfly_p) ;  /* 0x0000018000007944 */ /* 0x000fea0003c00000 */
[----:B0-----:R-:W-:Y:S01]  /*2420*/  HFMA2.MMA R93, -RZ, RZ, 0, 4.76837158203125e-07 ;  /* 0x00000008ff5d7435 */ /* 0x001fe200000001ff */
[----:B-1----:R-:W-:Y:S02]  /*2430*/  MOV R86, R87 ;  /* 0x0000005700567202 */ /* 0x002fe40000000f00 */
[----:B------:R-:W-:Y:S02]  /*2440*/  MOV R120, R92 ;  /* 0x0000005c00787202 */ /* 0x000fe40000000f00 */
[----:B------:R-:W-:Y:S02]  /*2450*/  MOV R94, 0x1f ;  /* 0x0000001f005e7802 */ /* 0x000fe40000000f00 */
[----:B------:R-:W-:-:S02]  /*2460*/  MOV R87, 0xffffffff ;  /* 0xffffffff00577802 */ /* 0x000fc40000000f00 */
[----:B------:R-:W-:Y:S02]  /*2470*/  MOV R84, 0x2490 ;  /* 0x0000249000547802 */ /* 0x000fe40000000f00 */
[----:B------:R-:W-:Y:S05]  /*2480*/  CALL.REL.NOINC `($__internal_140_$__cuda_sm70_shflsync_bfly_p) ;  /* 0x0000011000007944 */ /* 0x000fea0003c00000 */
[----:B------:R-:W-:Y:S01]  /*2490*/  FADD.FTZ R86, R86, R123 ;  /* 0x0000007b56567221 */ /* 0x000fe20000010000 */
[----:B0-----:R-:W-:Y:S01]  /*24a0*/  HFMA2.MMA R93, -RZ, RZ, 0, 9.5367431640625e-07 ;  /* 0x00000010ff5d7435 */ /* 0x001fe200000001ff */
[----:B-1----:R-:W-:Y:S01]  /*24b0*/  FADD.FTZ R92, R92, R87 ;  /* 0x000000575c5c7221 */ /* 0x002fe20000010000 */
[----:B------:R-:W-:Y:S02]  /*24c0*/  MOV R94, 0x1f ;  /* 0x0000001f005e7802 */ /* 0x000fe40000000f00 */
[----:B------:R-:W-:Y:S02]  /*24d0*/  MOV R87, 0xffffffff ;  /* 0xffffffff00577802 */ /* 0x000fe40000000f00 */
[----:B------:R-:W-:Y:S02]  /*24e0*/  MOV R120, R86 ;  /* 0x0000005600787202 */ /* 0x000fe40000000f00 */
[----:B------:R-:W-:Y:S02]  /*24f0*/  MOV R84, 0x2510 ;  /* 0x0000251000547802 */ /* 0x000fe40000000f00 */
[----:B------:R-:W-:Y:S05]  /*2500*/  CALL.REL.NOINC `($__internal_140_$__cuda_sm70_shflsync_bfly_p) ;  /* 0x0000009000007944 */ /* 0x000fea0003c00000 */
[----:B0-----:R-:W-:Y:S01]  /*2510*/  HFMA2.MMA R93, -RZ, RZ, 0, 9.5367431640625e-07 ;  /* 0x00000010ff5d7435 */ /* 0x001fe200000001ff */
[----:B-1----:R-:W-:-:S02]  /*2520*/  MOV R95, R87 ;  /* 0x00000057005f7202 */ /* 0x002fc40000000f00 */
[----:B------:R-:W-:Y:S02]  /*2530*/  MOV R120, R92 ;  /* 0x0000005c00787202 */ /* 0x000fe40000000f00 */
[----:B------:R-:W-:Y:S02]  /*2540*/  MOV R94, 0x1f ;  /* 0x0000001f005e7802 */ /* 0x000fe40000000f00 */
[----:B------:R-:W-:Y:S02]  /*2550*/  MOV R87, 0xffffffff ;  /* 0xffffffff00577802 */ /* 0x000fe40000000f00 */
[----:B------:R-:W-:Y:S02]  /*2560*/  MOV R84, 0x2580 ;  /* 0x0000258000547802 */ /* 0x000fe40000000f00 */
[----:B------:R-:W-:Y:S05]  /*2570*/  CALL.REL.NOINC `($__internal_140_$__cuda_sm70_shflsync_bfly_p) ;  /* 0x0000002000007944 */ /* 0x000fea0003c00000 */
[----:B-1----:R-:W-:Y:S01]  /*2580*/  MOV R85, R87 ;  /* 0x0000005700557202 */ /* 0x002fe20000000f00 */
[----:B0-----:R-:W-:Y:S05]  /*2590*/  BRA `(.L_x_5106) ;  /* 0xffffe9d000007947 */ /* 0x001fea000383ffff */
        .weak           $__internal_140_$__cuda_sm70_shflsync_bfly_p
        .type           $__internal_140_$__cuda_sm70_shflsync_bfly_p,@function
        .size           $__internal_140_$__cuda_sm70_shflsync_bfly_p,(.L_x_7318 - $__internal_140_$__cuda_sm70_shflsync_bfly_p)
$__internal_140_$__cuda_sm70_shflsync_bfly_p:
[----:B------:R-:W-:Y:S01]  /*25a0*/  HFMA2.MMA R85, -RZ, RZ, 0, 0 ;  /* 0x00000000ff557435 */ /* 0x000fe200000001ff */
[----:B------:R-:W-:Y:S04]  /*25b0*/  WARPSYNC R87 ;  /* 0x0000005700007348 */ /* 0x000fe80003800000 */
[----:B------:R0:W1:Y:S01]  /*25c0*/  SHFL.BFLY PT, R87, R120, R93, R94 ;  /* 0x0c00005d78577389 */ /* 0x00006200000e005e */
[----:B------:R-:W-:Y:S05]  /*25d0*/  RET.REL.NODEC R84 `(_ZN10layer_norm13ln_bwd_kernelINS_13Kernel_traitsIf6__halffS2_fjLj512ELj1ELj4ELj1ELj16ENS_18Kernel_traits_baseILj512EfS2_fS2_fjLj128EEEEELb0ELb0ELb0ELb0EEEvNS_9BwdParamsE) ;  /* 0xffffda2054007950 */ /* 0x000fea0003c3ffff */
.L_x_5107:
        /* <DEDUP_REMOVED lines=10> */
.L_x_7318:


//--------------------- .text._ZN10layer_norm13ln_bwd_kernelINS_13Kernel_traitsIf6__halffS2_fjLj512ELj1ELj4ELj1ELj16ENS_18Kernel_traits_baseILj512EfS2_fS2_fjLj128EEEEELb0ELb0ELb0ELb1EEEvNS_9BwdParamsE --------------------------
	.section	.text._ZN10layer_norm13ln_bwd_kernelINS_13Kernel_traitsIf6__halffS2_fjLj512ELj1ELj4ELj1ELj16ENS_18Kernel_traits_baseILj512EfS2_fS2_fjLj128EEEEELb0ELb0ELb0ELb1EEEvNS_9BwdParamsE,"ax",@progbits
	.sectioninfo	@"SHI_REGISTERS=128"
	.align	128
        .global         _ZN10layer_norm13ln_bwd_kernelINS_13Kernel_traitsIf6__halffS2_fjLj512ELj1ELj4ELj1ELj16ENS_18Kernel_traits_baseILj512EfS2_fS2_fjLj128EEEEELb0ELb0ELb0ELb1EEEvNS_9BwdParamsE
        .type           _ZN10layer_norm13ln_bwd_kernelINS_13Kernel_traitsIf6__halffS2_fjLj512ELj1ELj4ELj1ELj16ENS_18Kernel_traits_baseILj512EfS2_fS2_fjLj128EEEEELb0ELb0ELb0ELb1EEEvNS_9BwdParamsE,@function
        .size           _ZN10layer_norm13ln_bwd_kernelINS_13Kernel_traitsIf6__halffS2_fjLj512ELj1ELj4ELj1ELj16ENS_18Kernel_traits_baseILj512EfS2_fS2_fjLj128EEEEELb0ELb0ELb0ELb1EEEvNS_9BwdParamsE,(.L_x_7319 - _ZN10layer_norm13ln_bwd_kernelINS_13Kernel_traitsIf6__halffS2_fjLj512ELj1ELj4ELj1ELj16ENS_18Kernel_traits_baseILj512EfS2_fS2_fjLj128EEEEELb0ELb0ELb0ELb1EEEvNS_9BwdParamsE)
        .other          _ZN10layer_norm13ln_bwd_kernelINS_13Kernel_traitsIf6__halffS2_fjLj512ELj1ELj4ELj1ELj16ENS_18Kernel_traits_baseILj512EfS2_fS2_fjLj128EEEEELb0ELb0ELb0ELb1EEEvNS_9BwdParamsE,@"STO_CUDA_ENTRY STV_DEFAULT"
_ZN10layer_norm13ln_bwd_kernelINS_13Kernel_traitsIf6__halffS2_fjLj512ELj1ELj4ELj1ELj16ENS_18Kernel_traits_baseILj512EfS2_fS2_fjLj128EEEEELb0ELb0ELb0ELb1EEEvNS_9BwdParamsE:
.text._ZN10layer_norm13ln_bwd_kernelINS_13Kernel_traitsIf6__halffS2_fjLj512ELj1ELj4ELj1ELj16ENS_18Kernel_traits_baseILj512EfS2_fS2_fjLj128EEEEELb0ELb0ELb0ELb1EEEvNS_9BwdParamsE:
        /* <DEDUP_REMOVED lines=26> */
.L_x_5109:
        /* <DEDUP_REMOVED lines=27> */
.L_x_5115:
[----:B------:R-:W-:Y:S01]  /*0350*/  IMAD R56, R105, c[0x0][0x168], RZ ;  /* 0x00005a0069387a24 */ /* 0x000fe200078e02ff */
[----:B------:R-:W-:-:S02]  /*0360*/  ISETP.NE.U32.AND P0, PT, RZ, c[0x0][0x1c0], PT ;  /* 0x00007000ff007a0c */ /* 0x000fc40003f05070 */
[----:B------:R-:W-:Y:S02]  /*0370*/  MOV R98, 0x4 ;  /* 0x0000000400627802 */ /* 0x000fe40000000f00 */
[----:B------:R-:W-:Y:S02]  /*0380*/  SHF.R.S32.HI R57, RZ, 0x1f, R56 ;  /* 0x0000001fff397819 */ /* 0x000fe40000011438 */
[----:B------:R-:W-:Y:S01]  /*0390*/  ISETP.NE.AND.EX P0, PT, RZ, c[0x0][0x1c4], PT, P0 ;  /* 0x00007100ff007a0c */ /* 0x000fe20003f05300 */
[----:B------:R-:W-:Y:S01]  /*03a0*/  IMAD.WIDE R68, R105, R98, c[0x0][0x1a0] ;  /* 0x0000680069447625 */ /* 0x000fe200078e0262 */
[----:B------:R-:W-:Y:S02]  /*03b0*/  LEA.HI R57, R57, R56, RZ, 0x3 ;  /* 0x0000003839397211 */ /* 0x000fe400078f18ff */
[----:B------:R-:W-:Y:S02]  /*03c0*/  LOP3.LUT R56, R0, 0x1f, RZ, 0xc0, !PT ;  /* 0x0000001f00387812 */ /* 0x000fe400078ec0ff */
[----:B------:R-:W-:Y:S01]  /*03d0*/  MOV R96, 0x20 ;  /* 0x0000002000607802 */ /* 0x000fe20000000f00 */
[----:B------:R0:W2:Y:S01]  /*03e0*/  LDG.E R113, [R68.64] ;  /* 0x0000000444717981 */ /* 0x0000a2000c1e1900 */
[----:B------:R-:W-:-:S02]  /*03f0*/  LEA.HI.SX32 R109, R57, R56, 0x1d ;  /* 0x00000038396d7211 */ /* 0x000fc400078feaff */
[----:B------:R-:W-:Y:S02]  /*0400*/  MOV R72, 0x10 ;  /* 0x0000001000487802 */ /* 0x000fe40000000f00 */
[C---:B------:R-:W-:Y:S01]  /*0410*/  IADD3 R108, R109.reuse, 0x20, RZ ;  /* 0x000000206d6c7810 */ /* 0x040fe20007ffe0ff */
[----:B------:R-:W-:Y:S01]  /*0420*/  IMAD.WIDE.U32 R110, R109, R96, c[0x0][0x188] ;  /* 0x000062006d6e7625 */ /* 0x000fe200078e0060 */
[----:B------:R-:W-:Y:S02]  /*0430*/  SHF.R.S32.HI R58, RZ, 0x1f, R105 ;  /* 0x0000001fff3a7819 */ /* 0x000fe40000011469 */
        /* <DEDUP_REMOVED lines=22> */
[----:B------:R-:W-:-:S02]  /*05a0*/  ISETP.NE.AND P1, PT, R106, RZ, PT ;  /* 0x000000ff6a00720c */ /* 0x000fc40003f25270 */
[----:B0-----:R-:W-:Y:S02]  /*05b0*/  MOV R102, 0x3f800000 ;  /* 0x3f80000000667802 */ /* 0x001fe40000000f00 */
[----:B--2---:R-:W-:-:S05]  /*05c0*/  FSEL R99, R113, RZ, !P1 ;  /* 0x000000ff71637208 */ /* 0x004fca0004800000 */
[C---:B----4-:R-:W-:Y:S02]  /*05d0*/  FADD.FTZ R103, -R99.reuse, R56 ;  /* 0x0000003863677221 */ /* 0x050fe40000010100 */
[C---:B------:R-:W-:Y:S01]  /*05e0*/  FADD.FTZ R113, -R99.reuse, R59 ;  /* 0x0000003b63717221 */ /* 0x040fe20000010100 */
[--C-:B---3--:R-:W-:Y:S01]  /*05f0*/  HADD2.F32 R59, -RZ, R60.reuse.H0_H0 ;  /* 0x2000003cff3b7230 */ /* 0x108fe20000004100 */
[C---:B------:R-:W-:Y:S01]  /*0600*/  FADD.FTZ R121, -R99.reuse, R70 ;  /* 0x0000004663797221 */ /* 0x040fe20000010100 */
[----:B------:R-:W-:Y:S01]  /*0610*/  HADD2.F32 R56, -RZ, R61.H1_H1 ;  /* 0x3000003dff387230 */ /* 0x000fe20000004100 */
[----:B------:R-:W-:Y:S01]  /*0620*/  FMUL.FTZ R70, R98, R103 ;  /* 0x0000006762467220 */ /* 0x000fe20000410000 */
[----:B------:R-:W-:Y:S01]  /*0630*/  HADD2.F32 R60, -RZ, R60.H1_H1 ;  /* 0x3000003cff3c7230 */ /* 0x000fe20000004100 */
[C---:B------:R-:W-:Y:S02]  /*0640*/  FADD.FTZ R57, -R99.reuse, R57 ;  /* 0x0000003963397221 */ /* 0x040fe40000010100 */
[----:B-1----:R-:W-:-:S02]  /*0650*/  FADD.FTZ R111, -R99, R58 ;  /* 0x0000003a636f7221 */ /* 0x002fc40000010100 */
[----:B------:R-:W-:Y:S02]  /*0660*/  FMUL.FTZ R113, R98, R113 ;  /* 0x0000007162717220 */ /* 0x000fe40000410000 */
[----:B------:R-:W-:Y:S02]  /*0670*/  FADD.FTZ R104, R59, R104 ;  /* 0x000000683b687221 */ /* 0x000fe40000010000 */
[-C--:B------:R-:W-:Y:S01]  /*0680*/  FFMA.FTZ R107, R70, R59.reuse, R107 ;  /* 0x0000003b466b7223 */ /* 0x080fe2000001006b */
[--C-:B------:R-:W-:Y:S01]  /*0690*/  HADD2.F32 R58, -RZ, R73.reuse.H0_H0 ;  /* 0x20000049ff3a7230 */ /* 0x100fe20000004100 */
[C---:B------:R-:W-:Y:S01]  /*06a0*/  FADD.FTZ R115, -R99.reuse, R64 ;  /* 0x0000004063737221 */ /* 0x040fe20000010100 */
[----:B------:R-:W-:Y:S01]  /*06b0*/  HADD2.F32 R64, -RZ, R73.H1_H1 ;  /* 0x30000049ff407230 */ /* 0x000fe20000004100 */
[C---:B------:R-:W-:Y:S01]  /*06c0*/  FADD.FTZ R119, -R99.reuse, R68 ;  /* 0x0000004463777221 */ /* 0x040fe20000010100 */
[--C-:B------:R-:W-:Y:S01]  /*06d0*/  HADD2.F32 R125, -RZ, R75.reuse.H0_H0 ;  /* 0x2000004bff7d7230 */ /* 0x100fe20000004100 */
[----:B------:R-:W-:Y:S01]  /*06e0*/  FMUL.FTZ R59, R28, R59 ;  /* 0x0000003b1c3b7220 */ /* 0x000fe20000410000 */
[----:B------:R-:W-:Y:S01]  /*06f0*/  HADD2.F32 R68, -RZ, R75.H1_H1 ;  /* 0x3000004bff447230 */ /* 0x000fe20000004100 */
[C---:B------:R-:W-:Y:S01]  /*0700*/  FADD.FTZ R117, -R99.reuse, R66 ;  /* 0x0000004263757221 */ /* 0x040fe20000010100 */
[----:B------:R-:W-:Y:S01]  /*0710*/  HADD2.F32 R95, -RZ, R61.H0_H0 ;  /* 0x2000003dff5f7230 */ /* 0x000fe20000004100 */
[C---:B------:R-:W-:Y:S01]  /*0720*/  FADD.FTZ R75, -R99.reuse, R76 ;  /* 0x0000004c634b7221 */ /* 0x040fe20000010100 */
[--C-:B------:R-:W-:Y:S01]  /*0730*/  HADD2.F32 R66, -RZ, R74.reuse.H0_H0 ;  /* 0x2000004aff427230 */ /* 0x100fe20000004100 */
[C---:B------:R-:W-:Y:S01]  /*0740*/  FADD.FTZ R65, -R99.reuse, R65 ;  /* 0x0000004163417221 */ /* 0x040fe20000010100 */
[----:B------:R-:W-:Y:S01]  /*0750*/  HADD2.F32 R73, -RZ, R74.H1_H1 ;  /* 0x3000004aff497230 */ /* 0x000fe20000004100 */
[----:B------:R-:W-:-:S02]  /*0760*/  FADD.FTZ R67, -R99, R67 ;  /* 0x0000004363437221 */ /* 0x000fc40000010100 */
[C---:B------:R-:W-:Y:S02]  /*0770*/  FADD.FTZ R69, -R99.reuse, R69 ;  /* 0x0000004563457221 */ /* 0x040fe40000010100 */
[C---:B------:R-:W-:Y:S02]  /*0780*/  FADD.FTZ R71, -R99.reuse, R71 ;  /* 0x0000004763477221 */ /* 0x040fe40000010100 */
[C---:B------:R-:W-:Y:S02]  /*0790*/  FADD.FTZ R77, -R99.reuse, R77 ;  /* 0x0000004d634d7221 */ /* 0x040fe40000010100 */
[C---:B------:R-:W-:Y:S02]  /*07a0*/  FADD.FTZ R78, -R99.reuse, R78 ;  /* 0x0000004e634e7221 */ /* 0x040fe40000010100 */
[----:B------:R-:W-:Y:S02]  /*07b0*/  FADD.FTZ R79, -R99, R79 ;  /* 0x0000004f634f7221 */ /* 0x000fe40000010100 */
[----:B------:R-:W-:-:S02]  /*07c0*/  FMUL.FTZ R74, R98, R57 ;  /* 0x00000039624a7220 */ /* 0x000fc40000410000 */
[----:B------:R-:W-:Y:S02]  /*07d0*/  FMUL.FTZ R76, R98, R111 ;  /* 0x0000006f624c7220 */ /* 0x000fe40000410000 */
[----:B------:R-:W-:Y:S02]  /*07e0*/  FADD.FTZ R90, R56, R90 ;  /* 0x0000005a385a7221 */ /* 0x000fe40000010000 */
[-C--:B------:R-:W-:Y:S02]  /*07f0*/  FFMA.FTZ R91, R113, R56.reuse, R91 ;  /* 0x00000038715b7223 */ /* 0x080fe4000001005b */
[----:B------:R-:W-:Y:S01]  /*0800*/  FMUL.FTZ R94, R31, R56 ;  /* 0x000000381f5e7220 */ /* 0x000fe20000410000 */
[----:B------:R-:W-:Y:S01]  /*0810*/  HADD2.F32 R97, -RZ, R63.H0_H0 ;  /* 0x2000003fff617230 */ /* 0x000fe20000004100 */
[----:B------:R-:W-:Y:S02]  /*0820*/  FMUL.FTZ R99, R29, R60 ;  /* 0x0000003c1d637220 */ /* 0x000fe40000410000 */
[----:B------:R-:W-:-:S02]  /*0830*/  FADD.FTZ R56, RZ, R59 ;  /* 0x0000003bff387221 */ /* 0x000fc40000010000 */
[----:B------:R-:W-:Y:S01]  /*0840*/  FFMA.FTZ R57, R70, R59, RZ ;  /* 0x0000003b46397223 */ /* 0x000fe200000100ff */
[----:B------:R-:W-:Y:S01]  /*0850*/  HADD2.F32 R63, -RZ, R63.H1_H1 ;  /* 0x3000003fff3f7230 */ /* 0x000fe20000004100 */
[----:B------:R-:W-:Y:S02]  /*0860*/  FADD.FTZ R92, R95, R92 ;  /* 0x0000005c5f5c7221 */ /* 0x000fe40000010000 */
[----:B------:R-:W-:Y:S02]  /*0870*/  FFMA.FTZ R93, R76, R95, R93 ;  /* 0x0000005f4c5d7223 */ /* 0x000fe4000001005d */
[----:B------:R-:W-:Y:S02]  /*0880*/  FMUL.FTZ R67, R98, R67 ;  /* 0x0000004362437220 */ /* 0x000fe40000410000 */
[----:B------:R-:W-:Y:S02]  /*0890*/  FMUL.FTZ R95, R30, R95 ;  /* 0x0000005f1e5f7220 */ /* 0x000fe40000410000 */
[----:B------:R-:W-:-:S02]  /*08a0*/  FADD.FTZ R56, R56, R99 ;  /* 0x0000006338387221 */ /* 0x000fc40000010000 */
[----:B------:R-:W-:Y:S01]  /*08b0*/  FFMA.FTZ R57, R74, R99, R57 ;  /* 0x000000634a397223 */ /* 0x000fe20000010039 */
[----:B------:R-:W-:Y:S01]  /*08c0*/  HADD2.F32 R61, -RZ, R62.H0_H0 ;  /* 0x2000003eff3d7230 */ /* 0x000fe20000004100 */
[----:B------:R-:W-:Y:S02]  /*08d0*/  FADD.FTZ R100, R60, R100 ;  /* 0x000000643c647221 */ /* 0x000fe40000010000 */
[----:B------:R-:W-:Y:S02]  /*08e0*/  FFMA.FTZ R101, R74, R60, R101 ;  /* 0x0000003c4a657223 */ /* 0x000fe40000010065 */
[----:B------:R-:W-:Y:S02]  /*08f0*/  FMUL.FTZ R60, R98, R115 ;  /* 0x00000073623c7220 */ /* 0x000fe40000410000 */
[----:B------:R-:W-:Y:S02]  /*0900*/  FADD.FTZ R88, R63, R88 ;  /* 0x000000583f587221 */ /* 0x000fe40000010000 */
[----:B------:R-:W-:-:S02]  /*0910*/  FFMA.FTZ R6, R67, R63, R6 ;  /* 0x0000003f43067223 */ /* 0x000fc40000010006 */
[----:B------:R-:W-:Y:S02]  /*0920*/  FMUL.FTZ R110, R27, R63 ;  /* 0x0000003f1b6e7220 */ /* 0x000fe40000410000 */
[----:B------:R-:W-:Y:S02]  /*0930*/  FADD.FTZ R63, R56, R95 ;  /* 0x0000005f383f7221 */ /* 0x000fe40000010000 */
[----:B------:R-:W-:Y:S01]  /*0940*/  FFMA.FTZ R57, R76, R95, R57 ;  /* 0x0000005f4c397223 */ /* 0x000fe20000010039 */
[----:B------:R-:W-:Y:S01]  /*0950*/  HADD2.F32 R62, -RZ, R62.H1_H1 ;  /* 0x3000003eff3e7230 */ /* 0x000fe20000004100 */
[----:B------:R-:W-:Y:S02]  /*0960*/  FADD.FTZ R82, R61, R82 ;  /* 0x000000523d527221 */ /* 0x000fe40000010000 */
[----:B------:R-:W-:Y:S02]  /*0970*/  FMUL.FTZ R65, R98, R65 ;  /* 0x0000004162417220 */ /* 0x000fe40000410000 */
[----:B------:R-:W-:-:S02]  /*0980*/  FFMA.FTZ R83, R60, R61, R83 ;  /* 0x0000003d3c537223 */ /* 0x000fc40000010053 */
[----:B------:R-:W-:Y:S02]  /*0990*/  FMUL.FTZ R61, R24, R61 ;  /* 0x0000003d183d7220 */ /* 0x000fe40000410000 */
        /* <DEDUP_REMOVED lines=13> */
[--C-:B------:R-:W-:Y:S01]  /*0a70*/  HADD2.F32 R123, -RZ, R72.reuse.H0_H0 ;  /* 0x20000048ff7b7230 */ /* 0x100fe20000004100 */
[----:B------:R-:W-:Y:S02]  /*0a80*/  FADD.FTZ R63, R56, R97 ;  /* 0x00000061383f7221 */ /* 0x000fe40000010000 */
[----:B------:R-:W-:Y:S01]  /*0a90*/  FFMA.FTZ R57, R96, R97, R57 ;  /* 0x0000006160397223 */ /* 0x000fe20000010039 */
[----:B------:R-:W-:Y:S01]  /*0aa0*/  HADD2.F32 R72, -RZ, R72.H1_H1 ;  /* 0x30000048ff487230 */ /* 0x000fe20000004100 */
[C---:B------:R-:W-:Y:S01]  /*0ab0*/  FMUL.FTZ R69, R98.reuse, R69 ;  /* 0x0000004562457220 */ /* 0x040fe20000410000 */
[----:B------:R-:W-:Y:S01]  /*0ac0*/  @P0 HADD2.F32 R102, -RZ, R112.H0_H0 ;  /* 0x20000070ff660230 */ /* 0x000fe20000004100 */
        /* <DEDUP_REMOVED lines=39> */
[-C--:B------:R-:W-:Y:S02]  /*0d40*/  FMUL.FTZ R63, R19, R68.reuse ;  /* 0x00000044133f7220 */ /* 0x080fe40000410000 */
        /* <DEDUP_REMOVED lines=11> */
.L_x_5116:
        /* <DEDUP_REMOVED lines=18> */
.L_x_5117:
        /* <DEDUP_REMOVED lines=13> */
[-CC-:B------:R-:W-:Y:S01]  /*0ff0*/  FFMA.FTZ R76, R76, R57.reuse, R56.reuse ;  /* 0x000000394c4c7223 */ /* 0x180fe20000010038 */
[----:B0-----:R-:W-:Y:S01]  /*1000*/  @P0 MOV R68, 0x20 ;  /* 0x0000002000440802 */ /* 0x001fe20000000f00 */
[-CC-:B------:R-:W-:Y:S02]  /*1010*/  FFMA.FTZ R113, R113, R57.reuse, R56.reuse ;  /* 0x0000003971717223 */ /* 0x180fe40000010038 */
[-CC-:B------:R-:W-:Y:S02]  /*1020*/  FFMA.FTZ R121, R121, R57.reuse, R56.reuse ;  /* 0x0000003979797223 */ /* 0x180fe40000010038 */
[----:B------:R-:W-:-:S02]  /*1030*/  FFMA.FTZ R71, R71, R57, R56 ;  /* 0x0000003947477223 */ /* 0x000fc40000010038 */
[----:B------:R-:W-:Y:S02]  /*1040*/  FADD.FTZ R59, R59, -R70 ;  /* 0x800000463b3b7221 */ /* 0x000fe40000010000 */
[----:B------:R-:W-:Y:S02]  /*1050*/  FADD.FTZ R99, R99, -R74 ;  /* 0x8000004a63637221 */ /* 0x000fe40000010000 */
[----:B------:R-:W-:Y:S02]  /*1060*/  FADD.FTZ R95, R95, -R76 ;  /* 0x8000004c5f5f7221 */ /* 0x000fe40000010000 */
[----:B------:R-:W-:Y:S02]  /*1070*/  FADD.FTZ R113, R94, -R113 ;  /* 0x800000715e717221 */ /* 0x000fe40000010000 */
[-CC-:B------:R-:W-:Y:S02]  /*1080*/  FFMA.FTZ R60, R60, R57.reuse, R56.reuse ;  /* 0x000000393c3c7223 */ /* 0x180fe40000010038 */
[----:B------:R-:W-:-:S02]  /*1090*/  FFMA.FTZ R65, R65, R57, R56 ;  /* 0x0000003941417223 */ /* 0x000fc40000010038 */
[-CC-:B------:R-:W-:Y:S02]  /*10a0*/  FFMA.FTZ R67, R67, R57.reuse, R56.reuse ;  /* 0x0000003943437223 */ /* 0x180fe40000010038 */
[----:B------:R-:W-:Y:S02]  /*10b0*/  FADD.FTZ R121, R58, -R121 ;  /* 0x800000793a797221 */ /* 0x000fe40000010000 */
[----:B------:R-:W-:Y:S02]  /*10c0*/  FFMA.FTZ R96, R96, R57, R56 ;  /* 0x0000003960607223 */ /* 0x000fe40000010038 */
[----:B------:R-:W-:Y:S02]  /*10d0*/  FADD.FTZ R79, R64, -R71 ;  /* 0x80000047404f7221 */ /* 0x000fe40000010000 */
[C---:B------:R-:W-:Y:S02]  /*10e0*/  FMUL.FTZ R59, R98.reuse, R59 ;  /* 0x0000003b623b7220 */ /* 0x040fe40000410000 */
[----:B------:R-:W-:-:S02]  /*10f0*/  FMUL.FTZ R58, R98, R99 ;  /* 0x00000063623a7220 */ /* 0x000fc40000410000 */
        /* <DEDUP_REMOVED lines=12> */
[----:B-----5:R-:W-:Y:S02]  /*11c0*/  @P1 FADD.FTZ R59, R32, R59 ;  /* 0x0000003b203b1221 */ /* 0x020fe40000010000 */
[----:B------:R-:W-:Y:S02]  /*11d0*/  @P1 FADD.FTZ R58, R33, R58 ;  /* 0x0000003a213a1221 */ /* 0x000fe40000010000 */
[----:B------:R-:W-:Y:S01]  /*11e0*/  @P1 FADD.FTZ R95, R34, R95 ;  /* 0x0000005f225f1221 */ /* 0x000fe20000010000 */
[----:B------:R-:W-:Y:S01]  /*11f0*/  SEL R60, R59, R48, P2 ;  /* 0x000000303b3c7207 */ /* 0x000fe20001000000 */
[----:B------:R-:W-:Y:S02]  /*1200*/  @P1 FADD.FTZ R64, R35, R64 ;  /* 0x0000004023401221 */ /* 0x000fe40000010000 */
[----:B------:R-:W-:Y:S01]  /*1210*/  FADD.FTZ R75, R66, -R75 ;  /* 0x8000004b424b7221 */ /* 0x000fe20000010000 */
[----:B------:R-:W-:Y:S01]  /*1220*/  SEL R62, R95, R50, P2 ;  /* 0x000000325f3e7207 */ /* 0x000fe20001000000 */
[----:B------:R-:W-:Y:S01]  /*1230*/  FADD.FTZ R103, R63, -R56 ;  /* 0x800000383f677221 */ /* 0x000fe20000010000 */
[----:B------:R-:W-:Y:S01]  /*1240*/  SEL R63, R64, R51, P2 ;  /* 0x00000033403f7207 */ /* 0x000fe20001000000 */
[----:B------:R-:W-:Y:S01]  /*1250*/  FMUL.FTZ R71, R98, R61 ;  /* 0x0000003d62477220 */ /* 0x000fe20000410000 */
[----:B------:R-:W-:Y:S01]  /*1260*/  SEL R61, R58, R49, P2 ;  /* 0x000000313a3d7207 */ /* 0x000fe20001000000 */
[----:B------:R-:W-:-:S02]  /*1270*/  FMUL.FTZ R66, R98, R65 ;  /* 0x0000004162427220 */ /* 0x000fc40000410000 */
[----:B------:R-:W-:Y:S02]  /*1280*/  FMUL.FTZ R70, R98, R57 ;  /* 0x0000003962467220 */ /* 0x000fe40000410000 */
[----:B------:R-:W-:Y:S02]  /*1290*/  FADD.FTZ R119, R112, -R119 ;  /* 0x8000007770777221 */ /* 0x000fe40000010000 */
[----:B------:R-:W-:Y:S02]  /*12a0*/  FADD.FTZ R73, R72, -R69 ;  /* 0x8000004548497221 */ /* 0x000fe40000010000 */
[----:B------:R-:W-:Y:S02]  /*12b0*/  FMUL.FTZ R67, R98, R97 ;  /* 0x0000006162437220 */ /* 0x000fe40000410000 */
[-C--:B------:R-:W-:Y:S02]  /*12c0*/  FMUL.FTZ R56, R59, R102.reuse ;  /* 0x000000663b387220 */ /* 0x080fe40000410000 */
[----:B------:R-:W-:-:S02]  /*12d0*/  FMUL.FTZ R57, R58, R102 ;  /* 0x000000663a397220 */ /* 0x000fc40000410000 */
[----:B------:R-:W-:Y:S02]  /*12e0*/  FADD.FTZ R77, R114, -R77 ;  /* 0x8000004d724d7221 */ /* 0x000fe40000010000 */
[----:B------:R-:W-:Y:S01]  /*12f0*/  @P0 IMAD.WIDE.U32 R68, R109, R68, c[0x0][0x258] ;  /* 0x000096006d440625 */ /* 0x000fe200078e0044 */
[----:B------:R-:W-:-:S03]  /*1300*/  F2FP.PACK_AB R56, R57, R56 ;  /* 0x000000383938723e */ /* 0x000fc600000000ff */
        /* <DEDUP_REMOVED lines=70> */
.L_x_5114:
[----:B------:R-:W-:Y:S05]  /*1770*/  BSYNC B1 ;  /* 0x0000000000017941 */ /* 0x000fea0003800000 */
.L_x_5111:
        /* <DEDUP_REMOVED lines=31> */
.L_x_5110:
[----:B------:R-:W-:Y:S05]  /*1970*/  BSYNC B0 ;  /* 0x0000000000007941 */ /* 0x000fea0003800000 */
.L_x_5108:
        /* <DEDUP_REMOVED lines=100> */
.L_x_5112:
[----:B------:R-:W-:Y:S01]  /*1fc0*/  HFMA2.MMA R103, -RZ, RZ, 0, 5.9604644775390625e-08 ;  /* 0x00000001ff677435 */ /* 0x000fe200000001ff */
[----:B------:R-:W-:-:S02]  /*1fd0*/  MOV R120, R68 ;  /* 0x0000004400787202 */ /* 0x000fc40000000f00 */
[----:B------:R-:W-:Y:S02]  /*1fe0*/  MOV R118, 0x1f ;  /* 0x0000001f00767802 */ /* 0x000fe40000000f00 */
[----:B------:R-:W-:Y:S02]  /*1ff0*/  MOV R73, 0xffffffff ;  /* 0xffffffff00497802 */ /* 0x000fe40000000f00 */
[----:B------:R-:W-:Y:S02]  /*2000*/  MOV R56, 0x2020 ;  /* 0x0000202000387802 */ /* 0x000fe40000000f00 */
[----:B-----5:R-:W-:Y:S05]  /*2010*/  CALL.REL.NOINC `($__internal_141_$__cuda_sm70_shflsync_bfly_p) ;  /* 0x0000046000007944 */ /* 0x020fea0003c00000 */
[----:B-1----:R-:W-:Y:S01]  /*2020*/  MOV R79, R73 ;  /* 0x00000049004f7202 */ /* 0x002fe20000000f00 */
[----:B0-----:R-:W-:Y:S05]  /*2030*/  BRA `(.L_x_5116) ;  /* 0xffffedc000007947 */ /* 0x001fea000383ffff */
.L_x_5113:
[----:B------:R-:W-:Y:S01]  /*2040*/  HFMA2.MMA R103, -RZ, RZ, 0, 5.9604644775390625e-08 ;  /* 0x00000001ff677435 */ /* 0x000fe200000001ff */
[----:B------:R-:W-:Y:S02]  /*2050*/  MOV R120, R122 ;  /* 0x0000007a00787202 */ /* 0x000fe40000000f00 */
[----:B------:R-:W-:Y:S02]  /*2060*/  MOV R118, 0x1f ;  /* 0x0000001f00767802 */ /* 0x000fe40000000f00 */
[----:B------:R-:W-:-:S02]  /*2070*/  MOV R73, 0xffffffff ;  /* 0xffffffff00497802 */ /* 0x000fc40000000f00 */
[----:B------:R-:W-:Y:S02]  /*2080*/  MOV R56, 0x20a0 ;  /* 0x000020a000387802 */ /* 0x000fe40000000f00 */
[----:B01---5:R-:W-:Y:S05]  /*2090*/  CALL.REL.NOINC `($__internal_141_$__cuda_sm70_shflsync_bfly_p) ;  /* 0x000003e000007944 */ /* 0x023fea0003c00000 */
[----:B------:R-:W-:Y:S01]  /*20a0*/  FADD.FTZ R79, R68, R79 ;  /* 0x0000004f444f7221 */ /* 0x000fe20000010000 */
[----:B0-----:R-:W-:Y:S01]  /*20b0*/  HFMA2.MMA R103, -RZ, RZ, 0, 1.1920928955078125e-07 ;  /* 0x00000002ff677435 */ /* 0x001fe200000001ff */
[----:B-1----:R-:W-:Y:S01]  /*20c0*/  FADD.FTZ R122, R122, R73 ;  /* 0x000000497a7a7221 */ /* 0x002fe20000010000 */
[----:B------:R-:W-:Y:S02]  /*20d0*/  MOV R118, 0x1f ;  /* 0x0000001f00767802 */ /* 0x000fe40000000f00 */
[----:B------:R-:W-:Y:S02]  /*20e0*/  MOV R73, 0xffffffff ;  /* 0xffffffff00497802 */ /* 0x000fe40000000f00 */
[----:B------:R-:W-:Y:S02]  /*20f0*/  MOV R120, R79 ;  /* 0x0000004f00787202 */ /* 0x000fe40000000f00 */
[----:B------:R-:W-:Y:S02]  /*2100*/  MOV R56, 0x2120 ;  /* 0x0000212000387802 */ /* 0x000fe40000000f00 */
[----:B------:R-:W-:Y:S05]  /*2110*/  CALL.REL.NOINC `($__internal_141_$__cuda_sm70_shflsync_bfly_p) ;  /* 0x0000036000007944 */ /* 0x000fea0003c00000 */
[----:B0-----:R-:W-:Y:S01]  /*2120*/  HFMA2.MMA R103, -RZ, RZ, 0, 1.1920928955078125e-07 ;  /* 0x00000002ff677435 */ /* 0x001fe200000001ff */
[----:B-1----:R-:W-:-:S02]  /*2130*/  MOV R68, R73 ;  /* 0x0000004900447202 */ /* 0x002fc40000000f00 */
[----:B------:R-:W-:Y:S02]  /*2140*/  MOV R120, R122 ;  /* 0x0000007a00787202 */ /* 0x000fe40000000f00 */
[----:B------:R-:W-:Y:S02]  /*2150*/  MOV R118, 0x1f ;  /* 0x0000001f00767802 */ /* 0x000fe40000000f00 */
[----:B------:R-:W-:Y:S02]  /*2160*/  MOV R73, 0xffffffff ;  /* 0xffffffff00497802 */ /* 0x000fe40000000f00 */
[----:B------:R-:W-:Y:S02]  /*2170*/  MOV R56, 0x2190 ;  /* 0x0000219000387802 */ /* 0x000fe40000000f00 */
[----:B------:R-:W-:Y:S05]  /*2180*/  CALL.REL.NOINC `($__internal_141_$__cuda_sm70_shflsync_bfly_p) ;  /* 0x000002f000007944 */ /* 0x000fea0003c00000 */
[----:B------:R-:W-:Y:S01]  /*2190*/  FADD.FTZ R79, R68, R79 ;  /* 0x0000004f444f7221 */ /* 0x000fe20000010000 */
[----:B0-----:R-:W-:Y:S01]  /*21a0*/  HFMA2.MMA R103, -RZ, RZ, 0, 2.384185791015625e-07 ;  /* 0x00000004ff677435 */ /* 0x001fe200000001ff */
[----:B-1----:R-:W-:Y:S01]  /*21b0*/  FADD.FTZ R122, R122, R73 ;  /* 0x000000497a7a7221 */ /* 0x002fe20000010000 */
[----:B------:R-:W-:Y:S02]  /*21c0*/  MOV R118, 0x1f ;  /* 0x0000001f00767802 */ /* 0x000fe40000000f00 */
[----:B------:R-:W-:-:S02]  /*21d0*/  MOV R73, 0xffffffff ;  /* 0xffffffff00497802 */ /* 0x000fc40000000f00 */
[----:B------:R-:W-:Y:S02]  /*21e0*/  MOV R120, R79 ;  /* 0x0000004f00787202 */ /* 0x000fe40000000f00 */
[----:B------:R-:W-:Y:S02]  /*21f0*/  MOV R56, 0x2210 ;  /* 0x0000221000387802 */ /* 0x000fe40000000f00 */
[----:B------:R-:W-:Y:S05]  /*2200*/  CALL.REL.NOINC `($__internal_141_$__cuda_sm70_shflsync_bfly_p) ;  /* 0x0000027000007944 */ /* 0x000fea0003c00000 */
[----:B0-----:R-:W-:Y:S01]  /*2210*/  HFMA2.MMA R103, -RZ, RZ, 0, 2.384185791015625e-07 ;  /* 0x00000004ff677435 */ /* 0x001fe200000001ff */
[----:B-1----:R-:W-:Y:S02]  /*2220*/  MOV R68, R73 ;  /* 0x0000004900447202 */ /* 0x002fe40000000f00 */
[----:B------:R-:W-:Y:S02]  /*2230*/  MOV R120, R122 ;  /* 0x0000007a00787202 */ /* 0x000fe40000000f00 */
[----:B------:R-:W-:Y:S02]  /*2240*/  MOV R118, 0x1f ;  /* 0x0000001f00767802 */ /* 0x000fe40000000f00 */
[----:B------:R-:W-:Y:S02]  /*2250*/  MOV R73, 0xffffffff ;  /* 0xffffffff00497802 */ /* 0x000fe40000000f00 */
[----:B------:R-:W-:-:S02]  /*2260*/  MOV R56, 0x2280 ;  /* 0x0000228000387802 */ /* 0x000fc40000000f00 */
[----:B------:R-:W-:Y:S05]  /*2270*/  CALL.REL.NOINC `($__internal_141_$__cuda_sm70_shflsync_bfly_p) ;  /* 0x0000020000007944 */ /* 0x000fea0003c00000 */
[----:B------:R-:W-:Y:S01]  /*2280*/  FADD.FTZ R79, R68, R79 ;  /* 0x0000004f444f7221 */ /* 0x000fe20000010000 */
[----:B0-----:R-:W-:Y:S01]  /*2290*/  HFMA2.MMA R103, -RZ, RZ, 0, 4.76837158203125e-07 ;  /* 0x00000008ff677435 */ /* 0x001fe200000001ff */
[----:B-1----:R-:W-:Y:S01]  /*22a0*/  FADD.FTZ R122, R122, R73 ;  /* 0x000000497a7a7221 */ /* 0x002fe20000010000 */
[----:B------:R-:W-:-:S02]  /*22b0*/  MOV R118, 0x1f ;  /* 0x0000001f00767802 */ /* 0x000fc40000000f00 */
[----:B------:R-:W-:Y:S02]  /*22c0*/  MOV R73, 0xffffffff ;  /* 0xffffffff00497802 */ /* 0x000fe40000000f00 */
[----:B------:R-:W-:Y:S02]  /*22d0*/  MOV R120, R79 ;  /* 0x0000004f00787202 */ /* 0x000fe40000000f00 */
[----:B------:R-:W-:Y:S02]  /*22e0*/  MOV R56, 0x2300 ;  /* 0x0000230000387802 */ /* 0x000fe40000000f00 */
[----:B------:R-:W-:Y:S05]  /*22f0*/  CALL.REL.NOINC `($__internal_141_$__cuda_sm70_shflsync_bfly_p) ;  /* 0x0000018000007944 */ /* 0x000fea0003c00000 */
[----:B0-----:R-:W-:Y:S01]  /*2300*/  HFMA2.MMA R103, -RZ, RZ, 0, 4.76837158203125e-07 ;  /* 0x00000008ff677435 */ /* 0x001fe200000001ff */
[----:B-1----:R-:W-:Y:S02]  /*2310*/  MOV R68, R73 ;  /* 0x0000004900447202 */ /* 0x002fe40000000f00 */
[----:B------:R-:W-:Y:S02]  /*2320*/  MOV R120, R122 ;  /* 0x0000007a00787202 */ /* 0x000fe40000000f00 */
[----:B------:R-:W-:Y:S02]  /*2330*/  MOV R118, 0x1f ;  /* 0x0000001f00767802 */ /* 0x000fe40000000f00 */
[----:B------:R-:W-:-:S02]  /*2340*/  MOV R73, 0xffffffff ;  /* 0xffffffff00497802 */ /* 0x000fc40000000f00 */
[----:B------:R-:W-:Y:S02]  /*2350*/  MOV R56, 0x2370 ;  /* 0x0000237000387802 */ /* 0x000fe40000000f00 */
[----:B------:R-:W-:Y:S05]  /*2360*/  CALL.REL.NOINC `($__internal_141_$__cuda_sm70_shflsync_bfly_p) ;  /* 0x0000011000007944 */ /* 0x000fea0003c00000 */
[----:B------:R-:W-:Y:S01]  /*2370*/  FADD.FTZ R68, R68, R79 ;  /* 0x0000004f44447221 */ /* 0x000fe20000010000 */
[----:B0-----:R-:W-:Y:S01]  /*2380*/  HFMA2.MMA R103, -RZ, RZ, 0, 9.5367431640625e-07 ;  /* 0x00000010ff677435 */ /* 0x001fe200000001ff */
[----:B-1----:R-:W-:Y:S01]  /*2390*/  FADD.FTZ R79, R122, R73 ;  /* 0x000000497a4f7221 */ /* 0x002fe20000010000 */
[----:B------:R-:W-:Y:S02]  /*23a0*/  MOV R118, 0x1f ;  /* 0x0000001f00767802 */ /* 0x000fe40000000f00 */
[----:B------:R-:W-:Y:S02]  /*23b0*/  MOV R73, 0xffffffff ;  /* 0xffffffff00497802 */ /* 0x000fe40000000f00 */
[----:B------:R-:W-:Y:S02]  /*23c0*/  MOV R120, R68 ;  /* 0x0000004400787202 */ /* 0x000fe40000000f00 */
[----:B------:R-:W-:Y:S02]  /*23d0*/  MOV R56, 0x23f0 ;  /* 0x000023f000387802 */ /* 0x000fe40000000f00 */
[----:B------:R-:W-:Y:S05]  /*23e0*/  CALL.REL.NOINC `($__internal_141_$__cuda_sm70_shflsync_bfly_p) ;  /* 0x0000009000007944 */ /* 0x000fea0003c00000 */
[----:B0-----:R-:W-:Y:S01]  /*23f0*/  HFMA2.MMA R103, -RZ, RZ, 0, 9.5367431640625e-07 ;  /* 0x00000010ff677435 */ /* 0x001fe200000001ff */
[----:B-1----:R-:W-:-:S02]  /*2400*/  MOV R115, R73 ;  /* 0x0000004900737202 */ /* 0x002fc40000000f00 */
[----:B------:R-:W-:Y:S02]  /*2410*/  MOV R120, R79 ;  /* 0x0000004f00787202 */ /* 0x000fe40000000f00 */
[----:B------:R-:W-:Y:S02]  /*2420*/  MOV R118, 0x1f ;  /* 0x0000001f00767802 */ /* 0x000fe40000000f00 */
[----:B------:R-:W-:Y:S02]  /*2430*/  MOV R73, 0xffffffff ;  /* 0xffffffff00497802 */ /* 0x000fe40000000f00 */
[----:B------:R-:W-:Y:S02]  /*2440*/  MOV R56, 0x2460 ;  /* 0x0000246000387802 */ /* 0x000fe40000000f00 */
[----:B------:R-:W-:Y:S05]  /*2450*/  CALL.REL.NOINC `($__internal_141_$__cuda_sm70_shflsync_bfly_p) ;  /* 0x0000002000007944 */ /* 0x000fea0003c00000 */
[----:B01----:R-:W-:Y:S01]  /*2460*/  MOV R118, R73 ;  /* 0x0000004900767202 */ /* 0x003fe20000000f00 */
[----:B------:R-:W-:Y:S05]  /*2470*/  BRA `(.L_x_5117) ;  /* 0xffffeaa000007947 */ /* 0x000fea000383ffff */
        .weak           $__internal_141_$__cuda_sm70_shflsync_bfly_p
        .type           $__internal_141_$__cuda_sm70_shflsync_bfly_p,@function
        .size           $__internal_141_$__cuda_sm70_shflsync_bfly_p,(.L_x_7319 - $__internal_141_$__cuda_sm70_shflsync_bfly_p)
$__internal_141_$__cuda_sm70_shflsync_bfly_p:
[----:B------:R-:W-:Y:S01]  /*2480*/  HFMA2.MMA R57, -RZ, RZ, 0, 0 ;  /* 0x00000000ff397435 */ /* 0x000fe200000001ff */
[----:B------:R-:W-:Y:S04]  /*2490*/  WARPSYNC R73 ;  /* 0x0000004900007348 */ /* 0x000fe80003800000 */
[----:B------:R0:W1:Y:S01]  /*24a0*/  SHFL.BFLY PT, R73, R120, R103, R118 ;  /* 0x0c00006778497389 */ /* 0x00006200000e0076 */
[----:B------:R-:W-:Y:S05]  /*24b0*/  RET.REL.NODEC R56 `(_ZN10layer_norm13ln_bwd_kernelINS_13Kernel_traitsIf6__halffS2_fjLj512ELj1ELj4ELj1ELj16ENS_18Kernel_traits_baseILj512EfS2_fS2_fjLj128EEEEELb0ELb0ELb0ELb1EEEvNS_9BwdParamsE) ;  /* 0xffffdb4038007950 */ /* 0x000fea0003c3ffff */
.L_x_5118:
        /* <DEDUP_REMOVED lines=12> */
.L_x_7319:


//--------------------- .text._ZN10layer_norm13ln_bwd_kernelINS_13Kernel_traitsIf6__halffS2_fjLj512ELj1ELj4ELj1ELj16ENS_18Kernel_traits_baseILj512EfS2_fS2_fjLj128EEEEELb0ELb0ELb1ELb0EEEvNS_9BwdParamsE --------------------------
	.section	.text._ZN10layer_norm13ln_bwd_kernelINS_13Kernel_traitsIf6__halffS2_fjLj512ELj1ELj4ELj1ELj16ENS_18Kernel_traits_baseILj512EfS2_fS2_fjLj128EEEEELb0ELb0ELb1ELb0EEEvNS_9BwdParamsE,"ax",@progbits
	.sectioninfo	@"SHI_REGISTERS=138"
	.align	128
        .global         _ZN10layer_norm13ln_bwd_kernelINS_13Kernel_traitsIf6__halffS2_fjLj512ELj1ELj4ELj1ELj16ENS_18Kernel_traits_baseILj512EfS2_fS2_fjLj128EEEEELb0ELb0ELb1ELb0EEEvNS_9BwdParamsE
        .type           _ZN10layer_norm13ln_bwd_kernelINS_13Kernel_traitsIf6__halffS2_fjLj512ELj1ELj4ELj1ELj16ENS_18Kernel_traits_baseILj512EfS2_fS2_fjLj128EEEEELb0ELb0ELb1ELb0EEEvNS_9BwdParamsE,@function
        .size           _ZN10layer_norm13ln_bwd_kernelINS_13Kernel_traitsIf6__halffS2_fjLj512ELj1ELj4ELj1ELj16ENS_18Kernel_traits_baseILj512EfS2_fS2_fjLj128EEEEELb0ELb0ELb1ELb0EEEvNS_9BwdParamsE,(.L_x_7320 - _ZN10layer_norm13ln_bwd_kernelINS_13Kernel_traitsIf6__halffS2_fjLj512ELj1ELj4ELj1ELj16ENS_18Kernel_traits_baseILj512EfS2_fS2_fjLj128EEEEELb0ELb0ELb1ELb0EEEvNS_9BwdParamsE)
        .other          _ZN10layer_norm13ln_bwd_kernelINS_13Kernel_traitsIf6__halffS2_fjLj512ELj1ELj4ELj1ELj16ENS_18Kernel_traits_baseILj512EfS2_fS2_fjLj128EEEEELb0ELb0ELb1ELb0EEEvNS_9BwdParamsE,@"STO_CUDA_ENTRY STV_DEFAULT"
_ZN10layer_norm13ln_bwd_kernelINS_13Kernel_traitsIf6__halffS2_fjLj512ELj1ELj4ELj1ELj16ENS_18Kernel_traits_baseILj512EfS2_fS2_fjLj128EEEEELb0ELb0ELb1ELb0EEEvNS_9BwdParamsE:
.text._ZN10layer_norm13ln_bwd_kernelINS_13Kernel_traitsIf6__halffS2_fjLj512ELj1ELj4ELj1ELj16ENS_18Kernel_traits_baseILj512EfS2_fS2_fjLj128EEEEELb0ELb0ELb1ELb0EEEvNS_9BwdParamsE:
        /* <DEDUP_REMOVED lines=44> */
.L_x_5167:
        /* <DEDUP_REMOVED lines=25> */
.L_x_5125:
[----:B------:R-:W-:Y:S02]  /*0450*/  IADD3 R89, R9, 0x20, RZ ;  /* 0x0000002009597810 */ /* 0x000fe40007ffe0ff */
.L_x_5124:
[----:B------:R-:W-:Y:S05]  /*0460*/  BSYNC B2 ;  /* 0x0000000000027941 */ /* 0x000fea0003800000 */
.L_x_5123:
        /* <DEDUP_REMOVED lines=9> */
.L_x_5122:
        /* <DEDUP_REMOVED lines=29> */
[--C-:B----4-:R-:W-:Y:S01]  /*06d0*/  HADD2.F32 R129, -RZ, R92.reuse.H0_H0 ;  /* 0x2000005cff817230 */ /* 0x110fe20000004100 */
[----:B------:R-:W-:Y:S01]  /*06e0*/  FADD.FTZ R101, -R0, R90 ;  /* 0x0000005a00657221 */ /* 0x000fe20000010100 */
[----:B------:R-:W-:Y:S01]  /*06f0*/  HADD2.F32 R92, -RZ, R92.H1_H1 ;  /* 0x3000005cff5c7230 */ /* 0x000fe20000004100 */
[C---:B------:R-:W-:Y:S01]  /*0700*/  FMUL.FTZ R128, R4.reuse, R11 ;  /* 0x0000000b04807220 */ /* 0x040fe20000410000 */
[----:B------:R-:W-:Y:S01]  /*0710*/  HADD2.F32 R90, -RZ, R93.H1_H1 ;  /* 0x3000005dff5a7230 */ /* 0x000fe20000004100 */
[----:B------:R-:W-:Y:S02]  /*0720*/  FMUL.FTZ R104, R4, R103 ;  /* 0x0000006704687220 */ /* 0x000fe40000410000 */
[----:B------:R-:W-:-:S02]  /*0730*/  FFMA.FTZ R36, R130, R129, R36 ;  /* 0x0000008182247223 */ /* 0x000fc40000010024 */
[----:B------:R-:W-:Y:S02]  /*0740*/  FADD.FTZ R48, R48, R129 ;  /* 0x0000008130307221 */ /* 0x000fe40000010000 */
[----:B------:R-:W-:Y:S01]  /*0750*/  FMUL.FTZ R129, R20, R129 ;  /* 0x0000008114817220 */ /* 0x000fe20000410000 */
[----:B------:R-:W-:Y:S01]  /*0760*/  HADD2.F32 R125, -RZ, R93.H0_H0 ;  /* 0x2000005dff7d7230 */ /* 0x000fe20000004100 */
        /* <DEDUP_REMOVED lines=9> */
[--C-:B------:R-:W-:Y:S01]  /*0800*/  HADD2.F32 R89, -RZ, R95.reuse.H0_H0 ;  /* 0x2000005fff597230 */ /* 0x100fe20000004100 */
[----:B------:R-:W-:Y:S01]  /*0810*/  FFMA.FTZ R38, R126, R125, R38 ;  /* 0x0000007d7e267223 */ /* 0x000fe20000010026 */
[----:B------:R-:W-:Y:S01]  /*0820*/  HADD2.F32 R88, -RZ, R95.H1_H1 ;  /* 0x3000005fff587230 */ /* 0x000fe20000004100 */
[----:B---3--:R-:W-:-:S02]  /*0830*/  FADD.FTZ R95, -R0, R96 ;  /* 0x00000060005f7221 */ /* 0x008fc40000010100 */
[----:B------:R-:W-:Y:S02]  /*0840*/  FADD.FTZ R50, R50, R125 ;  /* 0x0000007d32327221 */ /* 0x000fe40000010000 */
[----:B------:R-:W-:Y:S02]  /*0850*/  FMUL.FTZ R125, R22, R125 ;  /* 0x0000007d167d7220 */ /* 0x000fe40000410000 */
[----:B------:R-:W-:Y:S02]  /*0860*/  FADD.FTZ R90, R90, R127 ;  /* 0x0000007f5a5a7221 */ /* 0x000fe40000010000 */
[----:B------:R-:W-:Y:S01]  /*0870*/  FFMA.FTZ R92, R128, R127, R92 ;  /* 0x0000007f805c7223 */ /* 0x000fe2000001005c */
[----:B------:R-:W-:Y:S01]  /*0880*/  HADD2.F32 R91, -RZ, R94.H0_H0 ;  /* 0x2000005eff5b7230 */ /* 0x000fe20000004100 */
        /* <DEDUP_REMOVED lines=32> */
.L_x_5128:
[----:B0-----:R-:W-:Y:S05]  /*0a90*/  BSYNC B2 ;  /* 0x0000000000027941 */ /* 0x001fea0003800000 */
.L_x_5127:
        /* <DEDUP_REMOVED lines=16> */
[--C-:B----4-:R-:W-:Y:S01]  /*0ba0*/  HADD2.F32 R95, -RZ, R96.reuse.H0_H0 ;  /* 0x20000060ff5f7230 */ /* 0x110fe20000004100 */
[C---:B------:R-:W-:Y:S01]  /*0bb0*/  FADD.FTZ R119, -R0.reuse, R94 ;  /* 0x0000005e00777221 */ /* 0x040fe20000010100 */
[----:B------:R-:W-:Y:S01]  /*0bc0*/  HADD2.F32 R2, -RZ, R97.H1_H1 ;  /* 0x30000061ff027230 */ /* 0x000fe20000004100 */
[C---:B------:R-:W-:Y:S01]  /*0bd0*/  FADD.FTZ R111, -R0.reuse, R90 ;  /* 0x0000005a006f7221 */ /* 0x040fe20000010100 */
[----:B------:R-:W-:Y:S01]  /*0be0*/  HADD2.F32 R96, -RZ, R96.H1_H1 ;  /* 0x30000060ff607230 */ /* 0x000fe20000004100 */
[----:B------:R-:W-:-:S02]  /*0bf0*/  FADD.FTZ R117, -R0, R93 ;  /* 0x0000005d00757221 */ /* 0x000fc40000010100 */
[----:B-----5:R-:W-:Y:S02]  /*0c00*/  FMUL.FTZ R112, R4, R113 ;  /* 0x0000007104707220 */ /* 0x020fe40000410000 */
[----:B------:R-:W-:Y:S02]  /*0c10*/  FADD.FTZ R121, -R0, R89 ;  /* 0x0000005900797221 */ /* 0x000fe40000010100 */
[----:B------:R-:W-:Y:S02]  /*0c20*/  FMUL.FTZ R109, R4, R109 ;  /* 0x0000006d046d7220 */ /* 0x000fe40000410000 */
[----:B------:R-:W-:Y:S01]  /*0c30*/  FMUL.FTZ R118, R28, R95 ;  /* 0x0000005f1c767220 */ /* 0x000fe20000410000 */
[----:B------:R-:W-:Y:S01]  /*0c40*/  HADD2.F32 R93, -RZ, R97.H0_H0 ;  /* 0x20000061ff5d7230 */ /* 0x000fe20000004100 */
        /* <DEDUP_REMOVED lines=16> */
[--C-:B------:R-:W-:Y:S01]  /*0d50*/  HADD2.F32 R91, -RZ, R98.reuse.H0_H0 ;  /* 0x20000062ff5b7230 */ /* 0x100fe20000004100 */
        /* <DEDUP_REMOVED lines=8> */
[--C-:B------:R-:W-:Y:S01]  /*0de0*/  HADD2.F32 R89, -RZ, R99.reuse.H0_H0 ;  /* 0x20000063ff597230 */ /* 0x100fe20000004100 */
[----:B------:R-:W-:Y:S02]  /*0df0*/  FMUL.FTZ R121, R33, R98 ;  /* 0x0000006221797220 */ /* 0x000fe40000410000 */
[----:B------:R-:W-:Y:S02]  /*0e00*/  FADD.FTZ R2, R91, R122 ;  /* 0x0000007a5b027221 */ /* 0x000fe40000010000 */
[----:B------:R-:W-:Y:S01]  /*0e10*/  FFMA.FTZ R132, R113, R122, R132 ;  /* 0x0000007a71847223 */ /* 0x000fe20000010084 */
[----:B------:R-:W-:Y:S01]  /*0e20*/  HADD2.F32 R0, -RZ, R99.H1_H1 ;  /* 0x30000063ff007230 */ /* 0x000fe20000004100 */
        /* <DEDUP_REMOVED lines=19> */
.L_x_5126:
[----:B-1----:R-:W-:Y:S05]  /*0f60*/  BSYNC B1 ;  /* 0x0000000000017941 */ /* 0x002fea0003800000 */
.L_x_5121:
[----:B------:R-:W-:Y:S05]  /*0f70*/  BRA.DIV ~URZ, `(.L_x_5129) ;  /* 0x00001cc27f007947 */ /* 0x000fea000b800000 */
[----:B--2---:R1:W2:Y:S02]  /*0f80*/  SHFL.BFLY PT, R88, R133, 0x1, 0x1f ;  /* 0x0c201f0085587f89 */ /* 0x0042a400000e0000 */
.L_x_5168:
        /* <DEDUP_REMOVED lines=18> */
.L_x_5169:
        /* <DEDUP_REMOVED lines=29> */
.L_x_5134:
[----:B------:R-:W-:Y:S05]  /*1280*/  BSYNC B2 ;  /* 0x0000000000027941 */ /* 0x000fea0003800000 */
.L_x_5133:
        /* <DEDUP_REMOVED lines=12> */
.L_x_5136:
[----:B------:R-:W-:Y:S05]  /*1350*/  BSYNC B2 ;  /* 0x0000000000027941 */ /* 0x000fea0003800000 */
.L_x_5135:
        /* <DEDUP_REMOVED lines=17> */
.L_x_5138:
[----:B------:R-:W-:Y:S05]  /*1470*/  BSYNC B2 ;  /* 0x0000000000027941 */ /* 0x000fea0003800000 */
.L_x_5137:
        /* <DEDUP_REMOVED lines=13> */
.L_x_5140:
[----:B------:R-:W-:Y:S05]  /*1550*/  BSYNC B2 ;  /* 0x0000000000027941 */ /* 0x000fea0003800000 */
.L_x_5139:
        /* <DEDUP_REMOVED lines=17> */
.L_x_5142:
[----:B------:R-:W-:Y:S05]  /*1670*/  BSYNC B2 ;  /* 0x0000000000027941 */ /* 0x000fea0003800000 */
.L_x_5141:
        /* <DEDUP_REMOVED lines=13> */
.L_x_5144:
[----:B------:R-:W-:Y:S05]  /*1750*/  BSYNC B2 ;  /* 0x0000000000027941 */ /* 0x000fea0003800000 */
.L_x_5143:
        /* <DEDUP_REMOVED lines=17> */
.L_x_5146:
[----:B------:R-:W-:Y:S05]  /*1870*/  BSYNC B2 ;  /* 0x0000000000027941 */ /* 0x000fea0003800000 */
.L_x_5145:
        /* <DEDUP_REMOVED lines=14> */
.L_x_5148:
[----:B------:R-:W-:Y:S05]  /*1960*/  BSYNC B2 ;  /* 0x0000000000027941 */ /* 0x000fea0003800000 */
.L_x_5147:
        /* <DEDUP_REMOVED lines=10> */
[----:B------:R-:W-:Y:S01]  /*1a10*/  IADD3 R9, R9, 0x20, RZ ;  /* 0x0000002009097810 */ /* 0x000fe20007ffe0ff */
[C---:B------:R-:W-:Y:S01]  /*1a20*/  @P3 IMAD.WIDE.U32 R2, R0.reuse, R3, c[0x0][0x248] ;  /* 0x0000920000023625 */ /* 0x040fe200078e0003 */
[----:B------:R-:W-:Y:S01]  /*1a30*/  @P3 PRMT R87, R87, 0x5410, R92 ;  /* 0x0000541057573816 */ /* 0x000fe2000000005c */
[----:B------:R0:W-:Y:S01]  /*1a40*/  @P2 STG.E.128 [R88.64], R80 ;  /* 0x0000005058002986 */ /* 0x0001e2000c101d04 */
[----:B------:R-:W-:-:S03]  /*1a50*/  IADD3 R0, R0, 0x20, RZ ;  /* 0x0000002000007810 */ /* 0x000fc60007ffe0ff */
[----:B------:R0:W-:Y:S04]  /*1a60*/  @P2 STG.E.128 [R88.64+0x10], R72 ;  /* 0x0000104858002986 */ /* 0x0001e8000c101d04 */
[----:B------:R0:W-:Y:S02]  /*1a70*/  @P3 STG.E.128 [R2.64], R84 ;  /* 0x0000005402003986 */ /* 0x0001e4000c101d04 */
.L_x_5132:
[----:B------:R-:W-:Y:S05]  /*1a80*/  BSYNC B1 ;  /* 0x0000000000017941 */ /* 0x000fea0003800000 */
.L_x_5131:
        /* <DEDUP_REMOVED lines=15> */
.L_x_5152:
[----:B------:R-:W-:Y:S05]  /*1b80*/  BSYNC B2 ;  /* 0x0000000000027941 */ /* 0x000fea0003800000 */
.L_x_5151:
        /* <DEDUP_REMOVED lines=11> */
.L_x_5154:
[----:B------:R-:W-:Y:S05]  /*1c40*/  BSYNC B2 ;  /* 0x0000000000027941 */ /* 0x000fea0003800000 */
.L_x_5153:
        /* <DEDUP_REMOVED lines=12> */
.L_x_5156:
[----:B------:R-:W-:Y:S05]  /*1d10*/  BSYNC B2 ;  /* 0x0000000000027941 */ /* 0x000fea0003800000 */
.L_x_5155:
[C---:B------:R-:W-:Y:S01]  /*1d20*/  SEL R80, R89.reuse, R80, P0 ;  /* 0x0000005059507207 */ /* 0x040fe20000000000 */
[----:B------:R-:W-:Y:S01]  /*1d30*/  @P3 FMUL.FTZ R89, R89, c[0x0][0x1ec] ;  /* 0x00007b0059593a20 */ /* 0x000fe20000410000 */
[----:B------:R-:W-:Y:S01]  /*1d40*/  @!P4 ISETP.NE.AND.EX P2, PT, RZ, c[0x0][0x21c], PT, P2 ;  /* 0x00008700ff00ca0c */ /* 0x000fe20003f45320 */
[C---:B------:R-:W-:Y:S01]  /*1d50*/  @P3 FMUL.FTZ R88, R2.reuse, c[0x0][0x1ec] ;  /* 0x00007b0002583a20 */ /* 0x040fe20000410000 */
[----:B------:R-:W-:Y:S01]  /*1d60*/  BSSY B2, `(.L_x_5157) ;  /* 0x000000d000027945 */ /* 0x000fe20003800000 */
[----:B------:R-:W-:Y:S02]  /*1d70*/  SEL R81, R2, R81, P0 ;  /* 0x0000005102517207 */ /* 0x000fe40000000000 */
[----:B------:R-:W-:Y:S02]  /*1d80*/  @!P4 ISETP.NE.U32.AND P1, PT, RZ, c[0x0][0x218], PT ;  /* 0x00008600ff00ca0c */ /* 0x000fe40003f25070 */
        /* <DEDUP_REMOVED lines=10> */
.L_x_5158:
[----:B------:R-:W-:Y:S05]  /*1e30*/  BSYNC B2 ;  /* 0x0000000000027941 */ /* 0x000fea0003800000 */
.L_x_5157:
        /* <DEDUP_REMOVED lines=13> */
.L_x_5160:
[----:B------:R-:W-:Y:S05]  /*1f10*/  BSYNC B2 ;  /* 0x0000000000027941 */ /* 0x000fea0003800000 */
.L_x_5159:
[C---:B------:R-:W-:Y:S01]  /*1f20*/  SEL R82, R3.reuse, R82, P0 ;  /* 0x0000005203527207 */ /* 0x040fe20000000000 */
[----:B------:R-:W-:Y:S01]  /*1f30*/  @P3 FMUL.FTZ R3, R3, c[0x0][0x1ec] ;  /* 0x00007b0003033a20 */ /* 0x000fe20000410000 */
[----:B------:R-:W-:Y:S01]  /*1f40*/  @!P4 ISETP.NE.AND.EX P2, PT, RZ, c[0x0][0x21c], PT, P2 ;  /* 0x00008700ff00ca0c */ /* 0x000fe20003f45320 */
[----:B------:R-:W-:Y:S01]  /*1f50*/  @P3 FMUL.FTZ R90, R2, c[0x0][0x1ec] ;  /* 0x00007b00025a3a20 */ /* 0x000fe20000410000 */
[----:B------:R-:W-:Y:S01]  /*1f60*/  BSSY B2, `(.L_x_5161) ;  /* 0x000000c000027945 */ /* 0x000fe20003800000 */
[----:B------:R-:W-:Y:S02]  /*1f70*/  @!P4 ISETP.NE.U32.AND P1, PT, RZ, c[0x0][0x218], PT ;  /* 0x00008600ff00ca0c */ /* 0x000fe40003f25070 */
        /* <DEDUP_REMOVED lines=10> */
.L_x_5162:
[----:B------:R-:W-:Y:S05]  /*2020*/  BSYNC B2 ;  /* 0x0000000000027941 */ /* 0x000fea0003800000 */
.L_x_5161:
        /* <DEDUP_REMOVED lines=12> */
.L_x_5164:
[----:B------:R-:W-:Y:S05]  /*20f0*/  BSYNC B2 ;  /* 0x0000000000027941 */ /* 0x000fea0003800000 */
.L_x_5163:
        /* <DEDUP_REMOVED lines=14> */
.L_x_5166:
[----:B------:R-:W-:Y:S05]  /*21e0*/  BSYNC B2 ;  /* 0x0000000000027941 */ /* 0x000fea0003800000 */
.L_x_5165:
        /* <DEDUP_REMOVED lines=23> */
.L_x_5150:
[----:B------:R-:W-:Y:S05]  /*2360*/  BSYNC B1 ;  /* 0x0000000000017941 */ /* 0x000fea0003800000 */
.L_x_5149:
[----:B0-----:R-:W-:-:S04]  /*2370*/  MOV R3, c[0x0][0x160] ;  /* 0x0000580000037a02 */ /* 0x001fc80000000f00 */
[----:B------:R-:W-:-:S04]  /*2380*/  LEA R6, R3, R6, 0x2 ;  /* 0x0000000603067211 */ /* 0x000fc800078e10ff */
[----:B------:R-:W-:-:S13]  /*2390*/  ISETP.GE.AND P0, PT, R6, c[0x0][0x164], PT ;  /* 0x0000590006007a0c */ /* 0x000fda0003f06270 */
[----:B-1----:R-:W-:Y:S01]  /*23a0*/  @P0 CALL.REL.NOINC `(.L_x_5120) ;  /* 0x0000001000000944 */ /* 0x002fe20003c00000 */
[----:B------:R-:W-:Y:S05]  /*23b0*/  BRA `(.L_x_5167) ;  /* 0xffffdf0000007947 */ /* 0x000fea000383ffff */
.L_x_5120:
[----:B0-----:R-:W-:Y:S05]  /*23c0*/  BSYNC B0 ;  /* 0x0000000000007941 */ /* 0x001fea0003800000 */
.L_x_5119:
[----:B------:R-:W-:Y:S01]  /*23d0*/  SHF.R.U32.HI R0, RZ, 0x5, R8 ;  /* 0x00000005ff007819 */ /* 0x000fe20000011608 */
[----:B------:R-:W-:Y:S01]  /*23e0*/  WARPSYNC 0xffffffff ;  /* 0xffffffff00007948 */ /* 0x000fe20003800000 */
[C---:B------:R-:W-:Y:S01]  /*23f0*/  LOP3.LUT R2, R8.reuse, 0x1f, RZ, 0xc0, !PT ;  /* 0x0000001f08027812 */ /* 0x040fe200078ec0ff */
[----:B-----5:R-:W0:Y:S01]  /*2400*/  S2R R20, SR_CTAID.X ;  /* 0x0000000000147919 */ /* 0x020e220000002500 */
[----:B------:R-:W-:Y:S01]  /*2410*/  IADD3 R19, -R8, 0x7f, RZ ;  /* 0x0000007f08137810 */ /* 0x000fe20007ffe1ff */
[----:B------:R-:W-:-:S03]  /*2420*/  IMAD.SHL.U32 R3, R0, 0x40, RZ ;  /* 0x0000004000037824 */ /* 0x000fc600078e00ff */
[----:B------:R-:W-:Y:S02]  /*2430*/  IADD3 R25, R19, c[0x0][0x168], RZ ;  /* 0x00005a0013197a10 */ /* 0x000fe40007ffe0ff */
        /* <DEDUP_REMOVED lines=48> */
[----:B-1----:R-:W-:Y:S01]  /*2740*/  FADD.FTZ R15, R2, R15 ;  /* 0x0000000f020f7221 */ /* 0x002fe20000010000 */
[----:B------:R-:W-:Y:S01]  /*2750*/  IADD3.X R35, R33, c[0x0][0x22c], RZ, P4, !PT ;  /* 0x00008b0021237a10 */ /* 0x000fe200027fe4ff */
[----:B------:R-:W-:Y:S01]  /*2760*/  @P3 IMAD.MOV.U32 R2, RZ, RZ, R14 ;  /* 0x000000ffff023224 */ /* 0x000fe200078e000e */
[----:B------:R-:W-:Y:S01]  /*2770*/  STS.128 [R0+0x10], R40 ;  /* 0x0000102800007388 */ /* 0x000fe20000000c00 */
[----:B------:R-:W-:Y:S01]  /*2780*/  @P3 IADD3 R14, P4, R14, 0x200, RZ ;  /* 0x000002000e0e3810 */ /* 0x000fe20007f9e0ff */
[----:B--2---:R-:W-:Y:S01]  /*2790*/  FADD.FTZ R11, R3, R16 ;  /* 0x00000010030b7221 */ /* 0x004fe20000010000 */
[----:B------:R-:W-:Y:S01]  /*27a0*/  IADD3.X R33, R33, c[0x0][0x224], RZ, P5, !PT ;  /* 0x0000890021217a10 */ /* 0x000fe20002ffe4ff */
[----:B------:R-:W-:Y:S01]  /*27b0*/  STS.128 [R0+0x400], R76 ;  /* 0x0004004c00007388 */ /* 0x000fe20000000c00 */
[----:B---3--:R-:W-:Y:S01]  /*27c0*/  FADD.FTZ R17, R4, R17 ;  /* 0x0000001104117221 */ /* 0x008fe20000010000 */
[----:B------:R-:W-:-:S02]  /*27d0*/  @P3 MOV R4, R12 ;  /* 0x0000000c00043202 */ /* 0x000fc40000000f00 */
[----:B------:R-:W-:Y:S04]  /*27e0*/  STS.128 [R0+0x410], R60 ;  /* 0x0004103c00007388 */ /* 0x000fe80000000c00 */
[----:B------:R-:W-:Y:S01]  /*27f0*/  BAR.SYNC.DEFER_BLOCKING 0x0 ;  /* 0x0000000000007b1d */ /* 0x000fe20000010000 */
[----:B------:R-:W-:Y:S01]  /*2800*/  @P3 IADD3 R12, P5, R12, 0x200, RZ ;  /* 0x000002000c0c3810 */ /* 0x000fe20007fbe0ff */
[----:B----4-:R-:W-:Y:S01]  /*2810*/  FADD.FTZ R13, R5, R18 ;  /* 0x00000012050d7221 */ /* 0x010fe20000010000 */
[----:B------:R-:W-:Y:S01]  /*2820*/  @P3 MOV R3, R35 ;  /* 0x0000002300033202 */ /* 0x000fe20000000f00 */
[----:B------:R-:W-:Y:S01]  /*2830*/  @P3 IMAD.X R35, RZ, RZ, R35, P4 ;  /* 0x000000ffff233224 */ /* 0x000fe200020e0623 */
[-C--:B------:R-:W-:Y:S02]  /*2840*/  @P3 MOV R5, R33.reuse ;  /* 0x0000002100053202 */ /* 0x080fe40000000f00 */
[----:B------:R-:W-:-:S02]  /*2850*/  @P3 IADD3.X R33, RZ, R33, RZ, P5, !PT ;  /* 0x00000021ff213210 */ /* 0x000fc40002ffe4ff */
[----:B------:R-:W-:Y:S02]  /*2860*/  @P2 MOV R6, R14 ;  /* 0x0000000e00062202 */ /* 0x000fe40000000f00 */
        /* <DEDUP_REMOVED lines=24> */
[----:B------:R-:W-:Y:S02]  /*29f0*/  FADD.FTZ R0, RZ, R0 ;  /* 0x00000000ff007221 */ /* 0x000fe40000010000 */
[----:B------:R-:W-:Y:S01]  /*2a00*/  FADD.FTZ R21, R21, R24 ;  /* 0x0000001815157221 */ /* 0x000fe20000010000 */
[----:B----4-:R-:W-:Y:S02]  /*2a10*/  @P2 MOV R8, R12 ;  /* 0x0000000c00082202 */ /* 0x010fe40000000f00 */
        /* <DEDUP_REMOVED lines=34> */
.L_x_5129:
[----:B------:R-:W-:Y:S01]  /*2c40*/  HFMA2.MMA R2, -RZ, RZ, 0, 5.9604644775390625e-08 ;  /* 0x00000001ff027435 */ /* 0x000fe200000001ff */
[----:B------:R-:W-:Y:S01]  /*2c50*/  MOV R91, R133 ;  /* 0x00000085005b7202 */ /* 0x000fe20000000f00 */
[----:B--2---:R-:W-:Y:S01]  /*2c60*/  IMAD.MOV.U32 R89, RZ, RZ, 0x1f ;  /* 0x0000001fff597424 */ /* 0x004fe200078e00ff */
[----:B------:R-:W-:Y:S02]  /*2c70*/  MOV R0, 0xffffffff ;  /* 0xffffffff00007802 */ /* 0x000fe40000000f00 */
[----:B------:R-:W-:-:S02]  /*2c80*/  MOV R10, 0x2ca0 ;  /* 0x00002ca0000a7802 */ /* 0x000fc40000000f00 */
[----:B0----5:R-:W-:Y:S05]  /*2c90*/  CALL.REL.NOINC `($__internal_142_$__cuda_sm70_shflsync_bfly_p) ;  /* 0x0000045000007944 */ /* 0x021fea0003c00000 */
[----:B-1----:R-:W-:Y:S01]  /*2ca0*/  MOV R88, R89 ;  /* 0x0000005900587202 */ /* 0x002fe20000000f00 */
[----:B0-----:R-:W-:Y:S05]  /*2cb0*/  BRA `(.L_x_5168) ;  /* 0xffffe2d000007947 */ /* 0x001fea000383ffff */
.L_x_5130:
[----:B------:R-:W-:Y:S01]  /*2cc0*/  HFMA2.MMA R2, -RZ, RZ, 0, 5.9604644775390625e-08 ;  /* 0x00000001ff027435 */ /* 0x000fe200000001ff */
[----:B------:R-:W-:Y:S01]  /*2cd0*/  MOV R91, R132 ;  /* 0x00000084005b7202 */ /* 0x000fe20000000f00 */
[----:B------:R-:W-:Y:S01]  /*2ce0*/  IMAD.MOV.U32 R89, RZ, RZ, 0x1f ;  /* 0x0000001fff597424 */ /* 0x000fe200078e00ff */
[----:B------:R-:W-:-:S02]  /*2cf0*/  MOV R0, 0xffffffff ;  /* 0xffffffff00007802 */ /* 0x000fc40000000f00 */
[----:B------:R-:W-:Y:S02]  /*2d00*/  MOV R10, 0x2d20 ;  /* 0x00002d20000a7802 */ /* 0x000fe40000000f00 */
[----:B012--5:R-:W-:Y:S05]  /*2d10*/  CALL.REL.NOINC `($__internal_142_$__cuda_sm70_shflsync_bfly_p) ;  /* 0x000003d000007944 */ /* 0x027fea0003c00000 */
[----:B------:R-:W-:Y:S01]  /*2d20*/  FADD.FTZ R133, R88, R133 ;  /* 0x0000008558857221 */ /* 0x000fe20000010000 */
[----:B0-----:R-:W-:Y:S01]  /*2d30*/  HFMA2.MMA R2, -RZ, RZ, 0, 1.1920928955078125e-07 ;  /* 0x00000002ff027435 */ /* 0x001fe200000001ff */
[----:B-1----:R-:W-:Y:S01]  /*2d40*/  FADD.FTZ R132, R132, R89 ;  /* 0x0000005984847221 */ /* 0x002fe20000010000 */
[----:B------:R-:W-:Y:S01]  /*2d50*/  MOV R89, 0x1f ;  /* 0x0000001f00597802 */ /* 0x000fe20000000f00 */
[----:B------:R-:W-:Y:S01]  /*2d60*/  IMAD.MOV.U32 R91, RZ, RZ, R133 ;  /* 0x000000ffff5b7224 */ /* 0x000fe200078e0085 */
[----:B------:R-:W-:Y:S02]  /*2d70*/  MOV R0, 0xffffffff ;  /* 0xffffffff00007802 */ /* 0x000fe40000000f00 */
[----:B------:R-:W-:Y:S02]  /*2d80*/  MOV R10, 0x2da0 ;  /* 0x00002da0000a7802 */ /* 0x000fe40000000f00 */
[----:B------:R-:W-:Y:S05]  /*2d90*/  CALL.REL.NOINC `($__internal_142_$__cuda_sm70_shflsync_bfly_p) ;  /* 0x0000035000007944 */ /* 0x000fea0003c00000 */
[----:B0-----:R-:W-:Y:S01]  /*2da0*/  HFMA2.MMA R2, -RZ, RZ, 0, 1.1920928955078125e-07 ;  /* 0x00000002ff027435 */ /* 0x001fe200000001ff */
[----:B-1----:R-:W-:Y:S01]  /*2db0*/  MOV R88, R89 ;  /* 0x0000005900587202 */ /* 0x002fe20000000f00 */
[----:B------:R-:W-:Y:S01]  /*2dc0*/  IMAD.MOV.U32 R0, RZ, RZ, -0x1 ;  /* 0xffffffffff007424 */ /* 0x000fe200078e00ff */
[----:B------:R-:W-:-:S02]  /*2dd0*/  MOV R91, R132 ;  /* 0x00000084005b7202 */ /* 0x000fc40000000f00 */
[----:B------:R-:W-:Y:S02]  /*2de0*/  MOV R89, 0x1f ;  /* 0x0000001f00597802 */ /* 0x000fe40000000f00 */
[----:B------:R-:W-:Y:S02]  /*2df0*/  MOV R10, 0x2e10 ;  /* 0x00002e10000a7802 */ /* 0x000fe40000000f00 */
[----:B------:R-:W-:Y:S05]  /*2e00*/  CALL.REL.NOINC `($__internal_142_$__cuda_sm70_shflsync_bfly_p) ;  /* 0x000002e000007944 */ /* 0x000fea0003c00000 */
[----:B------:R-:W-:Y:S01]  /*2e10*/  FADD.FTZ R133, R88, R133 ;  /* 0x0000008558857221 */ /* 0x000fe20000010000 */
[----:B0-----:R-:W-:Y:S01]  /*2e20*/  HFMA2.MMA R2, -RZ, RZ, 0, 2.384185791015625e-07 ;  /* 0x00000004ff027435 */ /* 0x001fe200000001ff */
[----:B-1----:R-:W-:Y:S01]  /*2e30*/  FADD.FTZ R132, R132, R89 ;  /* 0x0000005984847221 */ /* 0x002fe20000010000 */
[----:B------:R-:W-:Y:S02]  /*2e40*/  MOV R89, 0x1f ;  /* 0x0000001f00597802 */ /* 0x000fe40000000f00 */
[----:B------:R-:W-:Y:S02]  /*2e50*/  MOV R0, 0xffffffff ;  /* 0xffffffff00007802 */ /* 0x000fe40000000f00 */
[----:B------:R-:W-:Y:S02]  /*2e60*/  MOV R91, R133 ;  /* 0x00000085005b7202 */ /* 0x000fe40000000f00 */
[----:B------:R-:W-:-:S02]  /*2e70*/  MOV R10, 0x2e90 ;  /* 0x00002e90000a7802 */ /* 0x000fc40000000f00 */
[----:B------:R-:W-:Y:S05]  /*2e80*/  CALL.REL.NOINC `($__internal_142_$__cuda_sm70_shflsync_bfly_p) ;  /* 0x0000026000007944 */ /* 0x000fea0003c00000 */
[----:B0-----:R-:W-:Y:S01]  /*2e90*/  HFMA2.MMA R2, -RZ, RZ, 0, 2.384185791015625e-07 ;  /* 0x00000004ff027435 */ /* 0x001fe200000001ff */
[----:B-1----:R-:W-:Y:S01]  /*2ea0*/  IMAD.MOV.U32 R88, RZ, RZ, R89 ;  /* 0x000000ffff587224 */ /* 0x002fe200078e0059 */
[----:B------:R-:W-:-:S02]  /*2eb0*/  MOV R91, R132 ;  /* 0x00000084005b7202 */ /* 0x000fc40000000f00 */
[----:B------:R-:W-:Y:S02]  /*2ec0*/  MOV R89, 0x1f ;  /* 0x0000001f00597802 */ /* 0x000fe40000000f00 */
[----:B------:R-:W-:Y:S02]  /*2ed0*/  MOV R0, 0xffffffff ;  /* 0xffffffff00007802 */ /* 0x000fe40000000f00 */
[----:B------:R-:W-:Y:S02]  /*2ee0*/  MOV R10, 0x2f00 ;  /* 0x00002f00000a7802 */ /* 0x000fe40000000f00 */
[----:B------:R-:W-:Y:S05]  /*2ef0*/  CALL.REL.NOINC `($__internal_142_$__cuda_sm70_shflsync_bfly_p) ;  /* 0x000001f000007944 */ /* 0x000fea0003c00000 */
[----:B------:R-:W-:Y:S01]  /*2f00*/  FADD.FTZ R133, R88, R133 ;  /* 0x0000008558857221 */ /* 0x000fe20000010000 */
[----:B0-----:R-:W-:Y:S01]  /*2f10*/  MOV R0, 0xffffffff ;  /* 0xffffffff00007802 */ /* 0x001fe20000000f00 */
[----:B-1----:R-:W-:Y:S01]  /*2f20*/  FADD.FTZ R132, R132, R89 ;  /* 0x0000005984847221 */ /* 0x002fe20000010000 */
[----:B------:R-:W-:Y:S01]  /*2f30*/  HFMA2.MMA R89, -RZ, RZ, 0, 1.847743988037109375e-06 ;  /* 0x0000001fff597435 */ /* 0x000fe200000001ff */
[----:B------:R-:W-:Y:S01]  /*2f40*/  IMAD.MOV.U32 R2, RZ, RZ, 0x8 ;  /* 0x00000008ff027424 */ /* 0x000fe200078e00ff */
[----:B------:R-:W-:Y:S02]  /*2f50*/  MOV R91, R133 ;  /* 0x00000085005b7202 */ /* 0x000fe40000000f00 */
[----:B------:R-:W-:-:S02]  /*2f60*/  MOV R10, 0x2f80 ;  /* 0x00002f80000a7802 */ /* 0x000fc40000000f00 */
[----:B------:R-:W-:Y:S05]  /*2f70*/  CALL.REL.NOINC `($__internal_142_$__cuda_sm70_shflsync_bfly_p) ;  /* 0x0000017000007944 */ /* 0x000fea0003c00000 */
[----:B0-----:R-:W-:Y:S01]  /*2f80*/  HFMA2.MMA R2, -RZ, RZ, 0, 4.76837158203125e-07 ;  /* 0x00000008ff027435 */ /* 0x001fe200000001ff */
[----:B-1----:R-:W-:Y:S01]  /*2f90*/  MOV R88, R89 ;  /* 0x0000005900587202 */ /* 0x002fe20000000f00 */
[----:B------:R-:W-:Y:S01]  /*2fa0*/  IMAD.MOV.U32 R91, RZ, RZ, R132 ;  /* 0x000000ffff5b7224 */ /* 0x000fe200078e0084 */
[----:B------:R-:W-:-:S02]  /*2fb0*/  MOV R89, 0x1f ;  /* 0x0000001f00597802 */ /* 0x000fc40000000f00 */
[----:B------:R-:W-:Y:S02]  /*2fc0*/  MOV R0, 0xffffffff ;  /* 0xffffffff00007802 */ /* 0x000fe40000000f00 */
[----:B------:R-:W-:Y:S02]  /*2fd0*/  MOV R10, 0x2ff0 ;  /* 0x00002ff0000a7802 */ /* 0x000fe40000000f00 */
[----:B------:R-:W-:Y:S05]  /*2fe0*/  CALL.REL.NOINC `($__internal_142_$__cuda_sm70_shflsync_bfly_p) ;  /* 0x0000010000007944 */ /* 0x000fea0003c00000 */
[----:B------:R-:W-:Y:S01]  /*2ff0*/  FADD.FTZ R133, R88, R133 ;  /* 0x0000008558857221 */ /* 0x000fe20000010000 */
[----:B0-----:R-:W-:Y:S01]  /*3000*/  HFMA2.MMA R2, -RZ, RZ, 0, 9.5367431640625e-07 ;  /* 0x00000010ff027435 */ /* 0x001fe200000001ff */
[----:B-1----:R-:W-:Y:S01]  /*3010*/  FADD.FTZ R132, R132, R89 ;  /* 0x0000005984847221 */ /* 0x002fe20000010000 */
[----:B------:R-:W-:Y:S01]  /*3020*/  MOV R0, 0xffffffff ;  /* 0xffffffff00007802 */ /* 0x000fe20000000f00 */
[----:B------:R-:W-:Y:S01]  /*3030*/  IMAD.MOV.U32 R89, RZ, RZ, 0x1f ;  /* 0x0000001fff597424 */ /* 0x000fe200078e00ff */
[----:B------:R-:W-:Y:S02]  /*3040*/  MOV R91, R133 ;  /* 0x00000085005b7202 */ /* 0x000fe40000000f00 */
[----:B------:R-:W-:Y:S02]  /*3050*/  MOV R10, 0x3070 ;  /* 0x00003070000a7802 */ /* 0x000fe40000000f00 */
[----:B------:R-:W-:Y:S05]  /*3060*/  CALL.REL.NOINC `($__internal_142_$__cuda_sm70_shflsync_bfly_p) ;  /* 0x0000008000007944 */ /* 0x000fea0003c00000 */
[----:B-1----:R-:W-:Y:S01]  /*3070*/  MOV R88, R89 ;  /* 0x0000005900587202 */ /* 0x002fe20000000f00 */
[----:B------:R-:W-:Y:S01]  /*3080*/  HFMA2.MMA R89, -RZ, RZ, 0, 1.847743988037109375e-06 ;  /* 0x0000001fff597435 */ /* 0x000fe200000001ff */
[----:B0-----:R-:W-:Y:S01]  /*3090*/  MOV R91, R132 ;  /* 0x00000084005b7202 */ /* 0x001fe20000000f00 */
[----:B------:R-:W-:Y:S01]  /*30a0*/  IMAD.MOV.U32 R2, RZ, RZ, 0x10 ;  /* 0x00000010ff027424 */ /* 0x000fe200078e00ff */
[----:B------:R-:W-:-:S02]  /*30b0*/  MOV R0, 0xffffffff ;  /* 0xffffffff00007802 */ /* 0x000fc40000000f00 */
[----:B------:R-:W-:Y:S02]  /*30c0*/  MOV R10, 0x30e0 ;  /* 0x000030e0000a7802 */ /* 0x000fe40000000f00 */
[----:B------:R-:W-:Y:S05]  /*30d0*/  CALL.REL.NOINC `($__internal_142_$__cuda_sm70_shflsync_bfly_p) ;  /* 0x0000001000007944 */ /* 0x000fea0003c00000 */
[----:B01----:R-:W-:Y:S05]  /*30e0*/  BRA `(.L_x_5169) ;  /* 0xffffdfc000007947 */ /* 0x003fea000383ffff */
        .weak           $__internal_142_$__cuda_sm70_shflsync_bfly_p
        .type           $__internal_142_$__cuda_sm70_shflsync_bfly_p,@function
        .size           $__internal_142_$__cuda_sm70_shflsync_bfly_p,(.L_x_7320 - $__internal_142_$__cuda_sm70_shflsync_bfly_p)
$__internal_142_$__cuda_sm70_shflsync_bfly_p:
[----:B------:R-:W-:Y:S01]  /*30f0*/  HFMA2.MMA R93, -RZ, RZ, 0, 0 ;  /* 0x00000000ff5d7435 */ /* 0x000fe200000001ff */
[----:B------:R-:W-:Y:S01]  /*3100*/  MOV R92, R10 ;  /* 0x0000000a005c7202 */ /* 0x000fe20000000f00 */
[----:B------:R-:W-:Y:S04]  /*3110*/  WARPSYNC R0 ;  /* 0x0000000000007348 */ /* 0x000fe80003800000 */
[----:B------:R0:W1:Y:S01]  /*3120*/  SHFL.BFLY PT, R89, R91, R2, R89 ;  /* 0x0c0000025b597389 */ /* 0x00006200000e0059 */
[----:B------:R-:W-:Y:S05]  /*3130*/  RET.REL.NODEC R92 `(_ZN10layer_norm13ln_bwd_kernelINS_13Kernel_traitsIf6__halffS2_fjLj512ELj1ELj4ELj1ELj16ENS_18Kernel_traits_baseILj512EfS2_fS2_fjLj128EEEEELb0ELb0ELb1ELb0EEEvNS_9BwdParamsE) ;  /* 0xffffcec05c007950 */ /* 0x000fea0003c3ffff */
.L_x_5170:
        /* <DEDUP_REMOVED lines=12> */
.L_x_7320:


//--------------------- .text._ZN10layer_norm13ln_bwd_kernelINS_13Kernel_traitsIf6__halffS2_fjLj512ELj1ELj4ELj1ELj16ENS_18Kernel_traits_baseILj512EfS2_fS2_fjLj128EEEEELb0ELb0ELb1ELb1EEEvNS_9BwdParamsE --------------------------
	.section	.text._ZN10layer_norm13ln_bwd_kernelINS_13Kernel_traitsIf6__halffS2_fjLj512ELj1ELj4ELj1ELj16ENS_18Kernel_traits_baseILj512EfS2_fS2_fjLj128EEEEELb0ELb0ELb1ELb1EEEvNS_9BwdParamsE,"ax",@progbits
	.sectioninfo	@"SHI_REGISTERS=140"
	.align	128
        .global         _ZN10layer_norm13ln_bwd_kernelINS_13Kernel_traitsIf6__halffS2_fjLj512ELj1ELj4ELj1ELj16ENS_18Kernel_traits_baseILj512EfS2_fS2_fjLj128EEEEELb0ELb0ELb1ELb1EEEvNS_9BwdParamsE
        .type           _ZN10layer_norm13ln_bwd_kernelINS_13Kernel_traitsIf6__halffS2_fjLj512ELj1ELj4ELj1ELj16ENS_18Kernel_traits_baseILj512EfS2_fS2_fjLj128EEEEELb0ELb0ELb1ELb1EEEvNS_9BwdParamsE,@function
        .size           _ZN10layer_norm13ln_bwd_kernelINS_13Kernel_traitsIf6__halffS2_fjLj512ELj1ELj4ELj1ELj16ENS_18Kernel_traits_baseILj512EfS2_fS2_fjLj128EEEEELb0ELb0ELb1ELb1EEEvNS_9BwdParamsE,(.L_x_7321 - _ZN10layer_norm13ln_bwd_kernelINS_13Kernel_traitsIf6__halffS2_fjLj512ELj1ELj4ELj1ELj16ENS_18Kernel_traits_baseILj512EfS2_fS2_fjLj128EEEEELb0ELb0ELb1ELb1EEEvNS_9BwdParamsE)
        .other          _ZN10layer_norm13ln_bwd_kernelINS_13Kernel_traitsIf6__halffS2_fjLj512ELj1ELj4ELj1ELj16ENS_18Kernel_traits_baseILj512EfS2_fS2_fjLj128EEEEELb0ELb0ELb1ELb1EEEvNS_9BwdParamsE,@"STO_CUDA_ENTRY STV_DEFAULT"
_ZN10layer_norm13ln_bwd_kernelINS_13Kernel_traitsIf6__halffS2_fjLj512ELj1ELj4ELj1ELj16ENS_18Kernel_traits_baseILj512EfS2_fS2_fjLj128EEEEELb0ELb0ELb1ELb1EEEvNS_9BwdParamsE:
.text._ZN10layer_norm13ln_bwd_kernelINS_13Kernel_traitsIf6__halffS2_fjLj512ELj1ELj4ELj1ELj16ENS_18Kernel_traits_baseILj512EfS2_fS2_fjLj128EEEEELb0ELb0ELb1ELb1EEEvNS_9BwdParamsE:
        /* <DEDUP_REMOVED lines=26> */
.L_x_5172:
        /* <DEDUP_REMOVED lines=25> */
.L_x_5211:
        /* <DEDUP_REMOVED lines=29> */
.L_x_5175:
        /* <DEDUP_REMOVED lines=32> */
[--C-:B------:R-:W-:Y:S02]  /*0700*/  HADD2.F32 R115, -RZ, R96.reuse.H0_H0 ;  /* 0x20000060ff737230 */ /* 0x100fe40000004100 */
[----:B------:R-:W-:-:S03]  /*0710*/  HADD2.F32 R112, -RZ, R96.H1_H1 ;  /* 0x30000060ff707230 */ /* 0x000fc60000004100 */
[----:B------:R-:W-:Y:S01]  /*0720*/  FMUL.FTZ R102, R32, R115 ;  /* 0x0000007320667220 */ /* 0x000fe20000410000 */
[----:B------:R-:W-:Y:S02]  /*0730*/  HADD2.F32 R125, -RZ, R99.H0_H0 ;  /* 0x20000063ff7d7230 */ /* 0x000fe40000004100 */
[--C-:B------:R-:W-:Y:S02]  /*0740*/  HADD2.F32 R133, -RZ, R89.reuse.H0_H0 ;  /* 0x20000059ff857230 */ /* 0x100fe40000004100 */
[----:B------:R-:W-:Y:S01]  /*0750*/  HADD2.F32 R114, -RZ, R89.H1_H1 ;  /* 0x30000059ff727230 */ /* 0x000fe20000004100 */
[----:B-----5:R-:W-:Y:S01]  /*0760*/  FMUL.FTZ R89, R86, R113 ;  /* 0x0000007156597220 */ /* 0x020fe20000410000 */
        /* <DEDUP_REMOVED lines=8> */
[----:B------:R-:W-:Y:S02]  /*07f0*/  FMUL.FTZ R105, R33, R112 ;  /* 0x0000007021697220 */ /* 0x000fe40000410000 */
[----:B------:R-:W-:Y:S02]  /*0800*/  FADD.FTZ R110, RZ, R102 ;  /* 0x00000066ff6e7221 */ /* 0x000fe40000010000 */
[----:B------:R-:W-:Y:S02]  /*0810*/  FMUL.FTZ R88, R86, R101 ;  /* 0x0000006556587220 */ /* 0x000fe40000410000 */
[----:B------:R-:W-:Y:S01]  /*0820*/  FFMA.FTZ R111, R89, R102, RZ ;  /* 0x00000066596f7223 */ /* 0x000fe200000100ff */
[----:B------:R-:W-:Y:S01]  /*0830*/  HADD2.F32 R116, -RZ, R97.H1_H1 ;  /* 0x30000061ff747230 */ /* 0x000fe20000004100 */
[C---:B------:R-:W-:Y:S01]  /*0840*/  FADD.FTZ R127, -R124.reuse, R104 ;  /* 0x000000687c7f7221 */ /* 0x040fe20000010100 */
[--C-:B0-----:R-:W-:Y:S01]  /*0850*/  HADD2.F32 R3, -RZ, R91.reuse.H0_H0 ;  /* 0x2000005bff037230 */ /* 0x101fe20000004100 */
[----:B------:R-:W-:Y:S01]  /*0860*/  FADD.FTZ R107, -R124, R107 ;  /* 0x0000006b7c6b7221 */ /* 0x000fe20000010100 */
[----:B------:R-:W-:Y:S01]  /*0870*/  HADD2.F32 R2, -RZ, R91.H1_H1 ;  /* 0x3000005bff027230 */ /* 0x000fe20000004100 */
[----:B------:R-:W-:-:S02]  /*0880*/  FMUL.FTZ R104, R34, R121 ;  /* 0x0000007922687220 */ /* 0x000fc40000410000 */
[----:B------:R-:W-:Y:S02]  /*0890*/  FADD.FTZ R113, R110, R105 ;  /* 0x000000696e717221 */ /* 0x000fe40000010000 */
[----:B------:R-:W-:Y:S02]  /*08a0*/  FADD.FTZ R103, -R124, R103 ;  /* 0x000000677c677221 */ /* 0x000fe40000010100 */
[----:B------:R-:W-:Y:S02]  /*08b0*/  FMUL.FTZ R91, R86, R119 ;  /* 0x00000077565b7220 */ /* 0x000fe40000410000 */
[----:B------:R-:W-:Y:S01]  /*08c0*/  FFMA.FTZ R111, R88, R105, R111 ;  /* 0x00000069586f7223 */ /* 0x000fe2000001006f */
[----:B------:R-:W-:Y:S01]  /*08d0*/  HADD2.F32 R123, -RZ, R98.H0_H0 ;  /* 0x20000062ff7b7230 */ /* 0x000fe20000004100 */
        /* <DEDUP_REMOVED lines=9> */
[----:B------:R-:W-:Y:S01]  /*0970*/  HADD2.F32 R118, -RZ, R98.H1_H1 ;  /* 0x30000062ff767230 */ /* 0x000fe20000004100 */
        /* <DEDUP_REMOVED lines=34> */
[----:B------:R-:W-:Y:S01]  /*0ba0*/  HADD2.F32 R117, -RZ, R90.H0_H0 ;  /* 0x2000005aff757230 */ /* 0x000fe20000004100 */
[----:B------:R-:W-:-:S02]  /*0bb0*/  FADD.FTZ R93, -R124, R93 ;  /* 0x0000005d7c5d7221 */ /* 0x000fc40000010100 */
[----:B------:R-:W-:Y:S02]  /*0bc0*/  FMUL.FTZ R115, R27, R114 ;  /* 0x000000721b737220 */ /* 0x000fe40000410000 */
[----:B------:R-:W-:Y:S01]  /*0bd0*/  FADD.FTZ R116, R119, R112 ;  /* 0x0000007077747221 */ /* 0x000fe20000010000 */
[----:B------:R-:W-:Y:S01]  /*0be0*/  HADD2.F32 R80, -RZ, R90.H1_H1 ;  /* 0x3000005aff507230 */ /* 0x000fe20000004100 */
        /* <DEDUP_REMOVED lines=44> */
.L_x_5176:
[----:B------:R-:W-:Y:S05]  /*0eb0*/  BSYNC B1 ;  /* 0x0000000000017941 */ /* 0x000fea0003800000 */
.L_x_5174:
[----:B------:R-:W-:Y:S05]  /*0ec0*/  BRA.DIV ~URZ, `(.L_x_5177) ;  /* 0x000019e27f007947 */ /* 0x000fea000b800000 */
[----:B0-----:R0:W2:Y:S02]  /*0ed0*/  SHFL.BFLY PT, R81, R120, 0x1, 0x1f ;  /* 0x0c201f0078517f89 */ /* 0x0010a400000e0000 */
.L_x_5212:
        /* <DEDUP_REMOVED lines=18> */
.L_x_5213:
        /* <DEDUP_REMOVED lines=23> */
.L_x_5180:
[----:B------:R-:W-:Y:S05]  /*1170*/  BSYNC B1 ;  /* 0x0000000000017941 */ /* 0x000fea0003800000 */
.L_x_5179:
        /* <DEDUP_REMOVED lines=19> */
.L_x_5182:
[----:B------:R-:W-:Y:S05]  /*12b0*/  BSYNC B1 ;  /* 0x0000000000017941 */ /* 0x000fea0003800000 */
.L_x_5181:
        /* <DEDUP_REMOVED lines=10> */
.L_x_5184:
[----:B------:R-:W-:Y:S05]  /*1360*/  BSYNC B1 ;  /* 0x0000000000017941 */ /* 0x000fea0003800000 */
.L_x_5183:
        /* <DEDUP_REMOVED lines=10> */
.L_x_5186:
[----:B------:R-:W-:Y:S05]  /*1410*/  BSYNC B1 ;  /* 0x0000000000017941 */ /* 0x000fea0003800000 */
.L_x_5185:
        /* <DEDUP_REMOVED lines=27> */
.L_x_5188:
[----:B------:R-:W-:Y:S05]  /*15d0*/  BSYNC B1 ;  /* 0x0000000000017941 */ /* 0x000fea0003800000 */
.L_x_5187:
        /* <DEDUP_REMOVED lines=18> */
.L_x_5190:
[----:B------:R-:W-:Y:S05]  /*1700*/  BSYNC B1 ;  /* 0x0000000000017941 */ /* 0x000fea0003800000 */
.L_x_5189:
        /* <DEDUP_REMOVED lines=10> */
.L_x_5192:
[----:B------:R-:W-:Y:S05]  /*17b0*/  BSYNC B1 ;  /* 0x0000000000017941 */ /* 0x000fea0003800000 */
.L_x_5191:
        /* <DEDUP_REMOVED lines=16> */
.L_x_5194:
[----:B------:R-:W-:Y:S05]  /*18c0*/  BSYNC B1 ;  /* 0x0000000000017941 */ /* 0x000fea0003800000 */
.L_x_5193:
[----:B------:R-:W-:Y:S01]  /*18d0*/  @!P5 ISETP.NE.U32.AND P3, PT, RZ, c[0x0][0x218], PT ;  /* 0x00008600ff00da0c */ /* 0x000fe20003f65070 */
[----:B------:R-:W-:Y:S01]  /*18e0*/  @P6 FMUL.FTZ R127, R126, c[0x0][0x1ec] ;  /* 0x00007b007e7f6a20 */ /* 0x000fe20000410000 */
[----:B------:R-:W-:Y:S01]  /*18f0*/  @P6 PRMT R79, R125, 0x7610, R79 ;  /* 0x000076107d4f6816 */ /* 0x000fe2000000004f */
[----:B------:R-:W-:Y:S01]  /*1900*/  BSSY B1, `(.L_x_5195) ;  /* 0x000001f000017945 */ /* 0x000fe20003800000 */
[----:B------:R-:W-:Y:S02]  /*1910*/  @!P5 ISETP.NE.AND.EX P3, PT, RZ, c[0x0][0x21c], PT, P3 ;  /* 0x00008700ff00da0c */ /* 0x000fe40003f65330 */
[----:B------:R-:W-:Y:S02]  /*1920*/  @P6 F2FP.PACK_AB R127, RZ, R127 ;  /* 0x0000007fff7f623e */ /* 0x000fe400000000ff */
        /* <DEDUP_REMOVED lines=28> */
.L_x_5196:
[----:B------:R-:W-:Y:S05]  /*1af0*/  BSYNC B1 ;  /* 0x0000000000017941 */ /* 0x000fea0003800000 */
.L_x_5195:
        /* <DEDUP_REMOVED lines=8> */
.L_x_5198:
[----:B------:R-:W-:Y:S05]  /*1b80*/  BSYNC B1 ;  /* 0x0000000000017941 */ /* 0x000fea0003800000 */
.L_x_5197:
        /* <DEDUP_REMOVED lines=8> */
.L_x_5200:
[----:B------:R-:W-:Y:S05]  /*1c10*/  BSYNC B1 ;  /* 0x0000000000017941 */ /* 0x000fea0003800000 */
.L_x_5199:
        /* <DEDUP_REMOVED lines=8> */
.L_x_5202:
[----:B------:R-:W-:Y:S05]  /*1ca0*/  BSYNC B1 ;  /* 0x0000000000017941 */ /* 0x000fea0003800000 */
.L_x_5201:
        /* <DEDUP_REMOVED lines=19> */
.L_x_5204:
[----:B------:R-:W-:Y:S05]  /*1de0*/  BSYNC B1 ;  /* 0x0000000000017941 */ /* 0x000fea0003800000 */
.L_x_5203:
        /* <DEDUP_REMOVED lines=10> */
.L_x_5206:
[----:B------:R-:W-:Y:S05]  /*1e90*/  BSYNC B1 ;  /* 0x0000000000017941 */ /* 0x000fea0003800000 */
.L_x_5205:
        /* <DEDUP_REMOVED lines=10> */
.L_x_5208:
[----:B------:R-:W-:Y:S05]  /*1f40*/  BSYNC B1 ;  /* 0x0000000000017941 */ /* 0x000fea0003800000 */
.L_x_5207:
        /* <DEDUP_REMOVED lines=31> */
.L_x_5210:
[----:B------:R-:W-:Y:S05]  /*2140*/  BSYNC B1 ;  /* 0x0000000000017941 */ /* 0x000fea0003800000 */
.L_x_5209:
        /* <DEDUP_REMOVED lines=17> */
.L_x_5173:
[----:B------:R-:W-:Y:S05]  /*2260*/  BSYNC B0 ;  /* 0x0000000000007941 */ /* 0x000fea0003800000 */
.L_x_5171:
        /* <DEDUP_REMOVED lines=100> */
.L_x_5177:
[----:B------:R-:W-:Y:S01]  /*28b0*/  HFMA2.MMA R125, -RZ, RZ, 0, 5.9604644775390625e-08 ;  /* 0x00000001ff7d7435 */ /* 0x000fe200000001ff */
[----:B------:R-:W-:-:S02]  /*28c0*/  MOV R124, R120 ;  /* 0x00000078007c7202 */ /* 0x000fc40000000f00 */
[----:B------:R-:W-:Y:S02]  /*28d0*/  MOV R126, 0x1f ;  /* 0x0000001f007e7802 */ /* 0x000fe40000000f00 */
[----:B------:R-:W-:Y:S02]  /*28e0*/  MOV R127, 0xffffffff ;  /* 0xffffffff007f7802 */ /* 0x000fe40000000f00 */
[----:B0-----:R-:W-:Y:S02]  /*28f0*/  MOV R2, 0x2910 ;  /* 0x0000291000027802 */ /* 0x001fe40000000f00 */
[----:B-1---5:R-:W-:Y:S05]  /*2900*/  CALL.REL.NOINC `($__internal_143_$__cuda_sm70_shflsync_bfly_p) ;  /* 0x0000046000007944 */ /* 0x022fea0003c00000 */
[----:B-1----:R-:W-:Y:S01]  /*2910*/  MOV R81, R124 ;  /* 0x0000007c00517202 */ /* 0x002fe20000000f00 */
[----:B0-----:R-:W-:Y:S05]  /*2920*/  BRA `(.L_x_5212) ;  /* 0xffffe5b000007947 */ /* 0x001fea000383ffff */
.L_x_5178:
[----:B------:R-:W-:Y:S01]  /*2930*/  HFMA2.MMA R125, -RZ, RZ, 0, 5.9604644775390625e-08 ;  /* 0x00000001ff7d7435 */ /* 0x000fe200000001ff */
[----:B------:R-:W-:Y:S02]  /*2940*/  MOV R124, R121 ;  /* 0x00000079007c7202 */ /* 0x000fe40000000f00 */
[----:B------:R-:W-:Y:S02]  /*2950*/  MOV R126, 0x1f ;  /* 0x0000001f007e7802 */ /* 0x000fe40000000f00 */
[----:B------:R-:W-:-:S02]  /*2960*/  MOV R127, 0xffffffff ;  /* 0xffffffff007f7802 */ /* 0x000fc40000000f00 */
[----:B------:R-:W-:Y:S02]  /*2970*/  MOV R2, 0x2990 ;  /* 0x0000299000027802 */ /* 0x000fe40000000f00 */
[----:B012--5:R-:W-:Y:S05]  /*2980*/  CALL.REL.NOINC `($__internal_143_$__cuda_sm70_shflsync_bfly_p) ;  /* 0x000003e000007944 */ /* 0x027fea0003c00000 */
[----:B------:R-:W-:Y:S01]  /*2990*/  FADD.FTZ R81, R81, R120 ;  /* 0x0000007851517221 */ /* 0x000fe20000010000 */
[----:B0-----:R-:W-:Y:S01]  /*29a0*/  HFMA2.MMA R125, -RZ, RZ, 0, 1.1920928955078125e-07 ;  /* 0x00000002ff7d7435 */ /* 0x001fe200000001ff */
[----:B-1----:R-:W-:Y:S01]  /*29b0*/  FADD.FTZ R121, R121, R124 ;  /* 0x0000007c79797221 */ /* 0x002fe20000010000 */
[----:B------:R-:W-:Y:S02]  /*29c0*/  MOV R126, 0x1f ;  /* 0x0000001f007e7802 */ /* 0x000fe40000000f00 */
[----:B------:R-:W-:Y:S02]  /*29d0*/  MOV R127, 0xffffffff ;  /* 0xffffffff007f7802 */ /* 0x000fe40000000f00 */
[----:B------:R-:W-:Y:S02]  /*29e0*/  MOV R124, R81 ;  /* 0x00000051007c7202 */ /* 0x000fe40000000f00 */
[----:B------:R-:W-:Y:S02]  /*29f0*/  MOV R2, 0x2a10 ;  /* 0x00002a1000027802 */ /* 0x000fe40000000f00 */
[----:B------:R-:W-:Y:S05]  /*2a00*/  CALL.REL.NOINC `($__internal_143_$__cuda_sm70_shflsync_bfly_p) ;  /* 0x0000036000007944 */ /* 0x000fea0003c00000 */
[----:B0-----:R-:W-:Y:S01]  /*2a10*/  HFMA2.MMA R125, -RZ, RZ, 0, 1.1920928955078125e-07 ;  /* 0x00000002ff7d7435 */ /* 0x001fe200000001ff */
[----:B-1----:R-:W-:-:S02]  /*2a20*/  MOV R80, R124 ;  /* 0x0000007c00507202 */ /* 0x002fc40000000f00 */
[----:B------:R-:W-:Y:S02]  /*2a30*/  MOV R124, R121 ;  /* 0x00000079007c7202 */ /* 0x000fe40000000f00 */
[----:B------:R-:W-:Y:S02]  /*2a40*/  MOV R126, 0x1f ;  /* 0x0000001f007e7802 */ /* 0x000fe40000000f00 */
[----:B------:R-:W-:Y:S02]  /*2a50*/  MOV R127, 0xffffffff ;  /* 0xffffffff007f7802 */ /* 0x000fe40000000f00 */
[----:B------:R-:W-:Y:S02]  /*2a60*/  MOV R2, 0x2a80 ;  /* 0x00002a8000027802 */ /* 0x000fe40000000f00 */
[----:B------:R-:W-:Y:S05]  /*2a70*/  CALL.REL.NOINC `($__internal_143_$__cuda_sm70_shflsync_bfly_p) ;  /* 0x000002f000007944 */ /* 0x000fea0003c00000 */
[----:B------:R-:W-:Y:S01]  /*2a80*/  FADD.FTZ R81, R80, R81 ;  /* 0x0000005150517221 */ /* 0x000fe20000010000 */
[----:B0-----:R-:W-:Y:S01]  /*2a90*/  HFMA2.MMA R125, -RZ, RZ, 0, 2.384185791015625e-07 ;  /* 0x00000004ff7d7435 */ /* 0x001fe200000001ff */
[----:B-1----:R-:W-:Y:S01]  /*2aa0*/  FADD.FTZ R121, R121, R124 ;  /* 0x0000007c79797221 */ /* 0x002fe20000010000 */
[----:B------:R-:W-:Y:S02]  /*2ab0*/  MOV R126, 0x1f ;  /* 0x0000001f007e7802 */ /* 0x000fe40000000f00 */
[----:B------:R-:W-:-:S02]  /*2ac0*/  MOV R127, 0xffffffff ;  /* 0xffffffff007f7802 */ /* 0x000fc40000000f00 */
[----:B------:R-:W-:Y:S02]  /*2ad0*/  MOV R124, R81 ;  /* 0x00000051007c7202 */ /* 0x000fe40000000f00 */
[----:B------:R-:W-:Y:S02]  /*2ae0*/  MOV R2, 0x2b00 ;  /* 0x00002b0000027802 */ /* 0x000fe40000000f00 */
[----:B------:R-:W-:Y:S05]  /*2af0*/  CALL.REL.NOINC `($__internal_143_$__cuda_sm70_shflsync_bfly_p) ;  /* 0x0000027000007944 */ /* 0x000fea0003c00000 */
[----:B0-----:R-:W-:Y:S01]  /*2b00*/  HFMA2.MMA R125, -RZ, RZ, 0, 2.384185791015625e-07 ;  /* 0x00000004ff7d7435 */ /* 0x001fe200000001ff */
[----:B-1----:R-:W-:Y:S02]  /*2b10*/  MOV R80, R124 ;  /* 0x0000007c00507202 */ /* 0x002fe40000000f00 */
[----:B------:R-:W-:Y:S02]  /*2b20*/  MOV R124, R121 ;  /* 0x00000079007c7202 */ /* 0x000fe40000000f00 */
[----:B------:R-:W-:Y:S02]  /*2b30*/  MOV R126, 0x1f ;  /* 0x0000001f007e7802 */ /* 0x000fe40000000f00 */
[----:B------:R-:W-:Y:S02]  /*2b40*/  MOV R127, 0xffffffff ;  /* 0xffffffff007f7802 */ /* 0x000fe40000000f00 */
[----:B------:R-:W-:-:S02]  /*2b50*/  MOV R2, 0x2b70 ;  /* 0x00002b7000027802 */ /* 0x000fc40000000f00 */
[----:B------:R-:W-:Y:S05]  /*2b60*/  CALL.REL.NOINC `($__internal_143_$__cuda_sm70_shflsync_bfly_p) ;  /* 0x0000020000007944 */ /* 0x000fea0003c00000 */
[----:B------:R-:W-:Y:S01]  /*2b70*/  FADD.FTZ R81, R80, R81 ;  /* 0x0000005150517221 */ /* 0x000fe20000010000 */
[----:B0-----:R-:W-:Y:S01]  /*2b80*/  HFMA2.MMA R125, -RZ, RZ, 0, 4.76837158203125e-07 ;  /* 0x00000008ff7d7435 */ /* 0x001fe200000001ff */
[----:B-1----:R-:W-:Y:S01]  /*2b90*/  FADD.FTZ R123, R121, R124 ;  /* 0x0000007c797b7221 */ /* 0x002fe20000010000 */
[----:B------:R-:W-:-:S02]  /*2ba0*/  MOV R126, 0x1f ;  /* 0x0000001f007e7802 */ /* 0x000fc40000000f00 */
[----:B------:R-:W-:Y:S02]  /*2bb0*/  MOV R127, 0xffffffff ;  /* 0xffffffff007f7802 */ /* 0x000fe40000000f00 */
[----:B------:R-:W-:Y:S02]  /*2bc0*/  MOV R124, R81 ;  /* 0x00000051007c7202 */ /* 0x000fe40000000f00 */
[----:B------:R-:W-:Y:S02]  /*2bd0*/  MOV R2, 0x2bf0 ;  /* 0x00002bf000027802 */ /* 0x000fe40000000f00 */
[----:B------:R-:W-:Y:S05]  /*2be0*/  CALL.REL.NOINC `($__internal_143_$__cuda_sm70_shflsync_bfly_p) ;  /* 0x0000018000007944 */ /* 0x000fea0003c00000 */
[----:B0-----:R-:W-:Y:S01]  /*2bf0*/  HFMA2.MMA R125, -RZ, RZ, 0, 4.76837158203125e-07 ;  /* 0x00000008ff7d7435 */ /* 0x001fe200000001ff */
[----:B-1----:R-:W-:Y:S02]  /*2c00*/  MOV R80, R124 ;  /* 0x0000007c00507202 */ /* 0x002fe40000000f00 */
[----:B------:R-:W-:Y:S02]  /*2c10*/  MOV R124, R123 ;  /* 0x0000007b007c7202 */ /* 0x000fe40000000f00 */
[----:B------:R-:W-:Y:S02]  /*2c20*/  MOV R126, 0x1f ;  /* 0x0000001f007e7802 */ /* 0x000fe40000000f00 */
[----:B------:R-:W-:-:S02]  /*2c30*/  MOV R127, 0xffffffff ;  /* 0xffffffff007f7802 */ /* 0x000fc40000000f00 */
[----:B------:R-:W-:Y:S02]  /*2c40*/  MOV R2, 0x2c60 ;  /* 0x00002c6000027802 */ /* 0x000fe40000000f00 */
[----:B------:R-:W-:Y:S05]  /*2c50*/  CALL.REL.NOINC `($__internal_143_$__cuda_sm70_shflsync_bfly_p) ;  /* 0x0000011000007944 */ /* 0x000fea0003c00000 */
[----:B------:R-:W-:Y:S01]  /*2c60*/  FADD.FTZ R121, R80, R81 ;  /* 0x0000005150797221 */ /* 0x000fe20000010000 */
[----:B0-----:R-:W-:Y:S01]  /*2c70*/  HFMA2.MMA R125, -RZ, RZ, 0, 9.5367431640625e-07 ;  /* 0x00000010ff7d7435 */ /* 0x001fe200000001ff */
[----:B-1----:R-:W-:Y:S01]  /*2c80*/  FADD.FTZ R123, R123, R124 ;  /* 0x0000007c7b7b7221 */ /* 0x002fe20000010000 */
[----:B------:R-:W-:Y:S02]  /*2c90*/  MOV R126, 0x1f ;  /* 0x0000001f007e7802 */ /* 0x000fe40000000f00 */
[----:B------:R-:W-:Y:S02]  /*2ca0*/  MOV R127, 0xffffffff ;  /* 0xffffffff007f7802 */ /* 0x000fe40000000f00 */
[----:B------:R-:W-:Y:S02]  /*2cb0*/  MOV R124, R121 ;  /* 0x00000079007c7202 */ /* 0x000fe40000000f00 */
[----:B------:R-:W-:Y:S02]  /*2cc0*/  MOV R2, 0x2ce0 ;  /* 0x00002ce000027802 */ /* 0x000fe40000000f00 */
[----:B------:R-:W-:Y:S05]  /*2cd0*/  CALL.REL.NOINC `($__internal_143_$__cuda_sm70_shflsync_bfly_p) ;  /* 0x0000009000007944 */ /* 0x000fea0003c00000 */
[----:B0-----:R-:W-:Y:S01]  /*2ce0*/  HFMA2.MMA R125, -RZ, RZ, 0, 9.5367431640625e-07 ;  /* 0x00000010ff7d7435 */ /* 0x001fe200000001ff */
[----:B-1----:R-:W-:-:S02]  /*2cf0*/  MOV R122, R124 ;  /* 0x0000007c007a7202 */ /* 0x002fc40000000f00 */
[----:B------:R-:W-:Y:S02]  /*2d00*/  MOV R124, R123 ;  /* 0x0000007b007c7202 */ /* 0x000fe40000000f00 */
[----:B------:R-:W-:Y:S02]  /*2d10*/  MOV R126, 0x1f ;  /* 0x0000001f007e7802 */ /* 0x000fe40000000f00 */
[----:B------:R-:W-:Y:S02]  /*2d20*/  MOV R127, 0xffffffff ;  /* 0xffffffff007f7802 */ /* 0x000fe40000000f00 */
[----:B------:R-:W-:Y:S02]  /*2d30*/  MOV R2, 0x2d50 ;  /* 0x00002d5000027802 */ /* 0x000fe40000000f00 */
[----:B------:R-:W-:Y:S05]  /*2d40*/  CALL.REL.NOINC `($__internal_143_$__cuda_sm70_shflsync_bfly_p) ;  /* 0x0000002000007944 */ /* 0x000fea0003c00000 */
[----:B-1----:R-:W-:Y:S01]  /*2d50*/  MOV R2, R124 ;  /* 0x0000007c00027202 */ /* 0x002fe20000000f00 */
[----:B0-----:R-:W-:Y:S05]  /*2d60*/  BRA `(.L_x_5213) ;  /* 0xffffe29000007947 */ /* 0x001fea000383ffff */
        .weak           $__internal_143_$__cuda_sm70_shflsync_bfly_p
        .type           $__internal_143_$__cuda_sm70_shflsync_bfly_p,@function
        .size           $__internal_143_$__cuda_sm70_shflsync_bfly_p,(.L_x_7321 - $__internal_143_$__cuda_sm70_shflsync_bfly_p)
$__internal_143_$__cuda_sm70_shflsync_bfly_p:
[----:B------:R-:W-:Y:S01]  /*2d70*/  HFMA2.MMA R3, -RZ, RZ, 0, 0 ;  /* 0x00000000ff037435 */ /* 0x000fe200000001ff */
[----:B------:R-:W-:Y:S04]  /*2d80*/  WARPSYNC R127 ;  /* 0x0000007f00007348 */ /* 0x000fe80003800000 */
[----:B------:R0:W1:Y:S01]  /*2d90*/  SHFL.BFLY PT, R124, R124, R125, R126 ;  /* 0x0c00007d7c7c7389 */ /* 0x00006200000e007e */
[----:B------:R-:W-:Y:S05]  /*2da0*/  RET.REL.NODEC R2 `(_ZN10layer_norm13ln_bwd_kernelINS_13Kernel_traitsIf6__halffS2_fjLj512ELj1ELj4ELj1ELj16ENS_18Kernel_traits_baseILj512EfS2_fS2_fjLj128EEEEELb0ELb0ELb1ELb1EEEvNS_9BwdParamsE) ;  /* 0xffffd25002007950 */ /* 0x000fea0003c3ffff */
.L_x_5214:
        /* <DEDUP_REMOVED lines=13> */
.L_x_7321:


//--------------------- .text._ZN10layer_norm13ln_bwd_kernelINS_13Kernel_traitsIf6__halffS2_fjLj512ELj1ELj4ELj1ELj16ENS_18Kernel_traits_baseILj512EfS2_fS2_fjLj128EEEEELb0ELb1ELb0ELb0EEEvNS_9BwdParamsE --------------------------
	.section	.text._ZN10layer_norm13ln_bwd_kernelINS_13Kernel_traitsIf6__halffS2_fjLj512ELj1ELj4ELj1ELj16ENS_18Kernel_traits_baseILj512EfS2_fS2_fjLj128EEEEELb0ELb1ELb0ELb0EEEvNS_9BwdParamsE,"ax",@progbits
	.sectioninfo	@"SHI_REGISTERS=167"
	.align	128
        .global         _ZN10layer_norm13ln_bwd_kernelINS_13Kernel_traitsIf6__halffS2_fjLj512ELj1ELj4ELj1ELj16ENS_18Kernel_traits_baseILj512EfS2_fS2_fjLj128EEEEELb0ELb1ELb0ELb0EEEvNS_9BwdParamsE
        .type           _ZN10layer_norm13ln_bwd_kernelINS_13Kernel_traitsIf6__halffS2_fjLj512ELj1ELj4ELj1ELj16ENS_18Kernel_traits_baseILj512EfS2_fS2_fjLj128EEEEELb0ELb1ELb0ELb0EEEvNS_9BwdParamsE,@function
        .size           _ZN10layer_norm13ln_bwd_kernelINS_13Kernel_traitsIf6__halffS2_fjLj512ELj1ELj4ELj1ELj16ENS_18Kernel_traits_baseILj512EfS2_fS2_fjLj128EEEEELb0ELb1ELb0ELb0EEEvNS_9BwdParamsE,(.L_x_7322 - _ZN10layer_norm13ln_bwd_kernelINS_13Kernel_traitsIf6__halffS2_fjLj512ELj1ELj4ELj1ELj16ENS_18Kernel_traits_baseILj512EfS2_fS2_fjLj128EEEEELb0ELb1ELb0ELb0EEEvNS_9BwdParamsE)
        .other          _ZN10layer_norm13ln_bwd_kernelINS_13Kernel_traitsIf6__halffS2_fjLj512ELj1ELj4ELj1ELj16ENS_18Kernel_traits_baseILj512EfS2_fS2_fjLj128EEEEELb0ELb1ELb0ELb0EEEvNS_9BwdParamsE,@"STO_CUDA_ENTRY STV_DEFAULT"
_ZN10layer_norm13ln_bwd_kernelINS_13Kernel_traitsIf6__halffS2_fjLj512ELj1ELj4ELj1ELj16ENS_18Kernel_traits_baseILj512EfS2_fS2_fjLj128EEEEELb0ELb1ELb0ELb0EEEvNS_9BwdParamsE:
.text._ZN10layer_norm13ln_bwd_kernelINS_13Kernel_traitsIf6__halffS2_fjLj512ELj1ELj4ELj1ELj16ENS_18Kernel_traits_baseILj512EfS2_fS2_fjLj128EEEEELb0ELb1ELb0ELb0EEEvNS_9BwdParamsE:
        /* <DEDUP_REMOVED lines=58> */
.L_x_5227:
        /* <DEDUP_REMOVED lines=21> */
[----:B--2---:R-:W-:Y:S01]  /*04f0*/  FSEL R151, R118, RZ, !P1 ;  /* 0x000000ff76977208 */ /* 0x004fe20004800000 */
[----:B---3--:R-:W-:Y:S01]  /*0500*/  @P0 HADD2.F32 R132, -RZ, R116.H0_H0 ;  /* 0x20000074ff840230 */ /* 0x008fe20000004100 */
        /* <DEDUP_REMOVED lines=20> */
[--C-:B0-----:R-:W-:Y:S01]  /*0650*/  HADD2.F32 R129, -RZ, R121.reuse.H0_H0 ;  /* 0x20000079ff817230 */ /* 0x101fe20000004100 */
[C---:B------:R-:W-:Y:S01]  /*0660*/  FADD.FTZ R146, -R151.reuse, R117 ;  /* 0x0000007597927221 */ /* 0x040fe20000010100 */
[----:B------:R-:W-:Y:S01]  /*0670*/  HADD2.F32 R128, -RZ, R121.H1_H1 ;  /* 0x30000079ff807230 */ /* 0x000fe20000004100 */
[-C--:B------:R-:W-:Y:S01]  /*0680*/  FMUL.FTZ R150, R96, R119.reuse ;  /* 0x0000007760967220 */ /* 0x080fe20000410000 */
[--C-:B------:R-:W-:Y:S01]  /*0690*/  HADD2.F32 R121, -RZ, R122.reuse.H0_H0 ;  /* 0x2000007aff797230 */ /* 0x100fe20000004100 */
[----:B----4-:R-:W-:Y:S01]  /*06a0*/  FADD.FTZ R118, -R151, R11 ;  /* 0x0000000b97767221 */ /* 0x010fe20000010100 */
[----:B------:R-:W-:Y:S01]  /*06b0*/  HADD2.F32 R154, -RZ, R122.H1_H1 ;  /* 0x3000007aff9a7230 */ /* 0x000fe20000004100 */
[----:B------:R-:W-:Y:S01]  /*06c0*/  FADD.FTZ R48, R48, R119 ;  /* 0x0000007730307221 */ /* 0x000fe20000010000 */
[--C-:B------:R-:W-:Y:S01]  /*06d0*/  HADD2.F32 R117, -RZ, R123.reuse.H0_H0 ;  /* 0x2000007bff757230 */ /* 0x100fe20000004100 */
[----:B------:R-:W-:Y:S01]  /*06e0*/  FFMA.FTZ R64, R5, R119, R64 ;  /* 0x0000007705407223 */ /* 0x000fe20000010040 */
[----:B------:R-:W-:Y:S01]  /*06f0*/  HADD2.F32 R116, -RZ, R123.H1_H1 ;  /* 0x3000007bff747230 */ /* 0x000fe20000004100 */
[----:B------:R-:W-:-:S02]  /*0700*/  FMUL.FTZ R147, R133, R148 ;  /* 0x0000009485937220 */ /* 0x000fc40000410000 */
[----:B------:R-:W-:Y:S02]  /*0710*/  FMUL.FTZ R149, R133, R146 ;  /* 0x0000009285957220 */ /* 0x000fe40000410000 */
[----:B------:R-:W-:Y:S02]  /*0720*/  FMUL.FTZ R148, R97, R120 ;  /* 0x0000007861947220 */ /* 0x000fe40000410000 */
[----:B------:R-:W-:Y:S02]  /*0730*/  FADD.FTZ R11, RZ, R150 ;  /* 0x00000096ff0b7221 */ /* 0x000fe40000010000 */
[----:B------:R-:W-:Y:S02]  /*0740*/  FFMA.FTZ R119, R5, R150, RZ ;  /* 0x0000009605777223 */ /* 0x000fe400000100ff */
[----:B------:R-:W-:Y:S02]  /*0750*/  FMUL.FTZ R146, R98, R129 ;  /* 0x0000008162927220 */ /* 0x000fe40000410000 */
[----:B------:R-:W-:-:S02]  /*0760*/  FADD.FTZ R11, R11, R148 ;  /* 0x000000940b0b7221 */ /* 0x000fc40000010000 */
[----:B------:R-:W-:Y:S02]  /*0770*/  FFMA.FTZ R119, R149, R148, R119 ;  /* 0x0000009495777223 */ /* 0x000fe40000010077 */
[----:B------:R-:W-:Y:S02]  /*0780*/  FADD.FTZ R49, R49, R120 ;  /* 0x0000007831317221 */ /* 0x000fe40000010000 */
[----:B------:R-:W-:Y:S02]  /*0790*/  FFMA.FTZ R65, R149, R120, R65 ;  /* 0x0000007895417223 */ /* 0x000fe40000010041 */
[----:B------:R-:W-:Y:S02]  /*07a0*/  FADD.FTZ R8, -R151, R8 ;  /* 0x0000000897087221 */ /* 0x000fe40000010100 */
[----:B-1----:R-:W-:Y:S02]  /*07b0*/  FMUL.FTZ R6, R133, R152 ;  /* 0x0000009885067220 */ /* 0x002fe40000410000 */
[----:B------:R-:W-:-:S02]  /*07c0*/  FMUL.FTZ R7, R99, R128 ;  /* 0x0000008063077220 */ /* 0x000fc40000410000 */
[----:B------:R-:W-:Y:S02]  /*07d0*/  FADD.FTZ R120, R11, R146 ;  /* 0x000000920b787221 */ /* 0x000fe40000010000 */
[----:B------:R-:W-:Y:S02]  /*07e0*/  FFMA.FTZ R119, R147, R146, R119 ;  /* 0x0000009293777223 */ /* 0x000fe40000010077 */
[C---:B------:R-:W-:Y:S02]  /*07f0*/  FADD.FTZ R122, -R151.reuse, R9 ;  /* 0x00000009977a7221 */ /* 0x040fe40000010100 */
[----:B------:R-:W-:Y:S02]  /*0800*/  FADD.FTZ R156, -R151, R10 ;  /* 0x0000000a979c7221 */ /* 0x000fe40000010100 */
[----:B------:R-:W-:Y:S02]  /*0810*/  FMUL.FTZ R8, R133, R8 ;  /* 0x0000000885087220 */ /* 0x000fe40000410000 */
        /* <DEDUP_REMOVED lines=30> */
.L_x_5218:
[----:B-1----:R-:W-:Y:S05]  /*0a00*/  BSYNC B1 ;  /* 0x0000000000017941 */ /* 0x002fea0003800000 */
.L_x_5217:
        /* <DEDUP_REMOVED lines=18> */
[--C-:B----4-:R-:W-:Y:S01]  /*0b30*/  HADD2.F32 R119, -RZ, R120.reuse.H0_H0 ;  /* 0x20000078ff777230 */ /* 0x110fe20000004100 */
[C---:B---3--:R-:W-:Y:S01]  /*0b40*/  FADD.FTZ R158, -R151.reuse, R125 ;  /* 0x0000007d979e7221 */ /* 0x048fe20000010100 */
[----:B------:R-:W-:Y:S01]  /*0b50*/  HADD2.F32 R136, -RZ, R120.H1_H1 ;  /* 0x30000078ff887230 */ /* 0x000fe20000004100 */
[----:B------:R-:W-:-:S02]  /*0b60*/  FADD.FTZ R120, -R151, R126 ;  /* 0x0000007e97787221 */ /* 0x000fc40000010100 */
[----:B-----5:R-:W-:Y:S02]  /*0b70*/  FMUL.FTZ R125, R133, R138 ;  /* 0x0000008a857d7220 */ /* 0x020fe40000410000 */
[----:B------:R-:W-:Y:S01]  /*0b80*/  FMUL.FTZ R126, R72, R119 ;  /* 0x00000077487e7220 */ /* 0x000fe20000410000 */
[----:B------:R-:W-:Y:S01]  /*0b90*/  HADD2.F32 R137, -RZ, R121.H0_H0 ;  /* 0x20000079ff897230 */ /* 0x000fe20000004100 */
[C---:B------:R-:W-:Y:S02]  /*0ba0*/  FADD.FTZ R156, -R151.reuse, R124 ;  /* 0x0000007c979c7221 */ /* 0x040fe40000010100 */
[----:B------:R-:W-:Y:S02]  /*0bb0*/  FADD.FTZ R142, -R151, R118 ;  /* 0x00000076978e7221 */ /* 0x000fe40000010100 */
[----:B------:R-:W-:Y:S02]  /*0bc0*/  FMUL.FTZ R124, R133, R140 ;  /* 0x0000008c857c7220 */ /* 0x000fe40000410000 */
[----:B0-----:R-:W-:-:S02]  /*0bd0*/  FMUL.FTZ R135, R73, R136 ;  /* 0x0000008849877220 */ /* 0x001fc40000410000 */
[----:B------:R-:W-:Y:S02]  /*0be0*/  FADD.FTZ R140, R153, R126 ;  /* 0x0000007e998c7221 */ /* 0x000fe40000010000 */
[----:B------:R-:W-:Y:S01]  /*0bf0*/  FFMA.FTZ R152, R125, R126, R152 ;  /* 0x0000007e7d987223 */ /* 0x000fe20000010098 */
[----:B------:R-:W-:Y:S01]  /*0c00*/  HADD2.F32 R154, -RZ, R121.H1_H1 ;  /* 0x30000079ff9a7230 */ /* 0x000fe20000004100 */
[----:B------:R-:W-:Y:S02]  /*0c10*/  FADD.FTZ R118, -R151, R127 ;  /* 0x0000007f97767221 */ /* 0x000fe40000010100 */
[----:B------:R-:W-:Y:S02]  /*0c20*/  FADD.FTZ R40, R40, R119 ;  /* 0x0000007728287221 */ /* 0x000fe40000010000 */
[----:B------:R-:W-:Y:S02]  /*0c30*/  FFMA.FTZ R56, R125, R119, R56 ;  /* 0x000000777d387223 */ /* 0x000fe40000010038 */
[----:B------:R-:W-:-:S02]  /*0c40*/  FADD.FTZ R41, R41, R136 ;  /* 0x0000008829297221 */ /* 0x000fc40000010000 */
[----:B------:R-:W-:Y:S02]  /*0c50*/  FMUL.FTZ R127, R133, R142 ;  /* 0x0000008e857f7220 */ /* 0x000fe40000410000 */
[----:B------:R-:W-:Y:S02]  /*0c60*/  FFMA.FTZ R57, R124, R136, R57 ;  /* 0x000000887c397223 */ /* 0x000fe40000010039 */
        /* <DEDUP_REMOVED lines=41> */
.L_x_5220:
[----:B------:R-:W-:Y:S05]  /*0f00*/  BSYNC B1 ;  /* 0x0000000000017941 */ /* 0x000fea0003800000 */
.L_x_5219:
[----:B------:R-:W-:Y:S05]  /*0f10*/  BRA.DIV ~URZ, `(.L_x_5221) ;  /* 0x000019e27f007947 */ /* 0x000fea000b800000 */
[----:B------:R0:W1:Y:S02]  /*0f20*/  SHFL.BFLY PT, R118, R153, 0x1, 0x1f ;  /* 0x0c201f0099767f89 */ /* 0x00006400000e0000 */
.L_x_5234:
        /* <DEDUP_REMOVED lines=18> */
.L_x_5235:
        /* <DEDUP_REMOVED lines=17> */
[-CC-:B------:R-:W-:Y:S01]  /*1160*/  FFMA.FTZ R121, R147, R154.reuse, R151.reuse ;  /* 0x0000009a93797223 */ /* 0x180fe20000010097 */
[----:B------:R-:W-:Y:S01]  /*1170*/  ISETP.NE.AND.EX P1, PT, RZ, c[0x0][0x25c], PT, P1 ;  /* 0x00009700ff007a0c */ /* 0x000fe20003f25310 */
[----:B------:R-:W-:Y:S01]  /*1180*/  FFMA.FTZ R158, R8, R154, R151 ;  /* 0x0000009a089e7223 */ /* 0x000fe20000010097 */
[----:B------:R-:W-:Y:S01]  /*1190*/  ISETP.NE.AND.EX P2, PT, RZ, c[0x0][0x25c], PT, P2 ;  /* 0x00009700ff007a0c */ /* 0x000fe20003f45320 */
[----:B------:R-:W-:-:S02]  /*11a0*/  FADD.FTZ R122, R148, -R123 ;  /* 0x8000007b947a7221 */ /* 0x000fc40000010000 */
[----:B------:R-:W-:Y:S02]  /*11b0*/  FFMA.FTZ R156, R6, R154, R151 ;  /* 0x0000009a069c7223 */ /* 0x000fe40000010097 */
[----:B-----5:R-:W-:Y:S02]  /*11c0*/  FMUL.FTZ R159, R133, R120 ;  /* 0x00000078859f7220 */ /* 0x020fe40000410000 */
[----:B------:R-:W-:Y:S02]  /*11d0*/  FADD.FTZ R152, R146, -R121 ;  /* 0x8000007992987221 */ /* 0x000fe40000010000 */
[----:B------:R-:W-:Y:S02]  /*11e0*/  FADD.FTZ R160, R9, -R158 ;  /* 0x8000009e09a07221 */ /* 0x000fe40000010000 */
[-CC-:B------:R-:W-:Y:S02]  /*11f0*/  FFMA.FTZ R121, R129, R154.reuse, R151.reuse ;  /* 0x0000009a81797223 */ /* 0x180fe40000010097 */
[----:B------:R-:W-:-:S02]  /*1200*/  FFMA.FTZ R158, R10, R154, R151 ;  /* 0x0000009a0a9e7223 */ /* 0x000fc40000010097 */
[----:B------:R-:W-:Y:S02]  /*1210*/  FMUL.FTZ R120, R133, R122 ;  /* 0x0000007a85787220 */ /* 0x000fe40000410000 */
[----:B------:R-:W-:Y:S02]  /*1220*/  FADD.FTZ R156, R7, -R156 ;  /* 0x8000009c079c7221 */ /* 0x000fe40000010000 */
[----:B------:R-:W-:Y:S02]  /*1230*/  @P0 FADD.FTZ R159, R16, R159 ;  /* 0x0000009f109f0221 */ /* 0x000fe40000010000 */
[----:B------:R-:W-:Y:S02]  /*1240*/  FADD.FTZ R164, R128, -R121 ;  /* 0x8000007980a47221 */ /* 0x000fe40000010000 */
[----:B------:R-:W-:Y:S01]  /*1250*/  FADD.FTZ R162, R11, -R158 ;  /* 0x8000009e0ba27221 */ /* 0x000fe20000010000 */
[----:B------:R-:W-:Y:S01]  /*1260*/  SEL R108, R159, R108, P1 ;  /* 0x0000006c9f6c7207 */ /* 0x000fe20000800000 */
[----:B------:R-:W-:-:S02]  /*1270*/  FMUL.FTZ R121, R133, R152 ;  /* 0x0000009885797220 */ /* 0x000fc40000410000 */
[----:B------:R-:W-:Y:S02]  /*1280*/  @P0 FADD.FTZ R120, R17, R120 ;  /* 0x0000007811780221 */ /* 0x000fe40000010000 */
[----:B------:R-:W-:Y:S02]  /*1290*/  FFMA.FTZ R123, R131, R154, R151 ;  /* 0x0000009a837b7223 */ /* 0x000fe40000010097 */
[C---:B------:R-:W-:Y:S01]  /*12a0*/  FMUL.FTZ R158, R133.reuse, R156 ;  /* 0x0000009c859e7220 */ /* 0x040fe20000410000 */
[----:B------:R-:W-:Y:S01]  /*12b0*/  SEL R109, R120, R109, P1 ;  /* 0x0000006d786d7207 */ /* 0x000fe20000800000 */
[----:B------:R-:W-:Y:S02]  /*12c0*/  FMUL.FTZ R157, R133, R160 ;  /* 0x000000a0859d7220 */ /* 0x000fe40000410000 */
[----:B------:R-:W-:Y:S02]  /*12d0*/  FMUL.FTZ R159, R159, R132 ;  /* 0x000000849f9f7220 */ /* 0x000fe40000410000 */
[----:B------:R-:W-:-:S02]  /*12e0*/  @P0 FADD.FTZ R121, R18, R121 ;  /* 0x0000007912790221 */ /* 0x000fc40000010000 */
[----:B------:R-:W-:Y:S02]  /*12f0*/  FADD.FTZ R123, R130, -R123 ;  /* 0x8000007b827b7221 */ /* 0x000fe40000010000 */
[----:B------:R-:W-:Y:S01]  /*1300*/  @P0 FADD.FTZ R158, R19, R158 ;  /* 0x0000009e139e0221 */ /* 0x000fe20000010000 */
[----:B------:R-:W-:Y:S01]  /*1310*/  SEL R110, R121, R110, P1 ;  /* 0x0000006e796e7207 */ /* 0x000fe20000800000 */
[C---:B------:R-:W-:Y:S02]  /*1320*/  FMUL.FTZ R156, R133.reuse, R162 ;  /* 0x000000a2859c7220 */ /* 0x040fe40000410000 */
[C---:B------:R-:W-:Y:S01]  /*1330*/  FMUL.FTZ R155, R133.reuse, R164 ;  /* 0x000000a4859b7220 */ /* 0x040fe20000410000 */
        /* <DEDUP_REMOVED lines=18> */
[----:B------:R0:W-:Y:S02]  /*1460*/  @P2 STG.E.128 [R122.64+0x10], R112 ;  /* 0x000010707a002986 */ /* 0x0001e4000c101d04 */
[----:B0-----:R-:W-:Y:S02]  /*1470*/  FMUL.FTZ R122, R84, R157 ;  /* 0x0000009d547a7220 */ /* 0x001fe40000410000 */
        /* <DEDUP_REMOVED lines=20> */
[----:B------:R-:W-:Y:S02]  /*15c0*/  FMUL.FTZ R152, R86, R155 ;  /* 0x0000009b56987220 */ /* 0x000fe40000410000 */
[----:B------:R-:W-:Y:S02]  /*15d0*/  FMUL.FTZ R159, R87, R116 ;  /* 0x00000074579f7220 */ /* 0x000fe40000410000 */
[----:B------:R-:W-:Y:S01]  /*15e0*/  FFMA.FTZ R28, R157, R117, R28 ;  /* 0x000000759d1c7223 */ /* 0x000fe2000001001c */
[--C-:B------:R-:W-:Y:S01]  /*15f0*/  HADD2.F32 R117, -RZ, R119.reuse.H0_H0 ;  /* 0x20000077ff757230 */ /* 0x100fe20000004100 */
[----:B------:R-:W-:Y:S01]  /*1600*/  FFMA.FTZ R29, R156, R118, R29 ;  /* 0x000000769c1d7223 */ /* 0x000fe2000001001d */
[----:B------:R-:W-:Y:S01]  /*1610*/  F2FP.PACK_AB R123, R159, R152 ;  /* 0x000000989f7b723e */ /* 0x000fe200000000ff */
[C---:B------:R-:W-:Y:S01]  /*1620*/  IMAD.WIDE.U32 R152, R4.reuse, R153, c[0x0][0x248] ;  /* 0x0000920004987625 */ /* 0x040fe200078e0099 */
[----:B------:R-:W-:Y:S01]  /*1630*/  HADD2.F32 R119, -RZ, R119.H1_H1 ;  /* 0x30000077ff777230 */ /* 0x000fe20000004100 */
[----:B------:R-:W-:-:S02]  /*1640*/  IADD3 R4, R4, 0x20, RZ ;  /* 0x0000002004047810 */ /* 0x000fc40007ffe0ff */
[----:B------:R-:W-:Y:S01]  /*1650*/  FFMA.FTZ R30, R155, R117, R30 ;  /* 0x000000759b1e7223 */ /* 0x000fe2000001001e */
[----:B------:R0:W-:Y:S01]  /*1660*/  STG.E.128 [R152.64], R120 ;  /* 0x0000007898007986 */ /* 0x0001e2000c101d04 */
[----:B------:R-:W-:-:S03]  /*1670*/  FFMA.FTZ R31, R116, R119, R31 ;  /* 0x00000077741f7223 */ /* 0x000fc6000001001f */
.L_x_5224:
[----:B------:R-:W-:Y:S05]  /*1680*/  BSYNC B1 ;  /* 0x0000000000017941 */ /* 0x000fea0003800000 */
.L_x_5223:
        /* <DEDUP_REMOVED lines=79> */
[----:B------:R-:W-:-:S03]  /*1b80*/  HADD2.F32 R116, -RZ, R116.H1_H1 ;  /* 0x30000074ff747230 */ /* 0x000fc60000004100 */
[----:B------:R-:W-:Y:S01]  /*1b90*/  FFMA.FTZ R24, R151, R4, R24 ;  /* 0x0000000497187223 */ /* 0x000fe20000010018 */
[----:B------:R-:W-:Y:S01]  /*1ba0*/  HADD2.F32 R4, -RZ, R117.H0_H0 ;  /* 0x20000075ff047230 */ /* 0x000fe20000004100 */
[----:B------:R-:W-:Y:S01]  /*1bb0*/  FFMA.FTZ R25, R152, R116, R25 ;  /* 0x0000007498197223 */ /* 0x000fe20000010019 */
[----:B------:R-:W-:Y:S02]  /*1bc0*/  HADD2.F32 R116, -RZ, R119.H0_H0 ;  /* 0x20000077ff747230 */ /* 0x000fe40000004100 */
[----:B------:R-:W-:Y:S01]  /*1bd0*/  HADD2.F32 R117, -RZ, R117.H1_H1 ;  /* 0x30000075ff757230 */ /* 0x000fe20000004100 */
[----:B------:R-:W-:Y:S01]  /*1be0*/  FFMA.FTZ R26, R153, R4, R26 ;  /* 0x00000004991a7223 */ /* 0x000fe2000001001a */
[--C-:B------:R-:W-:Y:S01]  /*1bf0*/  HADD2.F32 R4, -RZ, R118.reuse.H0_H0 ;  /* 0x20000076ff047230 */ /* 0x100fe20000004100 */
[----:B------:R-:W-:Y:S01]  /*1c00*/  FFMA.FTZ R22, R155, R116, R22 ;  /* 0x000000749b167223 */ /* 0x000fe20000010016 */
[----:B------:R-:W-:Y:S01]  /*1c10*/  HADD2.F32 R118, -RZ, R118.H1_H1 ;  /* 0x30000076ff767230 */ /* 0x000fe20000004100 */
[----:B------:R-:W-:Y:S01]  /*1c20*/  FFMA.FTZ R27, R156, R117, R27 ;  /* 0x000000759c1b7223 */ /* 0x000fe2000001001b */
[----:B------:R-:W-:Y:S01]  /*1c30*/  HADD2.F32 R119, -RZ, R119.H1_H1 ;  /* 0x30000077ff777230 */ /* 0x000fe20000004100 */
[----:B------:R-:W-:-:S02]  /*1c40*/  FFMA.FTZ R20, R157, R4, R20 ;  /* 0x000000049d147223 */ /* 0x000fc40000010014 */
[----:B------:R-:W-:Y:S02]  /*1c50*/  FFMA.FTZ R21, R154, R118, R21 ;  /* 0x000000769a157223 */ /* 0x000fe40000010015 */
[----:B------:R-:W-:Y:S02]  /*1c60*/  FFMA.FTZ R23, R158, R119, R23 ;  /* 0x000000779e177223 */ /* 0x000fe40000010017 */
.L_x_5226:
[----:B0-----:R-:W-:Y:S05]  /*1c70*/  BSYNC B1 ;  /* 0x0000000000017941 */ /* 0x001fea0003800000 */
.L_x_5225:
[----:B------:R-:W-:-:S04]  /*1c80*/  MOV R117, c[0x0][0x160] ;  /* 0x0000580000757a02 */ /* 0x000fc80000000f00 */
[----:B------:R-:W-:-:S04]  /*1c90*/  LEA R2, R117, R2, 0x2 ;  /* 0x0000000275027211 */ /* 0x000fc800078e10ff */
[----:B------:R-:W-:-:S13]  /*1ca0*/  ISETP.GE.AND P0, PT, R2, c[0x0][0x164], PT ;  /* 0x0000590002007a0c */ /* 0x000fda0003f06270 */
[----:B-----5:R-:W-:Y:S01]  /*1cb0*/  @P0 CALL.REL.NOINC `(.L_x_5216) ;  /* 0x0000001000000944 */ /* 0x020fe20003c00000 */
[----:B------:R-:W-:Y:S05]  /*1cc0*/  BRA `(.L_x_5227) ;  /* 0xffffe6d000007947 */ /* 0x000fea000383ffff */
.L_x_5216:
[----:B0-----:R-:W-:Y:S05]  /*1cd0*/  BSYNC B0 ;  /* 0x0000000000007941 */ /* 0x001fea0003800000 */
.L_x_5215:
        /* <DEDUP_REMOVED lines=149> */
.L_x_5229:
[----:B------:R-:W-:Y:S05]  /*2630*/  BSYNC B0 ;  /* 0x0000000000007941 */ /* 0x000fea0003800000 */
.L_x_5228:
        /* <DEDUP_REMOVED lines=16> */
.L_x_5231:
[----:B------:R-:W-:Y:S05]  /*2740*/  BSYNC B0 ;  /* 0x0000000000007941 */ /* 0x000fea0003800000 */
.L_x_5230:
        /* <DEDUP_REMOVED lines=16> */
.L_x_5233:
[----:B------:R-:W-:Y:S05]  /*2850*/  BSYNC B0 ;  /* 0x0000000000007941 */ /* 0x000fea0003800000 */
.L_x_5232:
        /* <DEDUP_REMOVED lines=10> */
.L_x_5221:
[----:B------:R-:W-:Y:S01]  /*2900*/  HFMA2.MMA R154, -RZ, RZ, 0, 5.9604644775390625e-08 ;  /* 0x00000001ff9a7435 */ /* 0x000fe200000001ff */
[----:B------:R-:W-:Y:S02]  /*2910*/  MOV R119, R153 ;  /* 0x0000009900777202 */ /* 0x000fe40000000f00 */
[----:B------:R-:W-:Y:S02]  /*2920*/  MOV R121, 0x1f ;  /* 0x0000001f00797802 */ /* 0x000fe40000000f00 */
[----:B------:R-:W-:-:S02]  /*2930*/  MOV R156, 0xffffffff ;  /* 0xffffffff009c7802 */ /* 0x000fc40000000f00 */
[----:B------:R-:W-:Y:S02]  /*2940*/  MOV R116, 0x2960 ;  /* 0x0000296000747802 */ /* 0x000fe40000000f00 */
[----:B-----5:R-:W-:Y:S05]  /*2950*/  CALL.REL.NOINC `($__internal_144_$__cuda_sm70_shflsync_bfly_p) ;  /* 0x0000046000007944 */ /* 0x020fea0003c00000 */
[----:B-1----:R-:W-:Y:S01]  /*2960*/  MOV R118, R119 ;  /* 0x0000007700767202 */ /* 0x002fe20000000f00 */
[----:B0-----:R-:W-:Y:S05]  /*2970*/  BRA `(.L_x_5234) ;  /* 0xffffe5b000007947 */ /* 0x001fea000383ffff */
.L_x_5222:
[----:B------:R-:W-:Y:S01]  /*2980*/  HFMA2.MMA R154, -RZ, RZ, 0, 5.9604644775390625e-08 ;  /* 0x00000001ff9a7435 */ /* 0x000fe200000001ff */
[----:B------:R-:W-:Y:S02]  /*2990*/  MOV R119, R152 ;  /* 0x0000009800777202 */ /* 0x000fe40000000f00 */
[----:B------:R-:W-:Y:S02]  /*29a0*/  MOV R121, 0x1f ;  /* 0x0000001f00797802 */ /* 0x000fe40000000f00 */
[----:B------:R-:W-:Y:S02]  /*29b0*/  MOV R156, 0xffffffff ;  /* 0xffffffff009c7802 */ /* 0x000fe40000000f00 */
[----:B------:R-:W-:Y:S02]  /*29c0*/  MOV R116, 0x29e0 ;  /* 0x000029e000747802 */ /* 0x000fe40000000f00 */
[----:B01---5:R-:W-:Y:S05]  /*29d0*/  CALL.REL.NOINC `($__internal_144_$__cuda_sm70_shflsync_bfly_p) ;  /* 0x000003e000007944 */ /* 0x023fea0003c00000 */
[----:B------:R-:W-:Y:S01]  /*29e0*/  FADD.FTZ R153, R118, R153 ;  /* 0x0000009976997221 */ /* 0x000fe20000010000 */
[----:B0-----:R-:W-:Y:S01]  /*29f0*/  HFMA2.MMA R154, -RZ, RZ, 0, 1.1920928955078125e-07 ;  /* 0x00000002ff9a7435 */ /* 0x001fe200000001ff */
[----:B-1----:R-:W-:Y:S01]  /*2a00*/  FADD.FTZ R152, R152, R119 ;  /* 0x0000007798987221 */ /* 0x002fe20000010000 */
[----:B------:R-:W-:-:S02]  /*2a10*/  MOV R121, 0x1f ;  /* 0x0000001f00797802 */ /* 0x000fc40000000f00 */
[----:B------:R-:W-:Y:S02]  /*2a20*/  MOV R156, 0xffffffff ;  /* 0xffffffff009c7802 */ /* 0x000fe40000000f00 */
[----:B------:R-:W-:Y:S02]  /*2a30*/  MOV R119, R153 ;  /* 0x0000009900777202 */ /* 0x000fe40000000f00 */
[----:B------:R-:W-:Y:S02]  /*2a40*/  MOV R116, 0x2a60 ;  /* 0x00002a6000747802 */ /* 0x000fe40000000f00 */
[----:B------:R-:W-:Y:S05]  /*2a50*/  CALL.REL.NOINC `($__internal_144_$__cuda_sm70_shflsync_bfly_p) ;  /* 0x0000036000007944 */ /* 0x000fea0003c00000 */
[----:B0-----:R-:W-:Y:S01]  /*2a60*/  HFMA2.MMA R154, -RZ, RZ, 0, 1.1920928955078125e-07 ;  /* 0x00000002ff9a7435 */ /* 0x001fe200000001ff */
[----:B-1----:R-:W-:Y:S02]  /*2a70*/  MOV R118, R119 ;  /* 0x0000007700767202 */ /* 0x002fe40000000f00 */
[----:B------:R-:W-:Y:S02]  /*2a80*/  MOV R119, R152 ;  /* 0x0000009800777202 */ /* 0x000fe40000000f00 */
[----:B------:R-:W-:Y:S02]  /*2a90*/  MOV R121, 0x1f ;  /* 0x0000001f00797802 */ /* 0x000fe40000000f00 */
[----:B------:R-:W-:-:S02]  /*2aa0*/  MOV R156, 0xffffffff ;  /* 0xffffffff009c7802 */ /* 0x000fc40000000f00 */
[----:B------:R-:W-:Y:S02]  /*2ab0*/  MOV R116, 0x2ad0 ;  /* 0x00002ad000747802 */ /* 0x000fe40000000f00 */
[----:B------:R-:W-:Y:S05]  /*2ac0*/  CALL.REL.NOINC `($__internal_144_$__cuda_sm70_shflsync_bfly_p) ;  /* 0x000002f000007944 */ /* 0x000fea0003c00000 */
[----:B------:R-:W-:Y:S01]  /*2ad0*/  FADD.FTZ R153, R118, R153 ;  /* 0x0000009976997221 */ /* 0x000fe20000010000 */
[----:B0-----:R-:W-:Y:S01]  /*2ae0*/  HFMA2.MMA R154, -RZ, RZ, 0, 2.384185791015625e-07 ;  /* 0x00000004ff9a7435 */ /* 0x001fe200000001ff */
[----:B-1----:R-:W-:Y:S01]  /*2af0*/  FADD.FTZ R152, R152, R119 ;  /* 0x0000007798987221 */ /* 0x002fe20000010000 */
[----:B------:R-:W-:Y:S02]  /*2b00*/  MOV R121, 0x1f ;  /* 0x0000001f00797802 */ /* 0x000fe40000000f00 */
[----:B------:R-:W-:Y:S02]  /*2b10*/  MOV R156, 0xffffffff ;  /* 0xffffffff009c7802 */ /* 0x000fe40000000f00 */
[----:B------:R-:W-:Y:S02]  /*2b20*/  MOV R119, R153 ;  /* 0x0000009900777202 */ /* 0x000fe40000000f00 */
[----:B------:R-:W-:Y:S02]  /*2b30*/  MOV R116, 0x2b50 ;  /* 0x00002b5000747802 */ /* 0x000fe40000000f00 */
[----:B------:R-:W-:Y:S05]  /*2b40*/  CALL.REL.NOINC `($__internal_144_$__cuda_sm70_shflsync_bfly_p) ;  /* 0x0000027000007944 */ /* 0x000fea0003c00000 */
[----:B0-----:R-:W-:Y:S01]  /*2b50*/  HFMA2.MMA R154, -RZ, RZ, 0, 2.384185791015625e-07 ;  /* 0x00000004ff9a7435 */ /* 0x001fe200000001ff */
[----:B-1----:R-:W-:-:S02]  /*2b60*/  MOV R118, R119 ;  /* 0x0000007700767202 */ /* 0x002fc40000000f00 */
[----:B------:R-:W-:Y:S02]  /*2b70*/  MOV R119, R152 ;  /* 0x0000009800777202 */ /* 0x000fe40000000f00 */
[----:B------:R-:W-:Y:S02]  /*2b80*/  MOV R121, 0x1f ;  /* 0x0000001f00797802 */ /* 0x000fe40000000f00 */
[----:B------:R-:W-:Y:S02]  /*2b90*/  MOV R156, 0xffffffff ;  /* 0xffffffff009c7802 */ /* 0x000fe40000000f00 */
[----:B------:R-:W-:Y:S02]  /*2ba0*/  MOV R116, 0x2bc0 ;  /* 0x00002bc000747802 */ /* 0x000fe40000000f00 */
[----:B------:R-:W-:Y:S05]  /*2bb0*/  CALL.REL.NOINC `($__internal_144_$__cuda_sm70_shflsync_bfly_p) ;  /* 0x0000020000007944 */ /* 0x000fea0003c00000 */
[----:B------:R-:W-:Y:S01]  /*2bc0*/  FADD.FTZ R153, R118, R153 ;  /* 0x0000009976997221 */ /* 0x000fe20000010000 */
[----:B0-----:R-:W-:Y:S01]  /*2bd0*/  HFMA2.MMA R154, -RZ, RZ, 0, 4.76837158203125e-07 ;  /* 0x00000008ff9a7435 */ /* 0x001fe200000001ff */
[----:B-1----:R-:W-:Y:S01]  /*2be0*/  FADD.FTZ R122, R152, R119 ;  /* 0x00000077987a7221 */ /* 0x002fe20000010000 */
[----:B------:R-:W-:Y:S02]  /*2bf0*/  MOV R121, 0x1f ;  /* 0x0000001f00797802 */ /* 0x000fe40000000f00 */
[----:B------:R-:W-:-:S02]  /*2c00*/  MOV R156, 0xffffffff ;  /* 0xffffffff009c7802 */ /* 0x000fc40000000f00 */
[----:B------:R-:W-:Y:S02]  /*2c10*/  MOV R119, R153 ;  /* 0x0000009900777202 */ /* 0x000fe40000000f00 */
[----:B------:R-:W-:Y:S02]  /*2c20*/  MOV R116, 0x2c40 ;  /* 0x00002c4000747802 */ /* 0x000fe40000000f00 */
[----:B------:R-:W-:Y:S05]  /*2c30*/  CALL.REL.NOINC `($__internal_144_$__cuda_sm70_shflsync_bfly_p) ;  /* 0x0000018000007944 */ /* 0x000fea0003c00000 */
[----:B0-----:R-:W-:Y:S01]  /*2c40*/  HFMA2.MMA R154, -RZ, RZ, 0, 4.76837158203125e-07 ;  /* 0x00000008ff9a7435 */ /* 0x001fe200000001ff */
[----:B-1----:R-:W-:Y:S02]  /*2c50*/  MOV R118, R119 ;  /* 0x0000007700767202 */ /* 0x002fe40000000f00 */
[----:B------:R-:W-:Y:S02]  /*2c60*/  MOV R119, R122 ;  /* 0x0000007a00777202 */ /* 0x000fe40000000f00 */
[----:B------:R-:W-:Y:S02]  /*2c70*/  MOV R121, 0x1f ;  /* 0x0000001f00797802 */ /* 0x000fe40000000f00 */
[----:B------:R-:W-:Y:S02]  /*2c80*/  MOV R156, 0xffffffff ;  /* 0xffffffff009c7802 */ /* 0x000fe40000000f00 */
[----:B------:R-:W-:-:S02]  /*2c90*/  MOV R116, 0x2cb0 ;  /* 0x00002cb000747802 */ /* 0x000fc40000000f00 */
[----:B------:R-:W-:Y:S05]  /*2ca0*/  CALL.REL.NOINC `($__internal_144_$__cuda_sm70_shflsync_bfly_p) ;  /* 0x0000011000007944 */ /* 0x000fea0003c00000 */
[----:B------:R-:W-:Y:S01]  /*2cb0*/  FADD.FTZ R120, R118, R153 ;  /* 0x0000009976787221 */ /* 0x000fe20000010000 */
[----:B0-----:R-:W-:Y:S01]  /*2cc0*/  HFMA2.MMA R154, -RZ, RZ, 0, 9.5367431640625e-07 ;  /* 0x00000010ff9a7435 */ /* 0x001fe200000001ff */
[----:B-1----:R-:W-:Y:S01]  /*2cd0*/  FADD.FTZ R122, R122, R119 ;  /* 0x000000777a7a7221 */ /* 0x002fe20000010000 */
[----:B------:R-:W-:-:S02]  /*2ce0*/  MOV R121, 0x1f ;  /* 0x0000001f00797802 */ /* 0x000fc40000000f00 */
[----:B------:R-:W-:Y:S02]  /*2cf0*/  MOV R156, 0xffffffff ;  /* 0xffffffff009c7802 */ /* 0x000fe40000000f00 */
[----:B------:R-:W-:Y:S02]  /*2d00*/  MOV R119, R120 ;  /* 0x0000007800777202 */ /* 0x000fe40000000f00 */
[----:B------:R-:W-:Y:S02]  /*2d10*/  MOV R116, 0x2d30 ;  /* 0x00002d3000747802 */ /* 0x000fe40000000f00 */
[----:B------:R-:W-:Y:S05]  /*2d20*/  CALL.REL.NOINC `($__internal_144_$__cuda_sm70_shflsync_bfly_p) ;  /* 0x0000009000007944 */ /* 0x000fea0003c00000 */
[----:B0-----:R-:W-:Y:S01]  /*2d30*/  HFMA2.MMA R154, -RZ, RZ, 0, 9.5367431640625e-07 ;  /* 0x00000010ff9a7435 */ /* 0x001fe200000001ff */
[----:B-1----:R-:W-:Y:S02]  /*2d40*/  MOV R123, R119 ;  /* 0x00000077007b7202 */ /* 0x002fe40000000f00 */
[----:B------:R-:W-:Y:S02]  /*2d50*/  MOV R119, R122 ;  /* 0x0000007a00777202 */ /* 0x000fe40000000f00 */
[----:B------:R-:W-:Y:S02]  /*2d60*/  MOV R121, 0x1f ;  /* 0x0000001f00797802 */ /* 0x000fe40000000f00 */
[----:B------:R-:W-:-:S02]  /*2d70*/  MOV R156, 0xffffffff ;  /* 0xffffffff009c7802 */ /* 0x000fc40000000f00 */
[----:B------:R-:W-:Y:S02]  /*2d80*/  MOV R116, 0x2da0 ;  /* 0x00002da000747802 */ /* 0x000fe40000000f00 */
[----:B------:R-:W-:Y:S05]  /*2d90*/  CALL.REL.NOINC `($__internal_144_$__cuda_sm70_shflsync_bfly_p) ;  /* 0x0000002000007944 */ /* 0x000fea0003c00000 */
[----:B-1----:R-:W-:Y:S01]  /*2da0*/  MOV R117, R119 ;  /* 0x0000007700757202 */ /* 0x002fe20000000f00 */
[----:B0-----:R-:W-:Y:S05]  /*2db0*/  BRA `(.L_x_5235) ;  /* 0xffffe29000007947 */ /* 0x001fea000383ffff */
        .weak           $__internal_144_$__cuda_sm70_shflsync_bfly_p
        .type           $__internal_144_$__cuda_sm70_shflsync_bfly_p,@function
        .size           $__internal_144_$__cuda_sm70_shflsync_bfly_p,(.L_x_7322 - $__internal_144_$__cuda_sm70_shflsync_bfly_p)
$__internal_144_$__cuda_sm70_shflsync_bfly_p:
[----:B------:R-:W-:Y:S01]  /*2dc0*/  HFMA2.MMA R117, -RZ, RZ, 0, 0 ;  /* 0x00000000ff757435 */ /* 0x000fe200000001ff */
[----:B------:R-:W-:Y:S04]  /*2dd0*/  WARPSYNC R156 ;  /* 0x0000009c00007348 */ /* 0x000fe80003800000 */
[----:B------:R0:W1:Y:S01]  /*2de0*/  SHFL.BFLY PT, R119, R119, R154, R121 ;  /* 0x0c00009a77777389 */ /* 0x00006200000e0079 */
[----:B------:R-:W-:Y:S05]  /*2df0*/  RET.REL.NODEC R116 `(_ZN10layer_norm13ln_bwd_kernelINS_13Kernel_traitsIf6__halffS2_fjLj512ELj1ELj4ELj1ELj16ENS_18Kernel_traits_baseILj512EfS2_fS2_fjLj128EEEEELb0ELb1ELb0ELb0EEEvNS_9BwdParamsE) ;  /* 0xffffd20074007950 */ /* 0x000fea0003c3ffff */
.L_x_5236:
        /* <DEDUP_REMOVED lines=16> */
.L_x_7322:


//--------------------- .text._ZN10layer_norm13ln_bwd_kernelINS_13Kernel_traitsIf6__halffS2_fjLj512ELj1ELj4ELj1ELj16ENS_18Kernel_traits_baseILj512EfS2_fS2_fjLj128EEEEELb0ELb1ELb0ELb1EEEvNS_9BwdParamsE --------------------------
	.section	.text._ZN10layer_norm13ln_bwd_kernelINS_13Kernel_traitsIf6__halffS2_fjLj512ELj1ELj4ELj1ELj16ENS_18Kernel_traits_baseILj512EfS2_fS2_fjLj128EEEEELb0ELb1ELb0ELb1EEEvNS_9BwdParamsE,"ax",@progbits
	.sectioninfo	@"SHI_REGISTERS=166"
	.align	128
        .global         _ZN10layer_norm13ln_bwd_kernelINS_13Kernel_traitsIf6__halffS2_fjLj512ELj1ELj4ELj1ELj16ENS_18Kernel_traits_baseILj512EfS2_fS2_fjLj128EEEEELb0ELb1ELb0ELb1EEEvNS_9BwdParamsE
        .type           _ZN10layer_norm13ln_bwd_kernelINS_13Kernel_traitsIf6__halffS2_fjLj512ELj1ELj4ELj1ELj16ENS_18Kernel_traits_baseILj512EfS2_fS2_fjLj128EEEEELb0ELb1ELb0ELb1EEEvNS_9BwdParamsE,@function
        .size           _ZN10layer_norm13ln_bwd_kernelINS_13Kernel_traitsIf6__halffS2_fjLj512ELj1ELj4ELj1ELj16ENS_18Kernel_traits_baseILj512EfS2_fS2_fjLj128EEEEELb0ELb1ELb0ELb1EEEvNS_9BwdParamsE,(.L_x_7323 - _ZN10layer_norm13ln_bwd_kernelINS_13Kernel_traitsIf6__halffS2_fjLj512ELj1ELj4ELj1ELj16ENS_18Kernel_traits_baseILj512EfS2_fS2_fjLj128EEEEELb0ELb1ELb0ELb1EEEvNS_9BwdParamsE)
        .other          _ZN10layer_norm13ln_bwd_kernelINS_13Kernel_traitsIf6__halffS2_fjLj512ELj1ELj4ELj1ELj16ENS_18Kernel_traits_baseILj512EfS2_fS2_fjLj128EEEEELb0ELb1ELb0ELb1EEEvNS_9BwdParamsE,@"STO_CUDA_ENTRY STV_DEFAULT"
_ZN10layer_norm13ln_bwd_kernelINS_13Kernel_traitsIf6__halffS2_fjLj512ELj1ELj4ELj1ELj16ENS_18Kernel_traits_baseILj512EfS2_fS2_fjLj128EEEEELb0ELb1ELb0ELb1EEEvNS_9BwdParamsE:
.text._ZN10layer_norm13ln_bwd_kernelINS_13Kernel_traitsIf6__halffS2_fjLj512ELj1ELj4ELj1ELj16ENS_18Kernel_traits_baseILj512EfS2_fS2_fjLj128EEEEELb0ELb1ELb0ELb1EEEvNS_9BwdParamsE:
        /* <DEDUP_REMOVED lines=35> */
.L_x_5238:
        /* <DEDUP_REMOVED lines=38> */
.L_x_5244:
        /* <DEDUP_REMOVED lines=11> */
[C---:B------:R-:W-:Y:S02]  /*0540*/  SHF.L.U32 R138, R137.reuse, 0x5, RZ ;  /* 0x00000005898a7819 */ /* 0x040fe400000006ff */
[----:B------:R-:W-:Y:S02]  /*0550*/  IADD3 R133, R137, 0x20, RZ ;  /* 0x0000002089857810 */ /* 0x000fe40007ffe0ff */
[----:B------:R-:W-:Y:S02]  /*0560*/  @P0 LEA R100, P1, R130, c[0x0][0x1c0], 0x1 ;  /* 0x0000700082640a11 */ /* 0x000fe400078208ff */
[----:B------:R-:W-:Y:S02]  /*0570*/  SHF.R.U32.HI R136, RZ, 0x1b, R137 ;  /* 0x0000001bff887819 */ /* 0x000fe40000011689 */
[----:B------:R-:W-:Y:S02]  /*0580*/  IADD3 R142, P2, R138, c[0x0][0x188], RZ ;  /* 0x000062008a8e7a10 */ /* 0x000fe40007f5e0ff */
[----:B------:R-:W-:-:S02]  /*0590*/  @P0 LEA.HI.X R101, R130, c[0x0][0x1c4], R81, 0x1, P1 ;  /* 0x0000710082650a11 */ /* 0x000fc400008f0c51 */
[----:B------:R-:W-:Y:S02]  /*05a0*/  LEA R140, P1, R133, c[0x0][0x188], 0x5 ;  /* 0x00006200858c7a11 */ /* 0x000fe400078228ff */
[----:B------:R-:W-:Y:S01]  /*05b0*/  IADD3.X R143, R136, c[0x0][0x18c], RZ, P2, !PT ;  /* 0x00006300888f7a10 */ /* 0x000fe200017fe4ff */
[-C--:B------:R-:W-:Y:S01]  /*05c0*/  IMAD.WIDE.U32 R84, R137, R96.reuse, c[0x0][0x208] ;  /* 0x0000820089547625 */ /* 0x080fe200078e0060 */
[C---:B------:R-:W-:Y:S01]  /*05d0*/  LEA.HI.X R141, R133.reuse, c[0x0][0x18c], RZ, 0x5, P1 ;  /* 0x00006300858d7a11 */ /* 0x040fe200008f2cff */
[----:B------:R1:W3:Y:S02]  /*05e0*/  @P0 LDG.E.U16 R148, [R100.64] ;  /* 0x0000000464940981 */ /* 0x0002e4000c1e1500 */
[----:B------:R-:W-:Y:S02]  /*05f0*/  IMAD.WIDE R134, R130, R135, c[0x0][0x1a8] ;  /* 0x00006a0082867625 */ /* 0x000fe400078e0287 */
[----:B------:R-:W4:Y:S04]  /*0600*/  LDG.E.128 R80, [R142.64] ;  /* 0x000000048e507981 */ /* 0x000f28000c1e1d00 */
[----:B------:R-:W3:Y:S04]  /*0610*/  LDG.E.128 R84, [R84.64] ;  /* 0x0000000454547981 */ /* 0x000ee8000c1e1d00 */
[----:B------:R4:W3:Y:S04]  /*0620*/  LDG.E.128 R92, [R140.64] ;  /* 0x000000048c5c7981 */ /* 0x0008e8000c1e1d00 */
[----:B------:R0:W3:Y:S04]  /*0630*/  LDG.E.128 R88, [R142.64+0x10] ;  /* 0x000010048e587981 */ /* 0x0000e8000c1e1d00 */
[----:B------:R0:W3:Y:S01]  /*0640*/  LDG.E R134, [R134.64] ;  /* 0x0000000486867981 */ /* 0x0000e2000c1e1900 */
[----:B------:R-:W-:-:S03]  /*0650*/  IMAD.WIDE.U32 R96, R133, R96, c[0x0][0x208] ;  /* 0x0000820085607625 */ /* 0x000fc600078e0060 */
[----:B-1----:R4:W3:Y:S04]  /*0660*/  LDG.E.128 R100, [R140.64+0x10] ;  /* 0x000010048c647981 */ /* 0x0028e8000c1e1d00 */
[----:B0-----:R-:W3:Y:S01]  /*0670*/  LDG.E.128 R96, [R96.64] ;  /* 0x0000000460607981 */ /* 0x001ee2000c1e1d00 */
[----:B------:R-:W-:-:S04]  /*0680*/  ISETP.NE.U32.AND P1, PT, RZ, c[0x0][0x218], PT ;  /* 0x00008600ff007a0c */ /* 0x000fc80003f25070 */
[----:B------:R-:W-:-:S13]  /*0690*/  ISETP.NE.AND.EX P1, PT, RZ, c[0x0][0x21c], PT, P1 ;  /* 0x00008700ff007a0c */ /* 0x000fda0003f25310 */
[----:B------:R-:W-:Y:S02]  /*06a0*/  @P1 LEA R144, P2, R137, c[0x0][0x218], 0x5 ;  /* 0x0000860089901a11 */ /* 0x000fe400078428ff */
[----:B------:R-:W-:Y:S02]  /*06b0*/  @P1 LEA R146, P3, R133, c[0x0][0x218], 0x5 ;  /* 0x0000860085921a11 */ /* 0x000fe400078628ff */
[----:B------:R-:W-:Y:S02]  /*06c0*/  @P1 LEA.HI.X R145, R137, c[0x0][0x21c], RZ, 0x5, P2 ;  /* 0x0000870089911a11 */ /* 0x000fe400010f2cff */
[----:B------:R-:W-:-:S03]  /*06d0*/  @P1 LEA.HI.X R147, R133, c[0x0][0x21c], RZ, 0x5, P3 ;  /* 0x0000870085931a11 */ /* 0x000fc600018f2cff */
[----:B-----5:R3:W5:Y:S04]  /*06e0*/  @P1 LDG.E.128 R56, [R144.64] ;  /* 0x0000000490381981 */ /* 0x020768000c1e1d00 */
[----:B------:R3:W5:Y:S04]  /*06f0*/  @P1 LDG.E.128 R60, [R144.64+0x10] ;  /* 0x00001004903c1981 */ /* 0x000768000c1e1d00 */
[----:B------:R0:W5:Y:S04]  /*0700*/  @P1 LDG.E.128 R64, [R146.64] ;  /* 0x0000000492401981 */ /* 0x000168000c1e1d00 */
[----:B------:R0:W5:Y:S01]  /*0710*/  @P1 LDG.E.128 R68, [R146.64+0x10] ;  /* 0x0000100492441981 */ /* 0x000162000c1e1d00 */
[----:B------:R-:W-:-:S02]  /*0720*/  ISETP.NE.AND P1, PT, R132, RZ, PT ;  /* 0x000000ff8400720c */ /* 0x000fc40003f25270 */
[----:B------:R-:W-:Y:S02]  /*0730*/  MOV R135, 0x3f800000 ;  /* 0x3f80000000877802 */ /* 0x000fe40000000f00 */
[----:B--2---:R-:W-:-:S05]  /*0740*/  FSEL R139, R139, RZ, !P1 ;  /* 0x000000ff8b8b7208 */ /* 0x004fca0004800000 */
[C---:B----4-:R-:W-:Y:S02]  /*0750*/  FADD.FTZ R141, -R139.reuse, R80 ;  /* 0x000000508b8d7221 */ /* 0x050fe40000010100 */
[C---:B------:R-:W-:Y:S01]  /*0760*/  FADD.FTZ R81, -R139.reuse, R81 ;  /* 0x000000518b517221 */ /* 0x040fe20000010100 */
[--C-:B---3--:R-:W-:Y:S01]  /*0770*/  HADD2.F32 R145, -RZ, R84.reuse.H0_H0 ;  /* 0x20000054ff917230 */ /* 0x108fe20000004100 */
[C---:B------:R-:W-:Y:S01]  /*0780*/  FADD.FTZ R143, -R139.reuse, R82 ;  /* 0x000000528b8f7221 */ /* 0x040fe20000010100 */
[--C-:B------:R-:W-:Y:S01]  /*0790*/  HADD2.F32 R149, -RZ, R87.reuse.H0_H0 ;  /* 0x20000057ff957230 */ /* 0x100fe20000004100 */
[C---:B------:R-:W-:Y:S01]  /*07a0*/  FADD.FTZ R155, -R139.reuse, R94 ;  /* 0x0000005e8b9b7221 */ /* 0x040fe20000010100 */
[----:B------:R-:W-:Y:S01]  /*07b0*/  HADD2.F32 R82, -RZ, R87.H1_H1 ;  /* 0x30000057ff527230 */ /* 0x000fe20000004100 */
[C---:B------:R-:W-:Y:S01]  /*07c0*/  FADD.FTZ R91, -R139.reuse, R91 ;  /* 0x0000005b8b5b7221 */ /* 0x040fe20000010100 */
[----:B------:R-:W-:Y:S01]  /*07d0*/  HADD2.F32 R84, -RZ, R84.H1_H1 ;  /* 0x30000054ff547230 */ /* 0x000fe20000004100 */
        /* <DEDUP_REMOVED lines=8> */
[----:B0-----:R-:W-:Y:S01]  /*0860*/  HADD2.F32 R147, -RZ, R85.H0_H0 ;  /* 0x20000055ff937230 */ /* 0x001fe20000004100 */
[C---:B------:R-:W-:Y:S02]  /*0870*/  FMUL.FTZ R144, R134.reuse, R87 ;  /* 0x0000005786907220 */ /* 0x040fe40000410000 */
[C---:B------:R-:W-:Y:S02]  /*0880*/  FADD.FTZ R163, -R139.reuse, R102 ;  /* 0x000000668ba37221 */ /* 0x040fe40000010100 */
[----:B------:R-:W-:Y:S02]  /*0890*/  FMUL.FTZ R87, R134, R89 ;  /* 0x0000005986577220 */ /* 0x000fe40000410000 */
[----:B------:R-:W-:Y:S02]  /*08a0*/  FADD.FTZ R83, -R139, R83 ;  /* 0x000000538b537221 */ /* 0x000fe40000010100 */
        /* <DEDUP_REMOVED lines=8> */
[----:B------:R-:W-:Y:S01]  /*0930*/  FFMA.FTZ R82, R94, R145, RZ ;  /* 0x000000915e527223 */ /* 0x000fe200000100ff */
[----:B------:R-:W-:Y:S01]  /*0940*/  HADD2.F32 R80, -RZ, R85.H1_H1 ;  /* 0x30000055ff507230 */ /* 0x000fe20000004100 */
[----:B------:R-:W-:Y:S01]  /*0950*/  FADD.FTZ R151, -R139, R90 ;  /* 0x0000005a8b977221 */ /* 0x000fe20000010100 */
[--C-:B------:R-:W-:Y:S01]  /*0960*/  HADD2.F32 R161, -RZ, R99.reuse.H0_H0 ;  /* 0x20000063ffa17230 */ /* 0x100fe20000004100 */
[----:B------:R-:W-:Y:S01]  /*0970*/  FADD.FTZ R124, R147, R124 ;  /* 0x0000007c937c7221 */ /* 0x000fe20000010000 */
[----:B------:R-:W-:Y:S01]  /*0980*/  HADD2.F32 R90, -RZ, R99.H1_H1 ;  /* 0x30000063ff5a7230 */ /* 0x000fe20000004100 */
[----:B------:R-:W-:Y:S02]  /*0990*/  FADD.FTZ R99, -R139, R100 ;  /* 0x000000648b637221 */ /* 0x000fe40000010100 */
[----:B------:R-:W-:-:S02]  /*09a0*/  FMUL.FTZ R83, R134, R83 ;  /* 0x0000005386537220 */ /* 0x000fc40000410000 */
[-C--:B------:R-:W-:Y:S02]  /*09b0*/  FFMA.FTZ R125, R102, R147.reuse, R125 ;  /* 0x00000093667d7223 */ /* 0x080fe4000001007d */
        /* <DEDUP_REMOVED lines=26> */
[--C-:B------:R-:W-:Y:S01]  /*0b60*/  HADD2.F32 R157, -RZ, R96.reuse.H0_H0 ;  /* 0x20000060ff9d7230 */ /* 0x100fe20000004100 */
[C---:B------:R-:W-:Y:S02]  /*0b70*/  FADD.FTZ R93, -R139.reuse, R93 ;  /* 0x0000005d8b5d7221 */ /* 0x040fe40000010100 */
[----:B------:R-:W-:Y:S02]  /*0b80*/  FADD.FTZ R153, -R139, R92 ;  /* 0x0000005c8b997221 */ /* 0x000fe40000010100 */
        /* <DEDUP_REMOVED lines=41> */
[----:B------:R-:W-:Y:S01]  /*0e20*/  FFMA.FTZ R82, R101, R98, R82 ;  /* 0x0000006265527223 */ /* 0x000fe20000010052 */
[----:B------:R-:W-:Y:S01]  /*0e30*/  @P0 HADD2.F32 R135, -RZ, R148.H0_H0 ;  /* 0x20000094ff870230 */ /* 0x000fe20000004100 */
        /* <DEDUP_REMOVED lines=20> */
.L_x_5245:
        /* <DEDUP_REMOVED lines=18> */
.L_x_5246:
        /* <DEDUP_REMOVED lines=8> */
[----:B0-----:R-:W-:Y:S02]  /*1120*/  FSEL R152, R143, RZ, !P1 ;  /* 0x000000ff8f987208 */ /* 0x001fe40004800000 */
[----:B------:R-:W-:-:S03]  /*1130*/  ISETP.NE.U32.AND P1, PT, RZ, c[0x0][0x218], PT ;  /* 0x00008600ff007a0c */ /* 0x000fc60003f25070 */
[-CC-:B------:R-:W-:Y:S01]  /*1140*/  FFMA.FTZ R94, R94, R103.reuse, R152.reuse ;  /* 0x000000675e5e7223 */ /* 0x180fe20000010098 */
[----:B------:R-:W-:Y:S01]  /*1150*/  ISETP.NE.AND.EX P1, PT, RZ, c[0x0][0x21c], PT, P1 ;  /* 0x00008700ff007a0c */ /* 0x000fe20003f25310 */
[-C--:B------:R-:W-:Y:S02]  /*1160*/  FFMA.FTZ R83, R83, R103.reuse, R152 ;  /* 0x0000006753537223 */ /* 0x080fe40000010098 */
[----:B------:R-:W-:Y:S01]  /*1170*/  FADD.FTZ R145, R145, -R94 ;  /* 0x8000005e91917221 */ /* 0x000fe20000010000 */
[----:B------:R-:W-:Y:S01]  /*1180*/  SHF.L.U32 R94, R137, 0x4, RZ ;  /* 0x00000004895e7819 */ /* 0x000fe200000006ff */
[----:B------:R-:W-:Y:S01]  /*1190*/  FADD.FTZ R139, R80, -R83 ;  /* 0x80000053508b7221 */ /* 0x000fe20000010000 */
[----:B------:R-:W-:Y:S01]  /*11a0*/  SHF.R.U32.HI R137, RZ, 0x1c, R137 ;  /* 0x0000001cff897819 */ /* 0x000fe20000011689 */
[-CC-:B------:R-:W-:Y:S01]  /*11b0*/  FFMA.FTZ R91, R81, R103.reuse, R152.reuse ;  /* 0x00000067515b7223 */ /* 0x180fe20000010098 */
[----:B------:R-:W-:Y:S01]  /*11c0*/  IADD3 R80, P3, R94, c[0x0][0x170], RZ ;  /* 0x00005c005e507a10 */ /* 0x000fe20007f7e0ff */
[----:B------:R-:W-:-:S02]  /*11d0*/  FFMA.FTZ R102, R102, R103, R152 ;  /* 0x0000006766667223 */ /* 0x000fc40000010098 */
[-C--:B------:R-:W-:Y:S01]  /*11e0*/  FFMA.FTZ R144, R144, R103.reuse, R152 ;  /* 0x0000006790907223 */ /* 0x080fe20000010098 */
[----:B------:R-:W-:Y:S01]  /*11f0*/  IADD3.X R81, R137, c[0x0][0x174], RZ, P3, !PT ;  /* 0x00005d0089517a10 */ /* 0x000fe20001ffe4ff */
[----:B------:R-:W-:Y:S01]  /*1200*/  FADD.FTZ R91, R84, -R91 ;  /* 0x8000005b545b7221 */ /* 0x000fe20000010000 */
[----:B------:R-:W-:Y:S01]  /*1210*/  @P0 IADD3 R138, P3, R138, c[0x0][0x258], RZ ;  /* 0x000096008a8a0a10 */ /* 0x000fe20007f7e0ff */
[----:B------:R-:W-:Y:S02]  /*1220*/  FADD.FTZ R143, R147, -R102 ;  /* 0x80000066938f7221 */ /* 0x000fe40000010000 */
[-CC-:B------:R-:W-:Y:S01]  /*1230*/  FFMA.FTZ R87, R87, R103.reuse, R152.reuse ;  /* 0x0000006757577223 */ /* 0x180fe20000010098 */
[----:B------:R-:W2:Y:S01]  /*1240*/  LDG.E.128 R80, [R80.64] ;  /* 0x0000000450507981 */ /* 0x000ea2000c1e1d00 */
[-CC-:B------:R-:W-:Y:S02]  /*1250*/  FFMA.FTZ R150, R150, R103.reuse, R152.reuse ;  /* 0x0000006796967223 */ /* 0x180fe40000010098 */
[----:B------:R-:W-:-:S02]  /*1260*/  FFMA.FTZ R154, R154, R103, R152 ;  /* 0x000000679a9a7223 */ /* 0x000fc40000010098 */
[----:B------:R-:W-:Y:S02]  /*1270*/  FADD.FTZ R141, R85, -R144 ;  /* 0x80000090558d7221 */ /* 0x000fe40000010000 */
[C---:B------:R-:W-:Y:S02]  /*1280*/  FMUL.FTZ R145, R134.reuse, R145 ;  /* 0x0000009186917220 */ /* 0x040fe40000410000 */
[C---:B------:R-:W-:Y:S02]  /*1290*/  FMUL.FTZ R102, R134.reuse, R91 ;  /* 0x0000005b86667220 */ /* 0x040fe40000410000 */
[C---:B------:R-:W-:Y:S02]  /*12a0*/  FMUL.FTZ R143, R134.reuse, R143 ;  /* 0x0000008f868f7220 */ /* 0x040fe40000410000 */
[----:B------:R-:W-:Y:S02]  /*12b0*/  FMUL.FTZ R144, R134, R139 ;  /* 0x0000008b86907220 */ /* 0x000fe40000410000 */
[----:B------:R-:W-:-:S02]  /*12c0*/  FADD.FTZ R147, R86, -R87 ;  /* 0x8000005756937221 */ /* 0x000fc40000010000 */
[----:B------:R-:W-:Y:S02]  /*12d0*/  FADD.FTZ R149, R149, -R150 ;  /* 0x8000009695957221 */ /* 0x000fe40000010000 */
[----:B------:R-:W-:Y:S02]  /*12e0*/  FADD.FTZ R89, R89, -R154 ;  /* 0x8000009a59597221 */ /* 0x000fe40000010000 */
[----:B-----5:R-:W-:Y:S02]  /*12f0*/  @P1 FADD.FTZ R145, R56, R145 ;  /* 0x0000009138911221 */ /* 0x020fe40000010000 */
[----:B------:R-:W-:Y:S02]  /*1300*/  @P1 FADD.FTZ R102, R57, R102 ;  /* 0x0000006639661221 */ /* 0x000fe40000010000 */
[----:B------:R-:W-:Y:S02]  /*1310*/  @P1 FADD.FTZ R143, R58, R143 ;  /* 0x0000008f3a8f1221 */ /* 0x000fe40000010000 */
[----:B------:R-:W-:-:S02]  /*1320*/  @P1 FADD.FTZ R144, R59, R144 ;  /* 0x000000903b901221 */ /* 0x000fc40000010000 */
[C---:B------:R-:W-:Y:S02]  /*1330*/  FMUL.FTZ R154, R134.reuse, R147 ;  /* 0x00000093869a7220 */ /* 0x040fe40000410000 */
[C---:B------:R-:W-:Y:S02]  /*1340*/  FMUL.FTZ R91, R134.reuse, R141 ;  /* 0x0000008d865b7220 */ /* 0x040fe40000410000 */
        /* <DEDUP_REMOVED lines=19> */
[----:B------:R-:W-:Y:S01]  /*1480*/  F2FP.PACK_AB R88, R89, R88 ;  /* 0x000000585958723e */ /* 0x000fe200000000ff */
[----:B------:R-:W-:-:S02]  /*1490*/  FMUL.FTZ R89, R38, R143 ;  /* 0x0000008f26597220 */ /* 0x000fc40000410000 */
[----:B------:R-:W-:Y:S01]  /*14a0*/  FMUL.FTZ R90, R39, R144 ;  /* 0x00000090275a7220 */ /* 0x000fe20000410000 */
[----:B0-----:R-:W-:Y:S02]  /*14b0*/  SEL R84, R91, R76, P2 ;  /* 0x0000004c5b547207 */ /* 0x001fe40001000000 */
[----:B------:R-:W-:Y:S02]  /*14c0*/  SEL R85, R154, R77, P2 ;  /* 0x0000004d9a557207 */ /* 0x000fe40001000000 */
[C---:B------:R-:W-:Y:S02]  /*14d0*/  SEL R86, R147.reuse, R78, P2 ;  /* 0x0000004e93567207 */ /* 0x040fe40001000000 */
[----:B------:R-:W-:Y:S01]  /*14e0*/  SEL R87, R150, R79, P2 ;  /* 0x0000004f96577207 */ /* 0x000fe20001000000 */
[-C--:B------:R-:W-:Y:S02]  /*14f0*/  FMUL.FTZ R154, R154, R135.reuse ;  /* 0x000000879a9a7220 */ /* 0x080fe40000410000 */
[----:B------:R-:W-:-:S02]  /*1500*/  FMUL.FTZ R147, R147, R135 ;  /* 0x0000008793937220 */ /* 0x000fc40000410000 */
[----:B------:R0:W-:Y:S01]  /*1510*/  @P0 STG.E.128 [R138.64+0x10], R84 ;  /* 0x000010548a000986 */ /* 0x0001e2000c101d04 */
[----:B------:R-:W-:Y:S02]  /*1520*/  FMUL.FTZ R150, R150, R135 ;  /* 0x0000008796967220 */ /* 0x000fe40000410000 */
[----:B------:R-:W-:Y:S01]  /*1530*/  FMUL.FTZ R91, R32, R145 ;  /* 0x00000091205b7220 */ /* 0x000fe20000410000 */
[----:B------:R-:W-:Y:S02]  /*1540*/  F2FP.PACK_AB R89, R90, R89 ;  /* 0x000000595a59723e */ /* 0x000fe400000000ff */
[----:B------:R-:W-:Y:S02]  /*1550*/  IADD3 R136, P3, R94, c[0x0][0x248], RZ ;  /* 0x000092005e887a10 */ /* 0x000fe40007f7e0ff */
[----:B------:R-:W-:Y:S01]  /*1560*/  SHF.R.U32.HI R94, RZ, 0x1c, R133 ;  /* 0x0000001cff5e7819 */ /* 0x000fe20000011685 */
[----:B0-----:R-:W-:Y:S01]  /*1570*/  FMUL.FTZ R84, R33, R154 ;  /* 0x0000009a21547220 */ /* 0x001fe20000410000 */
[----:B------:R-:W-:Y:S01]  /*1580*/  SHF.L.U32 R138, R133, 0x4, RZ ;  /* 0x00000004858a7819 */ /* 0x000fe200000006ff */
[----:B------:R-:W-:-:S02]  /*1590*/  FMUL.FTZ R85, R34, R147 ;  /* 0x0000009322557220 */ /* 0x000fc40000410000 */
[----:B------:R-:W-:Y:S01]  /*15a0*/  FMUL.FTZ R86, R35, R150 ;  /* 0x0000009623567220 */ /* 0x000fe20000410000 */
[----:B------:R-:W-:Y:S02]  /*15b0*/  F2FP.PACK_AB R90, R84, R91 ;  /* 0x0000005b545a723e */ /* 0x000fe400000000ff */
[----:B------:R-:W-:Y:S02]  /*15c0*/  IADD3 R84, P4, R138, c[0x0][0x170], RZ ;  /* 0x00005c008a547a10 */ /* 0x000fe40007f9e0ff */
[----:B------:R-:W-:Y:S02]  /*15d0*/  F2FP.PACK_AB R91, R86, R85 ;  /* 0x00000055565b723e */ /* 0x000fe400000000ff */
[----:B------:R-:W-:Y:S02]  /*15e0*/  IADD3.X R137, R137, c[0x0][0x24c], RZ, P3, !PT ;  /* 0x0000930089897a10 */ /* 0x000fe40001ffe4ff */
[----:B------:R-:W-:-:S03]  /*15f0*/  IADD3.X R85, R94, c[0x0][0x174], RZ, P4, !PT ;  /* 0x00005d005e557a10 */ /* 0x000fc600027fe4ff */
[----:B------:R2:W-:Y:S04]  /*1600*/  STG.E.128 [R136.64], R88 ;  /* 0x0000005888007986 */ /* 0x0005e8000c101d04 */
[----:B------:R-:W3:Y:S01]  /*1610*/  LDG.E.128 R84, [R84.64] ;  /* 0x0000000454547981 */ /* 0x000ee2000c1e1d00 */
[-CC-:B------:R-:W-:Y:S02]  /*1620*/  FFMA.FTZ R153, R153, R103.reuse, R152.reuse ;  /* 0x0000006799997223 */ /* 0x180fe40000010098 */
[-CC-:B------:R-:W-:Y:S02]  /*1630*/  FFMA.FTZ R93, R93, R103.reuse, R152.reuse ;  /* 0x000000675d5d7223 */ /* 0x180fe40000010098 */
[----:B------:R-:W-:Y:S02]  /*1640*/  FADD.FTZ R153, R92, -R153 ;  /* 0x800000995c997221 */ /* 0x000fe40000010000 */
[----:B------:R-:W-:-:S02]  /*1650*/  FFMA.FTZ R155, R155, R103, R152 ;  /* 0x000000679b9b7223 */ /* 0x000fc40000010098 */
[-CC-:B------:R-:W-:Y:S02]  /*1660*/  FFMA.FTZ R95, R95, R103.reuse, R152.reuse ;  /* 0x000000675f5f7223 */ /* 0x180fe40000010098 */
[----:B------:R-:W-:Y:S02]  /*1670*/  FADD.FTZ R93, R96, -R93 ;  /* 0x8000005d605d7221 */ /* 0x000fe40000010000 */
[-CC-:B------:R-:W-:Y:S02]  /*1680*/  FFMA.FTZ R99, R99, R103.reuse, R152.reuse ;  /* 0x0000006763637223 */ /* 0x180fe40000010098 */
[-CC-:B------:R-:W-:Y:S02]  /*1690*/  FFMA.FTZ R101, R101, R103.reuse, R152.reuse ;  /* 0x0000006765657223 */ /* 0x180fe40000010098 */
[----:B------:R-:W-:Y:S02]  /*16a0*/  FFMA.FTZ R163, R163, R103, R152 ;  /* 0x00000067a3a37223 */ /* 0x000fe40000010098 */
[----:B------:R-:W-:-:S02]  /*16b0*/  FMUL.FTZ R153, R134, R153 ;  /* 0x0000009986997220 */ /* 0x000fc40000410000 */
[----:B------:R-:W-:Y:S02]  /*16c0*/  FFMA.FTZ R148, R148, R103, R152 ;  /* 0x0000006794947223 */ /* 0x000fe40000010098 */
[----:B------:R-:W-:Y:S02]  /*16d0*/  FADD.FTZ R155, R100, -R155 ;  /* 0x8000009b649b7221 */ /* 0x000fe40000010000 */
[----:B------:R-:W-:Y:S02]  /*16e0*/  FADD.FTZ R95, R140, -R95 ;  /* 0x8000005f8c5f7221 */ /* 0x000fe40000010000 */
[----:B------:R-:W-:Y:S02]  /*16f0*/  FMUL.FTZ R92, R134, R93 ;  /* 0x0000005d865c7220 */ /* 0x000fe40000410000 */
[----:B------:R-:W-:Y:S02]  /*1700*/  FADD.FTZ R99, R142, -R99 ;  /* 0x800000638e637221 */ /* 0x000fe40000010000 */
[----:B------:R-:W-:-:S02]  /*1710*/  FADD.FTZ R101, R98, -R101 ;  /* 0x8000006562657221 */ /* 0x000fc40000010000 */
[----:B------:R-:W-:Y:S02]  /*1720*/  FADD.FTZ R163, R146, -R163 ;  /* 0x800000a392a37221 */ /* 0x000fe40000010000 */
[----:B------:R-:W-:Y:S02]  /*1730*/  @P1 FADD.FTZ R153, R64, R153 ;  /* 0x0000009940991221 */ /* 0x000fe40000010000 */
[----:B------:R-:W-:Y:S02]  /*1740*/  FADD.FTZ R97, R97, -R148 ;  /* 0x8000009461617221 */ /* 0x000fe40000010000 */
[C---:B------:R-:W-:Y:S02]  /*1750*/  FMUL.FTZ R155, R134.reuse, R155 ;  /* 0x0000009b869b7220 */ /* 0x040fe40000410000 */
[----:B------:R-:W-:Y:S02]  /*1760*/  FMUL.FTZ R98, R134, R95 ;  /* 0x0000005f86627220 */ /* 0x000fe40000410000 */
[----:B------:R-:W-:-:S02]  /*1770*/  @P1 FADD.FTZ R92, R65, R92 ;  /* 0x0000005c415c1221 */ /* 0x000fc40000010000 */
[C---:B------:R-:W-:Y:S02]  /*1780*/  FMUL.FTZ R99, R134.reuse, R99 ;  /* 0x0000006386637220 */ /* 0x040fe40000410000 */
[C---:B------:R-:W-:Y:S01]  /*1790*/  FMUL.FTZ R100, R134.reuse, R101 ;  /* 0x0000006586647220 */ /* 0x040fe20000410000 */
[----:B------:R-:W-:Y:S01]  /*17a0*/  SEL R72, R153, R72, P2 ;  /* 0x0000004899487207 */ /* 0x000fe20001000000 */
[C---:B------:R-:W-:Y:S02]  /*17b0*/  FMUL.FTZ R163, R134.reuse, R163 ;  /* 0x000000a386a37220 */ /* 0x040fe40000410000 */
[----:B------:R-:W-:Y:S02]  /*17c0*/  FMUL.FTZ R134, R134, R97 ;  /* 0x0000006186867220 */ /* 0x000fe40000410000 */
        /* <DEDUP_REMOVED lines=10> */
[-C--:B------:R-:W-:Y:S01]  /*1870*/  FMUL.FTZ R155, R155, R135.reuse ;  /* 0x000000879b9b7220 */ /* 0x080fe20000410000 */
[C---:B------:R-:W-:Y:S01]  /*1880*/  SEL R76, R99.reuse, R76, P2 ;  /* 0x0000004c634c7207 */ /* 0x040fe20001000000 */
[----:B------:R-:W-:Y:S01]  /*1890*/  FMUL.FTZ R98, R98, R135 ;  /* 0x0000008762627220 */ /* 0x000fe20000410000 */
[C---:B------:R-:W-:Y:S01]  /*18a0*/  SEL R77, R100.reuse, R77, P2 ;  /* 0x0000004d644d7207 */ /* 0x040fe20001000000 */
[-C--:B------:R-:W-:Y:S01]  /*18b0*/  FMUL.FTZ R99, R99, R135.reuse ;  /* 0x0000008763637220 */ /* 0x080fe20000410000 */
[----:B------:R-:W-:Y:S01]  /*18c0*/  SEL R78, R163, R78, P2 ;  /* 0x0000004ea34e7207 */ /* 0x000fe20001000000 */
[----:B------:R-:W-:-:S02]  /*18d0*/  FMUL.FTZ R100, R100, R135 ;  /* 0x0000008764647220 */ /* 0x000fc40000410000 */
[----:B------:R-:W-:Y:S01]  /*18e0*/  FMUL.FTZ R163, R163, R135 ;  /* 0x00000087a3a37220 */ /* 0x000fe20000410000 */
[----:B------:R-:W-:Y:S01]  /*18f0*/  SEL R73, R92, R73, P2 ;  /* 0x000000495c497207 */ /* 0x000fe20001000000 */
[----:B------:R-:W-:Y:S01]  /*1900*/  FMUL.FTZ R92, R25, R100 ;  /* 0x00000064195c7220 */ /* 0x000fe20000410000 */
[----:B------:R-:W-:Y:S01]  /*1910*/  SEL R79, R134, R79, P2 ;  /* 0x0000004f864f7207 */ /* 0x000fe20001000000 */
        /* <DEDUP_REMOVED lines=10> */
[----:B------:R-:W-:Y:S01]  /*19c0*/  FFMA.FTZ R11, R144, R81, R11 ;  /* 0x00000051900b7223 */ /* 0x000fe2000001000b */
[--C-:B------:R-:W-:Y:S01]  /*19d0*/  HADD2.F32 R91, -RZ, R83.reuse.H0_H0 ;  /* 0x20000053ff5b7230 */ /* 0x100fe20000004100 */
[----:B------:R-:W-:Y:S01]  /*19e0*/  FMUL.FTZ R80, R28, R153 ;  /* 0x000000991c507220 */ /* 0x000fe20000410000 */
[----:B------:R-:W-:Y:S01]  /*19f0*/  HADD2.F32 R83, -RZ, R83.H1_H1 ;  /* 0x30000053ff537230 */ /* 0x000fe20000004100 */
[----:B------:R-:W-:-:S02]  /*1a00*/  FMUL.FTZ R81, R29, R96 ;  /* 0x000000601d517220 */ /* 0x000fc40000410000 */
[----:B------:R-:W-:Y:S02]  /*1a10*/  FMUL.FTZ R102, R134, R135 ;  /* 0x0000008786667220 */ /* 0x000fe40000410000 */
[----:B------:R-:W-:Y:S01]  /*1a20*/  FFMA.FTZ R13, R154, R82, R13 ;  /* 0x000000529a0d7223 */ /* 0x000fe2000001000d */
[----:B------:R-:W-:Y:S01]  /*1a30*/  F2FP.PACK_AB R80, R81, R80 ;  /* 0x000000505150723e */ /* 0x000fe200000000ff */
[----:B------:R-:W-:Y:S02]  /*1a40*/  FFMA.FTZ R15, R150, R83, R15 ;  /* 0x00000053960f7223 */ /* 0x000fe4000001000f */
[----:B------:R-:W-:Y:S02]  /*1a50*/  FMUL.FTZ R81, R30, R155 ;  /* 0x0000009b1e517220 */ /* 0x000fe40000410000 */
[----:B------:R-:W-:Y:S02]  /*1a60*/  FMUL.FTZ R82, R31, R98 ;  /* 0x000000621f527220 */ /* 0x000fe40000410000 */
[----:B------:R-:W-:Y:S01]  /*1a70*/  FFMA.FTZ R14, R145, R90, R14 ;  /* 0x0000005a910e7223 */ /* 0x000fe2000001000e */
[----:B------:R-:W-:Y:S01]  /*1a80*/  @P0 LEA R90, P1, R133, c[0x0][0x258], 0x5 ;  /* 0x00009600855a0a11 */ /* 0x000fe200078228ff */
[----:B------:R-:W-:-:S02]  /*1a90*/  FMUL.FTZ R83, R24, R99 ;  /* 0x0000006318537220 */ /* 0x000fc40000410000 */
[----:B------:R-:W-:Y:S01]  /*1aa0*/  FFMA.FTZ R10, R141, R88, R10 ;  /* 0x000000588d0a7223 */ /* 0x000fe2000001000a */
[----:B------:R-:W-:Y:S01]  /*1ab0*/  IADD3 R88, P2, R138, c[0x0][0x248], RZ ;  /* 0x000092008a587a10 */ /* 0x000fe20007f5e0ff */
[----:B------:R-:W-:Y:S01]  /*1ac0*/  FMUL.FTZ R134, R27, R102 ;  /* 0x000000661b867220 */ /* 0x000fe20000410000 */
[----:B------:R-:W-:Y:S01]  /*1ad0*/  F2FP.PACK_AB R81, R82, R81 ;  /* 0x000000515251723e */ /* 0x000fe200000000ff */
[----:B------:R-:W-:Y:S01]  /*1ae0*/  FFMA.FTZ R16, R147, R91, R16 ;  /* 0x0000005b93107223 */ /* 0x000fe20000010010 */
[----:B------:R-:W-:Y:S01]  /*1af0*/  @P0 LEA.HI.X R91, R133, c[0x0][0x25c], RZ, 0x5, P1 ;  /* 0x00009700855b0a11 */ /* 0x000fe200008f2cff */
[----:B------:R-:W-:Y:S01]  /*1b00*/  FFMA.FTZ R12, R143, R89, R12 ;  /* 0x000000598f0c7223 */ /* 0x000fe2000001000c */
[----:B------:R-:W-:Y:S02]  /*1b10*/  F2FP.PACK_AB R82, R92, R83 ;  /* 0x000000535c52723e */ /* 0x000fe400000000ff */
        /* <DEDUP_REMOVED lines=24> */
.L_x_5243:
[----:B------:R-:W-:Y:S05]  /*1ca0*/  BSYNC B1 ;  /* 0x0000000000017941 */ /* 0x000fea0003800000 */
.L_x_5240:
        /* <DEDUP_REMOVED lines=34> */
.L_x_5239:
[----:B------:R-:W-:Y:S05]  /*1ed0*/  BSYNC B0 ;  /* 0x0000000000007941 */ /* 0x000fea0003800000 */
.L_x_5237:
        /* <DEDUP_REMOVED lines=144> */
.L_x_5241:
[----:B------:R-:W-:Y:S01]  /*27e0*/  HFMA2.MMA R88, -RZ, RZ, 0, 5.9604644775390625e-08 ;  /* 0x00000001ff587435 */ /* 0x000fe200000001ff */
[----:B------:R-:W-:-:S02]  /*27f0*/  MOV R139, R152 ;  /* 0x00000098008b7202 */ /* 0x000fc40000000f00 */
[----:B------:R-:W-:Y:S02]  /*2800*/  MOV R103, 0x1f ;  /* 0x0000001f00677802 */ /* 0x000fe40000000f00 */
[----:B------:R-:W-:Y:S02]  /*2810*/  MOV R82, 0xffffffff ;  /* 0xffffffff00527802 */ /* 0x000fe40000000f00 */
[----:B------:R-:W-:Y:S02]  /*2820*/  MOV R90, 0x2840 ;  /* 0x00002840005a7802 */ /* 0x000fe40000000f00 */
[----:B-----5:R-:W-:Y:S05]  /*2830*/  CALL.REL.NOINC `($__internal_145_$__cuda_sm70_shflsync_bfly_p) ;  /* 0x0000045000007944 */ /* 0x020fea0003c00000 */
[----:B-1----:R-:W-:Y:S01]  /*2840*/  MOV R141, R82 ;  /* 0x00000052008d7202 */ /* 0x002fe20000000f00 */
[----:B0-----:R-:W-:Y:S05]  /*2850*/  BRA `(.L_x_5245) ;  /* 0xffffe72000007947 */ /* 0x001fea000383ffff */
.L_x_5242:
[----:B------:R-:W-:Y:S01]  /*2860*/  HFMA2.MMA R88, -RZ, RZ, 0, 5.9604644775390625e-08 ;  /* 0x00000001ff587435 */ /* 0x000fe200000001ff */
[----:B------:R-:W-:Y:S02]  /*2870*/  MOV R139, R143 ;  /* 0x0000008f008b7202 */ /* 0x000fe40000000f00 */
[----:B------:R-:W-:Y:S02]  /*2880*/  MOV R103, 0x1f ;  /* 0x0000001f00677802 */ /* 0x000fe40000000f00 */
[----:B------:R-:W-:-:S02]  /*2890*/  MOV R82, 0xffffffff ;  /* 0xffffffff00527802 */ /* 0x000fc40000000f00 */
[----:B------:R-:W-:Y:S02]  /*28a0*/  MOV R90, 0x28c0 ;  /* 0x000028c0005a7802 */ /* 0x000fe40000000f00 */
[----:B01---5:R-:W-:Y:S05]  /*28b0*/  CALL.REL.NOINC `($__internal_145_$__cuda_sm70_shflsync_bfly_p) ;  /* 0x000003d000007944 */ /* 0x023fea0003c00000 */
[----:B------:R-:W-:Y:S01]  /*28c0*/  FADD.FTZ R152, R152, R141 ;  /* 0x0000008d98987221 */ /* 0x000fe20000010000 */
[----:B0-----:R-:W-:Y:S01]  /*28d0*/  HFMA2.MMA R88, -RZ, RZ, 0, 1.1920928955078125e-07 ;  /* 0x00000002ff587435 */ /* 0x001fe200000001ff */
[----:B-1----:R-:W-:Y:S01]  /*28e0*/  FADD.FTZ R143, R143, R82 ;  /* 0x000000528f8f7221 */ /* 0x002fe20000010000 */
[----:B------:R-:W-:Y:S02]  /*28f0*/  MOV R103, 0x1f ;  /* 0x0000001f00677802 */ /* 0x000fe40000000f00 */
[----:B------:R-:W-:Y:S02]  /*2900*/  MOV R82, 0xffffffff ;  /* 0xffffffff00527802 */ /* 0x000fe40000000f00 */
[----:B------:R-:W-:Y:S02]  /*2910*/  MOV R139, R152 ;  /* 0x00000098008b7202 */ /* 0x000fe40000000f00 */
[----:B------:R-:W-:Y:S02]  /*2920*/  MOV R90, 0x2940 ;  /* 0x00002940005a7802 */ /* 0x000fe40000000f00 */
[----:B------:R-:W-:Y:S05]  /*2930*/  CALL.REL.NOINC `($__internal_145_$__cuda_sm70_shflsync_bfly_p) ;  /* 0x0000035000007944 */ /* 0x000fea0003c00000 */
[----:B0-----:R-:W-:Y:S01]  /*2940*/  HFMA2.MMA R88, -RZ, RZ, 0, 1.1920928955078125e-07 ;  /* 0x00000002ff587435 */ /* 0x001fe200000001ff */
[----:B-1----:R-:W-:-:S02]  /*2950*/  MOV R141, R82 ;  /* 0x00000052008d7202 */ /* 0x002fc40000000f00 */
[----:B------:R-:W-:Y:S02]  /*2960*/  MOV R139, R143 ;  /* 0x0000008f008b7202 */ /* 0x000fe40000000f00 */
[----:B------:R-:W-:Y:S02]  /*2970*/  MOV R103, 0x1f ;  /* 0x0000001f00677802 */ /* 0x000fe40000000f00 */
[----:B------:R-:W-:Y:S02]  /*2980*/  MOV R82, 0xffffffff ;  /* 0xffffffff00527802 */ /* 0x000fe40000000f00 */
[----:B------:R-:W-:Y:S02]  /*2990*/  MOV R90, 0x29b0 ;  /* 0x000029b0005a7802 */ /* 0x000fe40000000f00 */
[----:B------:R-:W-:Y:S05]  /*29a0*/  CALL.REL.NOINC `($__internal_145_$__cuda_sm70_shflsync_bfly_p) ;  /* 0x000002e000007944 */ /* 0x000fea0003c00000 */
[----:B------:R-:W-:Y:S01]  /*29b0*/  FADD.FTZ R152, R141, R152 ;  /* 0x000000988d987221 */ /* 0x000fe20000010000 */
[----:B0-----:R-:W-:Y:S01]  /*29c0*/  HFMA2.MMA R88, -RZ, RZ, 0, 2.384185791015625e-07 ;  /* 0x00000004ff587435 */ /* 0x001fe200000001ff */
[----:B-1----:R-:W-:Y:S01]  /*29d0*/  FADD.FTZ R143, R143, R82 ;  /* 0x000000528f8f7221 */ /* 0x002fe20000010000 */
[----:B------:R-:W-:Y:S02]  /*29e0*/  MOV R103, 0x1f ;  /* 0x0000001f00677802 */ /* 0x000fe40000000f00 */
[----:B------:R-:W-:-:S02]  /*29f0*/  MOV R82, 0xffffffff ;  /* 0xffffffff00527802 */ /* 0x000fc40000000f00 */
[----:B------:R-:W-:Y:S02]  /*2a00*/  MOV R139, R152 ;  /* 0x00000098008b7202 */ /* 0x000fe40000000f00 */
[----:B------:R-:W-:Y:S02]  /*2a10*/  MOV R90, 0x2a30 ;  /* 0x00002a30005a7802 */ /* 0x000fe40000000f00 */
[----:B------:R-:W-:Y:S05]  /*2a20*/  CALL.REL.NOINC `($__internal_145_$__cuda_sm70_shflsync_bfly_p) ;  /* 0x0000026000007944 */ /* 0x000fea0003c00000 */
[----:B0-----:R-:W-:Y:S01]  /*2a30*/  HFMA2.MMA R88, -RZ, RZ, 0, 2.384185791015625e-07 ;  /* 0x00000004ff587435 */ /* 0x001fe200000001ff */
[----:B-1----:R-:W-:Y:S02]  /*2a40*/  MOV R141, R82 ;  /* 0x00000052008d7202 */ /* 0x002fe40000000f00 */
[----:B------:R-:W-:Y:S02]  /*2a50*/  MOV R139, R143 ;  /* 0x0000008f008b7202 */ /* 0x000fe40000000f00 */
[----:B------:R-:W-:Y:S02]  /*2a60*/  MOV R103, 0x1f ;  /* 0x0000001f00677802 */ /* 0x000fe40000000f00 */
[----:B------:R-:W-:Y:S02]  /*2a70*/  MOV R82, 0xffffffff ;  /* 0xffffffff00527802 */ /* 0x000fe40000000f00 */
[----:B------:R-:W-:-:S02]  /*2a80*/  MOV R90, 0x2aa0 ;  /* 0x00002aa0005a7802 */ /* 0x000fc40000000f00 */
[----:B------:R-:W-:Y:S05]  /*2a90*/  CALL.REL.NOINC `($__internal_145_$__cuda_sm70_shflsync_bfly_p) ;  /* 0x000001f000007944 */ /* 0x000fea0003c00000 */
[----:B------:R-:W-:Y:S01]  /*2aa0*/  FADD.FTZ R152, R141, R152 ;  /* 0x000000988d987221 */ /* 0x000fe20000010000 */
[----:B0-----:R-:W-:Y:S01]  /*2ab0*/  HFMA2.MMA R88, -RZ, RZ, 0, 4.76837158203125e-07 ;  /* 0x00000008ff587435 */ /* 0x001fe200000001ff */
[----:B-1----:R-:W-:Y:S01]  /*2ac0*/  FADD.FTZ R143, R143, R82 ;  /* 0x000000528f8f7221 */ /* 0x002fe20000010000 */
[----:B------:R-:W-:-:S02]  /*2ad0*/  MOV R103, 0x1f ;  /* 0x0000001f00677802 */ /* 0x000fc40000000f00 */
[----:B------:R-:W-:Y:S02]  /*2ae0*/  MOV R82, 0xffffffff ;  /* 0xffffffff00527802 */ /* 0x000fe40000000f00 */
[----:B------:R-:W-:Y:S02]  /*2af0*/  MOV R139, R152 ;  /* 0x00000098008b7202 */ /* 0x000fe40000000f00 */
[----:B------:R-:W-:Y:S02]  /*2b00*/  MOV R90, 0x2b20 ;  /* 0x00002b20005a7802 */ /* 0x000fe40000000f00 */
[----:B------:R-:W-:Y:S05]  /*2b10*/  CALL.REL.NOINC `($__internal_145_$__cuda_sm70_shflsync_bfly_p) ;  /* 0x0000017000007944 */ /* 0x000fea0003c00000 */
[----:B0-----:R-:W-:Y:S01]  /*2b20*/  HFMA2.MMA R88, -RZ, RZ, 0, 4.76837158203125e-07 ;  /* 0x00000008ff587435 */ /* 0x001fe200000001ff */
[----:B-1----:R-:W-:Y:S02]  /*2b30*/  MOV R141, R82 ;  /* 0x00000052008d7202 */ /* 0x002fe40000000f00 */
[----:B------:R-:W-:Y:S02]  /*2b40*/  MOV R139, R143 ;  /* 0x0000008f008b7202 */ /* 0x000fe40000000f00 */
[----:B------:R-:W-:Y:S02]  /*2b50*/  MOV R103, 0x1f ;  /* 0x0000001f00677802 */ /* 0x000fe40000000f00 */
[----:B------:R-:W-:-:S02]  /*2b60*/  MOV R82, 0xffffffff ;  /* 0xffffffff00527802 */ /* 0x000fc40000000f00 */
[----:B------:R-:W-:Y:S02]  /*2b70*/  MOV R90, 0x2b90 ;  /* 0x00002b90005a7802 */ /* 0x000fe40000000f00 */
[----:B------:R-:W-:Y:S05]  /*2b80*/  CALL.REL.NOINC `($__internal_145_$__cuda_sm70_shflsync_bfly_p) ;  /* 0x0000010000007944 */ /* 0x000fea0003c00000 */
[----:B------:R-:W-:Y:S01]  /*2b90*/  FADD.FTZ R152, R141, R152 ;  /* 0x000000988d987221 */ /* 0x000fe20000010000 */
[----:B0-----:R-:W-:Y:S01]  /*2ba0*/  HFMA2.MMA R88, -RZ, RZ, 0, 9.5367431640625e-07 ;  /* 0x00000010ff587435 */ /* 0x001fe200000001ff */
[----:B-1----:R-:W-:Y:S01]  /*2bb0*/  FADD.FTZ R141, R143, R82 ;  /* 0x000000528f8d7221 */ /* 0x002fe20000010000 */
[----:B------:R-:W-:Y:S02]  /*2bc0*/  MOV R103, 0x1f ;  /* 0x0000001f00677802 */ /* 0x000fe40000000f00 */
[----:B------:R-:W-:Y:S02]  /*2bd0*/  MOV R82, 0xffffffff ;  /* 0xffffffff00527802 */ /* 0x000fe40000000f00 */
[----:B------:R-:W-:Y:S02]  /*2be0*/  MOV R139, R152 ;  /* 0x00000098008b7202 */ /* 0x000fe40000000f00 */
[----:B------:R-:W-:Y:S02]  /*2bf0*/  MOV R90, 0x2c10 ;  /* 0x00002c10005a7802 */ /* 0x000fe40000000f00 */
[----:B------:R-:W-:Y:S05]  /*2c00*/  CALL.REL.NOINC `($__internal_145_$__cuda_sm70_shflsync_bfly_p) ;  /* 0x0000008000007944 */ /* 0x000fea0003c00000 */
[----:B0-----:R-:W-:Y:S01]  /*2c10*/  HFMA2.MMA R88, -RZ, RZ, 0, 9.5367431640625e-07 ;  /* 0x00000010ff587435 */ /* 0x001fe200000001ff */
[----:B-1----:R-:W-:-:S02]  /*2c20*/  MOV R143, R82 ;  /* 0x00000052008f7202 */ /* 0x002fc40000000f00 */
[----:B------:R-:W-:Y:S02]  /*2c30*/  MOV R139, R141 ;  /* 0x0000008d008b7202 */ /* 0x000fe40000000f00 */
[----:B------:R-:W-:Y:S02]  /*2c40*/  MOV R103, 0x1f ;  /* 0x0000001f00677802 */ /* 0x000fe40000000f00 */
[----:B------:R-:W-:Y:S02]  /*2c50*/  MOV R82, 0xffffffff ;  /* 0xffffffff00527802 */ /* 0x000fe40000000f00 */
[----:B------:R-:W-:Y:S02]  /*2c60*/  MOV R90, 0x2c80 ;  /* 0x00002c80005a7802 */ /* 0x000fe40000000f00 */
[----:B------:R-:W-:Y:S05]  /*2c70*/  CALL.REL.NOINC `($__internal_145_$__cuda_sm70_shflsync_bfly_p) ;  /* 0x0000001000007944 */ /* 0x000fea0003c00000 */
[----:B01----:R-:W-:Y:S05]  /*2c80*/  BRA `(.L_x_5246) ;  /* 0xffffe41000007947 */ /* 0x003fea000383ffff */
        .weak           $__internal_145_$__cuda_sm70_shflsync_bfly_p
        .type           $__internal_145_$__cuda_sm70_shflsync_bfly_p,@function
        .size           $__internal_145_$__cuda_sm70_shflsync_bfly_p,(.L_x_7323 - $__internal_145_$__cuda_sm70_shflsync_bfly_p)
$__internal_145_$__cuda_sm70_shflsync_bfly_p:
[----:B------:R-:W-:Y:S01]  /*2c90*/  HFMA2.MMA R91, -RZ, RZ, 0, 0 ;  /* 0x00000000ff5b7435 */ /* 0x000fe200000001ff */
[----:B------:R-:W-:Y:S04]  /*2ca0*/  WARPSYNC R82 ;  /* 0x0000005200007348 */ /* 0x000fe80003800000 */
[----:B------:R0:W1:Y:S01]  /*2cb0*/  SHFL.BFLY PT, R82, R139, R88, R103 ;  /* 0x0c0000588b527389 */ /* 0x00006200000e0067 */
[----:B------:R-:W-:Y:S05]  /*2cc0*/  RET.REL.NODEC R90 `(_ZN10layer_norm13ln_bwd_kernelINS_13Kernel_traitsIf6__halffS2_fjLj512ELj1ELj4ELj1ELj16ENS_18Kernel_traits_baseILj512EfS2_fS2_fjLj128EEEEELb0ELb1ELb0ELb1EEEvNS_9BwdParamsE) ;  /* 0xffffd3305a007950 */ /* 0x000fea0003c3ffff */
.L_x_5247:
        /* <DEDUP_REMOVED lines=11> */
.L_x_7323:


//--------------------- .text._ZN10layer_norm13ln_bwd_kernelINS_13Kernel_traitsIf6__halffS2_fjLj512ELj1ELj4ELj1ELj16ENS_18Kernel_traits_baseILj512EfS2_fS2_fjLj128EEEEELb0ELb1ELb1ELb0EEEvNS_9BwdParamsE --------------------------
	.section	.text._ZN10layer_norm13ln_bwd_kernelINS_13Kernel_traitsIf6__halffS2_fjLj512ELj1ELj4ELj1ELj16ENS_18Kernel_traits_baseILj512EfS2_fS2_fjLj128EEEEELb0ELb1ELb1ELb0EEEvNS_9BwdParamsE,"ax",@progbits
	.sectioninfo	@"SHI_REGISTERS=168"
	.align	128
        .global         _ZN10layer_norm13ln_bwd_kernelINS_13Kernel_traitsIf6__halffS2_fjLj512ELj1ELj4ELj1ELj16ENS_18Kernel_traits_baseILj512EfS2_fS2_fjLj128EEEEELb0ELb1ELb1ELb0EEEvNS_9BwdParamsE
        .type           _ZN10layer_norm13ln_bwd_kernelINS_13Kernel_traitsIf6__halffS2_fjLj512ELj1ELj4ELj1ELj16ENS_18Kernel_traits_baseILj512EfS2_fS2_fjLj128EEEEELb0ELb1ELb1ELb0EEEvNS_9BwdParamsE,@function
        .size           _ZN10layer_norm13ln_bwd_kernelINS_13Kernel_traitsIf6__halffS2_fjLj512ELj1ELj4ELj1ELj16ENS_18Kernel_traits_baseILj512EfS2_fS2_fjLj128EEEEELb0ELb1ELb1ELb0EEEvNS_9BwdParamsE,(.L_x_7324 - _ZN10layer_norm13ln_bwd_kernelINS_13Kernel_traitsIf6__halffS2_fjLj512ELj1ELj4ELj1ELj16ENS_18Kernel_traits_baseILj512EfS2_fS2_fjLj128EEEEELb0ELb1ELb1ELb0EEEvNS_9BwdParamsE)
        .other          _ZN10layer_norm13ln_bwd_kernelINS_13Kernel_traitsIf6__halffS2_fjLj512ELj1ELj4ELj1ELj16ENS_18Kernel_traits_baseILj512EfS2_fS2_fjLj128EEEEELb0ELb1ELb1ELb0EEEvNS_9BwdParamsE,@"STO_CUDA_ENTRY STV_DEFAULT"
_ZN10layer_norm13ln_bwd_kernelINS_13Kernel_traitsIf6__halffS2_fjLj512ELj1ELj4ELj1ELj16ENS_18Kernel_traits_baseILj512EfS2_fS2_fjLj128EEEEELb0ELb1ELb1ELb0EEEvNS_9BwdParamsE:
.text._ZN10layer_norm13ln_bwd_kernelINS_13Kernel_traitsIf6__halffS2_fjLj512ELj1ELj4ELj1ELj16ENS_18Kernel_traits_baseILj512EfS2_fS2_fjLj128EEEEELb0ELb1ELb1ELb0EEEvNS_9BwdParamsE:
        /* <DEDUP_REMOVED lines=58> */
.L_x_5300:
        /* <DEDUP_REMOVED lines=24> */
[----:B------:R1:W5:Y:S04]  /*0520*/  LDG.E.128 R24, [R140.64] ;  /* 0x000000048c187981 */ /* 0x000368000c1e1d00 */
[----:B------:R1:W5:Y:S02]  /*0530*/  LDG.E.128 R20, [R140.64+0x10] ;  /* 0x000010048c147981 */ /* 0x000364000c1e1d00 */
.L_x_5254:
[----:B------:R-:W-:Y:S02]  /*0540*/  IADD3 R4, R3, 0x20, RZ ;  /* 0x0000002003047810 */ /* 0x000fe40007ffe0ff */
.L_x_5253:
[----:B------:R-:W-:Y:S05]  /*0550*/  BSYNC B2 ;  /* 0x0000000000027941 */ /* 0x000fea0003800000 */
.L_x_5252:
        /* <DEDUP_REMOVED lines=10> */
.L_x_5251:
        /* <DEDUP_REMOVED lines=28> */
[----:B-----5:R-:W-:Y:S02]  /*07c0*/  FMUL.FTZ R5, R2, R5 ;  /* 0x0000000502057220 */ /* 0x020fe40000410000 */
[----:B------:R-:W-:Y:S01]  /*07d0*/  FADD.FTZ R7, -R4, R10 ;  /* 0x0000000a04077221 */ /* 0x000fe20000010100 */
[--C-:B---3--:R-:W-:Y:S02]  /*07e0*/  HADD2.F32 R151, -RZ, R128.reuse.H0_H0 ;  /* 0x20000080ff977230 */ /* 0x108fe40000004100 */
[----:B------:R-:W-:Y:S01]  /*07f0*/  HADD2.F32 R136, -RZ, R128.H1_H1 ;  /* 0x30000080ff887230 */ /* 0x000fe20000004100 */
[----:B------:R-:W-:Y:S01]  /*0800*/  FMUL.FTZ R152, R2, R153 ;  /* 0x0000009902987220 */ /* 0x000fe20000410000 */
[--C-:B------:R-:W-:Y:S02]  /*0810*/  HADD2.F32 R157, -RZ, R129.reuse.H0_H0 ;  /* 0x20000081ff9d7230 */ /* 0x100fe40000004100 */
[----:B------:R-:W-:Y:S01]  /*0820*/  HADD2.F32 R128, -RZ, R129.H1_H1 ;  /* 0x30000081ff807230 */ /* 0x000fe20000004100 */
[----:B----4-:R-:W-:-:S02]  /*0830*/  FADD.FTZ R129, -R4, R132 ;  /* 0x0000008404817221 */ /* 0x010fc40000010100 */
[----:B------:R-:W-:Y:S02]  /*0840*/  FADD.FTZ R9, -R4, R9 ;  /* 0x0000000904097221 */ /* 0x000fe40000010100 */
[-C--:B------:R-:W-:Y:S02]  /*0850*/  FMUL.FTZ R10, R104, R151.reuse ;  /* 0x00000097680a7220 */ /* 0x080fe40000410000 */
[----:B------:R-:W-:Y:S02]  /*0860*/  FFMA.FTZ R72, R5, R151, R72 ;  /* 0x0000009705487223 */ /* 0x000fe40000010048 */
[----:B------:R-:W-:Y:S02]  /*0870*/  FADD.FTZ R56, R56, R151 ;  /* 0x0000009738387221 */ /* 0x000fe40000010000 */
[C---:B------:R-:W-:Y:S02]  /*0880*/  FMUL.FTZ R160, R2.reuse, R7 ;  /* 0x0000000702a07220 */ /* 0x040fe40000410000 */
[----:B------:R-:W-:-:S02]  /*0890*/  FMUL.FTZ R6, R2, R129 ;  /* 0x0000008102067220 */ /* 0x000fc40000410000 */
[-C--:B------:R-:W-:Y:S02]  /*08a0*/  FFMA.FTZ R75, R152, R128.reuse, R75 ;  /* 0x00000080984b7223 */ /* 0x080fe4000001004b */
[----:B------:R-:W-:Y:S02]  /*08b0*/  FADD.FTZ R59, R59, R128 ;  /* 0x000000803b3b7221 */ /* 0x000fe40000010000 */
[----:B------:R-:W-:Y:S02]  /*08c0*/  FMUL.FTZ R151, R107, R128 ;  /* 0x000000806b977220 */ /* 0x000fe40000410000 */
[----:B------:R-:W-:Y:S02]  /*08d0*/  FMUL.FTZ R162, R2, R9 ;  /* 0x0000000902a27220 */ /* 0x000fe40000410000 */
[----:B------:R-:W-:Y:S02]  /*08e0*/  FMUL.FTZ R161, R105, R136 ;  /* 0x0000008869a17220 */ /* 0x000fe40000410000 */
[----:B------:R-:W-:-:S02]  /*08f0*/  FADD.FTZ R128, RZ, R10 ;  /* 0x0000000aff807221 */ /* 0x000fc40000010000 */
[----:B------:R-:W-:Y:S02]  /*0900*/  FFMA.FTZ R129, R5, R10, RZ ;  /* 0x0000000a05817223 */ /* 0x000fe400000100ff */
[-C--:B------:R-:W-:Y:S02]  /*0910*/  FFMA.FTZ R74, R160, R157.reuse, R74 ;  /* 0x0000009da04a7223 */ /* 0x080fe4000001004a */
[----:B------:R-:W-:Y:S02]  /*0920*/  FADD.FTZ R58, R58, R157 ;  /* 0x0000009d3a3a7221 */ /* 0x000fe40000010000 */
[----:B------:R-:W-:Y:S02]  /*0930*/  FMUL.FTZ R157, R106, R157 ;  /* 0x0000009d6a9d7220 */ /* 0x000fe40000410000 */
[----:B------:R-:W-:Y:S02]  /*0940*/  FADD.FTZ R128, R128, R161 ;  /* 0x000000a180807221 */ /* 0x000fe40000010000 */
[----:B------:R-:W-:Y:S01]  /*0950*/  FFMA.FTZ R129, R162, R161, R129 ;  /* 0x000000a1a2817223 */ /* 0x000fe20000010081 */
[----:B------:R-:W-:Y:S01]  /*0960*/  HADD2.F32 R11, -RZ, R130.H0_H0 ;  /* 0x20000082ff0b7230 */ /* 0x000fe20000004100 */
[----:B------:R-:W-:-:S02]  /*0970*/  FADD.FTZ R128, R128, R157 ;  /* 0x0000009d80807221 */ /* 0x000fc40000010000 */
[----:B------:R-:W-:Y:S01]  /*0980*/  FFMA.FTZ R129, R160, R157, R129 ;  /* 0x0000009da0817223 */ /* 0x000fe20000010081 */
[--C-:B------:R-:W-:Y:S01]  /*0990*/  HADD2.F32 R137, -RZ, R131.reuse.H0_H0 ;  /* 0x20000083ff897230 */ /* 0x100fe20000004100 */
[----:B------:R-:W-:Y:S01]  /*09a0*/  FADD.FTZ R52, R52, R11 ;  /* 0x0000000b34347221 */ /* 0x000fe20000010000 */
[----:B------:R-:W-:Y:S01]  /*09b0*/  HADD2.F32 R138, -RZ, R131.H1_H1 ;  /* 0x30000083ff8a7230 */ /* 0x000fe20000004100 */
[----:B------:R-:W-:Y:S01]  /*09c0*/  FADD.FTZ R131, -R4, R134 ;  /* 0x0000008604837221 */ /* 0x000fe20000010100 */
[----:B------:R-:W-:Y:S01]  /*09d0*/  HADD2.F32 R130, -RZ, R130.H1_H1 ;  /* 0x30000082ff827230 */ /* 0x000fe20000004100 */
        /* <DEDUP_REMOVED lines=28> */
.L_x_5257:
[----:B0-----:R-:W-:Y:S05]  /*0ba0*/  BSYNC B2 ;  /* 0x0000000000027941 */ /* 0x001fea0003800000 */
.L_x_5256:
        /* <DEDUP_REMOVED lines=14> */
[C---:B------:R-:W-:Y:S02]  /*0c90*/  FADD.FTZ R125, -R4.reuse, R125 ;  /* 0x0000007d047d7221 */ /* 0x040fe40000010100 */
[C---:B------:R-:W-:Y:S02]  /*0ca0*/  FADD.FTZ R143, -R4.reuse, R126 ;  /* 0x0000007e048f7221 */ /* 0x040fe40000010100 */
[----:B------:R-:W-:-:S02]  /*0cb0*/  FADD.FTZ R127, -R4, R127 ;  /* 0x0000007f047f7221 */ /* 0x000fc40000010100 */
[C---:B----4-:R-:W-:Y:S02]  /*0cc0*/  FADD.FTZ R155, -R4.reuse, R128 ;  /* 0x00000080049b7221 */ /* 0x050fe40000010100 */
[C---:B------:R-:W-:Y:S02]  /*0cd0*/  FADD.FTZ R129, -R4.reuse, R129 ;  /* 0x0000008104817221 */ /* 0x040fe40000010100 */
[C---:B------:R-:W-:Y:S02]  /*0ce0*/  FADD.FTZ R159, -R4.reuse, R130 ;  /* 0x00000082049f7221 */ /* 0x040fe40000010100 */
[----:B------:R-:W-:Y:S01]  /*0cf0*/  FADD.FTZ R4, -R4, R131 ;  /* 0x0000008304047221 */ /* 0x000fe20000010100 */
[--C-:B---3--:R-:W-:Y:S01]  /*0d00*/  HADD2.F32 R131, -RZ, R132.reuse.H0_H0 ;  /* 0x20000084ff837230 */ /* 0x108fe20000004100 */
[C---:B-----5:R-:W-:Y:S01]  /*0d10*/  FMUL.FTZ R158, R2.reuse, R139 ;  /* 0x0000008b029e7220 */ /* 0x060fe20000410000 */
[----:B------:R-:W-:Y:S01]  /*0d20*/  HADD2.F32 R132, -RZ, R132.H1_H1 ;  /* 0x30000084ff847230 */ /* 0x000fe20000004100 */
[----:B------:R-:W-:-:S02]  /*0d30*/  FMUL.FTZ R124, R2, R125 ;  /* 0x0000007d027c7220 */ /* 0x000fc40000410000 */
[----:B------:R-:W-:Y:S01]  /*0d40*/  FMUL.FTZ R156, R80, R131 ;  /* 0x00000083509c7220 */ /* 0x000fe20000410000 */
[--C-:B------:R-:W-:Y:S01]  /*0d50*/  HADD2.F32 R145, -RZ, R133.reuse.H0_H0 ;  /* 0x20000085ff917230 */ /* 0x100fe20000004100 */
[C---:B------:R-:W-:Y:S02]  /*0d60*/  FMUL.FTZ R125, R2.reuse, R143 ;  /* 0x0000008f027d7220 */ /* 0x040fe40000410000 */
[----:B------:R-:W-:Y:S02]  /*0d70*/  FMUL.FTZ R139, R2, R129 ;  /* 0x00000081028b7220 */ /* 0x000fe40000410000 */
        /* <DEDUP_REMOVED lines=48> */
.L_x_5255:
[----:B0-----:R-:W-:Y:S05]  /*1080*/  BSYNC B1 ;  /* 0x0000000000017941 */ /* 0x001fea0003800000 */
.L_x_5250:
[----:B------:R-:W-:Y:S05]  /*1090*/  BRA.DIV ~URZ, `(.L_x_5258) ;  /* 0x000026327f007947 */ /* 0x000fea000b800000 */
[----:B------:R0:W2:Y:S02]  /*10a0*/  SHFL.BFLY PT, R135, R154, 0x1, 0x1f ;  /* 0x0c201f009a877f89 */ /* 0x0000a400000e0000 */
.L_x_5307:
        /* <DEDUP_REMOVED lines=18> */
.L_x_5308:
        /* <DEDUP_REMOVED lines=24> */
.L_x_5263:
[----:B------:R-:W-:Y:S05]  /*1350*/  BSYNC B2 ;  /* 0x0000000000027941 */ /* 0x000fea0003800000 */
.L_x_5262:
        /* <DEDUP_REMOVED lines=11> */
.L_x_5265:
[----:B------:R-:W-:Y:S05]  /*1410*/  BSYNC B2 ;  /* 0x0000000000027941 */ /* 0x000fea0003800000 */
.L_x_5264:
[----:B-----5:R-:W-:Y:S01]  /*1420*/  @P1 HADD2.F32 R128, -RZ, R108.H0_H0 ;  /* 0x2000006cff801230 */ /* 0x020fe20000004100 */
        /* <DEDUP_REMOVED lines=13> */
.L_x_5267:
[----:B------:R-:W-:Y:S05]  /*1500*/  BSYNC B2 ;  /* 0x0000000000027941 */ /* 0x000fea0003800000 */
.L_x_5266:
[----:B------:R-:W-:Y:S01]  /*1510*/  @P1 HADD2.F32 R128, -RZ, R108.H1_H1 ;  /* 0x3000006cff801230 */ /* 0x000fe20000004100 */
        /* <DEDUP_REMOVED lines=23> */
.L_x_5269:
[----:B------:R-:W-:Y:S05]  /*1690*/  BSYNC B2 ;  /* 0x0000000000027941 */ /* 0x000fea0003800000 */
.L_x_5268:
        /* <DEDUP_REMOVED lines=20> */
.L_x_5271:
[----:B------:R-:W-:Y:S05]  /*17e0*/  BSYNC B2 ;  /* 0x0000000000027941 */ /* 0x000fea0003800000 */
.L_x_5270:
        /* <DEDUP_REMOVED lines=11> */
[----:B-1----:R-:W-:Y:S02]  /*18a0*/  FSEL R140, R130, RZ, !P6 ;  /* 0x000000ff828c7208 */ /* 0x002fe40007000000 */
[----:B------:R-:W-:-:S03]  /*18b0*/  ISETP.NE.AND.EX P5, PT, RZ, c[0x0][0x21c], PT, P5 ;  /* 0x00008700ff007a0c */ /* 0x000fc60003fa5350 */
[----:B------:R-:W-:-:S04]  /*18c0*/  FFMA.FTZ R140, R6, R131, R140 ;  /* 0x00000083068c7223 */ /* 0x000fc8000001008c */
[----:B------:R-:W-:-:S04]  /*18d0*/  FADD.FTZ R133, R11, -R140 ;  /* 0x8000008c0b857221 */ /* 0x000fc80000010000 */
[----:B------:R-:W-:-:S04]  /*18e0*/  FMUL.FTZ R133, R2, R133 ;  /* 0x0000008502857220 */ /* 0x000fc80000410000 */
[----:B------:R-:W-:Y:S02]  /*18f0*/  @P5 FADD.FTZ R133, R20, R133 ;  /* 0x0000008514855221 */ /* 0x000fe40000010000 */
.L_x_5273:
[----:B------:R-:W-:Y:S05]  /*1900*/  BSYNC B2 ;  /* 0x0000000000027941 */ /* 0x000fea0003800000 */
.L_x_5272:
[----:B------:R-:W-:Y:S01]  /*1910*/  @!P2 ISETP.NE.U32.AND P5, PT, RZ, c[0x0][0x218], PT ;  /* 0x00008600ff00aa0c */ /* 0x000fe20003fa5070 */
[----:B------:R-:W-:Y:S01]  /*1920*/  BSSY B2, `(.L_x_5274) ;  /* 0x000000f000027945 */ /* 0x000fe20003800000 */
[----:B------:R-:W-:Y:S02]  /*1930*/  @P1 PRMT R120, R120, 0x5410, R132 ;  /* 0x0000541078781816 */ /* 0x000fe40000000084 */
[----:B------:R-:W-:Y:S02]  /*1940*/  @!P2 ISETP.NE.AND.EX P5, PT, RZ, c[0x0][0x21c], PT, P5 ;  /* 0x00008700ff00aa0c */ /* 0x000fe40003fa5350 */
[----:B------:R-:W-:Y:S02]  /*1950*/  @P1 F2FP.PACK_AB R134, RZ, R134 ;  /* 0x00000086ff86123e */ /* 0x000fe400000000ff */
        /* <DEDUP_REMOVED lines=11> */
.L_x_5275:
[----:B------:R-:W-:Y:S05]  /*1a10*/  BSYNC B2 ;  /* 0x0000000000027941 */ /* 0x000fea0003800000 */
.L_x_5274:
        /* <DEDUP_REMOVED lines=19> */
.L_x_5277:
[----:B------:R-:W-:Y:S05]  /*1b50*/  BSYNC B2 ;  /* 0x0000000000027941 */ /* 0x000fea0003800000 */
.L_x_5276:
        /* <DEDUP_REMOVED lines=17> */
.L_x_5279:
[----:B------:R-:W-:Y:S05]  /*1c70*/  BSYNC B2 ;  /* 0x0000000000027941 */ /* 0x000fea0003800000 */
.L_x_5278:
        /* <DEDUP_REMOVED lines=9> */
[----:B-1----:R-:W-:Y:S01]  /*1d10*/  @P1 F2FP.PACK_AB R140, RZ, R128 ;  /* 0x00000080ff8c123e */ /* 0x002fe200000000ff */
[----:B------:R-:W-:-:S03]  /*1d20*/  @P1 FMUL.FTZ R129, R99, R134 ;  /* 0x0000008663811220 */ /* 0x000fc60000410000 */
[----:B------:R-:W-:Y:S01]  /*1d30*/  @P1 PRMT R123, R140, 0x7610, R123 ;  /* 0x000076108c7b1816 */ /* 0x000fe2000000007b */
[--C-:B------:R-:W-:Y:S01]  /*1d40*/  @P1 HADD2.F32 R140, -RZ, R110.reuse.H0_H0 ;  /* 0x2000006eff8c1230 */ /* 0x100fe20000004100 */
[----:B------:R-:W-:Y:S02]  /*1d50*/  @P5 MOV R128, 0x20 ;  /* 0x0000002000805802 */ /* 0x000fe40000000f00 */
[----:B------:R-:W-:Y:S02]  /*1d60*/  @P1 F2FP.PACK_AB R141, RZ, R129 ;  /* 0x00000081ff8d123e */ /* 0x000fe400000000ff */
[----:B------:R-:W-:Y:S01]  /*1d70*/  @P1 FFMA.FTZ R36, R133, R140, R36 ;  /* 0x0000008c85241223 */ /* 0x000fe20000010024 */
[----:B------:R-:W-:Y:S01]  /*1d80*/  @P1 HADD2.F32 R133, -RZ, R110.H1_H1 ;  /* 0x3000006eff851230 */ /* 0x000fe20000004100 */
[----:B------:R-:W-:Y:S01]  /*1d90*/  @P5 IMAD.WIDE.U32 R128, R3, R128, c[0x0][0x258] ;  /* 0x0000960003805625 */ /* 0x000fe200078e0080 */
[----:B------:R-:W-:Y:S02]  /*1da0*/  @P1 PRMT R123, R123, 0x5410, R141 ;  /* 0x000054107b7b1816 */ /* 0x000fe4000000008d */
[----:B------:R-:W-:Y:S01]  /*1db0*/  @P1 MOV R141, 0x10 ;  /* 0x00000010008d1802 */ /* 0x000fe20000000f00 */
[----:B------:R-:W-:Y:S01]  /*1dc0*/  @P1 FFMA.FTZ R37, R132, R133, R37 ;  /* 0x0000008584251223 */ /* 0x000fe20000010025 */
[----:B------:R-:W-:Y:S01]  /*1dd0*/  @P5 STG.E.128 [R128.64], R112 ;  /* 0x0000007080005986 */ /* 0x000fe2000c101d04 */
[----:B------:R-:W-:Y:S01]  /*1de0*/  @P1 HADD2.F32 R132, -RZ, R111.H0_H0 ;  /* 0x2000006fff841230 */ /* 0x000fe20000004100 */
[----:B------:R-:W-:-:S02]  /*1df0*/  IADD3 R3, R3, 0x20, RZ ;  /* 0x0000002003037810 */ /* 0x000fc40007ffe0ff */
[----:B------:R0:W-:Y:S02]  /*1e00*/  @P5 STG.E.128 [R128.64+0x10], R116 ;  /* 0x0000107480005986 */ /* 0x0001e4000c101d04 */
[----:B------:R-:W-:Y:S01]  /*1e10*/  @P1 FFMA.FTZ R38, R135, R132, R38 ;  /* 0x0000008487261223 */ /* 0x000fe20000010026 */
[----:B------:R-:W-:-:S05]  /*1e20*/  @P1 HADD2.F32 R132, -RZ, R111.H1_H1 ;  /* 0x3000006fff841230 */ /* 0x000fca0000004100 */
[----:B------:R-:W-:Y:S02]  /*1e30*/  @P1 FFMA.FTZ R39, R134, R132, R39 ;  /* 0x0000008486271223 */ /* 0x000fe40000010027 */
[C---:B0-----:R-:W-:Y:S01]  /*1e40*/  @P1 IMAD.WIDE.U32 R128, R4.reuse, R141, c[0x0][0x248] ;  /* 0x0000920004801625 */ /* 0x041fe200078e008d */
[----:B------:R-:W-:-:S04]  /*1e50*/  IADD3 R4, R4, 0x20, RZ ;  /* 0x0000002004047810 */ /* 0x000fc80007ffe0ff */
[----:B------:R0:W-:Y:S03]  /*1e60*/  @P1 STG.E.128 [R128.64], R120 ;  /* 0x0000007880001986 */ /* 0x0001e6000c101d04 */
.L_x_5261:
[----:B------:R-:W-:Y:S05]  /*1e70*/  BSYNC B1 ;  /* 0x0000000000017941 */ /* 0x000fea0003800000 */
.L_x_5260:
        /* <DEDUP_REMOVED lines=10> */
.L_x_5283:
[----:B------:R-:W-:Y:S05]  /*1f20*/  BSYNC B2 ;  /* 0x0000000000027941 */ /* 0x000fea0003800000 */
.L_x_5282:
        /* <DEDUP_REMOVED lines=11> */
.L_x_5285:
[----:B------:R-:W-:Y:S05]  /*1fe0*/  BSYNC B2 ;  /* 0x0000000000027941 */ /* 0x000fea0003800000 */
.L_x_5284:
        /* <DEDUP_REMOVED lines=16> */
.L_x_5287:
[----:B------:R-:W-:Y:S05]  /*20f0*/  BSYNC B2 ;  /* 0x0000000000027941 */ /* 0x000fea0003800000 */
.L_x_5286:
[----:B------:R-:W-:Y:S01]  /*2100*/  @P1 HADD2.F32 R133, -RZ, R108.H1_H1 ;  /* 0x3000006cff851230 */ /* 0x000fe20000004100 */
        /* <DEDUP_REMOVED lines=15> */
.L_x_5289:
[----:B------:R-:W-:Y:S05]  /*2200*/  BSYNC B2 ;  /* 0x0000000000027941 */ /* 0x000fea0003800000 */
.L_x_5288:
[----:B------:R-:W-:Y:S01]  /*2210*/  @!P2 ISETP.NE.U32.AND P5, PT, RZ, c[0x0][0x218], PT ;  /* 0x00008600ff00aa0c */ /* 0x000fe20003fa5070 */
[----:B------:R-:W-:Y:S01]  /*2220*/  @P1 FMUL.FTZ R134, R84, R135 ;  /* 0x0000008754861220 */ /* 0x000fe20000410000 */
[----:B------:R-:W-:Y:S01]  /*2230*/  BSSY B2, `(.L_x_5290) ;  /* 0x0000010000027945 */ /* 0x000fe20003800000 */
[----:B-1----:R-:W-:Y:S01]  /*2240*/  @P1 FMUL.FTZ R140, R85, R132 ;  /* 0x00000084558c1220 */ /* 0x002fe20000410000 */
        /* <DEDUP_REMOVED lines=14> */
.L_x_5291:
[----:B------:R-:W-:Y:S05]  /*2330*/  BSYNC B2 ;  /* 0x0000000000027941 */ /* 0x000fea0003800000 */
.L_x_5290:
        /* <DEDUP_REMOVED lines=15> */
.L_x_5293:
[----:B------:R-:W-:Y:S05]  /*2430*/  BSYNC B2 ;  /* 0x0000000000027941 */ /* 0x000fea0003800000 */
.L_x_5292:
        /* <DEDUP_REMOVED lines=20> */
.L_x_5295:
[----:B------:R-:W-:Y:S05]  /*2580*/  BSYNC B2 ;  /* 0x0000000000027941 */ /* 0x000fea0003800000 */
.L_x_5294:
[----:B------:R-:W-:Y:S01]  /*2590*/  @!P2 ISETP.NE.U32.AND P5, PT, RZ, c[0x0][0x218], PT ;  /* 0x00008600ff00aa0c */ /* 0x000fe20003fa5070 */
[----:B------:R-:W-:Y:S01]  /*25a0*/  BSSY B2, `(.L_x_5296) ;  /* 0x0000011000027945 */ /* 0x000fe20003800000 */
[----:B------:R-:W-:Y:S02]  /*25b0*/  @P1 F2FP.PACK_AB R133, RZ, R133 ;  /* 0x00000085ff85123e */ /* 0x000fe400000000ff */
[----:B------:R-:W-:Y:S02]  /*25c0*/  @P1 F2FP.PACK_AB R140, RZ, R140 ;  /* 0x0000008cff8c123e */ /* 0x000fe400000000ff */
        /* <DEDUP_REMOVED lines=14> */
.L_x_5297:
[----:B------:R-:W-:Y:S05]  /*26b0*/  BSYNC B2 ;  /* 0x0000000000027941 */ /* 0x000fea0003800000 */
.L_x_5296:
        /* <DEDUP_REMOVED lines=23> */
.L_x_5299:
[----:B------:R-:W-:Y:S05]  /*2830*/  BSYNC B2 ;  /* 0x0000000000027941 */ /* 0x000fea0003800000 */
.L_x_5298:
[----:B------:R-:W-:Y:S01]  /*2840*/  @P5 MOV R2, 0x20 ;  /* 0x0000002000025802 */ /* 0x000fe20000000f00 */
[----:B------:R-:W-:Y:S01]  /*2850*/  @P1 FMUL.FTZ R130, R140, c[0x0][0x1ec] ;  /* 0x00007b008c821a20 */ /* 0x000fe20000410000 */
[----:B------:R-:W-:Y:S02]  /*2860*/  @P1 PRMT R122, R134, 0x7610, R122 ;  /* 0x00007610867a1816 */ /* 0x000fe4000000007a */
[----:B------:R-:W-:Y:S01]  /*2870*/  SEL R118, R141, R118, P0 ;  /* 0x000000768d767207 */ /* 0x000fe20000000000 */
[----:B------:R-:W-:Y:S01]  /*2880*/  @P5 IMAD.WIDE.U32 R2, R3, R2, c[0x0][0x258] ;  /* 0x0000960003025625 */ /* 0x000fe200078e0002 */
[----:B------:R-:W-:Y:S02]  /*2890*/  SEL R119, R140, R119, P0 ;  /* 0x000000778c777207 */ /* 0x000fe40000000000 */
[----:B------:R-:W-:Y:S01]  /*28a0*/  @P1 PRMT R122, R122, 0x5410, R135 ;  /* 0x000054107a7a1816 */ /* 0x000fe20000000087 */
[----:B------:R-:W-:Y:S01]  /*28b0*/  @P1 IMAD.MOV.U32 R135, RZ, RZ, 0x10 ;  /* 0x00000010ff871424 */ /* 0x000fe200078e00ff */
[----:B------:R-:W-:Y:S01]  /*28c0*/  @P5 STG.E.128 [R2.64], R112 ;  /* 0x0000007002005986 */ /* 0x000fe2000c101d04 */
[----:B------:R-:W-:-:S02]  /*28d0*/  @P1 FMUL.FTZ R141, R141, c[0x0][0x1ec] ;  /* 0x00007b008d8d1a20 */ /* 0x000fc40000410000 */
[----:B------:R-:W-:Y:S01]  /*28e0*/  @P1 FMUL.FTZ R134, R91, R130 ;  /* 0x000000825b861220 */ /* 0x000fe20000410000 */
[----:B------:R0:W-:Y:S01]  /*28f0*/  @P5 STG.E.128 [R2.64+0x10], R116 ;  /* 0x0000107402005986 */ /* 0x0001e2000c101d04 */
[----:B------:R-:W-:-:S03]  /*2900*/  @P1 FMUL.FTZ R131, R90, R141 ;  /* 0x0000008d5a831220 */ /* 0x000fc60000410000 */
[----:B------:R-:W-:Y:S02]  /*2910*/  @P1 F2FP.PACK_AB R134, RZ, R134 ;  /* 0x00000086ff86123e */ /* 0x000fe400000000ff */
[----:B------:R-:W-:-:S04]  /*2920*/  @P1 F2FP.PACK_AB R131, RZ, R131 ;  /* 0x00000083ff83123e */ /* 0x000fc800000000ff */
        /* <DEDUP_REMOVED lines=16> */
.L_x_5281:
[----:B------:R-:W-:Y:S05]  /*2a30*/  BSYNC B1 ;  /* 0x0000000000017941 */ /* 0x000fea0003800000 */
.L_x_5280:
[----:B------:R-:W-:-:S04]  /*2a40*/  MOV R3, c[0x0][0x160] ;  /* 0x0000580000037a02 */ /* 0x000fc80000000f00 */
[----:B------:R-:W-:-:S04]  /*2a50*/  LEA R0, R3, R0, 0x2 ;  /* 0x0000000003007211 */ /* 0x000fc800078e10ff */
[----:B------:R-:W-:-:S13]  /*2a60*/  ISETP.GE.AND P0, PT, R0, c[0x0][0x164], PT ;  /* 0x0000590000007a0c */ /* 0x000fda0003f06270 */
[----:B012---:R-:W-:Y:S01]  /*2a70*/  @P0 CALL.REL.NOINC `(.L_x_5249) ;  /* 0x0000001000000944 */ /* 0x007fe20003c00000 */
[----:B------:R-:W-:Y:S05]  /*2a80*/  BRA `(.L_x_5300) ;  /* 0xffffd91000007947 */ /* 0x000fea000383ffff */
.L_x_5249:
[----:B0-----:R-:W-:Y:S05]  /*2a90*/  BSYNC B0 ;  /* 0x0000000000007941 */ /* 0x001fea0003800000 */
.L_x_5248:
[----:B------:R-:W0:Y:S01]  /*2aa0*/  S2R R128, SR_TID.X ;  /* 0x0000000000807919 */ /* 0x000e220000002100 */
[----:B------:R-:W-:Y:S01]  /*2ab0*/  WARPSYNC 0xffffffff ;  /* 0xffffffff00007948 */ /* 0x000fe20003800000 */
[----:B------:R-:W-:Y:S02]  /*2ac0*/  BSSY B0, `(.L_x_5301) ;  /* 0x0000094000007945 */ /* 0x000fe40003800000 */
[----:B------:R-:W1:Y:S01]  /*2ad0*/  S2R R15, SR_CTAID.X ;  /* 0x00000000000f7919 */ /* 0x000e620000002500 */
        /* <DEDUP_REMOVED lines=146> */
.L_x_5302:
[----:B---3--:R-:W-:Y:S05]  /*3400*/  BSYNC B0 ;  /* 0x0000000000007941 */ /* 0x008fea0003800000 */
.L_x_5301:
        /* <DEDUP_REMOVED lines=16> */
.L_x_5304:
[----:B------:R-:W-:Y:S05]  /*3510*/  BSYNC B0 ;  /* 0x0000000000007941 */ /* 0x000fea0003800000 */
.L_x_5303:
        /* <DEDUP_REMOVED lines=16> */
.L_x_5306:
[----:B------:R-:W-:Y:S05]  /*3620*/  BSYNC B0 ;  /* 0x0000000000007941 */ /* 0x000fea0003800000 */
.L_x_5305:
        /* <DEDUP_REMOVED lines=10> */
.L_x_5258:
[----:B------:R-:W-:Y:S01]  /*36d0*/  HFMA2.MMA R130, -RZ, RZ, 0, 5.9604644775390625e-08 ;  /* 0x00000001ff827435 */ /* 0x000fe200000001ff */
[----:B------:R-:W-:Y:S02]  /*36e0*/  MOV R133, R154 ;  /* 0x0000009a00857202 */ /* 0x000fe40000000f00 */
[----:B------:R-:W-:Y:S02]  /*36f0*/  MOV R131, 0x1f ;  /* 0x0000001f00837802 */ /* 0x000fe40000000f00 */
[----:B------:R-:W-:-:S02]  /*3700*/  MOV R4, 0xffffffff ;  /* 0xffffffff00047802 */ /* 0x000fc40000000f00 */
[----:B------:R-:W-:Y:S02]  /*3710*/  MOV R128, 0x3730 ;  /* 0x0000373000807802 */ /* 0x000fe40000000f00 */
[----:B-1---5:R-:W-:Y:S05]  /*3720*/  CALL.REL.NOINC `($__internal_146_$__cuda_sm70_shflsync_bfly_p) ;  /* 0x0000045000007944 */ /* 0x022fea0003c00000 */
[----:B-1----:R-:W-:Y:S01]  /*3730*/  IMAD.MOV.U32 R135, RZ, RZ, R4 ;  /* 0x000000ffff877224 */ /* 0x002fe200078e0004 */
[----:B0-----:R-:W-:Y:S05]  /*3740*/  BRA `(.L_x_5307) ;  /* 0xffffd96000007947 */ /* 0x001fea000383ffff */
.L_x_5259:
[----:B------:R-:W-:Y:S01]  /*3750*/  HFMA2.MMA R130, -RZ, RZ, 0, 5.9604644775390625e-08 ;  /* 0x00000001ff827435 */ /* 0x000fe200000001ff */
[----:B------:R-:W-:Y:S02]  /*3760*/  MOV R133, R153 ;  /* 0x0000009900857202 */ /* 0x000fe40000000f00 */
[----:B------:R-:W-:Y:S02]  /*3770*/  MOV R131, 0x1f ;  /* 0x0000001f00837802 */ /* 0x000fe40000000f00 */
[----:B------:R-:W-:Y:S02]  /*3780*/  MOV R4, 0xffffffff ;  /* 0xffffffff00047802 */ /* 0x000fe40000000f00 */
[----:B------:R-:W-:Y:S02]  /*3790*/  MOV R128, 0x37b0 ;  /* 0x000037b000807802 */ /* 0x000fe40000000f00 */
[----:B012--5:R-:W-:Y:S05]  /*37a0*/  CALL.REL.NOINC `($__internal_146_$__cuda_sm70_shflsync_bfly_p) ;  /* 0x000003d000007944 */ /* 0x027fea0003c00000 */
[----:B------:R-:W-:Y:S01]  /*37b0*/  FADD.FTZ R154, R135, R154 ;  /* 0x0000009a879a7221 */ /* 0x000fe20000010000 */
[----:B0-----:R-:W-:Y:S01]  /*37c0*/  HFMA2.MMA R130, -RZ, RZ, 0, 1.1920928955078125e-07 ;  /* 0x00000002ff827435 */ /* 0x001fe200000001ff */
[----:B-1----:R-:W-:Y:S01]  /*37d0*/  FADD.FTZ R153, R153, R4 ;  /* 0x0000000499997221 */ /* 0x002fe20000010000 */
[----:B------:R-:W-:Y:S01]  /*37e0*/  MOV R131, 0x1f ;  /* 0x0000001f00837802 */ /* 0x000fe20000000f00 */
[----:B------:R-:W-:Y:S01]  /*37f0*/  IMAD.MOV.U32 R4, RZ, RZ, -0x1 ;  /* 0xffffffffff047424 */ /* 0x000fe200078e00ff */
[----:B------:R-:W-:-:S02]  /*3800*/  MOV R133, R154 ;  /* 0x0000009a00857202 */ /* 0x000fc40000000f00 */
[----:B------:R-:W-:Y:S02]  /*3810*/  MOV R128, 0x3830 ;  /* 0x0000383000807802 */ /* 0x000fe40000000f00 */
[----:B------:R-:W-:Y:S05]  /*3820*/  CALL.REL.NOINC `($__internal_146_$__cuda_sm70_shflsync_bfly_p) ;  /* 0x0000035000007944 */ /* 0x000fea0003c00000 */
[----:B0-----:R-:W-:Y:S01]  /*3830*/  HFMA2.MMA R130, -RZ, RZ, 0, 1.1920928955078125e-07 ;  /* 0x00000002ff827435 */ /* 0x001fe200000001ff */
[----:B-1----:R-:W-:Y:S02]  /*3840*/  MOV R135, R4 ;  /* 0x0000000400877202 */ /* 0x002fe40000000f00 */
[----:B------:R-:W-:Y:S02]  /*3850*/  MOV R133, R153 ;  /* 0x0000009900857202 */ /* 0x000fe40000000f00 */
[----:B------:R-:W-:Y:S02]  /*3860*/  MOV R131, 0x1f ;  /* 0x0000001f00837802 */ /* 0x000fe40000000f00 */
[----:B------:R-:W-:Y:S02]  /*3870*/  MOV R4, 0xffffffff ;  /* 0xffffffff00047802 */ /* 0x000fe40000000f00 */
[----:B------:R-:W-:Y:S02]  /*3880*/  MOV R128, 0x38a0 ;  /* 0x000038a000807802 */ /* 0x000fe40000000f00 */
[----:B------:R-:W-:Y:S05]  /*3890*/  CALL.REL.NOINC `($__internal_146_$__cuda_sm70_shflsync_bfly_p) ;  /* 0x000002e000007944 */ /* 0x000fea0003c00000 */
[----:B------:R-:W-:Y:S01]  /*38a0*/  FADD.FTZ R154, R135, R154 ;  /* 0x0000009a879a7221 */ /* 0x000fe20000010000 */
[----:B0-----:R-:W-:Y:S01]  /*38b0*/  HFMA2.MMA R131, -RZ, RZ, 0, 1.847743988037109375e-06 ;  /* 0x0000001fff837435 */ /* 0x001fe200000001ff */
[----:B-1----:R-:W-:Y:S01]  /*38c0*/  FADD.FTZ R153, R153, R4 ;  /* 0x0000000499997221 */ /* 0x002fe20000010000 */
[----:B------:R-:W-:Y:S01]  /*38d0*/  MOV R4, 0xffffffff ;  /* 0xffffffff00047802 */ /* 0x000fe20000000f00 */
[----:B------:R-:W-:Y:S01]  /*38e0*/  IMAD.MOV.U32 R130, RZ, RZ, 0x4 ;  /* 0x00000004ff827424 */ /* 0x000fe200078e00ff */
[----:B------:R-:W-:-:S02]  /*38f0*/  MOV R133, R154 ;  /* 0x0000009a00857202 */ /* 0x000fc40000000f00 */
[----:B------:R-:W-:Y:S02]  /*3900*/  MOV R128, 0x3920 ;  /* 0x0000392000807802 */ /* 0x000fe40000000f00 */
[----:B------:R-:W-:Y:S05]  /*3910*/  CALL.REL.NOINC `($__internal_146_$__cuda_sm70_shflsync_bfly_p) ;  /* 0x0000026000007944 */ /* 0x000fea0003c00000 */
[----:B0-----:R-:W-:Y:S01]  /*3920*/  HFMA2.MMA R130, -RZ, RZ, 0, 2.384185791015625e-07 ;  /* 0x00000004ff827435 */ /* 0x001fe200000001ff */
[----:B-1----:R-:W-:Y:S01]  /*3930*/  MOV R135, R4 ;  /* 0x0000000400877202 */ /* 0x002fe20000000f00 */
[----:B------:R-:W-:Y:S01]  /*3940*/  IMAD.MOV.U32 R131, RZ, RZ, 0x1f ;  /* 0x0000001fff837424 */ /* 0x000fe200078e00ff */
[----:B------:R-:W-:Y:S02]  /*3950*/  MOV R133, R153 ;  /* 0x0000009900857202 */ /* 0x000fe40000000f00 */
[----:B------:R-:W-:Y:S02]  /*3960*/  MOV R4, 0xffffffff ;  /* 0xffffffff00047802 */ /* 0x000fe40000000f00 */
[----:B------:R-:W-:Y:S02]  /*3970*/  MOV R128, 0x3990 ;  /* 0x0000399000807802 */ /* 0x000fe40000000f00 */
[----:B------:R-:W-:Y:S05]  /*3980*/  CALL.REL.NOINC `($__internal_146_$__cuda_sm70_shflsync_bfly_p) ;  /* 0x000001f000007944 */ /* 0x000fea0003c00000 */
[----:B------:R-:W-:Y:S01]  /*3990*/  FADD.FTZ R132, R135, R154 ;  /* 0x0000009a87847221 */ /* 0x000fe20000010000 */
[----:B0-----:R-:W-:Y:S01]  /*39a0*/  HFMA2.MMA R130, -RZ, RZ, 0, 4.76837158203125e-07 ;  /* 0x00000008ff827435 */ /* 0x001fe200000001ff */
[----:B-1----:R-:W-:Y:S01]  /*39b0*/  FADD.FTZ R153, R153, R4 ;  /* 0x0000000499997221 */ /* 0x002fe20000010000 */
[----:B------:R-:W-:-:S02]  /*39c0*/  MOV R131, 0x1f ;  /* 0x0000001f00837802 */ /* 0x000fc40000000f00 */
[----:B------:R-:W-:Y:S02]  /*39d0*/  MOV R4, 0xffffffff ;  /* 0xffffffff00047802 */ /* 0x000fe40000000f00 */
[----:B------:R-:W-:Y:S02]  /*39e0*/  MOV R133, R132 ;  /* 0x0000008400857202 */ /* 0x000fe40000000f00 */
[----:B------:R-:W-:Y:S02]  /*39f0*/  MOV R128, 0x3a10 ;  /* 0x00003a1000807802 */ /* 0x000fe40000000f00 */
[----:B------:R-:W-:Y:S05]  /*3a00*/  CALL.REL.NOINC `($__internal_146_$__cuda_sm70_shflsync_bfly_p) ;  /* 0x0000017000007944 */ /* 0x000fea0003c00000 */
[----:B0-----:R-:W-:Y:S01]  /*3a10*/  HFMA2.MMA R130, -RZ, RZ, 0, 4.76837158203125e-07 ;  /* 0x00000008ff827435 */ /* 0x001fe200000001ff */
[----:B-1----:R-:W-:Y:S01]  /*3a20*/  MOV R135, R4 ;  /* 0x0000000400877202 */ /* 0x002fe20000000f00 */
[----:B------:R-:W-:Y:S01]  /*3a30*/  IMAD.MOV.U32 R133, RZ, RZ, R153 ;  /* 0x000000ffff857224 */ /* 0x000fe200078e0099 */
[----:B------:R-:W-:Y:S02]  /*3a40*/  MOV R131, 0x1f ;  /* 0x0000001f00837802 */ /* 0x000fe40000000f00 */
[----:B------:R-:W-:Y:S02]  /*3a50*/  MOV R4, 0xffffffff ;  /* 0xffffffff00047802 */ /* 0x000fe40000000f00 */
[----:B------:R-:W-:-:S02]  /*3a60*/  MOV R128, 0x3a80 ;  /* 0x00003a8000807802 */ /* 0x000fc40000000f00 */
[----:B------:R-:W-:Y:S05]  /*3a70*/  CALL.REL.NOINC `($__internal_146_$__cuda_sm70_shflsync_bfly_p) ;  /* 0x0000010000007944 */ /* 0x000fea0003c00000 */
[----:B------:R-:W-:Y:S01]  /*3a80*/  FADD.FTZ R132, R135, R132 ;  /* 0x0000008487847221 */ /* 0x000fe20000010000 */
[----:B0-----:R-:W-:Y:S01]  /*3a90*/  HFMA2.MMA R130, -RZ, RZ, 0, 9.5367431640625e-07 ;  /* 0x00000010ff827435 */ /* 0x001fe200000001ff */
[----:B-1----:R-:W-:Y:S01]  /*3aa0*/  FADD.FTZ R153, R153, R4 ;  /* 0x0000000499997221 */ /* 0x002fe20000010000 */
[----:B------:R-:W-:Y:S01]  /*3ab0*/  MOV R131, 0x1f ;  /* 0x0000001f00837802 */ /* 0x000fe20000000f00 */
[----:B------:R-:W-:Y:S01]  /*3ac0*/  IMAD.MOV.U32 R133, RZ, RZ, R132 ;  /* 0x000000ffff857224 */ /* 0x000fe200078e0084 */
[----:B------:R-:W-:-:S02]  /*3ad0*/  MOV R4, 0xffffffff ;  /* 0xffffffff00047802 */ /* 0x000fc40000000f00 */
[----:B------:R-:W-:Y:S02]  /*3ae0*/  MOV R128, 0x3b00 ;  /* 0x00003b0000807802 */ /* 0x000fe40000000f00 */
[----:B------:R-:W-:Y:S05]  /*3af0*/  CALL.REL.NOINC `($__internal_146_$__cuda_sm70_shflsync_bfly_p) ;  /* 0x0000008000007944 */ /* 0x000fea0003c00000 */
[----:B0-----:R-:W-:Y:S01]  /*3b00*/  HFMA2.MMA R130, -RZ, RZ, 0, 9.5367431640625e-07 ;  /* 0x00000010ff827435 */ /* 0x001fe200000001ff */
[----:B-1----:R-:W-:Y:S02]  /*3b10*/  MOV R135, R4 ;  /* 0x0000000400877202 */ /* 0x002fe40000000f00 */
[----:B------:R-:W-:Y:S02]  /*3b20*/  MOV R133, R153 ;  /* 0x0000009900857202 */ /* 0x000fe40000000f00 */
[----:B------:R-:W-:Y:S02]  /*3b30*/  MOV R131, 0x1f ;  /* 0x0000001f00837802 */ /* 0x000fe40000000f00 */
[----:B------:R-:W-:Y:S02]  /*3b40*/  MOV R4, 0xffffffff ;  /* 0xffffffff00047802 */ /* 0x000fe40000000f00 */
[----:B------:R-:W-:Y:S02]  /*3b50*/  MOV R128, 0x3b70 ;  /* 0x00003b7000807802 */ /* 0x000fe40000000f00 */
[----:B------:R-:W-:Y:S05]  /*3b60*/  CALL.REL.NOINC `($__internal_146_$__cuda_sm70_shflsync_bfly_p) ;  /* 0x0000001000007944 */ /* 0x000fea0003c00000 */
[----:B01----:R-:W-:Y:S05]  /*3b70*/  BRA `(.L_x_5308) ;  /* 0xffffd65000007947 */ /* 0x003fea000383ffff */
        .weak           $__internal_146_$__cuda_sm70_shflsync_bfly_p
        .type           $__internal_146_$__cuda_sm70_shflsync_bfly_p,@function
        .size           $__internal_146_$__cuda_sm70_shflsync_bfly_p,(.L_x_7324 - $__internal_146_$__cuda_sm70_shflsync_bfly_p)
$__internal_146_$__cuda_sm70_shflsync_bfly_p:
[----:B------:R-:W-:Y:S01]  /*3b80*/  HFMA2.MMA R129, -RZ, RZ, 0, 0 ;  /* 0x00000000ff817435 */ /* 0x000fe200000001ff */
[----:B------:R-:W-:Y:S04]  /*3b90*/  WARPSYNC R4 ;  /* 0x0000000400007348 */ /* 0x000fe80003800000 */
[----:B------:R0:W1:Y:S01]  /*3ba0*/  SHFL.BFLY PT, R4, R133, R130, R131 ;  /* 0x0c00008285047389 */ /* 0x00006200000e0083 */
[----:B------:R-:W-:Y:S05]  /*3bb0*/  RET.REL.NODEC R128 `(_ZN10layer_norm13ln_bwd_kernelINS_13Kernel_traitsIf6__halffS2_fjLj512ELj1ELj4ELj1ELj16ENS_18Kernel_traits_baseILj512EfS2_fS2_fjLj128EEEEELb0ELb1ELb1ELb0EEEvNS_9BwdParamsE) ;  /* 0xffffc44080007950 */ /* 0x000fea0003c3ffff */
.L_x_5309:
        /* <DEDUP_REMOVED lines=12> */
.L_x_7324:


//--------------------- .text._ZN10layer_norm13ln_bwd_kernelINS_13Kernel_traitsIf6__halffS2_fjLj512ELj1ELj4ELj1ELj16ENS_18Kernel_traits_baseILj512EfS2_fS2_fjLj128EEEEELb0ELb1ELb1ELb1EEEvNS_9BwdParamsE --------------------------
	.section	.text._ZN10layer_norm13ln_bwd_kernelINS_13Kernel_traitsIf6__halffS2_fjLj512ELj1ELj4ELj1ELj16ENS_18Kernel_traits_baseILj512EfS2_fS2_fjLj128EEEEELb0ELb1ELb1ELb1EEEvNS_9BwdParamsE,"ax",@progbits
	.sectioninfo	@"SHI_REGISTERS=168"
	.align	128
        .global         _ZN10layer_norm13ln_bwd_kernelINS_13Kernel_traitsIf6__halffS2_fjLj512ELj1ELj4ELj1ELj16ENS_18Kernel_traits_baseILj512EfS2_fS2_fjLj128EEEEELb0ELb1ELb1ELb1EEEvNS_9BwdParamsE
        .type           _ZN10layer_norm13ln_bwd_kernelINS_13Kernel_traitsIf6__halffS2_fjLj512ELj1ELj4ELj1ELj16ENS_18Kernel_traits_baseILj512EfS2_fS2_fjLj128EEEEELb0ELb1ELb1ELb1EEEvNS_9BwdParamsE,@function
        .size           _ZN10layer_norm13ln_bwd_kernelINS_13Kernel_traitsIf6__halffS2_fjLj512ELj1ELj4ELj1ELj16ENS_18Kernel_traits_baseILj512EfS2_fS2_fjLj128EEEEELb0ELb1ELb1ELb1EEEvNS_9BwdParamsE,(.L_x_7325 - _ZN10layer_norm13ln_bwd_kernelINS_13Kernel_traitsIf6__halffS2_fjLj512ELj1ELj4ELj1ELj16ENS_18Kernel_traits_baseILj512EfS2_fS2_fjLj128EEEEELb0ELb1ELb1ELb1EEEvNS_9BwdParamsE)
        .other          _ZN10layer_norm13ln_bwd_kernelINS_13Kernel_traitsIf6__halffS2_fjLj512ELj1ELj4ELj1ELj16ENS_18Kernel_traits_baseILj512EfS2_fS2_fjLj128EEEEELb0ELb1ELb1ELb1EEEvNS_9BwdParamsE,@"STO_CUDA_ENTRY STV_DEFAULT"
_ZN10layer_norm13ln_bwd_kernelINS_13Kernel_traitsIf6__halffS2_fjLj512ELj1ELj4ELj1ELj16ENS_18Kernel_traits_baseILj512EfS2_fS2_fjLj128EEEEELb0ELb1ELb1ELb1EEEvNS_9BwdParamsE:
.text._ZN10layer_norm13ln_bwd_kernelINS_13Kernel_traitsIf6__halffS2_fjLj512ELj1ELj4ELj1ELj16ENS_18Kernel_traits_baseILj512EfS2_fS2_fjLj128EEEEELb0ELb1ELb1ELb1EEEvNS_9BwdParamsE:
        /* <DEDUP_REMOVED lines=35> */
.L_x_5311:
        /* <DEDUP_REMOVED lines=36> */
.L_x_5350:
        /* <DEDUP_REMOVED lines=28> */
.L_x_5314:
        /* <DEDUP_REMOVED lines=34> */
[----:B------:R-:W-:Y:S02]  /*0850*/  HADD2.F32 R121, -RZ, R124.H0_H0 ;  /* 0x2000007cff797230 */ /* 0x000fe40000004100 */
[----:B------:R-:W-:-:S02]  /*0860*/  HADD2.F32 R123, -RZ, R125.H0_H0 ;  /* 0x2000007dff7b7230 */ /* 0x000fc40000004100 */
[----:B------:R-:W-:Y:S01]  /*0870*/  HADD2.F32 R150, -RZ, R125.H1_H1 ;  /* 0x3000007dff967230 */ /* 0x000fe20000004100 */
[----:B------:R-:W-:Y:S01]  /*0880*/  FADD.FTZ R122, -R145, R122 ;  /* 0x0000007a917a7221 */ /* 0x000fe20000010100 */
[----:B------:R-:W-:Y:S01]  /*0890*/  HADD2.F32 R124, -RZ, R124.H1_H1 ;  /* 0x3000007cff7c7230 */ /* 0x000fe20000004100 */
[C---:B------:R-:W-:Y:S01]  /*08a0*/  FMUL.FTZ R146, R5.reuse, R146 ;  /* 0x0000009205927220 */ /* 0x040fe20000410000 */
[----:B------:R-:W-:Y:S01]  /*08b0*/  HADD2.F32 R125, -RZ, R126.H0_H0 ;  /* 0x2000007eff7d7230 */ /* 0x000fe20000004100 */
        /* <DEDUP_REMOVED lines=47> */
[----:B------:R-:W-:Y:S01]  /*0bb0*/  FFMA.FTZ R125, R154, R155, R125 ;  /* 0x0000009b9a7d7223 */ /* 0x000fe2000001007d */
[----:B------:R-:W-:Y:S01]  /*0bc0*/  HADD2.F32 R127, -RZ, R140.H0_H0 ;  /* 0x2000008cff7f7230 */ /* 0x000fe20000004100 */
[----:B------:R-:W-:Y:S02]  /*0bd0*/  FMUL.FTZ R156, R5, R156 ;  /* 0x0000009c059c7220 */ /* 0x000fe40000410000 */
[----:B------:R-:W-:-:S02]  /*0be0*/  FMUL.FTZ R157, R35, R152 ;  /* 0x00000098239d7220 */ /* 0x000fc40000410000 */
[----:B------:R-:W-:Y:S02]  /*0bf0*/  FADD.FTZ R124, R124, R147 ;  /* 0x000000937c7c7221 */ /* 0x000fe40000010000 */
[----:B------:R-:W-:Y:S01]  /*0c00*/  FFMA.FTZ R125, R130, R147, R125 ;  /* 0x00000093827d7223 */ /* 0x000fe2000001007d */
[----:B------:R-:W-:Y:S01]  /*0c10*/  HADD2.F32 R140, -RZ, R140.H1_H1 ;  /* 0x3000008cff8c7230 */ /* 0x000fe20000004100 */
[----:B------:R-:W-:Y:S02]  /*0c20*/  FADD.FTZ R61, R61, R126 ;  /* 0x0000007e3d3d7221 */ /* 0x000fe40000010000 */
[----:B------:R-:W-:Y:S02]  /*0c30*/  FFMA.FTZ R45, R154, R126, R45 ;  /* 0x0000007e9a2d7223 */ /* 0x000fe4000001002d */
        /* <DEDUP_REMOVED lines=19> */
[----:B------:R-:W-:Y:S01]  /*0d70*/  HADD2.F32 R133, -RZ, R142.H0_H0 ;  /* 0x2000008eff857230 */ /* 0x000fe20000004100 */
[-C--:B------:R-:W-:Y:S02]  /*0d80*/  FFMA.FTZ R51, R160, R141.reuse, R51 ;  /* 0x0000008da0337223 */ /* 0x080fe40000010033 */
[----:B------:R-:W-:Y:S02]  /*0d90*/  FADD.FTZ R67, R67, R141 ;  /* 0x0000008d43437221 */ /* 0x000fe40000010000 */
[----:B------:R-:W-:Y:S02]  /*0da0*/  FMUL.FTZ R141, R31, R141 ;  /* 0x0000008d1f8d7220 */ /* 0x000fe40000410000 */
[----:B------:R-:W-:-:S02]  /*0db0*/  FADD.FTZ R124, R127, R140 ;  /* 0x0000008c7f7c7221 */ /* 0x000fc40000010000 */
[C---:B------:R-:W-:Y:S01]  /*0dc0*/  FFMA.FTZ R125, R137.reuse, R140, R125 ;  /* 0x0000008c897d7223 */ /* 0x040fe2000001007d */
[----:B------:R-:W-:Y:S01]  /*0dd0*/  HADD2.F32 R142, -RZ, R142.H1_H1 ;  /* 0x3000008eff8e7230 */ /* 0x000fe20000004100 */
[----:B------:R-:W-:Y:S02]  /*0de0*/  FFMA.FTZ R50, R137, R131, R50 ;  /* 0x0000008389327223 */ /* 0x000fe40000010032 */
[----:B------:R-:W-:Y:S02]  /*0df0*/  FADD.FTZ R66, R66, R131 ;  /* 0x0000008342427221 */ /* 0x000fe40000010000 */
[----:B------:R-:W-:Y:S02]  /*0e00*/  FMUL.FTZ R136, R5, R136 ;  /* 0x0000008805887220 */ /* 0x000fe40000410000 */
        /* <DEDUP_REMOVED lines=31> */
.L_x_5315:
[----:B------:R-:W-:Y:S05]  /*1000*/  BSYNC B1 ;  /* 0x0000000000017941 */ /* 0x000fea0003800000 */
.L_x_5313:
[----:B------:R-:W-:Y:S05]  /*1010*/  BRA.DIV ~URZ, `(.L_x_5316) ;  /* 0x000021d27f007947 */ /* 0x000fea000b800000 */
[----:B------:R1:W2:Y:S02]  /*1020*/  SHFL.BFLY PT, R133, R126, 0x1, 0x1f ;  /* 0x0c201f007e857f89 */ /* 0x0002a400000e0000 */
.L_x_5351:
        /* <DEDUP_REMOVED lines=18> */
.L_x_5352:
        /* <DEDUP_REMOVED lines=29> */
.L_x_5319:
[----:B---3--:R-:W-:Y:S05]  /*1320*/  BSYNC B1 ;  /* 0x0000000000017941 */ /* 0x008fea0003800000 */
.L_x_5318:
[----:B-----5:R-:W-:Y:S01]  /*1330*/  @P3 HADD2.F32 R6, -RZ, R104.H0_H0 ;  /* 0x20000068ff063230 */ /* 0x020fe20000004100 */
        /* <DEDUP_REMOVED lines=13> */
.L_x_5321:
[----:B------:R-:W-:Y:S05]  /*1410*/  BSYNC B1 ;  /* 0x0000000000017941 */ /* 0x000fea0003800000 */
.L_x_5320:
[----:B------:R-:W-:Y:S01]  /*1420*/  @P3 HADD2.F32 R6, -RZ, R104.H1_H1 ;  /* 0x30000068ff063230 */ /* 0x000fe20000004100 */
        /* <DEDUP_REMOVED lines=8> */
[----:B------:R-:W-:Y:S02]  /*14b0*/  @P3 F2FP.PACK_AB R6, RZ, R6 ;  /* 0x00000006ff06323e */ /* 0x000fe400000000ff */
        /* <DEDUP_REMOVED lines=10> */
.L_x_5323:
[----:B------:R-:W-:Y:S05]  /*1560*/  BSYNC B1 ;  /* 0x0000000000017941 */ /* 0x000fea0003800000 */
.L_x_5322:
        /* <DEDUP_REMOVED lines=21> */
.L_x_5325:
[----:B------:R-:W-:Y:S05]  /*16c0*/  BSYNC B1 ;  /* 0x0000000000017941 */ /* 0x000fea0003800000 */
.L_x_5324:
        /* <DEDUP_REMOVED lines=19> */
.L_x_5327:
[----:B------:R-:W-:Y:S05]  /*1800*/  BSYNC B1 ;  /* 0x0000000000017941 */ /* 0x000fea0003800000 */
.L_x_5326:
        /* <DEDUP_REMOVED lines=19> */
.L_x_5329:
[----:B------:R-:W-:Y:S05]  /*1940*/  BSYNC B1 ;  /* 0x0000000000017941 */ /* 0x000fea0003800000 */
.L_x_5328:
        /* <DEDUP_REMOVED lines=19> */
.L_x_5331:
[----:B------:R-:W-:Y:S05]  /*1a80*/  BSYNC B1 ;  /* 0x0000000000017941 */ /* 0x000fea0003800000 */
.L_x_5330:
        /* <DEDUP_REMOVED lines=19> */
.L_x_5333:
[----:B------:R-:W-:Y:S05]  /*1bc0*/  BSYNC B1 ;  /* 0x0000000000017941 */ /* 0x000fea0003800000 */
.L_x_5332:
[----:B------:R-:W-:Y:S01]  /*1bd0*/  ISETP.NE.U32.AND P0, PT, RZ, c[0x0][0x258], PT ;  /* 0x00009600ff007a0c */ /* 0x000fe20003f05070 */
[----:B------:R-:W-:Y:S01]  /*1be0*/  @P3 HADD2.F32 R124, -RZ, R107.H1_H1 ;  /* 0x3000006bff7c3230 */ /* 0x000fe20000004100 */
[----:B------:R-:W-:Y:S01]  /*1bf0*/  @P3 FMUL.FTZ R6, R152, c[0x0][0x1ec] ;  /* 0x00007b0098063a20 */ /* 0x000fe20000410000 */
[----:B------:R-:W-:Y:S02]  /*1c00*/  ISETP.NE.U32.AND P1, PT, RZ, c[0x0][0x258], PT ;  /* 0x00009600ff007a0c */ /* 0x000fe40003f25070 */
[----:B------:R-:W-:Y:S01]  /*1c10*/  ISETP.NE.AND.EX P0, PT, RZ, c[0x0][0x25c], PT, P0 ;  /* 0x00009700ff007a0c */ /* 0x000fe20003f05300 */
[----:B------:R-:W-:Y:S01]  /*1c20*/  @P3 FFMA.FTZ R79, R6, R124, R79 ;  /* 0x0000007c064f3223 */ /* 0x000fe2000001004f */
[----:B------:R-:W-:Y:S01]  /*1c30*/  ISETP.NE.AND.EX P1, PT, RZ, c[0x0][0x25c], PT, P1 ;  /* 0x00009700ff007a0c */ /* 0x000fe20003f25310 */
[----:B------:R-:W-:-:S03]  /*1c40*/  @P3 FMUL.FTZ R6, R19, R6 ;  /* 0x0000000613063220 */ /* 0x000fc60000410000 */
[----:B------:R-:W-:Y:S02]  /*1c50*/  SEL R125, R126, R113, P1 ;  /* 0x000000717e7d7207 */ /* 0x000fe40000800000 */
[----:B------:R-:W-:Y:S02]  /*1c60*/  @P3 F2FP.PACK_AB R6, RZ, R6 ;  /* 0x00000006ff06323e */ /* 0x000fe400000000ff */
[----:B------:R-:W-:Y:S02]  /*1c70*/  SEL R124, R153, R112, P1 ;  /* 0x00000070997c7207 */ /* 0x000fe40000800000 */
[----:B------:R-:W-:Y:S02]  /*1c80*/  @P3 PRMT R111, R111, 0x5410, R6 ;  /* 0x000054106f6f3816 */ /* 0x000fe40000000006 */
[----:B------:R-:W-:Y:S02]  /*1c90*/  @P0 MOV R6, 0x20 ;  /* 0x0000002000060802 */ /* 0x000fe40000000f00 */
[----:B------:R-:W-:-:S02]  /*1ca0*/  SEL R126, R127, R114, P1 ;  /* 0x000000727f7e7207 */ /* 0x000fc40000800000 */
[----:B------:R-:W-:Y:S01]  /*1cb0*/  SEL R127, R132, R115, P1 ;  /* 0x00000073847f7207 */ /* 0x000fe20000800000 */
[----:B------:R-:W-:Y:S01]  /*1cc0*/  @P0 IMAD.WIDE.U32 R6, R7, R6, c[0x0][0x258] ;  /* 0x0000960007060625 */ /* 0x000fe200078e0006 */
[----:B------:R-:W-:Y:S02]  /*1cd0*/  @P3 MOV R153, 0x10 ;  /* 0x0000001000993802 */ /* 0x000fe40000000f00 */
[----:B------:R-:W-:Y:S02]  /*1ce0*/  SEL R132, R133, R116, P1 ;  /* 0x0000007485847207 */ /* 0x000fe40000800000 */
[----:B------:R-:W-:Y:S01]  /*1cf0*/  SEL R133, R134, R117, P1 ;  /* 0x0000007586857207 */ /* 0x000fe20000800000 */
[----:B------:R0:W-:Y:S01]  /*1d00*/  @P0 STG.E.128 [R6.64], R124 ;  /* 0x0000007c06000986 */ /* 0x0001e2000c101d04 */
        /* <DEDUP_REMOVED lines=24> */
.L_x_5335:
[----:B-1----:R-:W-:Y:S05]  /*1e90*/  BSYNC B1 ;  /* 0x0000000000017941 */ /* 0x002fea0003800000 */
.L_x_5334:
        /* <DEDUP_REMOVED lines=14> */
.L_x_5337:
[----:B------:R-:W-:Y:S05]  /*1f80*/  BSYNC B1 ;  /* 0x0000000000017941 */ /* 0x000fea0003800000 */
.L_x_5336:
[----:B------:R-:W-:Y:S01]  /*1f90*/  @P3 HADD2.F32 R6, -RZ, R104.H1_H1 ;  /* 0x30000068ff063230 */ /* 0x000fe20000004100 */
        /* <DEDUP_REMOVED lines=10> */
[----:B------:R-:W-:Y:S02]  /*2040*/  @P3 F2FP.PACK_AB R6, RZ, R6 ;  /* 0x00000006ff06323e */ /* 0x000fe400000000ff */
[----:B------:R-:W-:Y:S02]  /*2050*/  @P3 F2FP.PACK_AB R7, RZ, R7 ;  /* 0x00000007ff07323e */ /* 0x000fe400000000ff */
        /* <DEDUP_REMOVED lines=10> */
.L_x_5339:
[----:B------:R-:W-:Y:S05]  /*2100*/  BSYNC B1 ;  /* 0x0000000000017941 */ /* 0x000fea0003800000 */
.L_x_5338:
        /* <DEDUP_REMOVED lines=14> */
.L_x_5341:
[----:B------:R-:W-:Y:S05]  /*21f0*/  BSYNC B1 ;  /* 0x0000000000017941 */ /* 0x000fea0003800000 */
.L_x_5340:
[----:B------:R-:W-:Y:S01]  /*2200*/  @P3 HADD2.F32 R126, -RZ, R105.H1_H1 ;  /* 0x30000069ff7e3230 */ /* 0x000fe20000004100 */
        /* <DEDUP_REMOVED lines=24> */
.L_x_5343:
[----:B------:R-:W-:Y:S05]  /*2390*/  BSYNC B1 ;  /* 0x0000000000017941 */ /* 0x000fea0003800000 */
.L_x_5342:
[----:B------:R-:W-:Y:S01]  /*23a0*/  @P3 HADD2.F32 R124, -RZ, R106.H0_H0 ;  /* 0x2000006aff7c3230 */ /* 0x000fe20000004100 */
        /* <DEDUP_REMOVED lines=13> */
.L_x_5345:
[----:B------:R-:W-:Y:S05]  /*2480*/  BSYNC B1 ;  /* 0x0000000000017941 */ /* 0x000fea0003800000 */
.L_x_5344:
[----:B------:R-:W-:Y:S01]  /*2490*/  @P3 HADD2.F32 R132, -RZ, R106.H1_H1 ;  /* 0x3000006aff843230 */ /* 0x000fe20000004100 */
        /* <DEDUP_REMOVED lines=20> */
.L_x_5347:
[----:B------:R-:W-:Y:S05]  /*25e0*/  BSYNC B1 ;  /* 0x0000000000017941 */ /* 0x000fea0003800000 */
.L_x_5346:
        /* <DEDUP_REMOVED lines=27> */
.L_x_5349:
[----:B------:R-:W-:Y:S05]  /*27a0*/  BSYNC B1 ;  /* 0x0000000000017941 */ /* 0x000fea0003800000 */
.L_x_5348:
[C---:B------:R-:W-:Y:S01]  /*27b0*/  @P3 FMUL.FTZ R126, R6.reuse, c[0x0][0x1ec] ;  /* 0x00007b00067e3a20 */ /* 0x040fe20000410000 */
[----:B------:R-:W-:Y:S02]  /*27c0*/  @P0 MOV R125, 0x20 ;  /* 0x00000020007d0802 */ /* 0x000fe40000000f00 */
[----:B------:R-:W-:Y:S01]  /*27d0*/  @P3 MOV R7, 0x10 ;  /* 0x0000001000073802 */ /* 0x000fe20000000f00 */
[----:B------:R-:W-:Y:S01]  /*27e0*/  @P3 FMUL.FTZ R5, R11, R126 ;  /* 0x0000007e0b053220 */ /* 0x000fe20000410000 */
[----:B------:R-:W-:Y:S01]  /*27f0*/  SEL R119, R6, R119, P1 ;  /* 0x0000007706777207 */ /* 0x000fe20000800000 */
[----:B------:R-:W-:-:S03]  /*2800*/  @P0 IMAD.WIDE.U32 R124, R144, R125, c[0x0][0x258] ;  /* 0x00009600907c0625 */ /* 0x000fc600078e007d */
[----:B------:R-:W-:Y:S01]  /*2810*/  @P3 F2FP.PACK_AB R5, RZ, R5 ;  /* 0x00000005ff05323e */ /* 0x000fe200000000ff */
[----:B------:R-:W-:Y:S01]  /*2820*/  @P3 IMAD.WIDE.U32 R6, R150, R7, c[0x0][0x248] ;  /* 0x0000920096063625 */ /* 0x000fe200078e0007 */
[----:B------:R0:W-:Y:S02]  /*2830*/  @P0 STG.E.128 [R124.64], R112 ;  /* 0x000000707c000986 */ /* 0x0001e4000c101d04 */
[----:B------:R-:W-:Y:S02]  /*2840*/  @P3 PRMT R111, R111, 0x5410, R5 ;  /* 0x000054106f6f3816 */ /* 0x000fe40000000005 */
[----:B------:R-:W-:Y:S01]  /*2850*/  MOV R5, c[0x0][0x160] ;  /* 0x0000580000057a02 */ /* 0x000fe20000000f00 */
[----:B------:R0:W-:Y:S03]  /*2860*/  @P0 STG.E.128 [R124.64+0x10], R116 ;  /* 0x000010747c000986 */ /* 0x0001e6000c101d04 */
[----:B------:R-:W-:Y:S01]  /*2870*/  LEA R2, R5, R2, 0x2 ;  /* 0x0000000205027211 */ /* 0x000fe200078e10ff */
[----:B------:R0:W-:Y:S01]  /*2880*/  @P3 STG.E.128 [R6.64], R108 ;  /* 0x0000006c06003986 */ /* 0x0001e2000c101d04 */
[----:B------:R-:W-:-:S02]  /*2890*/  @P3 HADD2.F32 R5, -RZ, R107.H1_H1 ;  /* 0x3000006bff053230 */ /* 0x000fc40000004100 */
[----:B------:R-:W-:-:S03]  /*28a0*/  ISETP.GE.AND P0, PT, R2, c[0x0][0x164], PT ;  /* 0x0000590002007a0c */ /* 0x000fc60003f06270 */
[----:B------:R-:W-:-:S10]  /*28b0*/  @P3 FFMA.FTZ R87, R5, R126, R87 ;  /* 0x0000007e05573223 */ /* 0x000fd40000010057 */
[----:B0-----:R-:W-:Y:S01]  /*28c0*/  @P0 CALL.REL.NOINC `(.L_x_5312) ;  /* 0x0000001000000944 */ /* 0x001fe20003c00000 */
[----:B------:R-:W-:Y:S05]  /*28d0*/  BRA `(.L_x_5350) ;  /* 0xffffdb9000007947 */ /* 0x000fea000383ffff */
.L_x_5312:
[----:B------:R-:W-:Y:S05]  /*28e0*/  BSYNC B0 ;  /* 0x0000000000007941 */ /* 0x000fea0003800000 */
.L_x_5310:
        /* <DEDUP_REMOVED lines=144> */
.L_x_5316:
[----:B------:R-:W-:Y:S01]  /*31f0*/  HFMA2.MMA R134, -RZ, RZ, 0, 5.9604644775390625e-08 ;  /* 0x00000001ff867435 */ /* 0x000fe200000001ff */
[----:B0-----:R-:W-:-:S02]  /*3200*/  MOV R151, R126 ;  /* 0x0000007e00977202 */ /* 0x001fc40000000f00 */
[----:B------:R-:W-:Y:S02]  /*3210*/  MOV R135, 0x1f ;  /* 0x0000001f00877802 */ /* 0x000fe40000000f00 */
[----:B------:R-:W-:Y:S02]  /*3220*/  MOV R132, 0xffffffff ;  /* 0xffffffff00847802 */ /* 0x000fe40000000f00 */
[----:B------:R-:W-:Y:S02]  /*3230*/  MOV R124, 0x3250 ;  /* 0x00003250007c7802 */ /* 0x000fe40000000f00 */
[----:B-----5:R-:W-:Y:S05]  /*3240*/  CALL.REL.NOINC `($__internal_147_$__cuda_sm70_shflsync_bfly_p) ;  /* 0x0000045000007944 */ /* 0x020fea0003c00000 */
[----:B-1----:R-:W-:Y:S01]  /*3250*/  MOV R133, R132 ;  /* 0x0000008400857202 */ /* 0x002fe20000000f00 */
[----:B0-----:R-:W-:Y:S05]  /*3260*/  BRA `(.L_x_5351) ;  /* 0xffffddc000007947 */ /* 0x001fea000383ffff */
.L_x_5317:
[----:B------:R-:W-:Y:S01]  /*3270*/  HFMA2.MMA R134, -RZ, RZ, 0, 5.9604644775390625e-08 ;  /* 0x00000001ff867435 */ /* 0x000fe200000001ff */
[----:B0-----:R-:W-:Y:S02]  /*3280*/  MOV R151, R127 ;  /* 0x0000007f00977202 */ /* 0x001fe40000000f00 */
[----:B------:R-:W-:Y:S02]  /*3290*/  MOV R135, 0x1f ;  /* 0x0000001f00877802 */ /* 0x000fe40000000f00 */
[----:B------:R-:W-:-:S02]  /*32a0*/  MOV R132, 0xffffffff ;  /* 0xffffffff00847802 */ /* 0x000fc40000000f00 */
[----:B------:R-:W-:Y:S02]  /*32b0*/  MOV R124, 0x32d0 ;  /* 0x000032d0007c7802 */ /* 0x000fe40000000f00 */
[----:B-12--5:R-:W-:Y:S05]  /*32c0*/  CALL.REL.NOINC `($__internal_147_$__cuda_sm70_shflsync_bfly_p) ;  /* 0x000003d000007944 */ /* 0x026fea0003c00000 */
[----:B------:R-:W-:Y:S01]  /*32d0*/  FADD.FTZ R126, R133, R126 ;  /* 0x0000007e857e7221 */ /* 0x000fe20000010000 */
[----:B0-----:R-:W-:Y:S01]  /*32e0*/  HFMA2.MMA R134, -RZ, RZ, 0, 1.1920928955078125e-07 ;  /* 0x00000002ff867435 */ /* 0x001fe200000001ff */
[----:B-1----:R-:W-:Y:S01]  /*32f0*/  FADD.FTZ R127, R127, R132 ;  /* 0x000000847f7f7221 */ /* 0x002fe20000010000 */
[----:B------:R-:W-:Y:S02]  /*3300*/  MOV R135, 0x1f ;  /* 0x0000001f00877802 */ /* 0x000fe40000000f00 */
[----:B------:R-:W-:Y:S02]  /*3310*/  MOV R132, 0xffffffff ;  /* 0xffffffff00847802 */ /* 0x000fe40000000f00 */
[----:B------:R-:W-:Y:S02]  /*3320*/  MOV R151, R126 ;  /* 0x0000007e00977202 */ /* 0x000fe40000000f00 */
[----:B------:R-:W-:Y:S02]  /*3330*/  MOV R124, 0x3350 ;  /* 0x00003350007c7802 */ /* 0x000fe40000000f00 */
[----:B------:R-:W-:Y:S05]  /*3340*/  CALL.REL.NOINC `($__internal_147_$__cuda_sm70_shflsync_bfly_p) ;  /* 0x0000035000007944 */ /* 0x000fea0003c00000 */
[----:B0-----:R-:W-:Y:S01]  /*3350*/  HFMA2.MMA R134, -RZ, RZ, 0, 1.1920928955078125e-07 ;  /* 0x00000002ff867435 */ /* 0x001fe200000001ff */
[----:B-1----:R-:W-:-:S02]  /*3360*/  MOV R133, R132 ;  /* 0x0000008400857202 */ /* 0x002fc40000000f00 */
[----:B------:R-:W-:Y:S02]  /*3370*/  MOV R151, R127 ;  /* 0x0000007f00977202 */ /* 0x000fe40000000f00 */
[----:B------:R-:W-:Y:S02]  /*3380*/  MOV R135, 0x1f ;  /* 0x0000001f00877802 */ /* 0x000fe40000000f00 */
[----:B------:R-:W-:Y:S02]  /*3390*/  MOV R132, 0xffffffff ;  /* 0xffffffff00847802 */ /* 0x000fe40000000f00 */
[----:B------:R-:W-:Y:S02]  /*33a0*/  MOV R124, 0x33c0 ;  /* 0x000033c0007c7802 */ /* 0x000fe40000000f00 */
[----:B------:R-:W-:Y:S05]  /*33b0*/  CALL.REL.NOINC `($__internal_147_$__cuda_sm70_shflsync_bfly_p) ;  /* 0x000002e000007944 */ /* 0x000fea0003c00000 */
[----:B------:R-:W-:Y:S01]  /*33c0*/  FADD.FTZ R126, R133, R126 ;  /* 0x0000007e857e7221 */ /* 0x000fe20000010000 */
[----:B0-----:R-:W-:Y:S01]  /*33d0*/  HFMA2.MMA R134, -RZ, RZ, 0, 2.384185791015625e-07 ;  /* 0x00000004ff867435 */ /* 0x001fe200000001ff */
[----:B-1----:R-:W-:Y:S01]  /*33e0*/  FADD.FTZ R127, R127, R132 ;  /* 0x000000847f7f7221 */ /* 0x002fe20000010000 */
[----:B------:R-:W-:Y:S02]  /*33f0*/  MOV R135, 0x1f ;  /* 0x0000001f00877802 */ /* 0x000fe40000000f00 */
[----:B------:R-:W-:-:S02]  /*3400*/  MOV R132, 0xffffffff ;  /* 0xffffffff00847802 */ /* 0x000fc40000000f00 */
[----:B------:R-:W-:Y:S02]  /*3410*/  MOV R151, R126 ;  /* 0x0000007e00977202 */ /* 0x000fe40000000f00 */
[----:B------:R-:W-:Y:S02]  /*3420*/  MOV R124, 0x3440 ;  /* 0x00003440007c7802 */ /* 0x000fe40000000f00 */
[----:B------:R-:W-:Y:S05]  /*3430*/  CALL.REL.NOINC `($__internal_147_$__cuda_sm70_shflsync_bfly_p) ;  /* 0x0000026000007944 */ /* 0x000fea0003c00000 */
[----:B0-----:R-:W-:Y:S01]  /*3440*/  HFMA2.MMA R134, -RZ, RZ, 0, 2.384185791015625e-07 ;  /* 0x00000004ff867435 */ /* 0x001fe200000001ff */
[----:B-1----:R-:W-:Y:S02]  /*3450*/  MOV R133, R132 ;  /* 0x0000008400857202 */ /* 0x002fe40000000f00 */
[----:B------:R-:W-:Y:S02]  /*3460*/  MOV R151, R127 ;  /* 0x0000007f00977202 */ /* 0x000fe40000000f00 */
[----:B------:R-:W-:Y:S02]  /*3470*/  MOV R135, 0x1f ;  /* 0x0000001f00877802 */ /* 0x000fe40000000f00 */
[----:B------:R-:W-:Y:S02]  /*3480*/  MOV R132, 0xffffffff ;  /* 0xffffffff00847802 */ /* 0x000fe40000000f00 */
[----:B------:R-:W-:-:S02]  /*3490*/  MOV R124, 0x34b0 ;  /* 0x000034b0007c7802 */ /* 0x000fc40000000f00 */
[----:B------:R-:W-:Y:S05]  /*34a0*/  CALL.REL.NOINC `($__internal_147_$__cuda_sm70_shflsync_bfly_p) ;  /* 0x000001f000007944 */ /* 0x000fea0003c00000 */
[----:B------:R-:W-:Y:S01]  /*34b0*/  FADD.FTZ R126, R133, R126 ;  /* 0x0000007e857e7221 */ /* 0x000fe20000010000 */
[----:B0-----:R-:W-:Y:S01]  /*34c0*/  HFMA2.MMA R134, -RZ, RZ, 0, 4.76837158203125e-07 ;  /* 0x00000008ff867435 */ /* 0x001fe200000001ff */
[----:B-1----:R-:W-:Y:S01]  /*34d0*/  FADD.FTZ R127, R127, R132 ;  /* 0x000000847f7f7221 */ /* 0x002fe20000010000 */
[----:B------:R-:W-:-:S02]  /*34e0*/  MOV R135, 0x1f ;  /* 0x0000001f00877802 */ /* 0x000fc40000000f00 */
[----:B------:R-:W-:Y:S02]  /*34f0*/  MOV R132, 0xffffffff ;  /* 0xffffffff00847802 */ /* 0x000fe40000000f00 */
[----:B------:R-:W-:Y:S02]  /*3500*/  MOV R151, R126 ;  /* 0x0000007e00977202 */ /* 0x000fe40000000f00 */
[----:B------:R-:W-:Y:S02]  /*3510*/  MOV R124, 0x3530 ;  /* 0x00003530007c7802 */ /* 0x000fe40000000f00 */
[----:B------:R-:W-:Y:S05]  /*3520*/  CALL.REL.NOINC `($__internal_147_$__cuda_sm70_shflsync_bfly_p) ;  /* 0x0000017000007944 */ /* 0x000fea0003c00000 */
[----:B0-----:R-:W-:Y:S01]  /*3530*/  HFMA2.MMA R134, -RZ, RZ, 0, 4.76837158203125e-07 ;  /* 0x00000008ff867435 */ /* 0x001fe200000001ff */
[----:B-1----:R-:W-:Y:S02]  /*3540*/  MOV R133, R132 ;  /* 0x0000008400857202 */ /* 0x002fe40000000f00 */
[----:B------:R-:W-:Y:S02]  /*3550*/  MOV R151, R127 ;  /* 0x0000007f00977202 */ /* 0x000fe40000000f00 */
[----:B------:R-:W-:Y:S02]  /*3560*/  MOV R135, 0x1f ;  /* 0x0000001f00877802 */ /* 0x000fe40000000f00 */
[----:B------:R-:W-:-:S02]  /*3570*/  MOV R132, 0xffffffff ;  /* 0xffffffff00847802 */ /* 0x000fc40000000f00 */
[----:B------:R-:W-:Y:S02]  /*3580*/  MOV R124, 0x35a0 ;  /* 0x000035a0007c7802 */ /* 0x000fe40000000f00 */
[----:B------:R-:W-:Y:S05]  /*3590*/  CALL.REL.NOINC `($__internal_147_$__cuda_sm70_shflsync_bfly_p) ;  /* 0x0000010000007944 */ /* 0x000fea0003c00000 */
[----:B------:R-:W-:Y:S01]  /*35a0*/  FADD.FTZ R126, R133, R126 ;  /* 0x0000007e857e7221 */ /* 0x000fe20000010000 */
[----:B0-----:R-:W-:Y:S01]  /*35b0*/  HFMA2.MMA R134, -RZ, RZ, 0, 9.5367431640625e-07 ;  /* 0x00000010ff867435 */ /* 0x001fe200000001ff */
[----:B-1----:R-:W-:Y:S01]  /*35c0*/  FADD.FTZ R127, R127, R132 ;  /* 0x000000847f7f7221 */ /* 0x002fe20000010000 */
[----:B------:R-:W-:Y:S02]  /*35d0*/  MOV R135, 0x1f ;  /* 0x0000001f00877802 */ /* 0x000fe40000000f00 */
[----:B------:R-:W-:Y:S02]  /*35e0*/  MOV R132, 0xffffffff ;  /* 0xffffffff00847802 */ /* 0x000fe40000000f00 */
[----:B------:R-:W-:Y:S02]  /*35f0*/  MOV R151, R126 ;  /* 0x0000007e00977202 */ /* 0x000fe40000000f00 */
[----:B------:R-:W-:Y:S02]  /*3600*/  MOV R124, 0x3620 ;  /* 0x00003620007c7802 */ /* 0x000fe40000000f00 */
[----:B------:R-:W-:Y:S05]  /*3610*/  CALL.REL.NOINC `($__internal_147_$__cuda_sm70_shflsync_bfly_p) ;  /* 0x0000008000007944 */ /* 0x000fea0003c00000 */
[----:B0-----:R-:W-:Y:S01]  /*3620*/  HFMA2.MMA R134, -RZ, RZ, 0, 9.5367431640625e-07 ;  /* 0x00000010ff867435 */ /* 0x001fe200000001ff */
[----:B-1----:R-:W-:-:S02]  /*3630*/  MOV R133, R132 ;  /* 0x0000008400857202 */ /* 0x002fc40000000f00 */
[----:B------:R-:W-:Y:S02]  /*3640*/  MOV R151, R127 ;  /* 0x0000007f00977202 */ /* 0x000fe40000000f00 */
[----:B------:R-:W-:Y:S02]  /*3650*/  MOV R135, 0x1f ;  /* 0x0000001f00877802 */ /* 0x000fe40000000f00 */
[----:B------:R-:W-:Y:S02]  /*3660*/  MOV R132, 0xffffffff ;  /* 0xffffffff00847802 */ /* 0x000fe40000000f00 */
[----:B------:R-:W-:Y:S02]  /*3670*/  MOV R124, 0x3690 ;  /* 0x00003690007c7802 */ /* 0x000fe40000000f00 */
[----:B------:R-:W-:Y:S05]  /*3680*/  CALL.REL.NOINC `($__internal_147_$__cuda_sm70_shflsync_bfly_p) ;  /* 0x0000001000007944 */ /* 0x000fea0003c00000 */
[----:B01----:R-:W-:Y:S05]  /*3690*/  BRA `(.L_x_5352) ;  /* 0xffffdab000007947 */ /* 0x003fea000383ffff */
        .weak           $__internal_147_$__cuda_sm70_shflsync_bfly_p
        .type           $__internal_147_$__cuda_sm70_shflsync_bfly_p,@function
        .size           $__internal_147_$__cuda_sm70_shflsync_bfly_p,(.L_x_7325 - $__internal_147_$__cuda_sm70_shflsync_bfly_p)
$__internal_147_$__cuda_sm70_shflsync_bfly_p:
[----:B------:R-:W-:Y:S01]  /*36a0*/  HFMA2.MMA R125, -RZ, RZ, 0, 0 ;  /* 0x00000000ff7d7435 */ /* 0x000fe200000001ff */
[----:B------:R-:W-:Y:S04]  /*36b0*/  WARPSYNC R132 ;  /* 0x0000008400007348 */ /* 0x000fe80003800000 */
[----:B------:R0:W1:Y:S01]  /*36c0*/  SHFL.BFLY PT, R132, R151, R134, R135 ;  /* 0x0c00008697847389 */ /* 0x00006200000e0087 */
[----:B------:R-:W-:Y:S05]  /*36d0*/  RET.REL.NODEC R124 `(_ZN10layer_norm13ln_bwd_kernelINS_13Kernel_traitsIf6__halffS2_fjLj512ELj1ELj4ELj1ELj16ENS_18Kernel_traits_baseILj512EfS2_fS2_fjLj128EEEEELb0ELb1ELb1ELb1EEEvNS_9BwdParamsE) ;  /* 0xffffc9207c007950 */ /* 0x000fea0003c3ffff */
.L_x_5353:
        /* <DEDUP_REMOVED lines=10> */
.L_x_7325:


//--------------------- .text._ZN10layer_norm13ln_bwd_kernelINS_13Kernel_traitsIf6__halffS2_fjLj512ELj1ELj4ELj1ELj16ENS_18Kernel_traits_baseILj512EfS2_fS2_fjLj128EEEEELb1ELb0ELb0ELb0EEEvNS_9BwdParamsE --------------------------
	.section	.text._ZN10layer_norm13ln_bwd_kernelINS_13Kernel_traitsIf6__halffS2_fjLj512ELj1ELj4ELj1ELj16ENS_18Kernel_traits_baseILj512EfS2_fS2_fjLj128EEEEELb1ELb0ELb0ELb0EEEvNS_9BwdParamsE,"ax",@progbits
	.sectioninfo	@"SHI_REGISTERS=134"
	.align	128
        .global         _ZN10layer_norm13ln_bwd_kernelINS_13Kernel_traitsIf6__halffS2_fjLj512ELj1ELj4ELj1ELj16ENS_18Kernel_traits_baseILj512EfS2_fS2_fjLj128EEEEELb1ELb0ELb0ELb0EEEvNS_9BwdParamsE
        .type           _ZN10layer_norm13ln_bwd_kernelINS_13Kernel_traitsIf6__halffS2_fjLj512ELj1ELj4ELj1ELj16ENS_18Kernel_traits_baseILj512EfS2_fS2_fjLj128EEEEELb1ELb0ELb0ELb0EEEvNS_9BwdParamsE,@function
        .size           _ZN10layer_norm13ln_bwd_kernelINS_13Kernel_traitsIf6__halffS2_fjLj512ELj1ELj4ELj1ELj16ENS_18Kernel_traits_baseILj512EfS2_fS2_fjLj128EEEEELb1ELb0ELb0ELb0EEEvNS_9BwdParamsE,(.L_x_7326 - _ZN10layer_norm13ln_bwd_kernelINS_13Kernel_traitsIf6__halffS2_fjLj512ELj1ELj4ELj1ELj16ENS_18Kernel_traits_baseILj512EfS2_fS2_fjLj128EEEEELb1ELb0ELb0ELb0EEEvNS_9BwdParamsE)
        .other          _ZN10layer_norm13ln_bwd_kernelINS_13Kernel_traitsIf6__halffS2_fjLj512ELj1ELj4ELj1ELj16ENS_18Kernel_traits_baseILj512EfS2_fS2_fjLj128EEEEELb1ELb0ELb0ELb0EEEvNS_9BwdParamsE,@"STO_CUDA_ENTRY STV_DEFAULT"
_ZN10layer_norm13ln_bwd_kernelINS_13Kernel_traitsIf6__halffS2_fjLj512ELj1ELj4ELj1ELj16ENS_18Kernel_traits_baseILj512EfS2_fS2_fjLj128EEEEELb1ELb0ELb0ELb0EEEvNS_9BwdParamsE:
.text._ZN10layer_norm13ln_bwd_kernelINS_13Kernel_traitsIf6__halffS2_fjLj512ELj1ELj4ELj1ELj16ENS_18Kernel_traits_baseILj512EfS2_fS2_fjLj128EEEEELb1ELb0ELb0ELb0EEEvNS_9BwdParamsE:
        /* <DEDUP_REMOVED lines=45> */
.L_x_5366:
        /* <DEDUP_REMOVED lines=41> */
[----:B---3--:R-:W-:-:S03]  /*0560*/  HADD2.F32 R121, -RZ, R92.H0_H0 ;  /* 0x2000005cff797230 */ /* 0x008fc60000004100 */
[----:B0----5:R-:W-:Y:S01]  /*0570*/  FMUL.FTZ R6, R100, R97 ;  /* 0x0000006164067220 */ /* 0x021fe20000410000 */
[----:B------:R-:W-:Y:S01]  /*0580*/  HADD2.F32 R92, -RZ, R92.H1_H1 ;  /* 0x3000005cff5c7230 */ /* 0x000fe20000004100 */
[C---:B------:R-:W-:Y:S02]  /*0590*/  FADD.FTZ R117, -R101.reuse, R86 ;  /* 0x0000005665757221 */ /* 0x040fe40000010100 */
[----:B------:R-:W-:Y:S02]  /*05a0*/  FADD.FTZ R32, R32, R121 ;  /* 0x0000007920207221 */ /* 0x000fe40000010000 */
[-C--:B------:R-:W-:Y:S01]  /*05b0*/  FFMA.FTZ R48, R6, R121.reuse, R48 ;  /* 0x0000007906307223 */ /* 0x080fe20000010030 */
[--C-:B------:R-:W-:Y:S01]  /*05c0*/  HADD2.F32 R7, -RZ, R93.reuse.H0_H0 ;  /* 0x2000005dff077230 */ /* 0x100fe20000004100 */
[C---:B------:R-:W-:Y:S02]  /*05d0*/  FADD.FTZ R119, -R101.reuse, R85 ;  /* 0x0000005565777221 */ /* 0x040fe40000010100 */
[----:B------:R-:W-:Y:S01]  /*05e0*/  FMUL.FTZ R121, R56, R121 ;  /* 0x0000007938797220 */ /* 0x000fe20000410000 */
[----:B------:R-:W-:Y:S01]  /*05f0*/  HADD2.F32 R114, -RZ, R93.H1_H1 ;  /* 0x3000005dff727230 */ /* 0x000fe20000004100 */
[----:B------:R-:W-:Y:S01]  /*0600*/  FMUL.FTZ R117, R100, R117 ;  /* 0x0000007564757220 */ /* 0x000fe20000410000 */
[--C-:B------:R-:W-:Y:S01]  /*0610*/  HADD2.F32 R85, -RZ, R95.reuse.H0_H0 ;  /* 0x2000005fff557230 */ /* 0x100fe20000004100 */
[C---:B------:R-:W-:Y:S01]  /*0620*/  FADD.FTZ R115, -R101.reuse, R87 ;  /* 0x0000005765737221 */ /* 0x040fe20000010100 */
[----:B------:R-:W-:Y:S01]  /*0630*/  HADD2.F32 R84, -RZ, R95.H1_H1 ;  /* 0x3000005fff547230 */ /* 0x000fe20000004100 */
[----:B----4-:R-:W-:-:S02]  /*0640*/  FADD.FTZ R123, -R101, R8 ;  /* 0x00000008657b7221 */ /* 0x010fc40000010100 */
[C---:B------:R-:W-:Y:S02]  /*0650*/  FADD.FTZ R95, -R101.reuse, R10 ;  /* 0x0000000a655f7221 */ /* 0x040fe40000010100 */
[----:B------:R-:W-:Y:S02]  /*0660*/  FADD.FTZ R93, -R101, R11 ;  /* 0x0000000b655d7221 */ /* 0x000fe40000010100 */
[----:B------:R-:W-:Y:S02]  /*0670*/  FMUL.FTZ R119, R100, R119 ;  /* 0x0000007764777220 */ /* 0x000fe40000410000 */
[----:B------:R-:W-:Y:S02]  /*0680*/  FMUL.FTZ R118, R57, R92 ;  /* 0x0000005c39767220 */ /* 0x000fe40000410000 */
[----:B------:R-:W-:Y:S02]  /*0690*/  FADD.FTZ R11, RZ, R121 ;  /* 0x00000079ff0b7221 */ /* 0x000fe40000010000 */
[----:B------:R-:W-:Y:S01]  /*06a0*/  FFMA.FTZ R10, R6, R121, RZ ;  /* 0x00000079060a7223 */ /* 0x000fe200000100ff */
[----:B------:R-:W-:Y:S01]  /*06b0*/  HADD2.F32 R87, -RZ, R94.H0_H0 ;  /* 0x2000005eff577230 */ /* 0x000fe20000004100 */
        /* <DEDUP_REMOVED lines=41> */
.L_x_5357:
[----:B-1----:R-:W-:Y:S05]  /*0950*/  BSYNC B1 ;  /* 0x0000000000017941 */ /* 0x002fea0003800000 */
.L_x_5356:
        /* <DEDUP_REMOVED lines=32> */
[----:B0-----:R-:W-:Y:S01]  /*0b60*/  FMUL.FTZ R102, R100, R87 ;  /* 0x0000005764667220 */ /* 0x001fe20000410000 */
        /* <DEDUP_REMOVED lines=49> */
.L_x_5359:
[----:B------:R-:W-:Y:S05]  /*0e80*/  BSYNC B1 ;  /* 0x0000000000017941 */ /* 0x000fea0003800000 */
.L_x_5358:
[----:B------:R-:W-:Y:S05]  /*0e90*/  BRA.DIV ~URZ, `(.L_x_5360) ;  /* 0x000015c27f007947 */ /* 0x000fea000b800000 */
[----:B------:R0:W1:Y:S02]  /*0ea0*/  SHFL.BFLY PT, R94, R123, 0x1, 0x1f ;  /* 0x0c201f007b5e7f89 */ /* 0x00006400000e0000 */
.L_x_5367:
        /* <DEDUP_REMOVED lines=18> */
.L_x_5368:
        /* <DEDUP_REMOVED lines=51> */
[----:B------:R-:W-:Y:S01]  /*1300*/  F2FP.PACK_AB R84, R85, R84 ;  /* 0x000000545554723e */ /* 0x000fe200000000ff */
[----:B------:R1:W-:Y:S01]  /*1310*/  @P1 STG.E.128 [R94.64], R76 ;  /* 0x0000004c5e001986 */ /* 0x0003e2000c101d04 */
[----:B------:R-:W-:Y:S01]  /*1320*/  F2FP.PACK_AB R85, R86, R93 ;  /* 0x0000005d5655723e */ /* 0x000fe200000000ff */
        /* <DEDUP_REMOVED lines=19> */
[----:B------:R-:W-:Y:S01]  /*1460*/  F2FP.PACK_AB R86, R87, R86 ;  /* 0x000000565756723e */ /* 0x000fe200000000ff */
        /* <DEDUP_REMOVED lines=18> */
[----:B------:R-:W-:Y:S01]  /*1590*/  F2FP.PACK_AB R87, R92, R87 ;  /* 0x000000575c57723e */ /* 0x000fe200000000ff */
[C---:B------:R-:W-:Y:S01]  /*15a0*/  IMAD.WIDE.U32 R92, R0.reuse, R93, c[0x0][0x248] ;  /* 0x00009200005c7625 */ /* 0x040fe200078e005d */
[----:B------:R-:W-:-:S04]  /*15b0*/  IADD3 R0, R0, 0x20, RZ ;  /* 0x0000002000007810 */ /* 0x000fc80007ffe0ff */
[----:B------:R1:W-:Y:S03]  /*15c0*/  STG.E.128 [R92.64], R84 ;  /* 0x000000545c007986 */ /* 0x0003e6000c101d04 */
.L_x_5363:
[----:B------:R-:W-:Y:S05]  /*15d0*/  BSYNC B1 ;  /* 0x0000000000017941 */ /* 0x000fea0003800000 */
.L_x_5362:
        /* <DEDUP_REMOVED lines=79> */
[----:B0-----:R-:W-:Y:S01]  /*1ad0*/  F2FP.PACK_AB R84, R94, R93 ;  /* 0x0000005d5e54723e */ /* 0x001fe200000000ff */
[----:B------:R-:W-:Y:S01]  /*1ae0*/  HFMA2.MMA R93, -RZ, RZ, 0, 9.5367431640625e-07 ;  /* 0x00000010ff5d7435 */ /* 0x000fe200000001ff */
[----:B------:R-:W-:Y:S02]  /*1af0*/  FSEL R86, R86, RZ, P0 ;  /* 0x000000ff56567208 */ /* 0x000fe40000000000 */
[----:B------:R-:W-:-:S02]  /*1b00*/  FSEL R87, R87, RZ, P1 ;  /* 0x000000ff57577208 */ /* 0x000fc40000800000 */
[----:B------:R-:W-:Y:S02]  /*1b10*/  FSEL R92, R92, RZ, P4 ;  /* 0x000000ff5c5c7208 */ /* 0x000fe40002000000 */
[----:B------:R-:W-:Y:S02]  /*1b20*/  FSEL R99, R99, RZ, P5 ;  /* 0x000000ff63637208 */ /* 0x000fe40002800000 */
[----:B------:R-:W-:Y:S02]  /*1b30*/  F2FP.PACK_AB R86, R87, R86 ;  /* 0x000000565756723e */ /* 0x000fe400000000ff */
[----:B------:R-:W-:Y:S01]  /*1b40*/  F2FP.PACK_AB R87, R99, R92 ;  /* 0x0000005c6357723e */ /* 0x000fe200000000ff */
[----:B------:R-:W-:Y:S01]  /*1b50*/  IMAD.WIDE.U32 R92, R0, R93, c[0x0][0x248] ;  /* 0x00009200005c7625 */ /* 0x000fe200078e005d */
[----:B------:R-:W-:-:S05]  /*1b60*/  F2FP.PACK_AB R85, R100, R95 ;  /* 0x0000005f6455723e */ /* 0x000fca00000000ff */
[----:B------:R0:W-:Y:S02]  /*1b70*/  STG.E.128 [R92.64], R84 ;  /* 0x000000545c007986 */ /* 0x0001e4000c101d04 */
.L_x_5365:
[----:B------:R-:W-:Y:S05]  /*1b80*/  BSYNC B1 ;  /* 0x0000000000017941 */ /* 0x000fea0003800000 */
.L_x_5364:
[----:B------:R-:W-:-:S04]  /*1b90*/  MOV R0, c[0x0][0x160] ;  /* 0x0000580000007a02 */ /* 0x000fc80000000f00 */
[----:B------:R-:W-:-:S04]  /*1ba0*/  LEA R3, R0, R3, 0x2 ;  /* 0x0000000300037211 */ /* 0x000fc800078e10ff */
[----:B------:R-:W-:-:S13]  /*1bb0*/  ISETP.GE.AND P0, PT, R3, c[0x0][0x164], PT ;  /* 0x0000590003007a0c */ /* 0x000fda0003f06270 */
[----:B01---5:R-:W-:Y:S01]  /*1bc0*/  @P0 CALL.REL.NOINC `(.L_x_5355) ;  /* 0x0000001000000944 */ /* 0x023fe20003c00000 */
[----:B------:R-:W-:Y:S05]  /*1bd0*/  BRA `(.L_x_5366) ;  /* 0xffffe6f000007947 */ /* 0x000fea000383ffff */
.L_x_5355:
[----:B0-----:R-:W-:Y:S05]  /*1be0*/  BSYNC B0 ;  /* 0x0000000000007941 */ /* 0x001fea0003800000 */
.L_x_5354:
        /* <DEDUP_REMOVED lines=135> */
.L_x_5360:
[----:B------:R-:W-:Y:S01]  /*2460*/  HFMA2.MMA R86, -RZ, RZ, 0, 5.9604644775390625e-08 ;  /* 0x00000001ff567435 */ /* 0x000fe200000001ff */
[----:B------:R-:W-:-:S02]  /*2470*/  MOV R87, R123 ;  /* 0x0000007b00577202 */ /* 0x000fc40000000f00 */
[----:B------:R-:W-:Y:S02]  /*2480*/  MOV R85, 0x1f ;  /* 0x0000001f00557802 */ /* 0x000fe40000000f00 */
[----:B------:R-:W-:Y:S02]  /*2490*/  MOV R84, 0xffffffff ;  /* 0xffffffff00547802 */ /* 0x000fe40000000f00 */
[----:B------:R-:W-:Y:S02]  /*24a0*/  MOV R92, 0x24c0 ;  /* 0x000024c0005c7802 */ /* 0x000fe40000000f00 */
[----:B-----5:R-:W-:Y:S05]  /*24b0*/  CALL.REL.NOINC `($__internal_148_$__cuda_sm70_shflsync_bfly_p) ;  /* 0x0000045000007944 */ /* 0x020fea0003c00000 */
[----:B-1----:R-:W-:Y:S01]  /*24c0*/  MOV R94, R85 ;  /* 0x00000055005e7202 */ /* 0x002fe20000000f00 */
[----:B0-----:R-:W-:Y:S05]  /*24d0*/  BRA `(.L_x_5367) ;  /* 0xffffe9d000007947 */ /* 0x001fea000383ffff */
.L_x_5361:
[----:B------:R-:W-:Y:S01]  /*24e0*/  HFMA2.MMA R86, -RZ, RZ, 0, 5.9604644775390625e-08 ;  /* 0x00000001ff567435 */ /* 0x000fe200000001ff */
[----:B------:R-:W-:Y:S02]  /*24f0*/  MOV R87, R122 ;  /* 0x0000007a00577202 */ /* 0x000fe40000000f00 */
[----:B------:R-:W-:Y:S02]  /*2500*/  MOV R85, 0x1f ;  /* 0x0000001f00557802 */ /* 0x000fe40000000f00 */
[----:B------:R-:W-:-:S02]  /*2510*/  MOV R84, 0xffffffff ;  /* 0xffffffff00547802 */ /* 0x000fc40000000f00 */
[----:B------:R-:W-:Y:S02]  /*2520*/  MOV R92, 0x2540 ;  /* 0x00002540005c7802 */ /* 0x000fe40000000f00 */
[----:B01---5:R-:W-:Y:S05]  /*2530*/  CALL.REL.NOINC `($__internal_148_$__cuda_sm70_shflsync_bfly_p) ;  /* 0x000003d000007944 */ /* 0x023fea0003c00000 */
[----:B------:R-:W-:Y:S01]  /*2540*/  FADD.FTZ R123, R94, R123 ;  /* 0x0000007b5e7b7221 */ /* 0x000fe20000010000 */
[----:B0-----:R-:W-:Y:S01]  /*2550*/  HFMA2.MMA R86, -RZ, RZ, 0, 1.1920928955078125e-07 ;  /* 0x00000002ff567435 */ /* 0x001fe200000001ff */
[----:B-1----:R-:W-:Y:S01]  /*2560*/  FADD.FTZ R122, R122, R85 ;  /* 0x000000557a7a7221 */ /* 0x002fe20000010000 */
[----:B------:R-:W-:Y:S02]  /*2570*/  MOV R85, 0x1f ;  /* 0x0000001f00557802 */ /* 0x000fe40000000f00 */
[----:B------:R-:W-:Y:S02]  /*2580*/  MOV R84, 0xffffffff ;  /* 0xffffffff00547802 */ /* 0x000fe40000000f00 */
[----:B------:R-:W-:Y:S02]  /*2590*/  MOV R87, R123 ;  /* 0x0000007b00577202 */ /* 0x000fe40000000f00 */
[----:B------:R-:W-:Y:S02]  /*25a0*/  MOV R92, 0x25c0 ;  /* 0x000025c0005c7802 */ /* 0x000fe40000000f00 */
[----:B------:R-:W-:Y:S05]  /*25b0*/  CALL.REL.NOINC `($__internal_148_$__cuda_sm70_shflsync_bfly_p) ;  /* 0x0000035000007944 */ /* 0x000fea0003c00000 */
[----:B0-----:R-:W-:Y:S01]  /*25c0*/  HFMA2.MMA R86, -RZ, RZ, 0, 1.1920928955078125e-07 ;  /* 0x00000002ff567435 */ /* 0x001fe200000001ff */
[----:B-1----:R-:W-:-:S02]  /*25d0*/  MOV R94, R85 ;  /* 0x00000055005e7202 */ /* 0x002fc40000000f00 */
[----:B------:R-:W-:Y:S02]  /*25e0*/  MOV R87, R122 ;  /* 0x0000007a00577202 */ /* 0x000fe40000000f00 */
[----:B------:R-:W-:Y:S02]  /*25f0*/  MOV R85, 0x1f ;  /* 0x0000001f00557802 */ /* 0x000fe40000000f00 */
[----:B------:R-:W-:Y:S02]  /*2600*/  MOV R84, 0xffffffff ;  /* 0xffffffff00547802 */ /* 0x000fe40000000f00 */
[----:B------:R-:W-:Y:S02]  /*2610*/  MOV R92, 0x2630 ;  /* 0x00002630005c7802 */ /* 0x000fe40000000f00 */
[----:B------:R-:W-:Y:S05]  /*2620*/  CALL.REL.NOINC `($__internal_148_$__cuda_sm70_shflsync_bfly_p) ;  /* 0x000002e000007944 */ /* 0x000fea0003c00000 */
[----:B------:R-:W-:Y:S01]  /*2630*/  FADD.FTZ R123, R94, R123 ;  /* 0x0000007b5e7b7221 */ /* 0x000fe20000010000 */
[----:B0-----:R-:W-:Y:S01]  /*2640*/  HFMA2.MMA R86, -RZ, RZ, 0, 2.384185791015625e-07 ;  /* 0x00000004ff567435 */ /* 0x001fe200000001ff */
[----:B-1----:R-:W-:Y:S01]  /*2650*/  FADD.FTZ R122, R122, R85 ;  /* 0x000000557a7a7221 */ /* 0x002fe20000010000 */
[----:B------:R-:W-:Y:S02]  /*2660*/  MOV R85, 0x1f ;  /* 0x0000001f00557802 */ /* 0x000fe40000000f00 */
[----:B------:R-:W-:-:S02]  /*2670*/  MOV R84, 0xffffffff ;  /* 0xffffffff00547802 */ /* 0x000fc40000000f00 */
[----:B------:R-:W-:Y:S02]  /*2680*/  MOV R87, R123 ;  /* 0x0000007b00577202 */ /* 0x000fe40000000f00 */
[----:B------:R-:W-:Y:S02]  /*2690*/  MOV R92, 0x26b0 ;  /* 0x000026b0005c7802 */ /* 0x000fe40000000f00 */
[----:B------:R-:W-:Y:S05]  /*26a0*/  CALL.REL.NOINC `($__internal_148_$__cuda_sm70_shflsync_bfly_p) ;  /* 0x0000026000007944 */ /* 0x000fea0003c00000 */
[----:B0-----:R-:W-:Y:S01]  /*26b0*/  HFMA2.MMA R86, -RZ, RZ, 0, 2.384185791015625e-07 ;  /* 0x00000004ff567435 */ /* 0x001fe200000001ff */
[----:B-1----:R-:W-:Y:S02]  /*26c0*/  MOV R94, R85 ;  /* 0x00000055005e7202 */ /* 0x002fe40000000f00 */
[----:B------:R-:W-:Y:S02]  /*26d0*/  MOV R87, R122 ;  /* 0x0000007a00577202 */ /* 0x000fe40000000f00 */
[----:B------:R-:W-:Y:S02]  /*26e0*/  MOV R85, 0x1f ;  /* 0x0000001f00557802 */ /* 0x000fe40000000f00 */
[----:B------:R-:W-:Y:S02]  /*26f0*/  MOV R84, 0xffffffff ;  /* 0xffffffff00547802 */ /* 0x000fe40000000f00 */
[----:B------:R-:W-:-:S02]  /*2700*/  MOV R92, 0x2720 ;  /* 0x00002720005c7802 */ /* 0x000fc40000000f00 */
[----:B------:R-:W-:Y:S05]  /*2710*/  CALL.REL.NOINC `($__internal_148_$__cuda_sm70_shflsync_bfly_p) ;  /* 0x000001f000007944 */ /* 0x000fea0003c00000 */
[----:B------:R-:W-:Y:S01]  /*2720*/  FADD.FTZ R123, R94, R123 ;  /* 0x0000007b5e7b7221 */ /* 0x000fe20000010000 */
[----:B0-----:R-:W-:Y:S01]  /*2730*/  HFMA2.MMA R86, -RZ, RZ, 0, 4.76837158203125e-07 ;  /* 0x00000008ff567435 */ /* 0x001fe200000001ff */
[----:B-1----:R-:W-:Y:S01]  /*2740*/  FADD.FTZ R122, R122, R85 ;  /* 0x000000557a7a7221 */ /* 0x002fe20000010000 */
[----:B------:R-:W-:-:S02]  /*2750*/  MOV R85, 0x1f ;  /* 0x0000001f00557802 */ /* 0x000fc40000000f00 */
[----:B------:R-:W-:Y:S02]  /*2760*/  MOV R84, 0xffffffff ;  /* 0xffffffff00547802 */ /* 0x000fe40000000f00 */
[----:B------:R-:W-:Y:S02]  /*2770*/  MOV R87, R123 ;  /* 0x0000007b00577202 */ /* 0x000fe40000000f00 */
[----:B------:R-:W-:Y:S02]  /*2780*/  MOV R92, 0x27a0 ;  /* 0x000027a0005c7802 */ /* 0x000fe40000000f00 */
[----:B------:R-:W-:Y:S05]  /*2790*/  CALL.REL.NOINC `($__internal_148_$__cuda_sm70_shflsync_bfly_p) ;  /* 0x0000017000007944 */ /* 0x000fea0003c00000 */
[----:B0-----:R-:W-:Y:S01]  /*27a0*/  HFMA2.MMA R86, -RZ, RZ, 0, 4.76837158203125e-07 ;  /* 0x00000008ff567435 */ /* 0x001fe200000001ff */
[----:B-1----:R-:W-:Y:S02]  /*27b0*/  MOV R94, R85 ;  /* 0x00000055005e7202 */ /* 0x002fe40000000f00 */
[----:B------:R-:W-:Y:S02]  /*27c0*/  MOV R87, R122 ;  /* 0x0000007a00577202 */ /* 0x000fe40000000f00 */
[----:B------:R-:W-:Y:S02]  /*27d0*/  MOV R85, 0x1f ;  /* 0x0000001f00557802 */ /* 0x000fe40000000f00 */
[----:B------:R-:W-:-:S02]  /*27e0*/  MOV R84, 0xffffffff ;  /* 0xffffffff00547802 */ /* 0x000fc40000000f00 */
[----:B------:R-:W-:Y:S02]  /*27f0*/  MOV R92, 0x2810 ;  /* 0x00002810005c7802 */ /* 0x000fe40000000f00 */
[----:B------:R-:W-:Y:S05]  /*2800*/  CALL.REL.NOINC `($__internal_148_$__cuda_sm70_shflsync_bfly_p) ;  /* 0x0000010000007944 */ /* 0x000fea0003c00000 */
[----:B------:R-:W-:Y:S01]  /*2810*/  FADD.FTZ R123, R94, R123 ;  /* 0x0000007b5e7b7221 */ /* 0x000fe20000010000 */
[----:B0-----:R-:W-:Y:S01]  /*2820*/  HFMA2.MMA R86, -RZ, RZ, 0, 9.5367431640625e-07 ;  /* 0x00000010ff567435 */ /* 0x001fe200000001ff */
[----:B-1----:R-:W-:Y:S01]  /*2830*/  FADD.FTZ R122, R122, R85 ;  /* 0x000000557a7a7221 */ /* 0x002fe20000010000 */
[----:B------:R-:W-:Y:S02]  /*2840*/  MOV R85, 0x1f ;  /* 0x0000001f00557802 */ /* 0x000fe40000000f00 */
[----:B------:R-:W-:Y:S02]  /*2850*/  MOV R84, 0xffffffff ;  /* 0xffffffff00547802 */ /* 0x000fe40000000f00 */
[----:B------:R-:W-:Y:S02]  /*2860*/  MOV R87, R123 ;  /* 0x0000007b00577202 */ /* 0x000fe40000000f00 */
[----:B------:R-:W-:Y:S02]  /*2870*/  MOV R92, 0x2890 ;  /* 0x00002890005c7802 */ /* 0x000fe40000000f00 */
[----:B------:R-:W-:Y:S05]  /*2880*/  CALL.REL.NOINC `($__internal_148_$__cuda_sm70_shflsync_bfly_p) ;  /* 0x0000008000007944 */ /* 0x000fea0003c00000 */
[----:B0-----:R-:W-:Y:S01]  /*2890*/  HFMA2.MMA R86, -RZ, RZ, 0, 9.5367431640625e-07 ;  /* 0x00000010ff567435 */ /* 0x001fe200000001ff */
[----:B-1----:R-:W-:-:S02]  /*28a0*/  MOV R94, R85 ;  /* 0x00000055005e7202 */ /* 0x002fc40000000f00 */
[----:B------:R-:W-:Y:S02]  /*28b0*/  MOV R87, R122 ;  /* 0x0000007a00577202 */ /* 0x000fe40000000f00 */
[----:B------:R-:W-:Y:S02]  /*28c0*/  MOV R85, 0x1f ;  /* 0x0000001f00557802 */ /* 0x000fe40000000f00 */
[----:B------:R-:W-:Y:S02]  /*28d0*/  MOV R84, 0xffffffff ;  /* 0xffffffff00547802 */ /* 0x000fe40000000f00 */
[----:B------:R-:W-:Y:S02]  /*28e0*/  MOV R92, 0x2900 ;  /* 0x00002900005c7802 */ /* 0x000fe40000000f00 */
[----:B------:R-:W-:Y:S05]  /*28f0*/  CALL.REL.NOINC `($__internal_148_$__cuda_sm70_shflsync_bfly_p) ;  /* 0x0000001000007944 */ /* 0x000fea0003c00000 */
[----:B01----:R-:W-:Y:S05]  /*2900*/  BRA `(.L_x_5368) ;  /* 0xffffe6c000007947 */ /* 0x003fea000383ffff */
        .weak           $__internal_148_$__cuda_sm70_shflsync_bfly_p
        .type           $__internal_148_$__cuda_sm70_shflsync_bfly_p,@function
        .size           $__internal_148_$__cuda_sm70_shflsync_bfly_p,(.L_x_7326 - $__internal_148_$__cuda_sm70_shflsync_bfly_p)
$__internal_148_$__cuda_sm70_shflsync_bfly_p:
[----:B------:R-:W-:Y:S01]  /*2910*/  HFMA2.MMA R93, -RZ, RZ, 0, 0 ;  /* 0x00000000ff5d7435 */ /* 0x000fe200000001ff */
[----:B------:R-:W-:Y:S04]  /*2920*/  WARPSYNC R84 ;  /* 0x0000005400007348 */ /* 0x000fe80003800000 */
[----:B------:R0:W1:Y:S01]  /*2930*/  SHFL.BFLY PT, R85, R87, R86, R85 ;  /* 0x0c00005657557389 */ /* 0x00006200000e0055 */
[----:B------:R-:W-:Y:S05]  /*2940*/  RET.REL.NODEC R92 `(_ZN10layer_norm13ln_bwd_kernelINS_13Kernel_traitsIf6__halffS2_fjLj512ELj1ELj4ELj1ELj16ENS_18Kernel_traits_baseILj512EfS2_fS2_fjLj128EEEEELb1ELb0ELb0ELb0EEEvNS_9BwdParamsE) ;  /* 0xffffd6b05c007950 */ /* 0x000fea0003c3ffff */
.L_x_5369:
        /* <DEDUP_REMOVED lines=11> */
.L_x_7326:


//--------------------- .text._ZN10layer_norm13ln_bwd_kernelINS_13Kernel_traitsIf6__halffS2_fjLj512ELj1ELj4ELj1ELj16ENS_18Kernel_traits_baseILj512EfS2_fS2_fjLj128EEEEELb1ELb0ELb0ELb1EEEvNS_9BwdParamsE --------------------------
	.section	.text._ZN10layer_norm13ln_bwd_kernelINS_13Kernel_traitsIf6__halffS2_fjLj512ELj1ELj4ELj1ELj16ENS_18Kernel_traits_baseILj512EfS2_fS2_fjLj128EEEEELb1ELb0ELb0ELb1EEEvNS_9BwdParamsE,"ax",@progbits
	.sectioninfo	@"SHI_REGISTERS=128"
	.align	128
        .global         _ZN10layer_norm13ln_bwd_kernelINS_13Kernel_traitsIf6__halffS2_fjLj512ELj1ELj4ELj1ELj16ENS_18Kernel_traits_baseILj512EfS2_fS2_fjLj128EEEEELb1ELb0ELb0ELb1EEEvNS_9BwdParamsE
        .type           _ZN10layer_norm13ln_bwd_kernelINS_13Kernel_traitsIf6__halffS2_fjLj512ELj1ELj4ELj1ELj16ENS_18Kernel_traits_baseILj512EfS2_fS2_fjLj128EEEEELb1ELb0ELb0ELb1EEEvNS_9BwdParamsE,@function
        .size           _ZN10layer_norm13ln_bwd_kernelINS_13Kernel_traitsIf6__halffS2_fjLj512ELj1ELj4ELj1ELj16ENS_18Kernel_traits_baseILj512EfS2_fS2_fjLj128EEEEELb1ELb0ELb0ELb1EEEvNS_9BwdParamsE,(.L_x_7327 - _ZN10layer_norm13ln_bwd_kernelINS_13Kernel_traitsIf6__halffS2_fjLj512ELj1ELj4ELj1ELj16ENS_18Kernel_traits_baseILj512EfS2_fS2_fjLj128EEEEELb1ELb0ELb0ELb1EEEvNS_9BwdParamsE)
        .other          _ZN10layer_norm13ln_bwd_kernelINS_13Kernel_traitsIf6__halffS2_fjLj512ELj1ELj4ELj1ELj16ENS_18Kernel_traits_baseILj512EfS2_fS2_fjLj128EEEEELb1ELb0ELb0ELb1EEEvNS_9BwdParamsE,@"STO_CUDA_ENTRY STV_DEFAULT"
_ZN10layer_norm13ln_bwd_kernelINS_13Kernel_traitsIf6__halffS2_fjLj512ELj1ELj4ELj1ELj16ENS_18Kernel_traits_baseILj512EfS2_fS2_fjLj128EEEEELb1ELb0ELb0ELb1EEEvNS_9BwdParamsE:
.text._ZN10layer_norm13ln_bwd_kernelINS_13Kernel_traitsIf6__halffS2_fjLj512ELj1ELj4ELj1ELj16ENS_18Kernel_traits_baseILj512EfS2_fS2_fjLj128EEEEELb1ELb0ELb0ELb1EEEvNS_9BwdParamsE:
        /* <DEDUP_REMOVED lines=26> */
.L_x_5371:
        /* <DEDUP_REMOVED lines=27> */
.L_x_5377:
        /* <DEDUP_REMOVED lines=47> */
[--C-:B------:R-:W-:Y:S01]  /*0640*/  HADD2.F32 R59, -RZ, R60.reuse.H0_H0 ;  /* 0x2000003cff3b7230 */ /* 0x100fe20000004100 */
[C---:B------:R-:W-:Y:S01]  /*0650*/  FADD.FTZ R57, -R108.reuse, R57 ;  /* 0x000000396c397221 */ /* 0x040fe20000010100 */
[----:B0-----:R-:W-:Y:S01]  /*0660*/  HADD2.F32 R110, -RZ, R60.H1_H1 ;  /* 0x3000003cff6e7230 */ /* 0x001fe20000004100 */
[----:B------:R-:W-:Y:S02]  /*0670*/  FADD.FTZ R58, -R108, R58 ;  /* 0x0000003a6c3a7221 */ /* 0x000fe40000010100 */
[C---:B------:R-:W-:Y:S02]  /*0680*/  FMUL.FTZ R56, R107.reuse, R56 ;  /* 0x000000386b387220 */ /* 0x040fe40000410000 */
        /* <DEDUP_REMOVED lines=124> */
.L_x_5378:
        /* <DEDUP_REMOVED lines=18> */
.L_x_5379:
        /* <DEDUP_REMOVED lines=183> */
.L_x_5376:
[----:B------:R-:W-:Y:S05]  /*1ae0*/  BSYNC B1 ;  /* 0x0000000000017941 */ /* 0x000fea0003800000 */
.L_x_5373:
        /* <DEDUP_REMOVED lines=21> */
.L_x_5372:
[----:B------:R-:W-:Y:S05]  /*1c40*/  BSYNC B0 ;  /* 0x0000000000007941 */ /* 0x000fea0003800000 */
.L_x_5370:
        /* <DEDUP_REMOVED lines=100> */
.L_x_5374:
[----:B------:R-:W-:Y:S01]  /*2290*/  HFMA2.MMA R117, -RZ, RZ, 0, 5.9604644775390625e-08 ;  /* 0x00000001ff757435 */ /* 0x000fe200000001ff */
[----:B------:R-:W-:-:S02]  /*22a0*/  MOV R118, R121 ;  /* 0x0000007900767202 */ /* 0x000fc40000000f00 */
[----:B------:R-:W-:Y:S02]  /*22b0*/  MOV R116, 0x1f ;  /* 0x0000001f00747802 */ /* 0x000fe40000000f00 */
[----:B------:R-:W-:Y:S02]  /*22c0*/  MOV R79, 0xffffffff ;  /* 0xffffffff004f7802 */ /* 0x000fe40000000f00 */
[----:B------:R-:W-:Y:S02]  /*22d0*/  MOV R120, 0x22f0 ;  /* 0x000022f000787802 */ /* 0x000fe40000000f00 */
[----:B-----5:R-:W-:Y:S05]  /*22e0*/  CALL.REL.NOINC `($__internal_149_$__cuda_sm70_shflsync_bfly_p) ;  /* 0x0000046000007944 */ /* 0x020fea0003c00000 */
[----:B-1----:R-:W-:Y:S01]  /*22f0*/  MOV R123, R116 ;  /* 0x00000074007b7202 */ /* 0x002fe20000000f00 */
[----:B0-----:R-:W-:Y:S05]  /*2300*/  BRA `(.L_x_5378) ;  /* 0xffffeb4000007947 */ /* 0x001fea000383ffff */
.L_x_5375:
[----:B------:R-:W-:Y:S01]  /*2310*/  HFMA2.MMA R117, -RZ, RZ, 0, 5.9604644775390625e-08 ;  /* 0x00000001ff757435 */ /* 0x000fe200000001ff */
[----:B------:R-:W-:Y:S02]  /*2320*/  MOV R118, R122 ;  /* 0x0000007a00767202 */ /* 0x000fe40000000f00 */
[----:B------:R-:W-:Y:S02]  /*2330*/  MOV R116, 0x1f ;  /* 0x0000001f00747802 */ /* 0x000fe40000000f00 */
[----:B------:R-:W-:-:S02]  /*2340*/  MOV R79, 0xffffffff ;  /* 0xffffffff004f7802 */ /* 0x000fc40000000f00 */
[----:B------:R-:W-:Y:S02]  /*2350*/  MOV R120, 0x2370 ;  /* 0x0000237000787802 */ /* 0x000fe40000000f00 */
[----:B01---5:R-:W-:Y:S05]  /*2360*/  CALL.REL.NOINC `($__internal_149_$__cuda_sm70_shflsync_bfly_p) ;  /* 0x000003e000007944 */ /* 0x023fea0003c00000 */
[----:B------:R-:W-:Y:S01]  /*2370*/  FADD.FTZ R121, R121, R123 ;  /* 0x0000007b79797221 */ /* 0x000fe20000010000 */
[----:B0-----:R-:W-:Y:S01]  /*2380*/  HFMA2.MMA R117, -RZ, RZ, 0, 1.1920928955078125e-07 ;  /* 0x00000002ff757435 */ /* 0x001fe200000001ff */
[----:B-1----:R-:W-:Y:S01]  /*2390*/  FADD.FTZ R122, R122, R116 ;  /* 0x000000747a7a7221 */ /* 0x002fe20000010000 */
[----:B------:R-:W-:Y:S02]  /*23a0*/  MOV R116, 0x1f ;  /* 0x0000001f00747802 */ /* 0x000fe40000000f00 */
[----:B------:R-:W-:Y:S02]  /*23b0*/  MOV R79, 0xffffffff ;  /* 0xffffffff004f7802 */ /* 0x000fe40000000f00 */
[----:B------:R-:W-:Y:S02]  /*23c0*/  MOV R118, R121 ;  /* 0x0000007900767202 */ /* 0x000fe40000000f00 */
[----:B------:R-:W-:Y:S02]  /*23d0*/  MOV R120, 0x23f0 ;  /* 0x000023f000787802 */ /* 0x000fe40000000f00 */
[----:B------:R-:W-:Y:S05]  /*23e0*/  CALL.REL.NOINC `($__internal_149_$__cuda_sm70_shflsync_bfly_p) ;  /* 0x0000036000007944 */ /* 0x000fea0003c00000 */
[----:B0-----:R-:W-:Y:S01]  /*23f0*/  HFMA2.MMA R117, -RZ, RZ, 0, 1.1920928955078125e-07 ;  /* 0x00000002ff757435 */ /* 0x001fe200000001ff */
[----:B-1----:R-:W-:-:S02]  /*2400*/  MOV R123, R116 ;  /* 0x00000074007b7202 */ /* 0x002fc40000000f00 */
[----:B------:R-:W-:Y:S02]  /*2410*/  MOV R118, R122 ;  /* 0x0000007a00767202 */ /* 0x000fe40000000f00 */
[----:B------:R-:W-:Y:S02]  /*2420*/  MOV R116, 0x1f ;  /* 0x0000001f00747802 */ /* 0x000fe40000000f00 */
[----:B------:R-:W-:Y:S02]  /*2430*/  MOV R79, 0xffffffff ;  /* 0xffffffff004f7802 */ /* 0x000fe40000000f00 */
[----:B------:R-:W-:Y:S02]  /*2440*/  MOV R120, 0x2460 ;  /* 0x0000246000787802 */ /* 0x000fe40000000f00 */
[----:B------:R-:W-:Y:S05]  /*2450*/  CALL.REL.NOINC `($__internal_149_$__cuda_sm70_shflsync_bfly_p) ;  /* 0x000002f000007944 */ /* 0x000fea0003c00000 */
[----:B------:R-:W-:Y:S01]  /*2460*/  FADD.FTZ R121, R123, R121 ;  /* 0x000000797b797221 */ /* 0x000fe20000010000 */
[----:B0-----:R-:W-:Y:S01]  /*2470*/  HFMA2.MMA R117, -RZ, RZ, 0, 2.384185791015625e-07 ;  /* 0x00000004ff757435 */ /* 0x001fe200000001ff */
[----:B-1----:R-:W-:Y:S01]  /*2480*/  FADD.FTZ R122, R122, R116 ;  /* 0x000000747a7a7221 */ /* 0x002fe20000010000 */
[----:B------:R-:W-:Y:S02]  /*2490*/  MOV R116, 0x1f ;  /* 0x0000001f00747802 */ /* 0x000fe40000000f00 */
[----:B------:R-:W-:-:S02]  /*24a0*/  MOV R79, 0xffffffff ;  /* 0xffffffff004f7802 */ /* 0x000fc40000000f00 */
[----:B------:R-:W-:Y:S02]  /*24b0*/  MOV R118, R121 ;  /* 0x0000007900767202 */ /* 0x000fe40000000f00 */
[----:B------:R-:W-:Y:S02]  /*24c0*/  MOV R120, 0x24e0 ;  /* 0x000024e000787802 */ /* 0x000fe40000000f00 */
[----:B------:R-:W-:Y:S05]  /*24d0*/  CALL.REL.NOINC `($__internal_149_$__cuda_sm70_shflsync_bfly_p) ;  /* 0x0000027000007944 */ /* 0x000fea0003c00000 */
[----:B0-----:R-:W-:Y:S01]  /*24e0*/  HFMA2.MMA R117, -RZ, RZ, 0, 2.384185791015625e-07 ;  /* 0x00000004ff757435 */ /* 0x001fe200000001ff */
[----:B-1----:R-:W-:Y:S02]  /*24f0*/  MOV R123, R116 ;  /* 0x00000074007b7202 */ /* 0x002fe40000000f00 */
[----:B------:R-:W-:Y:S02]  /*2500*/  MOV R118, R122 ;  /* 0x0000007a00767202 */ /* 0x000fe40000000f00 */
[----:B------:R-:W-:Y:S02]  /*2510*/  MOV R116, 0x1f ;  /* 0x0000001f00747802 */ /* 0x000fe40000000f00 */
[----:B------:R-:W-:Y:S02]  /*2520*/  MOV R79, 0xffffffff ;  /* 0xffffffff004f7802 */ /* 0x000fe40000000f00 */
[----:B------:R-:W-:-:S02]  /*2530*/  MOV R120, 0x2550 ;  /* 0x0000255000787802 */ /* 0x000fc40000000f00 */
[----:B------:R-:W-:Y:S05]  /*2540*/  CALL.REL.NOINC `($__internal_149_$__cuda_sm70_shflsync_bfly_p) ;  /* 0x0000020000007944 */ /* 0x000fea0003c00000 */
[----:B------:R-:W-:Y:S01]  /*2550*/  FADD.FTZ R121, R123, R121 ;  /* 0x000000797b797221 */ /* 0x000fe20000010000 */
[----:B0-----:R-:W-:Y:S01]  /*2560*/  HFMA2.MMA R117, -RZ, RZ, 0, 4.76837158203125e-07 ;  /* 0x00000008ff757435 */ /* 0x001fe200000001ff */
[----:B-1----:R-:W-:Y:S01]  /*2570*/  FADD.FTZ R122, R122, R116 ;  /* 0x000000747a7a7221 */ /* 0x002fe20000010000 */
[----:B------:R-:W-:-:S02]  /*2580*/  MOV R116, 0x1f ;  /* 0x0000001f00747802 */ /* 0x000fc40000000f00 */
[----:B------:R-:W-:Y:S02]  /*2590*/  MOV R79, 0xffffffff ;  /* 0xffffffff004f7802 */ /* 0x000fe40000000f00 */
[----:B------:R-:W-:Y:S02]  /*25a0*/  MOV R118, R121 ;  /* 0x0000007900767202 */ /* 0x000fe40000000f00 */
[----:B------:R-:W-:Y:S02]  /*25b0*/  MOV R120, 0x25d0 ;  /* 0x000025d000787802 */ /* 0x000fe40000000f00 */
[----:B------:R-:W-:Y:S05]  /*25c0*/  CALL.REL.NOINC `($__internal_149_$__cuda_sm70_shflsync_bfly_p) ;  /* 0x0000018000007944 */ /* 0x000fea0003c00000 */
[----:B0-----:R-:W-:Y:S01]  /*25d0*/  HFMA2.MMA R117, -RZ, RZ, 0, 4.76837158203125e-07 ;  /* 0x00000008ff757435 */ /* 0x001fe200000001ff */
[----:B-1----:R-:W-:Y:S02]  /*25e0*/  MOV R123, R116 ;  /* 0x00000074007b7202 */ /* 0x002fe40000000f00 */
[----:B------:R-:W-:Y:S02]  /*25f0*/  MOV R118, R122 ;  /* 0x0000007a00767202 */ /* 0x000fe40000000f00 */
[----:B------:R-:W-:Y:S02]  /*2600*/  MOV R116, 0x1f ;  /* 0x0000001f00747802 */ /* 0x000fe40000000f00 */
[----:B------:R-:W-:-:S02]  /*2610*/  MOV R79, 0xffffffff ;  /* 0xffffffff004f7802 */ /* 0x000fc40000000f00 */
[----:B------:R-:W-:Y:S02]  /*2620*/  MOV R120, 0x2640 ;  /* 0x0000264000787802 */ /* 0x000fe40000000f00 */
[----:B------:R-:W-:Y:S05]  /*2630*/  CALL.REL.NOINC `($__internal_149_$__cuda_sm70_shflsync_bfly_p) ;  /* 0x0000011000007944 */ /* 0x000fea0003c00000 */
[----:B------:R-:W-:Y:S01]  /*2640*/  FADD.FTZ R121, R123, R121 ;  /* 0x000000797b797221 */ /* 0x000fe20000010000 */
[----:B0-----:R-:W-:Y:S01]  /*2650*/  HFMA2.MMA R117, -RZ, RZ, 0, 9.5367431640625e-07 ;  /* 0x00000010ff757435 */ /* 0x001fe200000001ff */
[----:B-1----:R-:W-:Y:S01]  /*2660*/  FADD.FTZ R122, R122, R116 ;  /* 0x000000747a7a7221 */ /* 0x002fe20000010000 */
[----:B------:R-:W-:Y:S02]  /*2670*/  MOV R116, 0x1f ;  /* 0x0000001f00747802 */ /* 0x000fe40000000f00 */
[----:B------:R-:W-:Y:S02]  /*2680*/  MOV R79, 0xffffffff ;  /* 0xffffffff004f7802 */ /* 0x000fe40000000f00 */
[----:B------:R-:W-:Y:S02]  /*2690*/  MOV R118, R121 ;  /* 0x0000007900767202 */ /* 0x000fe40000000f00 */
[----:B------:R-:W-:Y:S02]  /*26a0*/  MOV R120, 0x26c0 ;  /* 0x000026c000787802 */ /* 0x000fe40000000f00 */
[----:B------:R-:W-:Y:S05]  /*26b0*/  CALL.REL.NOINC `($__internal_149_$__cuda_sm70_shflsync_bfly_p) ;  /* 0x0000009000007944 */ /* 0x000fea0003c00000 */
[----:B0-----:R-:W-:Y:S01]  /*26c0*/  HFMA2.MMA R117, -RZ, RZ, 0, 9.5367431640625e-07 ;  /* 0x00000010ff757435 */ /* 0x001fe200000001ff */
[----:B-1----:R-:W-:-:S02]  /*26d0*/  MOV R123, R116 ;  /* 0x00000074007b7202 */ /* 0x002fc40000000f00 */
[----:B------:R-:W-:Y:S02]  /*26e0*/  MOV R118, R122 ;  /* 0x0000007a00767202 */ /* 0x000fe40000000f00 */
[----:B------:R-:W-:Y:S02]  /*26f0*/  MOV R116, 0x1f ;  /* 0x0000001f00747802 */ /* 0x000fe40000000f00 */
[----:B------:R-:W-:Y:S02]  /*2700*/  MOV R79, 0xffffffff ;  /* 0xffffffff004f7802 */ /* 0x000fe40000000f00 */
[----:B------:R-:W-:Y:S02]  /*2710*/  MOV R120, 0x2730 ;  /* 0x0000273000787802 */ /* 0x000fe40000000f00 */
[----:B------:R-:W-:Y:S05]  /*2720*/  CALL.REL.NOINC `($__internal_149_$__cuda_sm70_shflsync_bfly_p) ;  /* 0x0000002000007944 */ /* 0x000fea0003c00000 */
[----:B01----:R-:W-:Y:S01]  /*2730*/  MOV R79, R116 ;  /* 0x00000074004f7202 */ /* 0x003fe20000000f00 */
[----:B------:R-:W-:Y:S05]  /*2740*/  BRA `(.L_x_5379) ;  /* 0xffffe82000007947 */ /* 0x000fea000383ffff */
        .weak           $__internal_149_$__cuda_sm70_shflsync_bfly_p
        .type           $__internal_149_$__cuda_sm70_shflsync_bfly_p,@function
        .size           $__internal_149_$__cuda_sm70_shflsync_bfly_p,(.L_x_7327 - $__internal_149_$__cuda_sm70_shflsync_bfly_p)
$__internal_149_$__cuda_sm70_shflsync_bfly_p:
[----:B------:R-:W-:Y:S01]  /*2750*/  HFMA2.MMA R125, -RZ, RZ, 0, 0 ;  /* 0x00000000ff7d7435 */ /* 0x000fe200000001ff */
[----:B------:R-:W-:Y:S01]  /*2760*/  MOV R124, R120 ;  /* 0x00000078007c7202 */ /* 0x000fe20000000f00 */
[----:B------:R-:W-:Y:S04]  /*2770*/  WARPSYNC R79 ;  /* 0x0000004f00007348 */ /* 0x000fe80003800000 */
[----:B------:R0:W1:Y:S01]  /*2780*/  SHFL.BFLY PT, R116, R118, R117, R116 ;  /* 0x0c00007576747389 */ /* 0x00006200000e0074 */
[----:B------:R-:W-:Y:S05]  /*2790*/  RET.REL.NODEC R124 `(_ZN10layer_norm13ln_bwd_kernelINS_13Kernel_traitsIf6__halffS2_fjLj512ELj1ELj4ELj1ELj16ENS_18Kernel_traits_baseILj512EfS2_fS2_fjLj128EEEEELb1ELb0ELb0ELb1EEEvNS_9BwdParamsE) ;  /* 0xffffd8607c007950 */ /* 0x000fea0003c3ffff */
.L_x_5380:
        /* <DEDUP_REMOVED lines=14> */
.L_x_7327:


//--------------------- .text._ZN10layer_norm22ln_bwd_finalize_kernelINS_22Kernel_traits_finalizeILj512Ef6__halffS2_fjLb0ELj1024ELj4ENS_18Kernel_traits_baseILj512EfS2_fS2_fjLj1024EEEEELb0ELb0EEEvNS_9BwdParamsE --------------------------
	.section	.text._ZN10layer_norm22ln_bwd_finalize_kernelINS_22Kernel_traits_finalizeILj512Ef6__halffS2_fjLb0ELj1024ELj4ENS_18Kernel_traits_baseILj512EfS2_fS2_fjLj1024EEEEELb0ELb0EEEvNS_9BwdParamsE,"ax",@progbits
	.sectioninfo	@"SHI_REGISTERS=30"
	.align	128
        .global         _ZN10layer_norm22ln_bwd_finalize_kernelINS_22Kernel_traits_finalizeILj512Ef6__halffS2_fjLb0ELj1024ELj4ENS_18Kernel_traits_baseILj512EfS2_fS2_fjLj1024EEEEELb0ELb0EEEvNS_9BwdParamsE
        .type           _ZN10layer_norm22ln_bwd_finalize_kernelINS_22Kernel_traits_finalizeILj512Ef6__halffS2_fjLb0ELj1024ELj4ENS_18Kernel_traits_baseILj512EfS2_fS2_fjLj1024EEEEELb0ELb0EEEvNS_9BwdParamsE,@function
        .size           _ZN10layer_norm22ln_bwd_finalize_kernelINS_22Kernel_traits_finalizeILj512Ef6__halffS2_fjLb0ELj1024ELj4ENS_18Kernel_traits_baseILj512EfS2_fS2_fjLj1024EEEEELb0ELb0EEEvNS_9BwdParamsE,(.L_x_7328 - _ZN10layer_norm22ln_bwd_finalize_kernelINS_22Kernel_traits_finalizeILj512Ef6__halffS2_fjLb0ELj1024ELj4ENS_18Kernel_traits_baseILj512EfS2_fS2_fjLj1024EEEEELb0ELb0EEEvNS_9BwdParamsE)
        .other          _ZN10layer_norm22ln_bwd_finalize_kernelINS_22Kernel_traits_finalizeILj512Ef6__halffS2_fjLb0ELj1024ELj4ENS_18Kernel_traits_baseILj512EfS2_fS2_fjLj1024EEEEELb0ELb0EEEvNS_9BwdParamsE,@"STO_CUDA_ENTRY STV_DEFAULT"
_ZN10layer_norm22ln_bwd_finalize_kernelINS_22Kernel_traits_finalizeILj512Ef6__halffS2_fjLb0ELj1024ELj4ENS_18Kernel_traits_baseILj512EfS2_fS2_fjLj1024EEEEELb0ELb0EEEvNS_9BwdParamsE:
.text._ZN10layer_norm22ln_bwd_finalize_kernelINS_22Kernel_traits_finalizeILj512Ef6__halffS2_fjLb0ELj1024ELj4ENS_18Kernel_traits_baseILj512EfS2_fS2_fjLj1024EEEEELb0ELb0EEEvNS_9BwdParamsE:
        /* <DEDUP_REMOVED lines=19> */
.L_x_5394:
        /* <DEDUP_REMOVED lines=28> */
.L_x_5385:
        /* <DEDUP_REMOVED lines=35> */
.L_x_5384:
[----:B------:R-:W-:Y:S05]  /*0520*/  BSYNC B1 ;  /* 0x0000000000017941 */ /* 0x000fea0003800000 */
.L_x_5383:
        /* <DEDUP_REMOVED lines=23> */
.L_x_5387:
[----:B------:R-:W-:Y:S05]  /*06a0*/  BSYNC B1 ;  /* 0x0000000000017941 */ /* 0x000fea0003800000 */
.L_x_5386:
        /* <DEDUP_REMOVED lines=11> */
.L_x_5388:
[----:B------:R-:W-:Y:S05]  /*0760*/  BSYNC B1 ;  /* 0x0000000000017941 */ /* 0x000fea0003800000 */
.L_x_5382:
[----:B------:R-:W-:Y:S05]  /*0770*/  BSYNC B0 ;  /* 0x0000000000007941 */ /* 0x000fea0003800000 */
.L_x_5381:
        /* <DEDUP_REMOVED lines=11> */
.L_x_5395:
        /* <DEDUP_REMOVED lines=18> */
.L_x_5396:
[----:B---3--:R-:W-:Y:S02]  /*0950*/  FADD.FTZ R4, R4, R9 ;  /* 0x0000000904047221 */ /* 0x008fe40000010000 */
[----:B-12---:R-:W-:-:S03]  /*0960*/  FADD.FTZ R6, R5, R6 ;  /* 0x0000000605067221 */ /* 0x006fc60000010000 */
[----:B------:R1:W-:Y:S04]  /*0970*/  @!P1 STS [R17.X4+0x2000], R4 ;  /* 0x0020000411009388 */ /* 0x0003e80000004800 */
[----:B------:R1:W-:Y:S02]  /*0980*/  @!P1 STS [R17.X4+0x2080], R6 ;  /* 0x0020800611009388 */ /* 0x0003e40000004800 */
.L_x_5389:
        /* <DEDUP_REMOVED lines=15> */
.L_x_5393:
[----:B------:R-:W-:Y:S05]  /*0a80*/  BSYNC B0 ;  /* 0x0000000000007941 */ /* 0x000fea0003800000 */
.L_x_5392:
[C---:B------:R-:W-:Y:S02]  /*0a90*/  ISETP.GT.U32.AND P1, PT, R18.reuse, -0x201, PT ;  /* 0xfffffdff1200780c */ /* 0x040fe40003f24070 */
[----:B------:R-:W-:Y:S02]  /*0aa0*/  IADD3 R18, R18, 0x200, RZ ;  /* 0x0000020012127810 */ /* 0x000fe40007ffe0ff */
[----:B------:R-:W-:-:S09]  /*0ab0*/  IADD3 R19, R19, 0x100, RZ ;  /* 0x0000010013137810 */ /* 0x000fd20007ffe0ff */
[----:B01----:R-:W-:Y:S05]  /*0ac0*/  @P1 BRA `(.L_x_5394) ;  /* 0xfffff66000001947 */ /* 0x003fea000383ffff */
[----:B------:R-:W-:Y:S05]  /*0ad0*/  EXIT ;  /* 0x000000000000794d */ /* 0x000fea0003800000 */
.L_x_5390:
[----:B--2---:R-:W-:Y:S01]  /*0ae0*/  IMAD.MOV.U32 R9, RZ, RZ, R5 ;  /* 0x000000ffff097224 */ /* 0x004fe200078e0005 */
[----:B------:R-:W-:Y:S01]  /*0af0*/  MOV R8, 0x1 ;  /* 0x0000000100087802 */ /* 0x000fe20000000f00 */
[----:B------:R-:W-:Y:S01]  /*0b00*/  IMAD.MOV.U32 R7, RZ, RZ, 0x1f ;  /* 0x0000001fff077424 */ /* 0x000fe200078e00ff */
[----:B------:R-:W-:Y:S02]  /*0b10*/  MOV R10, 0xffffffff ;  /* 0xffffffff000a7802 */ /* 0x000fe40000000f00 */
[----:B------:R-:W-:Y:S02]  /*0b20*/  MOV R2, 0xb40 ;  /* 0x00000b4000027802 */ /* 0x000fe40000000f00 */
[----:B01----:R-:W-:Y:S05]  /*0b30*/  CALL.REL.NOINC `($__internal_150_$__cuda_sm70_shflsync_bfly_p) ;  /* 0x000003b000007944 */ /* 0x003fea0003c00000 */
[----:B-1----:R-:W-:Y:S01]  /*0b40*/  IMAD.MOV.U32 R2, RZ, RZ, R7 ;  /* 0x000000ffff027224 */ /* 0x002fe200078e0007 */
[----:B0-----:R-:W-:Y:S05]  /*0b50*/  BRA `(.L_x_5395) ;  /* 0xfffffcd000007947 */ /* 0x001fea000383ffff */
.L_x_5391:
[----:B------:R-:W-:Y:S01]  /*0b60*/  HFMA2.MMA R8, -RZ, RZ, 0, 1.1920928955078125e-07 ;  /* 0x00000002ff087435 */ /* 0x000fe200000001ff */
[----:B------:R-:W-:Y:S01]  /*0b70*/  MOV R7, 0x1f ;  /* 0x0000001f00077802 */ /* 0x000fe20000000f00 */
[----:B------:R-:W-:Y:S01]  /*0b80*/  IMAD.MOV.U32 R10, RZ, RZ, -0x1 ;  /* 0xffffffffff0a7424 */ /* 0x000fe200078e00ff */
[----:B------:R-:W-:-:S03]  /*0b90*/  MOV R2, 0xbb0 ;  /* 0x00000bb000027802 */ /* 0x000fc60000000f00 */
[----:B012---:R-:W-:Y:S05]  /*0ba0*/  CALL.REL.NOINC `($__internal_150_$__cuda_sm70_shflsync_bfly_p) ;  /* 0x0000034000007944 */ /* 0x007fea0003c00000 */
[----:B0-----:R-:W-:Y:S01]  /*0bb0*/  HFMA2.MMA R8, -RZ, RZ, 0, 2.384185791015625e-07 ;  /* 0x00000004ff087435 */ /* 0x001fe200000001ff */
[----:B-1----:R-:W-:Y:S01]  /*0bc0*/  FADD.FTZ R9, R9, R7 ;  /* 0x0000000709097221 */ /* 0x002fe20000010000 */
[----:B------:R-:W-:Y:S01]  /*0bd0*/  MOV R7, 0x1f ;  /* 0x0000001f00077802 */ /* 0x000fe20000000f00 */
[----:B------:R-:W-:Y:S01]  /*0be0*/  IMAD.MOV.U32 R10, RZ, RZ, -0x1 ;  /* 0xffffffffff0a7424 */ /* 0x000fe200078e00ff */
[----:B------:R-:W-:-:S02]  /*0bf0*/  MOV R2, 0xc10 ;  /* 0x00000c1000027802 */ /* 0x000fc40000000f00 */
[----:B------:R-:W-:Y:S05]  /*0c00*/  CALL.REL.NOINC `($__internal_150_$__cuda_sm70_shflsync_bfly_p) ;  /* 0x000002e000007944 */ /* 0x000fea0003c00000 */
[----:B0-----:R-:W-:Y:S01]  /*0c10*/  HFMA2.MMA R8, -RZ, RZ, 0, 4.76837158203125e-07 ;  /* 0x00000008ff087435 */ /* 0x001fe200000001ff */
[----:B-1----:R-:W-:Y:S01]  /*0c20*/  FADD.FTZ R9, R9, R7 ;  /* 0x0000000709097221 */ /* 0x002fe20000010000 */
[----:B------:R-:W-:Y:S01]  /*0c30*/  MOV R7, 0x1f ;  /* 0x0000001f00077802 */ /* 0x000fe20000000f00 */
[----:B------:R-:W-:Y:S01]  /*0c40*/  IMAD.MOV.U32 R10, RZ, RZ, -0x1 ;  /* 0xffffffffff0a7424 */ /* 0x000fe200078e00ff */
[----:B------:R-:W-:-:S02]  /*0c50*/  MOV R2, 0xc70 ;  /* 0x00000c7000027802 */ /* 0x000fc40000000f00 */
[----:B------:R-:W-:Y:S05]  /*0c60*/  CALL.REL.NOINC `($__internal_150_$__cuda_sm70_shflsync_bfly_p) ;  /* 0x0000028000007944 */ /* 0x000fea0003c00000 */
[----:B-1----:R-:W-:Y:S01]  /*0c70*/  FADD.FTZ R6, R9, R7 ;  /* 0x0000000709067221 */ /* 0x002fe20000010000 */
[----:B0-----:R-:W-:Y:S01]  /*0c80*/  HFMA2.MMA R8, -RZ, RZ, 0, 9.5367431640625e-07 ;  /* 0x00000010ff087435 */ /* 0x001fe200000001ff */
[----:B------:R-:W-:Y:S01]  /*0c90*/  MOV R7, 0x1f ;  /* 0x0000001f00077802 */ /* 0x000fe20000000f00 */
[----:B------:R-:W-:Y:S01]  /*0ca0*/  IMAD.MOV.U32 R10, RZ, RZ, -0x1 ;  /* 0xffffffffff0a7424 */ /* 0x000fe200078e00ff */
[----:B------:R-:W-:-:S02]  /*0cb0*/  MOV R2, 0xce0 ;  /* 0x00000ce000027802 */ /* 0x000fc40000000f00 */
[----:B------:R-:W-:Y:S02]  /*0cc0*/  MOV R9, R6 ;  /* 0x0000000600097202 */ /* 0x000fe40000000f00 */
[----:B------:R-:W-:Y:S05]  /*0cd0*/  CALL.REL.NOINC `($__internal_150_$__cuda_sm70_shflsync_bfly_p) ;  /* 0x0000021000007944 */ /* 0x000fea0003c00000 */
[----:B0-----:R-:W-:Y:S01]  /*0ce0*/  HFMA2.MMA R8, -RZ, RZ, 0, 5.9604644775390625e-08 ;  /* 0x00000001ff087435 */ /* 0x001fe200000001ff */
[----:B-1----:R-:W-:Y:S01]  /*0cf0*/  MOV R5, R7 ;  /* 0x0000000700057202 */ /* 0x002fe20000000f00 */
[----:B------:R-:W-:Y:S01]  /*0d00*/  IMAD.MOV.U32 R9, RZ, RZ, R4 ;  /* 0x000000ffff097224 */ /* 0x000fe200078e0004 */
[----:B------:R-:W-:Y:S01]  /*0d10*/  MOV R7, 0x1f ;  /* 0x0000001f00077802 */ /* 0x000fe20000000f00 */
[----:B------:R-:W-:Y:S01]  /*0d20*/  IMAD.MOV.U32 R10, RZ, RZ, -0x1 ;  /* 0xffffffffff0a7424 */ /* 0x000fe200078e00ff */
[----:B------:R-:W-:Y:S02]  /*0d30*/  MOV R2, 0xd50 ;  /* 0x00000d5000027802 */ /* 0x000fe40000000f00 */
[----:B------:R-:W-:Y:S05]  /*0d40*/  CALL.REL.NOINC `($__internal_150_$__cuda_sm70_shflsync_bfly_p) ;  /* 0x000001a000007944 */ /* 0x000fea0003c00000 */
[----:B0-----:R-:W-:Y:S01]  /*0d50*/  HFMA2.MMA R8, -RZ, RZ, 0, 1.1920928955078125e-07 ;  /* 0x00000002ff087435 */ /* 0x001fe200000001ff */
[----:B-1----:R-:W-:Y:S01]  /*0d60*/  FADD.FTZ R9, R4, R7 ;  /* 0x0000000704097221 */ /* 0x002fe20000010000 */
[----:B------:R-:W-:Y:S01]  /*0d70*/  MOV R7, 0x1f ;  /* 0x0000001f00077802 */ /* 0x000fe20000000f00 */
[----:B------:R-:W-:Y:S01]  /*0d80*/  IMAD.MOV.U32 R10, RZ, RZ, -0x1 ;  /* 0xffffffffff0a7424 */ /* 0x000fe200078e00ff */
[----:B------:R-:W-:Y:S02]  /*0d90*/  MOV R2, 0xdb0 ;  /* 0x00000db000027802 */ /* 0x000fe40000000f00 */
[----:B------:R-:W-:Y:S05]  /*0da0*/  CALL.REL.NOINC `($__internal_150_$__cuda_sm70_shflsync_bfly_p) ;  /* 0x0000014000007944 */ /* 0x000fea0003c00000 */
        /* <DEDUP_REMOVED lines=12> */
[----:B0-----:R-:W-:Y:S01]  /*0e70*/  HFMA2.MMA R8, -RZ, RZ, 0, 9.5367431640625e-07 ;  /* 0x00000010ff087435 */ /* 0x001fe200000001ff */
[----:B-1----:R-:W-:Y:S01]  /*0e80*/  FADD.FTZ R9, R9, R7 ;  /* 0x0000000709097221 */ /* 0x002fe20000010000 */
[----:B------:R-:W-:Y:S01]  /*0e90*/  MOV R7, 0x1f ;  /* 0x0000001f00077802 */ /* 0x000fe20000000f00 */
[----:B------:R-:W-:Y:S01]  /*0ea0*/  IMAD.MOV.U32 R10, RZ, RZ, -0x1 ;  /* 0xffffffffff0a7424 */ /* 0x000fe200078e00ff */
[----:B------:R-:W-:-:S02]  /*0eb0*/  MOV R2, 0xed0 ;  /* 0x00000ed000027802 */ /* 0x000fc40000000f00 */
[----:B------:R-:W-:Y:S05]  /*0ec0*/  CALL.REL.NOINC `($__internal_150_$__cuda_sm70_shflsync_bfly_p) ;  /* 0x0000002000007944 */ /* 0x000fea0003c00000 */
[----:B-1----:R-:W-:Y:S01]  /*0ed0*/  MOV R4, R7 ;  /* 0x0000000700047202 */ /* 0x002fe20000000f00 */
[----:B0-----:R-:W-:Y:S05]  /*0ee0*/  BRA `(.L_x_5396) ;  /* 0xfffffa6000007947 */ /* 0x001fea000383ffff */
        .weak           $__internal_150_$__cuda_sm70_shflsync_bfly_p
        .type           $__internal_150_$__cuda_sm70_shflsync_bfly_p,@function
        .size           $__internal_150_$__cuda_sm70_shflsync_bfly_p,(.L_x_7328 - $__internal_150_$__cuda_sm70_shflsync_bfly_p)
$__internal_150_$__cuda_sm70_shflsync_bfly_p:
[----:B------:R-:W-:Y:S01]  /*0ef0*/  HFMA2.MMA R3, -RZ, RZ, 0, 0 ;  /* 0x00000000ff037435 */ /* 0x000fe200000001ff */
[----:B------:R-:W-:Y:S04]  /*0f00*/  WARPSYNC R10 ;  /* 0x0000000a00007348 */ /* 0x000fe80003800000 */
[----:B------:R0:W1:Y:S01]  /*0f10*/  SHFL.BFLY PT, R7, R9, R8, R7 ;  /* 0x0c00000809077389 */ /* 0x00006200000e0007 */
[----:B------:R-:W-:Y:S05]  /*0f20*/  RET.REL.NODEC R2 `(_ZN10layer_norm22ln_bwd_finalize_kernelINS_22Kernel_traits_finalizeILj512Ef6__halffS2_fjLb0ELj1024ELj4ENS_18Kernel_traits_baseILj512EfS2_fS2_fjLj1024EEEEELb0ELb0EEEvNS_9BwdParamsE) ;  /* 0xfffff0d002007950 */ /* 0x000fea0003c3ffff */
.L_x_5397:
        /* <DEDUP_REMOVED lines=13> */
.L_x_7328:


//--------------------- .text._ZN10layer_norm13ln_bwd_kernelINS_13Kernel_traitsIf6__halffS2_fjLj512ELj1ELj4ELj1ELj16ENS_18Kernel_traits_baseILj512EfS2_fS2_fjLj128EEEEELb1ELb0ELb1ELb0EEEvNS_9BwdParamsE --------------------------
	.section	.text._ZN10layer_norm13ln_bwd_kernelINS_13Kernel_traitsIf6__halffS2_fjLj512ELj1ELj4ELj1ELj16ENS_18Kernel_traits_baseILj512EfS2_fS2_fjLj128EEEEELb1ELb0ELb1ELb0EEEvNS_9BwdParamsE,"ax",@progbits
	.sectioninfo	@"SHI_REGISTERS=142"
	.align	128
        .global         _ZN10layer_norm13ln_bwd_kernelINS_13Kernel_traitsIf6__halffS2_fjLj512ELj1ELj4ELj1ELj16ENS_18Kernel_traits_baseILj512EfS2_fS2_fjLj128EEEEELb1ELb0ELb1ELb0EEEvNS_9BwdParamsE
        .type           _ZN10layer_norm13ln_bwd_kernelINS_13Kernel_traitsIf6__halffS2_fjLj512ELj1ELj4ELj1ELj16ENS_18Kernel_traits_baseILj512EfS2_fS2_fjLj128EEEEELb1ELb0ELb1ELb0EEEvNS_9BwdParamsE,@function
        .size           _ZN10layer_norm13ln_bwd_kernelINS_13Kernel_traitsIf6__halffS2_fjLj512ELj1ELj4ELj1ELj16ENS_18Kernel_traits_baseILj512EfS2_fS2_fjLj128EEEEELb1ELb0ELb1ELb0EEEvNS_9BwdParamsE,(.L_x_7329 - _ZN10layer_norm13ln_bwd_kernelINS_13Kernel_traitsIf6__halffS2_fjLj512ELj1ELj4ELj1ELj16ENS_18Kernel_traits_baseILj512EfS2_fS2_fjLj128EEEEELb1ELb0ELb1ELb0EEEvNS_9BwdParamsE)
        .other          _ZN10layer_norm13ln_bwd_kernelINS_13Kernel_traitsIf6__halffS2_fjLj512ELj1ELj4ELj1ELj16ENS_18Kernel_traits_baseILj512EfS2_fS2_fjLj128EEEEELb1ELb0ELb1ELb0EEEvNS_9BwdParamsE,@"STO_CUDA_ENTRY STV_DEFAULT"
_ZN10layer_norm13ln_bwd_kernelINS_13Kernel_traitsIf6__halffS2_fjLj512ELj1ELj4ELj1ELj16ENS_18Kernel_traits_baseILj512EfS2_fS2_fjLj128EEEEELb1ELb0ELb1ELb0EEEvNS_9BwdParamsE:
.text._ZN10layer_norm13ln_bwd_kernelINS_13Kernel_traitsIf6__halffS2_fjLj512ELj1ELj4ELj1ELj16ENS_18Kernel_traits_baseILj512EfS2_fS2_fjLj128EEEEELb1ELb0ELb1ELb0EEEvNS_9BwdParamsE:
        /* <DEDUP_REMOVED lines=44> */
.L_x_5445:
        /* <DEDUP_REMOVED lines=36> */
.L_x_5403:
[----:B------:R-:W-:Y:S05]  /*0500*/  BSYNC B2 ;  /* 0x0000000000027941 */ /* 0x000fea0003800000 */
.L_x_5402:
        /* <DEDUP_REMOVED lines=13> */
.L_x_5401:
[----:B-1----:R-:W-:-:S06]  /*05e0*/  IMAD.WIDE R80, R96, R89, c[0x0][0x1a0] ;  /* 0x0000680060507625 */ /* 0x002fcc00078e0259 */
        /* <DEDUP_REMOVED lines=40> */
[C---:B0-----:R-:W-:Y:S01]  /*0870*/  FMUL.FTZ R117, R97.reuse, R80 ;  /* 0x0000005061757220 */ /* 0x041fe20000410000 */
[----:B------:R-:W-:Y:S01]  /*0880*/  HADD2.F32 R84, -RZ, R84.H1_H1 ;  /* 0x30000054ff547230 */ /* 0x000fe20000004100 */
[----:B------:R-:W-:Y:S02]  /*0890*/  FADD.FTZ R120, -R132, R83 ;  /* 0x0000005384787221 */ /* 0x000fe40000010100 */
[----:B------:R-:W-:Y:S01]  /*08a0*/  FMUL.FTZ R124, R64, R81 ;  /* 0x00000051407c7220 */ /* 0x000fe20000410000 */
[----:B------:R-:W-:Y:S01]  /*08b0*/  HADD2.F32 R83, -RZ, R85.H0_H0 ;  /* 0x20000055ff537230 */ /* 0x000fe20000004100 */
[----:B------:R-:W-:-:S02]  /*08c0*/  FMUL.FTZ R119, R97, R82 ;  /* 0x0000005261777220 */ /* 0x000fc40000410000 */
        /* <DEDUP_REMOVED lines=54> */
.L_x_5406:
[----:B------:R-:W-:Y:S05]  /*0c30*/  BSYNC B2 ;  /* 0x0000000000027941 */ /* 0x000fea0003800000 */
.L_x_5405:
        /* <DEDUP_REMOVED lines=18> */
[C---:B------:R-:W-:Y:S01]  /*0d60*/  FMUL.FTZ R107, R97.reuse, R80 ;  /* 0x00000050616b7220 */ /* 0x040fe20000410000 */
[----:B------:R-:W-:Y:S01]  /*0d70*/  HADD2.F32 R84, -RZ, R84.H1_H1 ;  /* 0x30000054ff547230 */ /* 0x000fe20000004100 */
[----:B------:R-:W-:Y:S02]  /*0d80*/  FADD.FTZ R108, -R132, R83 ;  /* 0x00000053846c7221 */ /* 0x000fe40000010100 */
        /* <DEDUP_REMOVED lines=11> */
[----:B0-----:R-:W-:-:S02]  /*0e40*/  FMUL.FTZ R100, R58, R83 ;  /* 0x000000533a647220 */ /* 0x001fc40000410000 */
        /* <DEDUP_REMOVED lines=9> */
[----:B------:R-:W-:Y:S02]  /*0ee0*/  FADD.FTZ R90, -R132, R90 ;  /* 0x0000005a845a7221 */ /* 0x000fe40000010100 */
[----:B------:R-:W-:Y:S02]  /*0ef0*/  FFMA.FTZ R43, R108, R102, R43 ;  /* 0x000000666c2b7223 */ /* 0x000fe4000001002b */
[----:B------:R-:W-:Y:S02]  /*0f00*/  FADD.FTZ R27, R27, R102 ;  /* 0x000000661b1b7221 */ /* 0x000fe40000010000 */
        /* <DEDUP_REMOVED lines=11> */
[----:B-1----:R-:W-:Y:S01]  /*0fc0*/  HADD2.F32 R94, -RZ, R87.H1_H1 ;  /* 0x30000057ff5e7230 */ /* 0x002fe20000004100 */
        /* <DEDUP_REMOVED lines=22> */
.L_x_5404:
[----:B------:R-:W-:Y:S05]  /*1130*/  BSYNC B1 ;  /* 0x0000000000017941 */ /* 0x000fea0003800000 */
.L_x_5400:
[----:B------:R-:W-:Y:S05]  /*1140*/  BRA.DIV ~URZ, `(.L_x_5407) ;  /* 0x00001fe27f007947 */ /* 0x000fea000b800000 */
[----:B------:R3:W4:Y:S02]  /*1150*/  SHFL.BFLY PT, R82, R137, 0x1, 0x1f ;  /* 0x0c201f0089527f89 */ /* 0x00072400000e0000 */
.L_x_5446:
        /* <DEDUP_REMOVED lines=18> */
.L_x_5447:
        /* <DEDUP_REMOVED lines=12> */
[----:B---3--:R-:W-:Y:S02]  /*1340*/  @P3 LEA.HI R84, R80, R115, RZ, 0x3 ;  /* 0x0000007350543211 */ /* 0x008fe400078f18ff */
[----:B------:R-:W-:Y:S02]  /*1350*/  MOV R80, RZ ;  /* 0x000000ff00507202 */ /* 0x000fe40000000f00 */
[----:B------:R-:W-:Y:S01]  /*1360*/  @P3 LEA.HI.SX32 R80, R84, R83, 0x1d ;  /* 0x0000005354503211 */ /* 0x000fe200078feaff */
[----:B------:R-:W-:Y:S05]  /*1370*/  @!P0 BRA `(.L_x_5410) ;  /* 0x00000a7000008947 */ /* 0x000fea0003800000 */
[----:B------:R-:W-:Y:S01]  /*1380*/  @!P2 ISETP.NE.U32.AND P5, PT, RZ, c[0x0][0x218], PT ;  /* 0x00008600ff00aa0c */ /* 0x000fe20003fa5070 */
[----:B------:R-:W-:Y:S01]  /*1390*/  BSSY B2, `(.L_x_5411) ;  /* 0x000000c000027945 */ /* 0x000fe20003800000 */
[----:B------:R-:W-:Y:S02]  /*13a0*/  @!P2 ISETP.NE.U32.AND P4, PT, RZ, c[0x0][0x218], PT ;  /* 0x00008600ff00aa0c */ /* 0x000fe40003f85070 */
[----:B------:R-:W-:Y:S02]  /*13b0*/  @!P2 ISETP.NE.AND.EX P5, PT, RZ, c[0x0][0x21c], PT, P5 ;  /* 0x00008700ff00aa0c */ /* 0x000fe40003fa5350 */
[----:B------:R-:W-:-:S02]  /*13c0*/  @!P2 ISETP.NE.AND.EX P4, PT, RZ, c[0x0][0x21c], PT, P4 ;  /* 0x00008700ff00aa0c */ /* 0x000fc40003f85340 */
        /* <DEDUP_REMOVED lines=8> */
.L_x_5412:
[----:B------:R-:W-:Y:S05]  /*1450*/  BSYNC B2 ;  /* 0x0000000000027941 */ /* 0x000fea0003800000 */
.L_x_5411:
        /* <DEDUP_REMOVED lines=10> */
.L_x_5414:
[----:B------:R-:W-:Y:S05]  /*1500*/  BSYNC B2 ;  /* 0x0000000000027941 */ /* 0x000fea0003800000 */
.L_x_5413:
        /* <DEDUP_REMOVED lines=29> */
.L_x_5416:
[----:B------:R-:W-:Y:S05]  /*16e0*/  BSYNC B2 ;  /* 0x0000000000027941 */ /* 0x000fea0003800000 */
.L_x_5415:
        /* <DEDUP_REMOVED lines=8> */
.L_x_5418:
[----:B------:R-:W-:Y:S05]  /*1770*/  BSYNC B2 ;  /* 0x0000000000027941 */ /* 0x000fea0003800000 */
.L_x_5417:
        /* <DEDUP_REMOVED lines=8> */
.L_x_5420:
[----:B------:R-:W-:Y:S05]  /*1800*/  BSYNC B2 ;  /* 0x0000000000027941 */ /* 0x000fea0003800000 */
.L_x_5419:
        /* <DEDUP_REMOVED lines=18> */
.L_x_5422:
[----:B------:R-:W-:Y:S05]  /*1930*/  BSYNC B2 ;  /* 0x0000000000027941 */ /* 0x000fea0003800000 */
.L_x_5421:
        /* <DEDUP_REMOVED lines=32> */
.L_x_5424:
[----:B------:R-:W-:Y:S05]  /*1b40*/  BSYNC B2 ;  /* 0x0000000000027941 */ /* 0x000fea0003800000 */
.L_x_5423:
        /* <DEDUP_REMOVED lines=17> */
.L_x_5426:
[----:B------:R-:W-:Y:S05]  /*1c60*/  BSYNC B2 ;  /* 0x0000000000027941 */ /* 0x000fea0003800000 */
.L_x_5425:
        /* <DEDUP_REMOVED lines=8> */
[----:B------:R-:W-:Y:S02]  /*1cf0*/  @P3 F2FP.PACK_AB R83, RZ, R83 ;  /* 0x00000053ff53323e */ /* 0x000fe400000000ff */
[----:B------:R-:W-:Y:S02]  /*1d00*/  @P6 MOV R87, 0x20 ;  /* 0x0000002000576802 */ /* 0x000fe40000000f00 */
[----:B------:R-:W-:Y:S01]  /*1d10*/  @P3 PRMT R77, R77, 0x5410, R89 ;  /* 0x000054104d4d3816 */ /* 0x000fe20000000059 */
[----:B------:R-:W-:Y:S01]  /*1d20*/  @P3 IMAD.MOV.U32 R89, RZ, RZ, 0x10 ;  /* 0x00000010ff593424 */ /* 0x000fe200078e00ff */
[----:B------:R-:W-:Y:S01]  /*1d30*/  @P3 PRMT R78, R94, 0x7610, R78 ;  /* 0x000076105e4e3816 */ /* 0x000fe2000000004e */
[----:B------:R-:W-:Y:S01]  /*1d40*/  @P6 IMAD.WIDE.U32 R84, R98, R87, c[0x0][0x258] ;  /* 0x0000960062546625 */ /* 0x000fe200078e0057 */
[----:B------:R-:W-:Y:S02]  /*1d50*/  @P3 F2FP.PACK_AB R88, RZ, R86 ;  /* 0x00000056ff58323e */ /* 0x000fe400000000ff */
        /* <DEDUP_REMOVED lines=9> */
.L_x_5410:
[----:B------:R-:W-:Y:S05]  /*1df0*/  BSYNC B1 ;  /* 0x0000000000017941 */ /* 0x000fea0003800000 */
.L_x_5409:
        /* <DEDUP_REMOVED lines=15> */
.L_x_5430:
[----:B------:R-:W-:Y:S05]  /*1ef0*/  BSYNC B2 ;  /* 0x0000000000027941 */ /* 0x000fea0003800000 */
.L_x_5429:
        /* <DEDUP_REMOVED lines=12> */
.L_x_5432:
[----:B------:R-:W-:Y:S05]  /*1fc0*/  BSYNC B2 ;  /* 0x0000000000027941 */ /* 0x000fea0003800000 */
.L_x_5431:
        /* <DEDUP_REMOVED lines=25> */
.L_x_5434:
[----:B------:R-:W-:Y:S05]  /*2160*/  BSYNC B2 ;  /* 0x0000000000027941 */ /* 0x000fea0003800000 */
.L_x_5433:
        /* <DEDUP_REMOVED lines=18> */
.L_x_5436:
[----:B------:R-:W-:Y:S05]  /*2290*/  BSYNC B2 ;  /* 0x0000000000027941 */ /* 0x000fea0003800000 */
.L_x_5435:
        /* <DEDUP_REMOVED lines=8> */
.L_x_5438:
[----:B------:R-:W-:Y:S05]  /*2320*/  BSYNC B2 ;  /* 0x0000000000027941 */ /* 0x000fea0003800000 */
.L_x_5437:
        /* <DEDUP_REMOVED lines=8> */
.L_x_5440:
[----:B------:R-:W-:Y:S05]  /*23b0*/  BSYNC B2 ;  /* 0x0000000000027941 */ /* 0x000fea0003800000 */
.L_x_5439:
        /* <DEDUP_REMOVED lines=8> */
.L_x_5442:
[----:B------:R-:W-:Y:S05]  /*2440*/  BSYNC B2 ;  /* 0x0000000000027941 */ /* 0x000fea0003800000 */
.L_x_5441:
        /* <DEDUP_REMOVED lines=8> */
.L_x_5444:
[----:B------:R-:W-:Y:S05]  /*24d0*/  BSYNC B2 ;  /* 0x0000000000027941 */ /* 0x000fea0003800000 */
.L_x_5443:
[----:B------:R-:W-:Y:S01]  /*24e0*/  @P3 FMUL.FTZ R81, R90, c[0x0][0x1ec] ;  /* 0x00007b005a513a20 */ /* 0x000fe20000410000 */
[----:B------:R-:W-:Y:S01]  /*24f0*/  @P3 LOP3.LUT P4, RZ, R2, 0xff000000, RZ, 0xc0, !PT ;  /* 0xff00000002ff3812 */ /* 0x000fe2000788c0ff */
[----:B------:R-:W-:Y:S01]  /*2500*/  @P3 FMUL.FTZ R82, R89, c[0x0][0x1ec] ;  /* 0x00007b0059523a20 */ /* 0x000fe20000410000 */
[----:B------:R-:W-:Y:S01]  /*2510*/  ISETP.NE.U32.AND P2, PT, RZ, c[0x0][0x258], PT ;  /* 0x00009600ff007a0c */ /* 0x000fe20003f45070 */
[----:B------:R-:W-:Y:S01]  /*2520*/  @P3 FMUL.FTZ R81, R81, c[0x0][0x1e8] ;  /* 0x00007a0051513a20 */ /* 0x000fe20000410000 */
[----:B------:R-:W-:Y:S01]  /*2530*/  @P3 F2FP.PACK_AB R88, RZ, R88 ;  /* 0x00000058ff58323e */ /* 0x000fe200000000ff */
[----:B------:R-:W-:Y:S01]  /*2540*/  @P3 FMUL.FTZ R91, R132, c[0x0][0x1ec] ;  /* 0x00007b00845b3a20 */ /* 0x000fe20000410000 */
[----:B------:R-:W-:Y:S01]  /*2550*/  ISETP.NE.AND.EX P2, PT, RZ, c[0x0][0x25c], PT, P2 ;  /* 0x00009700ff007a0c */ /* 0x000fe20003f45320 */
[----:B------:R-:W-:Y:S01]  /*2560*/  @P3 FMUL.FTZ R82, R82, c[0x0][0x1e8] ;  /* 0x00007a0052523a20 */ /* 0x000fe20000410000 */
[----:B------:R-:W-:Y:S01]  /*2570*/  @P3 FSEL R81, R81, RZ, P4 ;  /* 0x000000ff51513208 */ /* 0x000fe20002000000 */
[----:B------:R-:W-:Y:S01]  /*2580*/  @P3 FMUL.FTZ R91, R91, c[0x0][0x1e8] ;  /* 0x00007a005b5b3a20 */ /* 0x000fe20000410000 */
[----:B------:R-:W-:-:S02]  /*2590*/  ISETP.NE.U32.AND P4, PT, RZ, c[0x0][0x258], PT ;  /* 0x00009600ff007a0c */ /* 0x000fc40003f85070 */
[----:B------:R-:W-:Y:S02]  /*25a0*/  @P3 F2FP.PACK_AB R81, RZ, R81 ;  /* 0x00000051ff51323e */ /* 0x000fe400000000ff */
        /* <DEDUP_REMOVED lines=12> */
[----:B------:R-:W-:Y:S02]  /*2670*/  @P3 F2FP.PACK_AB R84, RZ, R84 ;  /* 0x00000054ff54323e */ /* 0x000fe400000000ff */
[----:B------:R-:W-:Y:S02]  /*2680*/  @P3 FSEL R91, R91, RZ, P6 ;  /* 0x000000ff5b5b3208 */ /* 0x000fe40003000000 */
[----:B------:R-:W-:Y:S02]  /*2690*/  @P3 LOP3.LUT P6, RZ, R3, 0xff000000, RZ, 0xc0, !PT ;  /* 0xff00000003ff3812 */ /* 0x000fe400078cc0ff */
[----:B------:R-:W-:-:S02]  /*26a0*/  @P3 FSEL R95, R95, RZ, P5 ;  /* 0x000000ff5f5f3208 */ /* 0x000fc40002800000 */
[----:B------:R-:W-:Y:S02]  /*26b0*/  @P3 F2FP.PACK_AB R85, RZ, R85 ;  /* 0x00000055ff55323e */ /* 0x000fe400000000ff */
[----:B------:R-:W-:Y:S02]  /*26c0*/  @P3 PRMT R76, R84, 0x7610, R76 ;  /* 0x00007610544c3816 */ /* 0x000fe4000000004c */
[----:B------:R-:W-:Y:S02]  /*26d0*/  @P3 F2FP.PACK_AB R82, RZ, R82 ;  /* 0x00000052ff52323e */ /* 0x000fe400000000ff */
[----:B------:R-:W-:Y:S02]  /*26e0*/  @P3 FSEL R81, R81, RZ, P6 ;  /* 0x000000ff51513208 */ /* 0x000fe40003000000 */
[----:B------:R-:W-:Y:S02]  /*26f0*/  @P3 F2FP.PACK_AB R95, RZ, R95 ;  /* 0x0000005fff5f323e */ /* 0x000fe400000000ff */
[----:B------:R-:W-:-:S02]  /*2700*/  SEL R68, R83, R68, P2 ;  /* 0x0000004453447207 */ /* 0x000fc40001000000 */
[----:B------:R-:W-:Y:S02]  /*2710*/  @P3 PRMT R76, R76, 0x5410, R85 ;  /* 0x000054104c4c3816 */ /* 0x000fe40000000055 */
[----:B------:R-:W-:Y:S02]  /*2720*/  @P4 MOV R83, 0x20 ;  /* 0x0000002000534802 */ /* 0x000fe40000000f00 */
[----:B------:R-:W-:Y:S02]  /*2730*/  @P3 MOV R85, 0x10 ;  /* 0x0000001000553802 */ /* 0x000fe40000000f00 */
[----:B------:R-:W-:Y:S02]  /*2740*/  @P3 F2FP.PACK_AB R91, RZ, R91 ;  /* 0x0000005bff5b323e */ /* 0x000fe400000000ff */
[----:B------:R-:W-:Y:S01]  /*2750*/  @P3 PRMT R78, R82, 0x7610, R78 ;  /* 0x00007610524e3816 */ /* 0x000fe2000000004e */
[----:B------:R-:W-:Y:S01]  /*2760*/  @P4 IMAD.WIDE.U32 R82, R98, R83, c[0x0][0x258] ;  /* 0x0000960062524625 */ /* 0x000fe200078e0053 */
[----:B------:R-:W-:-:S02]  /*2770*/  @P3 F2FP.PACK_AB R84, RZ, R81 ;  /* 0x00000051ff54323e */ /* 0x000fc400000000ff */
[----:B------:R-:W-:Y:S01]  /*2780*/  @P3 PRMT R79, R95, 0x7610, R79 ;  /* 0x000076105f4f3816 */ /* 0x000fe2000000004f */
[----:B------:R-:W-:Y:S01]  /*2790*/  @P3 IMAD.WIDE.U32 R80, R80, R85, c[0x0][0x248] ;  /* 0x0000920050503625 */ /* 0x000fe200078e0055 */
[----:B------:R-:W-:Y:S02]  /*27a0*/  SEL R69, R86, R69, P2 ;  /* 0x0000004556457207 */ /* 0x000fe40001000000 */
        /* <DEDUP_REMOVED lines=10> */
.L_x_5428:
[----:B------:R-:W-:Y:S05]  /*2850*/  BSYNC B1 ;  /* 0x0000000000017941 */ /* 0x000fea0003800000 */
.L_x_5427:
[----:B0-----:R-:W-:-:S05]  /*2860*/  IMAD.MOV.U32 R81, RZ, RZ, c[0x0][0x160] ;  /* 0x00005800ff517624 */ /* 0x001fca00078e00ff */
[----:B------:R-:W-:-:S04]  /*2870*/  LEA R96, R81, R96, 0x2 ;  /* 0x0000006051607211 */ /* 0x000fc800078e10ff */
[----:B------:R-:W-:-:S13]  /*2880*/  ISETP.GE.AND P2, PT, R96, c[0x0][0x164], PT ;  /* 0x0000590060007a0c */ /* 0x000fda0003f46270 */
[----:B-1---5:R-:W-:Y:S01]  /*2890*/  @P2 CALL.REL.NOINC `(.L_x_5399) ;  /* 0x0000001000002944 */ /* 0x022fe20003c00000 */
[----:B------:R-:W-:Y:S05]  /*28a0*/  BRA `(.L_x_5445) ;  /* 0xffffda1000007947 */ /* 0x000fea000383ffff */
.L_x_5399:
[----:B0-----:R-:W-:Y:S05]  /*28b0*/  BSYNC B0 ;  /* 0x0000000000007941 */ /* 0x001fea0003800000 */
.L_x_5398:
        /* <DEDUP_REMOVED lines=45> */
[----:B------:R-:W-:Y:S01]  /*2b90*/  FADD.FTZ R3, R3, R12 ;  /* 0x0000000c03037221 */ /* 0x000fe20000010000 */
[----:B------:R-:W-:Y:S01]  /*2ba0*/  SHF.L.U32 R12, R28, 0x2, RZ ;  /* 0x000000021c0c7819 */ /* 0x000fe200000006ff */
        /* <DEDUP_REMOVED lines=19> */
[----:B------:R-:W-:-:S02]  /*2ce0*/  @P3 MOV R4, R12 ;  /* 0x0000000c00043202 */ /* 0x000fc40000000f00 */
[----:B------:R-:W-:Y:S01]  /*2cf0*/  @P3 IADD3 R12, P5, R12, 0x200, RZ ;  /* 0x000002000c0c3810 */ /* 0x000fe20007fbe0ff */
[----:B------:R-:W1:Y:S01]  /*2d00*/  LDS R21, [R0.X4+0x400] ;  /* 0x0004000000157984 */ /* 0x000e620000004800 */
[----:B------:R-:W-:Y:S01]  /*2d10*/  @P3 IMAD.MOV.U32 R5, RZ, RZ, R37 ;  /* 0x000000ffff053224 */ /* 0x000fe200078e0025 */
[----:B------:R-:W-:Y:S02]  /*2d20*/  @P3 MOV R3, R39 ;  /* 0x0000002700033202 */ /* 0x000fe40000000f00 */
[----:B------:R-:W2:Y:S01]  /*2d30*/  LDS R24, [R0.X4+0x800] ;  /* 0x0008000000187984 */ /* 0x000ea20000004800 */
[----:B------:R-:W-:-:S03]  /*2d40*/  @P3 IADD3.X R37, RZ, R37, RZ, P5, !PT ;  /* 0x00000025ff253210 */ /* 0x000fc60002ffe4ff */
[----:B------:R-:W3:Y:S02]  /*2d50*/  LDS R2, [R0.X4+0xc00] ;  /* 0x000c000000027984 */ /* 0x000ee40000004800 */
[----:B------:R-:W-:Y:S02]  /*2d60*/  @P2 IMAD.MOV.U32 R9, RZ, RZ, R37 ;  /* 0x000000ffff092224 */ /* 0x000fe400078e0025 */
        /* <DEDUP_REMOVED lines=13> */
[----:B---3--:R-:W-:Y:S02]  /*2e40*/  FADD.FTZ R21, R21, R2 ;  /* 0x0000000215157221 */ /* 0x008fe40000010000 */
[----:B------:R-:W-:Y:S01]  /*2e50*/  @P3 IMAD.MOV.U32 R2, RZ, RZ, R14 ;  /* 0x000000ffff023224 */ /* 0x000fe200078e000e */
[----:B------:R-:W3:Y:S01]  /*2e60*/  LDS R29, [R0.X4+0x1600] ;  /* 0x00160000001d7984 */ /* 0x000ee20000004800 */
[----:B----4-:R-:W-:Y:S01]  /*2e70*/  FADD.FTZ R20, RZ, R20 ;  /* 0x00000014ff147221 */ /* 0x010fe20000010000 */
[----:B------:R-:W-:Y:S02]  /*2e80*/  @P3 IADD3 R14, P4, R14, 0x200, RZ ;  /* 0x000002000e0e3810 */ /* 0x000fe40007f9e0ff */
[----:B------:R-:W4:Y:S01]  /*2e90*/  LDS R35, [R0.X4+0x1e00] ;  /* 0x001e000000237984 */ /* 0x000f220000004800 */
[----:B------:R-:W-:Y:S01]  /*2ea0*/  FADD.FTZ R8, R19, R8 ;  /* 0x0000000813087221 */ /* 0x000fe20000010000 */
[----:B------:R-:W-:Y:S01]  /*2eb0*/  @P3 IADD3.X R39, RZ, R39, RZ, P4, !PT ;  /* 0x00000027ff273210 */ /* 0x000fe200027fe4ff */
[----:B------:R-:W-:Y:S01]  /*2ec0*/  @P2 IMAD.MOV.U32 R6, RZ, RZ, R14 ;  /* 0x000000ffff062224 */ /* 0x000fe200078e000e */
[----:B------:R-:W-:Y:S01]  /*2ed0*/  @P2 IADD3 R14, P4, R14, 0x200, RZ ;  /* 0x000002000e0e2810 */ /* 0x000fe20007f9e0ff */
[----:B------:R-:W-:Y:S01]  /*2ee0*/  FADD.FTZ R20, R20, R23 ;  /* 0x0000001714147221 */ /* 0x000fe20000010000 */
[----:B------:R-:W-:Y:S01]  /*2ef0*/  @P2 MOV R7, R39 ;  /* 0x0000002700072202 */ /* 0x000fe20000000f00 */
[----:B------:R-:W-:Y:S01]  /*2f00*/  FADD.FTZ R31, R8, R31 ;  /* 0x0000001f081f7221 */ /* 0x000fe20000010000 */
[----:B------:R-:W-:-:S02]  /*2f10*/  @P2 MOV R8, R12 ;  /* 0x0000000c00082202 */ /* 0x000fc40000000f00 */
[----:B------:R-:W-:Y:S01]  /*2f20*/  @P2 IADD3 R12, P5, R12, 0x200, RZ ;  /* 0x000002000c0c2810 */ /* 0x000fe20007fbe0ff */
[----:B------:R-:W-:Y:S01]  /*2f30*/  FADD.FTZ R20, R20, R27 ;  /* 0x0000001b14147221 */ /* 0x000fe20000010000 */
[----:B------:R-:W-:Y:S01]  /*2f40*/  @P2 IADD3.X R39, RZ, R39, RZ, P4, !PT ;  /* 0x00000027ff272210 */ /* 0x000fe200027fe4ff */
[----:B------:R0:W-:Y:S01]  /*2f50*/  @P3 STG.E [R2.64], R31 ;  /* 0x0000001f02003986 */ /* 0x0001e2000c101904 */
[----:B------:R-:W-:Y:S01]  /*2f60*/  @P2 IADD3.X R37, RZ, R37, RZ, P5, !PT ;  /* 0x00000025ff252210 */ /* 0x000fe20002ffe4ff */
[----:B------:R-:W-:Y:S02]  /*2f70*/  FADD.FTZ R21, R21, R26 ;  /* 0x0000001a15157221 */ /* 0x000fe40000010000 */
[----:B------:R1:W-:Y:S01]  /*2f80*/  @P3 STG.E [R4.64], R11 ;  /* 0x0000000b04003986 */ /* 0x0003e2000c101904 */
[----:B------:R-:W-:Y:S02]  /*2f90*/  FADD.FTZ R22, RZ, R22 ;  /* 0x00000016ff167221 */ /* 0x000fe40000010000 */
[----:B0-----:R-:W-:-:S02]  /*2fa0*/  FADD.FTZ R33, R20, R33 ;  /* 0x0000002114217221 */ /* 0x001fc40000010000 */
[----:B------:R-:W-:Y:S01]  /*2fb0*/  @P1 IMAD.MOV.U32 R2, RZ, RZ, R14 ;  /* 0x000000ffff021224 */ /* 0x000fe200078e000e */
[-C--:B------:R-:W-:Y:S01]  /*2fc0*/  @P1 MOV R3, R39.reuse ;  /* 0x0000002700031202 */ /* 0x080fe20000000f00 */
[----:B-1----:R-:W-:Y:S01]  /*2fd0*/  FADD.FTZ R21, R21, R10 ;  /* 0x0000000a15157221 */ /* 0x002fe20000010000 */
[----:B------:R-:W-:Y:S01]  /*2fe0*/  @P1 IADD3 R14, P3, R14, 0x200, RZ ;  /* 0x000002000e0e1810 */ /* 0x000fe20007f7e0ff */
[----:B------:R-:W-:Y:S01]  /*2ff0*/  @P1 IMAD.MOV.U32 R5, RZ, RZ, R37 ;  /* 0x000000ffff051224 */ /* 0x000fe200078e0025 */
[----:B------:R-:W-:Y:S01]  /*3000*/  @P1 MOV R4, R12 ;  /* 0x0000000c00041202 */ /* 0x000fe20000000f00 */
[----:B--2---:R-:W-:Y:S01]  /*3010*/  FADD.FTZ R22, R22, R25 ;  /* 0x0000001916167221 */ /* 0x004fe20000010000 */
[----:B------:R-:W-:Y:S01]  /*3020*/  @P1 IADD3 R12, P4, R12, 0x200, RZ ;  /* 0x000002000c0c1810 */ /* 0x000fe20007f9e0ff */
[----:B------:R-:W-:Y:S01]  /*3030*/  @P2 STG.E [R6.64], R33 ;  /* 0x0000002106002986 */ /* 0x000fe2000c101904 */
[----:B------:R-:W-:Y:S01]  /*3040*/  @P1 IADD3.X R39, RZ, R39, RZ, P3, !PT ;  /* 0x00000027ff271210 */ /* 0x000fe20001ffe4ff */
[----:B---3--:R-:W-:Y:S01]  /*3050*/  FADD.FTZ R22, R22, R29 ;  /* 0x0000001d16167221 */ /* 0x008fe20000010000 */
[----:B------:R-:W-:Y:S01]  /*3060*/  @P1 IADD3.X R37, RZ, R37, RZ, P4, !PT ;  /* 0x00000025ff251210 */ /* 0x000fe200027fe4ff */
[----:B------:R-:W-:Y:S02]  /*3070*/  @P2 STG.E [R8.64], R15 ;  /* 0x0000000f08002986 */ /* 0x000fe4000c101904 */
        /* <DEDUP_REMOVED lines=11> */
.L_x_5407:
[----:B------:R-:W-:Y:S01]  /*3130*/  HFMA2.MMA R88, -RZ, RZ, 0, 5.9604644775390625e-08 ;  /* 0x00000001ff587435 */ /* 0x000fe200000001ff */
[----:B------:R-:W-:Y:S01]  /*3140*/  MOV R83, R137 ;  /* 0x0000008900537202 */ /* 0x000fe20000000f00 */
[----:B------:R-:W-:Y:S01]  /*3150*/  IMAD.MOV.U32 R85, RZ, RZ, 0x1f ;  /* 0x0000001fff557424 */ /* 0x000fe200078e00ff */
[----:B------:R-:W-:-:S02]  /*3160*/  MOV R90, 0xffffffff ;  /* 0xffffffff005a7802 */ /* 0x000fc40000000f00 */
[----:B--2---:R-:W-:Y:S02]  /*3170*/  MOV R80, 0x3190 ;  /* 0x0000319000507802 */ /* 0x004fe40000000f00 */
[----:B01---5:R-:W-:Y:S05]  /*3180*/  CALL.REL.NOINC `($__internal_151_$__cuda_sm70_shflsync_bfly_p) ;  /* 0x0000046000007944 */ /* 0x023fea0003c00000 */
[----:B-1----:R-:W-:Y:S01]  /*3190*/  MOV R82, R83 ;  /* 0x0000005300527202 */ /* 0x002fe20000000f00 */
[----:B0-----:R-:W-:Y:S05]  /*31a0*/  BRA `(.L_x_5446) ;  /* 0xffffdfb000007947 */ /* 0x001fea000383ffff */
.L_x_5408:
[----:B------:R-:W-:Y:S01]  /*31b0*/  HFMA2.MMA R88, -RZ, RZ, 0, 5.9604644775390625e-08 ;  /* 0x00000001ff587435 */ /* 0x000fe200000001ff */
[----:B------:R-:W-:Y:S01]  /*31c0*/  IMAD.MOV.U32 R83, RZ, RZ, R138 ;  /* 0x000000ffff537224 */ /* 0x000fe200078e008a */
[----:B------:R-:W-:Y:S01]  /*31d0*/  MOV R85, 0x1f ;  /* 0x0000001f00557802 */ /* 0x000fe20000000f00 */
[----:B------:R-:W-:Y:S01]  /*31e0*/  IMAD.MOV.U32 R90, RZ, RZ, -0x1 ;  /* 0xffffffffff5a7424 */ /* 0x000fe200078e00ff */
[----:B--2---:R-:W-:Y:S02]  /*31f0*/  MOV R80, 0x3210 ;  /* 0x0000321000507802 */ /* 0x004fe40000000f00 */
[----:B01-345:R-:W-:Y:S05]  /*3200*/  CALL.REL.NOINC `($__internal_151_$__cuda_sm70_shflsync_bfly_p) ;  /* 0x000003e000007944 */ /* 0x03bfea0003c00000 */
[----:B------:R-:W-:Y:S01]  /*3210*/  FADD.FTZ R137, R82, R137 ;  /* 0x0000008952897221 */ /* 0x000fe20000010000 */
[----:B0-----:R-:W-:Y:S01]  /*3220*/  HFMA2.MMA R88, -RZ, RZ, 0, 1.1920928955078125e-07 ;  /* 0x00000002ff587435 */ /* 0x001fe200000001ff */
[----:B-1----:R-:W-:Y:S01]  /*3230*/  FADD.FTZ R138, R138, R83 ;  /* 0x000000538a8a7221 */ /* 0x002fe20000010000 */
[----:B------:R-:W-:Y:S01]  /*3240*/  MOV R85, 0x1f ;  /* 0x0000001f00557802 */ /* 0x000fe20000000f00 */
[----:B------:R-:W-:Y:S01]  /*3250*/  IMAD.MOV.U32 R90, RZ, RZ, -0x1 ;  /* 0xffffffffff5a7424 */ /* 0x000fe200078e00ff */
[----:B------:R-:W-:-:S02]  /*3260*/  MOV R83, R137 ;  /* 0x0000008900537202 */ /* 0x000fc40000000f00 */
[----:B------:R-:W-:Y:S02]  /*3270*/  MOV R80, 0x3290 ;  /* 0x0000329000507802 */ /* 0x000fe40000000f00 */
[----:B------:R-:W-:Y:S05]  /*3280*/  CALL.REL.NOINC `($__internal_151_$__cuda_sm70_shflsync_bfly_p) ;  /* 0x0000036000007944 */ /* 0x000fea0003c00000 */
[----:B0-----:R-:W-:Y:S01]  /*3290*/  HFMA2.MMA R88, -RZ, RZ, 0, 1.1920928955078125e-07 ;  /* 0x00000002ff587435 */ /* 0x001fe200000001ff */
[----:B-1----:R-:W-:Y:S01]  /*32a0*/  MOV R82, R83 ;  /* 0x0000005300527202 */ /* 0x002fe20000000f00 */
[----:B------:R-:W-:Y:S01]  /*32b0*/  IMAD.MOV.U32 R83, RZ, RZ, R138 ;  /* 0x000000ffff537224 */ /* 0x000fe200078e008a */
[----:B------:R-:W-:Y:S01]  /*32c0*/  MOV R85, 0x1f ;  /* 0x0000001f00557802 */ /* 0x000fe20000000f00 */
[----:B------:R-:W-:Y:S01]  /*32d0*/  IMAD.MOV.U32 R90, RZ, RZ, -0x1 ;  /* 0xffffffffff5a7424 */ /* 0x000fe200078e00ff */
[----:B------:R-:W-:Y:S02]  /*32e0*/  MOV R80, 0x3300 ;  /* 0x0000330000507802 */ /* 0x000fe40000000f00 */
[----:B------:R-:W-:Y:S05]  /*32f0*/  CALL.REL.NOINC `($__internal_151_$__cuda_sm70_shflsync_bfly_p) ;  /* 0x000002f000007944 */ /* 0x000fea0003c00000 */
[----:B------:R-:W-:Y:S01]  /*3300*/  FADD.FTZ R137, R82, R137 ;  /* 0x0000008952897221 */ /* 0x000fe20000010000 */
[----:B0-----:R-:W-:Y:S01]  /*3310*/  HFMA2.MMA R88, -RZ, RZ, 0, 2.384185791015625e-07 ;  /* 0x00000004ff587435 */ /* 0x001fe200000001ff */
[----:B-1----:R-:W-:Y:S01]  /*3320*/  FADD.FTZ R138, R138, R83 ;  /* 0x000000538a8a7221 */ /* 0x002fe20000010000 */
[----:B------:R-:W-:Y:S01]  /*3330*/  MOV R85, 0x1f ;  /* 0x0000001f00557802 */ /* 0x000fe20000000f00 */
[----:B------:R-:W-:Y:S01]  /*3340*/  IMAD.MOV.U32 R90, RZ, RZ, -0x1 ;  /* 0xffffffffff5a7424 */ /* 0x000fe200078e00ff */
[----:B------:R-:W-:-:S02]  /*3350*/  MOV R83, R137 ;  /* 0x0000008900537202 */ /* 0x000fc40000000f00 */
[----:B------:R-:W-:Y:S02]  /*3360*/  MOV R80, 0x3380 ;  /* 0x0000338000507802 */ /* 0x000fe40000000f00 */
[----:B------:R-:W-:Y:S05]  /*3370*/  CALL.REL.NOINC `($__internal_151_$__cuda_sm70_shflsync_bfly_p) ;  /* 0x0000027000007944 */ /* 0x000fea0003c00000 */
[----:B0-----:R-:W-:Y:S01]  /*3380*/  HFMA2.MMA R88, -RZ, RZ, 0, 2.384185791015625e-07 ;  /* 0x00000004ff587435 */ /* 0x001fe200000001ff */
[----:B-1----:R-:W-:Y:S01]  /*3390*/  MOV R82, R83 ;  /* 0x0000005300527202 */ /* 0x002fe20000000f00 */
[----:B------:R-:W-:Y:S01]  /*33a0*/  IMAD.MOV.U32 R83, RZ, RZ, R138 ;  /* 0x000000ffff537224 */ /* 0x000fe200078e008a */
[----:B------:R-:W-:Y:S01]  /*33b0*/  MOV R85, 0x1f ;  /* 0x0000001f00557802 */ /* 0x000fe20000000f00 */
[----:B------:R-:W-:Y:S01]  /*33c0*/  IMAD.MOV.U32 R90, RZ, RZ, -0x1 ;  /* 0xffffffffff5a7424 */ /* 0x000fe200078e00ff */
[----:B------:R-:W-:Y:S02]  /*33d0*/  MOV R80, 0x33f0 ;  /* 0x000033f000507802 */ /* 0x000fe40000000f00 */
[----:B------:R-:W-:Y:S05]  /*33e0*/  CALL.REL.NOINC `($__internal_151_$__cuda_sm70_shflsync_bfly_p) ;  /* 0x0000020000007944 */ /* 0x000fea0003c00000 */
[----:B------:R-:W-:Y:S01]  /*33f0*/  FADD.FTZ R137, R82, R137 ;  /* 0x0000008952897221 */ /* 0x000fe20000010000 */
[----:B0-----:R-:W-:Y:S01]  /*3400*/  HFMA2.MMA R88, -RZ, RZ, 0, 4.76837158203125e-07 ;  /* 0x00000008ff587435 */ /* 0x001fe200000001ff */
[----:B-1----:R-:W-:Y:S01]  /*3410*/  FADD.FTZ R86, R138, R83 ;  /* 0x000000538a567221 */ /* 0x002fe20000010000 */
[----:B------:R-:W-:Y:S01]  /*3420*/  MOV R85, 0x1f ;  /* 0x0000001f00557802 */ /* 0x000fe20000000f00 */
[----:B------:R-:W-:Y:S01]  /*3430*/  IMAD.MOV.U32 R90, RZ, RZ, -0x1 ;  /* 0xffffffffff5a7424 */ /* 0x000fe200078e00ff */
[----:B------:R-:W-:-:S02]  /*3440*/  MOV R83, R137 ;  /* 0x0000008900537202 */ /* 0x000fc40000000f00 */
[----:B------:R-:W-:Y:S02]  /*3450*/  MOV R80, 0x3470 ;  /* 0x0000347000507802 */ /* 0x000fe40000000f00 */
[----:B------:R-:W-:Y:S05]  /*3460*/  CALL.REL.NOINC `($__internal_151_$__cuda_sm70_shflsync_bfly_p) ;  /* 0x0000018000007944 */ /* 0x000fea0003c00000 */
[----:B0-----:R-:W-:Y:S01]  /*3470*/  HFMA2.MMA R88, -RZ, RZ, 0, 4.76837158203125e-07 ;  /* 0x00000008ff587435 */ /* 0x001fe200000001ff */
[----:B-1----:R-:W-:Y:S01]  /*3480*/  MOV R82, R83 ;  /* 0x0000005300527202 */ /* 0x002fe20000000f00 */
[----:B------:R-:W-:Y:S01]  /*3490*/  IMAD.MOV.U32 R83, RZ, RZ, R86 ;  /* 0x000000ffff537224 */ /* 0x000fe200078e0056 */
[----:B------:R-:W-:Y:S01]  /*34a0*/  MOV R85, 0x1f ;  /* 0x0000001f00557802 */ /* 0x000fe20000000f00 */
[----:B------:R-:W-:Y:S01]  /*34b0*/  IMAD.MOV.U32 R90, RZ, RZ, -0x1 ;  /* 0xffffffffff5a7424 */ /* 0x000fe200078e00ff */
[----:B------:R-:W-:Y:S02]  /*34c0*/  MOV R80, 0x34e0 ;  /* 0x000034e000507802 */ /* 0x000fe40000000f00 */
[----:B------:R-:W-:Y:S05]  /*34d0*/  CALL.REL.NOINC `($__internal_151_$__cuda_sm70_shflsync_bfly_p) ;  /* 0x0000011000007944 */ /* 0x000fea0003c00000 */
[----:B------:R-:W-:Y:S01]  /*34e0*/  FADD.FTZ R84, R82, R137 ;  /* 0x0000008952547221 */ /* 0x000fe20000010000 */
[----:B0-----:R-:W-:Y:S01]  /*34f0*/  HFMA2.MMA R88, -RZ, RZ, 0, 9.5367431640625e-07 ;  /* 0x00000010ff587435 */ /* 0x001fe200000001ff */
[----:B-1----:R-:W-:Y:S01]  /*3500*/  FADD.FTZ R86, R86, R83 ;  /* 0x0000005356567221 */ /* 0x002fe20000010000 */
[----:B------:R-:W-:Y:S01]  /*3510*/  MOV R85, 0x1f ;  /* 0x0000001f00557802 */ /* 0x000fe20000000f00 */
[----:B------:R-:W-:Y:S01]  /*3520*/  IMAD.MOV.U32 R90, RZ, RZ, -0x1 ;  /* 0xffffffffff5a7424 */ /* 0x000fe200078e00ff */
[----:B------:R-:W-:-:S02]  /*3530*/  MOV R83, R84 ;  /* 0x0000005400537202 */ /* 0x000fc40000000f00 */
[----:B------:R-:W-:Y:S02]  /*3540*/  MOV R80, 0x3560 ;  /* 0x0000356000507802 */ /* 0x000fe40000000f00 */
[----:B------:R-:W-:Y:S05]  /*3550*/  CALL.REL.NOINC `($__internal_151_$__cuda_sm70_shflsync_bfly_p) ;  /* 0x0000009000007944 */ /* 0x000fea0003c00000 */
[----:B0-----:R-:W-:Y:S01]  /*3560*/  HFMA2.MMA R88, -RZ, RZ, 0, 9.5367431640625e-07 ;  /* 0x00000010ff587435 */ /* 0x001fe200000001ff */
[----:B-1----:R-:W-:Y:S01]  /*3570*/  MOV R87, R83 ;  /* 0x0000005300577202 */ /* 0x002fe20000000f00 */
[----:B------:R-:W-:Y:S01]  /*3580*/  IMAD.MOV.U32 R83, RZ, RZ, R86 ;  /* 0x000000ffff537224 */ /* 0x000fe200078e0056 */
[----:B------:R-:W-:Y:S01]  /*3590*/  MOV R85, 0x1f ;  /* 0x0000001f00557802 */ /* 0x000fe20000000f00 */
[----:B------:R-:W-:Y:S01]  /*35a0*/  IMAD.MOV.U32 R90, RZ, RZ, -0x1 ;  /* 0xffffffffff5a7424 */ /* 0x000fe200078e00ff */
[----:B------:R-:W-:Y:S02]  /*35b0*/  MOV R80, 0x35d0 ;  /* 0x000035d000507802 */ /* 0x000fe40000000f00 */
[----:B------:R-:W-:Y:S05]  /*35c0*/  CALL.REL.NOINC `($__internal_151_$__cuda_sm70_shflsync_bfly_p) ;  /* 0x0000002000007944 */ /* 0x000fea0003c00000 */
[----:B-1----:R-:W-:Y:S01]  /*35d0*/  MOV R81, R83 ;  /* 0x0000005300517202 */ /* 0x002fe20000000f00 */
[----:B0-----:R-:W-:Y:S05]  /*35e0*/  BRA `(.L_x_5447) ;  /* 0xffffdc9000007947 */ /* 0x001fea000383ffff */
        .weak           $__internal_151_$__cuda_sm70_shflsync_bfly_p
        .type           $__internal_151_$__cuda_sm70_shflsync_bfly_p,@function
        .size           $__internal_151_$__cuda_sm70_shflsync_bfly_p,(.L_x_7329 - $__internal_151_$__cuda_sm70_shflsync_bfly_p)
$__internal_151_$__cuda_sm70_shflsync_bfly_p:
[----:B------:R-:W-:Y:S01]  /*35f0*/  HFMA2.MMA R81, -RZ, RZ, 0, 0 ;  /* 0x00000000ff517435 */ /* 0x000fe200000001ff */
[----:B------:R-:W-:Y:S04]  /*3600*/  WARPSYNC R90 ;  /* 0x0000005a00007348 */ /* 0x000fe80003800000 */
[----:B------:R0:W1:Y:S01]  /*3610*/  SHFL.BFLY PT, R83, R83, R88, R85 ;  /* 0x0c00005853537389 */ /* 0x00006200000e0055 */
[----:B------:R-:W-:Y:S05]  /*3620*/  RET.REL.NODEC R80 `(_ZN10layer_norm13ln_bwd_kernelINS_13Kernel_traitsIf6__halffS2_fjLj512ELj1ELj4ELj1ELj16ENS_18Kernel_traits_baseILj512EfS2_fS2_fjLj128EEEEELb1ELb0ELb1ELb0EEEvNS_9BwdParamsE) ;  /* 0xffffc9d050007950 */ /* 0x000fea0003c3ffff */
.L_x_5448:
        /* <DEDUP_REMOVED lines=13> */
.L_x_7329:


//--------------------- .text._ZN10layer_norm22ln_bwd_finalize_kernelINS_22Kernel_traits_finalizeILj512Ef6__halffS2_fjLb0ELj1024ELj4ENS_18Kernel_traits_baseILj512EfS2_fS2_fjLj1024EEEEELb0ELb1EEEvNS_9BwdParamsE --------------------------
	.section	.text._ZN10layer_norm22ln_bwd_finalize_kernelINS_22Kernel_traits_finalizeILj512Ef6__halffS2_fjLb0ELj1024ELj4ENS_18Kernel_traits_baseILj512EfS2_fS2_fjLj1024EEEEELb0ELb1EEEvNS_9BwdParamsE,"ax",@progbits
	.sectioninfo	@"SHI_REGISTERS=32"
	.align	128
        .global         _ZN10layer_norm22ln_bwd_finalize_kernelINS_22Kernel_traits_finalizeILj512Ef6__halffS2_fjLb0ELj1024ELj4ENS_18Kernel_traits_baseILj512EfS2_fS2_fjLj1024EEEEELb0ELb1EEEvNS_9BwdParamsE
        .type           _ZN10layer_norm22ln_bwd_finalize_kernelINS_22Kernel_traits_finalizeILj512Ef6__halffS2_fjLb0ELj1024ELj4ENS_18Kernel_traits_baseILj512EfS2_fS2_fjLj1024EEEEELb0ELb1EEEvNS_9BwdParamsE,@function
        .size           _ZN10layer_norm22ln_bwd_finalize_kernelINS_22Kernel_traits_finalizeILj512Ef6__halffS2_fjLb0ELj1024ELj4ENS_18Kernel_traits_baseILj512EfS2_fS2_fjLj1024EEEEELb0ELb1EEEvNS_9BwdParamsE,(.L_x_7330 - _ZN10layer_norm22ln_bwd_finalize_kernelINS_22Kernel_traits_finalizeILj512Ef6__halffS2_fjLb0ELj1024ELj4ENS_18Kernel_traits_baseILj512EfS2_fS2_fjLj1024EEEEELb0ELb1EEEvNS_9BwdParamsE)
        .other          _ZN10layer_norm22ln_bwd_finalize_kernelINS_22Kernel_traits_finalizeILj512Ef6__halffS2_fjLb0ELj1024ELj4ENS_18Kernel_traits_baseILj512EfS2_fS2_fjLj1024EEEEELb0ELb1EEEvNS_9BwdParamsE,@"STO_CUDA_ENTRY STV_DEFAULT"
_ZN10layer_norm22ln_bwd_finalize_kernelINS_22Kernel_traits_finalizeILj512Ef6__halffS2_fjLb0ELj1024ELj4ENS_18Kernel_traits_baseILj512EfS2_fS2_fjLj1024EEEEELb0ELb1EEEvNS_9BwdParamsE:
.text._ZN10layer_norm22ln_bwd_finalize_kernelINS_22Kernel_traits_finalizeILj512Ef6__halffS2_fjLb0ELj1024ELj4ENS_18Kernel_traits_baseILj512EfS2_fS2_fjLj1024EEEEELb0ELb1EEEvNS_9BwdParamsE:
        /* <DEDUP_REMOVED lines=19> */
.L_x_5459:
        /* <DEDUP_REMOVED lines=27> */
.L_x_5453:
        /* <DEDUP_REMOVED lines=35> */
.L_x_5452:
[----:B------:R-:W-:Y:S05]  /*0510*/  BSYNC B1 ;  /* 0x0000000000017941 */ /* 0x000fea0003800000 */
.L_x_5451:
        /* <DEDUP_REMOVED lines=23> */
.L_x_5455:
[----:B------:R-:W-:Y:S05]  /*0690*/  BSYNC B1 ;  /* 0x0000000000017941 */ /* 0x000fea0003800000 */
.L_x_5454:
        /* <DEDUP_REMOVED lines=10> */
.L_x_5450:
[----:B------:R-:W-:Y:S05]  /*0740*/  BSYNC B0 ;  /* 0x0000000000007941 */ /* 0x000fea0003800000 */
.L_x_5449:
        /* <DEDUP_REMOVED lines=11> */
.L_x_5460:
        /* <DEDUP_REMOVED lines=18> */
.L_x_5461:
[----:B------:R-:W-:Y:S01]  /*0920*/  @!P1 SHF.R.U32.HI R2, RZ, 0x3, R0 ;  /* 0x00000003ff029819 */ /* 0x000fe20000011600 */
[----:B---3--:R-:W-:Y:S02]  /*0930*/  FADD.FTZ R5, R5, R10 ;  /* 0x0000000a05057221 */ /* 0x008fe40000010000 */
[----:B--2---:R-:W-:Y:S01]  /*0940*/  FADD.FTZ R7, R7, R4 ;  /* 0x0000000407077221 */ /* 0x004fe20000010000 */
[----:B------:R-:W-:-:S05]  /*0950*/  @!P1 LOP3.LUT R2, R2, 0x1ffffffc, RZ, 0xc0, !PT ;  /* 0x1ffffffc02029812 */ /* 0x000fca00078ec0ff */
[----:B------:R2:W-:Y:S04]  /*0960*/  @!P1 STS [R2+0x2000], R5 ;  /* 0x0020000502009388 */ /* 0x0005e80000000800 */
[----:B------:R2:W-:Y:S02]  /*0970*/  @!P1 STS [R2+0x2080], R7 ;  /* 0x0020800702009388 */ /* 0x0005e40000000800 */
.L_x_5456:
        /* <DEDUP_REMOVED lines=14> */
.L_x_5457:
[----:B------:R-:W-:Y:S01]  /*0a60*/  HFMA2.MMA R9, -RZ, RZ, 0, 5.9604644775390625e-08 ;  /* 0x00000001ff097435 */ /* 0x000fe200000001ff */
[----:B--2---:R-:W-:Y:S01]  /*0a70*/  IMAD.MOV.U32 R10, RZ, RZ, R4 ;  /* 0x000000ffff0a7224 */ /* 0x004fe200078e0004 */
[----:B------:R-:W-:Y:S01]  /*0a80*/  MOV R11, 0xffffffff ;  /* 0xffffffff000b7802 */ /* 0x000fe20000000f00 */
[----:B------:R-:W-:Y:S01]  /*0a90*/  IMAD.MOV.U32 R6, RZ, RZ, 0x1f ;  /* 0x0000001fff067424 */ /* 0x000fe200078e00ff */
[----:B------:R-:W-:-:S02]  /*0aa0*/  MOV R2, 0xac0 ;  /* 0x00000ac000027802 */ /* 0x000fc40000000f00 */
[----:B01----:R-:W-:Y:S05]  /*0ab0*/  CALL.REL.NOINC `($__internal_152_$__cuda_sm70_shflsync_bfly_p) ;  /* 0x000003c000007944 */ /* 0x003fea0003c00000 */
[----:B-1----:R-:W-:Y:S01]  /*0ac0*/  MOV R3, R6 ;  /* 0x0000000600037202 */ /* 0x002fe20000000f00 */
[----:B0-----:R-:W-:Y:S05]  /*0ad0*/  BRA `(.L_x_5460) ;  /* 0xfffffd2000007947 */ /* 0x001fea000383ffff */
.L_x_5458:
[----:B------:R-:W-:Y:S01]  /*0ae0*/  HFMA2.MMA R9, -RZ, RZ, 0, 1.1920928955078125e-07 ;  /* 0x00000002ff097435 */ /* 0x000fe200000001ff */
[----:B------:R-:W-:Y:S01]  /*0af0*/  IMAD.MOV.U32 R10, RZ, RZ, R13 ;  /* 0x000000ffff0a7224 */ /* 0x000fe200078e000d */
[----:B------:R-:W-:Y:S01]  /*0b00*/  MOV R6, 0x1f ;  /* 0x0000001f00067802 */ /* 0x000fe20000000f00 */
[----:B------:R-:W-:Y:S01]  /*0b10*/  IMAD.MOV.U32 R11, RZ, RZ, -0x1 ;  /* 0xffffffffff0b7424 */ /* 0x000fe200078e00ff */
[----:B------:R-:W-:-:S02]  /*0b20*/  MOV R2, 0xb40 ;  /* 0x00000b4000027802 */ /* 0x000fc40000000f00 */
[----:B012---:R-:W-:Y:S05]  /*0b30*/  CALL.REL.NOINC `($__internal_152_$__cuda_sm70_shflsync_bfly_p) ;  /* 0x0000034000007944 */ /* 0x007fea0003c00000 */
[----:B0-----:R-:W-:Y:S01]  /*0b40*/  HFMA2.MMA R9, -RZ, RZ, 0, 2.384185791015625e-07 ;  /* 0x00000004ff097435 */ /* 0x001fe200000001ff */
[----:B-1----:R-:W-:Y:S01]  /*0b50*/  FADD.FTZ R10, R13, R6 ;  /* 0x000000060d0a7221 */ /* 0x002fe20000010000 */
[----:B------:R-:W-:Y:S01]  /*0b60*/  MOV R6, 0x1f ;  /* 0x0000001f00067802 */ /* 0x000fe20000000f00 */
[----:B------:R-:W-:Y:S01]  /*0b70*/  IMAD.MOV.U32 R11, RZ, RZ, -0x1 ;  /* 0xffffffffff0b7424 */ /* 0x000fe200078e00ff */
[----:B------:R-:W-:-:S02]  /*0b80*/  MOV R2, 0xba0 ;  /* 0x00000ba000027802 */ /* 0x000fc40000000f00 */
[----:B------:R-:W-:Y:S05]  /*0b90*/  CALL.REL.NOINC `($__internal_152_$__cuda_sm70_shflsync_bfly_p) ;  /* 0x000002e000007944 */ /* 0x000fea0003c00000 */
[----:B0-----:R-:W-:Y:S01]  /*0ba0*/  HFMA2.MMA R9, -RZ, RZ, 0, 4.76837158203125e-07 ;  /* 0x00000008ff097435 */ /* 0x001fe200000001ff */
[----:B-1----:R-:W-:Y:S01]  /*0bb0*/  FADD.FTZ R10, R10, R6 ;  /* 0x000000060a0a7221 */ /* 0x002fe20000010000 */
[----:B------:R-:W-:Y:S01]  /*0bc0*/  MOV R6, 0x1f ;  /* 0x0000001f00067802 */ /* 0x000fe20000000f00 */
[----:B------:R-:W-:Y:S01]  /*0bd0*/  IMAD.MOV.U32 R11, RZ, RZ, -0x1 ;  /* 0xffffffffff0b7424 */ /* 0x000fe200078e00ff */
[----:B------:R-:W-:-:S02]  /*0be0*/  MOV R2, 0xc00 ;  /* 0x00000c0000027802 */ /* 0x000fc40000000f00 */
[----:B------:R-:W-:Y:S05]  /*0bf0*/  CALL.REL.NOINC `($__internal_152_$__cuda_sm70_shflsync_bfly_p) ;  /* 0x0000028000007944 */ /* 0x000fea0003c00000 */
[----:B-1----:R-:W-:Y:S01]  /*0c00*/  FADD.FTZ R4, R10, R6 ;  /* 0x000000060a047221 */ /* 0x002fe20000010000 */
[----:B0-----:R-:W-:Y:S01]  /*0c10*/  HFMA2.MMA R9, -RZ, RZ, 0, 9.5367431640625e-07 ;  /* 0x00000010ff097435 */ /* 0x001fe200000001ff */
[----:B------:R-:W-:Y:S01]  /*0c20*/  MOV R6, 0x1f ;  /* 0x0000001f00067802 */ /* 0x000fe20000000f00 */
[----:B------:R-:W-:Y:S01]  /*0c30*/  IMAD.MOV.U32 R11, RZ, RZ, -0x1 ;  /* 0xffffffffff0b7424 */ /* 0x000fe200078e00ff */
[----:B------:R-:W-:-:S02]  /*0c40*/  MOV R2, 0xc70 ;  /* 0x00000c7000027802 */ /* 0x000fc40000000f00 */
[----:B------:R-:W-:Y:S02]  /*0c50*/  MOV R10, R4 ;  /* 0x00000004000a7202 */ /* 0x000fe40000000f00 */
[----:B------:R-:W-:Y:S05]  /*0c60*/  CALL.REL.NOINC `($__internal_152_$__cuda_sm70_shflsync_bfly_p) ;  /* 0x0000021000007944 */ /* 0x000fea0003c00000 */
[----:B0-----:R-:W-:Y:S01]  /*0c70*/  HFMA2.MMA R9, -RZ, RZ, 0, 5.9604644775390625e-08 ;  /* 0x00000001ff097435 */ /* 0x001fe200000001ff */
[----:B-1----:R-:W-:Y:S01]  /*0c80*/  MOV R7, R6 ;  /* 0x0000000600077202 */ /* 0x002fe20000000f00 */
[----:B------:R-:W-:Y:S01]  /*0c90*/  IMAD.MOV.U32 R10, RZ, RZ, R5 ;  /* 0x000000ffff0a7224 */ /* 0x000fe200078e0005 */
[----:B------:R-:W-:Y:S01]  /*0ca0*/  MOV R6, 0x1f ;  /* 0x0000001f00067802 */ /* 0x000fe20000000f00 */
[----:B------:R-:W-:Y:S01]  /*0cb0*/  IMAD.MOV.U32 R11, RZ, RZ, -0x1 ;  /* 0xffffffffff0b7424 */ /* 0x000fe200078e00ff */
[----:B------:R-:W-:Y:S02]  /*0cc0*/  MOV R2, 0xce0 ;  /* 0x00000ce000027802 */ /* 0x000fe40000000f00 */
[----:B------:R-:W-:Y:S05]  /*0cd0*/  CALL.REL.NOINC `($__internal_152_$__cuda_sm70_shflsync_bfly_p) ;  /* 0x000001a000007944 */ /* 0x000fea0003c00000 */
[----:B0-----:R-:W-:Y:S01]  /*0ce0*/  HFMA2.MMA R9, -RZ, RZ, 0, 1.1920928955078125e-07 ;  /* 0x00000002ff097435 */ /* 0x001fe200000001ff */
[----:B-1----:R-:W-:Y:S01]  /*0cf0*/  FADD.FTZ R10, R5, R6 ;  /* 0x00000006050a7221 */ /* 0x002fe20000010000 */
[----:B------:R-:W-:Y:S01]  /*0d00*/  MOV R6, 0x1f ;  /* 0x0000001f00067802 */ /* 0x000fe20000000f00 */
[----:B------:R-:W-:Y:S01]  /*0d10*/  IMAD.MOV.U32 R11, RZ, RZ, -0x1 ;  /* 0xffffffffff0b7424 */ /* 0x000fe200078e00ff */
[----:B------:R-:W-:Y:S02]  /*0d20*/  MOV R2, 0xd40 ;  /* 0x00000d4000027802 */ /* 0x000fe40000000f00 */
[----:B------:R-:W-:Y:S05]  /*0d30*/  CALL.REL.NOINC `($__internal_152_$__cuda_sm70_shflsync_bfly_p) ;  /* 0x0000014000007944 */ /* 0x000fea0003c00000 */
        /* <DEDUP_REMOVED lines=12> */
[----:B0-----:R-:W-:Y:S01]  /*0e00*/  HFMA2.MMA R9, -RZ, RZ, 0, 9.5367431640625e-07 ;  /* 0x00000010ff097435 */ /* 0x001fe200000001ff */
[----:B-1----:R-:W-:Y:S01]  /*0e10*/  FADD.FTZ R10, R10, R6 ;  /* 0x000000060a0a7221 */ /* 0x002fe20000010000 */
[----:B------:R-:W-:Y:S01]  /*0e20*/  MOV R6, 0x1f ;  /* 0x0000001f00067802 */ /* 0x000fe20000000f00 */
[----:B------:R-:W-:Y:S01]  /*0e30*/  IMAD.MOV.U32 R11, RZ, RZ, -0x1 ;  /* 0xffffffffff0b7424 */ /* 0x000fe200078e00ff */
[----:B------:R-:W-:-:S02]  /*0e40*/  MOV R2, 0xe60 ;  /* 0x00000e6000027802 */ /* 0x000fc40000000f00 */
[----:B------:R-:W-:Y:S05]  /*0e50*/  CALL.REL.NOINC `($__internal_152_$__cuda_sm70_shflsync_bfly_p) ;  /* 0x0000002000007944 */ /* 0x000fea0003c00000 */
[----:B-1----:R-:W-:Y:S01]  /*0e60*/  MOV R5, R6 ;  /* 0x0000000600057202 */ /* 0x002fe20000000f00 */
[----:B0-----:R-:W-:Y:S05]  /*0e70*/  BRA `(.L_x_5461) ;  /* 0xfffffaa000007947 */ /* 0x001fea000383ffff */
        .weak           $__internal_152_$__cuda_sm70_shflsync_bfly_p
        .type           $__internal_152_$__cuda_sm70_shflsync_bfly_p,@function
        .size           $__internal_152_$__cuda_sm70_shflsync_bfly_p,(.L_x_7330 - $__internal_152_$__cuda_sm70_shflsync_bfly_p)
$__internal_152_$__cuda_sm70_shflsync_bfly_p:
[----:B------:R-:W-:Y:S01]  /*0e80*/  HFMA2.MMA R3, -RZ, RZ, 0, 0 ;  /* 0x00000000ff037435 */ /* 0x000fe200000001ff */
[----:B------:R-:W-:Y:S04]  /*0e90*/  WARPSYNC R11 ;  /* 0x0000000b00007348 */ /* 0x000fe80003800000 */
[----:B------:R0:W1:Y:S01]  /*0ea0*/  SHFL.BFLY PT, R6, R10, R9, R6 ;  /* 0x0c0000090a067389 */ /* 0x00006200000e0006 */
[----:B------:R-:W-:Y:S05]  /*0eb0*/  RET.REL.NODEC R2 `(_ZN10layer_norm22ln_bwd_finalize_kernelINS_22Kernel_traits_finalizeILj512Ef6__halffS2_fjLb0ELj1024ELj4ENS_18Kernel_traits_baseILj512EfS2_fS2_fjLj1024EEEEELb0ELb1EEEvNS_9BwdParamsE) ;  /* 0xfffff14002007950 */ /* 0x000fea0003c3ffff */
.L_x_5462:
        /* <DEDUP_REMOVED lines=12> */
.L_x_7330:


//--------------------- .text._ZN10layer_norm13ln_bwd_kernelINS_13Kernel_traitsIf6__halffS2_fjLj512ELj1ELj4ELj1ELj16ENS_18Kernel_traits_baseILj512EfS2_fS2_fjLj128EEEEELb1ELb0ELb1ELb1EEEvNS_9BwdParamsE --------------------------
	.section	.text._ZN10layer_norm13ln_bwd_kernelINS_13Kernel_traitsIf6__halffS2_fjLj512ELj1ELj4ELj1ELj16ENS_18Kernel_traits_baseILj512EfS2_fS2_fjLj128EEEEELb1ELb0ELb1ELb1EEEvNS_9BwdParamsE,"ax",@progbits
	.sectioninfo	@"SHI_REGISTERS=144"
	.align	128
        .global         _ZN10layer_norm13ln_bwd_kernelINS_13Kernel_traitsIf6__halffS2_fjLj512ELj1ELj4ELj1ELj16ENS_18Kernel_traits_baseILj512EfS2_fS2_fjLj128EEEEELb1ELb0ELb1ELb1EEEvNS_9BwdParamsE
        .type           _ZN10layer_norm13ln_bwd_kernelINS_13Kernel_traitsIf6__halffS2_fjLj512ELj1ELj4ELj1ELj16ENS_18Kernel_traits_baseILj512EfS2_fS2_fjLj128EEEEELb1ELb0ELb1ELb1EEEvNS_9BwdParamsE,@function
        .size           _ZN10layer_norm13ln_bwd_kernelINS_13Kernel_traitsIf6__halffS2_fjLj512ELj1ELj4ELj1ELj16ENS_18Kernel_traits_baseILj512EfS2_fS2_fjLj128EEEEELb1ELb0ELb1ELb1EEEvNS_9BwdParamsE,(.L_x_7331 - _ZN10layer_norm13ln_bwd_kernelINS_13Kernel_traitsIf6__halffS2_fjLj512ELj1ELj4ELj1ELj16ENS_18Kernel_traits_baseILj512EfS2_fS2_fjLj128EEEEELb1ELb0ELb1ELb1EEEvNS_9BwdParamsE)
        .other          _ZN10layer_norm13ln_bwd_kernelINS_13Kernel_traitsIf6__halffS2_fjLj512ELj1ELj4ELj1ELj16ENS_18Kernel_traits_baseILj512EfS2_fS2_fjLj128EEEEELb1ELb0ELb1ELb1EEEvNS_9BwdParamsE,@"STO_CUDA_ENTRY STV_DEFAULT"
_ZN10layer_norm13ln_bwd_kernelINS_13Kernel_traitsIf6__halffS2_fjLj512ELj1ELj4ELj1ELj16ENS_18Kernel_traits_baseILj512EfS2_fS2_fjLj128EEEEELb1ELb0ELb1ELb1EEEvNS_9BwdParamsE:
.text._ZN10layer_norm13ln_bwd_kernelINS_13Kernel_traitsIf6__halffS2_fjLj512ELj1ELj4ELj1ELj16ENS_18Kernel_traits_baseILj512EfS2_fS2_fjLj128EEEEELb1ELb0ELb1ELb1EEEvNS_9BwdParamsE:
        /* <DEDUP_REMOVED lines=26> */
.L_x_5464:
        /* <DEDUP_REMOVED lines=25> */
.L_x_5503:
        /* <DEDUP_REMOVED lines=41> */
.L_x_5467:
        /* <DEDUP_REMOVED lines=41> */
[--C-:B------:R-:W-:Y:S02]  /*0850*/  HADD2.F32 R119, -RZ, R104.reuse.H0_H0 ;  /* 0x20000068ff777230 */ /* 0x100fe40000004100 */
[----:B------:R-:W-:Y:S01]  /*0860*/  HADD2.F32 R116, -RZ, R104.H1_H1 ;  /* 0x30000068ff747230 */ /* 0x000fe20000004100 */
        /* <DEDUP_REMOVED lines=8> */
[----:B------:R-:W-:Y:S01]  /*08f0*/  HADD2.F32 R125, -RZ, R105.H0_H0 ;  /* 0x20000069ff7d7230 */ /* 0x000fe20000004100 */
        /* <DEDUP_REMOVED lines=8> */
[----:B------:R-:W-:Y:S01]  /*0980*/  HADD2.F32 R118, -RZ, R105.H1_H1 ;  /* 0x30000069ff767230 */ /* 0x000fe20000004100 */
[C---:B------:R-:W-:Y:S01]  /*0990*/  FADD.FTZ R113, -R128.reuse, R113 ;  /* 0x0000007180717221 */ /* 0x040fe20000010100 */
[--C-:B------:R-:W-:Y:S01]  /*09a0*/  HADD2.F32 R121, -RZ, R97.reuse.H0_H0 ;  /* 0x20000061ff797230 */ /* 0x100fe20000004100 */
[----:B------:R-:W-:Y:S01]  /*09b0*/  FADD.FTZ R135, -R128, R110 ;  /* 0x0000006e80877221 */ /* 0x000fe20000010100 */
[----:B------:R-:W-:Y:S01]  /*09c0*/  HADD2.F32 R120, -RZ, R97.H1_H1 ;  /* 0x30000061ff787230 */ /* 0x000fe20000004100 */
[----:B------:R-:W-:Y:S02]  /*09d0*/  FMUL.FTZ R110, R34, R125 ;  /* 0x0000007d226e7220 */ /* 0x000fe40000410000 */
[----:B------:R-:W-:Y:S01]  /*09e0*/  FADD.FTZ R117, R88, R111 ;  /* 0x0000006f58757221 */ /* 0x000fe20000010000 */
[--C-:B0-----:R-:W-:Y:S01]  /*09f0*/  HADD2.F32 R83, -RZ, R98.reuse.H0_H0 ;  /* 0x20000062ff537230 */ /* 0x101fe20000004100 */
[----:B------:R-:W-:Y:S01]  /*0a00*/  FADD.FTZ R103, -R128, R103 ;  /* 0x0000006780677221 */ /* 0x000fe20000010100 */
[----:B------:R-:W-:Y:S01]  /*0a10*/  HADD2.F32 R82, -RZ, R98.H1_H1 ;  /* 0x30000062ff527230 */ /* 0x000fe20000004100 */
[----:B------:R-:W-:-:S02]  /*0a20*/  FMUL.FTZ R97, R86, R123 ;  /* 0x0000007b56617220 */ /* 0x000fc40000410000 */
[----:B------:R-:W-:Y:S01]  /*0a30*/  FFMA.FTZ R116, R90, R111, R116 ;  /* 0x0000006f5a747223 */ /* 0x000fe20000010074 */
[----:B------:R-:W-:Y:S01]  /*0a40*/  HADD2.F32 R127, -RZ, R106.H0_H0 ;  /* 0x2000006aff7f7230 */ /* 0x000fe20000004100 */
[----:B------:R-:W-:Y:S01]  /*0a50*/  FMUL.FTZ R98, R86, R113 ;  /* 0x0000007156627220 */ /* 0x000fe20000410000 */
[--C-:B------:R-:W-:Y:S01]  /*0a60*/  HADD2.F32 R133, -RZ, R96.reuse.H0_H0 ;  /* 0x20000060ff857230 */ /* 0x100fe20000004100 */
[----:B------:R-:W-:Y:S01]  /*0a70*/  FMUL.FTZ R113, R35, R118 ;  /* 0x0000007623717220 */ /* 0x000fe20000410000 */
[----:B------:R-:W-:Y:S01]  /*0a80*/  HADD2.F32 R126, -RZ, R96.H1_H1 ;  /* 0x30000060ff7e7230 */ /* 0x000fe20000004100 */
[----:B------:R-:W-:Y:S02]  /*0a90*/  FADD.FTZ R88, R117, R110 ;  /* 0x0000006e75587221 */ /* 0x000fe40000010000 */
[----:B------:R-:W-:Y:S02]  /*0aa0*/  FADD.FTZ R105, -R128, R112 ;  /* 0x0000007080697221 */ /* 0x000fe40000010100 */
[----:B------:R-:W-:-:S02]  /*0ab0*/  FMUL.FTZ R96, R86, R103 ;  /* 0x0000006756607220 */ /* 0x000fc40000410000 */
[----:B------:R-:W-:Y:S01]  /*0ac0*/  FFMA.FTZ R116, R97, R110, R116 ;  /* 0x0000006e61747223 */ /* 0x000fe20000010074 */
[----:B------:R-:W-:Y:S01]  /*0ad0*/  HADD2.F32 R122, -RZ, R106.H1_H1 ;  /* 0x3000006aff7a7230 */ /* 0x000fe20000004100 */
[----:B------:R-:W-:Y:S01]  /*0ae0*/  FADD.FTZ R115, -R128, R115 ;  /* 0x0000007380737221 */ /* 0x000fe20000010100 */
[--C-:B------:R-:W-:Y:S01]  /*0af0*/  HADD2.F32 R81, -RZ, R99.reuse.H0_H0 ;  /* 0x20000063ff517230 */ /* 0x100fe20000004100 */
[----:B------:R-:W-:Y:S01]  /*0b00*/  FFMA.FTZ R36, R91, R119, R36 ;  /* 0x000000775b247223 */ /* 0x000fe20000010024 */
[----:B------:R-:W-:Y:S01]  /*0b10*/  HADD2.F32 R80, -RZ, R99.H1_H1 ;  /* 0x30000063ff507230 */ /* 0x000fe20000004100 */
[----:B------:R-:W-:Y:S02]  /*0b20*/  FADD.FTZ R52, R52, R119 ;  /* 0x0000007734347221 */ /* 0x000fe40000010000 */
[----:B------:R-:W-:Y:S02]  /*0b30*/  FMUL.FTZ R112, R28, R127 ;  /* 0x0000007f1c707220 */ /* 0x000fe40000410000 */
[----:B------:R-:W-:-:S02]  /*0b40*/  FADD.FTZ R119, R88, R113 ;  /* 0x0000007158777221 */ /* 0x000fc40000010000 */
[----:B------:R-:W-:Y:S02]  /*0b50*/  FMUL.FTZ R99, R86, R105 ;  /* 0x0000006956637220 */ /* 0x000fe40000410000 */
[----:B------:R-:W-:Y:S01]  /*0b60*/  FFMA.FTZ R88, R96, R113, R116 ;  /* 0x0000007160587223 */ /* 0x000fe20000010074 */
[--C-:B------:R-:W-:Y:S01]  /*0b70*/  HADD2.F32 R129, -RZ, R107.reuse.H0_H0 ;  /* 0x2000006bff817230 */ /* 0x100fe20000004100 */
[----:B------:R-:W-:Y:S01]  /*0b80*/  FMUL.FTZ R100, R86, R115 ;  /* 0x0000007356647220 */ /* 0x000fe20000410000 */
[----:B------:R-:W-:Y:S01]  /*0b90*/  HADD2.F32 R124, -RZ, R107.H1_H1 ;  /* 0x3000006bff7c7230 */ /* 0x000fe20000004100 */
        /* <DEDUP_REMOVED lines=73> */
.L_x_5468:
[----:B0-----:R-:W-:Y:S05]  /*1030*/  BSYNC B1 ;  /* 0x0000000000017941 */ /* 0x001fea0003800000 */
.L_x_5466:
[----:B-----5:R-:W-:Y:S02]  /*1040*/  MOV R80, R84 ;  /* 0x0000005400507202 */ /* 0x020fe40000000f00 */
[----:B------:R-:W-:Y:S02]  /*1050*/  MOV R81, R2 ;  /* 0x0000000200517202 */ /* 0x000fe40000000f00 */
[----:B------:R-:W-:-:S02]  /*1060*/  PRMT R131, R80, 0x7610, R131 ;  /* 0x0000761050837816 */ /* 0x000fc40000000083 */
[----:B------:R-:W-:Y:S01]  /*1070*/  PRMT R128, R81, 0x7610, R128 ;  /* 0x0000761051807816 */ /* 0x000fe20000000080 */
[----:B------:R-:W-:Y:S05]  /*1080*/  BRA.DIV ~URZ, `(.L_x_5469) ;  /* 0x00001d027f007947 */ /* 0x000fea000b800000 */
[----:B------:R0:W2:Y:S02]  /*1090*/  SHFL.BFLY PT, R83, R88, 0x1, 0x1f ;  /* 0x0c201f0058537f89 */ /* 0x0000a400000e0000 */
.L_x_5504:
        /* <DEDUP_REMOVED lines=18> */
.L_x_5505:
        /* <DEDUP_REMOVED lines=23> */
.L_x_5472:
[----:B------:R-:W-:Y:S05]  /*1330*/  BSYNC B1 ;  /* 0x0000000000017941 */ /* 0x000fea0003800000 */
.L_x_5471:
        /* <DEDUP_REMOVED lines=17> */
.L_x_5474:
[----:B------:R-:W-:Y:S05]  /*1450*/  BSYNC B1 ;  /* 0x0000000000017941 */ /* 0x000fea0003800000 */
.L_x_5473:
        /* <DEDUP_REMOVED lines=10> */
.L_x_5476:
[----:B------:R-:W-:Y:S05]  /*1500*/  BSYNC B1 ;  /* 0x0000000000017941 */ /* 0x000fea0003800000 */
.L_x_5475:
        /* <DEDUP_REMOVED lines=10> */
.L_x_5478:
[----:B------:R-:W-:Y:S05]  /*15b0*/  BSYNC B1 ;  /* 0x0000000000017941 */ /* 0x000fea0003800000 */
.L_x_5477:
        /* <DEDUP_REMOVED lines=29> */
.L_x_5480:
[----:B------:R-:W-:Y:S05]  /*1790*/  BSYNC B1 ;  /* 0x0000000000017941 */ /* 0x000fea0003800000 */
.L_x_5479:
        /* <DEDUP_REMOVED lines=17> */
.L_x_5482:
[----:B------:R-:W-:Y:S05]  /*18b0*/  BSYNC B1 ;  /* 0x0000000000017941 */ /* 0x000fea0003800000 */
.L_x_5481:
        /* <DEDUP_REMOVED lines=18> */
.L_x_5484:
[----:B------:R-:W-:Y:S05]  /*19e0*/  BSYNC B1 ;  /* 0x0000000000017941 */ /* 0x000fea0003800000 */
.L_x_5483:
[----:B------:R-:W-:Y:S01]  /*19f0*/  @P1 FMUL.FTZ R83, R83, c[0x0][0x1e8] ;  /* 0x00007a0053531a20 */ /* 0x000fe20000410000 */
[----:B------:R-:W-:Y:S01]  /*1a00*/  @P1 F2FP.PACK_AB R129, RZ, R129 ;  /* 0x00000081ff81123e */ /* 0x000fe200000000ff */
[----:B------:R-:W-:Y:S01]  /*1a10*/  BSSY B1, `(.L_x_5485) ;  /* 0x0000017000017945 */ /* 0x000fe20003800000 */
[----:B------:R-:W-:Y:S01]  /*1a20*/  @P1 F2FP.PACK_AB R95, RZ, R95 ;  /* 0x0000005fff5f123e */ /* 0x000fe200000000ff */
[----:B------:R-:W-:Y:S01]  /*1a30*/  @P1 FMUL.FTZ R84, R131, c[0x0][0x1ec] ;  /* 0x00007b0083541a20 */ /* 0x000fe20000410000 */
[----:B------:R-:W-:Y:S02]  /*1a40*/  @P1 FSEL R83, R83, RZ, P4 ;  /* 0x000000ff53531208 */ /* 0x000fe40002000000 */
[----:B------:R-:W-:Y:S02]  /*1a50*/  @!P0 ISETP.NE.U32.AND P4, PT, RZ, c[0x0][0x218], PT ;  /* 0x00008600ff008a0c */ /* 0x000fe40003f85070 */
[----:B------:R-:W-:Y:S02]  /*1a60*/  @P1 F2FP.PACK_AB R130, RZ, R130 ;  /* 0x00000082ff82123e */ /* 0x000fe400000000ff */
[----:B------:R-:W-:-:S02]  /*1a70*/  @P1 PRMT R76, R129, 0x7610, R76 ;  /* 0x00007610814c1816 */ /* 0x000fc4000000004c */
[----:B------:R-:W-:Y:S02]  /*1a80*/  @P1 F2FP.PACK_AB R132, RZ, R132 ;  /* 0x00000084ff84123e */ /* 0x000fe400000000ff */
[----:B------:R-:W-:Y:S02]  /*1a90*/  @P1 PRMT R77, R95, 0x7610, R77 ;  /* 0x000076105f4d1816 */ /* 0x000fe4000000004d */
[----:B------:R-:W-:Y:S02]  /*1aa0*/  @!P0 ISETP.NE.AND.EX P4, PT, RZ, c[0x0][0x21c], PT, P4 ;  /* 0x00008700ff008a0c */ /* 0x000fe40003f85340 */
[----:B------:R-:W-:Y:S02]  /*1ab0*/  @P1 PRMT R76, R76, 0x5410, R130 ;  /* 0x000054104c4c1816 */ /* 0x000fe40000000082 */
[----:B------:R-:W-:Y:S02]  /*1ac0*/  @P1 LOP3.LUT P5, RZ, R85, 0xff000000, RZ, 0xc0, !PT ;  /* 0xff00000055ff1812 */ /* 0x000fe400078ac0ff */
[----:B------:R-:W-:-:S02]  /*1ad0*/  @P1 LEA.HI.SX32 R94, R134, R133, 0x1d ;  /* 0x00000085865e1211 */ /* 0x000fc400078feaff */
[----:B------:R-:W-:Y:S02]  /*1ae0*/  @P1 PRMT R77, R77, 0x5410, R132 ;  /* 0x000054104d4d1816 */ /* 0x000fe40000000084 */
        /* <DEDUP_REMOVED lines=9> */
.L_x_5486:
[----:B------:R-:W-:Y:S05]  /*1b80*/  BSYNC B1 ;  /* 0x0000000000017941 */ /* 0x000fea0003800000 */
.L_x_5485:
[----:B------:R-:W-:Y:S01]  /*1b90*/  @P1 FMUL.FTZ R85, R130, c[0x0][0x1ec] ;  /* 0x00007b0082551a20 */ /* 0x000fe20000410000 */
[----:B------:R-:W-:Y:S01]  /*1ba0*/  @P1 F2FP.PACK_AB R95, RZ, R83 ;  /* 0x00000053ff5f123e */ /* 0x000fe200000000ff */
        /* <DEDUP_REMOVED lines=8> */
[----:B------:R-:W-:-:S02]  /*1c30*/  @P1 F2FP.PACK_AB R129, RZ, R84 ;  /* 0x00000054ff81123e */ /* 0x000fc400000000ff */
[----:B------:R-:W-:Y:S01]  /*1c40*/  @P1 F2FP.PACK_AB R130, RZ, R85 ;  /* 0x00000055ff82123e */ /* 0x000fe200000000ff */
        /* <DEDUP_REMOVED lines=21> */
.L_x_5488:
[----:B------:R-:W-:Y:S05]  /*1da0*/  BSYNC B1 ;  /* 0x0000000000017941 */ /* 0x000fea0003800000 */
.L_x_5487:
        /* <DEDUP_REMOVED lines=14> */
.L_x_5490:
[----:B------:R-:W-:Y:S05]  /*1e90*/  BSYNC B1 ;  /* 0x0000000000017941 */ /* 0x000fea0003800000 */
.L_x_5489:
        /* <DEDUP_REMOVED lines=10> */
.L_x_5492:
[----:B------:R-:W-:Y:S05]  /*1f40*/  BSYNC B1 ;  /* 0x0000000000017941 */ /* 0x000fea0003800000 */
.L_x_5491:
        /* <DEDUP_REMOVED lines=30> */
.L_x_5494:
[----:B------:R-:W-:Y:S05]  /*2130*/  BSYNC B1 ;  /* 0x0000000000017941 */ /* 0x000fea0003800000 */
.L_x_5493:
        /* <DEDUP_REMOVED lines=8> */
.L_x_5496:
[----:B------:R-:W-:Y:S05]  /*21c0*/  BSYNC B1 ;  /* 0x0000000000017941 */ /* 0x000fea0003800000 */
.L_x_5495:
        /* <DEDUP_REMOVED lines=8> */
.L_x_5498:
[----:B------:R-:W-:Y:S05]  /*2250*/  BSYNC B1 ;  /* 0x0000000000017941 */ /* 0x000fea0003800000 */
.L_x_5497:
        /* <DEDUP_REMOVED lines=17> */
.L_x_5500:
[----:B------:R-:W-:Y:S05]  /*2370*/  BSYNC B1 ;  /* 0x0000000000017941 */ /* 0x000fea0003800000 */
.L_x_5499:
        /* <DEDUP_REMOVED lines=39> */
.L_x_5502:
[----:B------:R-:W-:Y:S05]  /*25f0*/  BSYNC B1 ;  /* 0x0000000000017941 */ /* 0x000fea0003800000 */
.L_x_5501:
        /* <DEDUP_REMOVED lines=9> */
[----:B------:R-:W-:Y:S01]  /*2690*/  @P1 F2FP.PACK_AB R0, RZ, R81 ;  /* 0x00000051ff00123e */ /* 0x000fe200000000ff */
        /* <DEDUP_REMOVED lines=10> */
.L_x_5465:
[----:B------:R-:W-:Y:S05]  /*2740*/  BSYNC B0 ;  /* 0x0000000000007941 */ /* 0x000fea0003800000 */
.L_x_5463:
        /* <DEDUP_REMOVED lines=100> */
.L_x_5469:
[----:B------:R-:W-:Y:S01]  /*2d90*/  HFMA2.MMA R130, -RZ, RZ, 0, 5.9604644775390625e-08 ;  /* 0x00000001ff827435 */ /* 0x000fe200000001ff */
[----:B------:R-:W-:-:S02]  /*2da0*/  MOV R129, R88 ;  /* 0x0000005800817202 */ /* 0x000fc40000000f00 */
[----:B------:R-:W-:Y:S02]  /*2db0*/  MOV R132, 0x1f ;  /* 0x0000001f00847802 */ /* 0x000fe40000000f00 */
[----:B------:R-:W-:Y:S02]  /*2dc0*/  MOV R133, 0xffffffff ;  /* 0xffffffff00857802 */ /* 0x000fe40000000f00 */
[----:B------:R-:W-:Y:S02]  /*2dd0*/  MOV R80, 0x2df0 ;  /* 0x00002df000507802 */ /* 0x000fe40000000f00 */
[----:B-1----:R-:W-:Y:S05]  /*2de0*/  CALL.REL.NOINC `($__internal_153_$__cuda_sm70_shflsync_bfly_p) ;  /* 0x0000046000007944 */ /* 0x002fea0003c00000 */
[----:B-1----:R-:W-:Y:S01]  /*2df0*/  MOV R83, R130 ;  /* 0x0000008200537202 */ /* 0x002fe20000000f00 */
[----:B0-----:R-:W-:Y:S05]  /*2e00*/  BRA `(.L_x_5504) ;  /* 0xffffe29000007947 */ /* 0x001fea000383ffff */
.L_x_5470:
[----:B------:R-:W-:Y:S01]  /*2e10*/  HFMA2.MMA R130, -RZ, RZ, 0, 5.9604644775390625e-08 ;  /* 0x00000001ff827435 */ /* 0x000fe200000001ff */
[----:B------:R-:W-:Y:S01]  /*2e20*/  MOV R129, R89 ;  /* 0x0000005900817202 */ /* 0x000fe20000000f00 */
[----:B------:R-:W-:Y:S01]  /*2e30*/  IMAD.MOV.U32 R132, RZ, RZ, 0x1f ;  /* 0x0000001fff847424 */ /* 0x000fe200078e00ff */
[----:B------:R-:W-:Y:S02]  /*2e40*/  MOV R133, 0xffffffff ;  /* 0xffffffff00857802 */ /* 0x000fe40000000f00 */
[----:B------:R-:W-:-:S02]  /*2e50*/  MOV R80, 0x2e70 ;  /* 0x00002e7000507802 */ /* 0x000fc40000000f00 */
[----:B012---:R-:W-:Y:S05]  /*2e60*/  CALL.REL.NOINC `($__internal_153_$__cuda_sm70_shflsync_bfly_p) ;  /* 0x000003e000007944 */ /* 0x007fea0003c00000 */
[----:B------:R-:W-:Y:S01]  /*2e70*/  FADD.FTZ R83, R83, R88 ;  /* 0x0000005853537221 */ /* 0x000fe20000010000 */
[----:B0-----:R-:W-:Y:S01]  /*2e80*/  MOV R132, 0x1f ;  /* 0x0000001f00847802 */ /* 0x001fe20000000f00 */
[----:B-1----:R-:W-:Y:S01]  /*2e90*/  FADD.FTZ R89, R89, R130 ;  /* 0x0000008259597221 */ /* 0x002fe20000010000 */
[----:B------:R-:W-:Y:S01]  /*2ea0*/  HFMA2.MMA R130, -RZ, RZ, 0, 1.1920928955078125e-07 ;  /* 0x00000002ff827435 */ /* 0x000fe200000001ff */
[----:B------:R-:W-:-:S02]  /*2eb0*/  MOV R133, 0xffffffff ;  /* 0xffffffff00857802 */ /* 0x000fc40000000f00 */
[----:B------:R-:W-:Y:S02]  /*2ec0*/  MOV R129, R83 ;  /* 0x0000005300817202 */ /* 0x000fe40000000f00 */
[----:B------:R-:W-:Y:S02]  /*2ed0*/  MOV R80, 0x2ef0 ;  /* 0x00002ef000507802 */ /* 0x000fe40000000f00 */
[----:B------:R-:W-:Y:S05]  /*2ee0*/  CALL.REL.NOINC `($__internal_153_$__cuda_sm70_shflsync_bfly_p) ;  /* 0x0000036000007944 */ /* 0x000fea0003c00000 */
[----:B0-----:R-:W-:Y:S01]  /*2ef0*/  HFMA2.MMA R132, -RZ, RZ, 0, 1.847743988037109375e-06 ;  /* 0x0000001fff847435 */ /* 0x001fe200000001ff */
[----:B-1----:R-:W-:Y:S01]  /*2f00*/  MOV R82, R130 ;  /* 0x0000008200527202 */ /* 0x002fe20000000f00 */
[----:B------:R-:W-:Y:S01]  /*2f10*/  IMAD.MOV.U32 R130, RZ, RZ, 0x2 ;  /* 0x00000002ff827424 */ /* 0x000fe200078e00ff */
[----:B------:R-:W-:Y:S02]  /*2f20*/  MOV R129, R89 ;  /* 0x0000005900817202 */ /* 0x000fe40000000f00 */
[----:B------:R-:W-:Y:S02]  /*2f30*/  MOV R133, 0xffffffff ;  /* 0xffffffff00857802 */ /* 0x000fe40000000f00 */
[----:B------:R-:W-:Y:S02]  /*2f40*/  MOV R80, 0x2f60 ;  /* 0x00002f6000507802 */ /* 0x000fe40000000f00 */
[----:B------:R-:W-:Y:S05]  /*2f50*/  CALL.REL.NOINC `($__internal_153_$__cuda_sm70_shflsync_bfly_p) ;  /* 0x000002f000007944 */ /* 0x000fea0003c00000 */
[----:B------:R-:W-:Y:S01]  /*2f60*/  FADD.FTZ R83, R82, R83 ;  /* 0x0000005352537221 */ /* 0x000fe20000010000 */
[----:B0-----:R-:W-:Y:S01]  /*2f70*/  MOV R132, 0x1f ;  /* 0x0000001f00847802 */ /* 0x001fe20000000f00 */
[----:B-1----:R-:W-:Y:S01]  /*2f80*/  FADD.FTZ R89, R89, R130 ;  /* 0x0000008259597221 */ /* 0x002fe20000010000 */
[----:B------:R-:W-:Y:S01]  /*2f90*/  HFMA2.MMA R130, -RZ, RZ, 0, 2.384185791015625e-07 ;  /* 0x00000004ff827435 */ /* 0x000fe200000001ff */
[----:B------:R-:W-:-:S02]  /*2fa0*/  MOV R133, 0xffffffff ;  /* 0xffffffff00857802 */ /* 0x000fc40000000f00 */
[----:B------:R-:W-:Y:S02]  /*2fb0*/  MOV R129, R83 ;  /* 0x0000005300817202 */ /* 0x000fe40000000f00 */
[----:B------:R-:W-:Y:S02]  /*2fc0*/  MOV R80, 0x2fe0 ;  /* 0x00002fe000507802 */ /* 0x000fe40000000f00 */
[----:B------:R-:W-:Y:S05]  /*2fd0*/  CALL.REL.NOINC `($__internal_153_$__cuda_sm70_shflsync_bfly_p) ;  /* 0x0000027000007944 */ /* 0x000fea0003c00000 */
[----:B-1----:R-:W-:Y:S01]  /*2fe0*/  MOV R82, R130 ;  /* 0x0000008200527202 */ /* 0x002fe20000000f00 */
[----:B------:R-:W-:Y:S01]  /*2ff0*/  HFMA2.MMA R130, -RZ, RZ, 0, 2.384185791015625e-07 ;  /* 0x00000004ff827435 */ /* 0x000fe200000001ff */
[----:B0-----:R-:W-:Y:S01]  /*3000*/  IMAD.MOV.U32 R129, RZ, RZ, R89 ;  /* 0x000000ffff817224 */ /* 0x001fe200078e0059 */
[----:B------:R-:W-:Y:S02]  /*3010*/  MOV R132, 0x1f ;  /* 0x0000001f00847802 */ /* 0x000fe40000000f00 */
[----:B------:R-:W-:Y:S02]  /*3020*/  MOV R133, 0xffffffff ;  /* 0xffffffff00857802 */ /* 0x000fe40000000f00 */
[----:B------:R-:W-:Y:S02]  /*3030*/  MOV R80, 0x3050 ;  /* 0x0000305000507802 */ /* 0x000fe40000000f00 */
[----:B------:R-:W-:Y:S05]  /*3040*/  CALL.REL.NOINC `($__internal_153_$__cuda_sm70_shflsync_bfly_p) ;  /* 0x0000020000007944 */ /* 0x000fea0003c00000 */
[----:B------:R-:W-:Y:S01]  /*3050*/  FADD.FTZ R83, R82, R83 ;  /* 0x0000005352537221 */ /* 0x000fe20000010000 */
[----:B0-----:R-:W-:Y:S01]  /*3060*/  MOV R132, 0x1f ;  /* 0x0000001f00847802 */ /* 0x001fe20000000f00 */
[----:B-1----:R-:W-:Y:S01]  /*3070*/  FADD.FTZ R127, R89, R130 ;  /* 0x00000082597f7221 */ /* 0x002fe20000010000 */
[----:B------:R-:W-:Y:S01]  /*3080*/  HFMA2.MMA R130, -RZ, RZ, 0, 4.76837158203125e-07 ;  /* 0x00000008ff827435 */ /* 0x000fe200000001ff */
[----:B------:R-:W-:-:S02]  /*3090*/  MOV R133, 0xffffffff ;  /* 0xffffffff00857802 */ /* 0x000fc40000000f00 */
[----:B------:R-:W-:Y:S02]  /*30a0*/  MOV R129, R83 ;  /* 0x0000005300817202 */ /* 0x000fe40000000f00 */
[----:B------:R-:W-:Y:S02]  /*30b0*/  MOV R80, 0x30d0 ;  /* 0x000030d000507802 */ /* 0x000fe40000000f00 */
[----:B------:R-:W-:Y:S05]  /*30c0*/  CALL.REL.NOINC `($__internal_153_$__cuda_sm70_shflsync_bfly_p) ;  /* 0x0000018000007944 */ /* 0x000fea0003c00000 */
[----:B-1----:R-:W-:Y:S01]  /*30d0*/  IMAD.MOV.U32 R82, RZ, RZ, R130 ;  /* 0x000000ffff527224 */ /* 0x002fe200078e0082 */
[----:B------:R-:W-:Y:S01]  /*30e0*/  HFMA2.MMA R130, -RZ, RZ, 0, 4.76837158203125e-07 ;  /* 0x00000008ff827435 */ /* 0x000fe200000001ff */
[----:B0-----:R-:W-:Y:S02]  /*30f0*/  MOV R129, R127 ;  /* 0x0000007f00817202 */ /* 0x001fe40000000f00 */
[----:B------:R-:W-:Y:S02]  /*3100*/  MOV R132, 0x1f ;  /* 0x0000001f00847802 */ /* 0x000fe40000000f00 */
[----:B------:R-:W-:Y:S02]  /*3110*/  MOV R133, 0xffffffff ;  /* 0xffffffff00857802 */ /* 0x000fe40000000f00 */
[----:B------:R-:W-:-:S02]  /*3120*/  MOV R80, 0x3140 ;  /* 0x0000314000507802 */ /* 0x000fc40000000f00 */
[----:B------:R-:W-:Y:S05]  /*3130*/  CALL.REL.NOINC `($__internal_153_$__cuda_sm70_shflsync_bfly_p) ;  /* 0x0000011000007944 */ /* 0x000fea0003c00000 */
[----:B------:R-:W-:Y:S01]  /*3140*/  FADD.FTZ R89, R82, R83 ;  /* 0x0000005352597221 */ /* 0x000fe20000010000 */
[----:B0-----:R-:W-:Y:S01]  /*3150*/  MOV R132, 0x1f ;  /* 0x0000001f00847802 */ /* 0x001fe20000000f00 */
[----:B-1----:R-:W-:Y:S01]  /*3160*/  FADD.FTZ R127, R127, R130 ;  /* 0x000000827f7f7221 */ /* 0x002fe20000010000 */
[----:B------:R-:W-:Y:S01]  /*3170*/  HFMA2.MMA R130, -RZ, RZ, 0, 9.5367431640625e-07 ;  /* 0x00000010ff827435 */ /* 0x000fe200000001ff */
[----:B------:R-:W-:Y:S01]  /*3180*/  MOV R133, 0xffffffff ;  /* 0xffffffff00857802 */ /* 0x000fe20000000f00 */
[----:B------:R-:W-:Y:S01]  /*3190*/  IMAD.MOV.U32 R129, RZ, RZ, R89 ;  /* 0x000000ffff817224 */ /* 0x000fe200078e0059 */
[----:B------:R-:W-:-:S03]  /*31a0*/  MOV R80, 0x31c0 ;  /* 0x000031c000507802 */ /* 0x000fc60000000f00 */
[----:B------:R-:W-:Y:S05]  /*31b0*/  CALL.REL.NOINC `($__internal_153_$__cuda_sm70_shflsync_bfly_p) ;  /* 0x0000009000007944 */ /* 0x000fea0003c00000 */
[----:B-1----:R-:W-:Y:S01]  /*31c0*/  MOV R126, R130 ;  /* 0x00000082007e7202 */ /* 0x002fe20000000f00 */
[----:B------:R-:W-:Y:S01]  /*31d0*/  HFMA2.MMA R130, -RZ, RZ, 0, 9.5367431640625e-07 ;  /* 0x00000010ff827435 */ /* 0x000fe200000001ff */
[----:B0-----:R-:W-:-:S02]  /*31e0*/  MOV R129, R127 ;  /* 0x0000007f00817202 */ /* 0x001fc40000000f00 */
[----:B------:R-:W-:Y:S02]  /*31f0*/  MOV R132, 0x1f ;  /* 0x0000001f00847802 */ /* 0x000fe40000000f00 */
[----:B------:R-:W-:Y:S02]  /*3200*/  MOV R133, 0xffffffff ;  /* 0xffffffff00857802 */ /* 0x000fe40000000f00 */
[----:B------:R-:W-:Y:S02]  /*3210*/  MOV R80, 0x3230 ;  /* 0x0000323000507802 */ /* 0x000fe40000000f00 */
[----:B------:R-:W-:Y:S05]  /*3220*/  CALL.REL.NOINC `($__internal_153_$__cuda_sm70_shflsync_bfly_p) ;  /* 0x0000002000007944 */ /* 0x000fea0003c00000 */
[----:B-1----:R-:W-:Y:S01]  /*3230*/  MOV R80, R130 ;  /* 0x0000008200507202 */ /* 0x002fe20000000f00 */
[----:B0-----:R-:W-:Y:S05]  /*3240*/  BRA `(.L_x_5505) ;  /* 0xffffdf7000007947 */ /* 0x001fea000383ffff */
        .weak           $__internal_153_$__cuda_sm70_shflsync_bfly_p
        .type           $__internal_153_$__cuda_sm70_shflsync_bfly_p,@function
        .size           $__internal_153_$__cuda_sm70_shflsync_bfly_p,(.L_x_7331 - $__internal_153_$__cuda_sm70_shflsync_bfly_p)
$__internal_153_$__cuda_sm70_shflsync_bfly_p:
[----:B------:R-:W-:Y:S01]  /*3250*/  HFMA2.MMA R81, -RZ, RZ, 0, 0 ;  /* 0x00000000ff517435 */ /* 0x000fe200000001ff */
[----:B------:R-:W-:Y:S04]  /*3260*/  WARPSYNC R133 ;  /* 0x0000008500007348 */ /* 0x000fe80003800000 */
[----:B------:R0:W1:Y:S01]  /*3270*/  SHFL.BFLY PT, R130, R129, R130, R132 ;  /* 0x0c00008281827389 */ /* 0x00006200000e0084 */
[----:B------:R-:W-:Y:S05]  /*3280*/  RET.REL.NODEC R80 `(_ZN10layer_norm13ln_bwd_kernelINS_13Kernel_traitsIf6__halffS2_fjLj512ELj1ELj4ELj1ELj16ENS_18Kernel_traits_baseILj512EfS2_fS2_fjLj128EEEEELb1ELb0ELb1ELb1EEEvNS_9BwdParamsE) ;  /* 0xffffcd7050007950 */ /* 0x000fea0003c3ffff */
.L_x_5506:
        /* <DEDUP_REMOVED lines=15> */
.L_x_7331:


//--------------------- .text._ZN10layer_norm13ln_bwd_kernelINS_13Kernel_traitsIf6__halffS2_fjLj512ELj1ELj4ELj1ELj16ENS_18Kernel_traits_baseILj512EfS2_fS2_fjLj128EEEEELb1ELb1ELb0ELb0EEEvNS_9BwdParamsE --------------------------
	.section	.text._ZN10layer_norm13ln_bwd_kernelINS_13Kernel_traitsIf6__halffS2_fjLj512ELj1ELj4ELj1ELj16ENS_18Kernel_traits_baseILj512EfS2_fS2_fjLj128EEEEELb1ELb1ELb0ELb0EEEvNS_9BwdParamsE,"ax",@progbits
	.sectioninfo	@"SHI_REGISTERS=168"
	.align	128
        .global         _ZN10layer_norm13ln_bwd_kernelINS_13Kernel_traitsIf6__halffS2_fjLj512ELj1ELj4ELj1ELj16ENS_18Kernel_traits_baseILj512EfS2_fS2_fjLj128EEEEELb1ELb1ELb0ELb0EEEvNS_9BwdParamsE
        .type           _ZN10layer_norm13ln_bwd_kernelINS_13Kernel_traitsIf6__halffS2_fjLj512ELj1ELj4ELj1ELj16ENS_18Kernel_traits_baseILj512EfS2_fS2_fjLj128EEEEELb1ELb1ELb0ELb0EEEvNS_9BwdParamsE,@function
        .size           _ZN10layer_norm13ln_bwd_kernelINS_13Kernel_traitsIf6__halffS2_fjLj512ELj1ELj4ELj1ELj16ENS_18Kernel_traits_baseILj512EfS2_fS2_fjLj128EEEEELb1ELb1ELb0ELb0EEEvNS_9BwdParamsE,(.L_x_7332 - _ZN10layer_norm13ln_bwd_kernelINS_13Kernel_traitsIf6__halffS2_fjLj512ELj1ELj4ELj1ELj16ENS_18Kernel_traits_baseILj512EfS2_fS2_fjLj128EEEEELb1ELb1ELb0ELb0EEEvNS_9BwdParamsE)
        .other          _ZN10layer_norm13ln_bwd_kernelINS_13Kernel_traitsIf6__halffS2_fjLj512ELj1ELj4ELj1ELj16ENS_18Kernel_traits_baseILj512EfS2_fS2_fjLj128EEEEELb1ELb1ELb0ELb0EEEvNS_9BwdParamsE,@"STO_CUDA_ENTRY STV_DEFAULT"
_ZN10layer_norm13ln_bwd_kernelINS_13Kernel_traitsIf6__halffS2_fjLj512ELj1ELj4ELj1ELj16ENS_18Kernel_traits_baseILj512EfS2_fS2_fjLj128EEEEELb1ELb1ELb0ELb0EEEvNS_9BwdParamsE:
.text._ZN10layer_norm13ln_bwd_kernelINS_13Kernel_traitsIf6__halffS2_fjLj512ELj1ELj4ELj1ELj16ENS_18Kernel_traits_baseILj512EfS2_fS2_fjLj128EEEEELb1ELb1ELb0ELb0EEEvNS_9BwdParamsE:
        /* <DEDUP_REMOVED lines=58> */
.L_x_5519:
        /* <DEDUP_REMOVED lines=40> */
[C---:B--2---:R-:W-:Y:S02]  /*0620*/  FADD.FTZ R156, -R151.reuse, R119 ;  /* 0x00000077979c7221 */ /* 0x044fe40000010100 */
[C---:B------:R-:W-:Y:S01]  /*0630*/  FADD.FTZ R130, -R151.reuse, R116 ;  /* 0x0000007497827221 */ /* 0x040fe20000010100 */
[--C-:B---3--:R-:W-:Y:S01]  /*0640*/  HADD2.F32 R119, -RZ, R120.reuse.H0_H0 ;  /* 0x20000078ff777230 */ /* 0x108fe20000004100 */
[----:B0-----:R-:W-:Y:S01]  /*0650*/  FADD.FTZ R128, -R151, R117 ;  /* 0x0000007597807221 */ /* 0x001fe20000010100 */
[----:B------:R-:W-:Y:S01]  /*0660*/  HADD2.F32 R120, -RZ, R120.H1_H1 ;  /* 0x30000078ff787230 */ /* 0x000fe20000004100 */
[----:B-----5:R-:W-:-:S02]  /*0670*/  FMUL.FTZ R5, R133, R130 ;  /* 0x0000008285057220 */ /* 0x020fc40000410000 */
[-C--:B------:R-:W-:Y:S01]  /*0680*/  FMUL.FTZ R150, R96, R119.reuse ;  /* 0x0000007760967220 */ /* 0x080fe20000410000 */
[----:B------:R-:W-:Y:S01]  /*0690*/  HADD2.F32 R129, -RZ, R121.H0_H0 ;  /* 0x20000079ff817230 */ /* 0x000fe20000004100 */
[C---:B------:R-:W-:Y:S02]  /*06a0*/  FADD.FTZ R146, -R151.reuse, R118 ;  /* 0x0000007697927221 */ /* 0x040fe40000010100 */
[----:B----4-:R-:W-:Y:S02]  /*06b0*/  FADD.FTZ R130, -R151, R11 ;  /* 0x0000000b97827221 */ /* 0x010fe40000010100 */
[----:B------:R-:W-:Y:S02]  /*06c0*/  FADD.FTZ R48, R48, R119 ;  /* 0x0000007730307221 */ /* 0x000fe40000010000 */
[----:B------:R-:W-:Y:S02]  /*06d0*/  FFMA.FTZ R64, R5, R119, R64 ;  /* 0x0000007705407223 */ /* 0x000fe40000010040 */
[----:B------:R-:W-:-:S02]  /*06e0*/  FMUL.FTZ R149, R133, R128 ;  /* 0x0000008085957220 */ /* 0x000fc40000410000 */
[----:B------:R-:W-:Y:S02]  /*06f0*/  FMUL.FTZ R148, R97, R120 ;  /* 0x0000007861947220 */ /* 0x000fe40000410000 */
[----:B------:R-:W-:Y:S02]  /*0700*/  FADD.FTZ R11, RZ, R150 ;  /* 0x00000096ff0b7221 */ /* 0x000fe40000010000 */
[----:B------:R-:W-:Y:S01]  /*0710*/  FFMA.FTZ R119, R5, R150, RZ ;  /* 0x0000009605777223 */ /* 0x000fe200000100ff */
[----:B------:R-:W-:Y:S01]  /*0720*/  HADD2.F32 R158, -RZ, R121.H1_H1 ;  /* 0x30000079ff9e7230 */ /* 0x000fe20000004100 */
[----:B------:R-:W-:Y:S02]  /*0730*/  FMUL.FTZ R147, R133, R146 ;  /* 0x0000009285937220 */ /* 0x000fe40000410000 */
[----:B------:R-:W-:Y:S02]  /*0740*/  FMUL.FTZ R146, R98, R129 ;  /* 0x0000008162927220 */ /* 0x000fe40000410000 */
[----:B------:R-:W-:-:S02]  /*0750*/  FADD.FTZ R11, R11, R148 ;  /* 0x000000940b0b7221 */ /* 0x000fc40000010000 */
[----:B------:R-:W-:Y:S01]  /*0760*/  FFMA.FTZ R119, R149, R148, R119 ;  /* 0x0000009495777223 */ /* 0x000fe20000010077 */
[----:B------:R-:W-:Y:S01]  /*0770*/  HADD2.F32 R121, -RZ, R122.H0_H0 ;  /* 0x2000007aff797230 */ /* 0x000fe20000004100 */
[----:B------:R-:W-:Y:S02]  /*0780*/  FADD.FTZ R49, R49, R120 ;  /* 0x0000007831317221 */ /* 0x000fe40000010000 */
[----:B------:R-:W-:Y:S02]  /*0790*/  FFMA.FTZ R65, R149, R120, R65 ;  /* 0x0000007895417223 */ /* 0x000fe40000010041 */
[----:B------:R-:W-:Y:S02]  /*07a0*/  FADD.FTZ R8, -R151, R8 ;  /* 0x0000000897087221 */ /* 0x000fe40000010100 */
[----:B-1----:R-:W-:Y:S02]  /*07b0*/  FMUL.FTZ R6, R133, R156 ;  /* 0x0000009c85067220 */ /* 0x002fe40000410000 */
[----:B------:R-:W-:-:S02]  /*07c0*/  FMUL.FTZ R7, R99, R158 ;  /* 0x0000009e63077220 */ /* 0x000fc40000410000 */
        /* <DEDUP_REMOVED lines=10> */
[----:B------:R-:W-:Y:S02]  /*0870*/  FADD.FTZ R50, R50, R129 ;  /* 0x0000008132327221 */ /* 0x000fe40000010000 */
[----:B------:R-:W-:Y:S02]  /*0880*/  FFMA.FTZ R66, R147, R129, R66 ;  /* 0x0000008193427223 */ /* 0x000fe40000010042 */
        /* <DEDUP_REMOVED lines=16> */
[----:B------:R-:W-:Y:S01]  /*0990*/  FFMA.FTZ R67, R6, R158, R67 ;  /* 0x0000009e06437223 */ /* 0x000fe20000010043 */
[----:B------:R-:W-:Y:S01]  /*09a0*/  IADD3 R158, R4, 0x20, RZ ;  /* 0x00000020049e7810 */ /* 0x000fe20007ffe0ff */
        /* <DEDUP_REMOVED lines=8> */
.L_x_5510:
[----:B-1----:R-:W-:Y:S05]  /*0a30*/  BSYNC B1 ;  /* 0x0000000000017941 */ /* 0x002fea0003800000 */
.L_x_5509:
        /* <DEDUP_REMOVED lines=19> */
[C---:B0-----:R-:W-:Y:S02]  /*0b70*/  FADD.FTZ R136, -R151.reuse, R117 ;  /* 0x0000007597887221 */ /* 0x041fe40000010100 */
[----:B------:R-:W-:Y:S01]  /*0b80*/  FADD.FTZ R138, -R151, R116 ;  /* 0x00000074978a7221 */ /* 0x000fe20000010100 */
[----:B----4-:R-:W-:-:S02]  /*0b90*/  HADD2.F32 R137, -RZ, R120.H0_H0 ;  /* 0x20000078ff897230 */ /* 0x010fc40000004100 */
[----:B------:R-:W-:Y:S01]  /*0ba0*/  HADD2.F32 R140, -RZ, R120.H1_H1 ;  /* 0x30000078ff8c7230 */ /* 0x000fe20000004100 */
[C---:B---3--:R-:W-:Y:S01]  /*0bb0*/  FADD.FTZ R120, -R151.reuse, R127 ;  /* 0x0000007f97787221 */ /* 0x048fe20000010100 */
[----:B------:R-:W-:Y:S01]  /*0bc0*/  HADD2.F32 R139, -RZ, R121.H0_H0 ;  /* 0x20000079ff8b7230 */ /* 0x000fe20000004100 */
[----:B------:R-:W-:Y:S02]  /*0bd0*/  FADD.FTZ R160, -R151, R124 ;  /* 0x0000007c97a07221 */ /* 0x000fe40000010100 */
[----:B-----5:R-:W-:Y:S02]  /*0be0*/  FMUL.FTZ R127, R133, R142 ;  /* 0x0000008e857f7220 */ /* 0x020fe40000410000 */
[C---:B------:R-:W-:Y:S02]  /*0bf0*/  FADD.FTZ R162, -R151.reuse, R125 ;  /* 0x0000007d97a27221 */ /* 0x040fe40000010100 */
[----:B------:R-:W-:Y:S02]  /*0c00*/  FADD.FTZ R118, -R151, R126 ;  /* 0x0000007e97767221 */ /* 0x000fe40000010100 */
[----:B------:R-:W-:-:S02]  /*0c10*/  FMUL.FTZ R124, R133, R136 ;  /* 0x00000088857c7220 */ /* 0x000fc40000410000 */
[----:B------:R-:W-:Y:S02]  /*0c20*/  FMUL.FTZ R125, R133, R138 ;  /* 0x0000008a857d7220 */ /* 0x000fe40000410000 */
[----:B------:R-:W-:Y:S02]  /*0c30*/  FMUL.FTZ R126, R72, R137 ;  /* 0x00000089487e7220 */ /* 0x000fe40000410000 */
[----:B------:R-:W-:Y:S01]  /*0c40*/  FADD.FTZ R144, -R151, R119 ;  /* 0x0000007797907221 */ /* 0x000fe20000010100 */
[----:B------:R-:W-:Y:S01]  /*0c50*/  HADD2.F32 R119, -RZ, R122.H0_H0 ;  /* 0x2000007aff777230 */ /* 0x000fe20000004100 */
[----:B------:R-:W-:Y:S02]  /*0c60*/  FADD.FTZ R42, R42, R139 ;  /* 0x0000008b2a2a7221 */ /* 0x000fe40000010000 */
[-C--:B------:R-:W-:Y:S02]  /*0c70*/  FFMA.FTZ R58, R127, R139.reuse, R58 ;  /* 0x0000008b7f3a7223 */ /* 0x080fe4000001003a */
[----:B------:R-:W-:-:S02]  /*0c80*/  FMUL.FTZ R136, R74, R139 ;  /* 0x0000008b4a887220 */ /* 0x000fc40000410000 */
[----:B------:R-:W-:Y:S02]  /*0c90*/  FADD.FTZ R41, R41, R140 ;  /* 0x0000008c29297221 */ /* 0x000fe40000010000 */
[-C--:B------:R-:W-:Y:S02]  /*0ca0*/  FFMA.FTZ R57, R124, R140.reuse, R57 ;  /* 0x0000008c7c397223 */ /* 0x080fe40000010039 */
[----:B-1----:R-:W-:Y:S02]  /*0cb0*/  FMUL.FTZ R135, R73, R140 ;  /* 0x0000008c49877220 */ /* 0x002fe40000410000 */
        /* <DEDUP_REMOVED lines=15> */
[----:B------:R-:W-:Y:S01]  /*0db0*/  HADD2.F32 R122, -RZ, R122.H1_H1 ;  /* 0x3000007aff7a7230 */ /* 0x000fe20000004100 */
        /* <DEDUP_REMOVED lines=26> */
.L_x_5512:
[----:B------:R-:W-:Y:S05]  /*0f60*/  BSYNC B1 ;  /* 0x0000000000017941 */ /* 0x000fea0003800000 */
.L_x_5511:
[----:B------:R-:W-:Y:S05]  /*0f70*/  BRA.DIV ~URZ, `(.L_x_5513) ;  /* 0x00001f027f007947 */ /* 0x000fea000b800000 */
[----:B------:R0:W1:Y:S02]  /*0f80*/  SHFL.BFLY PT, R122, R157, 0x1, 0x1f ;  /* 0x0c201f009d7a7f89 */ /* 0x00006400000e0000 */
.L_x_5526:
        /* <DEDUP_REMOVED lines=18> */
.L_x_5527:
        /* <DEDUP_REMOVED lines=9> */
[----:B0-----:R-:W-:Y:S01]  /*1140*/  FSEL R123, R151, RZ, !P4 ;  /* 0x000000ff977b7208 */ /* 0x001fe20006000000 */
[----:B------:R-:W-:Y:S01]  /*1150*/  HFMA2.MMA R161, -RZ, RZ, 0, 0 ;  /* 0x00000000ffa17435 */ /* 0x000fe200000001ff */
[----:B------:R-:W-:Y:S02]  /*1160*/  ISETP.NE.U32.AND P1, PT, RZ, c[0x0][0x218], PT ;  /* 0x00008600ff007a0c */ /* 0x000fe40003f25070 */
[----:B------:R-:W-:Y:S01]  /*1170*/  LOP3.LUT P5, RZ, R154, 0xff0000, RZ, 0xc0, !PT ;  /* 0x00ff00009aff7812 */ /* 0x000fe200078ac0ff */
[-CC-:B------:R-:W-:Y:S01]  /*1180*/  FFMA.FTZ R157, R147, R156.reuse, R123.reuse ;  /* 0x0000009c939d7223 */ /* 0x180fe2000001007b */
[----:B------:R-:W-:Y:S01]  /*1190*/  ISETP.NE.AND.EX P1, PT, RZ, c[0x0][0x21c], PT, P1 ;  /* 0x00008700ff007a0c */ /* 0x000fe20003f25310 */
[-C--:B------:R-:W-:Y:S01]  /*11a0*/  FFMA.FTZ R162, R6, R156.reuse, R123 ;  /* 0x0000009c06a27223 */ /* 0x080fe2000001007b */
[----:B------:R-:W-:Y:S01]  /*11b0*/  LOP3.LUT P6, RZ, R155, 0xff, RZ, 0xc0, !PT ;  /* 0x000000ff9bff7812 */ /* 0x000fe200078cc0ff */
[----:B------:R-:W-:Y:S01]  /*11c0*/  FADD.FTZ R120, R146, -R157 ;  /* 0x8000009d92787221 */ /* 0x000fe20000010000 */
[----:B------:R-:W-:Y:S01]  /*11d0*/  ISETP.NE.U32.AND P0, PT, RZ, c[0x0][0x258], PT ;  /* 0x00009600ff007a0c */ /* 0x000fe20003f05070 */
[--C-:B------:R-:W-:Y:S01]  /*11e0*/  FFMA.FTZ R122, R130, R156, R123.reuse ;  /* 0x0000009c827a7223 */ /* 0x100fe2000001007b */
[----:B------:R-:W-:Y:S01]  /*11f0*/  MOV R165, RZ ;  /* 0x000000ff00a57202 */ /* 0x000fe20000000f00 */
[----:B-----5:R-:W-:Y:S01]  /*1200*/  FMUL.FTZ R157, R133, R120 ;  /* 0x00000078859d7220 */ /* 0x020fe20000410000 */
[----:B------:R-:W-:Y:S01]  /*1210*/  ISETP.NE.AND.EX P0, PT, RZ, c[0x0][0x25c], PT, P0 ;  /* 0x00009700ff007a0c */ /* 0x000fe20003f05300 */
[----:B------:R-:W-:-:S02]  /*1220*/  FFMA.FTZ R120, R8, R156, R123 ;  /* 0x0000009c08787223 */ /* 0x000fc4000001007b */
[----:B------:R-:W-:Y:S02]  /*1230*/  FADD.FTZ R162, R7, -R162 ;  /* 0x800000a207a27221 */ /* 0x000fe40000010000 */
[----:B------:R-:W-:Y:S02]  /*1240*/  FADD.FTZ R120, R9, -R120 ;  /* 0x8000007809787221 */ /* 0x000fe40000010000 */
[----:B------:R-:W-:Y:S02]  /*1250*/  @P1 FADD.FTZ R157, R18, R157 ;  /* 0x0000009d129d1221 */ /* 0x000fe40000010000 */
[----:B------:R-:W-:Y:S02]  /*1260*/  FMUL.FTZ R163, R133, R120 ;  /* 0x0000007885a37220 */ /* 0x000fe40000410000 */
[C---:B------:R-:W-:Y:S01]  /*1270*/  FMUL.FTZ R159, R157.reuse, R132 ;  /* 0x000000849d9f7220 */ /* 0x040fe20000410000 */
[----:B------:R-:W-:Y:S01]  /*1280*/  SEL R110, R157, R110, P0 ;  /* 0x0000006e9d6e7207 */ /* 0x000fe20000000000 */
[----:B------:R-:W-:-:S02]  /*1290*/  @P1 FADD.FTZ R163, R12, R163 ;  /* 0x000000a30ca31221 */ /* 0x000fc40000010000 */
[----:B------:R-:W-:Y:S02]  /*12a0*/  FMUL.FTZ R159, R159, c[0x0][0x1e8] ;  /* 0x00007a009f9f7a20 */ /* 0x000fe40000410000 */
[C---:B------:R-:W-:Y:S01]  /*12b0*/  FMUL.FTZ R157, R163.reuse, R132 ;  /* 0x00000084a39d7220 */ /* 0x040fe20000410000 */
[----:B------:R-:W-:Y:S01]  /*12c0*/  SEL R112, R163, R112, P0 ;  /* 0x00000070a3707207 */ /* 0x000fe20000000000 */
[----:B------:R-:W-:Y:S02]  /*12d0*/  FFMA.FTZ R163, R5, R156, R123 ;  /* 0x0000009c05a37223 */ /* 0x000fe4000001007b */
[----:B------:R-:W-:Y:S02]  /*12e0*/  FMUL.FTZ R157, R157, c[0x0][0x1e8] ;  /* 0x00007a009d9d7a20 */ /* 0x000fe40000410000 */
[----:B------:R-:W-:Y:S02]  /*12f0*/  FADD.FTZ R158, R150, -R163 ;  /* 0x800000a3969e7221 */ /* 0x000fe40000010000 */
[----:B------:R-:W-:Y:S01]  /*1300*/  FADD.FTZ R164, R131, -R122 ;  /* 0x8000007a83a47221 */ /* 0x000fe20000010000 */
[----:B--2---:R-:W-:-:S05]  /*1310*/  @P5 HADD2.F32 R120, -RZ, R117.H0_H0 ;  /* 0x20000075ff785230 */ /* 0x004fca0000004100 */
[----:B------:R-:W-:Y:S01]  /*1320*/  @P5 FMUL.FTZ R161, R159, R120 ;  /* 0x000000789fa15220 */ /* 0x000fe20000410000 */
[----:B------:R-:W-:Y:S01]  /*1330*/  @P6 HADD2.F32 R120, -RZ, R118.H0_H0 ;  /* 0x20000076ff786230 */ /* 0x000fe20000004100 */
[----:B------:R-:W-:Y:S02]  /*1340*/  FMUL.FTZ R159, R90, R159 ;  /* 0x0000009f5a9f7220 */ /* 0x000fe40000410000 */
[----:B------:R-:W-:Y:S02]  /*1350*/  FADD.FTZ R34, R34, R161 ;  /* 0x000000a122227221 */ /* 0x000fe40000010000 */
[----:B------:R-:W-:Y:S02]  /*1360*/  @P6 FMUL.FTZ R165, R157, R120 ;  /* 0x000000789da56220 */ /* 0x000fe40000410000 */
[----:B------:R-:W-:Y:S02]  /*1370*/  FFMA.FTZ R120, R10, R156, R123 ;  /* 0x0000009c0a787223 */ /* 0x000fe4000001007b */
[----:B------:R-:W-:-:S02]  /*1380*/  FADD.FTZ R28, R28, R165 ;  /* 0x000000a51c1c7221 */ /* 0x000fc40000010000 */
[-CC-:B------:R-:W-:Y:S02]  /*1390*/  FFMA.FTZ R165, R149, R156.reuse, R123.reuse ;  /* 0x0000009c95a57223 */ /* 0x180fe4000001007b */
[----:B------:R-:W-:Y:S02]  /*13a0*/  FFMA.FTZ R161, R129, R156, R123 ;  /* 0x0000009c81a17223 */ /* 0x000fe4000001007b */
[----:B------:R-:W-:Y:S02]  /*13b0*/  FADD.FTZ R160, R148, -R165 ;  /* 0x800000a594a07221 */ /* 0x000fe40000010000 */
[----:B------:R-:W-:Y:S02]  /*13c0*/  FADD.FTZ R120, R11, -R120 ;  /* 0x800000780b787221 */ /* 0x000fe40000010000 */
[----:B------:R-:W-:Y:S02]  /*13d0*/  FADD.FTZ R123, R128, -R161 ;  /* 0x800000a1807b7221 */ /* 0x000fe40000010000 */
        /* <DEDUP_REMOVED lines=16> */
[----:B------:R-:W-:Y:S01]  /*14e0*/  FMUL.FTZ R157, R84, R157 ;  /* 0x0000009d549d7220 */ /* 0x000fe20000410000 */
[C---:B------:R-:W-:Y:S01]  /*14f0*/  SEL R113, R160.reuse, R113, P0 ;  /* 0x00000071a0717207 */ /* 0x040fe20000000000 */
[----:B------:R-:W-:Y:S01]  /*1500*/  FMUL.FTZ R160, R160, R132 ;  /* 0x00000084a0a07220 */ /* 0x000fe20000410000 */
[----:B------:R-:W-:Y:S01]  /*1510*/  SEL R114, R123, R114, P0 ;  /* 0x000000727b727207 */ /* 0x000fe20000000000 */
[-C--:B------:R-:W-:Y:S01]  /*1520*/  FMUL.FTZ R162, R158, R132.reuse ;  /* 0x000000849ea27220 */ /* 0x080fe20000410000 */
[----:B------:R-:W-:Y:S01]  /*1530*/  MOV R158, RZ ;  /* 0x000000ff009e7202 */ /* 0x000fe20000000f00 */
[----:B------:R-:W-:Y:S01]  /*1540*/  FMUL.FTZ R160, R160, c[0x0][0x1e8] ;  /* 0x00007a00a0a07a20 */ /* 0x000fe20000410000 */
[----:B------:R-:W-:Y:S01]  /*1550*/  SEL R115, R120, R115, P0 ;  /* 0x0000007378737207 */ /* 0x000fe20000000000 */
[----:B------:R-:W-:Y:S01]  /*1560*/  FMUL.FTZ R162, R162, c[0x0][0x1e8] ;  /* 0x00007a00a2a27a20 */ /* 0x000fe20000410000 */
[----:B------:R-:W-:Y:S01]  /*1570*/  LOP3.LUT P0, RZ, R154, 0xff00, RZ, 0xc0, !PT ;  /* 0x0000ff009aff7812 */ /* 0x000fe2000780c0ff */
[----:B------:R-:W-:-:S02]  /*1580*/  FMUL.FTZ R161, R161, R132 ;  /* 0x00000084a1a17220 */ /* 0x000fc40000410000 */
[----:B------:R-:W-:Y:S01]  /*1590*/  @P1 HADD2.F32 R163, -RZ, R118.H1_H1 ;  /* 0x30000076ffa31230 */ /* 0x000fe20000004100 */
[----:B------:R-:W-:Y:S01]  /*15a0*/  HFMA2.MMA R118, -RZ, RZ, 0, 0 ;  /* 0x00000000ff767435 */ /* 0x000fe200000001ff */
[-C--:B------:R-:W-:Y:S02]  /*15b0*/  FMUL.FTZ R122, R122, R132.reuse ;  /* 0x000000847a7a7220 */ /* 0x080fe40000410000 */
[----:B------:R-:W-:Y:S02]  /*15c0*/  FMUL.FTZ R161, R161, c[0x0][0x1e8] ;  /* 0x00007a00a1a17a20 */ /* 0x000fe40000410000 */
[----:B------:R-:W-:Y:S02]  /*15d0*/  FMUL.FTZ R120, R120, R132 ;  /* 0x0000008478787220 */ /* 0x000fe40000410000 */
[----:B------:R-:W-:Y:S02]  /*15e0*/  @P1 FMUL.FTZ R118, R160, R163 ;  /* 0x000000a3a0761220 */ /* 0x000fe40000410000 */
[----:B------:R-:W-:-:S02]  /*15f0*/  FMUL.FTZ R160, R85, R160 ;  /* 0x000000a055a07220 */ /* 0x000fc40000410000 */
[----:B------:R-:W-:Y:S01]  /*1600*/  FADD.FTZ R29, R29, R118 ;  /* 0x000000761d1d7221 */ /* 0x000fe20000010000 */
[----:B------:R-:W-:Y:S01]  /*1610*/  FSEL R118, R157, RZ, P6 ;  /* 0x000000ff9d767208 */ /* 0x000fe20003000000 */
[----:B------:R-:W-:Y:S01]  /*1620*/  FMUL.FTZ R163, R123, R132 ;  /* 0x000000847ba37220 */ /* 0x000fe20000410000 */
[----:B------:R-:W-:Y:S01]  /*1630*/  LOP3.LUT P6, RZ, R154, 0xff000000, RZ, 0xc0, !PT ;  /* 0xff0000009aff7812 */ /* 0x000fe200078cc0ff */
[----:B------:R-:W-:Y:S01]  /*1640*/  FMUL.FTZ R120, R120, c[0x0][0x1e8] ;  /* 0x00007a0078787a20 */ /* 0x000fe20000410000 */
[----:B------:R-:W-:Y:S01]  /*1650*/  FSEL R157, R160, RZ, P1 ;  /* 0x000000ffa09d7208 */ /* 0x000fe20000800000 */
[----:B------:R-:W-:-:S03]  /*1660*/  FMUL.FTZ R163, R163, c[0x0][0x1e8] ;  /* 0x00007a00a3a37a20 */ /* 0x000fc60000410000 */
[----:B------:R-:W-:Y:S01]  /*1670*/  F2FP.PACK_AB R118, R157, R118 ;  /* 0x000000769d76723e */ /* 0x000fe200000000ff */
[----:B------:R-:W-:-:S06]  /*1680*/  HFMA2.MMA R157, -RZ, RZ, 0, 0 ;  /* 0x00000000ff9d7435 */ /* 0x000fcc00000001ff */
[----:B------:R-:W-:-:S05]  /*1690*/  @P6 HADD2.F32 R117, -RZ, R117.H1_H1 ;  /* 0x30000075ff756230 */ /* 0x000fca0000004100 */
[----:B------:R-:W-:Y:S01]  /*16a0*/  @P6 FMUL.FTZ R158, R162, R117 ;  /* 0x00000075a29e6220 */ /* 0x000fe20000410000 */
[----:B------:R-:W-:Y:S01]  /*16b0*/  MOV R117, R154 ;  /* 0x0000009a00757202 */ /* 0x000fe20000000f00 */
[----:B------:R-:W-:Y:S02]  /*16c0*/  FMUL.FTZ R162, R91, R162 ;  /* 0x000000a25ba27220 */ /* 0x000fe40000410000 */
[----:B------:R-:W-:Y:S01]  /*16d0*/  FADD.FTZ R35, R35, R158 ;  /* 0x0000009e23237221 */ /* 0x000fe20000010000 */
[----:B------:R-:W-:Y:S01]  /*16e0*/  LOP3.LUT P1, RZ, R117, 0xff, RZ, 0xc0, !PT ;  /* 0x000000ff75ff7812 */ /* 0x000fe2000782c0ff */
[----:B------:R-:W-:Y:S01]  /*16f0*/  @P0 HADD2.F32 R117, -RZ, R116.H1_H1 ;  /* 0x30000074ff750230 */ /* 0x000fe20000004100 */
[----:B------:R-:W-:Y:S02]  /*1700*/  FSEL R162, R162, RZ, P6 ;  /* 0x000000ffa2a27208 */ /* 0x000fe40003000000 */
[----:B------:R-:W-:-:S09]  /*1710*/  LOP3.LUT P6, RZ, R155, 0xff000000, RZ, 0xc0, !PT ;  /* 0xff0000009bff7812 */ /* 0x000fd200078cc0ff */
[----:B------:R-:W-:Y:S01]  /*1720*/  @P1 HADD2.F32 R160, -RZ, R116.H0_H0 ;  /* 0x20000074ffa01230 */ /* 0x000fe20000004100 */
[----:B------:R-:W-:-:S03]  /*1730*/  FMUL.FTZ R116, R122, c[0x0][0x1e8] ;  /* 0x00007a007a747a20 */ /* 0x000fc60000410000 */
[----:B------:R-:W-:Y:S01]  /*1740*/  @P6 HADD2.F32 R123, -RZ, R119.H1_H1 ;  /* 0x30000077ff7b6230 */ /* 0x000fe20000004100 */
[----:B------:R-:W-:Y:S01]  /*1750*/  @P1 FMUL.FTZ R157, R161, R160 ;  /* 0x000000a0a19d1220 */ /* 0x000fe20000410000 */
[----:B------:R-:W-:Y:S01]  /*1760*/  MOV R160, RZ ;  /* 0x000000ff00a07202 */ /* 0x000fe20000000f00 */
[----:B------:R-:W-:Y:S01]  /*1770*/  @P0 FMUL.FTZ R160, R116, R117 ;  /* 0x0000007574a00220 */ /* 0x000fe20000410000 */
[----:B------:R-:W-:Y:S01]  /*1780*/  FSEL R117, R159, RZ, P5 ;  /* 0x000000ff9f757208 */ /* 0x000fe20002800000 */
[----:B------:R-:W-:Y:S01]  /*1790*/  HFMA2.MMA R159, -RZ, RZ, 0, 0 ;  /* 0x00000000ff9f7435 */ /* 0x000fe200000001ff */
[----:B------:R-:W-:Y:S01]  /*17a0*/  LOP3.LUT P5, RZ, R155, 0xff0000, RZ, 0xc0, !PT ;  /* 0x00ff00009bff7812 */ /* 0x000fe200078ac0ff */
[----:B------:R-:W-:Y:S01]  /*17b0*/  FMUL.FTZ R116, R89, R116 ;  /* 0x0000007459747220 */ /* 0x000fe20000410000 */
[----:B------:R-:W-:Y:S01]  /*17c0*/  F2FP.PACK_AB R117, R162, R117 ;  /* 0x00000075a275723e */ /* 0x000fe200000000ff */
[----:B------:R-:W-:Y:S01]  /*17d0*/  FADD.FTZ R32, R32, R157 ;  /* 0x0000009d20207221 */ /* 0x000fe20000010000 */
[----:B------:R-:W-:Y:S01]  /*17e0*/  MOV R162, RZ ;  /* 0x000000ff00a27202 */ /* 0x000fe20000000f00 */
[----:B------:R-:W-:Y:S01]  /*17f0*/  @P6 FMUL.FTZ R162, R120, R123 ;  /* 0x0000007b78a26220 */ /* 0x000fe20000410000 */
[----:B------:R-:W-:Y:S01]  /*1800*/  FSEL R116, R116, RZ, P0 ;  /* 0x000000ff74747208 */ /* 0x000fe20000000000 */
[----:B------:R-:W-:-:S02]  /*1810*/  FMUL.FTZ R120, R87, R120 ;  /* 0x0000007857787220 */ /* 0x000fc40000410000 */
[----:B------:R-:W-:Y:S02]  /*1820*/  FADD.FTZ R33, R33, R160 ;  /* 0x000000a021217221 */ /* 0x000fe40000010000 */
[----:B------:R-:W-:Y:S01]  /*1830*/  FADD.FTZ R31, R31, R162 ;  /* 0x000000a21f1f7221 */ /* 0x000fe20000010000 */
[----:B------:R-:W-:Y:S01]  /*1840*/  FSEL R120, R120, RZ, P6 ;  /* 0x000000ff78787208 */ /* 0x000fe20003000000 */
[----:B------:R-:W-:Y:S01]  /*1850*/  @P5 HADD2.F32 R122, -RZ, R119.H0_H0 ;  /* 0x20000077ff7a5230 */ /* 0x000fe20000004100 */
[----:B------:R-:W-:-:S04]  /*1860*/  FMUL.FTZ R119, R88, R161 ;  /* 0x000000a158777220 */ /* 0x000fc80000410000 */
[----:B------:R-:W-:Y:S01]  /*1870*/  @P5 FMUL.FTZ R159, R163, R122 ;  /* 0x0000007aa39f5220 */ /* 0x000fe20000410000 */
[----:B------:R-:W-:Y:S01]  /*1880*/  FSEL R119, R119, RZ, P1 ;  /* 0x000000ff77777208 */ /* 0x000fe20000800000 */
[----:B------:R-:W-:Y:S01]  /*1890*/  FMUL.FTZ R163, R86, R163 ;  /* 0x000000a356a37220 */ /* 0x000fe20000410000 */
[----:B------:R-:W-:Y:S01]  /*18a0*/  ISETP.NE.U32.AND P1, PT, RZ, c[0x0][0x258], PT ;  /* 0x00009600ff007a0c */ /* 0x000fe20003f25070 */
[----:B------:R-:W-:Y:S01]  /*18b0*/  FADD.FTZ R30, R30, R159 ;  /* 0x0000009f1e1e7221 */ /* 0x000fe20000010000 */
[----:B------:R-:W-:Y:S02]  /*18c0*/  F2FP.PACK_AB R116, R116, R119 ;  /* 0x000000777474723e */ /* 0x000fe400000000ff */
[----:B------:R-:W-:Y:S02]  /*18d0*/  ISETP.NE.AND.EX P1, PT, RZ, c[0x0][0x25c], PT, P1 ;  /* 0x00009700ff007a0c */ /* 0x000fe40003f25310 */
[----:B------:R-:W-:-:S04]  /*18e0*/  FSEL R163, R163, RZ, P5 ;  /* 0x000000ffa3a37208 */ /* 0x000fc80002800000 */
[----:B------:R-:W-:Y:S01]  /*18f0*/  F2FP.PACK_AB R119, R120, R163 ;  /* 0x000000a37877723e */ /* 0x000fe200000000ff */
[----:B------:R-:W-:-:S06]  /*1900*/  IMAD.WIDE.U32 R120, R4, R121, c[0x0][0x248] ;  /* 0x0000920004787625 */ /* 0x000fcc00078e0079 */
[----:B------:R-:W-:-:S05]  /*1910*/  @P1 MOV R123, 0x20 ;  /* 0x00000020007b1802 */ /* 0x000fca0000000f00 */
[C---:B------:R-:W-:Y:S01]  /*1920*/  @P1 IMAD.WIDE.U32 R122, R4.reuse, R123, c[0x0][0x258] ;  /* 0x00009600047a1625 */ /* 0x040fe200078e007b */
[----:B------:R-:W-:-:S04]  /*1930*/  IADD3 R4, R4, 0x20, RZ ;  /* 0x0000002004047810 */ /* 0x000fc80007ffe0ff */
[----:B------:R0:W-:Y:S04]  /*1940*/  @P1 STG.E.128 [R122.64], R108 ;  /* 0x0000006c7a001986 */ /* 0x0001e8000c101d04 */
[----:B------:R0:W-:Y:S04]  /*1950*/  @P1 STG.E.128 [R122.64+0x10], R112 ;  /* 0x000010707a001986 */ /* 0x0001e8000c101d04 */
[----:B------:R0:W-:Y:S02]  /*1960*/  STG.E.128 [R120.64], R116 ;  /* 0x0000007478007986 */ /* 0x0001e4000c101d04 */
.L_x_5516:
[----:B------:R-:W-:Y:S05]  /*1970*/  BSYNC B1 ;  /* 0x0000000000017941 */ /* 0x000fea0003800000 */
.L_x_5515:
        /* <DEDUP_REMOVED lines=18> */
[----:B------:R-:W-:-:S02]  /*1aa0*/  FFMA.FTZ R160, R140, R156, R159 ;  /* 0x0000009c8ca07223 */ /* 0x000fc4000001009f */
[-CC-:B------:R-:W-:Y:S02]  /*1ab0*/  FFMA.FTZ R121, R143, R156.reuse, R159.reuse ;  /* 0x0000009c8f797223 */ /* 0x180fe4000001009f */
[----:B------:R-:W-:Y:S02]  /*1ac0*/  FFMA.FTZ R159, R145, R156, R159 ;  /* 0x0000009c919f7223 */ /* 0x000fe4000001009f */
[----:B------:R-:W-:Y:S02]  /*1ad0*/  FADD.FTZ R122, R135, -R122 ;  /* 0x8000007a877a7221 */ /* 0x000fe40000010000 */
[----:B------:R-:W-:Y:S02]  /*1ae0*/  FADD.FTZ R156, R136, -R151 ;  /* 0x80000097889c7221 */ /* 0x000fe40000010000 */
        /* <DEDUP_REMOVED lines=14> */
[----:B------:R-:W-:Y:S01]  /*1bd0*/  MOV R133, R152 ;  /* 0x0000009800857202 */ /* 0x000fe20000000f00 */
        /* <DEDUP_REMOVED lines=17> */
[C---:B------:R-:W-:Y:S01]  /*1cf0*/  SEL R114, R123.reuse, R114, P1 ;  /* 0x000000727b727207 */ /* 0x040fe20000800000 */
[-C--:B------:R-:W-:Y:S01]  /*1d00*/  FMUL.FTZ R122, R123, R132.reuse ;  /* 0x000000847b7a7220 */ /* 0x080fe20000410000 */
[----:B------:R-:W-:Y:S01]  /*1d10*/  @P4 LEA.HI.X R121, R4, c[0x0][0x25c], RZ, 0x5, P0 ;  /* 0x0000970004794a11 */ /* 0x000fe200000f2cff */
[-C--:B------:R-:W-:Y:S01]  /*1d20*/  FMUL.FTZ R156, R156, R132.reuse ;  /* 0x000000849c9c7220 */ /* 0x080fe20000410000 */
[C---:B------:R-:W-:Y:S01]  /*1d30*/  SEL R115, R158.reuse, R115, P1 ;  /* 0x000000739e737207 */ /* 0x040fe20000800000 */
[-C--:B------:R-:W-:Y:S01]  /*1d40*/  FMUL.FTZ R123, R158, R132.reuse ;  /* 0x000000849e7b7220 */ /* 0x080fe20000410000 */
[----:B------:R-:W-:Y:S01]  /*1d50*/  LOP3.LUT P0, RZ, R152, 0xff0000, RZ, 0xc0, !PT ;  /* 0x00ff000098ff7812 */ /* 0x000fe2000780c0ff */
[----:B------:R-:W-:Y:S01]  /*1d60*/  @P4 STG.E.128 [R120.64], R108 ;  /* 0x0000006c78004986 */ /* 0x000fe2000c101d04 */
[----:B------:R-:W-:Y:S01]  /*1d70*/  FMUL.FTZ R160, R160, c[0x0][0x1e8] ;  /* 0x00007a00a0a07a20 */ /* 0x000fe20000410000 */
[----:B------:R-:W-:Y:S01]  /*1d80*/  LOP3.LUT P1, RZ, R152, 0xff000000, RZ, 0xc0, !PT ;  /* 0xff00000098ff7812 */ /* 0x000fe2000782c0ff */
[----:B------:R-:W-:Y:S01]  /*1d90*/  FMUL.FTZ R156, R156, c[0x0][0x1e8] ;  /* 0x00007a009c9c7a20 */ /* 0x000fe20000410000 */
[----:B------:R0:W-:Y:S01]  /*1da0*/  @P4 STG.E.128 [R120.64+0x10], R112 ;  /* 0x0000107078004986 */ /* 0x0001e2000c101d04 */
[----:B------:R-:W-:Y:S01]  /*1db0*/  LOP3.LUT P4, RZ, R133, 0xff, RZ, 0xc0, !PT ;  /* 0x000000ff85ff7812 */ /* 0x000fe2000788c0ff */
[-C--:B------:R-:W-:Y:S01]  /*1dc0*/  FMUL.FTZ R133, R151, R132.reuse ;  /* 0x0000008497857220 */ /* 0x080fe20000410000 */
[----:B------:R-:W-:Y:S01]  /*1dd0*/  MOV R158, RZ ;  /* 0x000000ff009e7202 */ /* 0x000fe20000000f00 */
[----:B------:R-:W-:-:S02]  /*1de0*/  FMUL.FTZ R151, R157, R132 ;  /* 0x000000849d977220 */ /* 0x000fc40000410000 */
[----:B------:R-:W-:Y:S02]  /*1df0*/  FMUL.FTZ R157, R161, R132 ;  /* 0x00000084a19d7220 */ /* 0x000fe40000410000 */
[----:B------:R-:W-:Y:S01]  /*1e00*/  FMUL.FTZ R161, R151, c[0x0][0x1e8] ;  /* 0x00007a0097a17a20 */ /* 0x000fe20000410000 */
[----:B------:R-:W-:Y:S01]  /*1e10*/  HFMA2.MMA R151, -RZ, RZ, 0, 0 ;  /* 0x00000000ff977435 */ /* 0x000fe200000001ff */
[----:B0-----:R-:W-:Y:S02]  /*1e20*/  FMUL.FTZ R121, R133, c[0x0][0x1e8] ;  /* 0x00007a0085797a20 */ /* 0x001fe40000410000 */
[----:B------:R-:W-:Y:S02]  /*1e30*/  CS2R R132, SRZ ;  /* 0x0000000000847805 */ /* 0x000fe4000001ff00 */
[--C-:B--2---:R-:W-:Y:S02]  /*1e40*/  @P4 HADD2.F32 R120, -RZ, R116.reuse.H0_H0 ;  /* 0x20000074ff784230 */ /* 0x104fe40000004100 */
[----:B------:R-:W-:-:S03]  /*1e50*/  @P5 HADD2.F32 R116, -RZ, R116.H1_H1 ;  /* 0x30000074ff745230 */ /* 0x000fc60000004100 */
[----:B------:R-:W-:Y:S02]  /*1e60*/  @P4 FMUL.FTZ R133, R121, R120 ;  /* 0x0000007879854220 */ /* 0x000fe40000410000 */
[----:B------:R-:W-:Y:S02]  /*1e70*/  FMUL.FTZ R120, R80, R121 ;  /* 0x0000007950787220 */ /* 0x000fe40000410000 */
[----:B------:R-:W-:Y:S01]  /*1e80*/  @P5 FMUL.FTZ R132, R160, R116 ;  /* 0x00000074a0845220 */ /* 0x000fe20000410000 */
[--C-:B------:R-:W-:Y:S01]  /*1e90*/  @P0 HADD2.F32 R116, -RZ, R117.reuse.H0_H0 ;  /* 0x20000075ff740230 */ /* 0x100fe20000004100 */
[----:B------:R-:W-:Y:S01]  /*1ea0*/  FMUL.FTZ R121, R81, R160 ;  /* 0x000000a051797220 */ /* 0x000fe20000410000 */
[----:B------:R-:W-:Y:S01]  /*1eb0*/  FSEL R120, R120, RZ, P4 ;  /* 0x000000ff78787208 */ /* 0x000fe20002000000 */
[----:B------:R-:W-:Y:S01]  /*1ec0*/  @P1 HADD2.F32 R117, -RZ, R117.H1_H1 ;  /* 0x30000075ff751230 */ /* 0x000fe20000004100 */
[----:B------:R-:W-:Y:S01]  /*1ed0*/  LOP3.LUT P4, RZ, R153, 0xff, RZ, 0xc0, !PT ;  /* 0x000000ff99ff7812 */ /* 0x000fe2000788c0ff */
[----:B------:R-:W-:Y:S01]  /*1ee0*/  @P0 FMUL.FTZ R151, R161, R116 ;  /* 0x00000074a1970220 */ /* 0x000fe20000410000 */
[----:B------:R-:W-:Y:S01]  /*1ef0*/  FSEL R121, R121, RZ, P5 ;  /* 0x000000ff79797208 */ /* 0x000fe20002800000 */
[----:B------:R-:W-:Y:S01]  /*1f00*/  FMUL.FTZ R161, R82, R161 ;  /* 0x000000a152a17220 */ /* 0x000fe20000410000 */
[----:B------:R-:W-:Y:S01]  /*1f10*/  LOP3.LUT P5, RZ, R153, 0xff00, RZ, 0xc0, !PT ;  /* 0x0000ff0099ff7812 */ /* 0x000fe200078ac0ff */
[----:B------:R-:W-:Y:S01]  /*1f20*/  FMUL.FTZ R116, R159, c[0x0][0x1e8] ;  /* 0x00007a009f747a20 */ /* 0x000fe20000410000 */
[----:B------:R-:W-:Y:S01]  /*1f30*/  F2FP.PACK_AB R120, R121, R120 ;  /* 0x000000787978723e */ /* 0x000fe200000000ff */
[----:B------:R-:W-:Y:S01]  /*1f40*/  FADD.FTZ R24, R24, R133 ;  /* 0x0000008518187221 */ /* 0x000fe20000010000 */
[----:B------:R-:W-:Y:S01]  /*1f50*/  FSEL R161, R161, RZ, P0 ;  /* 0x000000ffa1a17208 */ /* 0x000fe20000000000 */
[----:B------:R-:W-:Y:S01]  /*1f60*/  @P1 FMUL.FTZ R158, R116, R117 ;  /* 0x00000075749e1220 */ /* 0x000fe20000410000 */
[----:B------:R-:W-:Y:S01]  /*1f70*/  LOP3.LUT P0, RZ, R153, 0xff0000, RZ, 0xc0, !PT ;  /* 0x00ff000099ff7812 */ /* 0x000fe2000780c0ff */
[----:B------:R-:W-:-:S02]  /*1f80*/  FMUL.FTZ R116, R83, R116 ;  /* 0x0000007453747220 */ /* 0x000fc40000410000 */
[----:B------:R-:W-:Y:S01]  /*1f90*/  FMUL.FTZ R117, R157, c[0x0][0x1e8] ;  /* 0x00007a009d757a20 */ /* 0x000fe20000410000 */
[----:B------:R-:W-:Y:S01]  /*1fa0*/  HFMA2.MMA R157, -RZ, RZ, 0, 0 ;  /* 0x00000000ff9d7435 */ /* 0x000fe200000001ff */
[--C-:B------:R-:W-:Y:S01]  /*1fb0*/  @P4 HADD2.F32 R160, -RZ, R118.reuse.H0_H0 ;  /* 0x20000076ffa04230 */ /* 0x100fe20000004100 */
[----:B------:R-:W-:Y:S01]  /*1fc0*/  FSEL R116, R116, RZ, P1 ;  /* 0x000000ff74747208 */ /* 0x000fe20000800000 */
[----:B------:R-:W-:Y:S01]  /*1fd0*/  @P5 HADD2.F32 R159, -RZ, R118.H1_H1 ;  /* 0x30000076ff9f5230 */ /* 0x000fe20000004100 */
[----:B------:R-:W-:Y:S01]  /*1fe0*/  MOV R118, RZ ;  /* 0x000000ff00767202 */ /* 0x000fe20000000f00 */
[----:B------:R-:W-:Y:S01]  /*1ff0*/  FADD.FTZ R25, R25, R132 ;  /* 0x0000008419197221 */ /* 0x000fe20000010000 */
[----:B------:R-:W-:Y:S01]  /*2000*/  F2FP.PACK_AB R121, R116, R161 ;  /* 0x000000a17479723e */ /* 0x000fe200000000ff */
[----:B------:R-:W-:Y:S01]  /*2010*/  @P4 FMUL.FTZ R157, R117, R160 ;  /* 0x000000a0759d4220 */ /* 0x000fe20000410000 */
[----:B------:R-:W-:Y:S01]  /*2020*/  LOP3.LUT P1, RZ, R153, 0xff000000, RZ, 0xc0, !PT ;  /* 0xff00000099ff7812 */ /* 0x000fe2000782c0ff */
[----:B------:R-:W-:Y:S01]  /*2030*/  @P5 FMUL.FTZ R118, R156, R159 ;  /* 0x0000009f9c765220 */ /* 0x000fe20000410000 */
[----:B------:R-:W-:Y:S01]  /*2040*/  HFMA2.MMA R159, -RZ, RZ, 0, 0 ;  /* 0x00000000ff9f7435 */ /* 0x000fe200000001ff */
[----:B------:R-:W-:Y:S01]  /*2050*/  @P0 HADD2.F32 R116, -RZ, R119.H0_H0 ;  /* 0x20000077ff740230 */ /* 0x000fe20000004100 */
[----:B------:R-:W-:-:S02]  /*2060*/  FMUL.FTZ R161, R122, c[0x0][0x1e8] ;  /* 0x00007a007aa17a20 */ /* 0x000fc40000410000 */
[----:B------:R-:W-:Y:S02]  /*2070*/  FMUL.FTZ R160, R123, c[0x0][0x1e8] ;  /* 0x00007a007ba07a20 */ /* 0x000fe40000410000 */
[----:B------:R-:W-:Y:S02]  /*2080*/  @P0 FMUL.FTZ R159, R161, R116 ;  /* 0x00000074a19f0220 */ /* 0x000fe40000410000 */
[----:B------:R-:W-:Y:S02]  /*2090*/  FMUL.FTZ R116, R78, R161 ;  /* 0x000000a14e747220 */ /* 0x000fe40000410000 */
[----:B------:R-:W-:Y:S01]  /*20a0*/  FMUL.FTZ R122, R79, R160 ;  /* 0x000000a04f7a7220 */ /* 0x000fe20000410000 */
[----:B------:R-:W-:Y:S01]  /*20b0*/  @P1 HADD2.F32 R119, -RZ, R119.H1_H1 ;  /* 0x30000077ff771230 */ /* 0x000fe20000004100 */
        /* <DEDUP_REMOVED lines=9> */
[----:B------:R-:W-:Y:S01]  /*2150*/  F2FP.PACK_AB R123, R123, R116 ;  /* 0x000000747b7b723e */ /* 0x000fe200000000ff */
[----:B------:R-:W-:Y:S01]  /*2160*/  FADD.FTZ R21, R21, R118 ;  /* 0x0000007615157221 */ /* 0x000fe20000010000 */
[----:B------:R-:W-:Y:S01]  /*2170*/  LEA R116, P0, R4, c[0x0][0x248], 0x4 ;  /* 0x0000920004747a11 */ /* 0x000fe200078020ff */
[----:B------:R-:W-:Y:S01]  /*2180*/  FADD.FTZ R22, R22, R159 ;  /* 0x0000009f16167221 */ /* 0x000fe20000010000 */
[----:B------:R-:W-:-:S02]  /*2190*/  F2FP.PACK_AB R122, R156, R117 ;  /* 0x000000759c7a723e */ /* 0x000fc400000000ff */
[----:B------:R-:W-:Y:S02]  /*21a0*/  LEA.HI.X R117, R4, c[0x0][0x24c], RZ, 0x4, P0 ;  /* 0x0000930004757a11 */ /* 0x000fe400000f24ff */
[----:B------:R-:W-:Y:S01]  /*21b0*/  MOV R4, RZ ;  /* 0x000000ff00047202 */ /* 0x000fe20000000f00 */
[----:B------:R-:W-:Y:S02]  /*21c0*/  @P1 FMUL.FTZ R4, R160, R119 ;  /* 0x00000077a0041220 */ /* 0x000fe40000410000 */
[----:B------:R0:W-:Y:S02]  /*21d0*/  STG.E.128 [R116.64], R120 ;  /* 0x0000007874007986 */ /* 0x0001e4000c101d04 */
[----:B------:R-:W-:Y:S02]  /*21e0*/  FADD.FTZ R23, R23, R4 ;  /* 0x0000000417177221 */ /* 0x000fe40000010000 */
.L_x_5518:
[----:B------:R-:W-:Y:S05]  /*21f0*/  BSYNC B1 ;  /* 0x0000000000017941 */ /* 0x000fea0003800000 */
.L_x_5517:
[----:B0-----:R-:W-:-:S04]  /*2200*/  MOV R117, c[0x0][0x160] ;  /* 0x0000580000757a02 */ /* 0x001fc80000000f00 */
[----:B------:R-:W-:-:S04]  /*2210*/  LEA R2, R117, R2, 0x2 ;  /* 0x0000000275027211 */ /* 0x000fc800078e10ff */
[----:B------:R-:W-:-:S13]  /*2220*/  ISETP.GE.AND P0, PT, R2, c[0x0][0x164], PT ;  /* 0x0000590002007a0c */ /* 0x000fda0003f06270 */
[----:B-----5:R-:W-:Y:S01]  /*2230*/  @P0 CALL.REL.NOINC `(.L_x_5508) ;  /* 0x0000001000000944 */ /* 0x020fe20003c00000 */
[----:B------:R-:W-:Y:S05]  /*2240*/  BRA `(.L_x_5519) ;  /* 0xffffe15000007947 */ /* 0x000fea000383ffff */
.L_x_5508:
[----:B0-----:R-:W-:Y:S05]  /*2250*/  BSYNC B0 ;  /* 0x0000000000007941 */ /* 0x001fea0003800000 */
.L_x_5507:
        /* <DEDUP_REMOVED lines=149> */
.L_x_5521:
[----:B------:R-:W-:Y:S05]  /*2bb0*/  BSYNC B0 ;  /* 0x0000000000007941 */ /* 0x000fea0003800000 */
.L_x_5520:
        /* <DEDUP_REMOVED lines=16> */
.L_x_5523:
[----:B------:R-:W-:Y:S05]  /*2cc0*/  BSYNC B0 ;  /* 0x0000000000007941 */ /* 0x000fea0003800000 */
.L_x_5522:
        /* <DEDUP_REMOVED lines=16> */
.L_x_5525:
[----:B------:R-:W-:Y:S05]  /*2dd0*/  BSYNC B0 ;  /* 0x0000000000007941 */ /* 0x000fea0003800000 */
.L_x_5524:
        /* <DEDUP_REMOVED lines=10> */
.L_x_5513:
[----:B------:R-:W-:Y:S01]  /*2e80*/  HFMA2.MMA R120, -RZ, RZ, 0, 5.9604644775390625e-08 ;  /* 0x00000001ff787435 */ /* 0x000fe200000001ff */
[----:B------:R-:W-:Y:S02]  /*2e90*/  MOV R121, R157 ;  /* 0x0000009d00797202 */ /* 0x000fe40000000f00 */
[----:B------:R-:W-:Y:S02]  /*2ea0*/  MOV R118, 0x1f ;  /* 0x0000001f00767802 */ /* 0x000fe40000000f00 */
[----:B------:R-:W-:-:S02]  /*2eb0*/  MOV R119, 0xffffffff ;  /* 0xffffffff00777802 */ /* 0x000fc40000000f00 */
[----:B------:R-:W-:Y:S02]  /*2ec0*/  MOV R116, 0x2ee0 ;  /* 0x00002ee000747802 */ /* 0x000fe40000000f00 */
[----:B-----5:R-:W-:Y:S05]  /*2ed0*/  CALL.REL.NOINC `($__internal_154_$__cuda_sm70_shflsync_bfly_p) ;  /* 0x0000046000007944 */ /* 0x020fea0003c00000 */
[----:B-1----:R-:W-:Y:S01]  /*2ee0*/  MOV R122, R119 ;  /* 0x00000077007a7202 */ /* 0x002fe20000000f00 */
[----:B0-----:R-:W-:Y:S05]  /*2ef0*/  BRA `(.L_x_5526) ;  /* 0xffffe09000007947 */ /* 0x001fea000383ffff */
.L_x_5514:
[----:B------:R-:W-:Y:S01]  /*2f00*/  HFMA2.MMA R120, -RZ, RZ, 0, 5.9604644775390625e-08 ;  /* 0x00000001ff787435 */ /* 0x000fe200000001ff */
[----:B------:R-:W-:Y:S02]  /*2f10*/  MOV R121, R156 ;  /* 0x0000009c00797202 */ /* 0x000fe40000000f00 */
[----:B------:R-:W-:Y:S02]  /*2f20*/  MOV R118, 0x1f ;  /* 0x0000001f00767802 */ /* 0x000fe40000000f00 */
[----:B------:R-:W-:Y:S02]  /*2f30*/  MOV R119, 0xffffffff ;  /* 0xffffffff00777802 */ /* 0x000fe40000000f00 */
[----:B------:R-:W-:Y:S02]  /*2f40*/  MOV R116, 0x2f60 ;  /* 0x00002f6000747802 */ /* 0x000fe40000000f00 */
[----:B01---5:R-:W-:Y:S05]  /*2f50*/  CALL.REL.NOINC `($__internal_154_$__cuda_sm70_shflsync_bfly_p) ;  /* 0x000003e000007944 */ /* 0x023fea0003c00000 */
[----:B------:R-:W-:Y:S01]  /*2f60*/  FADD.FTZ R157, R122, R157 ;  /* 0x0000009d7a9d7221 */ /* 0x000fe20000010000 */
[----:B0-----:R-:W-:Y:S01]  /*2f70*/  HFMA2.MMA R120, -RZ, RZ, 0, 1.1920928955078125e-07 ;  /* 0x00000002ff787435 */ /* 0x001fe200000001ff */
[----:B-1----:R-:W-:Y:S01]  /*2f80*/  FADD.FTZ R156, R156, R119 ;  /* 0x000000779c9c7221 */ /* 0x002fe20000010000 */
[----:B------:R-:W-:-:S02]  /*2f90*/  MOV R118, 0x1f ;  /* 0x0000001f00767802 */ /* 0x000fc40000000f00 */
[----:B------:R-:W-:Y:S02]  /*2fa0*/  MOV R119, 0xffffffff ;  /* 0xffffffff00777802 */ /* 0x000fe40000000f00 */
[----:B------:R-:W-:Y:S02]  /*2fb0*/  MOV R121, R157 ;  /* 0x0000009d00797202 */ /* 0x000fe40000000f00 */
[----:B------:R-:W-:Y:S02]  /*2fc0*/  MOV R116, 0x2fe0 ;  /* 0x00002fe000747802 */ /* 0x000fe40000000f00 */
[----:B------:R-:W-:Y:S05]  /*2fd0*/  CALL.REL.NOINC `($__internal_154_$__cuda_sm70_shflsync_bfly_p) ;  /* 0x0000036000007944 */ /* 0x000fea0003c00000 */
[----:B0-----:R-:W-:Y:S01]  /*2fe0*/  HFMA2.MMA R120, -RZ, RZ, 0, 1.1920928955078125e-07 ;  /* 0x00000002ff787435 */ /* 0x001fe200000001ff */
[----:B-1----:R-:W-:Y:S02]  /*2ff0*/  MOV R122, R119 ;  /* 0x00000077007a7202 */ /* 0x002fe40000000f00 */
[----:B------:R-:W-:Y:S02]  /*3000*/  MOV R121, R156 ;  /* 0x0000009c00797202 */ /* 0x000fe40000000f00 */
[----:B------:R-:W-:Y:S02]  /*3010*/  MOV R118, 0x1f ;  /* 0x0000001f00767802 */ /* 0x000fe40000000f00 */
[----:B------:R-:W-:-:S02]  /*3020*/  MOV R119, 0xffffffff ;  /* 0xffffffff00777802 */ /* 0x000fc40000000f00 */
[----:B------:R-:W-:Y:S02]  /*3030*/  MOV R116, 0x3050 ;  /* 0x0000305000747802 */ /* 0x000fe40000000f00 */
[----:B------:R-:W-:Y:S05]  /*3040*/  CALL.REL.NOINC `($__internal_154_$__cuda_sm70_shflsync_bfly_p) ;  /* 0x000002f000007944 */ /* 0x000fea0003c00000 */
[----:B------:R-:W-:Y:S01]  /*3050*/  FADD.FTZ R157, R122, R157 ;  /* 0x0000009d7a9d7221 */ /* 0x000fe20000010000 */
[----:B0-----:R-:W-:Y:S01]  /*3060*/  HFMA2.MMA R120, -RZ, RZ, 0, 2.384185791015625e-07 ;  /* 0x00000004ff787435 */ /* 0x001fe200000001ff */
[----:B-1----:R-:W-:Y:S01]  /*3070*/  FADD.FTZ R156, R156, R119 ;  /* 0x000000779c9c7221 */ /* 0x002fe20000010000 */
[----:B------:R-:W-:Y:S02]  /*3080*/  MOV R118, 0x1f ;  /* 0x0000001f00767802 */ /* 0x000fe40000000f00 */
[----:B------:R-:W-:Y:S02]  /*3090*/  MOV R119, 0xffffffff ;  /* 0xffffffff00777802 */ /* 0x000fe40000000f00 */
[----:B------:R-:W-:Y:S02]  /*30a0*/  MOV R121, R157 ;  /* 0x0000009d00797202 */ /* 0x000fe40000000f00 */
[----:B------:R-:W-:Y:S02]  /*30b0*/  MOV R116, 0x30d0 ;  /* 0x000030d000747802 */ /* 0x000fe40000000f00 */
[----:B------:R-:W-:Y:S05]  /*30c0*/  CALL.REL.NOINC `($__internal_154_$__cuda_sm70_shflsync_bfly_p) ;  /* 0x0000027000007944 */ /* 0x000fea0003c00000 */
[----:B0-----:R-:W-:Y:S01]  /*30d0*/  HFMA2.MMA R120, -RZ, RZ, 0, 2.384185791015625e-07 ;  /* 0x00000004ff787435 */ /* 0x001fe200000001ff */
[----:B-1----:R-:W-:-:S02]  /*30e0*/  MOV R122, R119 ;  /* 0x00000077007a7202 */ /* 0x002fc40000000f00 */
[----:B------:R-:W-:Y:S02]  /*30f0*/  MOV R121, R156 ;  /* 0x0000009c00797202 */ /* 0x000fe40000000f00 */
[----:B------:R-:W-:Y:S02]  /*3100*/  MOV R118, 0x1f ;  /* 0x0000001f00767802 */ /* 0x000fe40000000f00 */
[----:B------:R-:W-:Y:S02]  /*3110*/  MOV R119, 0xffffffff ;  /* 0xffffffff00777802 */ /* 0x000fe40000000f00 */
[----:B------:R-:W-:Y:S02]  /*3120*/  MOV R116, 0x3140 ;  /* 0x0000314000747802 */ /* 0x000fe40000000f00 */
[----:B------:R-:W-:Y:S05]  /*3130*/  CALL.REL.NOINC `($__internal_154_$__cuda_sm70_shflsync_bfly_p) ;  /* 0x0000020000007944 */ /* 0x000fea0003c00000 */
[----:B------:R-:W-:Y:S01]  /*3140*/  FADD.FTZ R123, R122, R157 ;  /* 0x0000009d7a7b7221 */ /* 0x000fe20000010000 */
[----:B0-----:R-:W-:Y:S01]  /*3150*/  HFMA2.MMA R120, -RZ, RZ, 0, 4.76837158203125e-07 ;  /* 0x00000008ff787435 */ /* 0x001fe200000001ff */
[----:B-1----:R-:W-:Y:S01]  /*3160*/  FADD.FTZ R156, R156, R119 ;  /* 0x000000779c9c7221 */ /* 0x002fe20000010000 */
[----:B------:R-:W-:Y:S02]  /*3170*/  MOV R118, 0x1f ;  /* 0x0000001f00767802 */ /* 0x000fe40000000f00 */
[----:B------:R-:W-:-:S02]  /*3180*/  MOV R119, 0xffffffff ;  /* 0xffffffff00777802 */ /* 0x000fc40000000f00 */
[----:B------:R-:W-:Y:S02]  /*3190*/  MOV R121, R123 ;  /* 0x0000007b00797202 */ /* 0x000fe40000000f00 */
[----:B------:R-:W-:Y:S02]  /*31a0*/  MOV R116, 0x31c0 ;  /* 0x000031c000747802 */ /* 0x000fe40000000f00 */
[----:B------:R-:W-:Y:S05]  /*31b0*/  CALL.REL.NOINC `($__internal_154_$__cuda_sm70_shflsync_bfly_p) ;  /* 0x0000018000007944 */ /* 0x000fea0003c00000 */
[----:B0-----:R-:W-:Y:S01]  /*31c0*/  HFMA2.MMA R120, -RZ, RZ, 0, 4.76837158203125e-07 ;  /* 0x00000008ff787435 */ /* 0x001fe200000001ff */
[----:B-1----:R-:W-:Y:S02]  /*31d0*/  MOV R122, R119 ;  /* 0x00000077007a7202 */ /* 0x002fe40000000f00 */
[----:B------:R-:W-:Y:S02]  /*31e0*/  MOV R121, R156 ;  /* 0x0000009c00797202 */ /* 0x000fe40000000f00 */
[----:B------:R-:W-:Y:S02]  /*31f0*/  MOV R118, 0x1f ;  /* 0x0000001f00767802 */ /* 0x000fe40000000f00 */
[----:B------:R-:W-:Y:S02]  /*3200*/  MOV R119, 0xffffffff ;  /* 0xffffffff00777802 */ /* 0x000fe40000000f00 */
[----:B------:R-:W-:-:S02]  /*3210*/  MOV R116, 0x3230 ;  /* 0x0000323000747802 */ /* 0x000fc40000000f00 */
[----:B------:R-:W-:Y:S05]  /*3220*/  CALL.REL.NOINC `($__internal_154_$__cuda_sm70_shflsync_bfly_p) ;  /* 0x0000011000007944 */ /* 0x000fea0003c00000 */
[----:B------:R-:W-:Y:S01]  /*3230*/  FADD.FTZ R123, R122, R123 ;  /* 0x0000007b7a7b7221 */ /* 0x000fe20000010000 */
[----:B0-----:R-:W-:Y:S01]  /*3240*/  HFMA2.MMA R120, -RZ, RZ, 0, 9.5367431640625e-07 ;  /* 0x00000010ff787435 */ /* 0x001fe200000001ff */
[----:B-1----:R-:W-:Y:S01]  /*3250*/  FADD.FTZ R122, R156, R119 ;  /* 0x000000779c7a7221 */ /* 0x002fe20000010000 */
[----:B------:R-:W-:-:S02]  /*3260*/  MOV R118, 0x1f ;  /* 0x0000001f00767802 */ /* 0x000fc40000000f00 */
[----:B------:R-:W-:Y:S02]  /*3270*/  MOV R119, 0xffffffff ;  /* 0xffffffff00777802 */ /* 0x000fe40000000f00 */
[----:B------:R-:W-:Y:S02]  /*3280*/  MOV R121, R123 ;  /* 0x0000007b00797202 */ /* 0x000fe40000000f00 */
[----:B------:R-:W-:Y:S02]  /*3290*/  MOV R116, 0x32b0 ;  /* 0x000032b000747802 */ /* 0x000fe40000000f00 */
[----:B------:R-:W-:Y:S05]  /*32a0*/  CALL.REL.NOINC `($__internal_154_$__cuda_sm70_shflsync_bfly_p) ;  /* 0x0000009000007944 */ /* 0x000fea0003c00000 */
[----:B0-----:R-:W-:Y:S01]  /*32b0*/  HFMA2.MMA R120, -RZ, RZ, 0, 9.5367431640625e-07 ;  /* 0x00000010ff787435 */ /* 0x001fe200000001ff */
[----:B-1----:R-:W-:Y:S02]  /*32c0*/  MOV R156, R119 ;  /* 0x00000077009c7202 */ /* 0x002fe40000000f00 */
[----:B------:R-:W-:Y:S02]  /*32d0*/  MOV R121, R122 ;  /* 0x0000007a00797202 */ /* 0x000fe40000000f00 */
[----:B------:R-:W-:Y:S02]  /*32e0*/  MOV R118, 0x1f ;  /* 0x0000001f00767802 */ /* 0x000fe40000000f00 */
[----:B------:R-:W-:-:S02]  /*32f0*/  MOV R119, 0xffffffff ;  /* 0xffffffff00777802 */ /* 0x000fc40000000f00 */
[----:B------:R-:W-:Y:S02]  /*3300*/  MOV R116, 0x3320 ;  /* 0x0000332000747802 */ /* 0x000fe40000000f00 */
[----:B------:R-:W-:Y:S05]  /*3310*/  CALL.REL.NOINC `($__internal_154_$__cuda_sm70_shflsync_bfly_p) ;  /* 0x0000002000007944 */ /* 0x000fea0003c00000 */
[----:B-1----:R-:W-:Y:S01]  /*3320*/  MOV R117, R119 ;  /* 0x0000007700757202 */ /* 0x002fe20000000f00 */
[----:B0-----:R-:W-:Y:S05]  /*3330*/  BRA `(.L_x_5527) ;  /* 0xffffdd7000007947 */ /* 0x001fea000383ffff */
        .weak           $__internal_154_$__cuda_sm70_shflsync_bfly_p
        .type           $__internal_154_$__cuda_sm70_shflsync_bfly_p,@function
        .size           $__internal_154_$__cuda_sm70_shflsync_bfly_p,(.L_x_7332 - $__internal_154_$__cuda_sm70_shflsync_bfly_p)
$__internal_154_$__cuda_sm70_shflsync_bfly_p:
[----:B------:R-:W-:Y:S01]  /*3340*/  HFMA2.MMA R117, -RZ, RZ, 0, 0 ;  /* 0x00000000ff757435 */ /* 0x000fe200000001ff */
[----:B------:R-:W-:Y:S04]  /*3350*/  WARPSYNC R119 ;  /* 0x0000007700007348 */ /* 0x000fe80003800000 */
[----:B------:R0:W1:Y:S01]  /*3360*/  SHFL.BFLY PT, R119, R121, R120, R118 ;  /* 0x0c00007879777389 */ /* 0x00006200000e0076 */
[----:B------:R-:W-:Y:S05]  /*3370*/  RET.REL.NODEC R116 `(_ZN10layer_norm13ln_bwd_kernelINS_13Kernel_traitsIf6__halffS2_fjLj512ELj1ELj4ELj1ELj16ENS_18Kernel_traits_baseILj512EfS2_fS2_fjLj128EEEEELb1ELb1ELb0ELb0EEEvNS_9BwdParamsE) ;  /* 0xffffcc8074007950 */ /* 0x000fea0003c3ffff */
.L_x_5528:
        /* <DEDUP_REMOVED lines=16> */
.L_x_7332:


//--------------------- .text._ZN10layer_norm13ln_bwd_kernelINS_13Kernel_traitsIf6__halffS2_fjLj512ELj1ELj4ELj1ELj16ENS_18Kernel_traits_baseILj512EfS2_fS2_fjLj128EEEEELb1ELb1ELb0ELb1EEEvNS_9BwdParamsE --------------------------
	.section	.text._ZN10layer_norm13ln_bwd_kernelINS_13Kernel_traitsIf6__halffS2_fjLj512ELj1ELj4ELj1ELj16ENS_18Kernel_traits_baseILj512EfS2_fS2_fjLj128EEEEELb1ELb1ELb0ELb1EEEvNS_9BwdParamsE,"ax",@progbits
	.sectioninfo	@"SHI_REGISTERS=164"
	.align	128
        .global         _ZN10layer_norm13ln_bwd_kernelINS_13Kernel_traitsIf6__halffS2_fjLj512ELj1ELj4ELj1ELj16ENS_18Kernel_traits_baseILj512EfS2_fS2_fjLj128EEEEELb1ELb1ELb0ELb1EEEvNS_9BwdParamsE
        .type           _ZN10layer_norm13ln_bwd_kernelINS_13Kernel_traitsIf6__halffS2_fjLj512ELj1ELj4ELj1ELj16ENS_18Kernel_traits_baseILj512EfS2_fS2_fjLj128EEEEELb1ELb1ELb0ELb1EEEvNS_9BwdParamsE,@function
        .size           _ZN10layer_norm13ln_bwd_kernelINS_13Kernel_traitsIf6__halffS2_fjLj512ELj1ELj4ELj1ELj16ENS_18Kernel_traits_baseILj512EfS2_fS2_fjLj128EEEEELb1ELb1ELb0ELb1EEEvNS_9BwdParamsE,(.L_x_7333 - _ZN10layer_norm13ln_bwd_kernelINS_13Kernel_traitsIf6__halffS2_fjLj512ELj1ELj4ELj1ELj16ENS_18Kernel_traits_baseILj512EfS2_fS2_fjLj128EEEEELb1ELb1ELb0ELb1EEEvNS_9BwdParamsE)
        .other          _ZN10layer_norm13ln_bwd_kernelINS_13Kernel_traitsIf6__halffS2_fjLj512ELj1ELj4ELj1ELj16ENS_18Kernel_traits_baseILj512EfS2_fS2_fjLj128EEEEELb1ELb1ELb0ELb1EEEvNS_9BwdParamsE,@"STO_CUDA_ENTRY STV_DEFAULT"
_ZN10layer_norm13ln_bwd_kernelINS_13Kernel_traitsIf6__halffS2_fjLj512ELj1ELj4ELj1ELj16ENS_18Kernel_traits_baseILj512EfS2_fS2_fjLj128EEEEELb1ELb1ELb0ELb1EEEvNS_9BwdParamsE:
.text._ZN10layer_norm13ln_bwd_kernelINS_13Kernel_traitsIf6__halffS2_fjLj512ELj1ELj4ELj1ELj16ENS_18Kernel_traits_baseILj512EfS2_fS2_fjLj128EEEEELb1ELb1ELb0ELb1EEEvNS_9BwdParamsE:
        /* <DEDUP_REMOVED lines=35> */
.L_x_5530:
        /* <DEDUP_REMOVED lines=38> */
.L_x_5536:
        /* <DEDUP_REMOVED lines=49> */
[----:B--2---:R-:W-:Y:S01]  /*07a0*/  FSEL R146, R146, RZ, !P1 ;  /* 0x000000ff92927208 */ /* 0x004fe20004800000 */
[----:B----4-:R-:W-:-:S02]  /*07b0*/  HADD2.F32 R152, -RZ, R84.H0_H0 ;  /* 0x20000054ff987230 */ /* 0x010fc40000004100 */
[----:B------:R-:W-:Y:S02]  /*07c0*/  HADD2.F32 R150, -RZ, R84.H1_H1 ;  /* 0x30000054ff967230 */ /* 0x000fe40000004100 */
[C---:B---3--:R-:W-:Y:S02]  /*07d0*/  FADD.FTZ R142, -R146.reuse, R80 ;  /* 0x00000050928e7221 */ /* 0x048fe40000010100 */
[----:B------:R-:W-:Y:S02]  /*07e0*/  FADD.FTZ R153, -R146, R81 ;  /* 0x0000005192997221 */ /* 0x000fe40000010100 */
[----:B------:R-:W-:Y:S02]  /*07f0*/  FMUL.FTZ R84, R136, R142 ;  /* 0x0000008e88547220 */ /* 0x000fe40000410000 */
[----:B------:R-:W-:Y:S02]  /*0800*/  FADD.FTZ R83, -R146, R83 ;  /* 0x0000005392537221 */ /* 0x000fe40000010100 */
[----:B------:R-:W-:-:S02]  /*0810*/  FADD.FTZ R130, R152, R130 ;  /* 0x0000008298827221 */ /* 0x000fc40000010000 */
[----:B------:R-:W-:Y:S02]  /*0820*/  FMUL.FTZ R153, R136, R153 ;  /* 0x0000009988997220 */ /* 0x000fe40000410000 */
[C---:B------:R-:W-:Y:S02]  /*0830*/  FADD.FTZ R147, -R146.reuse, R88 ;  /* 0x0000005892937221 */ /* 0x040fe40000010100 */
[C---:B------:R-:W-:Y:S02]  /*0840*/  FADD.FTZ R91, -R146.reuse, R91 ;  /* 0x0000005b925b7221 */ /* 0x040fe40000010100 */
[----:B------:R-:W-:Y:S02]  /*0850*/  FADD.FTZ R88, -R146, R92 ;  /* 0x0000005c92587221 */ /* 0x000fe40000010100 */
[-C--:B------:R-:W-:Y:S02]  /*0860*/  FFMA.FTZ R131, R84, R152.reuse, R131 ;  /* 0x0000009854837223 */ /* 0x080fe40000010083 */
[----:B------:R-:W-:Y:S01]  /*0870*/  FMUL.FTZ R152, R52, R152 ;  /* 0x0000009834987220 */ /* 0x000fe20000410000 */
[----:B------:R-:W-:Y:S01]  /*0880*/  @P0 HADD2.F32 R135, -RZ, R141.H0_H0 ;  /* 0x2000008dff870230 */ /* 0x000fe20000004100 */
[C---:B------:R-:W-:Y:S01]  /*0890*/  FADD.FTZ R81, -R146.reuse, R98 ;  /* 0x0000006292517221 */ /* 0x040fe20000010100 */
[--C-:B------:R-:W-:Y:S01]  /*08a0*/  HADD2.F32 R148, -RZ, R87.reuse.H0_H0 ;  /* 0x20000057ff947230 */ /* 0x100fe20000004100 */
[C---:B------:R-:W-:Y:S01]  /*08b0*/  FADD.FTZ R89, -R146.reuse, R89 ;  /* 0x0000005992597221 */ /* 0x040fe20000010100 */
[----:B------:R-:W-:Y:S01]  /*08c0*/  HADD2.F32 R149, -RZ, R87.H1_H1 ;  /* 0x30000057ff957230 */ /* 0x000fe20000004100 */
[C---:B0-----:R-:W-:Y:S01]  /*08d0*/  FADD.FTZ R144, -R146.reuse, R90 ;  /* 0x0000005a92907221 */ /* 0x041fe20000010100 */
[----:B------:R-:W-:Y:S01]  /*08e0*/  HADD2.F32 R98, -RZ, R100.H0_H0 ;  /* 0x20000064ff627230 */ /* 0x000fe20000004100 */
[----:B------:R-:W-:Y:S01]  /*08f0*/  FADD.FTZ R90, -R146, R93 ;  /* 0x0000005d925a7221 */ /* 0x000fe20000010100 */
[----:B------:R-:W-:Y:S01]  /*0900*/  HADD2.F32 R141, -RZ, R85.H0_H0 ;  /* 0x20000055ff8d7230 */ /* 0x000fe20000004100 */
        /* <DEDUP_REMOVED lines=10> */
[----:B------:R-:W-:Y:S01]  /*09b0*/  HADD2.F32 R85, -RZ, R85.H1_H1 ;  /* 0x30000055ff557230 */ /* 0x000fe20000004100 */
[C---:B------:R-:W-:Y:S01]  /*09c0*/  FADD.FTZ R94, -R146.reuse, R95 ;  /* 0x0000005f925e7221 */ /* 0x040fe20000010100 */
[----:B------:R-:W-:Y:S01]  /*09d0*/  HADD2.F32 R100, -RZ, R100.H1_H1 ;  /* 0x30000064ff647230 */ /* 0x000fe20000004100 */
[C---:B------:R-:W-:Y:S02]  /*09e0*/  FADD.FTZ R96, -R146.reuse, R96 ;  /* 0x0000006092607221 */ /* 0x040fe40000010100 */
[----:B------:R-:W-:-:S02]  /*09f0*/  FADD.FTZ R82, -R146, R97 ;  /* 0x0000006192527221 */ /* 0x000fc40000010100 */
[----:B------:R-:W-:Y:S01]  /*0a00*/  FADD.FTZ R80, -R146, R99 ;  /* 0x0000006392507221 */ /* 0x000fe20000010100 */
[--C-:B------:R-:W-:Y:S01]  /*0a10*/  HADD2.F32 R145, -RZ, R86.reuse.H0_H0 ;  /* 0x20000056ff917230 */ /* 0x100fe20000004100 */
[----:B------:R-:W-:Y:S01]  /*0a20*/  FMUL.FTZ R146, R136, R89 ;  /* 0x0000005988927220 */ /* 0x000fe20000410000 */
[----:B------:R-:W-:Y:S01]  /*0a30*/  HADD2.F32 R143, -RZ, R86.H1_H1 ;  /* 0x30000056ff8f7230 */ /* 0x000fe20000004100 */
        /* <DEDUP_REMOVED lines=43> */
[----:B------:R-:W-:Y:S02]  /*0cf0*/  FMUL.FTZ R92, R136, R92 ;  /* 0x0000005c885c7220 */ /* 0x000fe40000410000 */
[----:B------:R-:W-:Y:S02]  /*0d00*/  FADD.FTZ R100, R98, R89 ;  /* 0x0000005962647221 */ /* 0x000fe40000010000 */
[----:B------:R-:W-:Y:S01]  /*0d10*/  FFMA.FTZ R83, R88, R89, R83 ;  /* 0x0000005958537223 */ /* 0x000fe20000010053 */
[----:B------:R-:W-:Y:S01]  /*0d20*/  HADD2.F32 R95, -RZ, R101.H1_H1 ;  /* 0x30000065ff5f7230 */ /* 0x000fe20000004100 */
[----:B------:R-:W-:-:S02]  /*0d30*/  FADD.FTZ R4, R93, R4 ;  /* 0x000000045d047221 */ /* 0x000fc40000010000 */
[-C--:B------:R-:W-:Y:S02]  /*0d40*/  FFMA.FTZ R110, R92, R93.reuse, R110 ;  /* 0x0000005d5c6e7223 */ /* 0x080fe4000001006e */
[----:B------:R-:W-:Y:S02]  /*0d50*/  FMUL.FTZ R94, R136, R94 ;  /* 0x0000005e885e7220 */ /* 0x000fe40000410000 */
[----:B------:R-:W-:Y:S02]  /*0d60*/  FMUL.FTZ R93, R46, R93 ;  /* 0x0000005d2e5d7220 */ /* 0x000fe40000410000 */
[----:B------:R-:W-:Y:S02]  /*0d70*/  FADD.FTZ R100, R100, R91 ;  /* 0x0000005b64647221 */ /* 0x000fe40000010000 */
[----:B------:R-:W-:Y:S01]  /*0d80*/  FFMA.FTZ R83, R90, R91, R83 ;  /* 0x0000005b5a537223 */ /* 0x000fe20000010053 */
[----:B------:R-:W-:Y:S01]  /*0d90*/  HADD2.F32 R97, -RZ, R102.H0_H0 ;  /* 0x20000066ff617230 */ /* 0x000fe20000004100 */
[----:B------:R-:W-:-:S02]  /*0da0*/  FADD.FTZ R3, R95, R3 ;  /* 0x000000035f037221 */ /* 0x000fc40000010000 */
[-C--:B------:R-:W-:Y:S02]  /*0db0*/  FFMA.FTZ R111, R94, R95.reuse, R111 ;  /* 0x0000005f5e6f7223 */ /* 0x080fe4000001006f */
        /* <DEDUP_REMOVED lines=34> */
.L_x_5537:
        /* <DEDUP_REMOVED lines=18> */
.L_x_5538:
        /* <DEDUP_REMOVED lines=20> */
[----:B------:R-:W-:Y:S01]  /*1240*/  FADD.FTZ R161, R150, -R153 ;  /* 0x8000009996a17221 */ /* 0x000fe20000010000 */
[----:B------:R-:W-:Y:S01]  /*1250*/  @P0 IADD3 R150, P3, R139, c[0x0][0x258], RZ ;  /* 0x000096008b960a10 */ /* 0x000fe20007f7e0ff */
[----:B------:R-:W-:Y:S02]  /*1260*/  FADD.FTZ R151, R86, -R151 ;  /* 0x8000009756977221 */ /* 0x000fe40000010000 */
[----:B------:R-:W-:-:S02]  /*1270*/  FFMA.FTZ R159, R84, R141, R140 ;  /* 0x0000008d549f7223 */ /* 0x000fc4000001008c */
[--C-:B------:R-:W-:Y:S02]  /*1280*/  FFMA.FTZ R84, R87, R141, R140.reuse ;  /* 0x0000008d57547223 */ /* 0x100fe4000001008c */
[----:B------:R-:W-:Y:S01]  /*1290*/  FMUL.FTZ R139, R136, R151 ;  /* 0x00000097888b7220 */ /* 0x000fe20000410000 */
[----:B------:R-:W-:Y:S01]  /*12a0*/  @P0 IADD3.X R151, R138, c[0x0][0x25c], RZ, P3, !PT ;  /* 0x000097008a970a10 */ /* 0x000fe20001ffe4ff */
[-C--:B------:R-:W-:Y:S01]  /*12b0*/  FFMA.FTZ R138, R147, R141.reuse, R140 ;  /* 0x0000008d938a7223 */ /* 0x080fe2000001008c */
[----:B------:R-:W-:Y:S01]  /*12c0*/  LOP3.LUT P3, RZ, R154, 0xff00, RZ, 0xc0, !PT ;  /* 0x0000ff009aff7812 */ /* 0x000fe2000786c0ff */
[----:B------:R-:W-:Y:S02]  /*12d0*/  FADD.FTZ R159, R152, -R159 ;  /* 0x8000009f989f7221 */ /* 0x000fe40000010000 */
[----:B------:R-:W-:Y:S02]  /*12e0*/  FADD.FTZ R85, R85, -R84 ;  /* 0x8000005455557221 */ /* 0x000fe40000010000 */
[----:B------:R-:W-:-:S02]  /*12f0*/  FFMA.FTZ R146, R146, R141, R140 ;  /* 0x0000008d92927223 */ /* 0x000fc4000001008c */
[-CC-:B------:R-:W-:Y:S01]  /*1300*/  FFMA.FTZ R147, R144, R141.reuse, R140.reuse ;  /* 0x0000008d90937223 */ /* 0x180fe2000001008c */
[----:B------:R-:W-:Y:S01]  /*1310*/  SHF.L.U32 R144, R137, 0x4, RZ ;  /* 0x0000000489907819 */ /* 0x000fe200000006ff */
[----:B------:R-:W-:Y:S02]  /*1320*/  FFMA.FTZ R142, R142, R141, R140 ;  /* 0x0000008d8e8e7223 */ /* 0x000fe4000001008c */
[----:B------:R-:W-:Y:S01]  /*1330*/  FADD.FTZ R145, R145, -R138 ;  /* 0x8000008a91917221 */ /* 0x000fe20000010000 */
[----:B------:R-:W-:Y:S01]  /*1340*/  MOV R138, R154 ;  /* 0x0000009a008a7202 */ /* 0x000fe20000000f00 */
[C---:B------:R-:W-:Y:S02]  /*1350*/  FMUL.FTZ R153, R136.reuse, R159 ;  /* 0x0000009f88997220 */ /* 0x040fe40000410000 */
[----:B------:R-:W-:Y:S01]  /*1360*/  FMUL.FTZ R158, R136, R161 ;  /* 0x000000a1889e7220 */ /* 0x000fe20000410000 */
[----:B------:R-:W-:Y:S01]  /*1370*/  LOP3.LUT P4, RZ, R138, 0xff, RZ, 0xc0, !PT ;  /* 0x000000ff8aff7812 */ /* 0x000fe2000788c0ff */
[----:B------:R-:W-:Y:S01]  /*1380*/  FMUL.FTZ R152, R136, R85 ;  /* 0x0000005588987220 */ /* 0x000fe20000410000 */
[----:B------:R-:W-:Y:S01]  /*1390*/  MOV R138, RZ ;  /* 0x000000ff008a7202 */ /* 0x000fe20000000f00 */
[----:B------:R-:W-:-:S02]  /*13a0*/  FADD.FTZ R143, R143, -R146 ;  /* 0x800000928f8f7221 */ /* 0x000fc40000010000 */
[----:B------:R-:W-:Y:S02]  /*13b0*/  FADD.FTZ R159, R148, -R147 ;  /* 0x80000093949f7221 */ /* 0x000fe40000010000 */
[----:B------:R-:W-:Y:S02]  /*13c0*/  FADD.FTZ R149, R149, -R142 ;  /* 0x8000008e95957221 */ /* 0x000fe40000010000 */
        /* <DEDUP_REMOVED lines=11> */
[----:B------:R-:W-:Y:S01]  /*1480*/  HFMA2.MMA R143, -RZ, RZ, 0, 0 ;  /* 0x00000000ff8f7435 */ /* 0x000fe200000001ff */
        /* <DEDUP_REMOVED lines=18> */
[C---:B------:R-:W-:Y:S01]  /*15b0*/  SEL R87, R146.reuse, R79, P2 ;  /* 0x0000004f92577207 */ /* 0x040fe20001000000 */
[----:B------:R-:W-:Y:S02]  /*15c0*/  FMUL.FTZ R146, R146, R135 ;  /* 0x0000008792927220 */ /* 0x000fe40000410000 */
[----:B------:R-:W-:Y:S02]  /*15d0*/  FMUL.FTZ R148, R148, c[0x0][0x1e8] ;  /* 0x00007a0094947a20 */ /* 0x000fe40000410000 */
[----:B------:R0:W-:Y:S01]  /*15e0*/  @P0 STG.E.128 [R150.64+0x10], R84 ;  /* 0x0000105496000986 */ /* 0x0001e2000c101d04 */
[----:B------:R-:W-:-:S02]  /*15f0*/  FMUL.FTZ R145, R145, c[0x0][0x1e8] ;  /* 0x00007a0091917a20 */ /* 0x000fc40000410000 */
[----:B------:R-:W-:Y:S02]  /*1600*/  FMUL.FTZ R146, R146, c[0x0][0x1e8] ;  /* 0x00007a0092927a20 */ /* 0x000fe40000410000 */
[-C--:B0-----:R-:W-:Y:S01]  /*1610*/  FMUL.FTZ R84, R139, R135.reuse ;  /* 0x000000878b547220 */ /* 0x081fe20000410000 */
[----:B------:R-:W-:Y:S01]  /*1620*/  HFMA2.MMA R139, -RZ, RZ, 0, 0 ;  /* 0x00000000ff8b7435 */ /* 0x000fe200000001ff */
[----:B------:R-:W-:Y:S02]  /*1630*/  FMUL.FTZ R151, R147, R135 ;  /* 0x0000008793977220 */ /* 0x000fe40000410000 */
[----:B------:R-:W-:Y:S02]  /*1640*/  FMUL.FTZ R85, R84, c[0x0][0x1e8] ;  /* 0x00007a0054557a20 */ /* 0x000fe40000410000 */
[----:B------:R-:W-:Y:S02]  /*1650*/  FMUL.FTZ R151, R151, c[0x0][0x1e8] ;  /* 0x00007a0097977a20 */ /* 0x000fe40000410000 */
[----:B------:R-:W-:-:S02]  /*1660*/  FMUL.FTZ R147, R34, R145 ;  /* 0x0000009122937220 */ /* 0x000fc40000410000 */
[----:B------:R-:W-:Y:S01]  /*1670*/  FMUL.FTZ R150, R35, R146 ;  /* 0x0000009223967220 */ /* 0x000fe20000410000 */
[--C-:B--2---:R-:W-:Y:S02]  /*1680*/  @P4 HADD2.F32 R142, -RZ, R80.reuse.H0_H0 ;  /* 0x20000050ff8e4230 */ /* 0x104fe40000004100 */
[----:B------:R-:W-:-:S03]  /*1690*/  @P3 HADD2.F32 R80, -RZ, R80.H1_H1 ;  /* 0x30000050ff503230 */ /* 0x000fc60000004100 */
[----:B------:R-:W-:Y:S01]  /*16a0*/  @P4 FMUL.FTZ R143, R153, R142 ;  /* 0x0000008e998f4220 */ /* 0x000fe20000410000 */
[----:B------:R-:W-:Y:S01]  /*16b0*/  MOV R142, RZ ;  /* 0x000000ff008e7202 */ /* 0x000fe20000000f00 */
[----:B------:R-:W-:Y:S01]  /*16c0*/  @P3 FMUL.FTZ R138, R158, R80 ;  /* 0x000000509e8a3220 */ /* 0x000fe20000410000 */
[--C-:B------:R-:W-:Y:S02]  /*16d0*/  @P6 HADD2.F32 R80, -RZ, R81.reuse.H0_H0 ;  /* 0x20000051ff506230 */ /* 0x100fe40000004100 */
[----:B------:R-:W-:-:S03]  /*16e0*/  @P5 HADD2.F32 R81, -RZ, R81.H1_H1 ;  /* 0x30000051ff515230 */ /* 0x000fc60000004100 */
        /* <DEDUP_REMOVED lines=11> */
[----:B------:R-:W-:Y:S02]  /*17a0*/  IADD3 R80, P5, R144, c[0x0][0x170], RZ ;  /* 0x00005c0090507a10 */ /* 0x000fe40007fbe0ff */
[----:B------:R-:W-:Y:S01]  /*17b0*/  F2FP.PACK_AB R85, R85, R86 ;  /* 0x000000565555723e */ /* 0x000fe200000000ff */
[----:B------:R-:W-:Y:S01]  /*17c0*/  FMUL.FTZ R86, R32, R151 ;  /* 0x0000009720567220 */ /* 0x000fe20000410000 */
[----:B------:R-:W-:Y:S01]  /*17d0*/  F2FP.PACK_AB R84, R84, R87 ;  /* 0x000000575454723e */ /* 0x000fe200000000ff */
[----:B------:R-:W-:Y:S01]  /*17e0*/  FMUL.FTZ R87, R33, R148 ;  /* 0x0000009421577220 */ /* 0x000fe20000410000 */
[----:B------:R-:W-:-:S02]  /*17f0*/  LOP3.LUT P4, RZ, R155, 0xff, RZ, 0xc0, !PT ;  /* 0x000000ff9bff7812 */ /* 0x000fc4000788c0ff */
[----:B------:R-:W-:Y:S02]  /*1800*/  LOP3.LUT P3, RZ, R155, 0xff00, RZ, 0xc0, !PT ;  /* 0x0000ff009bff7812 */ /* 0x000fe4000786c0ff */
[----:B------:R-:W-:Y:S02]  /*1810*/  IADD3.X R157, R157, c[0x0][0x24c], RZ, P6, !PT ;  /* 0x000093009d9d7a10 */ /* 0x000fe400037fe4ff */
[----:B------:R-:W-:Y:S02]  /*1820*/  IADD3.X R81, R149, c[0x0][0x174], RZ, P5, !PT ;  /* 0x00005d0095517a10 */ /* 0x000fe40002ffe4ff */
[C---:B------:R-:W-:Y:S02]  /*1830*/  LOP3.LUT P6, RZ, R155.reuse, 0xff0000, RZ, 0xc0, !PT ;  /* 0x00ff00009bff7812 */ /* 0x040fe400078cc0ff */
[----:B------:R-:W-:Y:S02]  /*1840*/  LOP3.LUT P5, RZ, R155, 0xff000000, RZ, 0xc0, !PT ;  /* 0xff0000009bff7812 */ /* 0x000fe400078ac0ff */
[----:B------:R-:W-:-:S02]  /*1850*/  FSEL R153, R86, RZ, P4 ;  /* 0x000000ff56997208 */ /* 0x000fc40002000000 */
[----:B------:R-:W-:Y:S02]  /*1860*/  FSEL R86, R87, RZ, P3 ;  /* 0x000000ff57567208 */ /* 0x000fe40001800000 */
[----:B------:R-:W-:Y:S02]  /*1870*/  FSEL R87, R147, RZ, P6 ;  /* 0x000000ff93577208 */ /* 0x000fe40003000000 */
[----:B------:R-:W-:Y:S02]  /*1880*/  FSEL R150, R150, RZ, P5 ;  /* 0x000000ff96967208 */ /* 0x000fe40002800000 */
[----:B------:R-:W-:Y:S02]  /*1890*/  F2FP.PACK_AB R86, R86, R153 ;  /* 0x000000995656723e */ /* 0x000fe400000000ff */
[----:B------:R-:W-:-:S05]  /*18a0*/  F2FP.PACK_AB R87, R150, R87 ;  /* 0x000000579657723e */ /* 0x000fca00000000ff */
[----:B------:R0:W-:Y:S04]  /*18b0*/  STG.E.128 [R156.64], R84 ;  /* 0x000000549c007986 */ /* 0x0001e8000c101d04 */
[----:B0-----:R0:W2:Y:S01]  /*18c0*/  LDG.E.128 R84, [R80.64] ;  /* 0x0000000450547981 */ /* 0x0010a2000c1e1d00 */
[-CC-:B------:R-:W-:Y:S01]  /*18d0*/  FFMA.FTZ R88, R88, R141.reuse, R140.reuse ;  /* 0x0000008d58587223 */ /* 0x180fe2000001008c */
[----:B------:R-:W-:Y:S01]  /*18e0*/  HFMA2.MMA R147, -RZ, RZ, 0, 0 ;  /* 0x00000000ff937435 */ /* 0x000fe200000001ff */
[----:B------:R-:W-:Y:S01]  /*18f0*/  @P4 HADD2.F32 R150, -RZ, R82.H0_H0 ;  /* 0x20000052ff964230 */ /* 0x000fe20000004100 */
[-CC-:B------:R-:W-:Y:S01]  /*1900*/  FFMA.FTZ R90, R90, R141.reuse, R140.reuse ;  /* 0x0000008d5a5a7223 */ /* 0x180fe2000001008c */
[----:B------:R-:W-:Y:S01]  /*1910*/  MOV R152, R112 ;  /* 0x0000007000987202 */ /* 0x000fe20000000f00 */
[----:B------:R-:W-:-:S02]  /*1920*/  FFMA.FTZ R92, R92, R141, R140 ;  /* 0x0000008d5c5c7223 */ /* 0x000fc4000001008c */
[-CC-:B------:R-:W-:Y:S02]  /*1930*/  FFMA.FTZ R94, R94, R141.reuse, R140.reuse ;  /* 0x0000008d5e5e7223 */ /* 0x180fe4000001008c */
[-CC-:B------:R-:W-:Y:S01]  /*1940*/  FFMA.FTZ R96, R96, R141.reuse, R140.reuse ;  /* 0x0000008d60607223 */ /* 0x180fe2000001008c */
[----:B0-----:R-:W-:Y:S01]  /*1950*/  @P3 HADD2.F32 R81, -RZ, R82.H1_H1 ;  /* 0x30000052ff513230 */ /* 0x001fe20000004100 */
[-CC-:B------:R-:W-:Y:S02]  /*1960*/  FFMA.FTZ R98, R98, R141.reuse, R140.reuse ;  /* 0x0000008d62627223 */ /* 0x180fe4000001008c */
[-CC-:B------:R-:W-:Y:S02]  /*1970*/  FFMA.FTZ R100, R100, R141.reuse, R140.reuse ;  /* 0x0000008d64647223 */ /* 0x180fe4000001008c */
[----:B------:R-:W-:Y:S02]  /*1980*/  FFMA.FTZ R102, R102, R141, R140 ;  /* 0x0000008d66667223 */ /* 0x000fe4000001008c */
[----:B------:R-:W-:Y:S01]  /*1990*/  FADD.FTZ R141, R89, -R88 ;  /* 0x80000058598d7221 */ /* 0x000fe20000010000 */
[--C-:B------:R-:W-:Y:S01]  /*19a0*/  @P6 HADD2.F32 R88, -RZ, R83.reuse.H0_H0 ;  /* 0x20000053ff586230 */ /* 0x100fe20000004100 */
[----:B------:R-:W-:Y:S01]  /*19b0*/  @P4 FMUL.FTZ R147, R151, R150 ;  /* 0x0000009697934220 */ /* 0x000fe20000410000 */
[----:B------:R-:W-:Y:S01]  /*19c0*/  LOP3.LUT P4, RZ, R152, 0xff, RZ, 0xc0, !PT ;  /* 0x000000ff98ff7812 */ /* 0x000fe2000788c0ff */
[----:B------:R-:W-:Y:S01]  /*19d0*/  FMUL.FTZ R141, R136, R141 ;  /* 0x0000008d888d7220 */ /* 0x000fe20000410000 */
[----:B------:R-:W-:Y:S01]  /*19e0*/  @P5 HADD2.F32 R89, -RZ, R83.H1_H1 ;  /* 0x30000053ff595230 */ /* 0x000fe20000004100 */
[----:B------:R-:W-:Y:S01]  /*19f0*/  FADD.FTZ R91, R91, -R90 ;  /* 0x8000005a5b5b7221 */ /* 0x000fe20000010000 */
[----:B------:R-:W-:Y:S01]  /*1a00*/  CS2R R82, SRZ ;  /* 0x0000000000527805 */ /* 0x000fe2000001ff00 */
[----:B------:R-:W-:Y:S01]  /*1a10*/  @P1 FADD.FTZ R141, R64, R141 ;  /* 0x0000008d408d1221 */ /* 0x000fe20000010000 */
[----:B------:R-:W-:Y:S01]  /*1a20*/  HFMA2.MMA R90, -RZ, RZ, 0, 0 ;  /* 0x00000000ff5a7435 */ /* 0x000fe200000001ff */
[----:B------:R-:W-:-:S02]  /*1a30*/  FADD.FTZ R93, R93, -R92 ;  /* 0x8000005c5d5d7221 */ /* 0x000fc40000010000 */
[----:B------:R-:W-:Y:S01]  /*1a40*/  FADD.FTZ R95, R95, -R94 ;  /* 0x8000005e5f5f7221 */ /* 0x000fe20000010000 */
[----:B------:R-:W-:Y:S01]  /*1a50*/  SEL R72, R141, R72, P2 ;  /* 0x000000488d487207 */ /* 0x000fe20001000000 */
[----:B------:R-:W-:Y:S02]  /*1a60*/  FADD.FTZ R97, R97, -R96 ;  /* 0x8000006061617221 */ /* 0x000fe40000010000 */
[----:B------:R-:W-:Y:S02]  /*1a70*/  FADD.FTZ R99, R99, -R98 ;  /* 0x8000006263637221 */ /* 0x000fe40000010000 */
[----:B------:R-:W-:Y:S02]  /*1a80*/  FADD.FTZ R101, R101, -R100 ;  /* 0x8000006465657221 */ /* 0x000fe40000010000 */
[----:B------:R-:W-:Y:S02]  /*1a90*/  FADD.FTZ R103, R103, -R102 ;  /* 0x8000006667677221 */ /* 0x000fe40000010000 */
[C---:B------:R-:W-:Y:S01]  /*1aa0*/  FMUL.FTZ R94, R136.reuse, R91 ;  /* 0x0000005b885e7220 */ /* 0x040fe20000410000 */
[----:B------:R-:W-:Y:S01]  /*1ab0*/  MOV R91, RZ ;  /* 0x000000ff005b7202 */ /* 0x000fe20000000f00 */
[----:B------:R-:W-:-:S02]  /*1ac0*/  FMUL.FTZ R93, R136, R93 ;  /* 0x0000005d885d7220 */ /* 0x000fc40000410000 */
[C---:B------:R-:W-:Y:S01]  /*1ad0*/  FMUL.FTZ R96, R136.reuse, R95 ;  /* 0x0000005f88607220 */ /* 0x040fe20000410000 */
[----:B------:R-:W-:Y:S01]  /*1ae0*/  MOV R95, c[0x0][0x160] ;  /* 0x00005800005f7a02 */ /* 0x000fe20000000f00 */
[C---:B------:R-:W-:Y:S02]  /*1af0*/  FMUL.FTZ R97, R136.reuse, R97 ;  /* 0x0000006188617220 */ /* 0x040fe40000410000 */
[C---:B------:R-:W-:Y:S01]  /*1b00*/  FMUL.FTZ R98, R136.reuse, R99 ;  /* 0x0000006388627220 */ /* 0x040fe20000410000 */
[----:B------:R-:W-:Y:S01]  /*1b10*/  LEA R134, R95, R134, 0x2 ;  /* 0x000000865f867211 */ /* 0x000fe200078e10ff */
[C---:B------:R-:W-:Y:S02]  /*1b20*/  FMUL.FTZ R101, R136.reuse, R101 ;  /* 0x0000006588657220 */ /* 0x040fe40000410000 */
[----:B------:R-:W-:Y:S02]  /*1b30*/  FMUL.FTZ R141, R141, R135 ;  /* 0x000000878d8d7220 */ /* 0x000fe40000410000 */
[----:B------:R-:W-:Y:S01]  /*1b40*/  @P6 FMUL.FTZ R83, R145, R88 ;  /* 0x0000005891536220 */ /* 0x000fe20000410000 */
[----:B------:R-:W-:Y:S01]  /*1b50*/  LOP3.LUT P6, RZ, R113, 0xff00, RZ, 0xc0, !PT ;  /* 0x0000ff0071ff7812 */ /* 0x000fe200078cc0ff */
        /* <DEDUP_REMOVED lines=11> */
[----:B------:R-:W-:Y:S01]  /*1c10*/  FMUL.FTZ R141, R141, c[0x0][0x1e8] ;  /* 0x00007a008d8d7a20 */ /* 0x000fe20000410000 */
[----:B------:R-:W-:Y:S01]  /*1c20*/  SEL R77, R98, R77, P2 ;  /* 0x0000004d624d7207 */ /* 0x000fe20001000000 */
[----:B------:R-:W-:Y:S01]  /*1c30*/  @P1 FADD.FTZ R136, R71, R136 ;  /* 0x0000008847881221 */ /* 0x000fe20000010000 */
[----:B------:R-:W-:Y:S01]  /*1c40*/  SEL R78, R101, R78, P2 ;  /* 0x0000004e654e7207 */ /* 0x000fe20001000000 */
[----:B------:R-:W-:-:S02]  /*1c50*/  FMUL.FTZ R92, R28, R141 ;  /* 0x0000008d1c5c7220 */ /* 0x000fc40000410000 */
[----:B------:R-:W-:Y:S01]  /*1c60*/  @P3 FMUL.FTZ R90, R148, R81 ;  /* 0x00000051945a3220 */ /* 0x000fe20000410000 */
[----:B------:R-:W-:Y:S01]  /*1c70*/  @P0 LEA R80, P3, R137, c[0x0][0x258], 0x5 ;  /* 0x0000960089500a11 */ /* 0x000fe200078628ff */
[----:B------:R-:W-:Y:S01]  /*1c80*/  FMUL.FTZ R94, R94, R135 ;  /* 0x000000875e5e7220 */ /* 0x000fe20000410000 */
[----:B------:R-:W-:Y:S01]  /*1c90*/  SEL R79, R136, R79, P2 ;  /* 0x0000004f884f7207 */ /* 0x000fe20001000000 */
[-C--:B------:R-:W-:Y:S01]  /*1ca0*/  FMUL.FTZ R93, R93, R135.reuse ;  /* 0x000000875d5d7220 */ /* 0x080fe20000410000 */
[----:B------:R-:W-:Y:S01]  /*1cb0*/  FSEL R92, R92, RZ, P4 ;  /* 0x000000ff5c5c7208 */ /* 0x000fe20002000000 */
[-C--:B------:R-:W-:Y:S01]  /*1cc0*/  FMUL.FTZ R96, R96, R135.reuse ;  /* 0x0000008760607220 */ /* 0x080fe20000410000 */
[----:B------:R-:W-:Y:S01]  /*1cd0*/  LOP3.LUT P2, RZ, R113, 0xff, RZ, 0xc0, !PT ;  /* 0x000000ff71ff7812 */ /* 0x000fe2000784c0ff */
[-C--:B------:R-:W-:Y:S01]  /*1ce0*/  FMUL.FTZ R97, R97, R135.reuse ;  /* 0x0000008761617220 */ /* 0x080fe20000410000 */
[----:B------:R-:W-:Y:S01]  /*1cf0*/  @P0 LEA.HI.X R81, R137, c[0x0][0x25c], RZ, 0x5, P3 ;  /* 0x0000970089510a11 */ /* 0x000fe200018f2cff */
[-C--:B------:R-:W-:Y:S01]  /*1d00*/  FMUL.FTZ R98, R98, R135.reuse ;  /* 0x0000008762627220 */ /* 0x080fe20000410000 */
[----:B------:R-:W-:Y:S01]  /*1d10*/  LOP3.LUT P3, RZ, R112, 0xff000000, RZ, 0xc0, !PT ;  /* 0xff00000070ff7812 */ /* 0x000fe2000786c0ff */
[----:B------:R-:W-:-:S02]  /*1d20*/  FMUL.FTZ R101, R101, R135 ;  /* 0x0000008765657220 */ /* 0x000fc40000410000 */
[----:B------:R-:W-:Y:S01]  /*1d30*/  FMUL.FTZ R135, R136, R135 ;  /* 0x0000008788877220 */ /* 0x000fe20000410000 */
[----:B------:R-:W-:Y:S01]  /*1d40*/  @P0 STG.E.128 [R80.64], R72 ;  /* 0x0000004850000986 */ /* 0x000fe2000c101d04 */
[----:B------:R-:W-:Y:S01]  /*1d50*/  @P5 FMUL.FTZ R82, R146, R89 ;  /* 0x0000005992525220 */ /* 0x000fe20000410000 */
[----:B------:R-:W-:Y:S01]  /*1d60*/  LOP3.LUT P5, RZ, R112, 0xff0000, RZ, 0xc0, !PT ;  /* 0x00ff000070ff7812 */ /* 0x000fe200078ac0ff */
[----:B------:R-:W-:Y:S01]  /*1d70*/  FMUL.FTZ R135, R135, c[0x0][0x1e8] ;  /* 0x00007a0087877a20 */ /* 0x000fe20000410000 */
[----:B------:R0:W-:Y:S01]  /*1d80*/  @P0 STG.E.128 [R80.64+0x10], R76 ;  /* 0x0000104c50000986 */ /* 0x0001e2000c101d04 */
[----:B------:R-:W-:Y:S01]  /*1d90*/  FMUL.FTZ R102, R98, c[0x0][0x1e8] ;  /* 0x00007a0062667a20 */ /* 0x000fe20000410000 */
[----:B------:R-:W-:Y:S01]  /*1da0*/  LOP3.LUT P0, RZ, R112, 0xff00, RZ, 0xc0, !PT ;  /* 0x0000ff0070ff7812 */ /* 0x000fe2000780c0ff */
[----:B------:R-:W-:Y:S02]  /*1db0*/  FMUL.FTZ R101, R101, c[0x0][0x1e8] ;  /* 0x00007a0065657a20 */ /* 0x000fe40000410000 */
[----:B------:R-:W-:-:S02]  /*1dc0*/  FMUL.FTZ R99, R94, c[0x0][0x1e8] ;  /* 0x00007a005e637a20 */ /* 0x000fc40000410000 */
[----:B------:R-:W-:Y:S02]  /*1dd0*/  FMUL.FTZ R103, R93, c[0x0][0x1e8] ;  /* 0x00007a005d677a20 */ /* 0x000fe40000410000 */
[----:B------:R-:W-:Y:S02]  /*1de0*/  FMUL.FTZ R100, R96, c[0x0][0x1e8] ;  /* 0x00007a0060647a20 */ /* 0x000fe40000410000 */
[----:B------:R-:W-:Y:S02]  /*1df0*/  FADD.FTZ R16, R83, R16 ;  /* 0x0000001053107221 */ /* 0x000fe40000010000 */
[----:B------:R-:W-:Y:S02]  /*1e00*/  FADD.FTZ R13, R90, R13 ;  /* 0x0000000d5a0d7221 */ /* 0x000fe40000010000 */
[----:B------:R-:W-:Y:S02]  /*1e10*/  FMUL.FTZ R94, R27, R135 ;  /* 0x000000871b5e7220 */ /* 0x000fe40000410000 */
[----:B------:R-:W-:-:S02]  /*1e20*/  FADD.FTZ R15, R82, R15 ;  /* 0x0000000f520f7221 */ /* 0x000fc40000010000 */
[----:B------:R-:W-:Y:S02]  /*1e30*/  FMUL.FTZ R93, R26, R101 ;  /* 0x000000651a5d7220 */ /* 0x000fe40000410000 */
[----:B------:R-:W-:Y:S02]  /*1e40*/  FMUL.FTZ R90, R25, R102 ;  /* 0x00000066195a7220 */ /* 0x000fe40000410000 */
[----:B0-----:R-:W-:Y:S02]  /*1e50*/  FMUL.FTZ R80, R29, R99 ;  /* 0x000000631d507220 */ /* 0x001fe40000410000 */
        /* <DEDUP_REMOVED lines=8> */
[--C-:B--2---:R-:W-:Y:S02]  /*1ee0*/  @P4 HADD2.F32 R88, -RZ, R84.reuse.H0_H0 ;  /* 0x20000054ff584230 */ /* 0x104fe40000004100 */
[----:B------:R-:W-:-:S03]  /*1ef0*/  @P0 HADD2.F32 R84, -RZ, R84.H1_H1 ;  /* 0x30000054ff540230 */ /* 0x000fc60000004100 */
[----:B------:R-:W-:Y:S01]  /*1f00*/  @P4 FMUL.FTZ R91, R141, R88 ;  /* 0x000000588d5b4220 */ /* 0x000fe20000410000 */
[----:B------:R-:W-:Y:S02]  /*1f10*/  IADD3 R88, P1, R144, c[0x0][0x248], RZ ;  /* 0x0000920090587a10 */ /* 0x000fe40007f3e0ff */
[----:B------:R-:W-:Y:S01]  /*1f20*/  LOP3.LUT P4, RZ, R113, 0xff0000, RZ, 0xc0, !PT ;  /* 0x00ff000071ff7812 */ /* 0x000fe2000788c0ff */
[----:B------:R-:W-:Y:S01]  /*1f30*/  FADD.FTZ R18, R91, R18 ;  /* 0x000000125b127221 */ /* 0x000fe20000010000 */
[----:B------:R-:W-:Y:S02]  /*1f40*/  IADD3.X R89, R149, c[0x0][0x24c], RZ, P1, !PT ;  /* 0x0000930095597a10 */ /* 0x000fe40000ffe4ff */
        /* <DEDUP_REMOVED lines=8> */
[----:B------:R-:W-:Y:S01]  /*1fd0*/  FSEL R83, R93, RZ, P4 ;  /* 0x000000ff5d537208 */ /* 0x000fe20002000000 */
[--C-:B------:R-:W-:Y:S01]  /*1fe0*/  @P1 HADD2.F32 R98, -RZ, R87.reuse.H1_H1 ;  /* 0x30000057ff621230 */ /* 0x100fe20000004100 */
[----:B------:R-:W-:Y:S02]  /*1ff0*/  FSEL R93, R80, RZ, P0 ;  /* 0x000000ff505d7208 */ /* 0x000fe40000000000 */
[----:B------:R-:W-:Y:S01]  /*2000*/  F2FP.PACK_AB R83, R96, R83 ;  /* 0x000000536053723e */ /* 0x000fe200000000ff */
[----:B------:R-:W-:Y:S01]  /*2010*/  @P4 HADD2.F32 R96, -RZ, R87.H0_H0 ;  /* 0x20000057ff604230 */ /* 0x000fe20000004100 */
[----:B------:R-:W-:Y:S01]  /*2020*/  F2FP.PACK_AB R82, R94, R95 ;  /* 0x0000005f5e52723e */ /* 0x000fe200000000ff */
[--C-:B------:R-:W-:Y:S01]  /*2030*/  @P2 HADD2.F32 R94, -RZ, R86.reuse.H0_H0 ;  /* 0x20000056ff5e2230 */ /* 0x100fe20000004100 */
[----:B------:R-:W-:Y:S01]  /*2040*/  F2FP.PACK_AB R81, R90, R81 ;  /* 0x000000515a51723e */ /* 0x000fe200000000ff */
[----:B------:R-:W-:Y:S01]  /*2050*/  HFMA2.MMA R90, -RZ, RZ, 0, 0 ;  /* 0x00000000ff5a7435 */ /* 0x000fe200000001ff */
[----:B------:R-:W-:Y:S01]  /*2060*/  F2FP.PACK_AB R80, R93, R92 ;  /* 0x0000005c5d50723e */ /* 0x000fe200000000ff */
[--C-:B------:R-:W-:Y:S01]  /*2070*/  @P5 HADD2.F32 R92, -RZ, R85.reuse.H0_H0 ;  /* 0x20000055ff5c5230 */ /* 0x100fe20000004100 */
[----:B------:R-:W-:Y:S01]  /*2080*/  MOV R93, RZ ;  /* 0x000000ff005d7202 */ /* 0x000fe20000000f00 */
[----:B------:R-:W-:Y:S01]  /*2090*/  @P3 HADD2.F32 R85, -RZ, R85.H1_H1 ;  /* 0x30000055ff553230 */ /* 0x000fe20000004100 */
[----:B------:R-:W-:Y:S01]  /*20a0*/  @P4 FMUL.FTZ R97, R101, R96 ;  /* 0x0000006065614220 */ /* 0x000fe20000410000 */
[----:B------:R0:W-:Y:S01]  /*20b0*/  STG.E.128 [R88.64], R80 ;  /* 0x0000005058007986 */ /* 0x0001e2000c101d04 */
[----:B------:R-:W-:Y:S01]  /*20c0*/  @P0 FMUL.FTZ R90, R99, R84 ;  /* 0x00000054635a0220 */ /* 0x000fe20000410000 */
[----:B------:R-:W-:Y:S01]  /*20d0*/  ISETP.GE.AND P0, PT, R134, c[0x0][0x164], PT ;  /* 0x0000590086007a0c */ /* 0x000fe20003f06270 */
[----:B------:R-:W-:Y:S01]  /*20e0*/  @P5 FMUL.FTZ R93, R103, R92 ;  /* 0x0000005c675d5220 */ /* 0x000fe20000410000 */
[----:B------:R-:W-:Y:S01]  /*20f0*/  HFMA2.MMA R84, -RZ, RZ, 0, 0 ;  /* 0x00000000ff547435 */ /* 0x000fe200000001ff */
[----:B------:R-:W-:Y:S01]  /*2100*/  @P6 HADD2.F32 R95, -RZ, R86.H1_H1 ;  /* 0x30000056ff5f6230 */ /* 0x000fe20000004100 */
[----:B------:R-:W-:Y:S01]  /*2110*/  HFMA2.MMA R92, -RZ, RZ, 0, 0 ;  /* 0x00000000ff5c7435 */ /* 0x000fe200000001ff */
[----:B------:R-:W-:Y:S01]  /*2120*/  CS2R R86, SRZ ;  /* 0x0000000000567805 */ /* 0x000fe2000001ff00 */
[----:B------:R-:W-:-:S02]  /*2130*/  FADD.FTZ R17, R90, R17 ;  /* 0x000000115a117221 */ /* 0x000fc40000010000 */
        /* <DEDUP_REMOVED lines=9> */
[----:B------:R-:W-:Y:S01]  /*21d0*/  FADD.FTZ R23, R92, R23 ;  /* 0x000000175c177221 */ /* 0x000fe20000010000 */
[----:B0-----:R-:W-:Y:S01]  /*21e0*/  @P0 CALL.REL.NOINC `(.L_x_5535) ;  /* 0x0000001000000944 */ /* 0x001fe20003c00000 */
[----:B------:R-:W-:Y:S05]  /*21f0*/  BRA `(.L_x_5536) ;  /* 0xffffe29000007947 */ /* 0x000fea000383ffff */
.L_x_5535:
[----:B------:R-:W-:Y:S05]  /*2200*/  BSYNC B1 ;  /* 0x0000000000017941 */ /* 0x000fea0003800000 */
.L_x_5532:
        /* <DEDUP_REMOVED lines=36> */
.L_x_5531:
[----:B------:R-:W-:Y:S05]  /*2450*/  BSYNC B0 ;  /* 0x0000000000007941 */ /* 0x000fea0003800000 */
.L_x_5529:
        /* <DEDUP_REMOVED lines=144> */
.L_x_5533:
[----:B------:R-:W-:Y:S01]  /*2d60*/  HFMA2.MMA R156, -RZ, RZ, 0, 5.9604644775390625e-08 ;  /* 0x00000001ff9c7435 */ /* 0x000fe200000001ff */
[----:B------:R-:W-:-:S02]  /*2d70*/  MOV R157, R159 ;  /* 0x0000009f009d7202 */ /* 0x000fc40000000f00 */
[----:B------:R-:W-:Y:S02]  /*2d80*/  MOV R83, 0x1f ;  /* 0x0000001f00537802 */ /* 0x000fe40000000f00 */
[----:B------:R-:W-:Y:S02]  /*2d90*/  MOV R82, 0xffffffff ;  /* 0xffffffff00527802 */ /* 0x000fe40000000f00 */
[----:B------:R-:W-:Y:S02]  /*2da0*/  MOV R80, 0x2dc0 ;  /* 0x00002dc000507802 */ /* 0x000fe40000000f00 */
[----:B-----5:R-:W-:Y:S05]  /*2db0*/  CALL.REL.NOINC `($__internal_155_$__cuda_sm70_shflsync_bfly_p) ;  /* 0x0000046000007944 */ /* 0x020fea0003c00000 */
[----:B-1----:R-:W-:Y:S01]  /*2dc0*/  MOV R158, R82 ;  /* 0x00000052009e7202 */ /* 0x002fe20000000f00 */
[----:B0-----:R-:W-:Y:S05]  /*2dd0*/  BRA `(.L_x_5537) ;  /* 0xffffe20000007947 */ /* 0x001fea000383ffff */
.L_x_5534:
[----:B------:R-:W-:Y:S01]  /*2de0*/  HFMA2.MMA R156, -RZ, RZ, 0, 5.9604644775390625e-08 ;  /* 0x00000001ff9c7435 */ /* 0x000fe200000001ff */
[----:B------:R-:W-:Y:S02]  /*2df0*/  MOV R157, R141 ;  /* 0x0000008d009d7202 */ /* 0x000fe40000000f00 */
[----:B------:R-:W-:Y:S02]  /*2e00*/  MOV R83, 0x1f ;  /* 0x0000001f00537802 */ /* 0x000fe40000000f00 */
[----:B------:R-:W-:-:S02]  /*2e10*/  MOV R82, 0xffffffff ;  /* 0xffffffff00527802 */ /* 0x000fc40000000f00 */
[----:B------:R-:W-:Y:S02]  /*2e20*/  MOV R80, 0x2e40 ;  /* 0x00002e4000507802 */ /* 0x000fe40000000f00 */
[----:B01---5:R-:W-:Y:S05]  /*2e30*/  CALL.REL.NOINC `($__internal_155_$__cuda_sm70_shflsync_bfly_p) ;  /* 0x000003e000007944 */ /* 0x023fea0003c00000 */
[----:B------:R-:W-:Y:S01]  /*2e40*/  FADD.FTZ R158, R159, R158 ;  /* 0x0000009e9f9e7221 */ /* 0x000fe20000010000 */
[----:B0-----:R-:W-:Y:S01]  /*2e50*/  HFMA2.MMA R156, -RZ, RZ, 0, 1.1920928955078125e-07 ;  /* 0x00000002ff9c7435 */ /* 0x001fe200000001ff */
[----:B-1----:R-:W-:Y:S01]  /*2e60*/  FADD.FTZ R159, R141, R82 ;  /* 0x000000528d9f7221 */ /* 0x002fe20000010000 */
[----:B------:R-:W-:Y:S02]  /*2e70*/  MOV R83, 0x1f ;  /* 0x0000001f00537802 */ /* 0x000fe40000000f00 */
[----:B------:R-:W-:Y:S02]  /*2e80*/  MOV R82, 0xffffffff ;  /* 0xffffffff00527802 */ /* 0x000fe40000000f00 */
[----:B------:R-:W-:Y:S02]  /*2e90*/  MOV R157, R158 ;  /* 0x0000009e009d7202 */ /* 0x000fe40000000f00 */
[----:B------:R-:W-:Y:S02]  /*2ea0*/  MOV R80, 0x2ec0 ;  /* 0x00002ec000507802 */ /* 0x000fe40000000f00 */
[----:B------:R-:W-:Y:S05]  /*2eb0*/  CALL.REL.NOINC `($__internal_155_$__cuda_sm70_shflsync_bfly_p) ;  /* 0x0000036000007944 */ /* 0x000fea0003c00000 */
[----:B0-----:R-:W-:Y:S01]  /*2ec0*/  HFMA2.MMA R156, -RZ, RZ, 0, 1.1920928955078125e-07 ;  /* 0x00000002ff9c7435 */ /* 0x001fe200000001ff */
[----:B-1----:R-:W-:-:S02]  /*2ed0*/  MOV R141, R82 ;  /* 0x00000052008d7202 */ /* 0x002fc40000000f00 */
[----:B------:R-:W-:Y:S02]  /*2ee0*/  MOV R157, R159 ;  /* 0x0000009f009d7202 */ /* 0x000fe40000000f00 */
[----:B------:R-:W-:Y:S02]  /*2ef0*/  MOV R83, 0x1f ;  /* 0x0000001f00537802 */ /* 0x000fe40000000f00 */
[----:B------:R-:W-:Y:S02]  /*2f00*/  MOV R82, 0xffffffff ;  /* 0xffffffff00527802 */ /* 0x000fe40000000f00 */
[----:B------:R-:W-:Y:S02]  /*2f10*/  MOV R80, 0x2f30 ;  /* 0x00002f3000507802 */ /* 0x000fe40000000f00 */
[----:B------:R-:W-:Y:S05]  /*2f20*/  CALL.REL.NOINC `($__internal_155_$__cuda_sm70_shflsync_bfly_p) ;  /* 0x000002f000007944 */ /* 0x000fea0003c00000 */
[----:B------:R-:W-:Y:S01]  /*2f30*/  FADD.FTZ R158, R141, R158 ;  /* 0x0000009e8d9e7221 */ /* 0x000fe20000010000 */
[----:B0-----:R-:W-:Y:S01]  /*2f40*/  HFMA2.MMA R156, -RZ, RZ, 0, 2.384185791015625e-07 ;  /* 0x00000004ff9c7435 */ /* 0x001fe200000001ff */
[----:B-1----:R-:W-:Y:S01]  /*2f50*/  FADD.FTZ R159, R159, R82 ;  /* 0x000000529f9f7221 */ /* 0x002fe20000010000 */
[----:B------:R-:W-:Y:S02]  /*2f60*/  MOV R83, 0x1f ;  /* 0x0000001f00537802 */ /* 0x000fe40000000f00 */
[----:B------:R-:W-:-:S02]  /*2f70*/  MOV R82, 0xffffffff ;  /* 0xffffffff00527802 */ /* 0x000fc40000000f00 */
[----:B------:R-:W-:Y:S02]  /*2f80*/  MOV R157, R158 ;  /* 0x0000009e009d7202 */ /* 0x000fe40000000f00 */
[----:B------:R-:W-:Y:S02]  /*2f90*/  MOV R80, 0x2fb0 ;  /* 0x00002fb000507802 */ /* 0x000fe40000000f00 */
[----:B------:R-:W-:Y:S05]  /*2fa0*/  CALL.REL.NOINC `($__internal_155_$__cuda_sm70_shflsync_bfly_p) ;  /* 0x0000027000007944 */ /* 0x000fea0003c00000 */
[----:B0-----:R-:W-:Y:S01]  /*2fb0*/  HFMA2.MMA R156, -RZ, RZ, 0, 2.384185791015625e-07 ;  /* 0x00000004ff9c7435 */ /* 0x001fe200000001ff */
[----:B-1----:R-:W-:Y:S02]  /*2fc0*/  MOV R141, R82 ;  /* 0x00000052008d7202 */ /* 0x002fe40000000f00 */
[----:B------:R-:W-:Y:S02]  /*2fd0*/  MOV R157, R159 ;  /* 0x0000009f009d7202 */ /* 0x000fe40000000f00 */
[----:B------:R-:W-:Y:S02]  /*2fe0*/  MOV R83, 0x1f ;  /* 0x0000001f00537802 */ /* 0x000fe40000000f00 */
[----:B------:R-:W-:Y:S02]  /*2ff0*/  MOV R82, 0xffffffff ;  /* 0xffffffff00527802 */ /* 0x000fe40000000f00 */
[----:B------:R-:W-:-:S02]  /*3000*/  MOV R80, 0x3020 ;  /* 0x0000302000507802 */ /* 0x000fc40000000f00 */
[----:B------:R-:W-:Y:S05]  /*3010*/  CALL.REL.NOINC `($__internal_155_$__cuda_sm70_shflsync_bfly_p) ;  /* 0x0000020000007944 */ /* 0x000fea0003c00000 */
[----:B------:R-:W-:Y:S01]  /*3020*/  FADD.FTZ R158, R141, R158 ;  /* 0x0000009e8d9e7221 */ /* 0x000fe20000010000 */
[----:B0-----:R-:W-:Y:S01]  /*3030*/  HFMA2.MMA R156, -RZ, RZ, 0, 4.76837158203125e-07 ;  /* 0x00000008ff9c7435 */ /* 0x001fe200000001ff */
[----:B-1----:R-:W-:Y:S01]  /*3040*/  FADD.FTZ R159, R159, R82 ;  /* 0x000000529f9f7221 */ /* 0x002fe20000010000 */
[----:B------:R-:W-:-:S02]  /*3050*/  MOV R83, 0x1f ;  /* 0x0000001f00537802 */ /* 0x000fc40000000f00 */
[----:B------:R-:W-:Y:S02]  /*3060*/  MOV R82, 0xffffffff ;  /* 0xffffffff00527802 */ /* 0x000fe40000000f00 */
[----:B------:R-:W-:Y:S02]  /*3070*/  MOV R157, R158 ;  /* 0x0000009e009d7202 */ /* 0x000fe40000000f00 */
[----:B------:R-:W-:Y:S02]  /*3080*/  MOV R80, 0x30a0 ;  /* 0x000030a000507802 */ /* 0x000fe40000000f00 */
[----:B------:R-:W-:Y:S05]  /*3090*/  CALL.REL.NOINC `($__internal_155_$__cuda_sm70_shflsync_bfly_p) ;  /* 0x0000018000007944 */ /* 0x000fea0003c00000 */
[----:B0-----:R-:W-:Y:S01]  /*30a0*/  HFMA2.MMA R156, -RZ, RZ, 0, 4.76837158203125e-07 ;  /* 0x00000008ff9c7435 */ /* 0x001fe200000001ff */
[----:B-1----:R-:W-:Y:S02]  /*30b0*/  MOV R141, R82 ;  /* 0x00000052008d7202 */ /* 0x002fe40000000f00 */
[----:B------:R-:W-:Y:S02]  /*30c0*/  MOV R157, R159 ;  /* 0x0000009f009d7202 */ /* 0x000fe40000000f00 */
[----:B------:R-:W-:Y:S02]  /*30d0*/  MOV R83, 0x1f ;  /* 0x0000001f00537802 */ /* 0x000fe40000000f00 */
[----:B------:R-:W-:-:S02]  /*30e0*/  MOV R82, 0xffffffff ;  /* 0xffffffff00527802 */ /* 0x000fc40000000f00 */
[----:B------:R-:W-:Y:S02]  /*30f0*/  MOV R80, 0x3110 ;  /* 0x0000311000507802 */ /* 0x000fe40000000f00 */
[----:B------:R-:W-:Y:S05]  /*3100*/  CALL.REL.NOINC `($__internal_155_$__cuda_sm70_shflsync_bfly_p) ;  /* 0x0000011000007944 */ /* 0x000fea0003c00000 */
[----:B------:R-:W-:Y:S01]  /*3110*/  FADD.FTZ R141, R141, R158 ;  /* 0x0000009e8d8d7221 */ /* 0x000fe20000010000 */
[----:B0-----:R-:W-:Y:S01]  /*3120*/  HFMA2.MMA R156, -RZ, RZ, 0, 9.5367431640625e-07 ;  /* 0x00000010ff9c7435 */ /* 0x001fe200000001ff */
[----:B-1----:R-:W-:Y:S01]  /*3130*/  FADD.FTZ R158, R159, R82 ;  /* 0x000000529f9e7221 */ /* 0x002fe20000010000 */
[----:B------:R-:W-:Y:S02]  /*3140*/  MOV R83, 0x1f ;  /* 0x0000001f00537802 */ /* 0x000fe40000000f00 */
[----:B------:R-:W-:Y:S02]  /*3150*/  MOV R82, 0xffffffff ;  /* 0xffffffff00527802 */ /* 0x000fe40000000f00 */
[----:B------:R-:W-:Y:S02]  /*3160*/  MOV R157, R141 ;  /* 0x0000008d009d7202 */ /* 0x000fe40000000f00 */
[----:B------:R-:W-:Y:S02]  /*3170*/  MOV R80, 0x3190 ;  /* 0x0000319000507802 */ /* 0x000fe40000000f00 */
[----:B------:R-:W-:Y:S05]  /*3180*/  CALL.REL.NOINC `($__internal_155_$__cuda_sm70_shflsync_bfly_p) ;  /* 0x0000009000007944 */ /* 0x000fea0003c00000 */
[----:B0-----:R-:W-:Y:S01]  /*3190*/  HFMA2.MMA R156, -RZ, RZ, 0, 9.5367431640625e-07 ;  /* 0x00000010ff9c7435 */ /* 0x001fe200000001ff */
[----:B-1----:R-:W-:-:S02]  /*31a0*/  MOV R160, R82 ;  /* 0x0000005200a07202 */ /* 0x002fc40000000f00 */
[----:B------:R-:W-:Y:S02]  /*31b0*/  MOV R157, R158 ;  /* 0x0000009e009d7202 */ /* 0x000fe40000000f00 */
[----:B------:R-:W-:Y:S02]  /*31c0*/  MOV R83, 0x1f ;  /* 0x0000001f00537802 */ /* 0x000fe40000000f00 */
[----:B------:R-:W-:Y:S02]  /*31d0*/  MOV R82, 0xffffffff ;  /* 0xffffffff00527802 */ /* 0x000fe40000000f00 */
[----:B------:R-:W-:Y:S02]  /*31e0*/  MOV R80, 0x3200 ;  /* 0x0000320000507802 */ /* 0x000fe40000000f00 */
[----:B------:R-:W-:Y:S05]  /*31f0*/  CALL.REL.NOINC `($__internal_155_$__cuda_sm70_shflsync_bfly_p) ;  /* 0x0000002000007944 */ /* 0x000fea0003c00000 */
[----:B-1----:R-:W-:Y:S01]  /*3200*/  MOV R159, R82 ;  /* 0x00000052009f7202 */ /* 0x002fe20000000f00 */
[----:B0-----:R-:W-:Y:S05]  /*3210*/  BRA `(.L_x_5538) ;  /* 0xffffdee000007947 */ /* 0x001fea000383ffff */
        .weak           $__internal_155_$__cuda_sm70_shflsync_bfly_p
        .type           $__internal_155_$__cuda_sm70_shflsync_bfly_p,@function
        .size           $__internal_155_$__cuda_sm70_shflsync_bfly_p,(.L_x_7333 - $__internal_155_$__cuda_sm70_shflsync_bfly_p)
$__internal_155_$__cuda_sm70_shflsync_bfly_p:
[----:B------:R-:W-:Y:S01]  /*3220*/  HFMA2.MMA R81, -RZ, RZ, 0, 0 ;  /* 0x00000000ff517435 */ /* 0x000fe200000001ff */
[----:B------:R-:W-:Y:S04]  /*3230*/  WARPSYNC R82 ;  /* 0x0000005200007348 */ /* 0x000fe80003800000 */
[----:B------:R0:W1:Y:S01]  /*3240*/  SHFL.BFLY PT, R82, R157, R156, R83 ;  /* 0x0c00009c9d527389 */ /* 0x00006200000e0053 */
[----:B------:R-:W-:Y:S05]  /*3250*/  RET.REL.NODEC R80 `(_ZN10layer_norm13ln_bwd_kernelINS_13Kernel_traitsIf6__halffS2_fjLj512ELj1ELj4ELj1ELj16ENS_18Kernel_traits_baseILj512EfS2_fS2_fjLj128EEEEELb1ELb1ELb0ELb1EEEvNS_9BwdParamsE) ;  /* 0xffffcda050007950 */ /* 0x000fea0003c3ffff */
.L_x_5539:
        /* <DEDUP_REMOVED lines=10> */
.L_x_7333:


//--------------------- .text._ZN10layer_norm22ln_bwd_finalize_kernelINS_22Kernel_traits_finalizeILj512Ef6__halffS2_fjLb1ELj1024ELj4ENS_18Kernel_traits_baseILj512EfS2_fS2_fjLj1024EEEEELb1ELb0EEEvNS_9BwdParamsE --------------------------
	.section	.text._ZN10layer_norm22ln_bwd_finalize_kernelINS_22Kernel_traits_finalizeILj512Ef6__halffS2_fjLb1ELj1024ELj4ENS_18Kernel_traits_baseILj512EfS2_fS2_fjLj1024EEEEELb1ELb0EEEvNS_9BwdParamsE,"ax",@progbits
	.sectioninfo	@"SHI_REGISTERS=32"
	.align	128
        .global         _ZN10layer_norm22ln_bwd_finalize_kernelINS_22Kernel_traits_finalizeILj512Ef6__halffS2_fjLb1ELj1024ELj4ENS_18Kernel_traits_baseILj512EfS2_fS2_fjLj1024EEEEELb1ELb0EEEvNS_9BwdParamsE
        .type           _ZN10layer_norm22ln_bwd_finalize_kernelINS_22Kernel_traits_finalizeILj512Ef6__halffS2_fjLb1ELj1024ELj4ENS_18Kernel_traits_baseILj512EfS2_fS2_fjLj1024EEEEELb1ELb0EEEvNS_9BwdParamsE,@function
        .size           _ZN10layer_norm22ln_bwd_finalize_kernelINS_22Kernel_traits_finalizeILj512Ef6__halffS2_fjLb1ELj1024ELj4ENS_18Kernel_traits_baseILj512EfS2_fS2_fjLj1024EEEEELb1ELb0EEEvNS_9BwdParamsE,(.L_x_7334 - _ZN10layer_norm22ln_bwd_finalize_kernelINS_22Kernel_traits_finalizeILj512Ef6__halffS2_fjLb1ELj1024ELj4ENS_18Kernel_traits_baseILj512EfS2_fS2_fjLj1024EEEEELb1ELb0EEEvNS_9BwdParamsE)
        .other          _ZN10layer_norm22ln_bwd_finalize_kernelINS_22Kernel_traits_finalizeILj512Ef6__halffS2_fjLb1ELj1024ELj4ENS_18Kernel_traits_baseILj512EfS2_fS2_fjLj1024EEEEELb1ELb0EEEvNS_9BwdParamsE,@"STO_CUDA_ENTRY STV_DEFAULT"
_ZN10layer_norm22ln_bwd_finalize_kernelINS_22Kernel_traits_finalizeILj512Ef6__halffS2_fjLb1ELj1024ELj4ENS_18Kernel_traits_baseILj512EfS2_fS2_fjLj1024EEEEELb1ELb0EEEvNS_9BwdParamsE:
.text._ZN10layer_norm22ln_bwd_finalize_kernelINS_22Kernel_traits_finalizeILj512Ef6__halffS2_fjLb1ELj1024ELj4ENS_18Kernel_traits_baseILj512EfS2_fS2_fjLj1024EEEEELb1ELb0EEEvNS_9BwdParamsE:
        /* <DEDUP_REMOVED lines=19> */
.L_x_5553:
        /* <DEDUP_REMOVED lines=33> */
.L_x_5544:
        /* <DEDUP_REMOVED lines=47> */
.L_x_5543:
[----:B------:R-:W-:Y:S05]  /*0630*/  BSYNC B1 ;  /* 0x0000000000017941 */ /* 0x000fea0003800000 */
.L_x_5542:
        /* <DEDUP_REMOVED lines=29> */
.L_x_5546:
[----:B------:R-:W-:Y:S05]  /*0810*/  BSYNC B1 ;  /* 0x0000000000017941 */ /* 0x000fea0003800000 */
.L_x_5545:
        /* <DEDUP_REMOVED lines=14> */
.L_x_5547:
[----:B------:R-:W-:Y:S05]  /*0900*/  BSYNC B1 ;  /* 0x0000000000017941 */ /* 0x000fea0003800000 */
.L_x_5541:
[----:B------:R-:W-:Y:S05]  /*0910*/  BSYNC B0 ;  /* 0x0000000000007941 */ /* 0x000fea0003800000 */
.L_x_5540:
        /* <DEDUP_REMOVED lines=12> */
.L_x_5554:
        /* <DEDUP_REMOVED lines=27> */
.L_x_5555:
        /* <DEDUP_REMOVED lines=9> */
.L_x_5548:
        /* <DEDUP_REMOVED lines=18> */
.L_x_5552:
[----:B------:R-:W-:Y:S05]  /*0d40*/  BSYNC B0 ;  /* 0x0000000000007941 */ /* 0x000fea0003800000 */
.L_x_5551:
[C---:B------:R-:W-:Y:S02]  /*0d50*/  ISETP.GT.U32.AND P1, PT, R4.reuse, -0x201, PT ;  /* 0xfffffdff0400780c */ /* 0x040fe40003f24070 */
[----:B------:R-:W-:-:S02]  /*0d60*/  IADD3 R4, R4, 0x200, RZ ;  /* 0x0000020004047810 */ /* 0x000fc40007ffe0ff */
[----:B------:R-:W-:-:S09]  /*0d70*/  IADD3 R5, R5, 0x100, RZ ;  /* 0x0000010005057810 */ /* 0x000fd20007ffe0ff */
[----:B01----:R-:W-:Y:S05]  /*0d80*/  @P1 BRA `(.L_x_5553) ;  /* 0xfffff3a000001947 */ /* 0x003fea000383ffff */
[----:B------:R-:W-:Y:S05]  /*0d90*/  EXIT ;  /* 0x000000000000794d */ /* 0x000fea0003800000 */
.L_x_5549:
[----:B------:R-:W-:Y:S01]  /*0da0*/  HFMA2.MMA R17, -RZ, RZ, 0, 5.9604644775390625e-08 ;  /* 0x00000001ff117435 */ /* 0x000fe200000001ff */
[----:B---3--:R-:W-:Y:S01]  /*0db0*/  MOV R18, R10 ;  /* 0x0000000a00127202 */ /* 0x008fe20000000f00 */
[----:B------:R-:W-:Y:S01]  /*0dc0*/  IMAD.MOV.U32 R14, RZ, RZ, 0x1f ;  /* 0x0000001fff0e7424 */ /* 0x000fe200078e00ff */
[----:B------:R-:W-:Y:S02]  /*0dd0*/  MOV R19, 0xffffffff ;  /* 0xffffffff00137802 */ /* 0x000fe40000000f00 */
[----:B------:R-:W-:Y:S02]  /*0de0*/  MOV R8, 0xe00 ;  /* 0x00000e0000087802 */ /* 0x000fe40000000f00 */
[----:B012---:R-:W-:Y:S05]  /*0df0*/  CALL.REL.NOINC `($__internal_156_$__cuda_sm70_shflsync_bfly_p) ;  /* 0x0000059000007944 */ /* 0x007fea0003c00000 */
[----:B01----:R-:W-:Y:S05]  /*0e00*/  BRA `(.L_x_5554) ;  /* 0xfffffbd000007947 */ /* 0x003fea000383ffff */
.L_x_5550:
[----:B------:R-:W-:Y:S01]  /*0e10*/  HFMA2.MMA R17, -RZ, RZ, 0, 1.1920928955078125e-07 ;  /* 0x00000002ff117435 */ /* 0x000fe200000001ff */
[----:B------:R-:W-:Y:S01]  /*0e20*/  IMAD.MOV.U32 R14, RZ, RZ, 0x1f ;  /* 0x0000001fff0e7424 */ /* 0x000fe200078e00ff */
[----:B------:R-:W-:Y:S02]  /*0e30*/  MOV R19, 0xffffffff ;  /* 0xffffffff00137802 */ /* 0x000fe40000000f00 */
[----:B------:R-:W-:Y:S02]  /*0e40*/  MOV R8, 0xe60 ;  /* 0x00000e6000087802 */ /* 0x000fe40000000f00 */
[----:B0123--:R-:W-:Y:S05]  /*0e50*/  CALL.REL.NOINC `($__internal_156_$__cuda_sm70_shflsync_bfly_p) ;  /* 0x0000053000007944 */ /* 0x00ffea0003c00000 */
[----:B0-----:R-:W-:Y:S01]  /*0e60*/  HFMA2.MMA R17, -RZ, RZ, 0, 2.384185791015625e-07 ;  /* 0x00000004ff117435 */ /* 0x001fe200000001ff */
[----:B-1----:R-:W-:Y:S01]  /*0e70*/  FADD.FTZ R18, R18, R14 ;  /* 0x0000000e12127221 */ /* 0x002fe20000010000 */
[----:B------:R-:W-:Y:S01]  /*0e80*/  MOV R19, 0xffffffff ;  /* 0xffffffff00137802 */ /* 0x000fe20000000f00 */
[----:B------:R-:W-:Y:S01]  /*0e90*/  IMAD.MOV.U32 R14, RZ, RZ, 0x1f ;  /* 0x0000001fff0e7424 */ /* 0x000fe200078e00ff */
[----:B------:R-:W-:-:S02]  /*0ea0*/  MOV R8, 0xec0 ;  /* 0x00000ec000087802 */ /* 0x000fc40000000f00 */
[----:B------:R-:W-:Y:S05]  /*0eb0*/  CALL.REL.NOINC `($__internal_156_$__cuda_sm70_shflsync_bfly_p) ;  /* 0x000004d000007944 */ /* 0x000fea0003c00000 */
[----:B0-----:R-:W-:Y:S01]  /*0ec0*/  HFMA2.MMA R17, -RZ, RZ, 0, 4.76837158203125e-07 ;  /* 0x00000008ff117435 */ /* 0x001fe200000001ff */
[----:B-1----:R-:W-:Y:S01]  /*0ed0*/  FADD.FTZ R18, R18, R14 ;  /* 0x0000000e12127221 */ /* 0x002fe20000010000 */
[----:B------:R-:W-:Y:S01]  /*0ee0*/  MOV R19, 0xffffffff ;  /* 0xffffffff00137802 */ /* 0x000fe20000000f00 */
[----:B------:R-:W-:Y:S01]  /*0ef0*/  IMAD.MOV.U32 R14, RZ, RZ, 0x1f ;  /* 0x0000001fff0e7424 */ /* 0x000fe200078e00ff */
[----:B------:R-:W-:-:S02]  /*0f00*/  MOV R8, 0xf20 ;  /* 0x00000f2000087802 */ /* 0x000fc40000000f00 */
[----:B------:R-:W-:Y:S05]  /*0f10*/  CALL.REL.NOINC `($__internal_156_$__cuda_sm70_shflsync_bfly_p) ;  /* 0x0000047000007944 */ /* 0x000fea0003c00000 */
[----:B-1----:R-:W-:Y:S01]  /*0f20*/  FADD.FTZ R10, R18, R14 ;  /* 0x0000000e120a7221 */ /* 0x002fe20000010000 */
[----:B0-----:R-:W-:Y:S01]  /*0f30*/  HFMA2.MMA R17, -RZ, RZ, 0, 9.5367431640625e-07 ;  /* 0x00000010ff117435 */ /* 0x001fe200000001ff */
[----:B------:R-:W-:Y:S01]  /*0f40*/  IMAD.MOV.U32 R14, RZ, RZ, 0x1f ;  /* 0x0000001fff0e7424 */ /* 0x000fe200078e00ff */
[----:B------:R-:W-:-:S02]  /*0f50*/  MOV R19, 0xffffffff ;  /* 0xffffffff00137802 */ /* 0x000fc40000000f00 */
[----:B------:R-:W-:Y:S02]  /*0f60*/  MOV R18, R10 ;  /* 0x0000000a00127202 */ /* 0x000fe40000000f00 */
[----:B------:R-:W-:Y:S02]  /*0f70*/  MOV R8, 0xf90 ;  /* 0x00000f9000087802 */ /* 0x000fe40000000f00 */
[----:B------:R-:W-:Y:S05]  /*0f80*/  CALL.REL.NOINC `($__internal_156_$__cuda_sm70_shflsync_bfly_p) ;  /* 0x0000040000007944 */ /* 0x000fea0003c00000 */
[----:B0-----:R-:W-:Y:S01]  /*0f90*/  HFMA2.MMA R17, -RZ, RZ, 0, 5.9604644775390625e-08 ;  /* 0x00000001ff117435 */ /* 0x001fe200000001ff */
[----:B-1----:R-:W-:Y:S01]  /*0fa0*/  IMAD.MOV.U32 R13, RZ, RZ, R14 ;  /* 0x000000ffff0d7224 */ /* 0x002fe200078e000e */
[----:B------:R-:W-:Y:S01]  /*0fb0*/  MOV R18, R15 ;  /* 0x0000000f00127202 */ /* 0x000fe20000000f00 */
[----:B------:R-:W-:Y:S01]  /*0fc0*/  IMAD.MOV.U32 R14, RZ, RZ, 0x1f ;  /* 0x0000001fff0e7424 */ /* 0x000fe200078e00ff */
[----:B------:R-:W-:Y:S02]  /*0fd0*/  MOV R19, 0xffffffff ;  /* 0xffffffff00137802 */ /* 0x000fe40000000f00 */
[----:B------:R-:W-:Y:S02]  /*0fe0*/  MOV R8, 0x1000 ;  /* 0x0000100000087802 */ /* 0x000fe40000000f00 */
[----:B------:R-:W-:Y:S05]  /*0ff0*/  CALL.REL.NOINC `($__internal_156_$__cuda_sm70_shflsync_bfly_p) ;  /* 0x0000039000007944 */ /* 0x000fea0003c00000 */
[----:B0-----:R-:W-:Y:S01]  /*1000*/  HFMA2.MMA R17, -RZ, RZ, 0, 1.1920928955078125e-07 ;  /* 0x00000002ff117435 */ /* 0x001fe200000001ff */
[----:B-1----:R-:W-:Y:S01]  /*1010*/  FADD.FTZ R18, R15, R14 ;  /* 0x0000000e0f127221 */ /* 0x002fe20000010000 */
[----:B------:R-:W-:Y:S01]  /*1020*/  MOV R19, 0xffffffff ;  /* 0xffffffff00137802 */ /* 0x000fe20000000f00 */
[----:B------:R-:W-:Y:S01]  /*1030*/  IMAD.MOV.U32 R14, RZ, RZ, 0x1f ;  /* 0x0000001fff0e7424 */ /* 0x000fe200078e00ff */
[----:B------:R-:W-:-:S02]  /*1040*/  MOV R8, 0x1060 ;  /* 0x0000106000087802 */ /* 0x000fc40000000f00 */
[----:B------:R-:W-:Y:S05]  /*1050*/  CALL.REL.NOINC `($__internal_156_$__cuda_sm70_shflsync_bfly_p) ;  /* 0x0000033000007944 */ /* 0x000fea0003c00000 */
        /* <DEDUP_REMOVED lines=14> */
[----:B------:R-:W-:Y:S01]  /*1140*/  MOV R14, 0x1f ;  /* 0x0000001f000e7802 */ /* 0x000fe20000000f00 */
[----:B------:R-:W-:Y:S01]  /*1150*/  IMAD.MOV.U32 R19, RZ, RZ, -0x1 ;  /* 0xffffffffff137424 */ /* 0x000fe200078e00ff */
[----:B------:R-:W-:-:S02]  /*1160*/  MOV R8, 0x1190 ;  /* 0x0000119000087802 */ /* 0x000fc40000000f00 */
[----:B------:R-:W-:Y:S02]  /*1170*/  MOV R18, R12 ;  /* 0x0000000c00127202 */ /* 0x000fe40000000f00 */
[----:B------:R-:W-:Y:S05]  /*1180*/  CALL.REL.NOINC `($__internal_156_$__cuda_sm70_shflsync_bfly_p) ;  /* 0x0000020000007944 */ /* 0x000fea0003c00000 */
[----:B-1----:R-:W-:Y:S01]  /*1190*/  MOV R15, R14 ;  /* 0x0000000e000f7202 */ /* 0x002fe20000000f00 */
[----:B------:R-:W-:Y:S01]  /*11a0*/  HFMA2.MMA R14, -RZ, RZ, 0, 1.847743988037109375e-06 ;  /* 0x0000001fff0e7435 */ /* 0x000fe200000001ff */
[----:B0-----:R-:W-:Y:S01]  /*11b0*/  MOV R18, R11 ;  /* 0x0000000b00127202 */ /* 0x001fe20000000f00 */
        /* <DEDUP_REMOVED lines=13> */
[----:B------:R-:W-:Y:S01]  /*1290*/  IMAD.MOV.U32 R19, RZ, RZ, -0x1 ;  /* 0xffffffffff137424 */ /* 0x000fe200078e00ff */
[----:B------:R-:W-:-:S02]  /*12a0*/  MOV R8, 0x12c0 ;  /* 0x000012c000087802 */ /* 0x000fc40000000f00 */
[----:B------:R-:W-:Y:S05]  /*12b0*/  CALL.REL.NOINC `($__internal_156_$__cuda_sm70_shflsync_bfly_p) ;  /* 0x000000d000007944 */ /* 0x000fea0003c00000 */
[----:B0-----:R-:W-:Y:S01]  /*12c0*/  HFMA2.MMA R17, -RZ, RZ, 0, 4.76837158203125e-07 ;  /* 0x00000008ff117435 */ /* 0x001fe200000001ff */
[----:B-1----:R-:W-:Y:S01]  /*12d0*/  FADD.FTZ R18, R18, R14 ;  /* 0x0000000e12127221 */ /* 0x002fe20000010000 */
[----:B------:R-:W-:-:S02]  /*12e0*/  MOV R14, 0x1f ;  /* 0x0000001f000e7802 */ /* 0x000fc40000000f00 */
[----:B------:R-:W-:Y:S02]  /*12f0*/  MOV R19, 0xffffffff ;  /* 0xffffffff00137802 */ /* 0x000fe40000000f00 */
[----:B------:R-:W-:Y:S02]  /*1300*/  MOV R8, 0x1320 ;  /* 0x0000132000087802 */ /* 0x000fe40000000f00 */
[----:B------:R-:W-:Y:S05]  /*1310*/  CALL.REL.NOINC `($__internal_156_$__cuda_sm70_shflsync_bfly_p) ;  /* 0x0000007000007944 */ /* 0x000fea0003c00000 */
[----:B01----:R-:W-:Y:S01]  /*1320*/  FADD.FTZ R18, R18, R14 ;  /* 0x0000000e12127221 */ /* 0x003fe20000010000 */
[----:B------:R-:W-:Y:S01]  /*1330*/  HFMA2.MMA R14, -RZ, RZ, 0, 1.847743988037109375e-06 ;  /* 0x0000001fff0e7435 */ /* 0x000fe200000001ff */
[----:B------:R-:W-:Y:S01]  /*1340*/  IMAD.MOV.U32 R17, RZ, RZ, 0x10 ;  /* 0x00000010ff117424 */ /* 0x000fe200078e00ff */
[----:B------:R-:W-:Y:S02]  /*1350*/  MOV R19, 0xffffffff ;  /* 0xffffffff00137802 */ /* 0x000fe40000000f00 */
[----:B------:R-:W-:Y:S02]  /*1360*/  MOV R8, 0x1380 ;  /* 0x0000138000087802 */ /* 0x000fe40000000f00 */
[----:B------:R-:W-:Y:S05]  /*1370*/  CALL.REL.NOINC `($__internal_156_$__cuda_sm70_shflsync_bfly_p) ;  /* 0x0000001000007944 */ /* 0x000fea0003c00000 */
[----:B01----:R-:W-:Y:S05]  /*1380*/  BRA `(.L_x_5555) ;  /* 0xfffff80000007947 */ /* 0x003fea000383ffff */
        .weak           $__internal_156_$__cuda_sm70_shflsync_bfly_p
        .type           $__internal_156_$__cuda_sm70_shflsync_bfly_p,@function
        .size           $__internal_156_$__cuda_sm70_shflsync_bfly_p,(.L_x_7334 - $__internal_156_$__cuda_sm70_shflsync_bfly_p)
$__internal_156_$__cuda_sm70_shflsync_bfly_p:
[----:B------:R-:W-:Y:S01]  /*1390*/  HFMA2.MMA R9, -RZ, RZ, 0, 0 ;  /* 0x00000000ff097435 */ /* 0x000fe200000001ff */
[----:B------:R-:W-:Y:S04]  /*13a0*/  WARPSYNC R19 ;  /* 0x0000001300007348 */ /* 0x000fe80003800000 */
[----:B------:R0:W1:Y:S01]  /*13b0*/  SHFL.BFLY PT, R14, R18, R17, R14 ;  /* 0x0c000011120e7389 */ /* 0x00006200000e000e */
[----:B------:R-:W-:Y:S05]  /*13c0*/  RET.REL.NODEC R8 `(_ZN10layer_norm22ln_bwd_finalize_kernelINS_22Kernel_traits_finalizeILj512Ef6__halffS2_fjLb1ELj1024ELj4ENS_18Kernel_traits_baseILj512EfS2_fS2_fjLj1024EEEEELb1ELb0EEEvNS_9BwdParamsE) ;  /* 0xffffec3008007950 */ /* 0x000fea0003c3ffff */
.L_x_5556:
        /* <DEDUP_REMOVED lines=11> */
.L_x_7334:


//--------------------- .text._ZN10layer_norm13ln_bwd_kernelINS_13Kernel_traitsIf6__halffS2_fjLj512ELj1ELj4ELj1ELj16ENS_18Kernel_traits_baseILj512EfS2_fS2_fjLj128EEEEELb1ELb1ELb1ELb0EEEvNS_9BwdParamsE --------------------------
	.section	.text._ZN10layer_norm13ln_bwd_kernelINS_13Kernel_traitsIf6__halffS2_fjLj512ELj1ELj4ELj1ELj16ENS_18Kernel_traits_baseILj512EfS2_fS2_fjLj128EEEEELb1ELb1ELb1ELb0EEEvNS_9BwdParamsE,"ax",@progbits
	.sectioninfo	@"SHI_REGISTERS=178"
	.align	128
        .global         _ZN10layer_norm13ln_bwd_kernelINS_13Kernel_traitsIf6__halffS2_fjLj512ELj1ELj4ELj1ELj16ENS_18Kernel_traits_baseILj512EfS2_fS2_fjLj128EEEEELb1ELb1ELb1ELb0EEEvNS_9BwdParamsE
        .type           _ZN10layer_norm13ln_bwd_kernelINS_13Kernel_traitsIf6__halffS2_fjLj512ELj1ELj4ELj1ELj16ENS_18Kernel_traits_baseILj512EfS2_fS2_fjLj128EEEEELb1ELb1ELb1ELb0EEEvNS_9BwdParamsE,@function
        .size           _ZN10layer_norm13ln_bwd_kernelINS_13Kernel_traitsIf6__halffS2_fjLj512ELj1ELj4ELj1ELj16ENS_18Kernel_traits_baseILj512EfS2_fS2_fjLj128EEEEELb1ELb1ELb1ELb0EEEvNS_9BwdParamsE,(.L_x_7335 - _ZN10layer_norm13ln_bwd_kernelINS_13Kernel_traitsIf6__halffS2_fjLj512ELj1ELj4ELj1ELj16ENS_18Kernel_traits_baseILj512EfS2_fS2_fjLj128EEEEELb1ELb1ELb1ELb0EEEvNS_9BwdParamsE)
        .other          _ZN10layer_norm13ln_bwd_kernelINS_13Kernel_traitsIf6__halffS2_fjLj512ELj1ELj4ELj1ELj16ENS_18Kernel_traits_baseILj512EfS2_fS2_fjLj128EEEEELb1ELb1ELb1ELb0EEEvNS_9BwdParamsE,@"STO_CUDA_ENTRY STV_DEFAULT"
_ZN10layer_norm13ln_bwd_kernelINS_13Kernel_traitsIf6__halffS2_fjLj512ELj1ELj4ELj1ELj16ENS_18Kernel_traits_baseILj512EfS2_fS2_fjLj128EEEEELb1ELb1ELb1ELb0EEEvNS_9BwdParamsE:
.text._ZN10layer_norm13ln_bwd_kernelINS_13Kernel_traitsIf6__halffS2_fjLj512ELj1ELj4ELj1ELj16ENS_18Kernel_traits_baseILj512EfS2_fS2_fjLj128EEEEELb1ELb1ELb1ELb0EEEvNS_9BwdParamsE:
        /* <DEDUP_REMOVED lines=58> */
.L_x_5640:
[----:B------:R-:W-:-:S05]  /*03a0*/  MOV R0, 0x4 ;  /* 0x0000000400007802 */ /* 0x000fca0000000f00 */
        /* <DEDUP_REMOVED lines=35> */
.L_x_5562:
[----:B------:R-:W-:Y:S05]  /*05e0*/  BSYNC B2 ;  /* 0x0000000000027941 */ /* 0x000fea0003800000 */
.L_x_5561:
        /* <DEDUP_REMOVED lines=13> */
.L_x_5560:
        /* <DEDUP_REMOVED lines=16> */
[----:B------:R-:W-:Y:S01]  /*07c0*/  HFMA2.MMA R173, -RZ, RZ, 0, 0 ;  /* 0x00000000ffad7435 */ /* 0x000fe200000001ff */
        /* <DEDUP_REMOVED lines=24> */
[--C-:B----4-:R-:W-:Y:S01]  /*0950*/  HADD2.F32 R169, -RZ, R128.reuse.H0_H0 ;  /* 0x20000080ffa97230 */ /* 0x110fe20000004100 */
[----:B------:R-:W-:Y:S01]  /*0960*/  FADD.FTZ R166, -R0, R126 ;  /* 0x0000007e00a67221 */ /* 0x000fe20000010100 */
[----:B------:R-:W-:Y:S01]  /*0970*/  HADD2.F32 R128, -RZ, R128.H1_H1 ;  /* 0x30000080ff807230 */ /* 0x000fe20000004100 */
[C---:B------:R-:W-:Y:S01]  /*0980*/  FMUL.FTZ R168, R5.reuse, R168 ;  /* 0x000000a805a87220 */ /* 0x040fe20000410000 */
[----:B------:R-:W-:Y:S01]  /*0990*/  HADD2.F32 R126, -RZ, R129.H1_H1 ;  /* 0x30000081ff7e7230 */ /* 0x000fe20000004100 */
[----:B------:R-:W-:-:S02]  /*09a0*/  FMUL.FTZ R144, R5, R144 ;  /* 0x0000009005907220 */ /* 0x000fc40000410000 */
[-C--:B------:R-:W-:Y:S02]  /*09b0*/  FFMA.FTZ R52, R170, R169.reuse, R52 ;  /* 0x000000a9aa347223 */ /* 0x080fe40000010034 */
[----:B------:R-:W-:Y:S02]  /*09c0*/  FADD.FTZ R64, R64, R169 ;  /* 0x000000a940407221 */ /* 0x000fe40000010000 */
[----:B------:R-:W-:Y:S01]  /*09d0*/  FMUL.FTZ R169, R20, R169 ;  /* 0x000000a914a97220 */ /* 0x000fe20000410000 */
[----:B------:R-:W-:Y:S01]  /*09e0*/  HADD2.F32 R165, -RZ, R129.H0_H0 ;  /* 0x20000081ffa57230 */ /* 0x000fe20000004100 */
        /* <DEDUP_REMOVED lines=15> */
[----:B------:R-:W-:Y:S01]  /*0ae0*/  HADD2.F32 R127, -RZ, R130.H0_H0 ;  /* 0x20000082ff7f7230 */ /* 0x000fe20000004100 */
        /* <DEDUP_REMOVED lines=8> */
[----:B------:R-:W-:Y:S02]  /*0b70*/  FADD.FTZ R142, -R0, R133 ;  /* 0x00000085008e7221 */ /* 0x000fe40000010100 */
[----:B------:R-:W-:Y:S02]  /*0b80*/  FADD.FTZ R127, R126, R143 ;  /* 0x0000008f7e7f7221 */ /* 0x000fe40000010000 */
[----:B------:R-:W-:Y:S01]  /*0b90*/  FFMA.FTZ R128, R144, R143, R128 ;  /* 0x0000008f90807223 */ /* 0x000fe20000010080 */
[----:B------:R-:W-:Y:S01]  /*0ba0*/  HADD2.F32 R125, -RZ, R131.H0_H0 ;  /* 0x20000083ff7d7230 */ /* 0x000fe20000004100 */
[----:B------:R-:W-:Y:S02]  /*0bb0*/  FADD.FTZ R136, -R0, R135 ;  /* 0x0000008700887221 */ /* 0x000fe40000010100 */
[C---:B------:R-:W-:Y:S02]  /*0bc0*/  FMUL.FTZ R11, R5.reuse, R134 ;  /* 0x00000086050b7220 */ /* 0x040fe40000410000 */
[----:B------:R-:W-:-:S02]  /*0bd0*/  FMUL.FTZ R142, R5, R142 ;  /* 0x0000008e058e7220 */ /* 0x000fc40000410000 */
[----:B------:R-:W-:Y:S02]  /*0be0*/  FMUL.FTZ R145, R25, R130 ;  /* 0x0000008219917220 */ /* 0x000fe40000410000 */
[----:B------:R-:W-:Y:S02]  /*0bf0*/  FADD.FTZ R126, R127, R146 ;  /* 0x000000927f7e7221 */ /* 0x000fe40000010000 */
[----:B------:R-:W-:Y:S01]  /*0c00*/  FFMA.FTZ R128, R137, R146, R128 ;  /* 0x0000009289807223 */ /* 0x000fe20000010080 */
[----:B------:R-:W-:Y:S01]  /*0c10*/  HADD2.F32 R124, -RZ, R131.H1_H1 ;  /* 0x30000083ff7c7230 */ /* 0x000fe20000004100 */
        /* <DEDUP_REMOVED lines=15> */
.L_x_5565:
[----:B0-----:R-:W-:Y:S05]  /*0d10*/  BSYNC B2 ;  /* 0x0000000000027941 */ /* 0x001fea0003800000 */
.L_x_5564:
[----:B------:R-:W-:Y:S05]  /*0d20*/  @!P4 BRA `(.L_x_5563) ;  /* 0x000004e00000c947 */ /* 0x000fea0003800000 */
[----:B------:R-:W-:Y:S01]  /*0d30*/  HFMA2.MMA R133, -RZ, RZ, 0, 9.5367431640625e-07 ;  /* 0x00000010ff857435 */ /* 0x000fe200000001ff */
[----:B------:R-:W-:-:S05]  /*0d40*/  IMAD.WIDE.U32 R150, R172, R3, c[0x0][0x188] ;  /* 0x00006200ac967625 */ /* 0x000fca00078e0003 */
[----:B------:R-:W2:Y:S04]  /*0d50*/  LDG.E.128 R128, [R150.64+0x10] ;  /* 0x0000100496807981 */ /* 0x000ea8000c1e1d00 */
[----:B------:R-:W-:Y:S01]  /*0d60*/  IMAD.WIDE.U32 R132, R10, R133, c[0x0][0x208] ;  /* 0x000082000a847625 */ /* 0x000fe200078e0085 */
[----:B------:R-:W3:Y:S05]  /*0d70*/  LDG.E.128 R124, [R150.64] ;  /* 0x00000004967c7981 */ /* 0x000eea000c1e1d00 */
[----:B------:R-:W4:Y:S01]  /*0d80*/  LDG.E.128 R132, [R132.64] ;  /* 0x0000000484847981 */ /* 0x000f22000c1e1d00 */
[----:B------:R-:W-:-:S04]  /*0d90*/  ISETP.NE.U32.AND P0, PT, RZ, c[0x0][0x218], PT ;  /* 0x00008600ff007a0c */ /* 0x000fc80003f05070 */
[----:B------:R-:W-:-:S13]  /*0da0*/  ISETP.NE.AND.EX P0, PT, RZ, c[0x0][0x21c], PT, P0 ;  /* 0x00008700ff007a0c */ /* 0x000fda0003f05300 */
[----:B------:R-:W-:Y:S01]  /*0db0*/  @P0 IMAD.WIDE.U32 R156, R172, R3, c[0x0][0x218] ;  /* 0x00008600ac9c0625 */ /* 0x000fe200078e0003 */
[----:B------:R-:W-:-:S04]  /*0dc0*/  MOV R3, 0x8 ;  /* 0x0000000800037802 */ /* 0x000fc80000000f00 */
[----:B------:R0:W5:Y:S01]  /*0dd0*/  @P0 LDG.E.128 R16, [R156.64] ;  /* 0x000000049c100981 */ /* 0x000162000c1e1d00 */
[----:B------:R-:W-:-:S03]  /*0de0*/  IMAD.WIDE.U32 R2, R2, R3, c[0x0][0x190] ;  /* 0x0000640002027625 */ /* 0x000fc600078e0003 */
[----:B------:R0:W5:Y:S04]  /*0df0*/  @P0 LDG.E.128 R12, [R156.64+0x10] ;  /* 0x000010049c0c0981 */ /* 0x000168000c1e1d00 */
[----:B------:R1:W5:Y:S01]  /*0e00*/  LDG.E.64 R138, [R2.64] ;  /* 0x00000004028a7981 */ /* 0x000362000c1e1b00 */
[C---:B--2---:R-:W-:Y:S02]  /*0e10*/  FADD.FTZ R154, -R0.reuse, R129 ;  /* 0x00000081009a7221 */ /* 0x044fe40000010100 */
[C---:B---3--:R-:W-:Y:S02]  /*0e20*/  FADD.FTZ R152, -R0.reuse, R127 ;  /* 0x0000007f00987221 */ /* 0x048fe40000010100 */
[C---:B------:R-:W-:Y:S01]  /*0e30*/  FADD.FTZ R124, -R0.reuse, R124 ;  /* 0x0000007c007c7221 */ /* 0x040fe20000010100 */
[--C-:B----4-:R-:W-:Y:S01]  /*0e40*/  HADD2.F32 R129, -RZ, R132.reuse.H0_H0 ;  /* 0x20000084ff817230 */ /* 0x110fe20000004100 */
[C---:B------:R-:W-:Y:S01]  /*0e50*/  FADD.FTZ R126, -R0.reuse, R126 ;  /* 0x0000007e007e7221 */ /* 0x040fe20000010100 */
[----:B-1----:R-:W-:Y:S01]  /*0e60*/  HADD2.F32 R2, -RZ, R133.H1_H1 ;  /* 0x30000085ff027230 */ /* 0x002fe20000004100 */
[----:B------:R-:W-:Y:S01]  /*0e70*/  FMUL.FTZ R152, R5, R152 ;  /* 0x0000009805987220 */ /* 0x000fe20000410000 */
[----:B------:R-:W-:Y:S01]  /*0e80*/  HADD2.F32 R132, -RZ, R132.H1_H1 ;  /* 0x30000084ff847230 */ /* 0x000fe20000004100 */
[----:B------:R-:W-:-:S02]  /*0e90*/  FADD.FTZ R150, -R0, R125 ;  /* 0x0000007d00967221 */ /* 0x000fc40000010100 */
[C---:B------:R-:W-:Y:S02]  /*0ea0*/  FMUL.FTZ R149, R5.reuse, R124 ;  /* 0x0000007c05957220 */ /* 0x040fe40000410000 */
[----:B------:R-:W-:Y:S01]  /*0eb0*/  FMUL.FTZ R158, R44, R129 ;  /* 0x000000812c9e7220 */ /* 0x000fe20000410000 */
[----:B------:R-:W-:Y:S01]  /*0ec0*/  HADD2.F32 R127, -RZ, R133.H0_H0 ;  /* 0x20000085ff7f7230 */ /* 0x000fe20000004100 */
        /* <DEDUP_REMOVED lines=25> */
[----:B------:R-:W-:Y:S01]  /*1060*/  HADD2.F32 R3, -RZ, R135.H0_H0 ;  /* 0x20000087ff037230 */ /* 0x000fe20000004100 */
[----:B------:R-:W-:Y:S02]  /*1070*/  FADD.FTZ R156, -R0, R131 ;  /* 0x00000083009c7221 */ /* 0x000fe40000010100 */
[C---:B------:R-:W-:Y:S02]  /*1080*/  FMUL.FTZ R155, R5.reuse, R130 ;  /* 0x00000082059b7220 */ /* 0x040fe40000410000 */
[----:B------:R-:W-:Y:S02]  /*1090*/  FMUL.FTZ R154, R5, R154 ;  /* 0x0000009a059a7220 */ /* 0x000fe40000410000 */
[----:B------:R-:W-:Y:S02]  /*10a0*/  FMUL.FTZ R161, R49, R134 ;  /* 0x0000008631a17220 */ /* 0x000fe40000410000 */
[----:B------:R-:W-:-:S02]  /*10b0*/  FADD.FTZ R2, R125, R162 ;  /* 0x000000a27d027221 */ /* 0x000fc40000010000 */
[----:B------:R-:W-:Y:S01]  /*10c0*/  FFMA.FTZ R171, R153, R162, R171 ;  /* 0x000000a299ab7223 */ /* 0x000fe200000100ab */
[----:B------:R-:W-:Y:S01]  /*10d0*/  HADD2.F32 R0, -RZ, R135.H1_H1 ;  /* 0x30000087ff007230 */ /* 0x000fe20000004100 */
        /* <DEDUP_REMOVED lines=19> */
.L_x_5563:
[----:B------:R-:W-:Y:S05]  /*1210*/  BSYNC B1 ;  /* 0x0000000000017941 */ /* 0x000fea0003800000 */
.L_x_5559:
[----:B------:R-:W-:Y:S05]  /*1220*/  BRA.DIV ~URZ, `(.L_x_5566) ;  /* 0x00002e127f007947 */ /* 0x000fea000b800000 */
[----:B------:R3:W4:Y:S02]  /*1230*/  SHFL.BFLY PT, R124, R173, 0x1, 0x1f ;  /* 0x0c201f00ad7c7f89 */ /* 0x00072400000e0000 */
.L_x_5647:
        /* <DEDUP_REMOVED lines=18> */
.L_x_5648:
        /* <DEDUP_REMOVED lines=22> */
.L_x_5571:
[----:B------:R-:W-:Y:S05]  /*14c0*/  BSYNC B2 ;  /* 0x0000000000027941 */ /* 0x000fea0003800000 */
.L_x_5570:
        /* <DEDUP_REMOVED lines=11> */
.L_x_5573:
[----:B------:R-:W-:Y:S05]  /*1580*/  BSYNC B2 ;  /* 0x0000000000027941 */ /* 0x000fea0003800000 */
.L_x_5572:
        /* <DEDUP_REMOVED lines=9> */
[----:B------:R-:W-:-:S07]  /*1620*/  MOV R3, RZ ;  /* 0x000000ff00037202 */ /* 0x000fce0000000f00 */
[----:B------:R-:W-:-:S05]  /*1630*/  @P6 HADD2.F32 R2, -RZ, R112.H0_H0 ;  /* 0x20000070ff026230 */ /* 0x000fca0000004100 */
[----:B------:R-:W-:Y:S02]  /*1640*/  @P6 FMUL.FTZ R3, R127, R2 ;  /* 0x000000027f036220 */ /* 0x000fe40000410000 */
[----:B------:R-:W-:Y:S02]  /*1650*/  FMUL.FTZ R2, R32, R127 ;  /* 0x0000007f20027220 */ /* 0x000fe40000410000 */
[----:B------:R-:W-:-:S03]  /*1660*/  FADD.FTZ R80, R80, R3 ;  /* 0x0000000350507221 */ /* 0x000fc60000010000 */
[----:B------:R-:W-:-:S04]  /*1670*/  FSEL R2, R2, RZ, P6 ;  /* 0x000000ff02027208 */ /* 0x000fc80003000000 */
[----:B------:R-:W-:-:S04]  /*1680*/  F2FP.PACK_AB R2, RZ, R2 ;  /* 0x00000002ff02723e */ /* 0x000fc800000000ff */
[----:B------:R-:W-:Y:S02]  /*1690*/  PRMT R120, R2, 0x7610, R120 ;  /* 0x0000761002787816 */ /* 0x000fe40000000078 */
.L_x_5575:
[----:B------:R-:W-:Y:S05]  /*16a0*/  BSYNC B2 ;  /* 0x0000000000027941 */ /* 0x000fea0003800000 */
.L_x_5574:
        /* <DEDUP_REMOVED lines=11> */
.L_x_5577:
[----:B------:R-:W-:Y:S05]  /*1760*/  BSYNC B2 ;  /* 0x0000000000027941 */ /* 0x000fea0003800000 */
.L_x_5576:
        /* <DEDUP_REMOVED lines=9> */
[----:B------:R-:W-:-:S05]  /*1800*/  @P6 HADD2.F32 R3, -RZ, R112.H1_H1 ;  /* 0x30000070ff036230 */ /* 0x000fca0000004100 */
[----:B------:R-:W-:Y:S02]  /*1810*/  @P6 FMUL.FTZ R2, R10, R3 ;  /* 0x000000030a026220 */ /* 0x000fe40000410000 */
[----:B------:R-:W-:Y:S02]  /*1820*/  FMUL.FTZ R3, R33, R10 ;  /* 0x0000000a21037220 */ /* 0x000fe40000410000 */
[----:B------:R-:W-:-:S03]  /*1830*/  FADD.FTZ R81, R81, R2 ;  /* 0x0000000251517221 */ /* 0x000fc60000010000 */
[----:B------:R-:W-:-:S04]  /*1840*/  FSEL R3, R3, RZ, P6 ;  /* 0x000000ff03037208 */ /* 0x000fc80003000000 */
[----:B------:R-:W-:-:S04]  /*1850*/  F2FP.PACK_AB R3, RZ, R3 ;  /* 0x00000003ff03723e */ /* 0x000fc800000000ff */
[----:B------:R-:W-:Y:S02]  /*1860*/  PRMT R120, R120, 0x5410, R3 ;  /* 0x0000541078787816 */ /* 0x000fe40000000003 */
.L_x_5579:
[----:B------:R-:W-:Y:S05]  /*1870*/  BSYNC B2 ;  /* 0x0000000000027941 */ /* 0x000fea0003800000 */
.L_x_5578:
        /* <DEDUP_REMOVED lines=11> */
.L_x_5581:
[----:B------:R-:W-:Y:S05]  /*1930*/  BSYNC B2 ;  /* 0x0000000000027941 */ /* 0x000fea0003800000 */
.L_x_5580:
        /* <DEDUP_REMOVED lines=10> */
[----:B------:R-:W-:Y:S02]  /*19e0*/  @P6 FMUL.FTZ R3, R127, R2 ;  /* 0x000000027f036220 */ /* 0x000fe40000410000 */
[----:B------:R-:W-:Y:S02]  /*19f0*/  FMUL.FTZ R2, R34, R127 ;  /* 0x0000007f22027220 */ /* 0x000fe40000410000 */
[----:B------:R-:W-:-:S03]  /*1a00*/  FADD.FTZ R82, R82, R3 ;  /* 0x0000000352527221 */ /* 0x000fc60000010000 */
[----:B------:R-:W-:-:S04]  /*1a10*/  FSEL R2, R2, RZ, P6 ;  /* 0x000000ff02027208 */ /* 0x000fc80003000000 */
[----:B------:R-:W-:-:S04]  /*1a20*/  F2FP.PACK_AB R2, RZ, R2 ;  /* 0x00000002ff02723e */ /* 0x000fc800000000ff */
[----:B------:R-:W-:Y:S02]  /*1a30*/  PRMT R121, R2, 0x7610, R121 ;  /* 0x0000761002797816 */ /* 0x000fe40000000079 */
.L_x_5583:
[----:B------:R-:W-:Y:S05]  /*1a40*/  BSYNC B2 ;  /* 0x0000000000027941 */ /* 0x000fea0003800000 */
.L_x_5582:
        /* <DEDUP_REMOVED lines=11> */
.L_x_5585:
[----:B------:R-:W-:Y:S05]  /*1b00*/  BSYNC B2 ;  /* 0x0000000000027941 */ /* 0x000fea0003800000 */
.L_x_5584:
        /* <DEDUP_REMOVED lines=9> */
[----:B------:R-:W-:-:S05]  /*1ba0*/  @P6 HADD2.F32 R3, -RZ, R113.H1_H1 ;  /* 0x30000071ff036230 */ /* 0x000fca0000004100 */
[----:B------:R-:W-:Y:S02]  /*1bb0*/  @P6 FMUL.FTZ R2, R10, R3 ;  /* 0x000000030a026220 */ /* 0x000fe40000410000 */
[----:B------:R-:W-:Y:S02]  /*1bc0*/  FMUL.FTZ R3, R35, R10 ;  /* 0x0000000a23037220 */ /* 0x000fe40000410000 */
[----:B------:R-:W-:-:S03]  /*1bd0*/  FADD.FTZ R83, R83, R2 ;  /* 0x0000000253537221 */ /* 0x000fc60000010000 */
[----:B------:R-:W-:-:S04]  /*1be0*/  FSEL R3, R3, RZ, P6 ;  /* 0x000000ff03037208 */ /* 0x000fc80003000000 */
[----:B------:R-:W-:-:S04]  /*1bf0*/  F2FP.PACK_AB R3, RZ, R3 ;  /* 0x00000003ff03723e */ /* 0x000fc800000000ff */
[----:B------:R-:W-:Y:S02]  /*1c00*/  PRMT R121, R121, 0x5410, R3 ;  /* 0x0000541079797816 */ /* 0x000fe40000000003 */
.L_x_5587:
[----:B------:R-:W-:Y:S05]  /*1c10*/  BSYNC B2 ;  /* 0x0000000000027941 */ /* 0x000fea0003800000 */
.L_x_5586:
        /* <DEDUP_REMOVED lines=11> */
.L_x_5589:
[----:B------:R-:W-:Y:S05]  /*1cd0*/  BSYNC B2 ;  /* 0x0000000000027941 */ /* 0x000fea0003800000 */
.L_x_5588:
        /* <DEDUP_REMOVED lines=9> */
[----:B------:R-:W-:-:S05]  /*1d70*/  @P6 HADD2.F32 R2, -RZ, R114.H0_H0 ;  /* 0x20000072ff026230 */ /* 0x000fca0000004100 */
[----:B------:R-:W-:Y:S02]  /*1d80*/  @P6 FMUL.FTZ R3, R127, R2 ;  /* 0x000000027f036220 */ /* 0x000fe40000410000 */
[----:B------:R-:W-:Y:S02]  /*1d90*/  FMUL.FTZ R2, R28, R127 ;  /* 0x0000007f1c027220 */ /* 0x000fe40000410000 */
[----:B------:R-:W-:-:S03]  /*1da0*/  FADD.FTZ R84, R84, R3 ;  /* 0x0000000354547221 */ /* 0x000fc60000010000 */
[----:B------:R-:W-:-:S04]  /*1db0*/  FSEL R2, R2, RZ, P6 ;  /* 0x000000ff02027208 */ /* 0x000fc80003000000 */
[----:B------:R-:W-:-:S04]  /*1dc0*/  F2FP.PACK_AB R2, RZ, R2 ;  /* 0x00000002ff02723e */ /* 0x000fc800000000ff */
[----:B------:R-:W-:Y:S02]  /*1dd0*/  PRMT R122, R2, 0x7610, R122 ;  /* 0x00007610027a7816 */ /* 0x000fe4000000007a */
.L_x_5591:
[----:B------:R-:W-:Y:S05]  /*1de0*/  BSYNC B2 ;  /* 0x0000000000027941 */ /* 0x000fea0003800000 */
.L_x_5590:
        /* <DEDUP_REMOVED lines=11> */
.L_x_5593:
[----:B------:R-:W-:Y:S05]  /*1ea0*/  BSYNC B2 ;  /* 0x0000000000027941 */ /* 0x000fea0003800000 */
.L_x_5592:
        /* <DEDUP_REMOVED lines=16> */
.L_x_5595:
[----:B------:R-:W-:Y:S05]  /*1fb0*/  BSYNC B2 ;  /* 0x0000000000027941 */ /* 0x000fea0003800000 */
.L_x_5594:
        /* <DEDUP_REMOVED lines=11> */
.L_x_5597:
[----:B------:R-:W-:Y:S05]  /*2070*/  BSYNC B2 ;  /* 0x0000000000027941 */ /* 0x000fea0003800000 */
.L_x_5596:
        /* <DEDUP_REMOVED lines=16> */
.L_x_5599:
[----:B------:R-:W-:Y:S05]  /*2180*/  BSYNC B2 ;  /* 0x0000000000027941 */ /* 0x000fea0003800000 */
.L_x_5598:
        /* <DEDUP_REMOVED lines=11> */
.L_x_5601:
[----:B------:R-:W-:Y:S05]  /*2240*/  BSYNC B2 ;  /* 0x0000000000027941 */ /* 0x000fea0003800000 */
.L_x_5600:
        /* <DEDUP_REMOVED lines=10> */
[----:B------:R-:W-:Y:S01]  /*22f0*/  FMUL.FTZ R10, R10, c[0x0][0x1ec] ;  /* 0x00007b000a0a7a20 */ /* 0x000fe20000410000 */
[----:B-1----:R-:W-:-:S03]  /*2300*/  HFMA2.MMA R2, -RZ, RZ, 0, 0 ;  /* 0x00000000ff027435 */ /* 0x002fc600000001ff */
[----:B------:R-:W-:-:S08]  /*2310*/  FMUL.FTZ R10, R10, c[0x0][0x1e8] ;  /* 0x00007a000a0a7a20 */ /* 0x000fd00000410000 */
[----:B------:R-:W-:-:S05]  /*2320*/  @P0 HADD2.F32 R3, -RZ, R115.H1_H1 ;  /* 0x30000073ff030230 */ /* 0x000fca0000004100 */
[----:B------:R-:W-:Y:S02]  /*2330*/  @P0 FMUL.FTZ R2, R10, R3 ;  /* 0x000000030a020220 */ /* 0x000fe40000410000 */
[----:B------:R-:W-:Y:S02]  /*2340*/  FMUL.FTZ R3, R31, R10 ;  /* 0x0000000a1f037220 */ /* 0x000fe40000410000 */
[----:B------:R-:W-:-:S03]  /*2350*/  FADD.FTZ R87, R87, R2 ;  /* 0x0000000257577221 */ /* 0x000fc60000010000 */
[----:B------:R-:W-:-:S04]  /*2360*/  FSEL R3, R3, RZ, P0 ;  /* 0x000000ff03037208 */ /* 0x000fc80000000000 */
[----:B------:R-:W-:-:S04]  /*2370*/  F2FP.PACK_AB R3, RZ, R3 ;  /* 0x00000003ff03723e */ /* 0x000fc800000000ff */
[----:B------:R-:W-:Y:S02]  /*2380*/  PRMT R123, R123, 0x5410, R3 ;  /* 0x000054107b7b7816 */ /* 0x000fe40000000003 */
.L_x_5603:
[----:B------:R-:W-:Y:S05]  /*2390*/  BSYNC B2 ;  /* 0x0000000000027941 */ /* 0x000fea0003800000 */
.L_x_5602:
[----:B-1----:R-:W-:Y:S02]  /*23a0*/  @P2 MOV R3, 0x10 ;  /* 0x0000001000032802 */ /* 0x002fe40000000f00 */
[----:B------:R-:W-:-:S03]  /*23b0*/  IADD3 R9, R9, 0x20, RZ ;  /* 0x0000002009097810 */ /* 0x000fc60007ffe0ff */
[C---:B------:R-:W-:Y:S01]  /*23c0*/  @P2 IMAD.WIDE.U32 R2, R0.reuse, R3, c[0x0][0x248] ;  /* 0x0000920000022625 */ /* 0x040fe200078e0003 */
[----:B------:R-:W-:-:S04]  /*23d0*/  IADD3 R0, R0, 0x20, RZ ;  /* 0x0000002000007810 */ /* 0x000fc80007ffe0ff */
[----:B------:R1:W-:Y:S03]  /*23e0*/  @P2 STG.E.128 [R2.64], R120 ;  /* 0x0000007802002986 */ /* 0x0003e6000c101d04 */
.L_x_5569:
[----:B------:R-:W-:Y:S05]  /*23f0*/  BSYNC B1 ;  /* 0x0000000000017941 */ /* 0x000fea0003800000 */
.L_x_5568:
        /* <DEDUP_REMOVED lines=10> */
.L_x_5607:
[----:B------:R-:W-:Y:S05]  /*24a0*/  BSYNC B2 ;  /* 0x0000000000027941 */ /* 0x000fea0003800000 */
.L_x_5606:
        /* <DEDUP_REMOVED lines=11> */
.L_x_5609:
[----:B------:R-:W-:Y:S05]  /*2560*/  BSYNC B2 ;  /* 0x0000000000027941 */ /* 0x000fea0003800000 */
.L_x_5608:
        /* <DEDUP_REMOVED lines=8> */
[----:B------:R-:W-:-:S05]  /*25f0*/  @P6 HADD2.F32 R2, -RZ, R112.H0_H0 ;  /* 0x20000070ff026230 */ /* 0x000fca0000004100 */
[-C--:B------:R-:W-:Y:S02]  /*2600*/  @P6 FMUL.FTZ R127, R2, R129.reuse ;  /* 0x00000081027f6220 */ /* 0x080fe40000410000 */
[----:B------:R-:W-:Y:S02]  /*2610*/  FMUL.FTZ R2, R40, R129 ;  /* 0x0000008128027220 */ /* 0x000fe40000410000 */
[----:B------:R-:W-:-:S03]  /*2620*/  FADD.FTZ R88, R88, R127 ;  /* 0x0000007f58587221 */ /* 0x000fc60000010000 */
[----:B------:R-:W-:-:S04]  /*2630*/  FSEL R2, R2, RZ, P6 ;  /* 0x000000ff02027208 */ /* 0x000fc80003000000 */
[----:B------:R-:W-:-:S04]  /*2640*/  F2FP.PACK_AB R2, RZ, R2 ;  /* 0x00000002ff02723e */ /* 0x000fc800000000ff */
[----:B------:R-:W-:Y:S02]  /*2650*/  PRMT R120, R2, 0x7610, R120 ;  /* 0x0000761002787816 */ /* 0x000fe40000000078 */
.L_x_5611:
[----:B------:R-:W-:Y:S05]  /*2660*/  BSYNC B2 ;  /* 0x0000000000027941 */ /* 0x000fea0003800000 */
.L_x_5610:
        /* <DEDUP_REMOVED lines=11> */
.L_x_5613:
[----:B------:R-:W-:Y:S05]  /*2720*/  BSYNC B2 ;  /* 0x0000000000027941 */ /* 0x000fea0003800000 */
.L_x_5612:
        /* <DEDUP_REMOVED lines=8> */
[----:B------:R-:W-:-:S05]  /*27b0*/  @P6 HADD2.F32 R127, -RZ, R112.H1_H1 ;  /* 0x30000070ff7f6230 */ /* 0x000fca0000004100 */
[-C--:B------:R-:W-:Y:S02]  /*27c0*/  @P6 FMUL.FTZ R10, R127, R124.reuse ;  /* 0x0000007c7f0a6220 */ /* 0x080fe40000410000 */
[----:B------:R-:W-:Y:S02]  /*27d0*/  FMUL.FTZ R124, R41, R124 ;  /* 0x0000007c297c7220 */ /* 0x000fe40000410000 */
[----:B------:R-:W-:-:S03]  /*27e0*/  FADD.FTZ R89, R89, R10 ;  /* 0x0000000a59597221 */ /* 0x000fc60000010000 */
[----:B------:R-:W-:-:S04]  /*27f0*/  FSEL R124, R124, RZ, P6 ;  /* 0x000000ff7c7c7208 */ /* 0x000fc80003000000 */
[----:B------:R-:W-:-:S04]  /*2800*/  F2FP.PACK_AB R124, RZ, R124 ;  /* 0x0000007cff7c723e */ /* 0x000fc800000000ff */
[----:B------:R-:W-:Y:S02]  /*2810*/  PRMT R120, R120, 0x5410, R124 ;  /* 0x0000541078787816 */ /* 0x000fe4000000007c */
.L_x_5615:
[----:B------:R-:W-:Y:S05]  /*2820*/  BSYNC B2 ;  /* 0x0000000000027941 */ /* 0x000fea0003800000 */
.L_x_5614:
        /* <DEDUP_REMOVED lines=11> */
.L_x_5617:
[----:B------:R-:W-:Y:S05]  /*28e0*/  BSYNC B2 ;  /* 0x0000000000027941 */ /* 0x000fea0003800000 */
.L_x_5616:
        /* <DEDUP_REMOVED lines=15> */
.L_x_5619:
[----:B------:R-:W-:Y:S05]  /*29e0*/  BSYNC B2 ;  /* 0x0000000000027941 */ /* 0x000fea0003800000 */
.L_x_5618:
        /* <DEDUP_REMOVED lines=11> */
.L_x_5621:
[----:B------:R-:W-:Y:S05]  /*2aa0*/  BSYNC B2 ;  /* 0x0000000000027941 */ /* 0x000fea0003800000 */
.L_x_5620:
        /* <DEDUP_REMOVED lines=11> */
[-C--:B------:R-:W-:Y:S02]  /*2b60*/  @P6 FMUL.FTZ R124, R3, R126.reuse ;  /* 0x0000007e037c6220 */ /* 0x080fe40000410000 */
[----:B------:R-:W-:Y:S02]  /*2b70*/  FMUL.FTZ R3, R43, R126 ;  /* 0x0000007e2b037220 */ /* 0x000fe40000410000 */
[----:B------:R-:W-:-:S03]  /*2b80*/  FADD.FTZ R91, R91, R124 ;  /* 0x0000007c5b5b7221 */ /* 0x000fc60000010000 */
[----:B------:R-:W-:-:S04]  /*2b90*/  FSEL R3, R3, RZ, P6 ;  /* 0x000000ff03037208 */ /* 0x000fc80003000000 */
[----:B------:R-:W-:-:S04]  /*2ba0*/  F2FP.PACK_AB R3, RZ, R3 ;  /* 0x00000003ff03723e */ /* 0x000fc800000000ff */
[----:B------:R-:W-:Y:S02]  /*2bb0*/  PRMT R121, R121, 0x5410, R3 ;  /* 0x0000541079797816 */ /* 0x000fe40000000003 */
.L_x_5623:
[----:B------:R-:W-:Y:S05]  /*2bc0*/  BSYNC B2 ;  /* 0x0000000000027941 */ /* 0x000fea0003800000 */
.L_x_5622:
        /* <DEDUP_REMOVED lines=11> */
.L_x_5625:
[----:B------:R-:W-:Y:S05]  /*2c80*/  BSYNC B2 ;  /* 0x0000000000027941 */ /* 0x000fea0003800000 */
.L_x_5624:
        /* <DEDUP_REMOVED lines=16> */
.L_x_5627:
[----:B------:R-:W-:Y:S05]  /*2d90*/  BSYNC B2 ;  /* 0x0000000000027941 */ /* 0x000fea0003800000 */
.L_x_5626:
        /* <DEDUP_REMOVED lines=11> */
.L_x_5629:
[----:B------:R-:W-:Y:S05]  /*2e50*/  BSYNC B2 ;  /* 0x0000000000027941 */ /* 0x000fea0003800000 */
.L_x_5628:
        /* <DEDUP_REMOVED lines=10> */
[----:B------:R-:W-:-:S04]  /*2f00*/  @P6 FMUL.FTZ R124, R127, R126 ;  /* 0x0000007e7f7c6220 */ /* 0x000fc80000410000 */
[----:B------:R-:W-:Y:S02]  /*2f10*/  FADD.FTZ R93, R93, R124 ;  /* 0x0000007c5d5d7221 */ /* 0x000fe40000010000 */
[----:B------:R-:W-:-:S05]  /*2f20*/  FMUL.FTZ R124, R37, R126 ;  /* 0x0000007e257c7220 */ /* 0x000fca0000410000 */
[----:B------:R-:W-:-:S04]  /*2f30*/  FSEL R124, R124, RZ, P6 ;  /* 0x000000ff7c7c7208 */ /* 0x000fc80003000000 */
[----:B------:R-:W-:-:S04]  /*2f40*/  F2FP.PACK_AB R124, RZ, R124 ;  /* 0x0000007cff7c723e */ /* 0x000fc800000000ff */
[----:B------:R-:W-:Y:S02]  /*2f50*/  PRMT R122, R122, 0x5410, R124 ;  /* 0x000054107a7a7816 */ /* 0x000fe4000000007c */
.L_x_5631:
[----:B------:R-:W-:Y:S05]  /*2f60*/  BSYNC B2 ;  /* 0x0000000000027941 */ /* 0x000fea0003800000 */
.L_x_5630:
        /* <DEDUP_REMOVED lines=11> */
.L_x_5633:
[----:B------:R-:W-:Y:S05]  /*3020*/  BSYNC B2 ;  /* 0x0000000000027941 */ /* 0x000fea0003800000 */
.L_x_5632:
[----:B------:R-:W-:Y:S01]  /*3030*/  BSSY B2, `(.L_x_5634) ;  /* 0x000000f000027945 */ /* 0x000fe20003800000 */
[----:B------:R-:W-:Y:S02]  /*3040*/  ISETP.NE.U32.AND P6, PT, RZ, c[0x0][0x258], PT ;  /* 0x00009600ff007a0c */ /* 0x000fe40003fc5070 */
[----:B------:R-:W-:Y:S01]  /*3050*/  SEL R119, R10, R119, P0 ;  /* 0x000000770a777207 */ /* 0x000fe20000000000 */
[----:B------:R-:W-:Y:S05]  /*3060*/  @!P2 BRA `(.L_x_5635) ;  /* 0x000000b00000a947 */ /* 0x000fea0003800000 */
        /* <DEDUP_REMOVED lines=11> */
.L_x_5635:
[----:B------:R-:W-:Y:S05]  /*3120*/  BSYNC B2 ;  /* 0x0000000000027941 */ /* 0x000fea0003800000 */
.L_x_5634:
        /* <DEDUP_REMOVED lines=14> */
.L_x_5637:
[----:B------:R-:W-:Y:S05]  /*3210*/  BSYNC B2 ;  /* 0x0000000000027941 */ /* 0x000fea0003800000 */
.L_x_5636:
[----:B------:R-:W-:Y:S01]  /*3220*/  @P6 IMAD.MOV.U32 R4, RZ, RZ, 0x20 ;  /* 0x00000020ff046424 */ /* 0x000fe200078e00ff */
[----:B------:R-:W-:Y:S01]  /*3230*/  SEL R108, R3, R108, P0 ;  /* 0x0000006c036c7207 */ /* 0x000fe20000000000 */
[----:B------:R-:W-:Y:S01]  /*3240*/  BSSY B2, `(.L_x_5638) ;  /* 0x0000015000027945 */ /* 0x000fe20003800000 */
[----:B------:R-:W-:Y:S01]  /*3250*/  SEL R109, R2, R109, P0 ;  /* 0x0000006d026d7207 */ /* 0x000fe20000000000 */
[----:B------:R-:W-:Y:S01]  /*3260*/  @P6 IMAD.WIDE.U32 R4, R9, R4, c[0x0][0x258] ;  /* 0x0000960009046625 */ /* 0x000fe200078e0004 */
[----:B------:R-:W-:Y:S02]  /*3270*/  SEL R110, R127, R110, P0 ;  /* 0x0000006e7f6e7207 */ /* 0x000fe40000000000 */
[----:B------:R-:W-:Y:S02]  /*3280*/  SEL R111, R10, R111, P0 ;  /* 0x0000006f0a6f7207 */ /* 0x000fe40000000000 */
[----:B------:R1:W-:Y:S01]  /*3290*/  @P6 STG.E.128 [R4.64], R116 ;  /* 0x0000007404006986 */ /* 0x0003e2000c101d04 */
[----:B------:R-:W-:-:S03]  /*32a0*/  @P2 MOV R3, 0x10 ;  /* 0x0000001000032802 */ /* 0x000fc60000000f00 */
[----:B------:R1:W-:Y:S02]  /*32b0*/  @P6 STG.E.128 [R4.64+0x10], R108 ;  /* 0x0000106c04006986 */ /* 0x0003e4000c101d04 */
[----:B------:R-:W-:Y:S01]  /*32c0*/  @P2 IMAD.WIDE.U32 R2, R0, R3, c[0x0][0x248] ;  /* 0x0000920000022625 */ /* 0x000fe200078e0003 */
[----:B------:R-:W-:Y:S05]  /*32d0*/  @!P2 BRA `(.L_x_5639) ;  /* 0x000000b00000a947 */ /* 0x000fea0003800000 */
[----:B------:R-:W-:Y:S01]  /*32e0*/  LOP3.LUT P0, RZ, R139, 0xff000000, RZ, 0xc0, !PT ;  /* 0xff0000008bff7812 */ /* 0x000fe2000780c0ff */
[----:B------:R-:W-:Y:S01]  /*32f0*/  FMUL.FTZ R10, R10, c[0x0][0x1ec] ;  /* 0x00007b000a0a7a20 */ /* 0x000fe20000410000 */
[----:B------:R-:W-:-:S03]  /*3300*/  HFMA2.MMA R0, -RZ, RZ, 0, 0 ;  /* 0x00000000ff007435 */ /* 0x000fc600000001ff */
[----:B------:R-:W-:-:S04]  /*3310*/  FMUL.FTZ R10, R10, c[0x0][0x1e8] ;  /* 0x00007a000a0a7a20 */ /* 0x000fc80000410000 */
[----:B-1----:R-:W-:-:S04]  /*3320*/  FMUL.FTZ R4, R39, R10 ;  /* 0x0000000a27047220 */ /* 0x002fc80000410000 */
[----:B------:R-:W-:Y:S01]  /*3330*/  @P0 HADD2.F32 R5, -RZ, R115.H1_H1 ;  /* 0x30000073ff050230 */ /* 0x000fe20000004100 */
[----:B------:R-:W-:-:S04]  /*3340*/  FSEL R4, R4, RZ, P0 ;  /* 0x000000ff04047208 */ /* 0x000fc80000000000 */
[----:B------:R-:W-:Y:S01]  /*3350*/  @P0 FMUL.FTZ R0, R5, R10 ;  /* 0x0000000a05000220 */ /* 0x000fe20000410000 */
[----:B------:R-:W-:-:S03]  /*3360*/  F2FP.PACK_AB R4, RZ, R4 ;  /* 0x00000004ff04723e */ /* 0x000fc600000000ff */
[----:B------:R-:W-:Y:S01]  /*3370*/  FADD.FTZ R95, R95, R0 ;  /* 0x000000005f5f7221 */ /* 0x000fe20000010000 */
[----:B------:R-:W-:Y:S02]  /*3380*/  PRMT R123, R123, 0x5410, R4 ;  /* 0x000054107b7b7816 */ /* 0x000fe40000000004 */
.L_x_5639:
[----:B------:R-:W-:Y:S05]  /*3390*/  BSYNC B2 ;  /* 0x0000000000027941 */ /* 0x000fea0003800000 */
.L_x_5638:
[----:B------:R3:W-:Y:S02]  /*33a0*/  @P2 STG.E.128 [R2.64], R120 ;  /* 0x0000007802002986 */ /* 0x0007e4000c101d04 */
.L_x_5605:
[----:B------:R-:W-:Y:S05]  /*33b0*/  BSYNC B1 ;  /* 0x0000000000017941 */ /* 0x000fea0003800000 */
.L_x_5604:
[----:B------:R-:W-:-:S05]  /*33c0*/  MOV R0, c[0x0][0x160] ;  /* 0x0000580000007a02 */ /* 0x000fca0000000f00 */
[----:B------:R-:W-:-:S05]  /*33d0*/  IMAD R7, R0, 0x4, R7 ;  /* 0x0000000400077824 */ /* 0x000fca00078e0207 */
[----:B------:R-:W-:-:S13]  /*33e0*/  ISETP.GE.AND P0, PT, R7, c[0x0][0x164], PT ;  /* 0x0000590007007a0c */ /* 0x000fda0003f06270 */
[----:B0123-5:R-:W-:Y:S01]  /*33f0*/  @P0 CALL.REL.NOINC `(.L_x_5558) ;  /* 0x0000001000000944 */ /* 0x02ffe20003c00000 */
[----:B------:R-:W-:Y:S05]  /*3400*/  BRA `(.L_x_5640) ;  /* 0xffffcf9000007947 */ /* 0x000fea000383ffff */
.L_x_5558:
[----:B0-----:R-:W-:Y:S05]  /*3410*/  BSYNC B0 ;  /* 0x0000000000007941 */ /* 0x001fea0003800000 */
.L_x_5557:
        /* <DEDUP_REMOVED lines=84> */
[----:B------:R-:W-:-:S03]  /*3960*/  SHF.L.U64.HI R23, R4, 0x2, R23 ;  /* 0x0000000204177819 */ /* 0x000fc60000010217 */
        /* <DEDUP_REMOVED lines=36> */
[----:B------:R-:W-:Y:S02]  /*3bb0*/  FADD.FTZ R32, R32, R39 ;  /* 0x0000002720207221 */ /* 0x000fe40000010000 */
[----:B----4-:R-:W-:Y:S02]  /*3bc0*/  IMAD.SHL.U32 R8, R4, 0x4, RZ ;  /* 0x0000000404087824 */ /* 0x010fe400078e00ff */
[----:B------:R-:W-:Y:S02]  /*3bd0*/  FADD.FTZ R33, R33, R2 ;  /* 0x0000000221217221 */ /* 0x000fe40000010000 */
[----:B------:R-:W-:Y:S01]  /*3be0*/  FADD.FTZ R6, R6, R37 ;  /* 0x0000002506067221 */ /* 0x000fe20000010000 */
[----:B------:R-:W-:-:S02]  /*3bf0*/  IADD3 R2, P4, R8, c[0x0][0x228], RZ ;  /* 0x00008a0008027a10 */ /* 0x000fc40007f9e0ff */
[C---:B------:R-:W-:Y:S01]  /*3c00*/  IADD3 R14, P5, R8.reuse, c[0x0][0x220], RZ ;  /* 0x00008800080e7a10 */ /* 0x040fe20007fbe0ff */
[----:B------:R-:W-:Y:S01]  /*3c10*/  FADD.FTZ R0, R7, R0 ;  /* 0x0000000007007221 */ /* 0x000fe20000010000 */
[----:B------:R-:W-:Y:S02]  /*3c20*/  IADD3 R8, P6, R8, c[0x0][0x240], RZ ;  /* 0x0000900008087a10 */ /* 0x000fe40007fde0ff */
[C---:B------:R-:W-:Y:S01]  /*3c30*/  IADD3.X R25, R23.reuse, c[0x0][0x224], RZ, P5, !PT ;  /* 0x0000890017197a10 */ /* 0x040fe20002ffe4ff */
[----:B------:R-:W-:Y:S01]  /*3c40*/  FADD.FTZ R21, R32, R3 ;  /* 0x0000000320157221 */ /* 0x000fe20000010000 */
[C---:B------:R-:W-:Y:S02]  /*3c50*/  IADD3.X R3, R23.reuse, c[0x0][0x22c], RZ, P4, !PT ;  /* 0x00008b0017037a10 */ /* 0x040fe400027fe4ff */
[----:B------:R-:W-:Y:S01]  /*3c60*/  IADD3.X R23, R23, c[0x0][0x244], RZ, P6, !PT ;  /* 0x0000910017177a10 */ /* 0x000fe200037fe4ff */
[----:B0-----:R-:W-:Y:S02]  /*3c70*/  FADD.FTZ R41, R6, R41 ;  /* 0x0000002906297221 */ /* 0x001fe40000010000 */
[----:B-1----:R-:W-:Y:S01]  /*3c80*/  FADD.FTZ R0, R0, R43 ;  /* 0x0000002b00007221 */ /* 0x002fe20000010000 */
[----:B------:R-:W-:Y:S05]  /*3c90*/  @!P3 BRA `(.L_x_5642) ;  /* 0x000000d00000b947 */ /* 0x000fea0003800000 */
[----:B------:R-:W-:Y:S01]  /*3ca0*/  MOV R4, R14 ;  /* 0x0000000e00047202 */ /* 0x000fe20000000f00 */
        /* <DEDUP_REMOVED lines=12> */
.L_x_5642:
[----:B------:R-:W-:Y:S05]  /*3d70*/  BSYNC B0 ;  /* 0x0000000000007941 */ /* 0x000fea0003800000 */
.L_x_5641:
[----:B------:R-:W-:Y:S01]  /*3d80*/  BSSY B0, `(.L_x_5643) ;  /* 0x0000010000007945 */ /* 0x000fe20003800000 */
[----:B--2---:R-:W-:Y:S01]  /*3d90*/  FADD.FTZ R41, R41, R10 ;  /* 0x0000000a29297221 */ /* 0x004fe20000010000 */
[----:B------:R-:W-:Y:S05]  /*3da0*/  @!P0 BRA `(.L_x_5644) ;  /* 0x000000d000008947 */ /* 0x000fea0003800000 */
[----:B-1----:R-:W-:Y:S01]  /*3db0*/  IMAD.MOV.U32 R4, RZ, RZ, R14 ;  /* 0x000000ffff047224 */ /* 0x002fe200078e000e */
[----:B------:R-:W-:Y:S01]  /*3dc0*/  MOV R5, R25 ;  /* 0x0000001900057202 */ /* 0x000fe20000000f00 */
[----:B------:R0:W-:Y:S01]  /*3dd0*/  STG.E [R2.64], R17 ;  /* 0x0000001102007986 */ /* 0x0001e2000c101904 */
[----:B------:R-:W-:Y:S02]  /*3de0*/  MOV R6, R8 ;  /* 0x0000000800067202 */ /* 0x000fe40000000f00 */
[----:B------:R-:W-:Y:S01]  /*3df0*/  MOV R7, R23 ;  /* 0x0000001700077202 */ /* 0x000fe20000000f00 */
[----:B------:R1:W-:Y:S01]  /*3e00*/  STG.E [R4.64], R9 ;  /* 0x0000000904007986 */ /* 0x0003e2000c101904 */
[----:B------:R-:W-:Y:S02]  /*3e10*/  IADD3 R14, P3, R14, 0x200, RZ ;  /* 0x000002000e0e7810 */ /* 0x000fe40007f7e0ff */
[----:B------:R-:W-:Y:S01]  /*3e20*/  IADD3 R8, P4, R8, 0x200, RZ ;  /* 0x0000020008087810 */ /* 0x000fe20007f9e0ff */
[----:B------:R1:W-:Y:S01]  /*3e30*/  STG.E [R6.64], R41 ;  /* 0x0000002906007986 */ /* 0x0003e2000c101904 */
[----:B------:R-:W-:-:S02]  /*3e40*/  IADD3.X R25, RZ, R25, RZ, P3, !PT ;  /* 0x00000019ff197210 */ /* 0x000fc40001ffe4ff */
[----:B------:R-:W-:Y:S02]  /*3e50*/  IADD3.X R23, RZ, R23, RZ, P4, !PT ;  /* 0x00000017ff177210 */ /* 0x000fe400027fe4ff */
[----:B0-----:R-:W-:-:S05]  /*3e60*/  IADD3 R2, P0, R2, 0x200, RZ ;  /* 0x0000020002027810 */ /* 0x001fca0007f1e0ff */
[----:B------:R-:W-:-:S03]  /*3e70*/  IMAD.X R3, RZ, RZ, R3, P0 ;  /* 0x000000ffff037224 */ /* 0x000fc600000e0603 */
.L_x_5644:
[----:B------:R-:W-:Y:S05]  /*3e80*/  BSYNC B0 ;  /* 0x0000000000007941 */ /* 0x000fea0003800000 */
.L_x_5643:
        /* <DEDUP_REMOVED lines=16> */
.L_x_5646:
[----:B------:R-:W-:Y:S05]  /*3f90*/  BSYNC B0 ;  /* 0x0000000000007941 */ /* 0x000fea0003800000 */
.L_x_5645:
[----:B------:R-:W-:Y:S01]  /*3fa0*/  FADD.FTZ R33, R33, R12 ;  /* 0x0000000c21217221 */ /* 0x000fe20000010000 */
        /* <DEDUP_REMOVED lines=9> */
.L_x_5566:
[----:B--2---:R-:W-:Y:S01]  /*4040*/  HFMA2.MMA R2, -RZ, RZ, 0, 5.9604644775390625e-08 ;  /* 0x00000001ff027435 */ /* 0x004fe200000001ff */
[----:B------:R-:W-:Y:S01]  /*4050*/  MOV R125, R173 ;  /* 0x000000ad007d7202 */ /* 0x000fe20000000f00 */
[----:B------:R-:W-:Y:S01]  /*4060*/  IMAD.MOV.U32 R3, RZ, RZ, 0x1f ;  /* 0x0000001fff037424 */ /* 0x000fe200078e00ff */
[----:B------:R-:W-:Y:S02]  /*4070*/  MOV R0, 0xffffffff ;  /* 0xffffffff00007802 */ /* 0x000fe40000000f00 */
[----:B------:R-:W-:-:S02]  /*4080*/  MOV R10, 0x40a0 ;  /* 0x000040a0000a7802 */ /* 0x000fc40000000f00 */
[----:B01---5:R-:W-:Y:S05]  /*4090*/  CALL.REL.NOINC `($__internal_157_$__cuda_sm70_shflsync_bfly_p) ;  /* 0x0000046000007944 */ /* 0x023fea0003c00000 */
[----:B-1----:R-:W-:Y:S01]  /*40a0*/  MOV R124, R2 ;  /* 0x00000002007c7202 */ /* 0x002fe20000000f00 */
[----:B0-----:R-:W-:Y:S05]  /*40b0*/  BRA `(.L_x_5647) ;  /* 0xffffd18000007947 */ /* 0x001fea000383ffff */
.L_x_5567:
[----:B--2---:R-:W-:Y:S01]  /*40c0*/  HFMA2.MMA R3, -RZ, RZ, 0, 1.847743988037109375e-06 ;  /* 0x0000001fff037435 */ /* 0x004fe200000001ff */
[----:B------:R-:W-:Y:S01]  /*40d0*/  MOV R125, R171 ;  /* 0x000000ab007d7202 */ /* 0x000fe20000000f00 */
[----:B------:R-:W-:Y:S01]  /*40e0*/  IMAD.MOV.U32 R2, RZ, RZ, 0x1 ;  /* 0x00000001ff027424 */ /* 0x000fe200078e00ff */
[----:B------:R-:W-:-:S02]  /*40f0*/  MOV R0, 0xffffffff ;  /* 0xffffffff00007802 */ /* 0x000fc40000000f00 */
[----:B------:R-:W-:Y:S02]  /*4100*/  MOV R10, 0x4120 ;  /* 0x00004120000a7802 */ /* 0x000fe40000000f00 */
[----:B01-345:R-:W-:Y:S05]  /*4110*/  CALL.REL.NOINC `($__internal_157_$__cuda_sm70_shflsync_bfly_p) ;  /* 0x000003e000007944 */ /* 0x03bfea0003c00000 */
[----:B------:R-:W-:Y:S01]  /*4120*/  FADD.FTZ R173, R124, R173 ;  /* 0x000000ad7cad7221 */ /* 0x000fe20000010000 */
[----:B0-----:R-:W-:Y:S01]  /*4130*/  MOV R0, 0xffffffff ;  /* 0xffffffff00007802 */ /* 0x001fe20000000f00 */
[----:B-1----:R-:W-:Y:S01]  /*4140*/  FADD.FTZ R171, R171, R2 ;  /* 0x00000002abab7221 */ /* 0x002fe20000010000 */
[----:B------:R-:W-:Y:S01]  /*4150*/  HFMA2.MMA R2, -RZ, RZ, 0, 1.1920928955078125e-07 ;  /* 0x00000002ff027435 */ /* 0x000fe200000001ff */
[----:B------:R-:W-:Y:S01]  /*4160*/  IMAD.MOV.U32 R3, RZ, RZ, 0x1f ;  /* 0x0000001fff037424 */ /* 0x000fe200078e00ff */
[----:B------:R-:W-:Y:S02]  /*4170*/  MOV R125, R173 ;  /* 0x000000ad007d7202 */ /* 0x000fe40000000f00 */
[----:B------:R-:W-:Y:S02]  /*4180*/  MOV R10, 0x41a0 ;  /* 0x000041a0000a7802 */ /* 0x000fe40000000f00 */
[----:B------:R-:W-:Y:S05]  /*4190*/  CALL.REL.NOINC `($__internal_157_$__cuda_sm70_shflsync_bfly_p) ;  /* 0x0000036000007944 */ /* 0x000fea0003c00000 */
[----:B-1----:R-:W-:Y:S01]  /*41a0*/  MOV R124, R2 ;  /* 0x00000002007c7202 */ /* 0x002fe20000000f00 */
[----:B------:R-:W-:Y:S01]  /*41b0*/  HFMA2.MMA R2, -RZ, RZ, 0, 1.1920928955078125e-07 ;  /* 0x00000002ff027435 */ /* 0x000fe200000001ff */
[----:B0-----:R-:W-:Y:S01]  /*41c0*/  IMAD.MOV.U32 R125, RZ, RZ, R171 ;  /* 0x000000ffff7d7224 */ /* 0x001fe200078e00ab */
[----:B------:R-:W-:-:S02]  /*41d0*/  MOV R3, 0x1f ;  /* 0x0000001f00037802 */ /* 0x000fc40000000f00 */
[----:B------:R-:W-:Y:S02]  /*41e0*/  MOV R0, 0xffffffff ;  /* 0xffffffff00007802 */ /* 0x000fe40000000f00 */
[----:B------:R-:W-:Y:S02]  /*41f0*/  MOV R10, 0x4210 ;  /* 0x00004210000a7802 */ /* 0x000fe40000000f00 */
[----:B------:R-:W-:Y:S05]  /*4200*/  CALL.REL.NOINC `($__internal_157_$__cuda_sm70_shflsync_bfly_p) ;  /* 0x000002f000007944 */ /* 0x000fea0003c00000 */
[----:B------:R-:W-:Y:S01]  /*4210*/  FADD.FTZ R173, R124, R173 ;  /* 0x000000ad7cad7221 */ /* 0x000fe20000010000 */
[----:B0-----:R-:W-:Y:S01]  /*4220*/  HFMA2.MMA R3, -RZ, RZ, 0, 1.847743988037109375e-06 ;  /* 0x0000001fff037435 */ /* 0x001fe200000001ff */
[----:B-1----:R-:W-:Y:S01]  /*4230*/  FADD.FTZ R171, R171, R2 ;  /* 0x00000002abab7221 */ /* 0x002fe20000010000 */
[----:B------:R-:W-:Y:S01]  /*4240*/  MOV R0, 0xffffffff ;  /* 0xffffffff00007802 */ /* 0x000fe20000000f00 */
[----:B------:R-:W-:Y:S01]  /*4250*/  IMAD.MOV.U32 R2, RZ, RZ, 0x4 ;  /* 0x00000004ff027424 */ /* 0x000fe200078e00ff */
[----:B------:R-:W-:Y:S02]  /*4260*/  MOV R125, R173 ;  /* 0x000000ad007d7202 */ /* 0x000fe40000000f00 */
[----:B------:R-:W-:Y:S02]  /*4270*/  MOV R10, 0x4290 ;  /* 0x00004290000a7802 */ /* 0x000fe40000000f00 */
[----:B------:R-:W-:Y:S05]  /*4280*/  CALL.REL.NOINC `($__internal_157_$__cuda_sm70_shflsync_bfly_p) ;  /* 0x0000027000007944 */ /* 0x000fea0003c00000 */
[----:B-1----:R-:W-:Y:S01]  /*4290*/  MOV R124, R2 ;  /* 0x00000002007c7202 */ /* 0x002fe20000000f00 */
[----:B------:R-:W-:Y:S01]  /*42a0*/  HFMA2.MMA R2, -RZ, RZ, 0, 2.384185791015625e-07 ;  /* 0x00000004ff027435 */ /* 0x000fe200000001ff */
[----:B0-----:R-:W-:Y:S01]  /*42b0*/  IMAD.MOV.U32 R125, RZ, RZ, R171 ;  /* 0x000000ffff7d7224 */ /* 0x001fe200078e00ab */
[----:B------:R-:W-:-:S02]  /*42c0*/  MOV R3, 0x1f ;  /* 0x0000001f00037802 */ /* 0x000fc40000000f00 */
[----:B------:R-:W-:Y:S02]  /*42d0*/  MOV R0, 0xffffffff ;  /* 0xffffffff00007802 */ /* 0x000fe40000000f00 */
[----:B------:R-:W-:Y:S02]  /*42e0*/  MOV R10, 0x4300 ;  /* 0x00004300000a7802 */ /* 0x000fe40000000f00 */
[----:B------:R-:W-:Y:S05]  /*42f0*/  CALL.REL.NOINC `($__internal_157_$__cuda_sm70_shflsync_bfly_p) ;  /* 0x0000020000007944 */ /* 0x000fea0003c00000 */
[----:B------:R-:W-:Y:S01]  /*4300*/  FADD.FTZ R173, R124, R173 ;  /* 0x000000ad7cad7221 */ /* 0x000fe20000010000 */
[----:B0-----:R-:W-:Y:S01]  /*4310*/  MOV R0, 0xffffffff ;  /* 0xffffffff00007802 */ /* 0x001fe20000000f00 */
[----:B-1----:R-:W-:Y:S01]  /*4320*/  FADD.FTZ R171, R171, R2 ;  /* 0x00000002abab7221 */ /* 0x002fe20000010000 */
[----:B------:R-:W-:Y:S01]  /*4330*/  HFMA2.MMA R2, -RZ, RZ, 0, 4.76837158203125e-07 ;  /* 0x00000008ff027435 */ /* 0x000fe200000001ff */
[----:B------:R-:W-:Y:S01]  /*4340*/  IMAD.MOV.U32 R3, RZ, RZ, 0x1f ;  /* 0x0000001fff037424 */ /* 0x000fe200078e00ff */
[----:B------:R-:W-:Y:S02]  /*4350*/  MOV R125, R173 ;  /* 0x000000ad007d7202 */ /* 0x000fe40000000f00 */
[----:B------:R-:W-:Y:S02]  /*4360*/  MOV R10, 0x4380 ;  /* 0x00004380000a7802 */ /* 0x000fe40000000f00 */
[----:B------:R-:W-:Y:S05]  /*4370*/  CALL.REL.NOINC `($__internal_157_$__cuda_sm70_shflsync_bfly_p) ;  /* 0x0000018000007944 */ /* 0x000fea0003c00000 */
[----:B0-----:R-:W-:Y:S01]  /*4380*/  HFMA2.MMA R3, -RZ, RZ, 0, 1.847743988037109375e-06 ;  /* 0x0000001fff037435 */ /* 0x001fe200000001ff */
[----:B-1----:R-:W-:Y:S01]  /*4390*/  MOV R124, R2 ;  /* 0x00000002007c7202 */ /* 0x002fe20000000f00 */
[----:B------:R-:W-:Y:S01]  /*43a0*/  IMAD.MOV.U32 R2, RZ, RZ, 0x8 ;  /* 0x00000008ff027424 */ /* 0x000fe200078e00ff */
[----:B------:R-:W-:-:S02]  /*43b0*/  MOV R125, R171 ;  /* 0x000000ab007d7202 */ /* 0x000fc40000000f00 */
[----:B------:R-:W-:Y:S02]  /*43c0*/  MOV R0, 0xffffffff ;  /* 0xffffffff00007802 */ /* 0x000fe40000000f00 */
[----:B------:R-:W-:Y:S02]  /*43d0*/  MOV R10, 0x43f0 ;  /* 0x000043f0000a7802 */ /* 0x000fe40000000f00 */
[----:B------:R-:W-:Y:S05]  /*43e0*/  CALL.REL.NOINC `($__internal_157_$__cuda_sm70_shflsync_bfly_p) ;  /* 0x0000011000007944 */ /* 0x000fea0003c00000 */
[----:B------:R-:W-:Y:S01]  /*43f0*/  FADD.FTZ R173, R124, R173 ;  /* 0x000000ad7cad7221 */ /* 0x000fe20000010000 */
[----:B0-----:R-:W-:Y:S01]  /*4400*/  MOV R3, 0x1f ;  /* 0x0000001f00037802 */ /* 0x001fe20000000f00 */
[----:B-1----:R-:W-:Y:S01]  /*4410*/  FADD.FTZ R171, R171, R2 ;  /* 0x00000002abab7221 */ /* 0x002fe20000010000 */
[----:B------:R-:W-:Y:S01]  /*4420*/  HFMA2.MMA R2, -RZ, RZ, 0, 9.5367431640625e-07 ;  /* 0x00000010ff027435 */ /* 0x000fe200000001ff */
[----:B------:R-:W-:Y:S01]  /*4430*/  IMAD.MOV.U32 R0, RZ, RZ, -0x1 ;  /* 0xffffffffff007424 */ /* 0x000fe200078e00ff */
[----:B------:R-:W-:Y:S02]  /*4440*/  MOV R125, R173 ;  /* 0x000000ad007d7202 */ /* 0x000fe40000000f00 */
[----:B------:R-:W-:Y:S02]  /*4450*/  MOV R10, 0x4470 ;  /* 0x00004470000a7802 */ /* 0x000fe40000000f00 */
[----:B------:R-:W-:Y:S05]  /*4460*/  CALL.REL.NOINC `($__internal_157_$__cuda_sm70_shflsync_bfly_p) ;  /* 0x0000009000007944 */ /* 0x000fea0003c00000 */
[----:B-1----:R-:W-:Y:S01]  /*4470*/  MOV R124, R2 ;  /* 0x00000002007c7202 */ /* 0x002fe20000000f00 */
[----:B------:R-:W-:Y:S01]  /*4480*/  HFMA2.MMA R2, -RZ, RZ, 0, 9.5367431640625e-07 ;  /* 0x00000010ff027435 */ /* 0x000fe200000001ff */
[----:B0-----:R-:W-:Y:S01]  /*4490*/  MOV R125, R171 ;  /* 0x000000ab007d7202 */ /* 0x001fe20000000f00 */
[----:B------:R-:W-:Y:S01]  /*44a0*/  IMAD.MOV.U32 R3, RZ, RZ, 0x1f ;  /* 0x0000001fff037424 */ /* 0x000fe200078e00ff */
[----:B------:R-:W-:-:S02]  /*44b0*/  MOV R0, 0xffffffff ;  /* 0xffffffff00007802 */ /* 0x000fc40000000f00 */
[----:B------:R-:W-:Y:S02]  /*44c0*/  MOV R10, 0x44e0 ;  /* 0x000044e0000a7802 */ /* 0x000fe40000000f00 */
[----:B------:R-:W-:Y:S05]  /*44d0*/  CALL.REL.NOINC `($__internal_157_$__cuda_sm70_shflsync_bfly_p) ;  /* 0x0000002000007944 */ /* 0x000fea0003c00000 */
[----:B01----:R-:W-:Y:S01]  /*44e0*/  MOV R0, R2 ;  /* 0x0000000200007202 */ /* 0x003fe20000000f00 */
[----:B------:R-:W-:Y:S05]  /*44f0*/  BRA `(.L_x_5648) ;  /* 0xffffce6000007947 */ /* 0x000fea000383ffff */
        .weak           $__internal_157_$__cuda_sm70_shflsync_bfly_p
        .type           $__internal_157_$__cuda_sm70_shflsync_bfly_p,@function
        .size           $__internal_157_$__cuda_sm70_shflsync_bfly_p,(.L_x_7335 - $__internal_157_$__cuda_sm70_shflsync_bfly_p)
$__internal_157_$__cuda_sm70_shflsync_bfly_p:
[----:B------:R-:W-:Y:S01]  /*4500*/  HFMA2.MMA R127, -RZ, RZ, 0, 0 ;  /* 0x00000000ff7f7435 */ /* 0x000fe200000001ff */
[----:B------:R-:W-:Y:S01]  /*4510*/  MOV R126, R10 ;  /* 0x0000000a007e7202 */ /* 0x000fe20000000f00 */
[----:B------:R-:W-:Y:S04]  /*4520*/  WARPSYNC R0 ;  /* 0x0000000000007348 */ /* 0x000fe80003800000 */
[----:B------:R0:W1:Y:S01]  /*4530*/  SHFL.BFLY PT, R2, R125, R2, R3 ;  /* 0x0c0000027d027389 */ /* 0x00006200000e0003 */
[----:B------:R-:W-:Y:S05]  /*4540*/  RET.REL.NODEC R126 `(_ZN10layer_norm13ln_bwd_kernelINS_13Kernel_traitsIf6__halffS2_fjLj512ELj1ELj4ELj1ELj16ENS_18Kernel_traits_baseILj512EfS2_fS2_fjLj128EEEEELb1ELb1ELb1ELb0EEEvNS_9BwdParamsE) ;  /* 0xffffbab07e007950 */ /* 0x000fea0003c3ffff */
.L_x_5649:
        /* <DEDUP_REMOVED lines=11> */
.L_x_7335:


//--------------------- .text._ZN10layer_norm22ln_bwd_finalize_kernelINS_22Kernel_traits_finalizeILj512Ef6__halffS2_fjLb1ELj1024ELj4ENS_18Kernel_traits_baseILj512EfS2_fS2_fjLj1024EEEEELb1ELb1EEEvNS_9BwdParamsE --------------------------
	.section	.text._ZN10layer_norm22ln_bwd_finalize_kernelINS_22Kernel_traits_finalizeILj512Ef6__halffS2_fjLb1ELj1024ELj4ENS_18Kernel_traits_baseILj512EfS2_fS2_fjLj1024EEEEELb1ELb1EEEvNS_9BwdParamsE,"ax",@progbits
	.sectioninfo	@"SHI_REGISTERS=32"
	.align	128
        .global         _ZN10layer_norm22ln_bwd_finalize_kernelINS_22Kernel_traits_finalizeILj512Ef6__halffS2_fjLb1ELj1024ELj4ENS_18Kernel_traits_baseILj512EfS2_fS2_fjLj1024EEEEELb1ELb1EEEvNS_9BwdParamsE
        .type           _ZN10layer_norm22ln_bwd_finalize_kernelINS_22Kernel_traits_finalizeILj512Ef6__halffS2_fjLb1ELj1024ELj4ENS_18Kernel_traits_baseILj512EfS2_fS2_fjLj1024EEEEELb1ELb1EEEvNS_9BwdParamsE,@function
        .size           _ZN10layer_norm22ln_bwd_finalize_kernelINS_22Kernel_traits_finalizeILj512Ef6__halffS2_fjLb1ELj1024ELj4ENS_18Kernel_traits_baseILj512EfS2_fS2_fjLj1024EEEEELb1ELb1EEEvNS_9BwdParamsE,(.L_x_7336 - _ZN10layer_norm22ln_bwd_finalize_kernelINS_22Kernel_traits_finalizeILj512Ef6__halffS2_fjLb1ELj1024ELj4ENS_18Kernel_traits_baseILj512EfS2_fS2_fjLj1024EEEEELb1ELb1EEEvNS_9BwdParamsE)
        .other          _ZN10layer_norm22ln_bwd_finalize_kernelINS_22Kernel_traits_finalizeILj512Ef6__halffS2_fjLb1ELj1024ELj4ENS_18Kernel_traits_baseILj512EfS2_fS2_fjLj1024EEEEELb1ELb1EEEvNS_9BwdParamsE,@"STO_CUDA_ENTRY STV_DEFAULT"
_ZN10layer_norm22ln_bwd_finalize_kernelINS_22Kernel_traits_finalizeILj512Ef6__halffS2_fjLb1ELj1024ELj4ENS_18Kernel_traits_baseILj512EfS2_fS2_fjLj1024EEEEELb1ELb1EEEvNS_9BwdParamsE:
.text._ZN10layer_norm22ln_bwd_finalize_kernelINS_22Kernel_traits_finalizeILj512Ef6__halffS2_fjLb1ELj1024ELj4ENS_18Kernel_traits_baseILj512EfS2_fS2_fjLj1024EEEEELb1ELb1EEEvNS_9BwdParamsE:
        /* <DEDUP_REMOVED lines=19> */
.L_x_5662:
        /* <DEDUP_REMOVED lines=32> */
.L_x_5654:
        /* <DEDUP_REMOVED lines=47> */
.L_x_5653:
[----:B------:R-:W-:Y:S05]  /*0620*/  BSYNC B1 ;  /* 0x0000000000017941 */ /* 0x000fea0003800000 */
.L_x_5652:
        /* <DEDUP_REMOVED lines=29> */
.L_x_5656:
[----:B------:R-:W-:Y:S05]  /*0800*/  BSYNC B1 ;  /* 0x0000000000017941 */ /* 0x000fea0003800000 */
.L_x_5655:
        /* <DEDUP_REMOVED lines=13> */
.L_x_5651:
[----:B------:R-:W-:Y:S05]  /*08e0*/  BSYNC B0 ;  /* 0x0000000000007941 */ /* 0x000fea0003800000 */
.L_x_5650:
        /* <DEDUP_REMOVED lines=12> */
.L_x_5663:
        /* <DEDUP_REMOVED lines=27> */
.L_x_5664:
        /* <DEDUP_REMOVED lines=9> */
.L_x_5657:
        /* <DEDUP_REMOVED lines=16> */
.L_x_5661:
[----:B------:R-:W-:Y:S05]  /*0cf0*/  BSYNC B0 ;  /* 0x0000000000007941 */ /* 0x000fea0003800000 */
.L_x_5660:
[C---:B------:R-:W-:Y:S02]  /*0d00*/  ISETP.GT.U32.AND P1, PT, R4.reuse, -0x201, PT ;  /* 0xfffffdff0400780c */ /* 0x040fe40003f24070 */
[----:B------:R-:W-:-:S02]  /*0d10*/  IADD3 R4, R4, 0x200, RZ ;  /* 0x0000020004047810 */ /* 0x000fc40007ffe0ff */
[----:B------:R-:W-:-:S09]  /*0d20*/  IADD3 R5, R5, 0x100, RZ ;  /* 0x0000010005057810 */ /* 0x000fd20007ffe0ff */
[----:B012---:R-:W-:Y:S05]  /*0d30*/  @P1 BRA `(.L_x_5662) ;  /* 0xfffff3f000001947 */ /* 0x007fea000383ffff */
[----:B------:R-:W-:Y:S05]  /*0d40*/  EXIT ;  /* 0x000000000000794d */ /* 0x000fea0003800000 */
.L_x_5658:
[----:B------:R-:W-:Y:S01]  /*0d50*/  HFMA2.MMA R14, -RZ, RZ, 0, 1.847743988037109375e-06 ;  /* 0x0000001fff0e7435 */ /* 0x000fe200000001ff */
[----:B---3--:R-:W-:Y:S01]  /*0d60*/  IMAD.MOV.U32 R18, RZ, RZ, R10 ;  /* 0x000000ffff127224 */ /* 0x008fe200078e000a */
[----:B------:R-:W-:Y:S01]  /*0d70*/  MOV R17, 0x1 ;  /* 0x0000000100117802 */ /* 0x000fe20000000f00 */
[----:B------:R-:W-:Y:S01]  /*0d80*/  IMAD.MOV.U32 R19, RZ, RZ, -0x1 ;  /* 0xffffffffff137424 */ /* 0x000fe200078e00ff */
[----:B------:R-:W-:Y:S02]  /*0d90*/  MOV R8, 0xdb0 ;  /* 0x00000db000087802 */ /* 0x000fe40000000f00 */
[----:B012---:R-:W-:Y:S05]  /*0da0*/  CALL.REL.NOINC `($__internal_158_$__cuda_sm70_shflsync_bfly_p) ;  /* 0x0000059000007944 */ /* 0x007fea0003c00000 */
[----:B01----:R-:W-:Y:S05]  /*0db0*/  BRA `(.L_x_5663) ;  /* 0xfffffbf000007947 */ /* 0x003fea000383ffff */
.L_x_5659:
[----:B------:R-:W-:Y:S01]  /*0dc0*/  HFMA2.MMA R14, -RZ, RZ, 0, 1.847743988037109375e-06 ;  /* 0x0000001fff0e7435 */ /* 0x000fe200000001ff */
[----:B------:R-:W-:Y:S01]  /*0dd0*/  MOV R17, 0x2 ;  /* 0x0000000200117802 */ /* 0x000fe20000000f00 */
[----:B------:R-:W-:Y:S01]  /*0de0*/  IMAD.MOV.U32 R19, RZ, RZ, -0x1 ;  /* 0xffffffffff137424 */ /* 0x000fe200078e00ff */
[----:B------:R-:W-:-:S03]  /*0df0*/  MOV R8, 0xe10 ;  /* 0x00000e1000087802 */ /* 0x000fc60000000f00 */
[----:B0123--:R-:W-:Y:S05]  /*0e00*/  CALL.REL.NOINC `($__internal_158_$__cuda_sm70_shflsync_bfly_p) ;  /* 0x0000053000007944 */ /* 0x00ffea0003c00000 */
[----:B01----:R-:W-:Y:S01]  /*0e10*/  FADD.FTZ R18, R18, R14 ;  /* 0x0000000e12127221 */ /* 0x003fe20000010000 */
[----:B------:R-:W-:Y:S01]  /*0e20*/  HFMA2.MMA R14, -RZ, RZ, 0, 1.847743988037109375e-06 ;  /* 0x0000001fff0e7435 */ /* 0x000fe200000001ff */
[----:B------:R-:W-:Y:S01]  /*0e30*/  MOV R17, 0x4 ;  /* 0x0000000400117802 */ /* 0x000fe20000000f00 */
[----:B------:R-:W-:Y:S01]  /*0e40*/  IMAD.MOV.U32 R19, RZ, RZ, -0x1 ;  /* 0xffffffffff137424 */ /* 0x000fe200078e00ff */
[----:B------:R-:W-:-:S03]  /*0e50*/  MOV R8, 0xe70 ;  /* 0x00000e7000087802 */ /* 0x000fc60000000f00 */
[----:B------:R-:W-:Y:S05]  /*0e60*/  CALL.REL.NOINC `($__internal_158_$__cuda_sm70_shflsync_bfly_p) ;  /* 0x000004d000007944 */ /* 0x000fea0003c00000 */
[----:B01----:R-:W-:Y:S01]  /*0e70*/  FADD.FTZ R18, R18, R14 ;  /* 0x0000000e12127221 */ /* 0x003fe20000010000 */
[----:B------:R-:W-:Y:S01]  /*0e80*/  HFMA2.MMA R14, -RZ, RZ, 0, 1.847743988037109375e-06 ;  /* 0x0000001fff0e7435 */ /* 0x000fe200000001ff */
[----:B------:R-:W-:-:S02]  /*0e90*/  MOV R17, 0x8 ;  /* 0x0000000800117802 */ /* 0x000fc40000000f00 */
[----:B------:R-:W-:Y:S02]  /*0ea0*/  MOV R19, 0xffffffff ;  /* 0xffffffff00137802 */ /* 0x000fe40000000f00 */
[----:B------:R-:W-:Y:S02]  /*0eb0*/  MOV R8, 0xed0 ;  /* 0x00000ed000087802 */ /* 0x000fe40000000f00 */
[----:B------:R-:W-:Y:S05]  /*0ec0*/  CALL.REL.NOINC `($__internal_158_$__cuda_sm70_shflsync_bfly_p) ;  /* 0x0000047000007944 */ /* 0x000fea0003c00000 */
[----:B-1----:R-:W-:Y:S01]  /*0ed0*/  FADD.FTZ R10, R18, R14 ;  /* 0x0000000e120a7221 */ /* 0x002fe20000010000 */
[----:B------:R-:W-:Y:S01]  /*0ee0*/  HFMA2.MMA R14, -RZ, RZ, 0, 1.847743988037109375e-06 ;  /* 0x0000001fff0e7435 */ /* 0x000fe200000001ff */
[----:B0-----:R-:W-:Y:S01]  /*0ef0*/  IMAD.MOV.U32 R17, RZ, RZ, 0x10 ;  /* 0x00000010ff117424 */ /* 0x001fe200078e00ff */
[----:B------:R-:W-:Y:S02]  /*0f00*/  MOV R19, 0xffffffff ;  /* 0xffffffff00137802 */ /* 0x000fe40000000f00 */
[----:B------:R-:W-:Y:S02]  /*0f10*/  MOV R18, R10 ;  /* 0x0000000a00127202 */ /* 0x000fe40000000f00 */
[----:B------:R-:W-:Y:S02]  /*0f20*/  MOV R8, 0xf40 ;  /* 0x00000f4000087802 */ /* 0x000fe40000000f00 */
[----:B------:R-:W-:Y:S05]  /*0f30*/  CALL.REL.NOINC `($__internal_158_$__cuda_sm70_shflsync_bfly_p) ;  /* 0x0000040000007944 */ /* 0x000fea0003c00000 */
[----:B0-----:R-:W-:Y:S01]  /*0f40*/  HFMA2.MMA R17, -RZ, RZ, 0, 5.9604644775390625e-08 ;  /* 0x00000001ff117435 */ /* 0x001fe200000001ff */
[----:B-1----:R-:W-:Y:S01]  /*0f50*/  IMAD.MOV.U32 R13, RZ, RZ, R14 ;  /* 0x000000ffff0d7224 */ /* 0x002fe200078e000e */
[----:B------:R-:W-:Y:S01]  /*0f60*/  MOV R18, R15 ;  /* 0x0000000f00127202 */ /* 0x000fe20000000f00 */
[----:B------:R-:W-:Y:S01]  /*0f70*/  IMAD.MOV.U32 R19, RZ, RZ, -0x1 ;  /* 0xffffffffff137424 */ /* 0x000fe200078e00ff */
[----:B------:R-:W-:-:S02]  /*0f80*/  MOV R14, 0x1f ;  /* 0x0000001f000e7802 */ /* 0x000fc40000000f00 */
[----:B------:R-:W-:Y:S02]  /*0f90*/  MOV R8, 0xfb0 ;  /* 0x00000fb000087802 */ /* 0x000fe40000000f00 */
[----:B------:R-:W-:Y:S05]  /*0fa0*/  CALL.REL.NOINC `($__internal_158_$__cuda_sm70_shflsync_bfly_p) ;  /* 0x0000039000007944 */ /* 0x000fea0003c00000 */
[----:B0-----:R-:W-:Y:S01]  /*0fb0*/  HFMA2.MMA R17, -RZ, RZ, 0, 1.1920928955078125e-07 ;  /* 0x00000002ff117435 */ /* 0x001fe200000001ff */
[----:B-1----:R-:W-:Y:S01]  /*0fc0*/  FADD.FTZ R18, R15, R14 ;  /* 0x0000000e0f127221 */ /* 0x002fe20000010000 */
[----:B------:R-:W-:Y:S02]  /*0fd0*/  MOV R14, 0x1f ;  /* 0x0000001f000e7802 */ /* 0x000fe40000000f00 */
[----:B------:R-:W-:Y:S02]  /*0fe0*/  MOV R19, 0xffffffff ;  /* 0xffffffff00137802 */ /* 0x000fe40000000f00 */
[----:B------:R-:W-:Y:S02]  /*0ff0*/  MOV R8, 0x1010 ;  /* 0x0000101000087802 */ /* 0x000fe40000000f00 */
[----:B------:R-:W-:Y:S05]  /*1000*/  CALL.REL.NOINC `($__internal_158_$__cuda_sm70_shflsync_bfly_p) ;  /* 0x0000033000007944 */ /* 0x000fea0003c00000 */
[----:B01----:R-:W-:Y:S01]  /*1010*/  FADD.FTZ R18, R18, R14 ;  /* 0x0000000e12127221 */ /* 0x003fe20000010000 */
[----:B------:R-:W-:Y:S01]  /*1020*/  HFMA2.MMA R14, -RZ, RZ, 0, 1.847743988037109375e-06 ;  /* 0x0000001fff0e7435 */ /* 0x000fe200000001ff */
[----:B------:R-:W-:Y:S01]  /*1030*/  IMAD.MOV.U32 R17, RZ, RZ, 0x4 ;  /* 0x00000004ff117424 */ /* 0x000fe200078e00ff */
[----:B------:R-:W-:Y:S02]  /*1040*/  MOV R19, 0xffffffff ;  /* 0xffffffff00137802 */ /* 0x000fe40000000f00 */
[----:B------:R-:W-:-:S02]  /*1050*/  MOV R8, 0x1070 ;  /* 0x0000107000087802 */ /* 0x000fc40000000f00 */
[----:B------:R-:W-:Y:S05]  /*1060*/  CALL.REL.NOINC `($__internal_158_$__cuda_sm70_shflsync_bfly_p) ;  /* 0x000002d000007944 */ /* 0x000fea0003c00000 */
[----:B0-----:R-:W-:Y:S01]  /*1070*/  HFMA2.MMA R17, -RZ, RZ, 0, 4.76837158203125e-07 ;  /* 0x00000008ff117435 */ /* 0x001fe200000001ff */
[----:B-1----:R-:W-:Y:S01]  /*1080*/  FADD.FTZ R18, R18, R14 ;  /* 0x0000000e12127221 */ /* 0x002fe20000010000 */
[----:B------:R-:W-:Y:S01]  /*1090*/  MOV R19, 0xffffffff ;  /* 0xffffffff00137802 */ /* 0x000fe20000000f00 */
[----:B------:R-:W-:Y:S01]  /*10a0*/  IMAD.MOV.U32 R14, RZ, RZ, 0x1f ;  /* 0x0000001fff0e7424 */ /* 0x000fe200078e00ff */
[----:B------:R-:W-:-:S02]  /*10b0*/  MOV R8, 0x10d0 ;  /* 0x000010d000087802 */ /* 0x000fc40000000f00 */
[----:B------:R-:W-:Y:S05]  /*10c0*/  CALL.REL.NOINC `($__internal_158_$__cuda_sm70_shflsync_bfly_p) ;  /* 0x0000027000007944 */ /* 0x000fea0003c00000 */
[----:B-1----:R-:W-:Y:S01]  /*10d0*/  FADD.FTZ R12, R18, R14 ;  /* 0x0000000e120c7221 */ /* 0x002fe20000010000 */
[----:B0-----:R-:W-:Y:S01]  /*10e0*/  HFMA2.MMA R17, -RZ, RZ, 0, 9.5367431640625e-07 ;  /* 0x00000010ff117435 */ /* 0x001fe200000001ff */
[----:B------:R-:W-:Y:S01]  /*10f0*/  MOV R14, 0x1f ;  /* 0x0000001f000e7802 */ /* 0x000fe20000000f00 */
[----:B------:R-:W-:Y:S01]  /*1100*/  IMAD.MOV.U32 R19, RZ, RZ, -0x1 ;  /* 0xffffffffff137424 */ /* 0x000fe200078e00ff */
[----:B------:R-:W-:-:S02]  /*1110*/  MOV R8, 0x1140 ;  /* 0x0000114000087802 */ /* 0x000fc40000000f00 */
[----:B------:R-:W-:Y:S02]  /*1120*/  MOV R18, R12 ;  /* 0x0000000c00127202 */ /* 0x000fe40000000f00 */
[----:B------:R-:W-:Y:S05]  /*1130*/  CALL.REL.NOINC `($__internal_158_$__cuda_sm70_shflsync_bfly_p) ;  /* 0x0000020000007944 */ /* 0x000fea0003c00000 */
[----:B-1----:R-:W-:Y:S01]  /*1140*/  MOV R15, R14 ;  /* 0x0000000e000f7202 */ /* 0x002fe20000000f00 */
[----:B------:R-:W-:Y:S01]  /*1150*/  HFMA2.MMA R14, -RZ, RZ, 0, 1.847743988037109375e-06 ;  /* 0x0000001fff0e7435 */ /* 0x000fe200000001ff */
[----:B0-----:R-:W-:Y:S01]  /*1160*/  MOV R18, R11 ;  /* 0x0000000b00127202 */ /* 0x001fe20000000f00 */
[----:B------:R-:W-:Y:S01]  /*1170*/  IMAD.MOV.U32 R17, RZ, RZ, 0x1 ;  /* 0x00000001ff117424 */ /* 0x000fe200078e00ff */
[----:B------:R-:W-:Y:S02]  /*1180*/  MOV R19, 0xffffffff ;  /* 0xffffffff00137802 */ /* 0x000fe40000000f00 */
[----:B------:R-:W-:Y:S02]  /*1190*/  MOV R8, 0x11b0 ;  /* 0x000011b000087802 */ /* 0x000fe40000000f00 */
[----:B------:R-:W-:Y:S05]  /*11a0*/  CALL.REL.NOINC `($__internal_158_$__cuda_sm70_shflsync_bfly_p) ;  /* 0x0000019000007944 */ /* 0x000fea0003c00000 */
[----:B0-----:R-:W-:Y:S01]  /*11b0*/  HFMA2.MMA R17, -RZ, RZ, 0, 1.1920928955078125e-07 ;  /* 0x00000002ff117435 */ /* 0x001fe200000001ff */
[----:B-1----:R-:W-:Y:S01]  /*11c0*/  FADD.FTZ R18, R11, R14 ;  /* 0x0000000e0b127221 */ /* 0x002fe20000010000 */
[----:B------:R-:W-:Y:S01]  /*11d0*/  MOV R19, 0xffffffff ;  /* 0xffffffff00137802 */ /* 0x000fe20000000f00 */
[----:B------:R-:W-:Y:S01]  /*11e0*/  IMAD.MOV.U32 R14, RZ, RZ, 0x1f ;  /* 0x0000001fff0e7424 */ /* 0x000fe200078e00ff */
[----:B------:R-:W-:-:S02]  /*11f0*/  MOV R8, 0x1210 ;  /* 0x0000121000087802 */ /* 0x000fc40000000f00 */
[----:B------:R-:W-:Y:S05]  /*1200*/  CALL.REL.NOINC `($__internal_158_$__cuda_sm70_shflsync_bfly_p) ;  /* 0x0000013000007944 */ /* 0x000fea0003c00000 */
[----:B0-----:R-:W-:Y:S01]  /*1210*/  HFMA2.MMA R17, -RZ, RZ, 0, 2.384185791015625e-07 ;  /* 0x00000004ff117435 */ /* 0x001fe200000001ff */
[----:B-1----:R-:W-:Y:S01]  /*1220*/  FADD.FTZ R18, R18, R14 ;  /* 0x0000000e12127221 */ /* 0x002fe20000010000 */
[----:B------:R-:W-:Y:S01]  /*1230*/  MOV R14, 0x1f ;  /* 0x0000001f000e7802 */ /* 0x000fe20000000f00 */
[----:B------:R-:W-:Y:S01]  /*1240*/  IMAD.MOV.U32 R19, RZ, RZ, -0x1 ;  /* 0xffffffffff137424 */ /* 0x000fe200078e00ff */
[----:B------:R-:W-:-:S02]  /*1250*/  MOV R8, 0x1270 ;  /* 0x0000127000087802 */ /* 0x000fc40000000f00 */
[----:B------:R-:W-:Y:S05]  /*1260*/  CALL.REL.NOINC `($__internal_158_$__cuda_sm70_shflsync_bfly_p) ;  /* 0x000000d000007944 */ /* 0x000fea0003c00000 */
[----:B0-----:R-:W-:Y:S01]  /*1270*/  HFMA2.MMA R17, -RZ, RZ, 0, 4.76837158203125e-07 ;  /* 0x00000008ff117435 */ /* 0x001fe200000001ff */
[----:B-1----:R-:W-:Y:S01]  /*1280*/  FADD.FTZ R18, R18, R14 ;  /* 0x0000000e12127221 */ /* 0x002fe20000010000 */
[----:B------:R-:W-:-:S02]  /*1290*/  MOV R14, 0x1f ;  /* 0x0000001f000e7802 */ /* 0x000fc40000000f00 */
[----:B------:R-:W-:Y:S02]  /*12a0*/  MOV R19, 0xffffffff ;  /* 0xffffffff00137802 */ /* 0x000fe40000000f00 */
[----:B------:R-:W-:Y:S02]  /*12b0*/  MOV R8, 0x12d0 ;  /* 0x000012d000087802 */ /* 0x000fe40000000f00 */
[----:B------:R-:W-:Y:S05]  /*12c0*/  CALL.REL.NOINC `($__internal_158_$__cuda_sm70_shflsync_bfly_p) ;  /* 0x0000007000007944 */ /* 0x000fea0003c00000 */
[----:B01----:R-:W-:Y:S01]  /*12d0*/  FADD.FTZ R18, R18, R14 ;  /* 0x0000000e12127221 */ /* 0x003fe20000010000 */
[----:B------:R-:W-:Y:S01]  /*12e0*/  HFMA2.MMA R14, -RZ, RZ, 0, 1.847743988037109375e-06 ;  /* 0x0000001fff0e7435 */ /* 0x000fe200000001ff */
[----:B------:R-:W-:Y:S01]  /*12f0*/  IMAD.MOV.U32 R17, RZ, RZ, 0x10 ;  /* 0x00000010ff117424 */ /* 0x000fe200078e00ff */
[----:B------:R-:W-:Y:S02]  /*1300*/  MOV R19, 0xffffffff ;  /* 0xffffffff00137802 */ /* 0x000fe40000000f00 */
[----:B------:R-:W-:Y:S02]  /*1310*/  MOV R8, 0x1330 ;  /* 0x0000133000087802 */ /* 0x000fe40000000f00 */
[----:B------:R-:W-:Y:S05]  /*1320*/  CALL.REL.NOINC `($__internal_158_$__cuda_sm70_shflsync_bfly_p) ;  /* 0x0000001000007944 */ /* 0x000fea0003c00000 */
[----:B01----:R-:W-:Y:S05]  /*1330*/  BRA `(.L_x_5664) ;  /* 0xfffff82000007947 */ /* 0x003fea000383ffff */
        .weak           $__internal_158_$__cuda_sm70_shflsync_bfly_p
        .type           $__internal_158_$__cuda_sm70_shflsync_bfly_p,@function
        .size           $__internal_158_$__cuda_sm70_shflsync_bfly_p,(.L_x_7336 - $__internal_158_$__cuda_sm70_shflsync_bfly_p)
$__internal_158_$__cuda_sm70_shflsync_bfly_p:
[----:B------:R-:W-:Y:S01]  /*1340*/  HFMA2.MMA R9, -RZ, RZ, 0, 0 ;  /* 0x00000000ff097435 */ /* 0x000fe200000001ff */
[----:B------:R-:W-:Y:S04]  /*1350*/  WARPSYNC R19 ;  /* 0x0000001300007348 */ /* 0x000fe80003800000 */
[----:B------:R0:W1:Y:S01]  /*1360*/  SHFL.BFLY PT, R14, R18, R17, R14 ;  /* 0x0c000011120e7389 */ /* 0x00006200000e000e */
[----:B------:R-:W-:Y:S05]  /*1370*/  RET.REL.NODEC R8 `(_ZN10layer_norm22ln_bwd_finalize_kernelINS_22Kernel_traits_finalizeILj512Ef6__halffS2_fjLb1ELj1024ELj4ENS_18Kernel_traits_baseILj512EfS2_fS2_fjLj1024EEEEELb1ELb1EEEvNS_9BwdParamsE) ;  /* 0xffffec8008007950 */ /* 0x000fea0003c3ffff */
.L_x_5665:
        /* <DEDUP_REMOVED lines=16> */
.L_x_7336:


//--------------------- .text._ZN10layer_norm13ln_bwd_kernelINS_13Kernel_traitsIf6__halffS2_fjLj512ELj1ELj4ELj1ELj16ENS_18Kernel_traits_baseILj512EfS2_fS2_fjLj128EEEEELb1ELb1ELb1ELb1EEEvNS_9BwdParamsE --------------------------
	.section	.text._ZN10layer_norm13ln_bwd_kernelINS_13Kernel_traitsIf6__halffS2_fjLj512ELj1ELj4ELj1ELj16ENS_18Kernel_traits_baseILj512EfS2_fS2_fjLj128EEEEELb1ELb1ELb1ELb1EEEvNS_9BwdParamsE,"ax",@progbits
	.sectioninfo	@"SHI_REGISTERS=187"
	.align	128
        .global         _ZN10layer_norm13ln_bwd_kernelINS_13Kernel_traitsIf6__halffS2_fjLj512ELj1ELj4ELj1ELj16ENS_18Kernel_traits_baseILj512EfS2_fS2_fjLj128EEEEELb1ELb1ELb1ELb1EEEvNS_9BwdParamsE
        .type           _ZN10layer_norm13ln_bwd_kernelINS_13Kernel_traitsIf6__halffS2_fjLj512ELj1ELj4ELj1ELj16ENS_18Kernel_traits_baseILj512EfS2_fS2_fjLj128EEEEELb1ELb1ELb1ELb1EEEvNS_9BwdParamsE,@function
        .size           _ZN10layer_norm13ln_bwd_kernelINS_13Kernel_traitsIf6__halffS2_fjLj512ELj1ELj4ELj1ELj16ENS_18Kernel_traits_baseILj512EfS2_fS2_fjLj128EEEEELb1ELb1ELb1ELb1EEEvNS_9BwdParamsE,(.L_x_7337 - _ZN10layer_norm13ln_bwd_kernelINS_13Kernel_traitsIf6__halffS2_fjLj512ELj1ELj4ELj1ELj16ENS_18Kernel_traits_baseILj512EfS2_fS2_fjLj128EEEEELb1ELb1ELb1ELb1EEEvNS_9BwdParamsE)
        .other          _ZN10layer_norm13ln_bwd_kernelINS_13Kernel_traitsIf6__halffS2_fjLj512ELj1ELj4ELj1ELj16ENS_18Kernel_traits_baseILj512EfS2_fS2_fjLj128EEEEELb1ELb1ELb1ELb1EEEvNS_9BwdParamsE,@"STO_CUDA_ENTRY STV_DEFAULT"
_ZN10layer_norm13ln_bwd_kernelINS_13Kernel_traitsIf6__halffS2_fjLj512ELj1ELj4ELj1ELj16ENS_18Kernel_traits_baseILj512EfS2_fS2_fjLj128EEEEELb1ELb1ELb1ELb1EEEvNS_9BwdParamsE:
.text._ZN10layer_norm13ln_bwd_kernelINS_13Kernel_traitsIf6__halffS2_fjLj512ELj1ELj4ELj1ELj16ENS_18Kernel_traits_baseILj512EfS2_fS2_fjLj128EEEEELb1ELb1ELb1ELb1EEEvNS_9BwdParamsE:
        /* <DEDUP_REMOVED lines=35> */
.L_x_5667:
        /* <DEDUP_REMOVED lines=36> */
.L_x_5740:
        /* <DEDUP_REMOVED lines=29> */
[----:B------:R0:W5:Y:S01]  /*0640*/  @P0 LDG.E.128 R8, [R146.64] ;  /* 0x0000000492080981 */ /* 0x000162000c1e1d00 */
[----:B------:R-:W-:-:S02]  /*0650*/  MOV R3, 0x8 ;  /* 0x0000000800037802 */ /* 0x000fc40000000f00 */
        /* <DEDUP_REMOVED lines=9> */
.L_x_5670:
[----:B-1----:R-:W-:Y:S01]  /*06f0*/  IADD3 R2, R165, -0x1, RZ ;  /* 0xffffffffa5027810 */ /* 0x002fe20007ffe0ff */
[----:B------:R0:W2:Y:S04]  /*0700*/  LDG.E R149, [R116.64] ;  /* 0x0000000474957981 */ /* 0x0000a8000c1e1900 */
[----:B------:R-:W-:Y:S01]  /*0710*/  IMAD R2, R2, c[0x0][0x168], RZ ;  /* 0x00005a0002027a24 */ /* 0x000fe200078e02ff */
[----:B------:R-:W-:-:S04]  /*0720*/  HFMA2.MMA R133, -RZ, RZ, 0, 9.5367431640625e-07 ;  /* 0x00000010ff857435 */ /* 0x000fc800000001ff */
[----:B------:R-:W-:-:S04]  /*0730*/  SHF.R.S32.HI R3, RZ, 0x1f, R2 ;  /* 0x0000001fff037819 */ /* 0x000fc80000011402 */
[----:B------:R-:W-:-:S04]  /*0740*/  LEA.HI R2, R3, R2, RZ, 0x3 ;  /* 0x0000000203027211 */ /* 0x000fc800078f18ff */
        /* <DEDUP_REMOVED lines=12> */
[----:B-----5:R-:W-:-:S13]  /*0810*/  ISETP.GE.AND P1, PT, R148, 0x1, PT ;  /* 0x000000019400780c */ /* 0x020fda0003f26270 */
[----:B------:R-:W-:-:S05]  /*0820*/  @P1 IADD3 R150, R148, -0x1, RZ ;  /* 0xffffffff94961810 */ /* 0x000fca0007ffe0ff */
[----:B------:R-:W-:-:S05]  /*0830*/  @P1 IMAD R150, R150, c[0x0][0x168], RZ ;  /* 0x00005a0096961a24 */ /* 0x000fca00078e02ff */
[----:B------:R-:W-:-:S04]  /*0840*/  @P1 SHF.R.S32.HI R151, RZ, 0x1f, R150 ;  /* 0x0000001fff971819 */ /* 0x000fc80000011496 */
[----:B------:R-:W-:Y:S02]  /*0850*/  @P1 LEA.HI R150, R151, R150, RZ, 0x3 ;  /* 0x0000009697961211 */ /* 0x000fe400078f18ff */
[----:B-1----:R-:W-:Y:S02]  /*0860*/  MOV R2, RZ ;  /* 0x000000ff00027202 */ /* 0x002fe40000000f00 */
[----:B------:R-:W-:Y:S01]  /*0870*/  @P1 LEA.HI.SX32 R2, R150, R123, 0x1d ;  /* 0x0000007b96021211 */ /* 0x000fe200078feaff */
[----:B------:R-:W-:-:S03]  /*0880*/  HFMA2.MMA R150, -RZ, RZ, 0, 4.76837158203125e-07 ;  /* 0x00000008ff967435 */ /* 0x000fc600000001ff */
[----:B------:R-:W-:-:S07]  /*0890*/  IADD3 R3, R2, 0x20, RZ ;  /* 0x0000002002037810 */ /* 0x000fce0007ffe0ff */
        /* <DEDUP_REMOVED lines=14> */
[--C-:B----4-:R-:W-:Y:S02]  /*0980*/  HADD2.F32 R153, -RZ, R142.reuse.H0_H0 ;  /* 0x2000008eff997230 */ /* 0x110fe40000004100 */
[----:B------:R-:W-:Y:S02]  /*0990*/  HADD2.F32 R158, -RZ, R142.H1_H1 ;  /* 0x3000008eff9e7230 */ /* 0x000fe40000004100 */
[--C-:B0-----:R-:W-:Y:S01]  /*09a0*/  HADD2.F32 R145, -RZ, R140.reuse.H0_H0 ;  /* 0x2000008cff917230 */ /* 0x101fe20000004100 */
[C---:B------:R-:W-:Y:S01]  /*09b0*/  FADD.FTZ R142, -R149.reuse, R129 ;  /* 0x00000081958e7221 */ /* 0x040fe20000010100 */
[----:B------:R-:W-:Y:S01]  /*09c0*/  HADD2.F32 R144, -RZ, R140.H1_H1 ;  /* 0x3000008cff907230 */ /* 0x000fe20000004100 */
[----:B------:R-:W-:-:S02]  /*09d0*/  FADD.FTZ R168, -R149, R118 ;  /* 0x0000007695a87221 */ /* 0x000fc40000010100 */
[----:B------:R-:W-:Y:S01]  /*09e0*/  FADD.FTZ R116, -R149, R116 ;  /* 0x0000007495747221 */ /* 0x000fe20000010100 */
[--C-:B------:R-:W-:Y:S02]  /*09f0*/  HADD2.F32 R157, -RZ, R132.reuse.H0_H0 ;  /* 0x20000084ff9d7230 */ /* 0x100fe40000004100 */
[----:B------:R-:W-:Y:S01]  /*0a00*/  HADD2.F32 R118, -RZ, R132.H1_H1 ;  /* 0x30000084ff767230 */ /* 0x000fe20000004100 */
[C---:B------:R-:W-:Y:S02]  /*0a10*/  FMUL.FTZ R132, R125.reuse, R142 ;  /* 0x0000008e7d847220 */ /* 0x040fe40000410000 */
[----:B------:R-:W-:Y:S02]  /*0a20*/  FMUL.FTZ R129, R125, R152 ;  /* 0x000000987d817220 */ /* 0x000fe40000410000 */
[----:B------:R-:W-:Y:S01]  /*0a30*/  FMUL.FTZ R142, R48, R145 ;  /* 0x00000091308e7220 */ /* 0x000fe20000410000 */
[----:B-1----:R-:W-:Y:S01]  /*0a40*/  HADD2.F32 R147, -RZ, R141.H0_H0 ;  /* 0x2000008dff937230 */ /* 0x002fe20000004100 */
        /* <DEDUP_REMOVED lines=25> */
[--C-:B------:R-:W-:Y:S02]  /*0be0*/  HADD2.F32 R159, -RZ, R133.reuse.H0_H0 ;  /* 0x20000085ff9f7230 */ /* 0x100fe40000004100 */
[----:B------:R-:W-:Y:S01]  /*0bf0*/  HADD2.F32 R172, -RZ, R133.H1_H1 ;  /* 0x30000085ffac7230 */ /* 0x000fe20000004100 */
[----:B------:R-:W-:-:S02]  /*0c00*/  FMUL.FTZ R133, R125, R140 ;  /* 0x0000008c7d857220 */ /* 0x000fc40000410000 */
[----:B------:R-:W-:Y:S02]  /*0c10*/  FMUL.FTZ R152, R44, R153 ;  /* 0x000000992c987220 */ /* 0x000fe40000410000 */
[----:B------:R-:W-:Y:S02]  /*0c20*/  FADD.FTZ R119, R116, R151 ;  /* 0x0000009774777221 */ /* 0x000fe40000010000 */
[----:B------:R-:W-:Y:S01]  /*0c30*/  FFMA.FTZ R117, R130, R151, R117 ;  /* 0x0000009782757223 */ /* 0x000fe20000010075 */
[----:B------:R-:W-:Y:S01]  /*0c40*/  HADD2.F32 R155, -RZ, R143.H0_H0 ;  /* 0x2000008fff9b7230 */ /* 0x000fe20000004100 */
[----:B------:R-:W-:Y:S02]  /*0c50*/  FADD.FTZ R72, R72, R153 ;  /* 0x0000009948487221 */ /* 0x000fe40000010000 */
[----:B------:R-:W-:Y:S02]  /*0c60*/  FFMA.FTZ R56, R133, R153, R56 ;  /* 0x0000009985387223 */ /* 0x000fe40000010038 */
[----:B------:R-:W-:-:S02]  /*0c70*/  FMUL.FTZ R153, R45, R158 ;  /* 0x0000009e2d997220 */ /* 0x000fc40000410000 */
[----:B------:R-:W-:Y:S02]  /*0c80*/  FADD.FTZ R116, R119, R152 ;  /* 0x0000009877747221 */ /* 0x000fe40000010000 */
[----:B------:R-:W-:Y:S01]  /*0c90*/  FFMA.FTZ R117, R133, R152, R117 ;  /* 0x0000009885757223 */ /* 0x000fe20000010075 */
[--C-:B------:R-:W-:Y:S02]  /*0ca0*/  HADD2.F32 R163, -RZ, R135.reuse.H0_H0 ;  /* 0x20000087ffa37230 */ /* 0x100fe40000004100 */
[----:B------:R-:W-:Y:S01]  /*0cb0*/  HADD2.F32 R184, -RZ, R135.H1_H1 ;  /* 0x30000087ffb87230 */ /* 0x000fe20000004100 */
[----:B------:R-:W-:Y:S01]  /*0cc0*/  FMUL.FTZ R135, R125, R160 ;  /* 0x000000a07d877220 */ /* 0x000fe20000410000 */
[----:B------:R-:W-:Y:S01]  /*0cd0*/  HADD2.F32 R164, -RZ, R143.H1_H1 ;  /* 0x3000008fffa47230 */ /* 0x000fe20000004100 */
        /* <DEDUP_REMOVED lines=72> */
.L_x_5671:
[----:B0-----:R-:W-:Y:S05]  /*1160*/  BSYNC B1 ;  /* 0x0000000000017941 */ /* 0x001fea0003800000 */
.L_x_5669:
[----:B-----5:R-:W-:Y:S02]  /*1170*/  MOV R116, R120 ;  /* 0x0000007800747202 */ /* 0x020fe40000000f00 */
[----:B------:R-:W-:Y:S02]  /*1180*/  MOV R117, R2 ;  /* 0x0000000200757202 */ /* 0x000fe40000000f00 */
[----:B------:R-:W-:Y:S02]  /*1190*/  PRMT R170, R116, 0x7610, R170 ;  /* 0x0000761074aa7816 */ /* 0x000fe400000000aa */
[----:B------:R-:W-:Y:S01]  /*11a0*/  PRMT R167, R117, 0x7610, R167 ;  /* 0x0000761075a77816 */ /* 0x000fe200000000a7 */
[----:B------:R-:W-:Y:S05]  /*11b0*/  BRA.DIV ~URZ, `(.L_x_5672) ;  /* 0x00002a027f007947 */ /* 0x000fea000b800000 */
[----:B------:R0:W1:Y:S02]  /*11c0*/  SHFL.BFLY PT, R145, R118, 0x1, 0x1f ;  /* 0x0c201f0076917f89 */ /* 0x00006400000e0000 */
.L_x_5741:
        /* <DEDUP_REMOVED lines=18> */
.L_x_5742:
        /* <DEDUP_REMOVED lines=10> */
[----:B------:R-:W-:Y:S02]  /*1390*/  @P5 LEA.HI R148, R117, R148, RZ, 0x3 ;  /* 0x0000009475945211 */ /* 0x000fe400078f18ff */
[----:B------:R-:W-:Y:S02]  /*13a0*/  @P5 MOV R117, 0x10 ;  /* 0x0000001000755802 */ /* 0x000fe40000000f00 */
        /* <DEDUP_REMOVED lines=18> */
.L_x_5675:
[----:B------:R-:W-:Y:S05]  /*14d0*/  BSYNC B1 ;  /* 0x0000000000017941 */ /* 0x000fea0003800000 */
.L_x_5674:
[----:B------:R-:W-:Y:S01]  /*14e0*/  BSSY B1, `(.L_x_5676) ;  /* 0x0000010000017945 */ /* 0x000fe20003800000 */
[----:B------:R-:W-:Y:S02]  /*14f0*/  @!P4 ISETP.NE.U32.AND P1, PT, RZ, c[0x0][0x218], PT ;  /* 0x00008600ff00ca0c */ /* 0x000fe40003f25070 */
[----:B------:R-:W-:Y:S02]  /*1500*/  @!P4 ISETP.NE.AND.EX P3, PT, RZ, c[0x0][0x21c], PT, P3 ;  /* 0x00008700ff00ca0c */ /* 0x000fe40003f65330 */
[----:B------:R-:W-:Y:S01]  /*1510*/  ISETP.NE.AND.EX P0, PT, RZ, c[0x0][0x25c], PT, P0 ;  /* 0x00009700ff007a0c */ /* 0x000fe20003f05300 */
[----:B------:R-:W-:Y:S07]  /*1520*/  @!P5 BRA `(.L_x_5677) ;  /* 0x000000b00000d947 */ /* 0x000fee0003800000 */
[----:B------:R-:W-:Y:S01]  /*1530*/  LOP3.LUT P6, RZ, R170, 0xff, RZ, 0xc0, !PT ;  /* 0x000000ffaaff7812 */ /* 0x000fe200078cc0ff */
[----:B-1----:R-:W-:Y:S01]  /*1540*/  FMUL.FTZ R116, R119, c[0x0][0x1ec] ;  /* 0x00007b0077747a20 */ /* 0x002fe20000410000 */
[----:B------:R-:W-:-:S03]  /*1550*/  HFMA2.MMA R117, -RZ, RZ, 0, 0 ;  /* 0x00000000ff757435 */ /* 0x000fc600000001ff */
[----:B------:R-:W-:-:S04]  /*1560*/  FMUL.FTZ R145, R116, c[0x0][0x1e8] ;  /* 0x00007a0074917a20 */ /* 0x000fc80000410000 */
[----:B------:R-:W-:-:S04]  /*1570*/  FMUL.FTZ R118, R32, R145 ;  /* 0x0000009120767220 */ /* 0x000fc80000410000 */
[----:B-----5:R-:W-:Y:S01]  /*1580*/  @P6 HADD2.F32 R116, -RZ, R100.H0_H0 ;  /* 0x20000064ff746230 */ /* 0x020fe20000004100 */
[----:B------:R-:W-:-:S04]  /*1590*/  FSEL R118, R118, RZ, P6 ;  /* 0x000000ff76767208 */ /* 0x000fc80003000000 */
[----:B------:R-:W-:Y:S01]  /*15a0*/  @P6 FMUL.FTZ R117, R145, R116 ;  /* 0x0000007491756220 */ /* 0x000fe20000410000 */
[----:B------:R-:W-:-:S03]  /*15b0*/  F2FP.PACK_AB R118, RZ, R118 ;  /* 0x00000076ff76723e */ /* 0x000fc600000000ff */
[----:B------:R-:W-:Y:S01]  /*15c0*/  FADD.FTZ R84, R84, R117 ;  /* 0x0000007554547221 */ /* 0x000fe20000010000 */
[----:B------:R-:W-:Y:S02]  /*15d0*/  PRMT R108, R118, 0x7610, R108 ;  /* 0x00007610766c7816 */ /* 0x000fe4000000006c */
.L_x_5677:
[----:B------:R-:W-:Y:S05]  /*15e0*/  BSYNC B1 ;  /* 0x0000000000017941 */ /* 0x000fea0003800000 */
.L_x_5676:
        /* <DEDUP_REMOVED lines=11> */
.L_x_5679:
[----:B------:R-:W-:Y:S05]  /*16a0*/  BSYNC B1 ;  /* 0x0000000000017941 */ /* 0x000fea0003800000 */
.L_x_5678:
        /* <DEDUP_REMOVED lines=20> */
.L_x_5681:
[----:B------:R-:W-:Y:S05]  /*17f0*/  BSYNC B1 ;  /* 0x0000000000017941 */ /* 0x000fea0003800000 */
.L_x_5680:
        /* <DEDUP_REMOVED lines=12> */
.L_x_5683:
[----:B------:R-:W-:Y:S05]  /*18c0*/  BSYNC B1 ;  /* 0x0000000000017941 */ /* 0x000fea0003800000 */
.L_x_5682:
[----:B------:R-:W-:Y:S01]  /*18d0*/  BSSY B1, `(.L_x_5684) ;  /* 0x000000d000017945 */ /* 0x000fe20003800000 */
[----:B------:R-:W-:Y:S05]  /*18e0*/  @!P5 BRA `(.L_x_5685) ;  /* 0x000000b00000d947 */ /* 0x000fea0003800000 */
[----:B------:R-:W-:Y:S01]  /*18f0*/  LOP3.LUT P2, RZ, R120, 0xff0000, RZ, 0xc0, !PT ;  /* 0x00ff000078ff7812 */ /* 0x000fe2000784c0ff */
[----:B------:R-:W-:Y:S01]  /*1900*/  FMUL.FTZ R118, R119, c[0x0][0x1ec] ;  /* 0x00007b0077767a20 */ /* 0x000fe20000410000 */
[----:B------:R-:W-:-:S03]  /*1910*/  MOV R127, RZ ;  /* 0x000000ff007f7202 */ /* 0x000fc60000000f00 */
        /* <DEDUP_REMOVED lines=8> */
.L_x_5685:
[----:B------:R-:W-:Y:S05]  /*19a0*/  BSYNC B1 ;  /* 0x0000000000017941 */ /* 0x000fea0003800000 */
.L_x_5684:
        /* <DEDUP_REMOVED lines=12> */
.L_x_5687:
[----:B------:R-:W-:Y:S05]  /*1a70*/  BSYNC B1 ;  /* 0x0000000000017941 */ /* 0x000fea0003800000 */
.L_x_5686:
[----:B------:R-:W-:Y:S01]  /*1a80*/  BSSY B1, `(.L_x_5688) ;  /* 0x000000d000017945 */ /* 0x000fe20003800000 */
        /* <DEDUP_REMOVED lines=12> */
.L_x_5689:
[----:B------:R-:W-:Y:S05]  /*1b50*/  BSYNC B1 ;  /* 0x0000000000017941 */ /* 0x000fea0003800000 */
.L_x_5688:
        /* <DEDUP_REMOVED lines=25> */
.L_x_5691:
[----:B------:R-:W-:Y:S05]  /*1cf0*/  BSYNC B1 ;  /* 0x0000000000017941 */ /* 0x000fea0003800000 */
.L_x_5690:
        /* <DEDUP_REMOVED lines=13> */
.L_x_5693:
[----:B------:R-:W-:Y:S05]  /*1dd0*/  BSYNC B1 ;  /* 0x0000000000017941 */ /* 0x000fea0003800000 */
.L_x_5692:
        /* <DEDUP_REMOVED lines=10> */
.L_x_5695:
[----:B------:R-:W-:Y:S05]  /*1e80*/  BSYNC B1 ;  /* 0x0000000000017941 */ /* 0x000fea0003800000 */
.L_x_5694:
[----:B------:R-:W-:Y:S01]  /*1e90*/  BSSY B1, `(.L_x_5696) ;  /* 0x000000d000017945 */ /* 0x000fe20003800000 */
        /* <DEDUP_REMOVED lines=12> */
.L_x_5697:
[----:B------:R-:W-:Y:S05]  /*1f60*/  BSYNC B1 ;  /* 0x0000000000017941 */ /* 0x000fea0003800000 */
.L_x_5696:
        /* <DEDUP_REMOVED lines=10> */
.L_x_5699:
[----:B------:R-:W-:Y:S05]  /*2010*/  BSYNC B1 ;  /* 0x0000000000017941 */ /* 0x000fea0003800000 */
.L_x_5698:
        /* <DEDUP_REMOVED lines=13> */
.L_x_5701:
[----:B------:R-:W-:Y:S05]  /*20f0*/  BSYNC B1 ;  /* 0x0000000000017941 */ /* 0x000fea0003800000 */
.L_x_5700:
        /* <DEDUP_REMOVED lines=10> */
.L_x_5703:
[----:B------:R-:W-:Y:S05]  /*21a0*/  BSYNC B1 ;  /* 0x0000000000017941 */ /* 0x000fea0003800000 */
.L_x_5702:
        /* <DEDUP_REMOVED lines=13> */
.L_x_5705:
[----:B------:R-:W-:Y:S05]  /*2280*/  BSYNC B1 ;  /* 0x0000000000017941 */ /* 0x000fea0003800000 */
.L_x_5704:
        /* <DEDUP_REMOVED lines=20> */
.L_x_5707:
[----:B------:R-:W-:Y:S05]  /*23d0*/  BSYNC B1 ;  /* 0x0000000000017941 */ /* 0x000fea0003800000 */
.L_x_5706:
        /* <DEDUP_REMOVED lines=10> */
.L_x_5709:
[----:B------:R-:W-:Y:S05]  /*2480*/  BSYNC B1 ;  /* 0x0000000000017941 */ /* 0x000fea0003800000 */
.L_x_5708:
[----:B------:R-:W-:Y:S01]  /*2490*/  BSSY B1, `(.L_x_5710) ;  /* 0x000000d000017945 */ /* 0x000fe20003800000 */
[----:B------:R-:W-:Y:S05]  /*24a0*/  @!P5 BRA `(.L_x_5711) ;  /* 0x000000b00000d947 */ /* 0x000fea0003800000 */
[----:B------:R-:W-:Y:S01]  /*24b0*/  LOP3.LUT P3, RZ, R167, 0xff, RZ, 0xc0, !PT ;  /* 0x000000ffa7ff7812 */ /* 0x000fe2000786c0ff */
[----:B0-----:R-:W-:Y:S01]  /*24c0*/  FMUL.FTZ R116, R127, c[0x0][0x1ec] ;  /* 0x00007b007f747a20 */ /* 0x001fe20000410000 */
        /* <DEDUP_REMOVED lines=9> */
.L_x_5711:
[----:B------:R-:W-:Y:S05]  /*2560*/  BSYNC B1 ;  /* 0x0000000000017941 */ /* 0x000fea0003800000 */
.L_x_5710:
        /* <DEDUP_REMOVED lines=10> */
.L_x_5713:
[----:B------:R-:W-:Y:S05]  /*2610*/  BSYNC B1 ;  /* 0x0000000000017941 */ /* 0x000fea0003800000 */
.L_x_5712:
        /* <DEDUP_REMOVED lines=23> */
.L_x_5715:
[----:B------:R-:W-:Y:S05]  /*2790*/  BSYNC B1 ;  /* 0x0000000000017941 */ /* 0x000fea0003800000 */
.L_x_5714:
        /* <DEDUP_REMOVED lines=19> */
.L_x_5717:
[----:B------:R-:W-:Y:S05]  /*28d0*/  BSYNC B1 ;  /* 0x0000000000017941 */ /* 0x000fea0003800000 */
.L_x_5716:
        /* <DEDUP_REMOVED lines=13> */
.L_x_5719:
[----:B------:R-:W-:Y:S05]  /*29b0*/  BSYNC B1 ;  /* 0x0000000000017941 */ /* 0x000fea0003800000 */
.L_x_5718:
        /* <DEDUP_REMOVED lines=10> */
.L_x_5721:
[----:B------:R-:W-:Y:S05]  /*2a60*/  BSYNC B1 ;  /* 0x0000000000017941 */ /* 0x000fea0003800000 */
.L_x_5720:
        /* <DEDUP_REMOVED lines=13> */
.L_x_5723:
[----:B------:R-:W-:Y:S05]  /*2b40*/  BSYNC B1 ;  /* 0x0000000000017941 */ /* 0x000fea0003800000 */
.L_x_5722:
        /* <DEDUP_REMOVED lines=10> */
.L_x_5725:
[----:B------:R-:W-:Y:S05]  /*2bf0*/  BSYNC B1 ;  /* 0x0000000000017941 */ /* 0x000fea0003800000 */
.L_x_5724:
        /* <DEDUP_REMOVED lines=13> */
.L_x_5727:
[----:B------:R-:W-:Y:S05]  /*2cd0*/  BSYNC B1 ;  /* 0x0000000000017941 */ /* 0x000fea0003800000 */
.L_x_5726:
        /* <DEDUP_REMOVED lines=10> */
.L_x_5729:
[----:B------:R-:W-:Y:S05]  /*2d80*/  BSYNC B1 ;  /* 0x0000000000017941 */ /* 0x000fea0003800000 */
.L_x_5728:
        /* <DEDUP_REMOVED lines=13> */
.L_x_5731:
[----:B------:R-:W-:Y:S05]  /*2e60*/  BSYNC B1 ;  /* 0x0000000000017941 */ /* 0x000fea0003800000 */
.L_x_5730:
        /* <DEDUP_REMOVED lines=10> */
.L_x_5733:
[----:B------:R-:W-:Y:S05]  /*2f10*/  BSYNC B1 ;  /* 0x0000000000017941 */ /* 0x000fea0003800000 */
.L_x_5732:
        /* <DEDUP_REMOVED lines=13> */
.L_x_5735:
[----:B------:R-:W-:Y:S05]  /*2ff0*/  BSYNC B1 ;  /* 0x0000000000017941 */ /* 0x000fea0003800000 */
.L_x_5734:
        /* <DEDUP_REMOVED lines=10> */
.L_x_5737:
[----:B------:R-:W-:Y:S05]  /*30a0*/  BSYNC B1 ;  /* 0x0000000000017941 */ /* 0x000fea0003800000 */
.L_x_5736:
        /* <DEDUP_REMOVED lines=19> */
.L_x_5739:
[----:B------:R-:W-:Y:S05]  /*31e0*/  BSYNC B1 ;  /* 0x0000000000017941 */ /* 0x000fea0003800000 */
.L_x_5738:
        /* <DEDUP_REMOVED lines=12> */
.L_x_5668:
[----:B------:R-:W-:Y:S05]  /*32b0*/  BSYNC B0 ;  /* 0x0000000000007941 */ /* 0x000fea0003800000 */
.L_x_5666:
        /* <DEDUP_REMOVED lines=144> */
.L_x_5672:
[----:B------:R-:W-:Y:S01]  /*3bc0*/  HFMA2.MMA R165, -RZ, RZ, 0, 5.9604644775390625e-08 ;  /* 0x00000001ffa57435 */ /* 0x000fe200000001ff */
[----:B------:R-:W-:-:S02]  /*3bd0*/  MOV R144, R118 ;  /* 0x0000007600907202 */ /* 0x000fc40000000f00 */
[----:B------:R-:W-:Y:S02]  /*3be0*/  MOV R168, 0x1f ;  /* 0x0000001f00a87802 */ /* 0x000fe40000000f00 */
[----:B------:R-:W-:Y:S02]  /*3bf0*/  MOV R169, 0xffffffff ;  /* 0xffffffff00a97802 */ /* 0x000fe40000000f00 */
[----:B------:R-:W-:Y:S02]  /*3c00*/  MOV R116, 0x3c20 ;  /* 0x00003c2000747802 */ /* 0x000fe40000000f00 */
[----:B------:R-:W-:Y:S05]  /*3c10*/  CALL.REL.NOINC `($__internal_159_$__cuda_sm70_shflsync_bfly_p) ;  /* 0x0000045000007944 */ /* 0x000fea0003c00000 */
[----:B-1----:R-:W-:Y:S01]  /*3c20*/  MOV R145, R168 ;  /* 0x000000a800917202 */ /* 0x002fe20000000f00 */
[----:B0-----:R-:W-:Y:S05]  /*3c30*/  BRA `(.L_x_5741) ;  /* 0xffffd59000007947 */ /* 0x001fea000383ffff */
.L_x_5673:
[----:B------:R-:W-:Y:S01]  /*3c40*/  HFMA2.MMA R165, -RZ, RZ, 0, 5.9604644775390625e-08 ;  /* 0x00000001ffa57435 */ /* 0x000fe200000001ff */
[----:B------:R-:W-:Y:S02]  /*3c50*/  MOV R144, R119 ;  /* 0x0000007700907202 */ /* 0x000fe40000000f00 */
[----:B------:R-:W-:Y:S02]  /*3c60*/  MOV R168, 0x1f ;  /* 0x0000001f00a87802 */ /* 0x000fe40000000f00 */
[----:B------:R-:W-:-:S02]  /*3c70*/  MOV R169, 0xffffffff ;  /* 0xffffffff00a97802 */ /* 0x000fc40000000f00 */
[----:B------:R-:W-:Y:S02]  /*3c80*/  MOV R116, 0x3ca0 ;  /* 0x00003ca000747802 */ /* 0x000fe40000000f00 */
[----:B01----:R-:W-:Y:S05]  /*3c90*/  CALL.REL.NOINC `($__internal_159_$__cuda_sm70_shflsync_bfly_p) ;  /* 0x000003d000007944 */ /* 0x003fea0003c00000 */
[----:B------:R-:W-:Y:S01]  /*3ca0*/  FADD.FTZ R145, R145, R118 ;  /* 0x0000007691917221 */ /* 0x000fe20000010000 */
[----:B0-----:R-:W-:Y:S01]  /*3cb0*/  HFMA2.MMA R165, -RZ, RZ, 0, 1.1920928955078125e-07 ;  /* 0x00000002ffa57435 */ /* 0x001fe200000001ff */
[----:B-1----:R-:W-:Y:S01]  /*3cc0*/  FADD.FTZ R119, R119, R168 ;  /* 0x000000a877777221 */ /* 0x002fe20000010000 */
[----:B------:R-:W-:Y:S02]  /*3cd0*/  MOV R168, 0x1f ;  /* 0x0000001f00a87802 */ /* 0x000fe40000000f00 */
[----:B------:R-:W-:Y:S02]  /*3ce0*/  MOV R169, 0xffffffff ;  /* 0xffffffff00a97802 */ /* 0x000fe40000000f00 */
[----:B------:R-:W-:Y:S02]  /*3cf0*/  MOV R144, R145 ;  /* 0x0000009100907202 */ /* 0x000fe40000000f00 */
[----:B------:R-:W-:Y:S02]  /*3d00*/  MOV R116, 0x3d20 ;  /* 0x00003d2000747802 */ /* 0x000fe40000000f00 */
[----:B------:R-:W-:Y:S05]  /*3d10*/  CALL.REL.NOINC `($__internal_159_$__cuda_sm70_shflsync_bfly_p) ;  /* 0x0000035000007944 */ /* 0x000fea0003c00000 */
[----:B0-----:R-:W-:Y:S01]  /*3d20*/  HFMA2.MMA R165, -RZ, RZ, 0, 1.1920928955078125e-07 ;  /* 0x00000002ffa57435 */ /* 0x001fe200000001ff */
[----:B-1----:R-:W-:-:S02]  /*3d30*/  MOV R118, R168 ;  /* 0x000000a800767202 */ /* 0x002fc40000000f00 */
[----:B------:R-:W-:Y:S02]  /*3d40*/  MOV R144, R119 ;  /* 0x0000007700907202 */ /* 0x000fe40000000f00 */
[----:B------:R-:W-:Y:S02]  /*3d50*/  MOV R168, 0x1f ;  /* 0x0000001f00a87802 */ /* 0x000fe40000000f00 */
[----:B------:R-:W-:Y:S02]  /*3d60*/  MOV R169, 0xffffffff ;  /* 0xffffffff00a97802 */ /* 0x000fe40000000f00 */
[----:B------:R-:W-:Y:S02]  /*3d70*/  MOV R116, 0x3d90 ;  /* 0x00003d9000747802 */ /* 0x000fe40000000f00 */
[----:B------:R-:W-:Y:S05]  /*3d80*/  CALL.REL.NOINC `($__internal_159_$__cuda_sm70_shflsync_bfly_p) ;  /* 0x000002e000007944 */ /* 0x000fea0003c00000 */
[----:B------:R-:W-:Y:S01]  /*3d90*/  FADD.FTZ R145, R118, R145 ;  /* 0x0000009176917221 */ /* 0x000fe20000010000 */
[----:B0-----:R-:W-:Y:S01]  /*3da0*/  HFMA2.MMA R165, -RZ, RZ, 0, 2.384185791015625e-07 ;  /* 0x00000004ffa57435 */ /* 0x001fe200000001ff */
[----:B-1----:R-:W-:Y:S01]  /*3db0*/  FADD.FTZ R119, R119, R168 ;  /* 0x000000a877777221 */ /* 0x002fe20000010000 */
[----:B------:R-:W-:Y:S02]  /*3dc0*/  MOV R168, 0x1f ;  /* 0x0000001f00a87802 */ /* 0x000fe40000000f00 */
[----:B------:R-:W-:-:S02]  /*3dd0*/  MOV R169, 0xffffffff ;  /* 0xffffffff00a97802 */ /* 0x000fc40000000f00 */
[----:B------:R-:W-:Y:S02]  /*3de0*/  MOV R144, R145 ;  /* 0x0000009100907202 */ /* 0x000fe40000000f00 */
[----:B------:R-:W-:Y:S02]  /*3df0*/  MOV R116, 0x3e10 ;  /* 0x00003e1000747802 */ /* 0x000fe40000000f00 */
[----:B------:R-:W-:Y:S05]  /*3e00*/  CALL.REL.NOINC `($__internal_159_$__cuda_sm70_shflsync_bfly_p) ;  /* 0x0000026000007944 */ /* 0x000fea0003c00000 */
[----:B0-----:R-:W-:Y:S01]  /*3e10*/  HFMA2.MMA R165, -RZ, RZ, 0, 2.384185791015625e-07 ;  /* 0x00000004ffa57435 */ /* 0x001fe200000001ff */
[----:B-1----:R-:W-:Y:S02]  /*3e20*/  MOV R118, R168 ;  /* 0x000000a800767202 */ /* 0x002fe40000000f00 */
[----:B------:R-:W-:Y:S02]  /*3e30*/  MOV R144, R119 ;  /* 0x0000007700907202 */ /* 0x000fe40000000f00 */
[----:B------:R-:W-:Y:S02]  /*3e40*/  MOV R168, 0x1f ;  /* 0x0000001f00a87802 */ /* 0x000fe40000000f00 */
[----:B------:R-:W-:Y:S02]  /*3e50*/  MOV R169, 0xffffffff ;  /* 0xffffffff00a97802 */ /* 0x000fe40000000f00 */
[----:B------:R-:W-:-:S02]  /*3e60*/  MOV R116, 0x3e80 ;  /* 0x00003e8000747802 */ /* 0x000fc40000000f00 */
[----:B------:R-:W-:Y:S05]  /*3e70*/  CALL.REL.NOINC `($__internal_159_$__cuda_sm70_shflsync_bfly_p) ;  /* 0x000001f000007944 */ /* 0x000fea0003c00000 */
[----:B------:R-:W-:Y:S01]  /*3e80*/  FADD.FTZ R145, R118, R145 ;  /* 0x0000009176917221 */ /* 0x000fe20000010000 */
[----:B0-----:R-:W-:Y:S01]  /*3e90*/  HFMA2.MMA R165, -RZ, RZ, 0, 4.76837158203125e-07 ;  /* 0x00000008ffa57435 */ /* 0x001fe200000001ff */
[----:B-1----:R-:W-:Y:S01]  /*3ea0*/  FADD.FTZ R147, R119, R168 ;  /* 0x000000a877937221 */ /* 0x002fe20000010000 */
[----:B------:R-:W-:-:S02]  /*3eb0*/  MOV R168, 0x1f ;  /* 0x0000001f00a87802 */ /* 0x000fc40000000f00 */
[----:B------:R-:W-:Y:S02]  /*3ec0*/  MOV R169, 0xffffffff ;  /* 0xffffffff00a97802 */ /* 0x000fe40000000f00 */
[----:B------:R-:W-:Y:S02]  /*3ed0*/  MOV R144, R145 ;  /* 0x0000009100907202 */ /* 0x000fe40000000f00 */
[----:B------:R-:W-:Y:S02]  /*3ee0*/  MOV R116, 0x3f00 ;  /* 0x00003f0000747802 */ /* 0x000fe40000000f00 */
[----:B------:R-:W-:Y:S05]  /*3ef0*/  CALL.REL.NOINC `($__internal_159_$__cuda_sm70_shflsync_bfly_p) ;  /* 0x0000017000007944 */ /* 0x000fea0003c00000 */
[----:B0-----:R-:W-:Y:S01]  /*3f00*/  HFMA2.MMA R165, -RZ, RZ, 0, 4.76837158203125e-07 ;  /* 0x00000008ffa57435 */ /* 0x001fe200000001ff */
[----:B-1----:R-:W-:Y:S02]  /*3f10*/  MOV R118, R168 ;  /* 0x000000a800767202 */ /* 0x002fe40000000f00 */
[----:B------:R-:W-:Y:S02]  /*3f20*/  MOV R144, R147 ;  /* 0x0000009300907202 */ /* 0x000fe40000000f00 */
[----:B------:R-:W-:Y:S02]  /*3f30*/  MOV R168, 0x1f ;  /* 0x0000001f00a87802 */ /* 0x000fe40000000f00 */
[----:B------:R-:W-:-:S02]  /*3f40*/  MOV R169, 0xffffffff ;  /* 0xffffffff00a97802 */ /* 0x000fc40000000f00 */
[----:B------:R-:W-:Y:S02]  /*3f50*/  MOV R116, 0x3f70 ;  /* 0x00003f7000747802 */ /* 0x000fe40000000f00 */
[----:B------:R-:W-:Y:S05]  /*3f60*/  CALL.REL.NOINC `($__internal_159_$__cuda_sm70_shflsync_bfly_p) ;  /* 0x0000010000007944 */ /* 0x000fea0003c00000 */
[----:B------:R-:W-:Y:S01]  /*3f70*/  FADD.FTZ R119, R118, R145 ;  /* 0x0000009176777221 */ /* 0x000fe20000010000 */
[----:B0-----:R-:W-:Y:S01]  /*3f80*/  HFMA2.MMA R165, -RZ, RZ, 0, 9.5367431640625e-07 ;  /* 0x00000010ffa57435 */ /* 0x001fe200000001ff */
[----:B-1----:R-:W-:Y:S01]  /*3f90*/  FADD.FTZ R147, R147, R168 ;  /* 0x000000a893937221 */ /* 0x002fe20000010000 */
[----:B------:R-:W-:Y:S02]  /*3fa0*/  MOV R168, 0x1f ;  /* 0x0000001f00a87802 */ /* 0x000fe40000000f00 */
[----:B------:R-:W-:Y:S02]  /*3fb0*/  MOV R169, 0xffffffff ;  /* 0xffffffff00a97802 */ /* 0x000fe40000000f00 */
[----:B------:R-:W-:Y:S02]  /*3fc0*/  MOV R144, R119 ;  /* 0x0000007700907202 */ /* 0x000fe40000000f00 */
[----:B------:R-:W-:Y:S02]  /*3fd0*/  MOV R116, 0x3ff0 ;  /* 0x00003ff000747802 */ /* 0x000fe40000000f00 */
[----:B------:R-:W-:Y:S05]  /*3fe0*/  CALL.REL.NOINC `($__internal_159_$__cuda_sm70_shflsync_bfly_p) ;  /* 0x0000008000007944 */ /* 0x000fea0003c00000 */
[----:B0-----:R-:W-:Y:S01]  /*3ff0*/  HFMA2.MMA R165, -RZ, RZ, 0, 9.5367431640625e-07 ;  /* 0x00000010ffa57435 */ /* 0x001fe200000001ff */
[----:B-1----:R-:W-:-:S02]  /*4000*/  MOV R166, R168 ;  /* 0x000000a800a67202 */ /* 0x002fc40000000f00 */
[----:B------:R-:W-:Y:S02]  /*4010*/  MOV R144, R147 ;  /* 0x0000009300907202 */ /* 0x000fe40000000f00 */
[----:B------:R-:W-:Y:S02]  /*4020*/  MOV R168, 0x1f ;  /* 0x0000001f00a87802 */ /* 0x000fe40000000f00 */
[----:B------:R-:W-:Y:S02]  /*4030*/  MOV R169, 0xffffffff ;  /* 0xffffffff00a97802 */ /* 0x000fe40000000f00 */
[----:B------:R-:W-:Y:S02]  /*4040*/  MOV R116, 0x4060 ;  /* 0x0000406000747802 */ /* 0x000fe40000000f00 */
[----:B------:R-:W-:Y:S05]  /*4050*/  CALL.REL.NOINC `($__internal_159_$__cuda_sm70_shflsync_bfly_p) ;  /* 0x0000001000007944 */ /* 0x000fea0003c00000 */
[----:B01----:R-:W-:Y:S05]  /*4060*/  BRA `(.L_x_5742) ;  /* 0xffffd28000007947 */ /* 0x003fea000383ffff */
        .weak           $__internal_159_$__cuda_sm70_shflsync_bfly_p
        .type           $__internal_159_$__cuda_sm70_shflsync_bfly_p,@function
        .size           $__internal_159_$__cuda_sm70_shflsync_bfly_p,(.L_x_7337 - $__internal_159_$__cuda_sm70_shflsync_bfly_p)
$__internal_159_$__cuda_sm70_shflsync_bfly_p:
[----:B------:R-:W-:Y:S01]  /*4070*/  HFMA2.MMA R117, -RZ, RZ, 0, 0 ;  /* 0x00000000ff757435 */ /* 0x000fe200000001ff */
[----:B------:R-:W-:Y:S04]  /*4080*/  WARPSYNC R169 ;  /* 0x000000a900007348 */ /* 0x000fe80003800000 */
[----:B------:R0:W1:Y:S01]  /*4090*/  SHFL.BFLY PT, R168, R144, R165, R168 ;  /* 0x0c0000a590a87389 */ /* 0x00006200000e00a8 */
[----:B------:R-:W-:Y:S05]  /*40a0*/  RET.REL.NODEC R116 `(_ZN10layer_norm13ln_bwd_kernelINS_13Kernel_traitsIf6__halffS2_fjLj512ELj1ELj4ELj1ELj16ENS_18Kernel_traits_baseILj512EfS2_fS2_fjLj128EEEEELb1ELb1ELb1ELb1EEEvNS_9BwdParamsE) ;  /* 0xffffbf5074007950 */ /* 0x000fea0003c3ffff */
.L_x_5743:
        /* <DEDUP_REMOVED lines=13> */
.L_x_7337:


//--------------------- .text._ZN10layer_norm13ln_bwd_kernelINS_13Kernel_traitsI6__halfffffjLj512ELj1ELj4ELj1ELj16ENS_18Kernel_traits_baseILj512ES2_ffffjLj128EEEEELb0ELb0ELb0ELb0EEEvNS_9BwdParamsE --------------------------
	.section	.text._ZN10layer_norm13ln_bwd_kernelINS_13Kernel_traitsI6__halfffffjLj512ELj1ELj4ELj1ELj16ENS_18Kernel_traits_baseILj512ES2_ffffjLj128EEEEELb0ELb0ELb0ELb0EEEvNS_9BwdParamsE,"ax",@progbits
	.sectioninfo	@"SHI_REGISTERS=124"
	.align	128
        .global         _ZN10layer_norm13ln_bwd_kernelINS_13Kernel_traitsI6__halfffffjLj512ELj1ELj4ELj1ELj16ENS_18Kernel_traits_baseILj512ES2_ffffjLj128EEEEELb0ELb0ELb0ELb0EEEvNS_9BwdParamsE
        .type           _ZN10layer_norm13ln_bwd_kernelINS_13Kernel_traitsI6__halfffffjLj512ELj1ELj4ELj1ELj16ENS_18Kernel_traits_baseILj512ES2_ffffjLj128EEEEELb0ELb0ELb0ELb0EEEvNS_9BwdParamsE,@function
        .size           _ZN10layer_norm13ln_bwd_kernelINS_13Kernel_traitsI6__halfffffjLj512ELj1ELj4ELj1ELj16ENS_18Kernel_traits_baseILj512ES2_ffffjLj128EEEEELb0ELb0ELb0ELb0EEEvNS_9BwdParamsE,(.L_x_7338 - _ZN10layer_norm13ln_bwd_kernelINS_13Kernel_traitsI6__halfffffjLj512ELj1ELj4ELj1ELj16ENS_18Kernel_traits_baseILj512ES2_ffffjLj128EEEEELb0ELb0ELb0ELb0EEEvNS_9BwdParamsE)
        .other          _ZN10layer_norm13ln_bwd_kernelINS_13Kernel_traitsI6__halfffffjLj512ELj1ELj4ELj1ELj16ENS_18Kernel_traits_baseILj512ES2_ffffjLj128EEEEELb0ELb0ELb0ELb0EEEvNS_9BwdParamsE,@"STO_CUDA_ENTRY STV_DEFAULT"
_ZN10layer_norm13ln_bwd_kernelINS_13Kernel_traitsI6__halfffffjLj512ELj1ELj4ELj1ELj16ENS_18Kernel_traits_baseILj512ES2_ffffjLj128EEEEELb0ELb0ELb0ELb0EEEvNS_9BwdParamsE:
.text._ZN10layer_norm13ln_bwd_kernelINS_13Kernel_traitsI6__halfffffjLj512ELj1ELj4ELj1ELj16ENS_18Kernel_traits_baseILj512ES2_ffffjLj128EEEEELb0ELb0ELb0ELb0EEEvNS_9BwdParamsE:
        /* <DEDUP_REMOVED lines=8> */
[----:B------:R-:W-:Y:S02]  /*0080*/  LEA.HI.SX32 R0, R0, R3, 0x1e ;  /* 0x0000000300007211 */ /* 0x000fe400078ff2ff */
[----:B------:R-:W-:Y:S02]  /*0090*/  MOV R2, R80 ;  /* 0x0000005000027202 */ /* 0x000fe40000000f00 */
[----:B------:R-:W-:-:S02]  /*00a0*/  LOP3.LUT P2, RZ, R0, 0xffffffe0, RZ, 0xc0, !PT ;  /* 0xffffffe000ff7812 */ /* 0x000fc4000784c0ff */
[C---:B------:R-:W-:Y:S02]  /*00b0*/  ISETP.GE.U32.AND P3, PT, R0.reuse, 0x40, PT ;  /* 0x000000400000780c */ /* 0x040fe40003f66070 */
[C---:B------:R-:W-:Y:S02]  /*00c0*/  ISETP.GE.U32.AND P4, PT, R0.reuse, 0x60, PT ;  /* 0x000000600000780c */ /* 0x040fe40003f86070 */
[----:B------:R-:W-:-:S07]  /*00d0*/  ISETP.GE.U32.AND P5, PT, R0, 0x80, PT ;  /* 0x000000800000780c */ /* 0x000fce0003fa6070 */
[----:B------:R-:W-:Y:S02]  /*00e0*/  @P2 LOP3.LUT R2, R80, 0x20, RZ, 0xfc, !PT ;  /* 0x0000002050022812 */ /* 0x000fe400078efcff */
[----:B------:R-:W-:Y:S02]  /*00f0*/  @P3 MOV R5, 0x8 ;  /* 0x0000000800053802 */ /* 0x000fe40000000f00 */
[----:B------:R-:W-:Y:S02]  /*0100*/  @P4 MOV R15, 0x8 ;  /* 0x00000008000f4802 */ /* 0x000fe40000000f00 */
[----:B------:R-:W-:Y:S01]  /*0110*/  @P5 MOV R11, 0x8 ;  /* 0x00000008000b5802 */ /* 0x000fe20000000f00 */
[C---:B------:R-:W-:Y:S01]  /*0120*/  @P3 IMAD.WIDE.U32 R4, R2.reuse, R5, c[0x0][0x1b0] ;  /* 0x00006c0002043625 */ /* 0x040fe200078e0005 */
[----:B------:R-:W-:Y:S02]  /*0130*/  @P3 IADD3 R2, R2, 0x20, RZ ;  /* 0x0000002002023810 */ /* 0x000fe40007ffe0ff */
[----:B------:R-:W-:-:S02]  /*0140*/  @P2 MOV R3, 0x8 ;  /* 0x0000000800032802 */ /* 0x000fc40000000f00 */
[----:B------:R0:W5:Y:S01]  /*0150*/  @P3 LDG.E.64 R6, [R4.64] ;  /* 0x0000000404063981 */ /* 0x000162000c1e1b00 */
[C---:B------:R-:W-:Y:S01]  /*0160*/  @P4 IMAD.WIDE.U32 R14, R2.reuse, R15, c[0x0][0x1b0] ;  /* 0x00006c00020e4625 */ /* 0x040fe200078e000f */
[----:B------:R-:W-:-:S04]  /*0170*/  @P4 IADD3 R2, R2, 0x20, RZ ;  /* 0x0000002002024810 */ /* 0x000fc80007ffe0ff */
[----:B------:R0:W5:Y:S01]  /*0180*/  @P4 LDG.E.64 R8, [R14.64] ;  /* 0x000000040e084981 */ /* 0x000162000c1e1b00 */
[----:B------:R-:W-:-:S04]  /*0190*/  @P5 IMAD.WIDE.U32 R10, R2, R11, c[0x0][0x1b0] ;  /* 0x00006c00020a5625 */ /* 0x000fc800078e000b */
[----:B------:R-:W-:Y:S01]  /*01a0*/  @P2 IMAD.WIDE.U32 R2, R80, R3, c[0x0][0x1b0] ;  /* 0x00006c0050022625 */ /* 0x000fe200078e0003 */
[----:B------:R0:W5:Y:S04]  /*01b0*/  @P5 LDG.E.64 R12, [R10.64] ;  /* 0x000000040a0c5981 */ /* 0x000168000c1e1b00 */
[----:B------:R0:W5:Y:S04]  /*01c0*/  @P2 LDG.E.64 R18, [R2.64] ;  /* 0x0000000402122981 */ /* 0x000168000c1e1b00 */
        /* <DEDUP_REMOVED lines=23> */
[----:B-----5:R-:W-:Y:S01]  /*0340*/  MOV R15, R6 ;  /* 0x00000006000f7202 */ /* 0x020fe20000000f00 */
[----:B------:R-:W-:Y:S01]  /*0350*/  HFMA2.MMA R21, -RZ, RZ, 0, 0 ;  /* 0x00000000ff157435 */ /* 0x000fe200000001ff */
[--C-:B------:R-:W-:Y:S01]  /*0360*/  SHF.R.U64 R14, R6, 0x10, R7.reuse ;  /* 0x00000010060e7819 */ /* 0x100fe20000001207 */
[----:B------:R-:W-:Y:S01]  /*0370*/  HADD2.F32 R79, -RZ, R18.H0_H0 ;  /* 0x20000012ff4f7230 */ /* 0x000fe20000004100 */
[----:B------:R-:W-:Y:S01]  /*0380*/  MOV R0, R7 ;  /* 0x0000000700007202 */ /* 0x000fe20000000f00 */
[----:B------:R-:W-:Y:S01]  /*0390*/  HADD2.F32 R77, -RZ, R19.H0_H0 ;  /* 0x20000013ff4d7230 */ /* 0x000fe20000004100 */
[----:B------:R-:W-:Y:S01]  /*03a0*/  SHF.R.U32.HI R3, RZ, 0x10, R7 ;  /* 0x00000010ff037819 */ /* 0x000fe20000011607 */
[----:B------:R-:W-:Y:S01]  /*03b0*/  HADD2.F32 R15, -RZ, R15.H0_H0 ;  /* 0x2000000fff0f7230 */ /* 0x000fe20000004100 */
[----:B------:R-:W-:Y:S01]  /*03c0*/  MOV R11, R8 ;  /* 0x00000008000b7202 */ /* 0x000fe20000000f00 */
[----:B------:R-:W-:Y:S01]  /*03d0*/  HADD2.F32 R14, -RZ, R14.H0_H0 ;  /* 0x2000000eff0e7230 */ /* 0x000fe20000004100 */
[----:B------:R-:W-:-:S02]  /*03e0*/  SHF.R.U64 R10, R8, 0x10, R9 ;  /* 0x00000010080a7819 */ /* 0x000fc40000001209 */
[----:B------:R-:W-:Y:S01]  /*03f0*/  MOV R2, R9 ;  /* 0x0000000900027202 */ /* 0x000fe20000000f00 */
[----:B------:R-:W-:Y:S01]  /*0400*/  HADD2.F32 R11, -RZ, R11.H0_H0 ;  /* 0x2000000bff0b7230 */ /* 0x000fe20000004100 */
[----:B------:R-:W-:Y:S01]  /*0410*/  SHF.R.U32.HI R8, RZ, 0x10, R9 ;  /* 0x00000010ff087819 */ /* 0x000fe20000011609 */
[----:B------:R-:W-:Y:S01]  /*0420*/  HADD2.F32 R10, -RZ, R10.H0_H0 ;  /* 0x2000000aff0a7230 */ /* 0x000fe20000004100 */
[----:B------:R-:W-:Y:S01]  /*0430*/  MOV R7, R12 ;  /* 0x0000000c00077202 */ /* 0x000fe20000000f00 */
[----:B------:R-:W-:Y:S01]  /*0440*/  HADD2.F32 R9, -RZ, R2.H0_H0 ;  /* 0x20000002ff097230 */ /* 0x000fe20000004100 */
[--C-:B------:R-:W-:Y:S01]  /*0450*/  SHF.R.U64 R6, R12, 0x10, R13.reuse ;  /* 0x000000100c067819 */ /* 0x100fe2000000120d */
[----:B------:R-:W-:Y:S01]  /*0460*/  HADD2.F32 R12, -RZ, R3.H0_H0 ;  /* 0x20000003ff0c7230 */ /* 0x000fe20000004100 */
[----:B------:R-:W-:Y:S01]  /*0470*/  MOV R5, R13 ;  /* 0x0000000d00057202 */ /* 0x000fe20000000f00 */
[----:B------:R-:W-:Y:S01]  /*0480*/  HADD2.F32 R8, -RZ, R8.H0_H0 ;  /* 0x20000008ff087230 */ /* 0x000fe20000004100 */
[----:B------:R-:W-:Y:S01]  /*0490*/  SHF.R.U32.HI R4, RZ, 0x10, R13 ;  /* 0x00000010ff047819 */ /* 0x000fe2000001160d */
[----:B------:R-:W-:Y:S01]  /*04a0*/  HADD2.F32 R13, -RZ, R0.H0_H0 ;  /* 0x20000000ff0d7230 */ /* 0x000fe20000004100 */
[--C-:B------:R-:W-:Y:S01]  /*04b0*/  SHF.R.U64 R17, R18, 0x10, R19.reuse ;  /* 0x0000001012117819 */ /* 0x100fe20000001213 */
[----:B------:R-:W-:Y:S01]  /*04c0*/  HADD2.F32 R7, -RZ, R7.H0_H0 ;  /* 0x20000007ff077230 */ /* 0x000fe20000004100 */
[----:B------:R-:W-:Y:S01]  /*04d0*/  SHF.R.U32.HI R16, RZ, 0x10, R19 ;  /* 0x00000010ff107819 */ /* 0x000fe20000011613 */
[----:B------:R-:W-:-:S02]  /*04e0*/  HADD2.F32 R6, -RZ, R6.H0_H0 ;  /* 0x20000006ff067230 */ /* 0x000fc40000004100 */
[----:B------:R-:W-:Y:S02]  /*04f0*/  HADD2.F32 R5, -RZ, R5.H0_H0 ;  /* 0x20000005ff057230 */ /* 0x000fe40000004100 */
[----:B------:R-:W-:Y:S02]  /*0500*/  HADD2.F32 R4, -RZ, R4.H0_H0 ;  /* 0x20000004ff047230 */ /* 0x000fe40000004100 */
[----:B------:R-:W-:Y:S02]  /*0510*/  HADD2.F32 R3, -RZ, R17.H0_H0 ;  /* 0x20000011ff037230 */ /* 0x000fe40000004100 */
[----:B0-----:R-:W-:Y:S02]  /*0520*/  HADD2.F32 R2, -RZ, R16.H0_H0 ;  /* 0x20000010ff027230 */ /* 0x001fe40000004100 */
.L_x_5764:
[----:B------:R-:W-:Y:S02]  /*0530*/  ISETP.NE.U32.AND P0, PT, RZ, c[0x0][0x1c0], PT ;  /* 0x00007000ff007a0c */ /* 0x000fe40003f05070 */
[----:B------:R-:W-:Y:S02]  /*0540*/  MOV R71, 0x4 ;  /* 0x0000000400477802 */ /* 0x000fe40000000f00 */
[----:B------:R-:W-:-:S02]  /*0550*/  ISETP.NE.AND.EX P0, PT, RZ, c[0x0][0x1c4], PT, P0 ;  /* 0x00007100ff007a0c */ /* 0x000fc40003f05300 */
[----:B------:R-:W-:Y:S01]  /*0560*/  SHF.R.S32.HI R69, RZ, 0x1f, R76 ;  /* 0x0000001fff457819 */ /* 0x000fe2000001144c */
[----:B------:R-:W-:Y:S01]  /*0570*/  IMAD.WIDE R72, R76, R71, c[0x0][0x1a0] ;  /* 0x000068004c487625 */ /* 0x000fe200078e0247 */
[----:B------:R-:W-:-:S03]  /*0580*/  MOV R82, 0x3f800000 ;  /* 0x3f80000000527802 */ /* 0x000fc60000000f00 */
[C---:B------:R-:W-:Y:S02]  /*0590*/  IMAD.WIDE R70, R76.reuse, R71, c[0x0][0x1a8] ;  /* 0x00006a004c467625 */ /* 0x040fe400078e0247 */
[----:B------:R-:W2:Y:S04]  /*05a0*/  LDG.E R72, [R72.64] ;  /* 0x0000000448487981 */ /* 0x000ea8000c1e1900 */
[C---:B------:R-:W-:Y:S01]  /*05b0*/  @P0 LEA R68, P1, R76.reuse, c[0x0][0x1c0], 0x2 ;  /* 0x000070004c440a11 */ /* 0x040fe200078210ff */
[----:B------:R0:W5:Y:S03]  /*05c0*/  LDG.E R91, [R70.64] ;  /* 0x00000004465b7981 */ /* 0x000166000c1e1900 */
[----:B------:R-:W-:-:S05]  /*05d0*/  @P0 LEA.HI.X R69, R76, c[0x0][0x1c4], R69, 0x2, P1 ;  /* 0x000071004c450a11 */ /* 0x000fca00008f1445 */
[----:B------:R0:W5:Y:S01]  /*05e0*/  @P0 LDG.E R82, [R68.64] ;  /* 0x0000000444520981 */ /* 0x000162000c1e1900 */
[----:B------:R-:W-:-:S05]  /*05f0*/  IMAD R0, R76, c[0x0][0x168], RZ ;  /* 0x00005a004c007a24 */ /* 0x000fca00078e02ff */
[----:B------:R-:W-:-:S04]  /*0600*/  SHF.R.S32.HI R75, RZ, 0x1f, R0 ;  /* 0x0000001fff4b7819 */ /* 0x000fc80000011400 */
[----:B------:R-:W-:Y:S01]  /*0610*/  LEA.HI R75, R75, R0, RZ, 0x2 ;  /* 0x000000004b4b7211 */ /* 0x000fe200078f10ff */
[----:B------:R-:W-:Y:S01]  /*0620*/  BSSY B1, `(.L_x_5746) ;  /* 0x0000030000017945 */ /* 0x000fe20003800000 */
[----:B------:R-:W-:Y:S02]  /*0630*/  ISETP.NE.AND P1, PT, R78, RZ, PT ;  /* 0x000000ff4e00720c */ /* 0x000fe40003f25270 */
[----:B------:R-:W-:Y:S02]  /*0640*/  LEA.HI.SX32 R0, R75, R80, 0x1e ;  /* 0x000000504b007211 */ /* 0x000fe400078ff2ff */
[----:B------:R-:W-:Y:S02]  /*0650*/  MOV R119, RZ ;  /* 0x000000ff00777202 */ /* 0x000fe40000000f00 */
        /* <DEDUP_REMOVED lines=16> */
[C---:B--2---:R-:W-:Y:S02]  /*0760*/  FADD.FTZ R90, -R113.reuse, R68 ;  /* 0x00000044715a7221 */ /* 0x044fe40000010100 */
[----:B------:R-:W-:Y:S02]  /*0770*/  FADD.FTZ R98, -R113, R69 ;  /* 0x0000004571627221 */ /* 0x000fe40000010100 */
[C---:B-----5:R-:W-:Y:S02]  /*0780*/  FMUL.FTZ R89, R91.reuse, R90 ;  /* 0x0000005a5b597220 */ /* 0x060fe40000410000 */
[----:B------:R-:W-:Y:S02]  /*0790*/  FMUL.FTZ R90, R91, R98 ;  /* 0x000000625b5a7220 */ /* 0x000fe40000410000 */
[----:B---3--:R-:W-:-:S02]  /*07a0*/  FMUL.FTZ R98, R79, R72 ;  /* 0x000000484f627220 */ /* 0x008fc40000410000 */
[----:B------:R-:W-:Y:S02]  /*07b0*/  FADD.FTZ R70, -R113, R70 ;  /* 0x0000004671467221 */ /* 0x000fe40000010100 */
[----:B------:R-:W-:Y:S02]  /*07c0*/  FMUL.FTZ R107, R3, R73 ;  /* 0x00000049036b7220 */ /* 0x000fe40000410000 */
[----:B------:R-:W-:Y:S02]  /*07d0*/  FADD.FTZ R68, RZ, R98 ;  /* 0x00000062ff447221 */ /* 0x000fe40000010000 */
[----:B------:R-:W-:Y:S02]  /*07e0*/  FFMA.FTZ R69, R89, R98, RZ ;  /* 0x0000006259457223 */ /* 0x000fe400000100ff */
[----:B------:R-:W-:Y:S02]  /*07f0*/  FADD.FTZ R120, -R113, R71 ;  /* 0x0000004771787221 */ /* 0x000fe40000010100 */
[----:B------:R-:W-:-:S02]  /*0800*/  FMUL.FTZ R105, R91, R70 ;  /* 0x000000465b697220 */ /* 0x000fc40000410000 */
[----:B------:R-:W-:Y:S02]  /*0810*/  FMUL.FTZ R118, R77, R74 ;  /* 0x0000004a4d767220 */ /* 0x000fe40000410000 */
[----:B------:R-:W-:Y:S02]  /*0820*/  FADD.FTZ R71, R68, R107 ;  /* 0x0000006b44477221 */ /* 0x000fe40000010000 */
[----:B------:R-:W-:Y:S02]  /*0830*/  FFMA.FTZ R69, R90, R107, R69 ;  /* 0x0000006b5a457223 */ /* 0x000fe40000010045 */
[----:B------:R-:W-:Y:S02]  /*0840*/  FMUL.FTZ R111, R2, R75 ;  /* 0x0000004b026f7220 */ /* 0x000fe40000410000 */
[----:B0-----:R-:W-:Y:S02]  /*0850*/  FMUL.FTZ R116, R91, R120 ;  /* 0x000000785b747220 */ /* 0x001fe40000410000 */
        /* <DEDUP_REMOVED lines=12> */
.L_x_5747:
[----:B0-----:R-:W-:Y:S05]  /*0920*/  BSYNC B1 ;  /* 0x0000000000017941 */ /* 0x001fea0003800000 */
.L_x_5746:
[----:B------:R-:W-:Y:S01]  /*0930*/  BSSY B1, `(.L_x_5748) ;  /* 0x000002a000017945 */ /* 0x000fe20003800000 */
[----:B------:R-:W-:Y:S05]  /*0940*/  @!P3 BRA `(.L_x_5749) ;  /* 0x000002800000b947 */ /* 0x000fea0003800000 */
[----:B------:R-:W-:Y:S01]  /*0950*/  LEA R68, P0, R115, c[0x0][0x188], 0x4 ;  /* 0x0000620073447a11 */ /* 0x000fe200078020ff */
[----:B------:R-:W-:-:S03]  /*0960*/  HFMA2.MMA R72, -RZ, RZ, 0, 9.5367431640625e-07 ;  /* 0x00000010ff487435 */ /* 0x000fc600000001ff */
[----:B------:R-:W-:Y:S02]  /*0970*/  LEA.HI.X R69, R115, c[0x0][0x18c], RZ, 0x4, P0 ;  /* 0x0000630073457a11 */ /* 0x000fe400000f24ff */
[----:B------:R-:W-:-:S04]  /*0980*/  ISETP.NE.U32.AND P0, PT, RZ, c[0x0][0x218], PT ;  /* 0x00008600ff007a0c */ /* 0x000fc80003f05070 */
[----:B------:R-:W2:Y:S01]  /*0990*/  LDG.E.128 R68, [R68.64] ;  /* 0x0000000444447981 */ /* 0x000ea2000c1e1d00 */
[----:B------:R-:W-:Y:S01]  /*09a0*/  IMAD.WIDE.U32 R72, R115, R72, c[0x0][0x208] ;  /* 0x0000820073487625 */ /* 0x000fe200078e0048 */
[----:B------:R-:W-:-:S05]  /*09b0*/  ISETP.NE.AND.EX P0, PT, RZ, c[0x0][0x21c], PT, P0 ;  /* 0x00008700ff007a0c */ /* 0x000fca0003f05300 */
[----:B------:R-:W3:Y:S08]  /*09c0*/  LDG.E.128 R72, [R72.64] ;  /* 0x0000000448487981 */ /* 0x000ef0000c1e1d00 */
        /* <DEDUP_REMOVED lines=32> */
.L_x_5749:
[----:B0-----:R-:W-:Y:S05]  /*0bd0*/  BSYNC B1 ;  /* 0x0000000000017941 */ /* 0x001fea0003800000 */
.L_x_5748:
[----:B------:R-:W-:Y:S01]  /*0be0*/  BSSY B1, `(.L_x_5750) ;  /* 0x000002a000017945 */ /* 0x000fe20003800000 */
[----:B------:R-:W-:Y:S05]  /*0bf0*/  @!P4 BRA `(.L_x_5751) ;  /* 0x000002800000c947 */ /* 0x000fea0003800000 */
[----:B------:R-:W-:Y:S02]  /*0c00*/  LEA R68, P0, R115, c[0x0][0x188], 0x4 ;  /* 0x0000620073447a11 */ /* 0x000fe400078020ff */
[----:B------:R-:W-:-:S02]  /*0c10*/  MOV R72, 0x10 ;  /* 0x0000001000487802 */ /* 0x000fc40000000f00 */
[C---:B------:R-:W-:Y:S02]  /*0c20*/  LEA.HI.X R69, R115.reuse, c[0x0][0x18c], RZ, 0x4, P0 ;  /* 0x0000630073457a11 */ /* 0x040fe400000f24ff */
[----:B------:R-:W-:Y:S01]  /*0c30*/  ISETP.NE.U32.AND P0, PT, RZ, c[0x0][0x218], PT ;  /* 0x00008600ff007a0c */ /* 0x000fe20003f05070 */
[----:B------:R-:W-:-:S03]  /*0c40*/  IMAD.WIDE.U32 R72, R115, R72, c[0x0][0x208] ;  /* 0x0000820073487625 */ /* 0x000fc600078e0048 */
[----:B------:R-:W2:Y:S01]  /*0c50*/  LDG.E.128 R68, [R68.64] ;  /* 0x0000000444447981 */ /* 0x000ea2000c1e1d00 */
[----:B------:R-:W-:-:S03]  /*0c60*/  ISETP.NE.AND.EX P0, PT, RZ, c[0x0][0x21c], PT, P0 ;  /* 0x00008700ff007a0c */ /* 0x000fc60003f05300 */
[----:B------:R-:W3:Y:S10]  /*0c70*/  LDG.E.128 R72, [R72.64] ;  /* 0x0000000448487981 */ /* 0x000ef4000c1e1d00 */
        /* <DEDUP_REMOVED lines=32> */
.L_x_5751:
[----:B0-----:R-:W-:Y:S05]  /*0e80*/  BSYNC B1 ;  /* 0x0000000000017941 */ /* 0x001fea0003800000 */
.L_x_5750:
        /* <DEDUP_REMOVED lines=13> */
[C---:B--2---:R-:W-:Y:S02]  /*0f60*/  FADD.FTZ R88, -R113.reuse, R68 ;  /* 0x0000004471587221 */ /* 0x044fe40000010100 */
[----:B------:R-:W-:Y:S02]  /*0f70*/  FADD.FTZ R92, -R113, R69 ;  /* 0x00000045715c7221 */ /* 0x000fe40000010100 */
[C---:B-----5:R-:W-:Y:S02]  /*0f80*/  FMUL.FTZ R83, R91.reuse, R88 ;  /* 0x000000585b537220 */ /* 0x060fe40000410000 */
[----:B------:R-:W-:Y:S02]  /*0f90*/  FMUL.FTZ R88, R91, R92 ;  /* 0x0000005c5b587220 */ /* 0x000fe40000410000 */
[----:B---3--:R-:W-:Y:S02]  /*0fa0*/  FMUL.FTZ R92, R7, R72 ;  /* 0x00000048075c7220 */ /* 0x008fe40000410000 */
        /* <DEDUP_REMOVED lines=23> */
.L_x_5753:
[----:B0-----:R-:W-:Y:S05]  /*1120*/  BSYNC B1 ;  /* 0x0000000000017941 */ /* 0x001fea0003800000 */
.L_x_5752:
[----:B------:R-:W-:Y:S05]  /*1130*/  BRA.DIV ~URZ, `(.L_x_5754) ;  /* 0x000013727f007947 */ /* 0x000fea000b800000 */
[----:B------:R0:W1:Y:S02]  /*1140*/  SHFL.BFLY PT, R74, R119, 0x1, 0x1f ;  /* 0x0c201f00774a7f89 */ /* 0x00006400000e0000 */
.L_x_5765:
        /* <DEDUP_REMOVED lines=18> */
.L_x_5766:
[----:B---3--:R-:W-:Y:S01]  /*1270*/  FADD.FTZ R113, R113, R74 ;  /* 0x0000004a71717221 */ /* 0x008fe20000010000 */
[----:B------:R-:W-:Y:S01]  /*1280*/  BSSY B1, `(.L_x_5756) ;  /* 0x0000028000017945 */ /* 0x000fe20003800000 */
[----:B--2---:R-:W-:Y:S02]  /*1290*/  FADD.FTZ R68, R68, R75 ;  /* 0x0000004b44447221 */ /* 0x004fe40000010000 */
[----:B-1----:R-:W-:Y:S02]  /*12a0*/  FMUL.FTZ R75, R113, c[0x0][0x1e0] ;  /* 0x00007800714b7a20 */ /* 0x002fe40000410000 */
        /* <DEDUP_REMOVED lines=10> */
[----:B------:R-:W-:Y:S01]  /*1350*/  FFMA.FTZ R120, R116, R74, R75 ;  /* 0x0000004a74787223 */ /* 0x000fe2000001004b */
[----:B------:R-:W-:Y:S01]  /*1360*/  MOV R73, 0x10 ;  /* 0x0000001000497802 */ /* 0x000fe20000000f00 */
[----:B------:R-:W-:-:S02]  /*1370*/  FADD.FTZ R68, R98, -R69 ;  /* 0x8000004562447221 */ /* 0x000fc40000010000 */
[----:B------:R-:W-:Y:S02]  /*1380*/  FADD.FTZ R70, R107, -R70 ;  /* 0x800000466b467221 */ /* 0x000fe40000010000 */
[----:B------:R-:W-:Y:S02]  /*1390*/  FADD.FTZ R72, R118, -R71 ;  /* 0x8000004776487221 */ /* 0x000fe40000010000 */
[----:B------:R-:W-:Y:S02]  /*13a0*/  FADD.FTZ R120, R111, -R120 ;  /* 0x800000786f787221 */ /* 0x000fe40000010000 */
[C---:B-----5:R-:W-:Y:S02]  /*13b0*/  FMUL.FTZ R69, R91.reuse, R68 ;  /* 0x000000445b457220 */ /* 0x060fe40000410000 */
        /* <DEDUP_REMOVED lines=12> */
[----:B------:R-:W-:Y:S01]  /*1480*/  SEL R59, R72, R59, P1 ;  /* 0x0000003b483b7207 */ /* 0x000fe20000800000 */
[----:B------:R-:W-:-:S02]  /*1490*/  FMUL.FTZ R70, R71, R82 ;  /* 0x0000005247467220 */ /* 0x000fc40000410000 */
[----:B------:R-:W-:-:S04]  /*14a0*/  @P1 IMAD.WIDE.U32 R120, R0, R73, c[0x0][0x258] ;  /* 0x0000960000781625 */ /* 0x000fc800078e0049 */
[----:B------:R-:W-:Y:S01]  /*14b0*/  FMUL.FTZ R71, R72, R82 ;  /* 0x0000005248477220 */ /* 0x000fe20000410000 */
[----:B------:R1:W-:Y:S01]  /*14c0*/  @P1 STG.E.128 [R120.64], R56 ;  /* 0x0000003878001986 */ /* 0x0003e2000c101d04 */
[C---:B------:R-:W-:Y:S01]  /*14d0*/  IMAD.WIDE.U32 R72, R0.reuse, R73, c[0x0][0x248] ;  /* 0x0000920000487625 */ /* 0x040fe200078e0049 */
[----:B------:R-:W-:-:S04]  /*14e0*/  IADD3 R0, R0, 0x20, RZ ;  /* 0x0000002000007810 */ /* 0x000fc80007ffe0ff */
[----:B------:R1:W-:Y:S03]  /*14f0*/  STG.E.128 [R72.64], R68 ;  /* 0x0000004448007986 */ /* 0x0003e6000c101d04 */
.L_x_5757:
[----:B------:R-:W-:Y:S05]  /*1500*/  BSYNC B1 ;  /* 0x0000000000017941 */ /* 0x000fea0003800000 */
.L_x_5756:
[----:B------:R-:W-:Y:S01]  /*1510*/  BSSY B1, `(.L_x_5758) ;  /* 0x0000024000017945 */ /* 0x000fe20003800000 */
[----:B------:R-:W-:Y:S05]  /*1520*/  @!P3 BRA `(.L_x_5759) ;  /* 0x000002200000b947 */ /* 0x000fea0003800000 */
[----:B------:R-:W-:Y:S01]  /*1530*/  ISETP.NE.U32.AND P0, PT, RZ, c[0x0][0x218], PT ;  /* 0x00008600ff007a0c */ /* 0x000fe20003f05070 */
[-CC-:B-1----:R-:W-:Y:S01]  /*1540*/  FFMA.FTZ R69, R87, R74.reuse, R75.reuse ;  /* 0x0000004a57457223 */ /* 0x182fe2000001004b */
[----:B------:R-:W-:Y:S01]  /*1550*/  ISETP.NE.U32.AND P1, PT, RZ, c[0x0][0x258], PT ;  /* 0x00009600ff007a0c */ /* 0x000fe20003f25070 */
[-CC-:B------:R-:W-:Y:S01]  /*1560*/  FFMA.FTZ R70, R84, R74.reuse, R75.reuse ;  /* 0x0000004a54467223 */ /* 0x180fe2000001004b */
[----:B------:R-:W-:Y:S01]  /*1570*/  ISETP.NE.AND.EX P0, PT, RZ, c[0x0][0x21c], PT, P0 ;  /* 0x00008700ff007a0c */ /* 0x000fe20003f05300 */
[-CC-:B------:R-:W-:Y:S01]  /*1580*/  FFMA.FTZ R71, R101, R74.reuse, R75.reuse ;  /* 0x0000004a65477223 */ /* 0x180fe2000001004b */
[----:B------:R-:W-:Y:S01]  /*1590*/  ISETP.NE.AND.EX P1, PT, RZ, c[0x0][0x25c], PT, P1 ;  /* 0x00009700ff007a0c */ /* 0x000fe20003f25310 */
[----:B------:R-:W-:Y:S01]  /*15a0*/  FFMA.FTZ R120, R112, R74, R75 ;  /* 0x0000004a70787223 */ /* 0x000fe2000001004b */
[----:B------:R-:W-:Y:S01]  /*15b0*/  HFMA2.MMA R73, -RZ, RZ, 0, 9.5367431640625e-07 ;  /* 0x00000010ff497435 */ /* 0x000fe200000001ff */
        /* <DEDUP_REMOVED lines=25> */
.L_x_5759:
[----:B------:R-:W-:Y:S05]  /*1750*/  BSYNC B1 ;  /* 0x0000000000017941 */ /* 0x000fea0003800000 */
.L_x_5758:
        /* <DEDUP_REMOVED lines=12> */
[----:B------:R-:W-:Y:S02]  /*1820*/  FADD.FTZ R72, R110, -R71 ;  /* 0x800000476e487221 */ /* 0x000fe40000010000 */
[----:B------:R-:W-:Y:S01]  /*1830*/  FADD.FTZ R120, R106, -R73 ;  /* 0x800000496a787221 */ /* 0x000fe20000010000 */
[----:B------:R-:W-:Y:S01]  /*1840*/  MOV R73, 0x10 ;  /* 0x0000001000497802 */ /* 0x000fe20000000f00 */
        /* <DEDUP_REMOVED lines=21> */
.L_x_5761:
[----:B------:R-:W-:Y:S05]  /*19a0*/  BSYNC B1 ;  /* 0x0000000000017941 */ /* 0x000fea0003800000 */
.L_x_5760:
        /* <DEDUP_REMOVED lines=14> */
[----:B------:R-:W-:Y:S01]  /*1a90*/  HFMA2.MMA R75, -RZ, RZ, 0, 9.5367431640625e-07 ;  /* 0x00000010ff4b7435 */ /* 0x000fe200000001ff */
        /* <DEDUP_REMOVED lines=15> */
[----:B------:R-:W-:Y:S02]  /*1b90*/  FMUL.FTZ R71, R74, R82 ;  /* 0x000000524a477220 */ /* 0x000fe40000410000 */
[----:B------:R-:W-:-:S04]  /*1ba0*/  @P1 IMAD.WIDE.U32 R72, R0, R75, c[0x0][0x258] ;  /* 0x0000960000481625 */ /* 0x000fc800078e004b */
[----:B------:R-:W-:Y:S01]  /*1bb0*/  IMAD.WIDE.U32 R74, R0, R75, c[0x0][0x248] ;  /* 0x00009200004a7625 */ /* 0x000fe200078e004b */
[----:B------:R1:W-:Y:S04]  /*1bc0*/  @P1 STG.E.128 [R72.64], R56 ;  /* 0x0000003848001986 */ /* 0x0003e8000c101d04 */
[----:B------:R1:W-:Y:S02]  /*1bd0*/  STG.E.128 [R74.64], R68 ;  /* 0x000000444a007986 */ /* 0x0003e4000c101d04 */
.L_x_5763:
[----:B------:R-:W-:Y:S05]  /*1be0*/  BSYNC B1 ;  /* 0x0000000000017941 */ /* 0x000fea0003800000 */
.L_x_5762:
[----:B-1----:R-:W-:-:S04]  /*1bf0*/  MOV R69, c[0x0][0x160] ;  /* 0x0000580000457a02 */ /* 0x002fc80000000f00 */
[----:B------:R-:W-:-:S04]  /*1c00*/  LEA R76, R69, R76, 0x2 ;  /* 0x0000004c454c7211 */ /* 0x000fc800078e10ff */
[----:B------:R-:W-:-:S13]  /*1c10*/  ISETP.GE.AND P0, PT, R76, c[0x0][0x164], PT ;  /* 0x000059004c007a0c */ /* 0x000fda0003f06270 */
[----:B0----5:R-:W-:Y:S01]  /*1c20*/  @P0 CALL.REL.NOINC `(.L_x_5745) ;  /* 0x0000001000000944 */ /* 0x021fe20003c00000 */
[----:B------:R-:W-:Y:S05]  /*1c30*/  BRA `(.L_x_5764) ;  /* 0xffffe8f000007947 */ /* 0x000fea000383ffff */
.L_x_5745:
[----:B0-----:R-:W-:Y:S05]  /*1c40*/  BSYNC B0 ;  /* 0x0000000000007941 */ /* 0x001fea0003800000 */
.L_x_5744:
[----:B------:R-:W0:Y:S01]  /*1c50*/  S2R R48, SR_TID.X ;  /* 0x0000000000307919 */ /* 0x000e220000002100 */
[----:B------:R-:W-:Y:S03]  /*1c60*/  WARPSYNC 0xffffffff ;  /* 0xffffffff00007948 */ /* 0x000fe60003800000 */
[----:B-----5:R-:W1:Y:S01]  /*1c70*/  S2R R19, SR_CTAID.X ;  /* 0x0000000000137919 */ /* 0x020e620000002500 */
[C---:B0-----:R-:W-:Y:S02]  /*1c80*/  SHF.L.U32 R0, R48.reuse, 0x2, RZ ;  /* 0x0000000230007819 */ /* 0x041fe400000006ff */
[----:B------:R-:W-:Y:S02]  /*1c90*/  IADD3 R18, -R48, 0x7f, RZ ;  /* 0x0000007f30127810 */ /* 0x000fe40007ffe1ff */
[----:B------:R-:W-:-:S04]  /*1ca0*/  LOP3.LUT R0, R0, 0xfffff80, RZ, 0xc0, !PT ;  /* 0x0fffff8000007812 */ /* 0x000fc800078ec0ff */
[----:B------:R-:W-:-:S05]  /*1cb0*/  LOP3.LUT R0, R0, 0x1f, R81, 0xf8, !PT ;  /* 0x0000001f00007812 */ /* 0x000fca00078ef851 */
[----:B------:R0:W-:Y:S04]  /*1cc0*/  STS.128 [R0.X16], R32 ;  /* 0x0000002000007388 */ /* 0x0001e8000000cc00 */
[----:B------:R-:W-:Y:S04]  /*1cd0*/  STS.128 [R0.X16+0x200], R44 ;  /* 0x0002002c00007388 */ /* 0x000fe8000000cc00 */
[----:B------:R-:W-:Y:S04]  /*1ce0*/  STS.128 [R0.X16+0x400], R36 ;  /* 0x0004002400007388 */ /* 0x000fe8000000cc00 */
[----:B------:R-:W-:Y:S04]  /*1cf0*/  STS.128 [R0.X16+0x600], R40 ;  /* 0x0006002800007388 */ /* 0x000fe8000000cc00 */
[----:B------:R-:W-:Y:S01]  /*1d00*/  BAR.SYNC.DEFER_BLOCKING 0x0 ;  /* 0x0000000000007b1d */ /* 0x000fe20000010000 */
[----:B0-----:R-:W-:Y:S01]  /*1d10*/  IADD3 R32, R18, c[0x0][0x168], RZ ;  /* 0x00005a0012207a10 */ /* 0x001fe20007ffe0ff */
[----:B-1----:R-:W-:-:S03]  /*1d20*/  IMAD R33, R19, c[0x0][0x168], RZ ;  /* 0x00005a0013217a24 */ /* 0x002fc600078e02ff */
        /* <DEDUP_REMOVED lines=33> */
[----:B------:R-:W-:Y:S01]  /*1f40*/  STS.128 [R0.X16], R20 ;  /* 0x0000001400007388 */ /* 0x000fe2000000cc00 */
[----:B-1----:R-:W-:-:S03]  /*1f50*/  FADD.FTZ R15, R2, R15 ;  /* 0x0000000f020f7221 */ /* 0x002fc60000010000 */
[----:B------:R-:W-:Y:S01]  /*1f60*/  STS.128 [R0.X16+0x200], R52 ;  /* 0x0002003400007388 */ /* 0x000fe2000000cc00 */
[----:B--2---:R-:W-:-:S03]  /*1f70*/  FADD.FTZ R11, R3, R14 ;  /* 0x0000000e030b7221 */ /* 0x004fc60000010000 */
[----:B------:R0:W-:Y:S01]  /*1f80*/  STS.128 [R0.X16+0x400], R24 ;  /* 0x0004001800007388 */ /* 0x0001e2000000cc00 */
[----:B---3--:R-:W-:-:S03]  /*1f90*/  FADD.FTZ R17, R4, R17 ;  /* 0x0000001104117221 */ /* 0x008fc60000010000 */
[----:B------:R-:W-:Y:S01]  /*1fa0*/  STS.128 [R0.X16+0x600], R28 ;  /* 0x0006001c00007388 */ /* 0x000fe2000000cc00 */
        /* <DEDUP_REMOVED lines=8> */
[----:B------:R-:W-:Y:S01]  /*2030*/  IADD3.X R37, R8, c[0x0][0x22c], RZ, P4, !PT ;  /* 0x00008b0008257a10 */ /* 0x000fe200027fe4ff */
[----:B------:R-:W0:Y:S01]  /*2040*/  LDS R18, [R48.X4] ;  /* 0x0000000030127984 */ /* 0x000e220000004800 */
[----:B------:R-:W-:-:S02]  /*2050*/  @P3 MOV R2, R14 ;  /* 0x0000000e00023202 */ /* 0x000fc40000000f00 */
[----:B------:R-:W-:Y:S01]  /*2060*/  @P3 MOV R4, R12 ;  /* 0x0000000c00043202 */ /* 0x000fe20000000f00 */
[----:B------:R-:W1:Y:S01]  /*2070*/  LDS R21, [R48.X4+0x800] ;  /* 0x0008000030157984 */ /* 0x000e620000004800 */
[----:B------:R-:W-:Y:S02]  /*2080*/  @P3 IADD3 R14, P4, R14, 0x200, RZ ;  /* 0x000002000e0e3810 */ /* 0x000fe40007f9e0ff */
[-C--:B------:R-:W-:Y:S01]  /*2090*/  @P3 MOV R3, R37.reuse ;  /* 0x0000002500033202 */ /* 0x080fe20000000f00 */
[----:B------:R-:W2:Y:S01]  /*20a0*/  LDS R19, [R48.X4+0x200] ;  /* 0x0002000030137984 */ /* 0x000ea20000004800 */
[----:B------:R-:W-:Y:S02]  /*20b0*/  @P3 IADD3.X R37, RZ, R37, RZ, P4, !PT ;  /* 0x00000025ff253210 */ /* 0x000fe400027fe4ff */
[----:B------:R-:W-:Y:S01]  /*20c0*/  @P2 MOV R6, R14 ;  /* 0x0000000e00062202 */ /* 0x000fe20000000f00 */
[----:B------:R-:W3:Y:S01]  /*20d0*/  LDS R20, [R48.X4+0x400] ;  /* 0x0004000030147984 */ /* 0x000ee20000004800 */
[----:B------:R-:W-:-:S03]  /*20e0*/  @P2 IADD3 R14, P4, R14, 0x200, RZ ;  /* 0x000002000e0e2810 */ /* 0x000fc60007f9e0ff */
        /* <DEDUP_REMOVED lines=60> */
.L_x_5754:
[----:B------:R-:W-:Y:S01]  /*24b0*/  HFMA2.MMA R72, -RZ, RZ, 0, 5.9604644775390625e-08 ;  /* 0x00000001ff487435 */ /* 0x000fe200000001ff */
[----:B------:R-:W-:-:S02]  /*24c0*/  MOV R73, R119 ;  /* 0x0000007700497202 */ /* 0x000fc40000000f00 */
[----:B------:R-:W-:Y:S02]  /*24d0*/  MOV R71, 0x1f ;  /* 0x0000001f00477802 */ /* 0x000fe40000000f00 */
[----:B------:R-:W-:Y:S02]  /*24e0*/  MOV R70, 0xffffffff ;  /* 0xffffffff00467802 */ /* 0x000fe40000000f00 */
[----:B------:R-:W-:Y:S02]  /*24f0*/  MOV R68, 0x2510 ;  /* 0x0000251000447802 */ /* 0x000fe40000000f00 */
[----:B-----5:R-:W-:Y:S05]  /*2500*/  CALL.REL.NOINC `($__internal_160_$__cuda_sm70_shflsync_bfly_p) ;  /* 0x0000046000007944 */ /* 0x020fea0003c00000 */
[----:B-1----:R-:W-:Y:S01]  /*2510*/  MOV R74, R70 ;  /* 0x00000046004a7202 */ /* 0x002fe20000000f00 */
[----:B0-----:R-:W-:Y:S05]  /*2520*/  BRA `(.L_x_5765) ;  /* 0xffffec2000007947 */ /* 0x001fea000383ffff */
.L_x_5755:
[----:B------:R-:W-:Y:S01]  /*2530*/  HFMA2.MMA R72, -RZ, RZ, 0, 5.9604644775390625e-08 ;  /* 0x00000001ff487435 */ /* 0x000fe200000001ff */
[----:B------:R-:W-:Y:S02]  /*2540*/  MOV R73, R117 ;  /* 0x0000007500497202 */ /* 0x000fe40000000f00 */
[----:B------:R-:W-:Y:S02]  /*2550*/  MOV R71, 0x1f ;  /* 0x0000001f00477802 */ /* 0x000fe40000000f00 */
[----:B------:R-:W-:-:S02]  /*2560*/  MOV R70, 0xffffffff ;  /* 0xffffffff00467802 */ /* 0x000fc40000000f00 */
[----:B------:R-:W-:Y:S02]  /*2570*/  MOV R68, 0x2590 ;  /* 0x0000259000447802 */ /* 0x000fe40000000f00 */
[----:B01---5:R-:W-:Y:S05]  /*2580*/  CALL.REL.NOINC `($__internal_160_$__cuda_sm70_shflsync_bfly_p) ;  /* 0x000003e000007944 */ /* 0x023fea0003c00000 */
[----:B------:R-:W-:Y:S01]  /*2590*/  FADD.FTZ R119, R74, R119 ;  /* 0x000000774a777221 */ /* 0x000fe20000010000 */
[----:B0-----:R-:W-:Y:S01]  /*25a0*/  HFMA2.MMA R72, -RZ, RZ, 0, 1.1920928955078125e-07 ;  /* 0x00000002ff487435 */ /* 0x001fe200000001ff */
[----:B-1----:R-:W-:Y:S01]  /*25b0*/  FADD.FTZ R117, R117, R70 ;  /* 0x0000004675757221 */ /* 0x002fe20000010000 */
[----:B------:R-:W-:Y:S02]  /*25c0*/  MOV R71, 0x1f ;  /* 0x0000001f00477802 */ /* 0x000fe40000000f00 */
[----:B------:R-:W-:Y:S02]  /*25d0*/  MOV R70, 0xffffffff ;  /* 0xffffffff00467802 */ /* 0x000fe40000000f00 */
[----:B------:R-:W-:Y:S02]  /*25e0*/  MOV R73, R119 ;  /* 0x0000007700497202 */ /* 0x000fe40000000f00 */
[----:B------:R-:W-:Y:S02]  /*25f0*/  MOV R68, 0x2610 ;  /* 0x0000261000447802 */ /* 0x000fe40000000f00 */
[----:B------:R-:W-:Y:S05]  /*2600*/  CALL.REL.NOINC `($__internal_160_$__cuda_sm70_shflsync_bfly_p) ;  /* 0x0000036000007944 */ /* 0x000fea0003c00000 */
[----:B0-----:R-:W-:Y:S01]  /*2610*/  HFMA2.MMA R72, -RZ, RZ, 0, 1.1920928955078125e-07 ;  /* 0x00000002ff487435 */ /* 0x001fe200000001ff */
[----:B-1----:R-:W-:-:S02]  /*2620*/  MOV R74, R70 ;  /* 0x00000046004a7202 */ /* 0x002fc40000000f00 */
[----:B------:R-:W-:Y:S02]  /*2630*/  MOV R73, R117 ;  /* 0x0000007500497202 */ /* 0x000fe40000000f00 */
[----:B------:R-:W-:Y:S02]  /*2640*/  MOV R71, 0x1f ;  /* 0x0000001f00477802 */ /* 0x000fe40000000f00 */
[----:B------:R-:W-:Y:S02]  /*2650*/  MOV R70, 0xffffffff ;  /* 0xffffffff00467802 */ /* 0x000fe40000000f00 */
[----:B------:R-:W-:Y:S02]  /*2660*/  MOV R68, 0x2680 ;  /* 0x0000268000447802 */ /* 0x000fe40000000f00 */
[----:B------:R-:W-:Y:S05]  /*2670*/  CALL.REL.NOINC `($__internal_160_$__cuda_sm70_shflsync_bfly_p) ;  /* 0x000002f000007944 */ /* 0x000fea0003c00000 */
[----:B------:R-:W-:Y:S01]  /*2680*/  FADD.FTZ R119, R74, R119 ;  /* 0x000000774a777221 */ /* 0x000fe20000010000 */
[----:B0-----:R-:W-:Y:S01]  /*2690*/  HFMA2.MMA R72, -RZ, RZ, 0, 2.384185791015625e-07 ;  /* 0x00000004ff487435 */ /* 0x001fe200000001ff */
[----:B-1----:R-:W-:Y:S01]  /*26a0*/  FADD.FTZ R117, R117, R70 ;  /* 0x0000004675757221 */ /* 0x002fe20000010000 */
[----:B------:R-:W-:Y:S02]  /*26b0*/  MOV R71, 0x1f ;  /* 0x0000001f00477802 */ /* 0x000fe40000000f00 */
[----:B------:R-:W-:-:S02]  /*26c0*/  MOV R70, 0xffffffff ;  /* 0xffffffff00467802 */ /* 0x000fc40000000f00 */
[----:B------:R-:W-:Y:S02]  /*26d0*/  MOV R73, R119 ;  /* 0x0000007700497202 */ /* 0x000fe40000000f00 */
[----:B------:R-:W-:Y:S02]  /*26e0*/  MOV R68, 0x2700 ;  /* 0x0000270000447802 */ /* 0x000fe40000000f00 */
[----:B------:R-:W-:Y:S05]  /*26f0*/  CALL.REL.NOINC `($__internal_160_$__cuda_sm70_shflsync_bfly_p) ;  /* 0x0000027000007944 */ /* 0x000fea0003c00000 */
[----:B0-----:R-:W-:Y:S01]  /*2700*/  HFMA2.MMA R72, -RZ, RZ, 0, 2.384185791015625e-07 ;  /* 0x00000004ff487435 */ /* 0x001fe200000001ff */
[----:B-1----:R-:W-:Y:S02]  /*2710*/  MOV R74, R70 ;  /* 0x00000046004a7202 */ /* 0x002fe40000000f00 */
[----:B------:R-:W-:Y:S02]  /*2720*/  MOV R73, R117 ;  /* 0x0000007500497202 */ /* 0x000fe40000000f00 */
[----:B------:R-:W-:Y:S02]  /*2730*/  MOV R71, 0x1f ;  /* 0x0000001f00477802 */ /* 0x000fe40000000f00 */
[----:B------:R-:W-:Y:S02]  /*2740*/  MOV R70, 0xffffffff ;  /* 0xffffffff00467802 */ /* 0x000fe40000000f00 */
[----:B------:R-:W-:-:S02]  /*2750*/  MOV R68, 0x2770 ;  /* 0x0000277000447802 */ /* 0x000fc40000000f00 */
[----:B------:R-:W-:Y:S05]  /*2760*/  CALL.REL.NOINC `($__internal_160_$__cuda_sm70_shflsync_bfly_p) ;  /* 0x0000020000007944 */ /* 0x000fea0003c00000 */
[----:B------:R-:W-:Y:S01]  /*2770*/  FADD.FTZ R119, R74, R119 ;  /* 0x000000774a777221 */ /* 0x000fe20000010000 */
[----:B0-----:R-:W-:Y:S01]  /*2780*/  HFMA2.MMA R72, -RZ, RZ, 0, 4.76837158203125e-07 ;  /* 0x00000008ff487435 */ /* 0x001fe200000001ff */
[----:B-1----:R-:W-:Y:S01]  /*2790*/  FADD.FTZ R75, R117, R70 ;  /* 0x00000046754b7221 */ /* 0x002fe20000010000 */
[----:B------:R-:W-:-:S02]  /*27a0*/  MOV R71, 0x1f ;  /* 0x0000001f00477802 */ /* 0x000fc40000000f00 */
[----:B------:R-:W-:Y:S02]  /*27b0*/  MOV R70, 0xffffffff ;  /* 0xffffffff00467802 */ /* 0x000fe40000000f00 */
[----:B------:R-:W-:Y:S02]  /*27c0*/  MOV R73, R119 ;  /* 0x0000007700497202 */ /* 0x000fe40000000f00 */
[----:B------:R-:W-:Y:S02]  /*27d0*/  MOV R68, 0x27f0 ;  /* 0x000027f000447802 */ /* 0x000fe40000000f00 */
[----:B------:R-:W-:Y:S05]  /*27e0*/  CALL.REL.NOINC `($__internal_160_$__cuda_sm70_shflsync_bfly_p) ;  /* 0x0000018000007944 */ /* 0x000fea0003c00000 */
[----:B0-----:R-:W-:Y:S01]  /*27f0*/  HFMA2.MMA R72, -RZ, RZ, 0, 4.76837158203125e-07 ;  /* 0x00000008ff487435 */ /* 0x001fe200000001ff */
[----:B-1----:R-:W-:Y:S02]  /*2800*/  MOV R74, R70 ;  /* 0x00000046004a7202 */ /* 0x002fe40000000f00 */
[----:B------:R-:W-:Y:S02]  /*2810*/  MOV R73, R75 ;  /* 0x0000004b00497202 */ /* 0x000fe40000000f00 */
[----:B------:R-:W-:Y:S02]  /*2820*/  MOV R71, 0x1f ;  /* 0x0000001f00477802 */ /* 0x000fe40000000f00 */
[----:B------:R-:W-:-:S02]  /*2830*/  MOV R70, 0xffffffff ;  /* 0xffffffff00467802 */ /* 0x000fc40000000f00 */
[----:B------:R-:W-:Y:S02]  /*2840*/  MOV R68, 0x2860 ;  /* 0x0000286000447802 */ /* 0x000fe40000000f00 */
[----:B------:R-:W-:Y:S05]  /*2850*/  CALL.REL.NOINC `($__internal_160_$__cuda_sm70_shflsync_bfly_p) ;  /* 0x0000011000007944 */ /* 0x000fea0003c00000 */
[----:B------:R-:W-:Y:S01]  /*2860*/  FADD.FTZ R74, R74, R119 ;  /* 0x000000774a4a7221 */ /* 0x000fe20000010000 */
[----:B0-----:R-:W-:Y:S01]  /*2870*/  HFMA2.MMA R72, -RZ, RZ, 0, 9.5367431640625e-07 ;  /* 0x00000010ff487435 */ /* 0x001fe200000001ff */
[----:B-1----:R-:W-:Y:S01]  /*2880*/  FADD.FTZ R75, R75, R70 ;  /* 0x000000464b4b7221 */ /* 0x002fe20000010000 */
[----:B------:R-:W-:Y:S02]  /*2890*/  MOV R71, 0x1f ;  /* 0x0000001f00477802 */ /* 0x000fe40000000f00 */
[----:B------:R-:W-:Y:S02]  /*28a0*/  MOV R70, 0xffffffff ;  /* 0xffffffff00467802 */ /* 0x000fe40000000f00 */
[----:B------:R-:W-:Y:S02]  /*28b0*/  MOV R73, R74 ;  /* 0x0000004a00497202 */ /* 0x000fe40000000f00 */
[----:B------:R-:W-:Y:S02]  /*28c0*/  MOV R68, 0x28e0 ;  /* 0x000028e000447802 */ /* 0x000fe40000000f00 */
[----:B------:R-:W-:Y:S05]  /*28d0*/  CALL.REL.NOINC `($__internal_160_$__cuda_sm70_shflsync_bfly_p) ;  /* 0x0000009000007944 */ /* 0x000fea0003c00000 */
[----:B0-----:R-:W-:Y:S01]  /*28e0*/  HFMA2.MMA R72, -RZ, RZ, 0, 9.5367431640625e-07 ;  /* 0x00000010ff487435 */ /* 0x001fe200000001ff */
[----:B-1----:R-:W-:-:S02]  /*28f0*/  MOV R113, R70 ;  /* 0x0000004600717202 */ /* 0x002fc40000000f00 */
[----:B------:R-:W-:Y:S02]  /*2900*/  MOV R73, R75 ;  /* 0x0000004b00497202 */ /* 0x000fe40000000f00 */
[----:B------:R-:W-:Y:S02]  /*2910*/  MOV R71, 0x1f ;  /* 0x0000001f00477802 */ /* 0x000fe40000000f00 */
[----:B------:R-:W-:Y:S02]  /*2920*/  MOV R70, 0xffffffff ;  /* 0xffffffff00467802 */ /* 0x000fe40000000f00 */
[----:B------:R-:W-:Y:S02]  /*2930*/  MOV R68, 0x2950 ;  /* 0x0000295000447802 */ /* 0x000fe40000000f00 */
[----:B------:R-:W-:Y:S05]  /*2940*/  CALL.REL.NOINC `($__internal_160_$__cuda_sm70_shflsync_bfly_p) ;  /* 0x0000002000007944 */ /* 0x000fea0003c00000 */
[----:B-1----:R-:W-:Y:S01]  /*2950*/  MOV R68, R70 ;  /* 0x0000004600447202 */ /* 0x002fe20000000f00 */
[----:B0-----:R-:W-:Y:S05]  /*2960*/  BRA `(.L_x_5766) ;  /* 0xffffe90000007947 */ /* 0x001fea000383ffff */
        .weak           $__internal_160_$__cuda_sm70_shflsync_bfly_p
        .type           $__internal_160_$__cuda_sm70_shflsync_bfly_p,@function
        .size           $__internal_160_$__cuda_sm70_shflsync_bfly_p,(.L_x_7338 - $__internal_160_$__cuda_sm70_shflsync_bfly_p)
$__internal_160_$__cuda_sm70_shflsync_bfly_p:
[----:B------:R-:W-:Y:S01]  /*2970*/  HFMA2.MMA R69, -RZ, RZ, 0, 0 ;  /* 0x00000000ff457435 */ /* 0x000fe200000001ff */
[----:B------:R-:W-:Y:S04]  /*2980*/  WARPSYNC R70 ;  /* 0x0000004600007348 */ /* 0x000fe80003800000 */
[----:B------:R0:W1:Y:S01]  /*2990*/  SHFL.BFLY PT, R70, R73, R72, R71 ;  /* 0x0c00004849467389 */ /* 0x00006200000e0047 */
[----:B------:R-:W-:Y:S05]  /*29a0*/  RET.REL.NODEC R68 `(_ZN10layer_norm13ln_bwd_kernelINS_13Kernel_traitsI6__halfffffjLj512ELj1ELj4ELj1ELj16ENS_18Kernel_traits_baseILj512ES2_ffffjLj128EEEEELb0ELb0ELb0ELb0EEEvNS_9BwdParamsE) ;  /* 0xffffd65044007950 */ /* 0x000fea0003c3ffff */
.L_x_5767:
        /* <DEDUP_REMOVED lines=13> */
.L_x_7338:


//--------------------- .text._ZN10layer_norm13ln_bwd_kernelINS_13Kernel_traitsI6__halfffffjLj512ELj1ELj4ELj1ELj16ENS_18Kernel_traits_baseILj512ES2_ffffjLj128EEEEELb0ELb0ELb0ELb1EEEvNS_9BwdParamsE --------------------------
	.section	.text._ZN10layer_norm13ln_bwd_kernelINS_13Kernel_traitsI6__halfffffjLj512ELj1ELj4ELj1ELj16ENS_18Kernel_traits_baseILj512ES2_ffffjLj128EEEEELb0ELb0ELb0ELb1EEEvNS_9BwdParamsE,"ax",@progbits
	.sectioninfo	@"SHI_REGISTERS=124"
	.align	128
        .global         _ZN10layer_norm13ln_bwd_kernelINS_13Kernel_traitsI6__halfffffjLj512ELj1ELj4ELj1ELj16ENS_18Kernel_traits_baseILj512ES2_ffffjLj128EEEEELb0ELb0ELb0ELb1EEEvNS_9BwdParamsE
        .type           _ZN10layer_norm13ln_bwd_kernelINS_13Kernel_traitsI6__halfffffjLj512ELj1ELj4ELj1ELj16ENS_18Kernel_traits_baseILj512ES2_ffffjLj128EEEEELb0ELb0ELb0ELb1EEEvNS_9BwdParamsE,@function
        .size           _ZN10layer_norm13ln_bwd_kernelINS_13Kernel_traitsI6__halfffffjLj512ELj1ELj4ELj1ELj16ENS_18Kernel_traits_baseILj512ES2_ffffjLj128EEEEELb0ELb0ELb0ELb1EEEvNS_9BwdParamsE,(.L_x_7339 - _ZN10layer_norm13ln_bwd_kernelINS_13Kernel_traitsI6__halfffffjLj512ELj1ELj4ELj1ELj16ENS_18Kernel_traits_baseILj512ES2_ffffjLj128EEEEELb0ELb0ELb0ELb1EEEvNS_9BwdParamsE)
        .other          _ZN10layer_norm13ln_bwd_kernelINS_13Kernel_traitsI6__halfffffjLj512ELj1ELj4ELj1ELj16ENS_18Kernel_traits_baseILj512ES2_ffffjLj128EEEEELb0ELb0ELb0ELb1EEEvNS_9BwdParamsE,@"STO_CUDA_ENTRY STV_DEFAULT"
_ZN10layer_norm13ln_bwd_kernelINS_13Kernel_traitsI6__halfffffjLj512ELj1ELj4ELj1ELj16ENS_18Kernel_traits_baseILj512ES2_ffffjLj128EEEEELb0ELb0ELb0ELb1EEEvNS_9BwdParamsE:
.text._ZN10layer_norm13ln_bwd_kernelINS_13Kernel_traitsI6__halfffffjLj512ELj1ELj4ELj1ELj16ENS_18Kernel_traits_baseILj512ES2_ffffjLj128EEEEELb0ELb0ELb0ELb1EEEvNS_9BwdParamsE:
        /* <DEDUP_REMOVED lines=26> */
.L_x_5769:
[----:B------:R-:W-:-:S04]  /*01a0*/  SHF.L.U32 R2, R0, 0x3, RZ ;  /* 0x0000000300027819 */ /* 0x000fc800000006ff */
[----:B------:R-:W-:-:S04]  /*01b0*/  LOP3.LUT R2, R2, 0xf8, RZ, 0xc0, !PT ;  /* 0x000000f802027812 */ /* 0x000fc800078ec0ff */
[----:B------:R-:W-:-:S04]  /*01c0*/  IADD3 R2, P0, R2, c[0x0][0x1b0], RZ ;  /* 0x00006c0002027a10 */ /* 0x000fc80007f1e0ff */
[----:B------:R-:W-:-:S05]  /*01d0*/  IADD3.X R3, RZ, c[0x0][0x1b4], RZ, P0, !PT ;  /* 0x00006d00ff037a10 */ /* 0x000fca00007fe4ff */
[----:B------:R0:W2:Y:S04]  /*01e0*/  LDG.E.64 R86, [R2.64+0x300] ;  /* 0x0003000402567981 */ /* 0x0000a8000c1e1b00 */
[----:B------:R0:W3:Y:S04]  /*01f0*/  LDG.E.64 R102, [R2.64] ;  /* 0x0000000402667981 */ /* 0x0000e8000c1e1b00 */
[----:B------:R0:W4:Y:S04]  /*0200*/  LDG.E.64 R98, [R2.64+0x100] ;  /* 0x0001000402627981 */ /* 0x000128000c1e1b00 */
[----:B------:R0:W5:Y:S01]  /*0210*/  LDG.E.64 R90, [R2.64+0x200] ;  /* 0x00020004025a7981 */ /* 0x000162000c1e1b00 */
        /* <DEDUP_REMOVED lines=17> */
[----:B--2---:R-:W-:Y:S01]  /*0330*/  SHF.R.U64 R92, R86, 0x10, R87 ;  /* 0x00000010565c7819 */ /* 0x004fe20000001257 */
[----:B------:R-:W-:-:S02]  /*0340*/  HADD2.F32 R89, -RZ, R86.H0_H0 ;  /* 0x20000056ff597230 */ /* 0x000fc40000004100 */
[----:B------:R-:W0:Y:S01]  /*0350*/  LDC.U8 R86, c[0x0][0x1f0] ;  /* 0x00007c00ff567b82 */ /* 0x000e220000000000 */
[--C-:B---3--:R-:W-:Y:S01]  /*0360*/  SHF.R.U64 R104, R102, 0x10, R103.reuse ;  /* 0x0000001066687819 */ /* 0x108fe20000001267 */
[----:B------:R-:W-:Y:S01]  /*0370*/  HADD2.F32 R105, -RZ, R102.H0_H0 ;  /* 0x20000066ff697230 */ /* 0x000fe20000004100 */
[----:B------:R-:W-:Y:S02]  /*0380*/  SHF.R.U32.HI R102, RZ, 0x10, R103 ;  /* 0x00000010ff667819 */ /* 0x000fe40000011667 */
[--C-:B----4-:R-:W-:Y:S01]  /*0390*/  SHF.R.U64 R100, R98, 0x10, R99.reuse ;  /* 0x0000001062647819 */ /* 0x110fe20000001263 */
[----:B------:R-:W-:Y:S01]  /*03a0*/  HADD2.F32 R101, -RZ, R98.H0_H0 ;  /* 0x20000062ff657230 */ /* 0x000fe20000004100 */
[----:B------:R-:W-:Y:S02]  /*03b0*/  SHF.R.U32.HI R98, RZ, 0x10, R99 ;  /* 0x00000010ff627819 */ /* 0x000fe40000011663 */
[--C-:B-----5:R-:W-:Y:S01]  /*03c0*/  SHF.R.U64 R88, R90, 0x10, R91.reuse ;  /* 0x000000105a587819 */ /* 0x120fe2000000125b */
[----:B------:R-:W-:Y:S01]  /*03d0*/  HADD2.F32 R93, -RZ, R90.H0_H0 ;  /* 0x2000005aff5d7230 */ /* 0x000fe20000004100 */
[----:B------:R-:W-:-:S02]  /*03e0*/  SHF.R.U32.HI R90, RZ, 0x10, R91 ;  /* 0x00000010ff5a7819 */ /* 0x000fc4000001165b */
[----:B------:R-:W-:Y:S01]  /*03f0*/  SHF.R.U32.HI R94, RZ, 0x10, R87 ;  /* 0x00000010ff5e7819 */ /* 0x000fe20000011657 */
[----:B------:R-:W-:Y:S02]  /*0400*/  HADD2.F32 R103, -RZ, R103.H0_H0 ;  /* 0x20000067ff677230 */ /* 0x000fe40000004100 */
[----:B------:R-:W-:Y:S02]  /*0410*/  HADD2.F32 R99, -RZ, R99.H0_H0 ;  /* 0x20000063ff637230 */ /* 0x000fe40000004100 */
[----:B------:R-:W-:Y:S02]  /*0420*/  HADD2.F32 R91, -RZ, R91.H0_H0 ;  /* 0x2000005bff5b7230 */ /* 0x000fe40000004100 */
[----:B------:R-:W-:Y:S02]  /*0430*/  HADD2.F32 R87, -RZ, R87.H0_H0 ;  /* 0x20000057ff577230 */ /* 0x000fe40000004100 */
[----:B------:R-:W-:Y:S02]  /*0440*/  HADD2.F32 R104, -RZ, R104.H0_H0 ;  /* 0x20000068ff687230 */ /* 0x000fe40000004100 */
[----:B------:R-:W-:-:S02]  /*0450*/  HADD2.F32 R102, -RZ, R102.H0_H0 ;  /* 0x20000066ff667230 */ /* 0x000fc40000004100 */
[----:B------:R-:W-:Y:S02]  /*0460*/  HADD2.F32 R100, -RZ, R100.H0_H0 ;  /* 0x20000064ff647230 */ /* 0x000fe40000004100 */
[----:B------:R-:W-:Y:S02]  /*0470*/  HADD2.F32 R98, -RZ, R98.H0_H0 ;  /* 0x20000062ff627230 */ /* 0x000fe40000004100 */
[----:B------:R-:W-:Y:S02]  /*0480*/  HADD2.F32 R88, -RZ, R88.H0_H0 ;  /* 0x20000058ff587230 */ /* 0x000fe40000004100 */
[----:B------:R-:W-:Y:S02]  /*0490*/  HADD2.F32 R90, -RZ, R90.H0_H0 ;  /* 0x2000005aff5a7230 */ /* 0x000fe40000004100 */
[----:B------:R-:W-:Y:S02]  /*04a0*/  HADD2.F32 R92, -RZ, R92.H0_H0 ;  /* 0x2000005cff5c7230 */ /* 0x000fe40000004100 */
[----:B0-----:R-:W-:-:S02]  /*04b0*/  HADD2.F32 R94, -RZ, R94.H0_H0 ;  /* 0x2000005eff5e7230 */ /* 0x001fc40000004100 */
.L_x_5776:
[----:B------:R-:W-:Y:S01]  /*04c0*/  IMAD R40, R106, c[0x0][0x168], RZ ;  /* 0x00005a006a287a24 */ /* 0x000fe200078e02ff */
[----:B------:R-:W-:Y:S01]  /*04d0*/  HFMA2.MMA R63, -RZ, RZ, 0, 2.384185791015625e-07 ;  /* 0x00000004ff3f7435 */ /* 0x000fe200000001ff */
[----:B------:R-:W-:-:S02]  /*04e0*/  LOP3.LUT R42, R0, 0x1f, RZ, 0xc0, !PT ;  /* 0x0000001f002a7812 */ /* 0x000fc400078ec0ff */
[----:B------:R-:W-:Y:S02]  /*04f0*/  MOV R108, 0x10 ;  /* 0x00000010006c7802 */ /* 0x000fe40000000f00 */
[----:B------:R-:W-:-:S04]  /*0500*/  SHF.R.S32.HI R41, RZ, 0x1f, R40 ;  /* 0x0000001fff297819 */ /* 0x000fc80000011428 */
[----:B------:R-:W-:Y:S01]  /*0510*/  LEA.HI R41, R41, R40, RZ, 0x2 ;  /* 0x0000002829297211 */ /* 0x000fe200078f10ff */
[----:B------:R-:W-:-:S03]  /*0520*/  IMAD.WIDE R120, R106, R63, c[0x0][0x1a0] ;  /* 0x000068006a787625 */ /* 0x000fc600078e023f */
[----:B------:R-:W-:-:S03]  /*0530*/  LEA.HI.SX32 R113, R41, R42, 0x1e ;  /* 0x0000002a29717211 */ /* 0x000fc600078ff2ff */
[----:B------:R-:W2:Y:S01]  /*0540*/  LDG.E R120, [R120.64] ;  /* 0x0000000478787981 */ /* 0x000ea2000c1e1900 */
[----:B------:R-:W-:-:S04]  /*0550*/  IMAD.WIDE R62, R106, R63, c[0x0][0x1a8] ;  /* 0x00006a006a3e7625 */ /* 0x000fc800078e023f */
[CC--:B------:R-:W-:Y:S01]  /*0560*/  IMAD.WIDE.U32 R40, R113.reuse, R108.reuse, c[0x0][0x188] ;  /* 0x0000620071287625 */ /* 0x0c0fe200078e006c */
[C---:B------:R-:W-:Y:S01]  /*0570*/  IADD3 R95, R113.reuse, 0x20, RZ ;  /* 0x00000020715f7810 */ /* 0x040fe20007ffe0ff */
[----:B------:R0:W3:Y:S02]  /*0580*/  LDG.E R112, [R62.64] ;  /* 0x000000043e707981 */ /* 0x0000e4000c1e1900 */
[-C--:B------:R-:W-:Y:S02]  /*0590*/  IMAD.WIDE.U32 R44, R113, R108.reuse, c[0x0][0x208] ;  /* 0x00008200712c7625 */ /* 0x080fe400078e006c */
[----:B------:R-:W4:Y:S02]  /*05a0*/  LDG.E.128 R40, [R40.64] ;  /* 0x0000000428287981 */ /* 0x000f24000c1e1d00 */
[-C--:B------:R-:W-:Y:S01]  /*05b0*/  IMAD.WIDE.U32 R48, R95, R108.reuse, c[0x0][0x188] ;  /* 0x000062005f307625 */ /* 0x080fe200078e006c */
[----:B------:R-:W-:Y:S01]  /*05c0*/  IADD3 R96, R113, 0x40, RZ ;  /* 0x0000004071607810 */ /* 0x000fe20007ffe0ff */
[----:B------:R-:W3:Y:S04]  /*05d0*/  LDG.E.128 R44, [R44.64] ;  /* 0x000000042c2c7981 */ /* 0x000ee8000c1e1d00 */
[----:B------:R-:W3:Y:S01]  /*05e0*/  LDG.E.128 R48, [R48.64] ;  /* 0x0000000430307981 */ /* 0x000ee2000c1e1d00 */
[----:B------:R-:W-:-:S06]  /*05f0*/  IMAD.WIDE.U32 R56, R96, R108, c[0x0][0x188] ;  /* 0x0000620060387625 */ /* 0x000fcc00078e006c */
[----:B------:R-:W3:Y:S01]  /*0600*/  LDG.E.128 R56, [R56.64] ;  /* 0x0000000438387981 */ /* 0x000ee2000c1e1d00 */
[----:B------:R-:W-:-:S04]  /*0610*/  IMAD.WIDE.U32 R52, R95, R108, c[0x0][0x208] ;  /* 0x000082005f347625 */ /* 0x000fc800078e006c */
[----:B------:R-:W-:Y:S02]  /*0620*/  IMAD.WIDE.U32 R60, R96, R108, c[0x0][0x208] ;  /* 0x00008200603c7625 */ /* 0x000fe400078e006c */
[----:B------:R-:W3:Y:S04]  /*0630*/  LDG.E.128 R52, [R52.64] ;  /* 0x0000000434347981 */ /* 0x000ee8000c1e1d00 */
[----:B0-----:R-:W3:Y:S01]  /*0640*/  LDG.E.128 R60, [R60.64] ;  /* 0x000000043c3c7981 */ /* 0x001ee2000c1e1d00 */
[----:B------:R-:W-:-:S05]  /*0650*/  IADD3 R97, R113, 0x60, RZ ;  /* 0x0000006071617810 */ /* 0x000fca0007ffe0ff */
[----:B------:R-:W-:-:S04]  /*0660*/  IMAD.WIDE.U32 R64, R97, R108, c[0x0][0x188] ;  /* 0x0000620061407625 */ /* 0x000fc800078e006c */
[----:B------:R-:W-:Y:S02]  /*0670*/  IMAD.WIDE.U32 R68, R97, R108, c[0x0][0x208] ;  /* 0x0000820061447625 */ /* 0x000fe400078e006c */
[----:B------:R-:W3:Y:S04]  /*0680*/  LDG.E.128 R64, [R64.64] ;  /* 0x0000000440407981 */ /* 0x000ee8000c1e1d00 */
[----:B------:R-:W3:Y:S01]  /*0690*/  LDG.E.128 R68, [R68.64] ;  /* 0x0000000444447981 */ /* 0x000ee2000c1e1d00 */
[----:B------:R-:W-:-:S04]  /*06a0*/  ISETP.NE.U32.AND P0, PT, RZ, c[0x0][0x1c0], PT ;  /* 0x00007000ff007a0c */ /* 0x000fc80003f05070 */
[----:B------:R-:W-:Y:S02]  /*06b0*/  ISETP.NE.AND.EX P0, PT, RZ, c[0x0][0x1c4], PT, P0 ;  /* 0x00007100ff007a0c */ /* 0x000fe40003f05300 */
[----:B------:R-:W-:Y:S02]  /*06c0*/  SHF.R.S32.HI R107, RZ, 0x1f, R106 ;  /* 0x0000001fff6b7819 */ /* 0x000fe4000001146a */
[----:B------:R-:W-:-:S09]  /*06d0*/  ISETP.NE.U32.AND P1, PT, RZ, c[0x0][0x218], PT ;  /* 0x00008600ff007a0c */ /* 0x000fd20003f25070 */
[----:B------:R-:W-:-:S04]  /*06e0*/  @P0 LEA R118, P2, R106, c[0x0][0x1c0], 0x2 ;  /* 0x000070006a760a11 */ /* 0x000fc800078410ff */
[----:B------:R-:W-:Y:S01]  /*06f0*/  @P0 LEA.HI.X R119, R106, c[0x0][0x1c4], R107, 0x2, P2 ;  /* 0x000071006a770a11 */ /* 0x000fe200010f146b */
[----:B------:R-:W-:Y:S01]  /*0700*/  HFMA2.MMA R107, -RZ, RZ, 1.875, 0 ;  /* 0x3f800000ff6b7435 */ /* 0x000fe200000001ff */
[----:B------:R-:W-:-:S09]  /*0710*/  ISETP.NE.AND.EX P1, PT, RZ, c[0x0][0x21c], PT, P1 ;  /* 0x00008700ff007a0c */ /* 0x000fd20003f25310 */
[----:B------:R4:W5:Y:S01]  /*0720*/  @P0 LDG.E R107, [R118.64] ;  /* 0x00000004766b0981 */ /* 0x000962000c1e1900 */
[----:B------:R-:W-:-:S03]  /*0730*/  ISETP.NE.AND P0, PT, R86, RZ, PT ;  /* 0x000000ff5600720c */ /* 0x000fc60003f05270 */
[----:B------:R-:W-:-:S04]  /*0740*/  @P1 IMAD.WIDE.U32 R114, R108, R95, c[0x0][0x218] ;  /* 0x000086006c721625 */ /* 0x000fc800078e005f */
[----:B------:R-:W-:Y:S01]  /*0750*/  @P1 IMAD.WIDE.U32 R116, R113, R108, c[0x0][0x218] ;  /* 0x0000860071741625 */ /* 0x000fe200078e006c */
[----:B------:R0:W5:Y:S03]  /*0760*/  @P1 LDG.E.128 R24, [R114.64] ;  /* 0x0000000472181981 */ /* 0x000166000c1e1d00 */
[C---:B------:R-:W-:Y:S01]  /*0770*/  @P1 IMAD.WIDE.U32 R110, R108.reuse, R96, c[0x0][0x218] ;  /* 0x000086006c6e1625 */ /* 0x040fe200078e0060 */
[----:B------:R1:W5:Y:S03]  /*0780*/  @P1 LDG.E.128 R20, [R116.64] ;  /* 0x0000000474141981 */ /* 0x000366000c1e1d00 */
[----:B------:R-:W-:Y:S01]  /*0790*/  @P1 IMAD.WIDE.U32 R108, R108, R97, c[0x0][0x218] ;  /* 0x000086006c6c1625 */ /* 0x000fe200078e0061 */
[----:B------:R0:W5:Y:S04]  /*07a0*/  @P1 LDG.E.128 R28, [R110.64] ;  /* 0x000000046e1c1981 */ /* 0x000168000c1e1d00 */
[----:B------:R0:W5:Y:S01]  /*07b0*/  @P1 LDG.E.128 R32, [R108.64] ;  /* 0x000000046c201981 */ /* 0x000162000c1e1d00 */
[----:B--2---:R-:W-:-:S05]  /*07c0*/  FSEL R120, R120, RZ, !P0 ;  /* 0x000000ff78787208 */ /* 0x004fca0004000000 */
[C---:B----4-:R-:W-:Y:S02]  /*07d0*/  FADD.FTZ R119, -R120.reuse, R40 ;  /* 0x0000002878777221 */ /* 0x050fe40000010100 */
[C---:B------:R-:W-:Y:S02]  /*07e0*/  FADD.FTZ R41, -R120.reuse, R41 ;  /* 0x0000002978297221 */ /* 0x040fe40000010100 */
[----:B------:R-:W-:Y:S02]  /*07f0*/  FADD.FTZ R121, -R120, R42 ;  /* 0x0000002a78797221 */ /* 0x000fe40000010100 */
[----:B---3--:R-:W-:Y:S02]  /*0800*/  FMUL.FTZ R42, R112, R119 ;  /* 0x00000077702a7220 */ /* 0x008fe40000410000 */
[----:B0-----:R-:W-:Y:S02]  /*0810*/  FADD.FTZ R115, -R120, R43 ;  /* 0x0000002b78737221 */ /* 0x001fe40000010100 */
[----:B------:R-:W-:-:S02]  /*0820*/  FMUL.FTZ R43, R112, R41 ;  /* 0x00000029702b7220 */ /* 0x000fc40000410000 */
[C---:B------:R-:W-:Y:S02]  /*0830*/  FADD.FTZ R83, R44.reuse, R83 ;  /* 0x000000532c537221 */ /* 0x040fe40000010000 */
[----:B------:R-:W-:Y:S02]  /*0840*/  FFMA.FTZ R85, R44, R42, R85 ;  /* 0x0000002a2c557223 */ /* 0x000fe40000010055 */
[----:B------:R-:W-:Y:S02]  /*0850*/  FMUL.FTZ R109, R105, R44 ;  /* 0x0000002c696d7220 */ /* 0x000fe40000410000 */
[----:B------:R-:W-:Y:S02]  /*0860*/  FMUL.FTZ R44, R112, R121 ;  /* 0x00000079702c7220 */ /* 0x000fe40000410000 */
[----:B------:R-:W-:Y:S02]  /*0870*/  FADD.FTZ R41, -R120, R48 ;  /* 0x0000003078297221 */ /* 0x000fe40000010100 */
[----:B------:R-:W-:-:S02]  /*0880*/  FADD.FTZ R82, R45, R82 ;  /* 0x000000522d527221 */ /* 0x000fc40000010000 */
[----:B------:R-:W-:Y:S02]  /*0890*/  FFMA.FTZ R84, R45, R43, R84 ;  /* 0x0000002b2d547223 */ /* 0x000fe40000010054 */
[----:B------:R-:W-:Y:S02]  /*08a0*/  FMUL.FTZ R108, R104, R45 ;  /* 0x0000002d686c7220 */ /* 0x000fe40000410000 */
[----:B------:R-:W-:Y:S02]  /*08b0*/  FMUL.FTZ R45, R112, R115 ;  /* 0x00000073702d7220 */ /* 0x000fe40000410000 */
[C---:B------:R-:W-:Y:S02]  /*08c0*/  FADD.FTZ R79, R46.reuse, R79 ;  /* 0x0000004f2e4f7221 */ /* 0x040fe40000010000 */
[----:B------:R-:W-:Y:S02]  /*08d0*/  FFMA.FTZ R81, R46, R44, R81 ;  /* 0x0000002c2e517223 */ /* 0x000fe40000010051 */
[----:B------:R-:W-:-:S02]  /*08e0*/  FMUL.FTZ R111, R103, R46 ;  /* 0x0000002e676f7220 */ /* 0x000fc40000410000 */
[----:B------:R-:W-:Y:S02]  /*08f0*/  FADD.FTZ R115, -R120, R50 ;  /* 0x0000003278737221 */ /* 0x000fe40000010100 */
[----:B------:R-:W-:Y:S02]  /*0900*/  FMUL.FTZ R46, R112, R41 ;  /* 0x00000029702e7220 */ /* 0x000fe40000410000 */
[----:B------:R-:W-:Y:S02]  /*0910*/  FADD.FTZ R41, RZ, R109 ;  /* 0x0000006dff297221 */ /* 0x000fe40000010000 */
[----:B------:R-:W-:Y:S02]  /*0920*/  FFMA.FTZ R40, R42, R109, RZ ;  /* 0x0000006d2a287223 */ /* 0x000fe400000100ff */
[----:B------:R-:W-:Y:S02]  /*0930*/  FMUL.FTZ R48, R112, R115 ;  /* 0x0000007370307220 */ /* 0x000fe40000410000 */
[----:B------:R-:W-:-:S02]  /*0940*/  FADD.FTZ R115, -R120, R58 ;  /* 0x0000003a78737221 */ /* 0x000fc40000010100 */
[C---:B------:R-:W-:Y:S02]  /*0950*/  FADD.FTZ R78, R47.reuse, R78 ;  /* 0x0000004e2f4e7221 */ /* 0x040fe40000010000 */
[----:B------:R-:W-:Y:S02]  /*0960*/  FFMA.FTZ R80, R47, R45, R80 ;  /* 0x0000002d2f507223 */ /* 0x000fe40000010050 */
[----:B------:R-:W-:Y:S02]  /*0970*/  FMUL.FTZ R110, R102, R47 ;  /* 0x0000002f666e7220 */ /* 0x000fe40000410000 */
[----:B------:R-:W-:Y:S02]  /*0980*/  FADD.FTZ R58, R41, R108 ;  /* 0x0000006c293a7221 */ /* 0x000fe40000010000 */
[----:B------:R-:W-:Y:S02]  /*0990*/  FADD.FTZ R47, -R120, R49 ;  /* 0x00000031782f7221 */ /* 0x000fe40000010100 */
[----:B------:R-:W-:-:S02]  /*09a0*/  FFMA.FTZ R40, R43, R108, R40 ;  /* 0x0000006c2b287223 */ /* 0x000fc40000010028 */
[----:B------:R-:W-:Y:S02]  /*09b0*/  FADD.FTZ R41, R58, R111 ;  /* 0x0000006f3a297221 */ /* 0x000fe40000010000 */
[----:B------:R-:W-:Y:S02]  /*09c0*/  FMUL.FTZ R47, R112, R47 ;  /* 0x0000002f702f7220 */ /* 0x000fe40000410000 */
[----:B------:R-:W-:Y:S02]  /*09d0*/  FFMA.FTZ R40, R44, R111, R40 ;  /* 0x0000006f2c287223 */ /* 0x000fe40000010028 */
[C---:B------:R-:W-:Y:S02]  /*09e0*/  FADD.FTZ R12, R52.reuse, R12 ;  /* 0x0000000c340c7221 */ /* 0x040fe40000010000 */
[----:B------:R-:W-:Y:S02]  /*09f0*/  FFMA.FTZ R77, R52, R46, R77 ;  /* 0x0000002e344d7223 */ /* 0x000fe4000001004d */
[----:B------:R-:W-:-:S02]  /*0a00*/  FMUL.FTZ R49, R101, R52 ;  /* 0x0000003465317220 */ /* 0x000fc40000410000 */
[----:B------:R-:W-:Y:S02]  /*0a10*/  FADD.FTZ R58, R41, R110 ;  /* 0x0000006e293a7221 */ /* 0x000fe40000010000 */
[C---:B------:R-:W-:Y:S02]  /*0a20*/  FADD.FTZ R13, R53.reuse, R13 ;  /* 0x0000000d350d7221 */ /* 0x040fe40000010000 */
[----:B------:R-:W-:Y:S02]  /*0a30*/  FFMA.FTZ R76, R53, R47, R76 ;  /* 0x0000002f354c7223 */ /* 0x000fe4000001004c */
[----:B------:R-:W-:Y:S02]  /*0a40*/  FMUL.FTZ R52, R100, R53 ;  /* 0x0000003564347220 */ /* 0x000fe40000410000 */
[----:B------:R-:W-:Y:S02]  /*0a50*/  FFMA.FTZ R40, R45, R110, R40 ;  /* 0x0000006e2d287223 */ /* 0x000fe40000010028 */
[----:B------:R-:W-:-:S02]  /*0a60*/  FADD.FTZ R53, -R120, R56 ;  /* 0x0000003878357221 */ /* 0x000fc40000010100 */
[----:B------:R-:W-:Y:S02]  /*0a70*/  FADD.FTZ R51, -R120, R51 ;  /* 0x0000003378337221 */ /* 0x000fe40000010100 */
[----:B------:R-:W-:Y:S02]  /*0a80*/  FMUL.FTZ R56, R112, R115 ;  /* 0x0000007370387220 */ /* 0x000fe40000410000 */
[----:B------:R-:W-:Y:S02]  /*0a90*/  FADD.FTZ R41, R58, R49 ;  /* 0x000000313a297221 */ /* 0x000fe40000010000 */
[----:B------:R-:W-:Y:S02]  /*0aa0*/  FFMA.FTZ R40, R46, R49, R40 ;  /* 0x000000312e287223 */ /* 0x000fe40000010028 */
[----:B-1----:R-:W-:Y:S02]  /*0ab0*/  FADD.FTZ R117, -R120, R59 ;  /* 0x0000003b78757221 */ /* 0x002fe40000010100 */
[----:B------:R-:W-:-:S02]  /*0ac0*/  FMUL.FTZ R50, R112, R51 ;  /* 0x0000003370327220 */ /* 0x000fc40000410000 */
[C---:B------:R-:W-:Y:S02]  /*0ad0*/  FADD.FTZ R6, R62.reuse, R6 ;  /* 0x000000063e067221 */ /* 0x040fe40000010000 */
[----:B------:R-:W-:Y:S02]  /*0ae0*/  FFMA.FTZ R19, R62, R56, R19 ;  /* 0x000000383e137223 */ /* 0x000fe40000010013 */
[----:B------:R-:W-:Y:S02]  /*0af0*/  FMUL.FTZ R59, R91, R62 ;  /* 0x0000003e5b3b7220 */ /* 0x000fe40000410000 */
[----:B------:R-:W-:Y:S02]  /*0b00*/  FMUL.FTZ R51, R99, R54 ;  /* 0x0000003663337220 */ /* 0x000fe40000410000 */
[----:B------:R-:W-:Y:S02]  /*0b10*/  FADD.FTZ R62, R41, R52 ;  /* 0x00000034293e7221 */ /* 0x000fe40000010000 */
[----:B------:R-:W-:-:S02]  /*0b20*/  FFMA.FTZ R40, R47, R52, R40 ;  /* 0x000000342f287223 */ /* 0x000fc40000010028 */
[C---:B------:R-:W-:Y:S02]  /*0b30*/  FADD.FTZ R11, R55.reuse, R11 ;  /* 0x0000000b370b7221 */ /* 0x040fe40000010000 */
[----:B------:R-:W-:Y:S02]  /*0b40*/  FFMA.FTZ R74, R55, R50, R74 ;  /* 0x00000032374a7223 */ /* 0x000fe4000001004a */
[----:B------:R-:W-:Y:S02]  /*0b50*/  FMUL.FTZ R53, R112, R53 ;  /* 0x0000003570357220 */ /* 0x000fe40000410000 */
[----:B------:R-:W-:Y:S02]  /*0b60*/  FMUL.FTZ R55, R98, R55 ;  /* 0x0000003762377220 */ /* 0x000fe40000410000 */
[----:B------:R-:W-:Y:S02]  /*0b70*/  FADD.FTZ R57, -R120, R57 ;  /* 0x0000003978397221 */ /* 0x000fe40000010100 */
[----:B------:R-:W-:-:S02]  /*0b80*/  FADD.FTZ R62, R62, R51 ;  /* 0x000000333e3e7221 */ /* 0x000fc40000010000 */
[----:B------:R-:W-:Y:S02]  /*0b90*/  FFMA.FTZ R40, R48, R51, R40 ;  /* 0x0000003330287223 */ /* 0x000fe40000010028 */
[C---:B------:R-:W-:Y:S02]  /*0ba0*/  FADD.FTZ R10, R54.reuse, R10 ;  /* 0x0000000a360a7221 */ /* 0x040fe40000010000 */
[----:B------:R-:W-:Y:S02]  /*0bb0*/  FFMA.FTZ R75, R54, R48, R75 ;  /* 0x00000030364b7223 */ /* 0x000fe4000001004b */
[C---:B------:R-:W-:Y:S02]  /*0bc0*/  FADD.FTZ R8, R60.reuse, R8 ;  /* 0x000000083c087221 */ /* 0x040fe40000010000 */
[----:B------:R-:W-:Y:S02]  /*0bd0*/  FFMA.FTZ R73, R60, R53, R73 ;  /* 0x000000353c497223 */ /* 0x000fe40000010049 */
[----:B------:R-:W-:-:S02]  /*0be0*/  FMUL.FTZ R60, R93, R60 ;  /* 0x0000003c5d3c7220 */ /* 0x000fc40000410000 */
[----:B------:R-:W-:Y:S02]  /*0bf0*/  FMUL.FTZ R54, R112, R57 ;  /* 0x0000003970367220 */ /* 0x000fe40000410000 */
[----:B------:R-:W-:Y:S02]  /*0c00*/  FADD.FTZ R41, R62, R55 ;  /* 0x000000373e297221 */ /* 0x000fe40000010000 */
[----:B------:R-:W-:Y:S02]  /*0c10*/  FFMA.FTZ R62, R50, R55, R40 ;  /* 0x00000037323e7223 */ /* 0x000fe40000010028 */
[----:B------:R-:W-:Y:S02]  /*0c20*/  FMUL.FTZ R57, R112, R117 ;  /* 0x0000007570397220 */ /* 0x000fe40000410000 */
[C---:B------:R-:W-:Y:S02]  /*0c30*/  FADD.FTZ R9, R61.reuse, R9 ;  /* 0x000000093d097221 */ /* 0x040fe40000010000 */
[----:B------:R-:W-:-:S02]  /*0c40*/  FFMA.FTZ R72, R61, R54, R72 ;  /* 0x000000363d487223 */ /* 0x000fc40000010048 */
[----:B------:R-:W-:Y:S02]  /*0c50*/  FADD.FTZ R40, R41, R60 ;  /* 0x0000003c29287221 */ /* 0x000fe40000010000 */
[----:B------:R-:W-:Y:S02]  /*0c60*/  FMUL.FTZ R61, R88, R61 ;  /* 0x0000003d583d7220 */ /* 0x000fe40000410000 */
[----:B------:R-:W-:Y:S02]  /*0c70*/  FFMA.FTZ R41, R53, R60, R62 ;  /* 0x0000003c35297223 */ /* 0x000fe4000001003e */
[C---:B------:R-:W-:Y:S02]  /*0c80*/  FADD.FTZ R7, R63.reuse, R7 ;  /* 0x000000073f077221 */ /* 0x040fe40000010000 */
[----:B------:R-:W-:Y:S02]  /*0c90*/  FFMA.FTZ R18, R63, R57, R18 ;  /* 0x000000393f127223 */ /* 0x000fe40000010012 */
[----:B------:R-:W-:-:S02]  /*0ca0*/  FMUL.FTZ R58, R90, R63 ;  /* 0x0000003f5a3a7220 */ /* 0x000fc40000410000 */
[C---:B------:R-:W-:Y:S02]  /*0cb0*/  FADD.FTZ R63, -R120.reuse, R64 ;  /* 0x00000040783f7221 */ /* 0x040fe40000010100 */
[----:B------:R-:W-:Y:S02]  /*0cc0*/  FADD.FTZ R115, -R120, R65 ;  /* 0x0000004178737221 */ /* 0x000fe40000010100 */
[----:B------:R-:W-:Y:S02]  /*0cd0*/  FADD.FTZ R40, R40, R61 ;  /* 0x0000003d28287221 */ /* 0x000fe40000010000 */
[----:B------:R-:W-:Y:S02]  /*0ce0*/  FFMA.FTZ R41, R54, R61, R41 ;  /* 0x0000003d36297223 */ /* 0x000fe40000010029 */
[C---:B------:R-:W-:Y:S02]  /*0cf0*/  FMUL.FTZ R63, R112.reuse, R63 ;  /* 0x0000003f703f7220 */ /* 0x040fe40000410000 */
[----:B------:R-:W-:-:S02]  /*0d00*/  FMUL.FTZ R64, R112, R115 ;  /* 0x0000007370407220 */ /* 0x000fc40000410000 */
[----:B------:R-:W-:Y:S02]  /*0d10*/  FADD.FTZ R115, R40, R59 ;  /* 0x0000003b28737221 */ /* 0x000fe40000010000 */
[----:B------:R-:W-:Y:S02]  /*0d20*/  FFMA.FTZ R41, R56, R59, R41 ;  /* 0x0000003b38297223 */ /* 0x000fe40000010029 */
[----:B------:R-:W-:Y:S02]  /*0d30*/  FADD.FTZ R65, -R120, R66 ;  /* 0x0000004278417221 */ /* 0x000fe40000010100 */
[C---:B------:R-:W-:Y:S02]  /*0d40*/  FADD.FTZ R4, R68.reuse, R4 ;  /* 0x0000000444047221 */ /* 0x040fe40000010000 */
[----:B------:R-:W-:Y:S02]  /*0d50*/  FFMA.FTZ R16, R68, R63, R16 ;  /* 0x0000003f44107223 */ /* 0x000fe40000010010 */
[----:B------:R-:W-:-:S02]  /*0d60*/  FMUL.FTZ R68, R89, R68 ;  /* 0x0000004459447220 */ /* 0x000fc40000410000 */
[----:B------:R-:W-:Y:S02]  /*0d70*/  FADD.FTZ R115, R115, R58 ;  /* 0x0000003a73737221 */ /* 0x000fe40000010000 */
[----:B------:R-:W-:Y:S02]  /*0d80*/  FFMA.FTZ R41, R57, R58, R41 ;  /* 0x0000003a39297223 */ /* 0x000fe40000010029 */
[C---:B------:R-:W-:Y:S02]  /*0d90*/  FADD.FTZ R5, R69.reuse, R5 ;  /* 0x0000000545057221 */ /* 0x040fe40000010000 */
[----:B------:R-:W-:Y:S02]  /*0da0*/  FFMA.FTZ R17, R69, R64, R17 ;  /* 0x0000004045117223 */ /* 0x000fe40000010011 */
[----:B------:R-:W-:Y:S02]  /*0db0*/  FMUL.FTZ R65, R112, R65 ;  /* 0x0000004170417220 */ /* 0x000fe40000410000 */
[----:B------:R-:W-:-:S02]  /*0dc0*/  FMUL.FTZ R69, R92, R69 ;  /* 0x000000455c457220 */ /* 0x000fc40000410000 */
[----:B------:R-:W-:Y:S02]  /*0dd0*/  FADD.FTZ R40, R115, R68 ;  /* 0x0000004473287221 */ /* 0x000fe40000010000 */
[----:B------:R-:W-:Y:S02]  /*0de0*/  FFMA.FTZ R41, R63, R68, R41 ;  /* 0x000000443f297223 */ /* 0x000fe40000010029 */
[C---:B------:R-:W-:Y:S02]  /*0df0*/  FADD.FTZ R2, R70.reuse, R2 ;  /* 0x0000000246027221 */ /* 0x040fe40000010000 */
[----:B------:R-:W-:Y:S02]  /*0e00*/  FFMA.FTZ R14, R70, R65, R14 ;  /* 0x00000041460e7223 */ /* 0x000fe4000001000e */
        /* <DEDUP_REMOVED lines=8> */
[C---:B------:R-:W-:Y:S02]  /*0e90*/  FADD.FTZ R3, R71.reuse, R3 ;  /* 0x0000000347037221 */ /* 0x040fe40000010000 */
[----:B------:R-:W-:Y:S02]  /*0ea0*/  FFMA.FTZ R15, R71, R66, R15 ;  /* 0x00000042470f7223 */ /* 0x000fe4000001000f */
[----:B------:R-:W-:Y:S02]  /*0eb0*/  FADD.FTZ R118, R115, R62 ;  /* 0x0000003e73767221 */ /* 0x000fe40000010000 */
[----:B------:R-:W-:Y:S01]  /*0ec0*/  FFMA.FTZ R117, R66, R62, R41 ;  /* 0x0000003e42757223 */ /* 0x000fe20000010029 */
[----:B------:R-:W-:Y:S05]  /*0ed0*/  BRA.DIV ~URZ, `(.L_x_5772) ;  /* 0x000011527f007947 */ /* 0x000fea000b800000 */
[----:B------:R0:W1:Y:S02]  /*0ee0*/  SHFL.BFLY PT, R115, R118, 0x1, 0x1f ;  /* 0x0c201f0076737f89 */ /* 0x00006400000e0000 */
.L_x_5777:
        /* <DEDUP_REMOVED lines=18> */
.L_x_5778:
        /* <DEDUP_REMOVED lines=14> */
[----:B------:R-:W-:Y:S02]  /*10f0*/  FFMA.FTZ R45, R45, R114, R67 ;  /* 0x000000722d2d7223 */ /* 0x000fe40000010043 */
[----:B------:R-:W-:Y:S02]  /*1100*/  FADD.FTZ R71, R109, -R42 ;  /* 0x8000002a6d477221 */ /* 0x000fe40000010000 */
[----:B------:R-:W-:-:S02]  /*1110*/  FADD.FTZ R43, R108, -R43 ;  /* 0x8000002b6c2b7221 */ /* 0x000fc40000010000 */
[----:B------:R-:W-:Y:S02]  /*1120*/  FADD.FTZ R109, R111, -R44 ;  /* 0x8000002c6f6d7221 */ /* 0x000fe40000010000 */
[----:B------:R-:W-:Y:S02]  /*1130*/  FADD.FTZ R45, R110, -R45 ;  /* 0x8000002d6e2d7221 */ /* 0x000fe40000010000 */
[C---:B------:R-:W-:Y:S02]  /*1140*/  FMUL.FTZ R71, R112.reuse, R71 ;  /* 0x0000004770477220 */ /* 0x040fe40000410000 */
[C---:B------:R-:W-:Y:S02]  /*1150*/  FMUL.FTZ R108, R112.reuse, R43 ;  /* 0x0000002b706c7220 */ /* 0x040fe40000410000 */
[C---:B------:R-:W-:Y:S02]  /*1160*/  FMUL.FTZ R109, R112.reuse, R109 ;  /* 0x0000006d706d7220 */ /* 0x040fe40000410000 */
[----:B------:R-:W-:-:S02]  /*1170*/  FMUL.FTZ R110, R112, R45 ;  /* 0x0000002d706e7220 */ /* 0x000fc40000410000 */
[----:B-----5:R-:W-:Y:S02]  /*1180*/  @P1 FADD.FTZ R71, R20, R71 ;  /* 0x0000004714471221 */ /* 0x020fe40000010000 */
[----:B------:R-:W-:Y:S02]  /*1190*/  @P1 FADD.FTZ R108, R21, R108 ;  /* 0x0000006c156c1221 */ /* 0x000fe40000010000 */
[----:B------:R-:W-:Y:S02]  /*11a0*/  @P1 FADD.FTZ R109, R22, R109 ;  /* 0x0000006d166d1221 */ /* 0x000fe40000010000 */
[----:B------:R-:W-:Y:S01]  /*11b0*/  @P1 FADD.FTZ R110, R23, R110 ;  /* 0x0000006e176e1221 */ /* 0x000fe20000010000 */
[----:B------:R-:W-:Y:S05]  /*11c0*/  @!P2 BRA `(.L_x_5774) ;  /* 0x000000700000a947 */ /* 0x000fea0003800000 */
[----:B------:R-:W-:Y:S02]  /*11d0*/  MOV R44, 0x10 ;  /* 0x00000010002c7802 */ /* 0x000fe40000000f00 */
[----:B------:R-:W-:Y:S02]  /*11e0*/  SEL R43, R110, R39, P0 ;  /* 0x000000276e2b7207 */ /* 0x000fe40000000000 */
[----:B------:R-:W-:Y:S01]  /*11f0*/  SEL R42, R109, R38, P0 ;  /* 0x000000266d2a7207 */ /* 0x000fe20000000000 */
[----:B------:R-:W-:Y:S01]  /*1200*/  IMAD.WIDE.U32 R44, R113, R44, c[0x0][0x258] ;  /* 0x00009600712c7625 */ /* 0x000fe200078e002c */
[----:B------:R-:W-:-:S02]  /*1210*/  SEL R41, R108, R37, P0 ;  /* 0x000000256c297207 */ /* 0x000fc40000000000 */
[----:B------:R-:W-:-:S05]  /*1220*/  SEL R40, R71, R36, P0 ;  /* 0x0000002447287207 */ /* 0x000fca0000000000 */
[----:B------:R1:W-:Y:S02]  /*1230*/  STG.E.128 [R44.64], R40 ;  /* 0x000000282c007986 */ /* 0x0003e4000c101d04 */
.L_x_5774:
[-CC-:B------:R-:W-:Y:S02]  /*1240*/  FFMA.FTZ R46, R46, R114.reuse, R67.reuse ;  /* 0x000000722e2e7223 */ /* 0x180fe40000010043 */
[-CC-:B-1----:R-:W-:Y:S02]  /*1250*/  FFMA.FTZ R41, R47, R114.reuse, R67.reuse ;  /* 0x000000722f297223 */ /* 0x182fe40000010043 */
[-CC-:B------:R-:W-:Y:S02]  /*1260*/  FFMA.FTZ R48, R48, R114.reuse, R67.reuse ;  /* 0x0000007230307223 */ /* 0x180fe40000010043 */
[-CC-:B------:R-:W-:Y:S02]  /*1270*/  FFMA.FTZ R50, R50, R114.reuse, R67.reuse ;  /* 0x0000007232327223 */ /* 0x180fe40000010043 */
[-CC-:B------:R-:W-:Y:S01]  /*1280*/  FFMA.FTZ R116, R64, R114.reuse, R67.reuse ;  /* 0x0000007240747223 */ /* 0x180fe20000010043 */
[----:B------:R-:W-:Y:S01]  /*1290*/  HFMA2.MMA R64, -RZ, RZ, 0, 9.5367431640625e-07 ;  /* 0x00000010ff407435 */ /* 0x000fe200000001ff */
[----:B------:R-:W-:-:S02]  /*12a0*/  FFMA.FTZ R43, R53, R114, R67 ;  /* 0x00000072352b7223 */ /* 0x000fc40000010043 */
[-C--:B------:R-:W-:Y:S02]  /*12b0*/  FFMA.FTZ R45, R57, R114.reuse, R67 ;  /* 0x00000072392d7223 */ /* 0x080fe40000010043 */
[----:B------:R-:W-:Y:S02]  /*12c0*/  FADD.FTZ R47, R49, -R46 ;  /* 0x8000002e312f7221 */ /* 0x000fe40000010000 */
[----:B------:R-:W-:Y:S02]  /*12d0*/  FADD.FTZ R53, R52, -R41 ;  /* 0x8000002934357221 */ /* 0x000fe40000010000 */
[----:B------:R-:W-:Y:S02]  /*12e0*/  FADD.FTZ R57, R51, -R48 ;  /* 0x8000003033397221 */ /* 0x000fe40000010000 */
[----:B------:R-:W-:Y:S02]  /*12f0*/  FADD.FTZ R55, R55, -R50 ;  /* 0x8000003237377221 */ /* 0x000fe40000010000 */
[----:B------:R-:W-:-:S02]  /*1300*/  FFMA.FTZ R54, R54, R114, R67 ;  /* 0x0000007236367223 */ /* 0x000fc40000010043 */
[-CC-:B------:R-:W-:Y:S02]  /*1310*/  FFMA.FTZ R56, R56, R114.reuse, R67.reuse ;  /* 0x0000007238387223 */ /* 0x180fe40000010043 */
[C---:B------:R-:W-:Y:S02]  /*1320*/  FMUL.FTZ R51, R112.reuse, R47 ;  /* 0x0000002f70337220 */ /* 0x040fe40000410000 */
[C---:B------:R-:W-:Y:S02]  /*1330*/  FMUL.FTZ R50, R112.reuse, R53 ;  /* 0x0000003570327220 */ /* 0x040fe40000410000 */
[C---:B------:R-:W-:Y:S02]  /*1340*/  FMUL.FTZ R57, R112.reuse, R57 ;  /* 0x0000003970397220 */ /* 0x040fe40000410000 */
[----:B------:R-:W-:Y:S02]  /*1350*/  FMUL.FTZ R52, R112, R55 ;  /* 0x0000003770347220 */ /* 0x000fe40000410000 */
[----:B------:R-:W-:-:S02]  /*1360*/  FFMA.FTZ R111, R63, R114, R67 ;  /* 0x000000723f6f7223 */ /* 0x000fc40000010043 */
[-C--:B0-----:R-:W-:Y:S02]  /*1370*/  FFMA.FTZ R115, R65, R114.reuse, R67 ;  /* 0x0000007241737223 */ /* 0x081fe40000010043 */
[----:B------:R-:W-:Y:S02]  /*1380*/  FADD.FTZ R63, R60, -R43 ;  /* 0x8000002b3c3f7221 */ /* 0x000fe40000010000 */
[----:B------:R-:W-:Y:S02]  /*1390*/  FADD.FTZ R61, R61, -R54 ;  /* 0x800000363d3d7221 */ /* 0x000fe40000010000 */
[----:B------:R-:W-:Y:S02]  /*13a0*/  FADD.FTZ R65, R58, -R45 ;  /* 0x8000002d3a417221 */ /* 0x000fe40000010000 */
[----:B------:R-:W-:Y:S02]  /*13b0*/  FFMA.FTZ R67, R66, R114, R67 ;  /* 0x0000007242437223 */ /* 0x000fe40000010043 */
[----:B------:R-:W-:-:S02]  /*13c0*/  FADD.FTZ R59, R59, -R56 ;  /* 0x800000383b3b7221 */ /* 0x000fc40000010000 */
[-C--:B------:R-:W-:Y:S02]  /*13d0*/  FMUL.FTZ R43, R110, R107.reuse ;  /* 0x0000006b6e2b7220 */ /* 0x080fe40000410000 */
[-C--:B------:R-:W-:Y:S02]  /*13e0*/  FMUL.FTZ R42, R109, R107.reuse ;  /* 0x0000006b6d2a7220 */ /* 0x080fe40000410000 */
[-C--:B------:R-:W-:Y:S02]  /*13f0*/  FMUL.FTZ R41, R108, R107.reuse ;  /* 0x0000006b6c297220 */ /* 0x080fe40000410000 */
[----:B------:R-:W-:Y:S02]  /*1400*/  FMUL.FTZ R40, R71, R107 ;  /* 0x0000006b47287220 */ /* 0x000fe40000410000 */
[----:B------:R-:W-:-:S04]  /*1410*/  IMAD.WIDE.U32 R44, R113, R64, c[0x0][0x248] ;  /* 0x00009200712c7625 */ /* 0x000fc800078e0040 */
[----:B------:R-:W-:Y:S01]  /*1420*/  FADD.FTZ R69, R69, -R116 ;  /* 0x8000007445457221 */ /* 0x000fe20000010000 */
[----:B------:R0:W-:Y:S01]  /*1430*/  STG.E.128 [R44.64], R40 ;  /* 0x000000282c007986 */ /* 0x0001e2000c101d04 */
[----:B------:R-:W-:Y:S02]  /*1440*/  @P1 FADD.FTZ R52, R27, R52 ;  /* 0x000000341b341221 */ /* 0x000fe40000010000 */
[----:B------:R-:W-:Y:S02]  /*1450*/  @P1 FADD.FTZ R57, R26, R57 ;  /* 0x000000391a391221 */ /* 0x000fe40000010000 */
[----:B------:R-:W-:Y:S01]  /*1460*/  @P1 FADD.FTZ R50, R25, R50 ;  /* 0x0000003219321221 */ /* 0x000fe20000010000 */
[----:B------:R-:W-:Y:S01]  /*1470*/  @P2 SEL R47, R52, R39, P0 ;  /* 0x00000027342f2207 */ /* 0x000fe20000000000 */
[----:B------:R-:W-:Y:S01]  /*1480*/  @P1 FADD.FTZ R51, R24, R51 ;  /* 0x0000003318331221 */ /* 0x000fe20000010000 */
[----:B------:R-:W-:Y:S01]  /*1490*/  @P2 SEL R46, R57, R38, P0 ;  /* 0x00000026392e2207 */ /* 0x000fe20000000000 */
[----:B------:R-:W-:-:S02]  /*14a0*/  FADD.FTZ R111, R68, -R111 ;  /* 0x8000006f446f7221 */ /* 0x000fc40000010000 */
[----:B------:R-:W-:Y:S02]  /*14b0*/  FADD.FTZ R115, R70, -R115 ;  /* 0x8000007346737221 */ /* 0x000fe40000010000 */
[----:B------:R-:W-:Y:S02]  /*14c0*/  FMUL.FTZ R54, R112, R61 ;  /* 0x0000003d70367220 */ /* 0x000fe40000410000 */
[----:B------:R-:W-:Y:S02]  /*14d0*/  FADD.FTZ R67, R62, -R67 ;  /* 0x800000433e437221 */ /* 0x000fe40000010000 */
[----:B------:R-:W-:Y:S01]  /*14e0*/  FMUL.FTZ R59, R112, R59 ;  /* 0x0000003b703b7220 */ /* 0x000fe20000410000 */
[----:B0-----:R-:W-:Y:S01]  /*14f0*/  @P2 SEL R45, R50, R37, P0 ;  /* 0x00000025322d2207 */ /* 0x001fe20000000000 */
[C---:B------:R-:W-:Y:S01]  /*1500*/  FMUL.FTZ R58, R112.reuse, R69 ;  /* 0x00000045703a7220 */ /* 0x040fe20000410000 */
[----:B------:R-:W-:Y:S01]  /*1510*/  @P2 SEL R44, R51, R36, P0 ;  /* 0x00000024332c2207 */ /* 0x000fe20000000000 */
[----:B------:R-:W-:-:S02]  /*1520*/  FMUL.FTZ R56, R112, R65 ;  /* 0x0000004170387220 */ /* 0x000fc40000410000 */
[----:B------:R-:W-:-:S04]  /*1530*/  @P2 IMAD.WIDE.U32 R48, R95, R64, c[0x0][0x258] ;  /* 0x000096005f302625 */ /* 0x000fc800078e0040 */
[C---:B------:R-:W-:Y:S01]  /*1540*/  FMUL.FTZ R63, R112.reuse, R63 ;  /* 0x0000003f703f7220 */ /* 0x040fe20000410000 */
[----:B------:R0:W-:Y:S01]  /*1550*/  @P2 STG.E.128 [R48.64], R44 ;  /* 0x0000002c30002986 */ /* 0x0001e2000c101d04 */
[C---:B------:R-:W-:Y:S02]  /*1560*/  FMUL.FTZ R111, R112.reuse, R111 ;  /* 0x0000006f706f7220 */ /* 0x040fe40000410000 */
[C---:B------:R-:W-:Y:S02]  /*1570*/  FMUL.FTZ R115, R112.reuse, R115 ;  /* 0x0000007370737220 */ /* 0x040fe40000410000 */
[----:B------:R-:W-:Y:S02]  /*1580*/  @P1 FADD.FTZ R54, R29, R54 ;  /* 0x000000361d361221 */ /* 0x000fe40000010000 */
[----:B------:R-:W-:Y:S01]  /*1590*/  FMUL.FTZ R112, R112, R67 ;  /* 0x0000004370707220 */ /* 0x000fe20000410000 */
[----:B------:R-:W-:Y:S01]  /*15a0*/  MOV R67, c[0x0][0x160] ;  /* 0x0000580000437a02 */ /* 0x000fe20000000f00 */
[----:B------:R-:W-:-:S02]  /*15b0*/  @P1 FADD.FTZ R59, R30, R59 ;  /* 0x0000003b1e3b1221 */ /* 0x000fc40000010000 */
[----:B------:R-:W-:Y:S01]  /*15c0*/  @P1 FADD.FTZ R58, R33, R58 ;  /* 0x0000003a213a1221 */ /* 0x000fe20000010000 */
[----:B------:R-:W-:Y:S01]  /*15d0*/  LEA R106, R67, R106, 0x2 ;  /* 0x0000006a436a7211 */ /* 0x000fe200078e10ff */
[----:B------:R-:W-:Y:S02]  /*15e0*/  @P1 FADD.FTZ R56, R31, R56 ;  /* 0x000000381f381221 */ /* 0x000fe40000010000 */
[----:B------:R-:W-:Y:S02]  /*15f0*/  @P1 FADD.FTZ R63, R28, R63 ;  /* 0x0000003f1c3f1221 */ /* 0x000fe40000010000 */
[----:B------:R-:W-:Y:S01]  /*1600*/  @P1 FADD.FTZ R111, R32, R111 ;  /* 0x0000006f206f1221 */ /* 0x000fe20000010000 */
[-C--:B0-----:R-:W-:Y:S01]  /*1610*/  @P2 SEL R45, R54, R37.reuse, P0 ;  /* 0x00000025362d2207 */ /* 0x081fe20000000000 */
[----:B------:R-:W-:Y:S01]  /*1620*/  @P1 FADD.FTZ R115, R34, R115 ;  /* 0x0000007322731221 */ /* 0x000fe20000010000 */
[----:B------:R-:W-:Y:S01]  /*1630*/  @P2 SEL R46, R59, R38, P0 ;  /* 0x000000263b2e2207 */ /* 0x000fe20000000000 */
[----:B------:R-:W-:Y:S01]  /*1640*/  @P1 FADD.FTZ R112, R35, R112 ;  /* 0x0000007023701221 */ /* 0x000fe20000010000 */
[----:B------:R-:W-:Y:S01]  /*1650*/  SEL R37, R58, R37, P0 ;  /* 0x000000253a257207 */ /* 0x000fe20000000000 */
[----:B------:R-:W-:Y:S01]  /*1660*/  FMUL.FTZ R41, R50, R107 ;  /* 0x0000006b32297220 */ /* 0x000fe20000410000 */
[----:B------:R-:W-:Y:S01]  /*1670*/  @P2 SEL R47, R56, R39, P0 ;  /* 0x00000027382f2207 */ /* 0x000fe20000000000 */
[-C--:B------:R-:W-:Y:S01]  /*1680*/  FMUL.FTZ R40, R51, R107.reuse ;  /* 0x0000006b33287220 */ /* 0x080fe20000410000 */
[-C--:B------:R-:W-:Y:S01]  /*1690*/  @P2 SEL R44, R63, R36.reuse, P0 ;  /* 0x000000243f2c2207 */ /* 0x080fe20000000000 */
[-C--:B------:R-:W-:Y:S01]  /*16a0*/  FMUL.FTZ R50, R59, R107.reuse ;  /* 0x0000006b3b327220 */ /* 0x080fe20000410000 */
[----:B------:R-:W-:Y:S01]  /*16b0*/  SEL R36, R111, R36, P0 ;  /* 0x000000246f247207 */ /* 0x000fe20000000000 */
[-C--:B------:R-:W-:Y:S01]  /*16c0*/  FMUL.FTZ R53, R58, R107.reuse ;  /* 0x0000006b3a357220 */ /* 0x080fe20000410000 */
[----:B------:R-:W-:Y:S01]  /*16d0*/  SEL R38, R115, R38, P0 ;  /* 0x0000002673267207 */ /* 0x000fe20000000000 */
[----:B------:R-:W-:Y:S01]  /*16e0*/  FMUL.FTZ R43, R52, R107 ;  /* 0x0000006b342b7220 */ /* 0x000fe20000410000 */
[----:B------:R-:W-:Y:S01]  /*16f0*/  SEL R39, R112, R39, P0 ;  /* 0x0000002770277207 */ /* 0x000fe20000000000 */
[-C--:B------:R-:W-:Y:S01]  /*1700*/  FMUL.FTZ R42, R57, R107.reuse ;  /* 0x0000006b392a7220 */ /* 0x080fe20000410000 */
[----:B------:R-:W-:Y:S01]  /*1710*/  ISETP.GE.AND P0, PT, R106, c[0x0][0x164], PT ;  /* 0x000059006a007a0c */ /* 0x000fe20003f06270 */
[----:B------:R-:W-:-:S02]  /*1720*/  FMUL.FTZ R51, R56, R107 ;  /* 0x0000006b38337220 */ /* 0x000fc40000410000 */
[----:B------:R-:W-:-:S04]  /*1730*/  IMAD.WIDE.U32 R58, R95, R64, c[0x0][0x248] ;  /* 0x000092005f3a7625 */ /* 0x000fc800078e0040 */
[----:B------:R-:W-:Y:S01]  /*1740*/  FMUL.FTZ R48, R63, R107 ;  /* 0x0000006b3f307220 */ /* 0x000fe20000410000 */
[----:B------:R0:W-:Y:S01]  /*1750*/  STG.E.128 [R58.64], R40 ;  /* 0x000000283a007986 */ /* 0x0001e2000c101d04 */
[----:B------:R-:W-:-:S04]  /*1760*/  @P2 IMAD.WIDE.U32 R56, R96, R64, c[0x0][0x258] ;  /* 0x0000960060382625 */ /* 0x000fc800078e0040 */
[----:B------:R-:W-:Y:S01]  /*1770*/  FMUL.FTZ R49, R54, R107 ;  /* 0x0000006b36317220 */ /* 0x000fe20000410000 */
[----:B------:R0:W-:Y:S01]  /*1780*/  @P2 STG.E.128 [R56.64], R44 ;  /* 0x0000002c38002986 */ /* 0x0001e2000c101d04 */
[----:B------:R-:W-:-:S04]  /*1790*/  IMAD.WIDE.U32 R62, R96, R64, c[0x0][0x248] ;  /* 0x00009200603e7625 */ /* 0x000fc800078e0040 */
[-C--:B------:R-:W-:Y:S01]  /*17a0*/  @P2 IMAD.WIDE.U32 R60, R97, R64.reuse, c[0x0][0x258] ;  /* 0x00009600613c2625 */ /* 0x080fe200078e0040 */
[----:B------:R0:W-:Y:S03]  /*17b0*/  STG.E.128 [R62.64], R48 ;  /* 0x000000303e007986 */ /* 0x0001e6000c101d04 */
[-C--:B------:R-:W-:Y:S01]  /*17c0*/  FMUL.FTZ R52, R111, R107.reuse ;  /* 0x0000006b6f347220 */ /* 0x080fe20000410000 */
[----:B------:R0:W-:Y:S01]  /*17d0*/  @P2 STG.E.128 [R60.64], R36 ;  /* 0x000000243c002986 */ /* 0x0001e2000c101d04 */
[-C--:B------:R-:W-:Y:S02]  /*17e0*/  FMUL.FTZ R54, R115, R107.reuse ;  /* 0x0000006b73367220 */ /* 0x080fe40000410000 */
[----:B------:R-:W-:Y:S02]  /*17f0*/  FMUL.FTZ R55, R112, R107 ;  /* 0x0000006b70377220 */ /* 0x000fe40000410000 */
[----:B------:R-:W-:-:S05]  /*1800*/  IMAD.WIDE.U32 R64, R97, R64, c[0x0][0x248] ;  /* 0x0000920061407625 */ /* 0x000fca00078e0040 */
[----:B------:R0:W-:Y:S02]  /*1810*/  STG.E.128 [R64.64], R52 ;  /* 0x0000003440007986 */ /* 0x0001e4000c101d04 */
[----:B0-----:R-:W-:Y:S01]  /*1820*/  @P0 CALL.REL.NOINC `(.L_x_5775) ;  /* 0x0000001000000944 */ /* 0x001fe20003c00000 */
[----:B------:R-:W-:Y:S05]  /*1830*/  BRA `(.L_x_5776) ;  /* 0xffffec8000007947 */ /* 0x000fea000383ffff */
.L_x_5775:
[----:B------:R-:W-:Y:S05]  /*1840*/  BSYNC B1 ;  /* 0x0000000000017941 */ /* 0x000fea0003800000 */
.L_x_5771:
        /* <DEDUP_REMOVED lines=26> */
.L_x_5770:
[----:B------:R-:W-:Y:S05]  /*19f0*/  BSYNC B0 ;  /* 0x0000000000007941 */ /* 0x000fea0003800000 */
.L_x_5768:
[----:B------:R-:W-:Y:S01]  /*1a00*/  SHF.R.U32.HI R2, RZ, 0x5, R0 ;  /* 0x00000005ff027819 */ /* 0x000fe20000011600 */
[----:B------:R-:W-:Y:S01]  /*1a10*/  WARPSYNC 0xffffffff ;  /* 0xffffffff00007948 */ /* 0x000fe20003800000 */
[----:B------:R-:W-:Y:S01]  /*1a20*/  LOP3.LUT R3, R0, 0x1f, RZ, 0xc0, !PT ;  /* 0x0000001f00037812 */ /* 0x000fe200078ec0ff */
[----:B------:R-:W0:Y:S01]  /*1a30*/  S2R R41, SR_CTAID.X ;  /* 0x0000000000297919 */ /* 0x000e220000002500 */
[----:B------:R-:W-:-:S04]  /*1a40*/  SHF.L.U32 R2, R2, 0x7, RZ ;  /* 0x0000000702027819 */ /* 0x000fc800000006ff */
[----:B------:R-:W-:-:S05]  /*1a50*/  LOP3.LUT R2, R2, 0xffffff80, R3, 0xe2, !PT ;  /* 0xffffff8002027812 */ /* 0x000fca00078ee203 */
[----:B------:R-:W-:Y:S04]  /*1a60*/  STS.128 [R2.X16], R24 ;  /* 0x0000001802007388 */ /* 0x000fe8000000cc00 */
[----:B------:R-:W-:Y:S04]  /*1a70*/  STS.128 [R2.X16+0x200], R32 ;  /* 0x0002002002007388 */ /* 0x000fe8000000cc00 */
[----:B------:R-:W-:Y:S04]  /*1a80*/  STS.128 [R2.X16+0x400], R8 ;  /* 0x0004000802007388 */ /* 0x000fe8000000cc00 */
[----:B------:R-:W-:Y:S01]  /*1a90*/  STS.128 [R2.X16+0x600], R4 ;  /* 0x0006000402007388 */ /* 0x000fe2000000cc00 */
[----:B0-----:R-:W-:-:S03]  /*1aa0*/  IMAD R41, R41, c[0x0][0x168], RZ ;  /* 0x00005a0029297a24 */ /* 0x001fc600078e02ff */
        /* <DEDUP_REMOVED lines=34> */
[----:B------:R-:W-:Y:S01]  /*1cd0*/  STS.128 [R2.X16+0x400], R36 ;  /* 0x0004002402007388 */ /* 0x000fe2000000cc00 */
[----:B---3--:R-:W-:-:S03]  /*1ce0*/  FADD.FTZ R11, R6, R11 ;  /* 0x0000000b060b7221 */ /* 0x008fc60000010000 */
[----:B------:R0:W-:Y:S04]  /*1cf0*/  STS.128 [R2.X16+0x600], R12 ;  /* 0x0006000c02007388 */ /* 0x0001e8000000cc00 */
        /* <DEDUP_REMOVED lines=51> */
.L_x_5772:
[----:B------:R-:W-:Y:S02]  /*2030*/  MOV R116, R118 ;  /* 0x0000007600747202 */ /* 0x000fe40000000f00 */
[----:B------:R-:W-:-:S02]  /*2040*/  MOV R71, 0x1 ;  /* 0x0000000100477802 */ /* 0x000fc40000000f00 */
[----:B------:R-:W-:Y:S02]  /*2050*/  MOV R114, 0x1f ;  /* 0x0000001f00727802 */ /* 0x000fe40000000f00 */
[----:B------:R-:W-:Y:S02]  /*2060*/  MOV R67, 0xffffffff ;  /* 0xffffffff00437802 */ /* 0x000fe40000000f00 */
[----:B------:R-:W-:Y:S02]  /*2070*/  MOV R40, 0x2090 ;  /* 0x0000209000287802 */ /* 0x000fe40000000f00 */
[----:B-----5:R-:W-:Y:S05]  /*2080*/  CALL.REL.NOINC `($__internal_161_$__cuda_sm70_shflsync_bfly_p) ;  /* 0x0000046000007944 */ /* 0x020fea0003c00000 */
[----:B-1----:R-:W-:Y:S01]  /*2090*/  MOV R115, R67 ;  /* 0x0000004300737202 */ /* 0x002fe20000000f00 */
[----:B0-----:R-:W-:Y:S05]  /*20a0*/  BRA `(.L_x_5777) ;  /* 0xffffee4000007947 */ /* 0x001fea000383ffff */
.L_x_5773:
[----:B------:R-:W-:Y:S01]  /*20b0*/  HFMA2.MMA R71, -RZ, RZ, 0, 5.9604644775390625e-08 ;  /* 0x00000001ff477435 */ /* 0x000fe200000001ff */
[----:B------:R-:W-:Y:S02]  /*20c0*/  MOV R116, R117 ;  /* 0x0000007500747202 */ /* 0x000fe40000000f00 */
[----:B------:R-:W-:Y:S02]  /*20d0*/  MOV R114, 0x1f ;  /* 0x0000001f00727802 */ /* 0x000fe40000000f00 */
[----:B------:R-:W-:-:S02]  /*20e0*/  MOV R67, 0xffffffff ;  /* 0xffffffff00437802 */ /* 0x000fc40000000f00 */
[----:B------:R-:W-:Y:S02]  /*20f0*/  MOV R40, 0x2110 ;  /* 0x0000211000287802 */ /* 0x000fe40000000f00 */
[----:B01---5:R-:W-:Y:S05]  /*2100*/  CALL.REL.NOINC `($__internal_161_$__cuda_sm70_shflsync_bfly_p) ;  /* 0x000003e000007944 */ /* 0x023fea0003c00000 */
[----:B------:R-:W-:Y:S01]  /*2110*/  FADD.FTZ R118, R118, R115 ;  /* 0x0000007376767221 */ /* 0x000fe20000010000 */
[----:B0-----:R-:W-:Y:S01]  /*2120*/  HFMA2.MMA R71, -RZ, RZ, 0, 1.1920928955078125e-07 ;  /* 0x00000002ff477435 */ /* 0x001fe200000001ff */
[----:B-1----:R-:W-:Y:S01]  /*2130*/  FADD.FTZ R120, R117, R67 ;  /* 0x0000004375787221 */ /* 0x002fe20000010000 */
[----:B------:R-:W-:Y:S02]  /*2140*/  MOV R114, 0x1f ;  /* 0x0000001f00727802 */ /* 0x000fe40000000f00 */
[----:B------:R-:W-:Y:S02]  /*2150*/  MOV R67, 0xffffffff ;  /* 0xffffffff00437802 */ /* 0x000fe40000000f00 */
[----:B------:R-:W-:Y:S02]  /*2160*/  MOV R116, R118 ;  /* 0x0000007600747202 */ /* 0x000fe40000000f00 */
[----:B------:R-:W-:Y:S02]  /*2170*/  MOV R40, 0x2190 ;  /* 0x0000219000287802 */ /* 0x000fe40000000f00 */
[----:B------:R-:W-:Y:S05]  /*2180*/  CALL.REL.NOINC `($__internal_161_$__cuda_sm70_shflsync_bfly_p) ;  /* 0x0000036000007944 */ /* 0x000fea0003c00000 */
[----:B0-----:R-:W-:Y:S01]  /*2190*/  HFMA2.MMA R71, -RZ, RZ, 0, 1.1920928955078125e-07 ;  /* 0x00000002ff477435 */ /* 0x001fe200000001ff */
[----:B-1----:R-:W-:-:S02]  /*21a0*/  MOV R115, R67 ;  /* 0x0000004300737202 */ /* 0x002fc40000000f00 */
[----:B------:R-:W-:Y:S02]  /*21b0*/  MOV R116, R120 ;  /* 0x0000007800747202 */ /* 0x000fe40000000f00 */
[----:B------:R-:W-:Y:S02]  /*21c0*/  MOV R114, 0x1f ;  /* 0x0000001f00727802 */ /* 0x000fe40000000f00 */
[----:B------:R-:W-:Y:S02]  /*21d0*/  MOV R67, 0xffffffff ;  /* 0xffffffff00437802 */ /* 0x000fe40000000f00 */
[----:B------:R-:W-:Y:S02]  /*21e0*/  MOV R40, 0x2200 ;  /* 0x0000220000287802 */ /* 0x000fe40000000f00 */
[----:B------:R-:W-:Y:S05]  /*21f0*/  CALL.REL.NOINC `($__internal_161_$__cuda_sm70_shflsync_bfly_p) ;  /* 0x000002f000007944 */ /* 0x000fea0003c00000 */
[----:B------:R-:W-:Y:S01]  /*2200*/  FADD.FTZ R118, R115, R118 ;  /* 0x0000007673767221 */ /* 0x000fe20000010000 */
[----:B0-----:R-:W-:Y:S01]  /*2210*/  HFMA2.MMA R71, -RZ, RZ, 0, 2.384185791015625e-07 ;  /* 0x00000004ff477435 */ /* 0x001fe200000001ff */
[----:B-1----:R-:W-:Y:S01]  /*2220*/  FADD.FTZ R120, R120, R67 ;  /* 0x0000004378787221 */ /* 0x002fe20000010000 */
[----:B------:R-:W-:Y:S02]  /*2230*/  MOV R114, 0x1f ;  /* 0x0000001f00727802 */ /* 0x000fe40000000f00 */
[----:B------:R-:W-:-:S02]  /*2240*/  MOV R67, 0xffffffff ;  /* 0xffffffff00437802 */ /* 0x000fc40000000f00 */
[----:B------:R-:W-:Y:S02]  /*2250*/  MOV R116, R118 ;  /* 0x0000007600747202 */ /* 0x000fe40000000f00 */
[----:B------:R-:W-:Y:S02]  /*2260*/  MOV R40, 0x2280 ;  /* 0x0000228000287802 */ /* 0x000fe40000000f00 */
[----:B------:R-:W-:Y:S05]  /*2270*/  CALL.REL.NOINC `($__internal_161_$__cuda_sm70_shflsync_bfly_p) ;  /* 0x0000027000007944 */ /* 0x000fea0003c00000 */
[----:B0-----:R-:W-:Y:S01]  /*2280*/  HFMA2.MMA R71, -RZ, RZ, 0, 2.384185791015625e-07 ;  /* 0x00000004ff477435 */ /* 0x001fe200000001ff */
[----:B-1----:R-:W-:Y:S02]  /*2290*/  MOV R115, R67 ;  /* 0x0000004300737202 */ /* 0x002fe40000000f00 */
[----:B------:R-:W-:Y:S02]  /*22a0*/  MOV R116, R120 ;  /* 0x0000007800747202 */ /* 0x000fe40000000f00 */
[----:B------:R-:W-:Y:S02]  /*22b0*/  MOV R114, 0x1f ;  /* 0x0000001f00727802 */ /* 0x000fe40000000f00 */
[----:B------:R-:W-:Y:S02]  /*22c0*/  MOV R67, 0xffffffff ;  /* 0xffffffff00437802 */ /* 0x000fe40000000f00 */
[----:B------:R-:W-:-:S02]  /*22d0*/  MOV R40, 0x22f0 ;  /* 0x000022f000287802 */ /* 0x000fc40000000f00 */
[----:B------:R-:W-:Y:S05]  /*22e0*/  CALL.REL.NOINC `($__internal_161_$__cuda_sm70_shflsync_bfly_p) ;  /* 0x0000020000007944 */ /* 0x000fea0003c00000 */
[----:B------:R-:W-:Y:S01]  /*22f0*/  FADD.FTZ R118, R115, R118 ;  /* 0x0000007673767221 */ /* 0x000fe20000010000 */
[----:B0-----:R-:W-:Y:S01]  /*2300*/  HFMA2.MMA R71, -RZ, RZ, 0, 4.76837158203125e-07 ;  /* 0x00000008ff477435 */ /* 0x001fe200000001ff */
[----:B-1----:R-:W-:Y:S01]  /*2310*/  FADD.FTZ R120, R120, R67 ;  /* 0x0000004378787221 */ /* 0x002fe20000010000 */
[----:B------:R-:W-:-:S02]  /*2320*/  MOV R114, 0x1f ;  /* 0x0000001f00727802 */ /* 0x000fc40000000f00 */
[----:B------:R-:W-:Y:S02]  /*2330*/  MOV R67, 0xffffffff ;  /* 0xffffffff00437802 */ /* 0x000fe40000000f00 */
[----:B------:R-:W-:Y:S02]  /*2340*/  MOV R116, R118 ;  /* 0x0000007600747202 */ /* 0x000fe40000000f00 */
[----:B------:R-:W-:Y:S02]  /*2350*/  MOV R40, 0x2370 ;  /* 0x0000237000287802 */ /* 0x000fe40000000f00 */
[----:B------:R-:W-:Y:S05]  /*2360*/  CALL.REL.NOINC `($__internal_161_$__cuda_sm70_shflsync_bfly_p) ;  /* 0x0000018000007944 */ /* 0x000fea0003c00000 */
[----:B0-----:R-:W-:Y:S01]  /*2370*/  HFMA2.MMA R71, -RZ, RZ, 0, 4.76837158203125e-07 ;  /* 0x00000008ff477435 */ /* 0x001fe200000001ff */
[----:B-1----:R-:W-:Y:S02]  /*2380*/  MOV R115, R67 ;  /* 0x0000004300737202 */ /* 0x002fe40000000f00 */
[----:B------:R-:W-:Y:S02]  /*2390*/  MOV R116, R120 ;  /* 0x0000007800747202 */ /* 0x000fe40000000f00 */
[----:B------:R-:W-:Y:S02]  /*23a0*/  MOV R114, 0x1f ;  /* 0x0000001f00727802 */ /* 0x000fe40000000f00 */
[----:B------:R-:W-:-:S02]  /*23b0*/  MOV R67, 0xffffffff ;  /* 0xffffffff00437802 */ /* 0x000fc40000000f00 */
[----:B------:R-:W-:Y:S02]  /*23c0*/  MOV R40, 0x23e0 ;  /* 0x000023e000287802 */ /* 0x000fe40000000f00 */
[----:B------:R-:W-:Y:S05]  /*23d0*/  CALL.REL.NOINC `($__internal_161_$__cuda_sm70_shflsync_bfly_p) ;  /* 0x0000011000007944 */ /* 0x000fea0003c00000 */
[----:B------:R-:W-:Y:S01]  /*23e0*/  FADD.FTZ R115, R115, R118 ;  /* 0x0000007673737221 */ /* 0x000fe20000010000 */
[----:B0-----:R-:W-:Y:S01]  /*23f0*/  HFMA2.MMA R71, -RZ, RZ, 0, 9.5367431640625e-07 ;  /* 0x00000010ff477435 */ /* 0x001fe200000001ff */
[----:B-1----:R-:W-:Y:S01]  /*2400*/  FADD.FTZ R117, R120, R67 ;  /* 0x0000004378757221 */ /* 0x002fe20000010000 */
[----:B------:R-:W-:Y:S02]  /*2410*/  MOV R114, 0x1f ;  /* 0x0000001f00727802 */ /* 0x000fe40000000f00 */
[----:B------:R-:W-:Y:S02]  /*2420*/  MOV R67, 0xffffffff ;  /* 0xffffffff00437802 */ /* 0x000fe40000000f00 */
[----:B------:R-:W-:Y:S02]  /*2430*/  MOV R116, R115 ;  /* 0x0000007300747202 */ /* 0x000fe40000000f00 */
[----:B------:R-:W-:Y:S02]  /*2440*/  MOV R40, 0x2460 ;  /* 0x0000246000287802 */ /* 0x000fe40000000f00 */
[----:B------:R-:W-:Y:S05]  /*2450*/  CALL.REL.NOINC `($__internal_161_$__cuda_sm70_shflsync_bfly_p) ;  /* 0x0000009000007944 */ /* 0x000fea0003c00000 */
[----:B0-----:R-:W-:Y:S01]  /*2460*/  HFMA2.MMA R71, -RZ, RZ, 0, 9.5367431640625e-07 ;  /* 0x00000010ff477435 */ /* 0x001fe200000001ff */
[----:B-1----:R-:W-:-:S02]  /*2470*/  MOV R118, R67 ;  /* 0x0000004300767202 */ /* 0x002fc40000000f00 */
[----:B------:R-:W-:Y:S02]  /*2480*/  MOV R116, R117 ;  /* 0x0000007500747202 */ /* 0x000fe40000000f00 */
[----:B------:R-:W-:Y:S02]  /*2490*/  MOV R114, 0x1f ;  /* 0x0000001f00727802 */ /* 0x000fe40000000f00 */
[----:B------:R-:W-:Y:S02]  /*24a0*/  MOV R67, 0xffffffff ;  /* 0xffffffff00437802 */ /* 0x000fe40000000f00 */
[----:B------:R-:W-:Y:S02]  /*24b0*/  MOV R40, 0x24d0 ;  /* 0x000024d000287802 */ /* 0x000fe40000000f00 */
[----:B------:R-:W-:Y:S05]  /*24c0*/  CALL.REL.NOINC `($__internal_161_$__cuda_sm70_shflsync_bfly_p) ;  /* 0x0000002000007944 */ /* 0x000fea0003c00000 */
[----:B-1----:R-:W-:Y:S01]  /*24d0*/  MOV R40, R67 ;  /* 0x0000004300287202 */ /* 0x002fe20000000f00 */
[----:B0-----:R-:W-:Y:S05]  /*24e0*/  BRA `(.L_x_5778) ;  /* 0xffffeb2000007947 */ /* 0x001fea000383ffff */
        .weak           $__internal_161_$__cuda_sm70_shflsync_bfly_p
        .type           $__internal_161_$__cuda_sm70_shflsync_bfly_p,@function
        .size           $__internal_161_$__cuda_sm70_shflsync_bfly_p,(.L_x_7339 - $__internal_161_$__cuda_sm70_shflsync_bfly_p)
$__internal_161_$__cuda_sm70_shflsync_bfly_p:
[----:B------:R-:W-:Y:S01]  /*24f0*/  HFMA2.MMA R41, -RZ, RZ, 0, 0 ;  /* 0x00000000ff297435 */ /* 0x000fe200000001ff */
[----:B------:R-:W-:Y:S04]  /*2500*/  WARPSYNC R67 ;  /* 0x0000004300007348 */ /* 0x000fe80003800000 */
[----:B------:R0:W1:Y:S01]  /*2510*/  SHFL.BFLY PT, R67, R116, R71, R114 ;  /* 0x0c00004774437389 */ /* 0x00006200000e0072 */
[----:B------:R-:W-:Y:S05]  /*2520*/  RET.REL.NODEC R40 `(_ZN10layer_norm13ln_bwd_kernelINS_13Kernel_traitsI6__halfffffjLj512ELj1ELj4ELj1ELj16ENS_18Kernel_traits_baseILj512ES2_ffffjLj128EEEEELb0ELb0ELb0ELb1EEEvNS_9BwdParamsE) ;  /* 0xffffdad028007950 */ /* 0x000fea0003c3ffff */
.L_x_5779:
        /* <DEDUP_REMOVED lines=13> */
.L_x_7339:


//--------------------- .text._ZN10layer_norm13ln_bwd_kernelINS_13Kernel_traitsI6__halfffffjLj512ELj1ELj4ELj1ELj16ENS_18Kernel_traits_baseILj512ES2_ffffjLj128EEEEELb0ELb0ELb1ELb0EEEvNS_9BwdParamsE --------------------------
	.section	.text._ZN10layer_norm13ln_bwd_kernelINS_13Kernel_traitsI6__halfffffjLj512ELj1ELj4ELj1ELj16ENS_18Kernel_traits_baseILj512ES2_ffffjLj128EEEEELb0ELb0ELb1ELb0EEEvNS_9BwdParamsE,"ax",@progbits
	.sectioninfo	@"SHI_REGISTERS=128"
	.align	128
        .global         _ZN10layer_norm13ln_bwd_kernelINS_13Kernel_traitsI6__halfffffjLj512ELj1ELj4ELj1ELj16ENS_18Kernel_traits_baseILj512ES2_ffffjLj128EEEEELb0ELb0ELb1ELb0EEEvNS_9BwdParamsE
        .type           _ZN10layer_norm13ln_bwd_kernelINS_13Kernel_traitsI6__halfffffjLj512ELj1ELj4ELj1ELj16ENS_18Kernel_traits_baseILj512ES2_ffffjLj128EEEEELb0ELb0ELb1ELb0EEEvNS_9BwdParamsE,@function
        .size           _ZN10layer_norm13ln_bwd_kernelINS_13Kernel_traitsI6__halfffffjLj512ELj1ELj4ELj1ELj16ENS_18Kernel_traits_baseILj512ES2_ffffjLj128EEEEELb0ELb0ELb1ELb0EEEvNS_9BwdParamsE,(.L_x_7340 - _ZN10layer_norm13ln_bwd_kernelINS_13Kernel_traitsI6__halfffffjLj512ELj1ELj4ELj1ELj16ENS_18Kernel_traits_baseILj512ES2_ffffjLj128EEEEELb0ELb0ELb1ELb0EEEvNS_9BwdParamsE)
        .other          _ZN10layer_norm13ln_bwd_kernelINS_13Kernel_traitsI6__halfffffjLj512ELj1ELj4ELj1ELj16ENS_18Kernel_traits_baseILj512ES2_ffffjLj128EEEEELb0ELb0ELb1ELb0EEEvNS_9BwdParamsE,@"STO_CUDA_ENTRY STV_DEFAULT"
_ZN10layer_norm13ln_bwd_kernelINS_13Kernel_traitsI6__halfffffjLj512ELj1ELj4ELj1ELj16ENS_18Kernel_traits_baseILj512ES2_ffffjLj128EEEEELb0ELb0ELb1ELb0EEEvNS_9BwdParamsE:
.text._ZN10layer_norm13ln_bwd_kernelINS_13Kernel_traitsI6__halfffffjLj512ELj1ELj4ELj1ELj16ENS_18Kernel_traits_baseILj512ES2_ffffjLj128EEEEELb0ELb0ELb1ELb0EEEvNS_9BwdParamsE:
        /* <DEDUP_REMOVED lines=10> */
[C---:B------:R-:W-:Y:S02]  /*00a0*/  ISETP.GE.U32.AND P1, PT, R4.reuse, 0x40, PT ;  /* 0x000000400400780c */ /* 0x040fe40003f26070 */
[C---:B------:R-:W-:Y:S01]  /*00b0*/  ISETP.GE.U32.AND P2, PT, R4.reuse, 0x60, PT ;  /* 0x000000600400780c */ /* 0x040fe20003f46070 */
[----:B------:R-:W0:Y:S01]  /*00c0*/  S2R R5, SR_CTAID.X ;  /* 0x0000000000057919 */ /* 0x000e220000002500 */
[----:B------:R-:W-:-:S07]  /*00d0*/  ISETP.GE.U32.AND P3, PT, R4, 0x80, PT ;  /* 0x000000800400780c */ /* 0x000fce0003f66070 */
[----:B------:R-:W-:Y:S02]  /*00e0*/  @P0 IMAD.MOV.U32 R3, RZ, RZ, 0x8 ;  /* 0x00000008ff030424 */ /* 0x000fe400078e00ff */
[----:B------:R-:W-:Y:S02]  /*00f0*/  @P1 MOV R17, 0x8 ;  /* 0x0000000800111802 */ /* 0x000fe40000000f00 */
[C---:B------:R-:W-:Y:S01]  /*0100*/  @P0 IMAD.WIDE.U32 R2, R12.reuse, R3, c[0x0][0x1b0] ;  /* 0x00006c000c020625 */ /* 0x040fe200078e0003 */
[----:B------:R-:W-:Y:S02]  /*0110*/  @P0 LOP3.LUT R12, R12, 0x20, RZ, 0xfc, !PT ;  /* 0x000000200c0c0812 */ /* 0x000fe400078efcff */
[----:B------:R-:W-:Y:S01]  /*0120*/  @P2 MOV R19, 0x8 ;  /* 0x0000000800132802 */ /* 0x000fe20000000f00 */
[----:B------:R-:W-:Y:S01]  /*0130*/  @P3 IMAD.MOV.U32 R13, RZ, RZ, 0x8 ;  /* 0x00000008ff0d3424 */ /* 0x000fe200078e00ff */
[----:B------:R1:W5:Y:S01]  /*0140*/  @P0 LDG.E.64 R6, [R2.64] ;  /* 0x0000000402060981 */ /* 0x000362000c1e1b00 */
[C---:B------:R-:W-:Y:S01]  /*0150*/  @P1 IMAD.WIDE.U32 R16, R12.reuse, R17, c[0x0][0x1b0] ;  /* 0x00006c000c101625 */ /* 0x040fe200078e0011 */
[----:B------:R-:W-:-:S04]  /*0160*/  @P1 IADD3 R12, R12, 0x20, RZ ;  /* 0x000000200c0c1810 */ /* 0x000fc80007ffe0ff */
[----:B------:R1:W5:Y:S01]  /*0170*/  @P1 LDG.E.64 R8, [R16.64] ;  /* 0x0000000410081981 */ /* 0x000362000c1e1b00 */
[C---:B------:R-:W-:Y:S01]  /*0180*/  @P2 IMAD.WIDE.U32 R18, R12.reuse, R19, c[0x0][0x1b0] ;  /* 0x00006c000c122625 */ /* 0x040fe200078e0013 */
[----:B------:R-:W-:-:S04]  /*0190*/  @P2 IADD3 R12, R12, 0x20, RZ ;  /* 0x000000200c0c2810 */ /* 0x000fc80007ffe0ff */
[----:B------:R1:W5:Y:S01]  /*01a0*/  @P2 LDG.E.64 R10, [R18.64] ;  /* 0x00000004120a2981 */ /* 0x000362000c1e1b00 */
[----:B------:R-:W-:Y:S01]  /*01b0*/  SHF.R.U32.HI R0, RZ, 0x5, R20 ;  /* 0x00000005ff007819 */ /* 0x000fe20000011614 */
[----:B------:R-:W-:-:S03]  /*01c0*/  @P3 IMAD.WIDE.U32 R12, R12, R13, c[0x0][0x1b0] ;  /* 0x00006c000c0c3625 */ /* 0x000fc600078e000d */
[----:B0-----:R-:W-:Y:S02]  /*01d0*/  LEA R0, R5, R0, 0x2 ;  /* 0x0000000005007211 */ /* 0x001fe400078e10ff */
[----:B------:R1:W5:Y:S02]  /*01e0*/  @P3 LDG.E.64 R14, [R12.64] ;  /* 0x000000040c0e3981 */ /* 0x000364000c1e1b00 */
[----:B------:R-:W-:Y:S01]  /*01f0*/  ISETP.GE.AND P3, PT, R0, c[0x0][0x164], PT ;  /* 0x0000590000007a0c */ /* 0x000fe20003f66270 */
        /* <DEDUP_REMOVED lines=18> */
[----:B-1---5:R-:W-:Y:S01]  /*0320*/  MOV R124, R6 ;  /* 0x00000006007c7202 */ /* 0x022fe20000000f00 */
[--C-:B------:R-:W-:Y:S01]  /*0330*/  IMAD.MOV.U32 R122, RZ, RZ, R7.reuse ;  /* 0x000000ffff7a7224 */ /* 0x100fe200078e0007 */
[--C-:B------:R-:W-:Y:S01]  /*0340*/  SHF.R.U64 R123, R6, 0x10, R7.reuse ;  /* 0x00000010067b7819 */ /* 0x100fe20000001207 */
[----:B------:R-:W-:Y:S01]  /*0350*/  IMAD.MOV.U32 R116, RZ, RZ, R10 ;  /* 0x000000ffff747224 */ /* 0x000fe200078e000a */
[----:B------:R-:W-:Y:S01]  /*0360*/  SHF.R.U32.HI R121, RZ, 0x10, R7 ;  /* 0x00000010ff797819 */ /* 0x000fe20000011607 */
[----:B------:R-:W-:Y:S01]  /*0370*/  IMAD.MOV.U32 R110, RZ, RZ, R15 ;  /* 0x000000ffff6e7224 */ /* 0x000fe200078e000f */
[----:B------:R-:W-:Y:S01]  /*0380*/  MOV R120, R8 ;  /* 0x0000000800787202 */ /* 0x000fe20000000f00 */
[----:B------:R-:W-:Y:S01]  /*0390*/  HFMA2.MMA R61, -RZ, RZ, 0, 0 ;  /* 0x00000000ff3d7435 */ /* 0x000fe200000001ff */
        /* <DEDUP_REMOVED lines=16> */
[----:B------:R-:W-:Y:S01]  /*04a0*/  SHF.R.U32.HI R109, RZ, 0x10, R15 ;  /* 0x00000010ff6d7819 */ /* 0x000fe2000001160f */
[----:B------:R-:W-:Y:S01]  /*04b0*/  HADD2.F32 R116, -RZ, R116.H0_H0 ;  /* 0x20000074ff747230 */ /* 0x000fe20000004100 */
[----:B------:R-:W-:Y:S01]  /*04c0*/  MOV R3, R0 ;  /* 0x0000000000037202 */ /* 0x000fe20000000f00 */
[----:B------:R-:W-:-:S02]  /*04d0*/  HADD2.F32 R115, -RZ, R115.H0_H0 ;  /* 0x20000073ff737230 */ /* 0x000fc40000004100 */
[----:B------:R-:W-:Y:S02]  /*04e0*/  HADD2.F32 R114, -RZ, R114.H0_H0 ;  /* 0x20000072ff727230 */ /* 0x000fe40000004100 */
[----:B------:R-:W-:Y:S02]  /*04f0*/  HADD2.F32 R113, -RZ, R113.H0_H0 ;  /* 0x20000071ff717230 */ /* 0x000fe40000004100 */
[----:B------:R-:W-:Y:S02]  /*0500*/  HADD2.F32 R112, -RZ, R112.H0_H0 ;  /* 0x20000070ff707230 */ /* 0x000fe40000004100 */
[----:B------:R-:W-:Y:S02]  /*0510*/  HADD2.F32 R111, -RZ, R111.H0_H0 ;  /* 0x2000006fff6f7230 */ /* 0x000fe40000004100 */
[----:B------:R-:W-:Y:S02]  /*0520*/  HADD2.F32 R110, -RZ, R110.H0_H0 ;  /* 0x2000006eff6e7230 */ /* 0x000fe40000004100 */
[----:B------:R-:W-:-:S02]  /*0530*/  HADD2.F32 R109, -RZ, R109.H0_H0 ;  /* 0x2000006dff6d7230 */ /* 0x000fc40000004100 */
.L_x_5842:
[----:B------:R-:W-:-:S04]  /*0540*/  IMAD.MOV.U32 R76, RZ, RZ, 0x4 ;  /* 0x00000004ff4c7424 */ /* 0x000fc800078e00ff */
[----:B------:R-:W-:-:S05]  /*0550*/  IMAD.WIDE R72, R3, R76, c[0x0][0x1d8] ;  /* 0x0000760003487625 */ /* 0x000fca00078e024c */
[----:B------:R0:W2:Y:S01]  /*0560*/  LDG.E R13, [R72.64] ;  /* 0x00000004480d7981 */ /* 0x0000a2000c1e1900 */
[----:B------:R-:W-:-:S05]  /*0570*/  IMAD.WIDE R74, R3, R76, c[0x0][0x1a8] ;  /* 0x00006a00034a7625 */ /* 0x000fca00078e024c */
[----:B------:R1:W5:Y:S01]  /*0580*/  LDG.E R2, [R74.64] ;  /* 0x000000044a027981 */ /* 0x000362000c1e1900 */
[----:B0-----:R-:W-:-:S05]  /*0590*/  IMAD.WIDE R72, R3, R76, c[0x0][0x1d0] ;  /* 0x0000740003487625 */ /* 0x001fca00078e024c */
[----:B------:R1:W5:Y:S04]  /*05a0*/  LDG.E R0, [R72.64] ;  /* 0x0000000448007981 */ /* 0x000368000c1e1900 */
[----:B------:R-:W0:Y:S01]  /*05b0*/  S2R R77, SR_TID.X ;  /* 0x00000000004d7919 */ /* 0x000e220000002100 */
[----:B------:R-:W-:-:S05]  /*05c0*/  IMAD R5, R3, c[0x0][0x168], RZ ;  /* 0x00005a0003057a24 */ /* 0x000fca00078e02ff */
[----:B------:R-:W-:-:S04]  /*05d0*/  SHF.R.S32.HI R78, RZ, 0x1f, R5 ;  /* 0x0000001fff4e7819 */ /* 0x000fc80000011405 */
[----:B------:R-:W-:Y:S02]  /*05e0*/  LEA.HI R5, R78, R5, RZ, 0x2 ;  /* 0x000000054e057211 */ /* 0x000fe400078f10ff */
[----:B------:R-:W-:Y:S01]  /*05f0*/  MOV R125, 0x10 ;  /* 0x00000010007d7802 */ /* 0x000fe20000000f00 */
[----:B------:R-:W-:Y:S01]  /*0600*/  BSSY B1, `(.L_x_5782) ;  /* 0x00000d5000017945 */ /* 0x000fe20003800000 */
[----:B0-----:R-:W-:-:S04]  /*0610*/  LOP3.LUT R102, R77, 0x1f, RZ, 0xc0, !PT ;  /* 0x0000001f4d667812 */ /* 0x001fc800078ec0ff */
        /* <DEDUP_REMOVED lines=10> */
[----:B------:R0:W5:Y:S02]  /*06c0*/  LDG.E.128 R28, [R94.64] ;  /* 0x000000045e1c7981 */ /* 0x000164000c1e1d00 */
.L_x_5786:
[----:B------:R-:W-:Y:S02]  /*06d0*/  IADD3 R72, R5, 0x20, RZ ;  /* 0x0000002005487810 */ /* 0x000fe40007ffe0ff */
.L_x_5785:
[----:B------:R-:W-:Y:S05]  /*06e0*/  BSYNC B2 ;  /* 0x0000000000027941 */ /* 0x000fea0003800000 */
.L_x_5784:
[----:B------:R-:W-:Y:S01]  /*06f0*/  BSSY B2, `(.L_x_5787) ;  /* 0x0000008000027945 */ /* 0x000fe20003800000 */
[----:B------:R-:W-:Y:S05]  /*0700*/  @!P1 BRA `(.L_x_5788) ;  /* 0x0000006000009947 */ /* 0x000fea0003800000 */
[----:B------:R-:W-:-:S04]  /*0710*/  ISETP.NE.U32.AND P4, PT, RZ, c[0x0][0x218], PT ;  /* 0x00008600ff007a0c */ /* 0x000fc80003f85070 */
[----:B------:R-:W-:-:S13]  /*0720*/  ISETP.NE.AND.EX P4, PT, RZ, c[0x0][0x21c], PT, P4 ;  /* 0x00008700ff007a0c */ /* 0x000fda0003f85340 */
[----:B------:R-:W-:Y:S05]  /*0730*/  @!P4 BRA `(.L_x_5789) ;  /* 0x000000200000c947 */ /* 0x000fea0003800000 */
[----:B------:R-:W-:-:S06]  /*0740*/  IMAD.WIDE.U32 R24, R72, R125, c[0x0][0x218] ;  /* 0x0000860048187625 */ /* 0x000fcc00078e007d */
[----:B------:R-:W5:Y:S02]  /*0750*/  LDG.E.128 R24, [R24.64] ;  /* 0x0000000418187981 */ /* 0x000f64000c1e1d00 */
.L_x_5789:
[----:B------:R-:W-:Y:S02]  /*0760*/  IADD3 R72, R72, 0x20, RZ ;  /* 0x0000002048487810 */ /* 0x000fe40007ffe0ff */
.L_x_5788:
[----:B------:R-:W-:Y:S05]  /*0770*/  BSYNC B2 ;  /* 0x0000000000027941 */ /* 0x000fea0003800000 */
.L_x_5787:
[----:B------:R-:W-:Y:S01]  /*0780*/  BSSY B2, `(.L_x_5790) ;  /* 0x0000008000027945 */ /* 0x000fe20003800000 */
[----:B------:R-:W-:Y:S05]  /*0790*/  @!P2 BRA `(.L_x_5791) ;  /* 0x000000600000a947 */ /* 0x000fea0003800000 */
[----:B------:R-:W-:-:S04]  /*07a0*/  ISETP.NE.U32.AND P4, PT, RZ, c[0x0][0x218], PT ;  /* 0x00008600ff007a0c */ /* 0x000fc80003f85070 */
[----:B------:R-:W-:-:S13]  /*07b0*/  ISETP.NE.AND.EX P4, PT, RZ, c[0x0][0x21c], PT, P4 ;  /* 0x00008700ff007a0c */ /* 0x000fda0003f85340 */
[----:B------:R-:W-:Y:S05]  /*07c0*/  @!P4 BRA `(.L_x_5792) ;  /* 0x000000200000c947 */ /* 0x000fea0003800000 */
[----:B------:R-:W-:-:S06]  /*07d0*/  IMAD.WIDE.U32 R20, R72, R125, c[0x0][0x218] ;  /* 0x0000860048147625 */ /* 0x000fcc00078e007d */
[----:B------:R-:W5:Y:S02]  /*07e0*/  LDG.E.128 R20, [R20.64] ;  /* 0x0000000414147981 */ /* 0x000f64000c1e1d00 */
.L_x_5792:
[----:B------:R-:W-:Y:S02]  /*07f0*/  IADD3 R72, R72, 0x20, RZ ;  /* 0x0000002048487810 */ /* 0x000fe40007ffe0ff */
.L_x_5791:
[----:B------:R-:W-:Y:S05]  /*0800*/  BSYNC B2 ;  /* 0x0000000000027941 */ /* 0x000fea0003800000 */
.L_x_5790:
        /* <DEDUP_REMOVED lines=8> */
.L_x_5783:
[----:B-1----:R-:W-:-:S06]  /*0890*/  IMAD.WIDE R72, R3, R76, c[0x0][0x1a0] ;  /* 0x0000680003487625 */ /* 0x002fcc00078e024c */
[----:B------:R-:W2:Y:S01]  /*08a0*/  LDG.E R72, [R72.64] ;  /* 0x0000000448487981 */ /* 0x000ea2000c1e1900 */
[----:B------:R-:W0:Y:S01]  /*08b0*/  LDC.U8 R75, c[0x0][0x1f0] ;  /* 0x00007c00ff4b7b82 */ /* 0x000e220000000000 */
[----:B------:R-:W-:Y:S01]  /*08c0*/  IADD3 R13, R13, -0x1, RZ ;  /* 0xffffffff0d0d7810 */ /* 0x000fe20007ffe0ff */
[----:B------:R-:W-:Y:S01]  /*08d0*/  BSSY B2, `(.L_x_5794) ;  /* 0x000002f000027945 */ /* 0x000fe20003800000 */
[----:B------:R-:W-:Y:S01]  /*08e0*/  CS2R R100, SRZ ;  /* 0x0000000000647805 */ /* 0x000fe2000001ff00 */
[----:B------:R-:W-:Y:S02]  /*08f0*/  IMAD.MOV.U32 R104, RZ, RZ, R5 ;  /* 0x000000ffff687224 */ /* 0x000fe400078e0005 */
[----:B------:R-:W-:-:S05]  /*0900*/  IMAD R13, R13, c[0x0][0x168], RZ ;  /* 0x00005a000d0d7a24 */ /* 0x000fca00078e02ff */
[----:B------:R-:W-:-:S04]  /*0910*/  SHF.R.S32.HI R74, RZ, 0x1f, R13 ;  /* 0x0000001fff4a7819 */ /* 0x000fc8000001140d */
[----:B------:R-:W-:-:S04]  /*0920*/  LEA.HI R13, R74, R13, RZ, 0x2 ;  /* 0x0000000d4a0d7211 */ /* 0x000fc800078f10ff */
[----:B------:R-:W-:Y:S02]  /*0930*/  LEA.HI.SX32 R102, R13, R102, 0x1e ;  /* 0x000000660d667211 */ /* 0x000fe400078ff2ff */
[----:B0-----:R-:W-:-:S04]  /*0940*/  ISETP.NE.AND P4, PT, R75, RZ, PT ;  /* 0x000000ff4b00720c */ /* 0x001fc80003f85270 */
[----:B--2---:R-:W-:Y:S01]  /*0950*/  FSEL R13, R72, RZ, !P4 ;  /* 0x000000ff480d7208 */ /* 0x004fe20006000000 */
[----:B------:R-:W-:Y:S05]  /*0960*/  @!P0 BRA `(.L_x_5795) ;  /* 0x0000025000008947 */ /* 0x000fea0003800000 */
[----:B------:R-:W-:-:S04]  /*0970*/  IMAD.WIDE.U32 R76, R5, R125, c[0x0][0x188] ;  /* 0x00006200054c7625 */ /* 0x000fc800078e007d */
[----:B------:R-:W-:Y:S02]  /*0980*/  IMAD.WIDE.U32 R72, R102, R125, c[0x0][0x208] ;  /* 0x0000820066487625 */ /* 0x000fe400078e007d */
[----:B------:R-:W2:Y:S01]  /*0990*/  LDG.E.128 R76, [R76.64] ;  /* 0x000000044c4c7981 */ /* 0x000ea2000c1e1d00 */
[----:B------:R-:W-:-:S03]  /*09a0*/  ISETP.NE.U32.AND P4, PT, RZ, c[0x0][0x218], PT ;  /* 0x00008600ff007a0c */ /* 0x000fc60003f85070 */
[----:B------:R-:W3:Y:S01]  /*09b0*/  LDG.E.128 R72, [R72.64] ;  /* 0x0000000448487981 */ /* 0x000ee2000c1e1d00 */
[----:B------:R-:W-:-:S13]  /*09c0*/  ISETP.NE.AND.EX P4, PT, RZ, c[0x0][0x21c], PT, P4 ;  /* 0x00008700ff007a0c */ /* 0x000fda0003f85340 */
[----:B------:R0:W5:Y:S01]  /*09d0*/  @P4 LDG.E.128 R28, [R94.64] ;  /* 0x000000045e1c4981 */ /* 0x000162000c1e1d00 */
[----:B------:R-:W-:Y:S02]  /*09e0*/  IADD3 R102, R102, 0x20, RZ ;  /* 0x0000002066667810 */ /* 0x000fe40007ffe0ff */
[----:B------:R-:W-:Y:S01]  /*09f0*/  IADD3 R104, R5, 0x20, RZ ;  /* 0x0000002005687810 */ /* 0x000fe20007ffe0ff */
[C---:B--2---:R-:W-:Y:S02]  /*0a00*/  FADD.FTZ R11, -R13.reuse, R76 ;  /* 0x0000004c0d0b7221 */ /* 0x044fe40000010100 */
[----:B------:R-:W-:Y:S02]  /*0a10*/  FADD.FTZ R107, -R13, R77 ;  /* 0x0000004d0d6b7221 */ /* 0x000fe40000010100 */
[C---:B-----5:R-:W-:Y:S02]  /*0a20*/  FMUL.FTZ R6, R2.reuse, R11 ;  /* 0x0000000b02067220 */ /* 0x060fe40000410000 */
[----:B------:R-:W-:-:S02]  /*0a30*/  FMUL.FTZ R107, R2, R107 ;  /* 0x0000006b026b7220 */ /* 0x000fc40000410000 */
[----:B---3--:R-:W-:Y:S02]  /*0a40*/  FMUL.FTZ R11, R124, R72 ;  /* 0x000000487c0b7220 */ /* 0x008fe40000410000 */
[----:B------:R-:W-:Y:S02]  /*0a50*/  FADD.FTZ R44, R44, R72 ;  /* 0x000000482c2c7221 */ /* 0x000fe40000010000 */
[----:B------:R-:W-:Y:S02]  /*0a60*/  FFMA.FTZ R60, R72, R6, R60 ;  /* 0x00000006483c7223 */ /* 0x000fe4000001003c */
[----:B------:R-:W-:Y:S02]  /*0a70*/  FADD.FTZ R45, R45, R73 ;  /* 0x000000492d2d7221 */ /* 0x000fe40000010000 */
[----:B------:R-:W-:Y:S02]  /*0a80*/  FFMA.FTZ R61, R73, R107, R61 ;  /* 0x0000006b493d7223 */ /* 0x000fe4000001003d */
[----:B------:R-:W-:-:S02]  /*0a90*/  FMUL.FTZ R108, R123, R73 ;  /* 0x000000497b6c7220 */ /* 0x000fc40000410000 */
[C---:B------:R-:W-:Y:S02]  /*0aa0*/  FADD.FTZ R87, -R13.reuse, R78 ;  /* 0x0000004e0d577221 */ /* 0x040fe40000010100 */
[----:B------:R-:W-:Y:S02]  /*0ab0*/  FADD.FTZ R73, RZ, R11 ;  /* 0x0000000bff497221 */ /* 0x000fe40000010000 */
[----:B------:R-:W-:Y:S02]  /*0ac0*/  FFMA.FTZ R72, R6, R11, RZ ;  /* 0x0000000b06487223 */ /* 0x000fe400000100ff */
        /* <DEDUP_REMOVED lines=15> */
.L_x_5795:
[----:B0-----:R-:W-:Y:S05]  /*0bc0*/  BSYNC B2 ;  /* 0x0000000000027941 */ /* 0x001fea0003800000 */
.L_x_5794:
[----:B------:R-:W-:Y:S01]  /*0bd0*/  BSSY B2, `(.L_x_5796) ;  /* 0x0000028000027945 */ /* 0x000fe20003800000 */
        /* <DEDUP_REMOVED lines=18> */
[----:B------:R-:W-:Y:S02]  /*0d00*/  FMUL.FTZ R84, R119, R73 ;  /* 0x0000004977547220 */ /* 0x000fe40000410000 */
[----:B------:R-:W-:Y:S02]  /*0d10*/  FADD.FTZ R99, -R13, R78 ;  /* 0x0000004e0d637221 */ /* 0x000fe40000010100 */
[----:B------:R-:W-:-:S02]  /*0d20*/  FADD.FTZ R73, R100, R103 ;  /* 0x0000006764497221 */ /* 0x000fc40000010000 */
[----:B------:R-:W-:Y:S02]  /*0d30*/  FFMA.FTZ R101, R7, R103, R101 ;  /* 0x0000006707657223 */ /* 0x000fe40000010065 */
[----:B------:R-:W-:Y:S02]  /*0d40*/  FADD.FTZ R79, -R13, R79 ;  /* 0x0000004f0d4f7221 */ /* 0x000fe40000010100 */
[----:B------:R-:W-:Y:S02]  /*0d50*/  FMUL.FTZ R80, R2, R99 ;  /* 0x0000006302507220 */ /* 0x000fe40000410000 */
[----:B0-----:R-:W-:Y:S02]  /*0d60*/  FMUL.FTZ R92, R118, R74 ;  /* 0x0000004a765c7220 */ /* 0x001fe40000410000 */
        /* <DEDUP_REMOVED lines=14> */
.L_x_5797:
[----:B------:R-:W-:Y:S05]  /*0e50*/  BSYNC B2 ;  /* 0x0000000000027941 */ /* 0x000fea0003800000 */
.L_x_5796:
        /* <DEDUP_REMOVED lines=14> */
[----:B0----5:R-:W-:Y:S02]  /*0f40*/  FMUL.FTZ R14, R2, R81 ;  /* 0x00000051020e7220 */ /* 0x021fe40000410000 */
[----:B---3--:R-:W-:-:S02]  /*0f50*/  FMUL.FTZ R81, R116, R76 ;  /* 0x0000004c74517220 */ /* 0x008fc40000410000 */
[C---:B------:R-:W-:Y:S02]  /*0f60*/  FADD.FTZ R89, -R13.reuse, R74 ;  /* 0x0000004a0d597221 */ /* 0x040fe40000010100 */
[----:B------:R-:W-:Y:S02]  /*0f70*/  FADD.FTZ R75, -R13, R75 ;  /* 0x0000004b0d4b7221 */ /* 0x000fe40000010100 */
        /* <DEDUP_REMOVED lines=22> */
.L_x_5799:
[----:B------:R-:W-:Y:S05]  /*10e0*/  BSYNC B2 ;  /* 0x0000000000027941 */ /* 0x000fea0003800000 */
.L_x_5798:
[----:B------:R-:W-:-:S13]  /*10f0*/  ISETP.GE.U32.AND P4, PT, R4, 0x80, PT ;  /* 0x000000800400780c */ /* 0x000fda0003f86070 */
        /* <DEDUP_REMOVED lines=9> */
[C---:B--2---:R-:W-:Y:S02]  /*1190*/  FADD.FTZ R9, -R13.reuse, R76 ;  /* 0x0000004c0d097221 */ /* 0x044fe40000010100 */
[C---:B------:R-:W-:Y:S02]  /*11a0*/  FADD.FTZ R83, -R13.reuse, R77 ;  /* 0x0000004d0d537221 */ /* 0x040fe40000010100 */
[----:B-----5:R-:W-:Y:S02]  /*11b0*/  FMUL.FTZ R9, R2, R9 ;  /* 0x0000000902097220 */ /* 0x020fe40000410000 */
[----:B---3--:R-:W-:Y:S02]  /*11c0*/  FMUL.FTZ R105, R112, R72 ;  /* 0x0000004870697220 */ /* 0x008fe40000410000 */
[C---:B------:R-:W-:Y:S02]  /*11d0*/  FADD.FTZ R95, -R13.reuse, R78 ;  /* 0x0000004e0d5f7221 */ /* 0x040fe40000010100 */
[----:B------:R-:W-:-:S02]  /*11e0*/  FADD.FTZ R79, -R13, R79 ;  /* 0x0000004f0d4f7221 */ /* 0x000fc40000010100 */
[----:B------:R-:W-:Y:S02]  /*11f0*/  FMUL.FTZ R10, R2, R83 ;  /* 0x00000053020a7220 */ /* 0x000fe40000410000 */
[----:B------:R-:W-:Y:S02]  /*1200*/  FMUL.FTZ R86, R111, R73 ;  /* 0x000000496f567220 */ /* 0x000fe40000410000 */
[----:B------:R-:W-:Y:S02]  /*1210*/  FADD.FTZ R13, R100, R105 ;  /* 0x00000069640d7221 */ /* 0x000fe40000010000 */
[----:B------:R-:W-:Y:S02]  /*1220*/  FFMA.FTZ R101, R9, R105, R101 ;  /* 0x0000006909657223 */ /* 0x000fe40000010065 */
[----:B------:R-:W-:Y:S02]  /*1230*/  FMUL.FTZ R83, R2, R95 ;  /* 0x0000005f02537220 */ /* 0x000fe40000410000 */
[----:B0-----:R-:W-:-:S02]  /*1240*/  FMUL.FTZ R90, R110, R74 ;  /* 0x0000004a6e5a7220 */ /* 0x001fc40000410000 */
        /* <DEDUP_REMOVED lines=16> */
.L_x_5793:
[----:B------:R-:W-:Y:S05]  /*1350*/  BSYNC B1 ;  /* 0x0000000000017941 */ /* 0x000fea0003800000 */
.L_x_5782:
[----:B------:R-:W-:Y:S05]  /*1360*/  BRA.DIV ~URZ, `(.L_x_5800) ;  /* 0x00001df27f007947 */ /* 0x000fea000b800000 */
[----:B------:R1:W2:Y:S02]  /*1370*/  SHFL.BFLY PT, R13, R100, 0x1, 0x1f ;  /* 0x0c201f00640d7f89 */ /* 0x0002a400000e0000 */
.L_x_5843:
        /* <DEDUP_REMOVED lines=18> */
.L_x_5844:
[----:B------:R-:W4:Y:S01]  /*14a0*/  S2R R77, SR_TID.X ;  /* 0x00000000004d7919 */ /* 0x000f220000002100 */
[----:B-----5:R-:W-:Y:S01]  /*14b0*/  ISETP.GE.AND P4, PT, R0, 0x1, PT ;  /* 0x000000010000780c */ /* 0x020fe20003f86270 */
[----:B--2---:R-:W-:Y:S01]  /*14c0*/  FADD.FTZ R76, R76, R13 ;  /* 0x0000000d4c4c7221 */ /* 0x004fe20000010000 */
[----:B------:R-:W-:Y:S01]  /*14d0*/  BSSY B1, `(.L_x_5802) ;  /* 0x0000058000017945 */ /* 0x000fe20003800000 */
[----:B-1-3--:R-:W-:Y:S02]  /*14e0*/  FADD.FTZ R13, R72, R75 ;  /* 0x0000004b480d7221 */ /* 0x00afe40000010000 */
[----:B------:R-:W-:-:S02]  /*14f0*/  FMUL.FTZ R75, R76, c[0x0][0x1e0] ;  /* 0x000078004c4b7a20 */ /* 0x000fc40000410000 */
[----:B------:R-:W-:-:S06]  /*1500*/  FMUL.FTZ R13, R13, c[0x0][0x1e0] ;  /* 0x000078000d0d7a20 */ /* 0x000fcc0000410000 */
[----:B------:R-:W-:-:S05]  /*1510*/  @P4 IADD3 R73, R0, -0x1, RZ ;  /* 0xffffffff00494810 */ /* 0x000fca0007ffe0ff */
[----:B------:R-:W-:Y:S01]  /*1520*/  @P4 IMAD R73, R73, c[0x0][0x168], RZ ;  /* 0x00005a0049494a24 */ /* 0x000fe200078e02ff */
[----:B----4-:R-:W-:Y:S02]  /*1530*/  @P4 LOP3.LUT R78, R77, 0x1f, RZ, 0xc0, !PT ;  /* 0x0000001f4d4e4812 */ /* 0x010fe400078ec0ff */
[----:B------:R-:W1:Y:S02]  /*1540*/  LDC.U8 R77, c[0x0][0x1f0] ;  /* 0x00007c00ff4d7b82 */ /* 0x000e640000000000 */
[----:B------:R-:W-:-:S04]  /*1550*/  @P4 SHF.R.S32.HI R74, RZ, 0x1f, R73 ;  /* 0x0000001fff4a4819 */ /* 0x000fc80000011449 */
[----:B------:R-:W-:Y:S01]  /*1560*/  @P4 LEA.HI R73, R74, R73, RZ, 0x2 ;  /* 0x000000494a494211 */ /* 0x000fe200078f10ff */
[----:B------:R-:W-:-:S06]  /*1570*/  HFMA2.MMA R74, -RZ, RZ, 0, 0 ;  /* 0x00000000ff4a7435 */ /* 0x000fcc00000001ff */
[----:B------:R-:W-:Y:S02]  /*1580*/  @P4 LEA.HI.SX32 R74, R73, R78, 0x1e ;  /* 0x0000004e494a4211 */ /* 0x000fe400078ff2ff */
[----:B-1----:R-:W-:-:S04]  /*1590*/  ISETP.NE.AND P5, PT, R77, RZ, PT ;  /* 0x000000ff4d00720c */ /* 0x002fc80003fa5270 */
[----:B------:R-:W-:Y:S01]  /*15a0*/  FSEL R75, R75, RZ, !P5 ;  /* 0x000000ff4b4b7208 */ /* 0x000fe20006800000 */
[----:B------:R-:W-:Y:S05]  /*15b0*/  @!P0 BRA `(.L_x_5803) ;  /* 0x0000049000008947 */ /* 0x000fea0003800000 */
[----:B------:R-:W-:Y:S01]  /*15c0*/  @!P3 ISETP.NE.U32.AND P5, PT, RZ, c[0x0][0x218], PT ;  /* 0x00008600ff00ba0c */ /* 0x000fe20003fa5070 */
[----:B------:R-:W-:Y:S03]  /*15d0*/  BSSY B2, `(.L_x_5804) ;  /* 0x000000a000027945 */ /* 0x000fe60003800000 */
[----:B------:R-:W-:-:S04]  /*15e0*/  @!P3 ISETP.NE.AND.EX P5, PT, RZ, c[0x0][0x21c], PT, P5 ;  /* 0x00008700ff00ba0c */ /* 0x000fc80003fa5350 */
        /* <DEDUP_REMOVED lines=8> */
.L_x_5805:
[----:B------:R-:W-:Y:S05]  /*1670*/  BSYNC B2 ;  /* 0x0000000000027941 */ /* 0x000fea0003800000 */
.L_x_5804:
[----:B------:R-:W-:Y:S01]  /*1680*/  @!P3 ISETP.NE.U32.AND P5, PT, RZ, c[0x0][0x218], PT ;  /* 0x00008600ff00ba0c */ /* 0x000fe20003fa5070 */
[----:B------:R-:W-:Y:S03]  /*1690*/  BSSY B2, `(.L_x_5806) ;  /* 0x0000014000027945 */ /* 0x000fe60003800000 */
[----:B------:R-:W-:-:S04]  /*16a0*/  @!P3 ISETP.NE.AND.EX P5, PT, RZ, c[0x0][0x21c], PT, P5 ;  /* 0x00008700ff00ba0c */ /* 0x000fc80003fa5350 */
[----:B------:R-:W-:Y:S02]  /*16b0*/  @!P3 FSEL R76, R29, RZ, P5 ;  /* 0x000000ff1d4cb208 */ /* 0x000fe40002800000 */
[----:B------:R-:W-:-:S04]  /*16c0*/  @!P3 ISETP.NE.U32.AND P5, PT, RZ, c[0x0][0x218], PT ;  /* 0x00008600ff00ba0c */ /* 0x000fc80003fa5070 */
[----:B------:R-:W-:-:S04]  /*16d0*/  @!P3 ISETP.NE.AND.EX P5, PT, RZ, c[0x0][0x21c], PT, P5 ;  /* 0x00008700ff00ba0c */ /* 0x000fc80003fa5350 */
[----:B------:R-:W-:Y:S02]  /*16e0*/  @!P3 FSEL R79, R30, RZ, P5 ;  /* 0x000000ff1e4fb208 */ /* 0x000fe40002800000 */
[----:B------:R-:W-:-:S04]  /*16f0*/  @!P3 ISETP.NE.U32.AND P5, PT, RZ, c[0x0][0x218], PT ;  /* 0x00008600ff00ba0c */ /* 0x000fc80003fa5070 */
[----:B------:R-:W-:-:S04]  /*1700*/  @!P3 ISETP.NE.AND.EX P5, PT, RZ, c[0x0][0x21c], PT, P5 ;  /* 0x00008700ff00ba0c */ /* 0x000fc80003fa5350 */
[----:B------:R-:W-:Y:S02]  /*1710*/  @!P3 FSEL R72, R31, RZ, P5 ;  /* 0x000000ff1f48b208 */ /* 0x000fe40002800000 */
[----:B------:R-:W-:-:S04]  /*1720*/  ISETP.NE.U32.AND P5, PT, RZ, c[0x0][0x258], PT ;  /* 0x00009600ff007a0c */ /* 0x000fc80003fa5070 */
[----:B------:R-:W-:-:S04]  /*1730*/  ISETP.NE.AND.EX P5, PT, RZ, c[0x0][0x25c], PT, P5 ;  /* 0x00009700ff007a0c */ /* 0x000fc80003fa5350 */
[C---:B------:R-:W-:Y:S01]  /*1740*/  SEL R64, R73.reuse, R64, P5 ;  /* 0x0000004049407207 */ /* 0x040fe20002800000 */
[----:B------:R-:W-:Y:S01]  /*1750*/  FMUL.FTZ R73, R73, c[0x0][0x1ec] ;  /* 0x00007b0049497a20 */ /* 0x000fe20000410000 */
[----:B------:R-:W-:Y:S05]  /*1760*/  @!P3 BRA `(.L_x_5807) ;  /* 0x000000600000b947 */ /* 0x000fea0003800000 */
[----:B------:R-:W-:Y:S01]  /*1770*/  ISETP.NE.U32.AND P6, PT, RZ, c[0x0][0x218], PT ;  /* 0x00008600ff007a0c */ /* 0x000fe20003fc5070 */
[----:B------:R-:W-:-:S03]  /*1780*/  FFMA.FTZ R77, R107, R13, R75 ;  /* 0x0000000d6b4d7223 */ /* 0x000fc6000001004b */
[----:B------:R-:W-:Y:S01]  /*1790*/  ISETP.NE.AND.EX P6, PT, RZ, c[0x0][0x21c], PT, P6 ;  /* 0x00008700ff007a0c */ /* 0x000fe20003fc5360 */
[----:B------:R-:W-:-:S04]  /*17a0*/  FADD.FTZ R77, R108, -R77 ;  /* 0x8000004d6c4d7221 */ /* 0x000fc80000010000 */
[----:B------:R-:W-:-:S08]  /*17b0*/  FMUL.FTZ R76, R2, R77 ;  /* 0x0000004d024c7220 */ /* 0x000fd00000410000 */
[----:B------:R-:W-:Y:S02]  /*17c0*/  @P6 FADD.FTZ R76, R29, R76 ;  /* 0x0000004c1d4c6221 */ /* 0x000fe40000010000 */
.L_x_5807:
[----:B------:R-:W-:Y:S05]  /*17d0*/  BSYNC B2 ;  /* 0x0000000000027941 */ /* 0x000fea0003800000 */
.L_x_5806:
[----:B------:R-:W-:Y:S01]  /*17e0*/  BSSY B2, `(.L_x_5808) ;  /* 0x0000009000027945 */ /* 0x000fe20003800000 */
[----:B------:R-:W-:Y:S01]  /*17f0*/  SEL R65, R76, R65, P5 ;  /* 0x000000414c417207 */ /* 0x000fe20002800000 */
[----:B------:R-:W-:Y:S05]  /*1800*/  @!P3 BRA `(.L_x_5809) ;  /* 0x000000600000b947 */ /* 0x000fea0003800000 */
[----:B------:R-:W-:Y:S01]  /*1810*/  ISETP.NE.U32.AND P6, PT, RZ, c[0x0][0x218], PT ;  /* 0x00008600ff007a0c */ /* 0x000fe20003fc5070 */
[----:B------:R-:W-:-:S03]  /*1820*/  FFMA.FTZ R77, R12, R13, R75 ;  /* 0x0000000d0c4d7223 */ /* 0x000fc6000001004b */
[----:B------:R-:W-:Y:S01]  /*1830*/  ISETP.NE.AND.EX P6, PT, RZ, c[0x0][0x21c], PT, P6 ;  /* 0x00008700ff007a0c */ /* 0x000fe20003fc5360 */
[----:B------:R-:W-:-:S04]  /*1840*/  FADD.FTZ R77, R106, -R77 ;  /* 0x8000004d6a4d7221 */ /* 0x000fc80000010000 */
[----:B------:R-:W-:-:S08]  /*1850*/  FMUL.FTZ R79, R2, R77 ;  /* 0x0000004d024f7220 */ /* 0x000fd00000410000 */
[----:B------:R-:W-:Y:S02]  /*1860*/  @P6 FADD.FTZ R79, R30, R79 ;  /* 0x0000004f1e4f6221 */ /* 0x000fe40000010000 */
.L_x_5809:
[----:B------:R-:W-:Y:S05]  /*1870*/  BSYNC B2 ;  /* 0x0000000000027941 */ /* 0x000fea0003800000 */
.L_x_5808:
        /* <DEDUP_REMOVED lines=9> */
.L_x_5811:
[----:B------:R-:W-:Y:S05]  /*1910*/  BSYNC B2 ;  /* 0x0000000000027941 */ /* 0x000fea0003800000 */
.L_x_5810:
[----:B------:R-:W-:Y:S01]  /*1920*/  SEL R67, R72, R67, P5 ;  /* 0x0000004348437207 */ /* 0x000fe20002800000 */
[----:B------:R-:W-:Y:S01]  /*1930*/  FMUL.FTZ R76, R76, c[0x0][0x1ec] ;  /* 0x00007b004c4c7a20 */ /* 0x000fe20000410000 */
[----:B------:R-:W-:Y:S01]  /*1940*/  ISETP.GT.AND P5, PT, R0, RZ, PT ;  /* 0x000000ff0000720c */ /* 0x000fe20003fa4270 */
[----:B------:R-:W-:Y:S02]  /*1950*/  FMUL.FTZ R79, R79, c[0x0][0x1ec] ;  /* 0x00007b004f4f7a20 */ /* 0x000fe40000410000 */
[----:B------:R-:W-:Y:S01]  /*1960*/  FMUL.FTZ R72, R72, c[0x0][0x1ec] ;  /* 0x00007b0048487a20 */ /* 0x000fe20000410000 */
[----:B------:R-:W-:Y:S01]  /*1970*/  SEL R68, R73, R68, P5 ;  /* 0x0000004449447207 */ /* 0x000fe20002800000 */
[----:B------:R-:W-:Y:S01]  /*1980*/  @P4 IMAD.MOV.U32 R77, RZ, RZ, 0x10 ;  /* 0x00000010ff4d4424 */ /* 0x000fe200078e00ff */
[----:B------:R-:W-:Y:S02]  /*1990*/  SEL R69, R76, R69, P5 ;  /* 0x000000454c457207 */ /* 0x000fe40002800000 */
[----:B------:R-:W-:-:S02]  /*19a0*/  SEL R70, R79, R70, P5 ;  /* 0x000000464f467207 */ /* 0x000fc40002800000 */
[----:B------:R-:W-:Y:S02]  /*19b0*/  SEL R71, R72, R71, P5 ;  /* 0x0000004748477207 */ /* 0x000fe40002800000 */
[----:B------:R-:W-:-:S04]  /*19c0*/  ISETP.NE.U32.AND P5, PT, RZ, c[0x0][0x258], PT ;  /* 0x00009600ff007a0c */ /* 0x000fc80003fa5070 */
[----:B------:R-:W-:-:S13]  /*19d0*/  ISETP.NE.AND.EX P5, PT, RZ, c[0x0][0x25c], PT, P5 ;  /* 0x00009700ff007a0c */ /* 0x000fda0003fa5350 */
[----:B------:R-:W-:-:S05]  /*19e0*/  @P5 MOV R72, 0x10 ;  /* 0x0000001000485802 */ /* 0x000fca0000000f00 */
[C---:B------:R-:W-:Y:S01]  /*19f0*/  @P5 IMAD.WIDE.U32 R72, R5.reuse, R72, c[0x0][0x258] ;  /* 0x0000960005485625 */ /* 0x040fe200078e0048 */
[----:B------:R-:W-:-:S04]  /*1a00*/  IADD3 R5, R5, 0x20, RZ ;  /* 0x0000002005057810 */ /* 0x000fc80007ffe0ff */
[----:B------:R1:W-:Y:S02]  /*1a10*/  @P5 STG.E.128 [R72.64], R64 ;  /* 0x0000004048005986 */ /* 0x0003e4000c101d04 */
[C---:B-1----:R-:W-:Y:S01]  /*1a20*/  @P4 IMAD.WIDE.U32 R72, R74.reuse, R77, c[0x0][0x248] ;  /* 0x000092004a484625 */ /* 0x042fe200078e004d */
[----:B------:R-:W-:-:S04]  /*1a30*/  IADD3 R74, R74, 0x20, RZ ;  /* 0x000000204a4a7810 */ /* 0x000fc80007ffe0ff */
[----:B------:R1:W-:Y:S03]  /*1a40*/  @P4 STG.E.128 [R72.64], R68 ;  /* 0x0000004448004986 */ /* 0x0003e6000c101d04 */
.L_x_5803:
[----:B------:R-:W-:Y:S05]  /*1a50*/  BSYNC B1 ;  /* 0x0000000000017941 */ /* 0x000fea0003800000 */
.L_x_5802:
[----:B------:R-:W-:Y:S01]  /*1a60*/  BSSY B1, `(.L_x_5812) ;  /* 0x000004b000017945 */ /* 0x000fe20003800000 */
[----:B------:R-:W-:Y:S05]  /*1a70*/  @!P1 BRA `(.L_x_5813) ;  /* 0x0000049000009947 */ /* 0x000fea0003800000 */
[----:B------:R-:W-:Y:S01]  /*1a80*/  @!P3 ISETP.NE.U32.AND P5, PT, RZ, c[0x0][0x218], PT ;  /* 0x00008600ff00ba0c */ /* 0x000fe20003fa5070 */
[----:B------:R-:W-:Y:S03]  /*1a90*/  BSSY B2, `(.L_x_5814) ;  /* 0x000000a000027945 */ /* 0x000fe60003800000 */
[----:B------:R-:W-:-:S04]  /*1aa0*/  @!P3 ISETP.NE.AND.EX P5, PT, RZ, c[0x0][0x21c], PT, P5 ;  /* 0x00008700ff00ba0c */ /* 0x000fc80003fa5350 */
        /* <DEDUP_REMOVED lines=8> */
.L_x_5815:
[----:B------:R-:W-:Y:S05]  /*1b30*/  BSYNC B2 ;  /* 0x0000000000027941 */ /* 0x000fea0003800000 */
.L_x_5814:
        /* <DEDUP_REMOVED lines=21> */
.L_x_5817:
[----:B------:R-:W-:Y:S05]  /*1c90*/  BSYNC B2 ;  /* 0x0000000000027941 */ /* 0x000fea0003800000 */
.L_x_5816:
        /* <DEDUP_REMOVED lines=9> */
.L_x_5819:
[----:B------:R-:W-:Y:S05]  /*1d30*/  BSYNC B2 ;  /* 0x0000000000027941 */ /* 0x000fea0003800000 */
.L_x_5818:
        /* <DEDUP_REMOVED lines=9> */
.L_x_5821:
[----:B------:R-:W-:Y:S05]  /*1dd0*/  BSYNC B2 ;  /* 0x0000000000027941 */ /* 0x000fea0003800000 */
.L_x_5820:
[----:B------:R-:W-:Y:S01]  /*1de0*/  SEL R67, R76, R67, P5 ;  /* 0x000000434c437207 */ /* 0x000fe20002800000 */
[----:B------:R-:W-:Y:S01]  /*1df0*/  FMUL.FTZ R72, R72, c[0x0][0x1ec] ;  /* 0x00007b0048487a20 */ /* 0x000fe20000410000 */
[----:B------:R-:W-:Y:S01]  /*1e00*/  ISETP.GT.AND P5, PT, R0, RZ, PT ;  /* 0x000000ff0000720c */ /* 0x000fe20003fa4270 */
[----:B------:R-:W-:Y:S01]  /*1e10*/  FMUL.FTZ R79, R79, c[0x0][0x1ec] ;  /* 0x00007b004f4f7a20 */ /* 0x000fe20000410000 */
[----:B------:R-:W-:Y:S01]  /*1e20*/  @P4 MOV R77, 0x10 ;  /* 0x00000010004d4802 */ /* 0x000fe20000000f00 */
[----:B------:R-:W-:Y:S01]  /*1e30*/  FMUL.FTZ R76, R76, c[0x0][0x1ec] ;  /* 0x00007b004c4c7a20 */ /* 0x000fe20000410000 */
[----:B------:R-:W-:Y:S02]  /*1e40*/  SEL R68, R73, R68, P5 ;  /* 0x0000004449447207 */ /* 0x000fe40002800000 */
        /* <DEDUP_REMOVED lines=12> */
.L_x_5813:
[----:B------:R-:W-:Y:S05]  /*1f10*/  BSYNC B1 ;  /* 0x0000000000017941 */ /* 0x000fea0003800000 */
.L_x_5812:
        /* <DEDUP_REMOVED lines=13> */
.L_x_5825:
[----:B------:R-:W-:Y:S05]  /*1ff0*/  BSYNC B2 ;  /* 0x0000000000027941 */ /* 0x000fea0003800000 */
.L_x_5824:
        /* <DEDUP_REMOVED lines=21> */
.L_x_5827:
[----:B------:R-:W-:Y:S05]  /*2150*/  BSYNC B2 ;  /* 0x0000000000027941 */ /* 0x000fea0003800000 */
.L_x_5826:
        /* <DEDUP_REMOVED lines=9> */
.L_x_5829:
[----:B------:R-:W-:Y:S05]  /*21f0*/  BSYNC B2 ;  /* 0x0000000000027941 */ /* 0x000fea0003800000 */
.L_x_5828:
        /* <DEDUP_REMOVED lines=9> */
.L_x_5831:
[----:B------:R-:W-:Y:S05]  /*2290*/  BSYNC B2 ;  /* 0x0000000000027941 */ /* 0x000fea0003800000 */
.L_x_5830:
        /* <DEDUP_REMOVED lines=12> */
[----:B------:R-:W-:-:S04]  /*2360*/  @P5 IMAD.MOV.U32 R72, RZ, RZ, 0x10 ;  /* 0x00000010ff485424 */ /* 0x000fc800078e00ff */
[C---:B------:R-:W-:Y:S01]  /*2370*/  @P5 IMAD.WIDE.U32 R72, R5.reuse, R72, c[0x0][0x258] ;  /* 0x0000960005485625 */ /* 0x040fe200078e0048 */
[----:B------:R-:W-:-:S04]  /*2380*/  IADD3 R5, R5, 0x20, RZ ;  /* 0x0000002005057810 */ /* 0x000fc80007ffe0ff */
[----:B------:R1:W-:Y:S02]  /*2390*/  @P5 STG.E.128 [R72.64], R64 ;  /* 0x0000004048005986 */ /* 0x0003e4000c101d04 */
[C---:B-1----:R-:W-:Y:S01]  /*23a0*/  @P4 IMAD.WIDE.U32 R72, R74.reuse, R77, c[0x0][0x248] ;  /* 0x000092004a484625 */ /* 0x042fe200078e004d */
[----:B------:R-:W-:-:S04]  /*23b0*/  IADD3 R74, R74, 0x20, RZ ;  /* 0x000000204a4a7810 */ /* 0x000fc80007ffe0ff */
[----:B------:R1:W-:Y:S03]  /*23c0*/  @P4 STG.E.128 [R72.64], R68 ;  /* 0x0000004448004986 */ /* 0x0003e6000c101d04 */
.L_x_5823:
[----:B------:R-:W-:Y:S05]  /*23d0*/  BSYNC B1 ;  /* 0x0000000000017941 */ /* 0x000fea0003800000 */
.L_x_5822:
[----:B------:R-:W-:Y:S01]  /*23e0*/  ISETP.GE.U32.AND P5, PT, R4, 0x80, PT ;  /* 0x000000800400780c */ /* 0x000fe20003fa6070 */
[----:B------:R-:W-:-:S12]  /*23f0*/  BSSY B1, `(.L_x_5832) ;  /* 0x0000049000017945 */ /* 0x000fd80003800000 */
        /* <DEDUP_REMOVED lines=12> */
.L_x_5835:
[----:B------:R-:W-:Y:S05]  /*24c0*/  BSYNC B2 ;  /* 0x0000000000027941 */ /* 0x000fea0003800000 */
.L_x_5834:
        /* <DEDUP_REMOVED lines=8> */
[----:B------:R-:W-:Y:S01]  /*2550*/  @!P3 ISETP.NE.AND.EX P5, PT, RZ, c[0x0][0x21c], PT, P5 ;  /* 0x00008700ff00ba0c */ /* 0x000fe20003fa5350 */
[----:B------:R-:W-:Y:S07]  /*2560*/  @!P3 BRA `(.L_x_5837) ;  /* 0x000000600000b947 */ /* 0x000fee0003800000 */
[----:B------:R-:W-:Y:S01]  /*2570*/  ISETP.NE.U32.AND P6, PT, RZ, c[0x0][0x218], PT ;  /* 0x00008600ff007a0c */ /* 0x000fe20003fc5070 */
[----:B------:R-:W-:-:S03]  /*2580*/  FFMA.FTZ R77, R10, R13, R75 ;  /* 0x0000000d0a4d7223 */ /* 0x000fc6000001004b */
[----:B------:R-:W-:Y:S01]  /*2590*/  ISETP.NE.AND.EX P6, PT, RZ, c[0x0][0x21c], PT, P6 ;  /* 0x00008700ff007a0c */ /* 0x000fe20003fc5360 */
[----:B------:R-:W-:-:S04]  /*25a0*/  FADD.FTZ R77, R86, -R77 ;  /* 0x8000004d564d7221 */ /* 0x000fc80000010000 */
[----:B------:R-:W-:-:S08]  /*25b0*/  FMUL.FTZ R72, R2, R77 ;  /* 0x0000004d02487220 */ /* 0x000fd00000410000 */
[----:B------:R-:W-:Y:S02]  /*25c0*/  @P6 FADD.FTZ R72, R17, R72 ;  /* 0x0000004811486221 */ /* 0x000fe40000010000 */
.L_x_5837:
[----:B------:R-:W-:Y:S05]  /*25d0*/  BSYNC B2 ;  /* 0x0000000000027941 */ /* 0x000fea0003800000 */
.L_x_5836:
        /* <DEDUP_REMOVED lines=8> */
.L_x_5839:
[----:B------:R-:W-:Y:S05]  /*2660*/  BSYNC B2 ;  /* 0x0000000000027941 */ /* 0x000fea0003800000 */
.L_x_5838:
[----:B------:R-:W-:Y:S01]  /*2670*/  BSSY B2, `(.L_x_5840) ;  /* 0x0000009000027945 */ /* 0x000fe20003800000 */
        /* <DEDUP_REMOVED lines=8> */
.L_x_5841:
[----:B------:R-:W-:Y:S05]  /*2700*/  BSYNC B2 ;  /* 0x0000000000027941 */ /* 0x000fea0003800000 */
.L_x_5840:
[----:B------:R-:W-:Y:S01]  /*2710*/  ISETP.NE.U32.AND P5, PT, RZ, c[0x0][0x258], PT ;  /* 0x00009600ff007a0c */ /* 0x000fe20003fa5070 */
[----:B------:R-:W-:Y:S01]  /*2720*/  @P4 IMAD.MOV.U32 R75, RZ, RZ, 0x10 ;  /* 0x00000010ff4b4424 */ /* 0x000fe200078e00ff */
[----:B------:R-:W-:Y:S02]  /*2730*/  ISETP.NE.U32.AND P3, PT, RZ, c[0x0][0x258], PT ;  /* 0x00009600ff007a0c */ /* 0x000fe40003f65070 */
[----:B------:R-:W-:Y:S01]  /*2740*/  ISETP.NE.AND.EX P5, PT, RZ, c[0x0][0x25c], PT, P5 ;  /* 0x00009700ff007a0c */ /* 0x000fe20003fa5350 */
[----:B------:R-:W-:Y:S01]  /*2750*/  @P4 IMAD.WIDE.U32 R74, R74, R75, c[0x0][0x248] ;  /* 0x000092004a4a4625 */ /* 0x000fe200078e004b */
[----:B------:R-:W-:-:S04]  /*2760*/  ISETP.NE.AND.EX P3, PT, RZ, c[0x0][0x25c], PT, P3 ;  /* 0x00009700ff007a0c */ /* 0x000fc80003f65330 */
[C---:B------:R-:W-:Y:S01]  /*2770*/  SEL R65, R72.reuse, R65, P3 ;  /* 0x0000004148417207 */ /* 0x040fe20001800000 */
[----:B------:R-:W-:Y:S01]  /*2780*/  FMUL.FTZ R72, R72, c[0x0][0x1ec] ;  /* 0x00007b0048487a20 */ /* 0x000fe20000410000 */
[C---:B------:R-:W-:Y:S01]  /*2790*/  SEL R64, R73.reuse, R64, P3 ;  /* 0x0000004049407207 */ /* 0x040fe20001800000 */
[----:B------:R-:W-:Y:S01]  /*27a0*/  FMUL.FTZ R73, R73, c[0x0][0x1ec] ;  /* 0x00007b0049497a20 */ /* 0x000fe20000410000 */
[C---:B------:R-:W-:Y:S01]  /*27b0*/  SEL R66, R79.reuse, R66, P3 ;  /* 0x000000424f427207 */ /* 0x040fe20001800000 */
[----:B------:R-:W-:Y:S01]  /*27c0*/  FMUL.FTZ R79, R79, c[0x0][0x1ec] ;  /* 0x00007b004f4f7a20 */ /* 0x000fe20000410000 */
[C---:B------:R-:W-:Y:S01]  /*27d0*/  SEL R67, R76.reuse, R67, P3 ;  /* 0x000000434c437207 */ /* 0x040fe20001800000 */
[----:B------:R-:W-:Y:S01]  /*27e0*/  FMUL.FTZ R76, R76, c[0x0][0x1ec] ;  /* 0x00007b004c4c7a20 */ /* 0x000fe20000410000 */
[----:B------:R-:W-:-:S04]  /*27f0*/  ISETP.GT.AND P3, PT, R0, RZ, PT ;  /* 0x000000ff0000720c */ /* 0x000fc80003f64270 */
[----:B------:R-:W-:Y:S02]  /*2800*/  SEL R69, R72, R69, P3 ;  /* 0x0000004548457207 */ /* 0x000fe40001800000 */
[----:B------:R-:W-:Y:S02]  /*2810*/  @P5 MOV R72, 0x10 ;  /* 0x0000001000485802 */ /* 0x000fe40000000f00 */
[----:B------:R-:W-:Y:S02]  /*2820*/  SEL R68, R73, R68, P3 ;  /* 0x0000004449447207 */ /* 0x000fe40001800000 */
[----:B------:R-:W-:Y:S01]  /*2830*/  SEL R70, R79, R70, P3 ;  /* 0x000000464f467207 */ /* 0x000fe20001800000 */
[----:B------:R-:W-:Y:S01]  /*2840*/  @P5 IMAD.WIDE.U32 R72, R5, R72, c[0x0][0x258] ;  /* 0x0000960005485625 */ /* 0x000fe200078e0048 */
[----:B------:R-:W-:-:S04]  /*2850*/  SEL R71, R76, R71, P3 ;  /* 0x000000474c477207 */ /* 0x000fc80001800000 */
[----:B------:R1:W-:Y:S04]  /*2860*/  @P5 STG.E.128 [R72.64], R64 ;  /* 0x0000004048005986 */ /* 0x0003e8000c101d04 */
[----:B------:R1:W-:Y:S02]  /*2870*/  @P4 STG.E.128 [R74.64], R68 ;  /* 0x000000444a004986 */ /* 0x0003e4000c101d04 */
.L_x_5833:
[----:B------:R-:W-:Y:S05]  /*2880*/  BSYNC B1 ;  /* 0x0000000000017941 */ /* 0x000fea0003800000 */
.L_x_5832:
[----:B------:R-:W-:-:S04]  /*2890*/  MOV R0, c[0x0][0x160] ;  /* 0x0000580000007a02 */ /* 0x000fc80000000f00 */
[----:B------:R-:W-:-:S04]  /*28a0*/  LEA R3, R0, R3, 0x2 ;  /* 0x0000000300037211 */ /* 0x000fc800078e10ff */
[----:B------:R-:W-:-:S13]  /*28b0*/  ISETP.GE.AND P3, PT, R3, c[0x0][0x164], PT ;  /* 0x0000590003007a0c */ /* 0x000fda0003f66270 */
[----:B01----:R-:W-:Y:S01]  /*28c0*/  @P3 CALL.REL.NOINC `(.L_x_5781) ;  /* 0x0000001000003944 */ /* 0x003fe20003c00000 */
[----:B------:R-:W-:Y:S05]  /*28d0*/  BRA `(.L_x_5842) ;  /* 0xffffdc6000007947 */ /* 0x000fea000383ffff */
.L_x_5781:
[----:B-1----:R-:W-:Y:S05]  /*28e0*/  BSYNC B0 ;  /* 0x0000000000007941 */ /* 0x002fea0003800000 */
.L_x_5780:
[----:B------:R-:W0:Y:S01]  /*28f0*/  S2R R72, SR_TID.X ;  /* 0x0000000000487919 */ /* 0x000e220000002100 */
[----:B------:R-:W-:Y:S03]  /*2900*/  WARPSYNC 0xffffffff ;  /* 0xffffffff00007948 */ /* 0x000fe60003800000 */
[----:B------:R-:W1:Y:S01]  /*2910*/  S2R R19, SR_CTAID.X ;  /* 0x0000000000137919 */ /* 0x000e620000002500 */
[----:B0-----:R-:W-:Y:S02]  /*2920*/  SHF.R.U32.HI R0, RZ, 0x5, R72 ;  /* 0x00000005ff007819 */ /* 0x001fe40000011648 */
[C---:B------:R-:W-:Y:S02]  /*2930*/  LOP3.LUT R2, R72.reuse, 0x1f, RZ, 0xc0, !PT ;  /* 0x0000001f48027812 */ /* 0x040fe400078ec0ff */
[----:B------:R-:W-:Y:S01]  /*2940*/  IADD3 R18, -R72, 0x7f, RZ ;  /* 0x0000007f48127810 */ /* 0x000fe20007ffe1ff */
[----:B------:R-:W-:-:S02]  /*2950*/  IMAD.SHL.U32 R3, R0, 0x80, RZ ;  /* 0x0000008000037824 */ /* 0x000fc400078e00ff */
[----:B-1----:R-:W-:Y:S01]  /*2960*/  IMAD R26, R19, c[0x0][0x168], RZ ;  /* 0x00005a00131a7a24 */ /* 0x002fe200078e02ff */
[----:B------:R-:W-:Y:S02]  /*2970*/  IADD3 R24, R18, c[0x0][0x168], RZ ;  /* 0x00005a0012187a10 */ /* 0x000fe40007ffe0ff */
[----:B------:R-:W-:Y:S02]  /*2980*/  LOP3.LUT R0, R3, 0xffffff80, R2, 0xe2, !PT ;  /* 0xffffff8003007812 */ /* 0x000fe400078ee202 */
[C---:B------:R-:W-:Y:S02]  /*2990*/  LOP3.LUT P3, RZ, R24.reuse, 0xffffff80, RZ, 0xc0, !PT ;  /* 0xffffff8018ff7812 */ /* 0x040fe4000786c0ff */
[C---:B------:R-:W-:Y:S01]  /*29a0*/  ISETP.GE.U32.AND P2, PT, R24.reuse, 0x100, PT ;  /* 0x000001001800780c */ /* 0x040fe20003f46070 */
[----:B------:R-:W-:Y:S01]  /*29b0*/  STS.128 [R0.X16], R44 ;  /* 0x0000002c00007388 */ /* 0x000fe2000000cc00 */
[C---:B------:R-:W-:Y:S02]  /*29c0*/  ISETP.GE.U32.AND P1, PT, R24.reuse, 0x180, PT ;  /* 0x000001801800780c */ /* 0x040fe40003f26070 */
[----:B------:R-:W-:Y:S01]  /*29d0*/  ISETP.GE.U32.AND P0, PT, R24, 0x200, PT ;  /* 0x000002001800780c */ /* 0x000fe20003f06070 */
[----:B------:R-:W-:Y:S01]  /*29e0*/  STS.128 [R0.X16+0x200], R40 ;  /* 0x0002002800007388 */ /* 0x000fe2000000cc00 */
[----:B------:R-:W-:-:S03]  /*29f0*/  IADD3 R26, P4, R26, R72, RZ ;  /* 0x000000481a1a7210 */ /* 0x000fc60007f9e0ff */
[----:B------:R-:W-:Y:S04]  /*2a00*/  STS.128 [R0.X16+0x400], R36 ;  /* 0x0004002400007388 */ /* 0x000fe8000000cc00 */
[----:B------:R-:W-:Y:S04]  /*2a10*/  STS.128 [R0.X16+0x600], R32 ;  /* 0x0006002000007388 */ /* 0x000fe8000000cc00 */
        /* <DEDUP_REMOVED lines=34> */
[----:B------:R-:W-:Y:S01]  /*2c40*/  STS.128 [R0.X16], R60 ;  /* 0x0000003c00007388 */ /* 0x000fe2000000cc00 */
[----:B-1----:R-:W-:-:S03]  /*2c50*/  FADD.FTZ R15, R2, R15 ;  /* 0x0000000f020f7221 */ /* 0x002fc60000010000 */
[----:B------:R-:W-:Y:S01]  /*2c60*/  STS.128 [R0.X16+0x200], R56 ;  /* 0x0002003800007388 */ /* 0x000fe2000000cc00 */
[----:B--2---:R-:W-:Y:S01]  /*2c70*/  FADD.FTZ R11, R3, R14 ;  /* 0x0000000e030b7221 */ /* 0x004fe20000010000 */
[----:B------:R-:W-:Y:S02]  /*2c80*/  IADD3 R14, P4, R6, c[0x0][0x228], RZ ;  /* 0x00008a00060e7a10 */ /* 0x000fe40007f9e0ff */
[----:B------:R-:W-:Y:S01]  /*2c90*/  STS.128 [R0.X16+0x400], R52 ;  /* 0x0004003400007388 */ /* 0x000fe2000000cc00 */
[----:B---3--:R-:W-:Y:S01]  /*2ca0*/  FADD.FTZ R17, R4, R17 ;  /* 0x0000001104117221 */ /* 0x008fe20000010000 */
[----:B------:R-:W-:Y:S01]  /*2cb0*/  IADD3.X R37, R8, c[0x0][0x22c], RZ, P4, !PT ;  /* 0x00008b0008257a10 */ /* 0x000fe200027fe4ff */
[----:B------:R-:W-:Y:S01]  /*2cc0*/  @P3 IMAD.MOV.U32 R2, RZ, RZ, R14 ;  /* 0x000000ffff023224 */ /* 0x000fe200078e000e */
[----:B------:R-:W-:Y:S01]  /*2cd0*/  STS.128 [R0.X16+0x600], R48 ;  /* 0x0006003000007388 */ /* 0x000fe2000000cc00 */
[----:B------:R-:W-:Y:S01]  /*2ce0*/  @P3 MOV R4, R12 ;  /* 0x0000000c00043202 */ /* 0x000fe20000000f00 */
[----:B----4-:R-:W-:-:S02]  /*2cf0*/  FADD.FTZ R13, R5, R16 ;  /* 0x00000010050d7221 */ /* 0x010fc40000010000 */
[----:B------:R-:W-:Y:S01]  /*2d00*/  BAR.SYNC.DEFER_BLOCKING 0x0 ;  /* 0x0000000000007b1d */ /* 0x000fe20000010000 */
[----:B------:R-:W-:Y:S02]  /*2d10*/  @P3 IADD3 R14, P4, R14, 0x200, RZ ;  /* 0x000002000e0e3810 */ /* 0x000fe40007f9e0ff */
[-C--:B------:R-:W-:Y:S02]  /*2d20*/  @P3 MOV R3, R37.reuse ;  /* 0x0000002500033202 */ /* 0x080fe40000000f00 */
[----:B------:R-:W-:Y:S01]  /*2d30*/  @P3 IADD3.X R37, RZ, R37, RZ, P4, !PT ;  /* 0x00000025ff253210 */ /* 0x000fe200027fe4ff */
        /* <DEDUP_REMOVED lines=20> */
[----:B------:R-:W-:Y:S01]  /*2e80*/  @P3 IMAD.MOV.U32 R5, RZ, RZ, R21 ;  /* 0x000000ffff053224 */ /* 0x000fe200078e0015 */
[----:B------:R-:W2:Y:S01]  /*2e90*/  LDS R33, [R72.X4+0x1c00] ;  /* 0x001c000048217984 */ /* 0x000ea20000004800 */
[----:B---3--:R-:W-:Y:S01]  /*2ea0*/  FADD.FTZ R20, RZ, R20 ;  /* 0x00000014ff147221 */ /* 0x008fe20000010000 */
[----:B------:R-:W-:-:S02]  /*2eb0*/  @P3 IADD3.X R21, RZ, R21, RZ, P5, !PT ;  /* 0x00000015ff153210 */ /* 0x000fc40002ffe4ff */
[----:B------:R-:W3:Y:S01]  /*2ec0*/  LDS R29, [R72.X4+0x1600] ;  /* 0x00160000481d7984 */ /* 0x000ee20000004800 */
[----:B----4-:R-:W-:Y:S01]  /*2ed0*/  FADD.FTZ R18, R18, R25 ;  /* 0x0000001912127221 */ /* 0x010fe20000010000 */
[----:B------:R-:W-:Y:S01]  /*2ee0*/  @P2 MOV R8, R12 ;  /* 0x0000000c00082202 */ /* 0x000fe20000000f00 */
[----:B------:R-:W-:Y:S01]  /*2ef0*/  @P2 IMAD.MOV.U32 R9, RZ, RZ, R21 ;  /* 0x000000ffff092224 */ /* 0x000fe200078e0015 */
[----:B------:R-:W4:Y:S01]  /*2f00*/  LDS R35, [R72.X4+0x1e00] ;  /* 0x001e000048237984 */ /* 0x000f220000004800 */
[----:B------:R-:W-:Y:S01]  /*2f10*/  FADD.FTZ R19, R19, R22 ;  /* 0x0000001613137221 */ /* 0x000fe20000010000 */
[----:B------:R-:W-:Y:S01]  /*2f20*/  @P2 IADD3 R12, P5, R12, 0x200, RZ ;  /* 0x000002000c0c2810 */ /* 0x000fe20007fbe0ff */
[----:B------:R-:W-:-:S03]  /*2f30*/  FADD.FTZ R0, RZ, R0 ;  /* 0x00000000ff007221 */ /* 0x000fc60000010000 */
[----:B------:R-:W-:Y:S01]  /*2f40*/  @P2 IADD3.X R21, RZ, R21, RZ, P5, !PT ;  /* 0x00000015ff152210 */ /* 0x000fe20002ffe4ff */
[----:B------:R-:W-:Y:S02]  /*2f50*/  FADD.FTZ R20, R20, R23 ;  /* 0x0000001714147221 */ /* 0x000fe40000010000 */
[----:B------:R-:W-:Y:S02]  /*2f60*/  FADD.FTZ R31, R18, R31 ;  /* 0x0000001f121f7221 */ /* 0x000fe40000010000 */
[----:B------:R-:W-:Y:S01]  /*2f70*/  FADD.FTZ R0, R0, R7 ;  /* 0x0000000700007221 */ /* 0x000fe20000010000 */
[-C--:B------:R-:W-:Y:S02]  /*2f80*/  @P2 MOV R7, R37.reuse ;  /* 0x0000002500072202 */ /* 0x080fe40000000f00 */
[----:B------:R1:W-:Y:S01]  /*2f90*/  @P3 STG.E [R2.64], R31 ;  /* 0x0000001f02003986 */ /* 0x0003e2000c101904 */
[----:B------:R-:W-:Y:S01]  /*2fa0*/  @P2 IADD3.X R37, RZ, R37, RZ, P4, !PT ;  /* 0x00000025ff252210 */ /* 0x000fe200027fe4ff */
[----:B------:R-:W-:-:S02]  /*2fb0*/  FADD.FTZ R19, R19, R24 ;  /* 0x0000001813137221 */ /* 0x000fc40000010000 */
[----:B------:R2:W-:Y:S01]  /*2fc0*/  @P3 STG.E [R4.64], R15 ;  /* 0x0000000f04003986 */ /* 0x0005e2000c101904 */
[----:B0-----:R-:W-:Y:S02]  /*2fd0*/  FADD.FTZ R20, R20, R27 ;  /* 0x0000001b14147221 */ /* 0x001fe40000010000 */
[----:B-1----:R-:W-:Y:S02]  /*2fe0*/  FADD.FTZ R19, R19, R10 ;  /* 0x0000000a13137221 */ /* 0x002fe40000010000 */
        /* <DEDUP_REMOVED lines=23> */
.L_x_5800:
[----:B------:R-:W-:Y:S01]  /*3160*/  HFMA2.MMA R78, -RZ, RZ, 0, 5.9604644775390625e-08 ;  /* 0x00000001ff4e7435 */ /* 0x000fe200000001ff */
[----:B------:R-:W-:Y:S01]  /*3170*/  MOV R79, R100 ;  /* 0x00000064004f7202 */ /* 0x000fe20000000f00 */
[----:B------:R-:W-:Y:S01]  /*3180*/  IMAD.MOV.U32 R77, RZ, RZ, 0x1f ;  /* 0x0000001fff4d7424 */ /* 0x000fe200078e00ff */
[----:B------:R-:W-:-:S02]  /*3190*/  MOV R74, 0xffffffff ;  /* 0xffffffff004a7802 */ /* 0x000fc40000000f00 */
[----:B------:R-:W-:Y:S02]  /*31a0*/  MOV R72, 0x31c0 ;  /* 0x000031c000487802 */ /* 0x000fe40000000f00 */
[----:B0----5:R-:W-:Y:S05]  /*31b0*/  CALL.REL.NOINC `($__internal_162_$__cuda_sm70_shflsync_bfly_p) ;  /* 0x0000046000007944 */ /* 0x021fea0003c00000 */
[----:B-1----:R-:W-:Y:S01]  /*31c0*/  MOV R13, R74 ;  /* 0x0000004a000d7202 */ /* 0x002fe20000000f00 */
[----:B0-----:R-:W-:Y:S05]  /*31d0*/  BRA `(.L_x_5843) ;  /* 0xffffe1a000007947 */ /* 0x001fea000383ffff */
.L_x_5801:
[----:B------:R-:W-:Y:S01]  /*31e0*/  HFMA2.MMA R78, -RZ, RZ, 0, 5.9604644775390625e-08 ;  /* 0x00000001ff4e7435 */ /* 0x000fe200000001ff */
[----:B------:R-:W-:Y:S01]  /*31f0*/  IMAD.MOV.U32 R79, RZ, RZ, R101 ;  /* 0x000000ffff4f7224 */ /* 0x000fe200078e0065 */
[----:B------:R-:W-:Y:S01]  /*3200*/  MOV R77, 0x1f ;  /* 0x0000001f004d7802 */ /* 0x000fe20000000f00 */
[----:B------:R-:W-:Y:S01]  /*3210*/  IMAD.MOV.U32 R74, RZ, RZ, -0x1 ;  /* 0xffffffffff4a7424 */ /* 0x000fe200078e00ff */
[----:B------:R-:W-:Y:S02]  /*3220*/  MOV R72, 0x3240 ;  /* 0x0000324000487802 */ /* 0x000fe40000000f00 */
[----:B012--5:R-:W-:Y:S05]  /*3230*/  CALL.REL.NOINC `($__internal_162_$__cuda_sm70_shflsync_bfly_p) ;  /* 0x000003e000007944 */ /* 0x027fea0003c00000 */
[----:B------:R-:W-:Y:S01]  /*3240*/  FADD.FTZ R100, R13, R100 ;  /* 0x000000640d647221 */ /* 0x000fe20000010000 */
[----:B0-----:R-:W-:Y:S01]  /*3250*/  HFMA2.MMA R78, -RZ, RZ, 0, 1.1920928955078125e-07 ;  /* 0x00000002ff4e7435 */ /* 0x001fe200000001ff */
[----:B-1----:R-:W-:Y:S01]  /*3260*/  FADD.FTZ R101, R101, R74 ;  /* 0x0000004a65657221 */ /* 0x002fe20000010000 */
[----:B------:R-:W-:Y:S01]  /*3270*/  MOV R77, 0x1f ;  /* 0x0000001f004d7802 */ /* 0x000fe20000000f00 */
[----:B------:R-:W-:Y:S01]  /*3280*/  IMAD.MOV.U32 R74, RZ, RZ, -0x1 ;  /* 0xffffffffff4a7424 */ /* 0x000fe200078e00ff */
[----:B------:R-:W-:-:S02]  /*3290*/  MOV R79, R100 ;  /* 0x00000064004f7202 */ /* 0x000fc40000000f00 */
[----:B------:R-:W-:Y:S02]  /*32a0*/  MOV R72, 0x32c0 ;  /* 0x000032c000487802 */ /* 0x000fe40000000f00 */
[----:B------:R-:W-:Y:S05]  /*32b0*/  CALL.REL.NOINC `($__internal_162_$__cuda_sm70_shflsync_bfly_p) ;  /* 0x0000036000007944 */ /* 0x000fea0003c00000 */
[----:B0-----:R-:W-:Y:S01]  /*32c0*/  HFMA2.MMA R78, -RZ, RZ, 0, 1.1920928955078125e-07 ;  /* 0x00000002ff4e7435 */ /* 0x001fe200000001ff */
[----:B-1----:R-:W-:Y:S01]  /*32d0*/  MOV R13, R74 ;  /* 0x0000004a000d7202 */ /* 0x002fe20000000f00 */
[----:B------:R-:W-:Y:S01]  /*32e0*/  IMAD.MOV.U32 R79, RZ, RZ, R101 ;  /* 0x000000ffff4f7224 */ /* 0x000fe200078e0065 */
[----:B------:R-:W-:Y:S01]  /*32f0*/  MOV R77, 0x1f ;  /* 0x0000001f004d7802 */ /* 0x000fe20000000f00 */
[----:B------:R-:W-:Y:S01]  /*3300*/  IMAD.MOV.U32 R74, RZ, RZ, -0x1 ;  /* 0xffffffffff4a7424 */ /* 0x000fe200078e00ff */
[----:B------:R-:W-:Y:S02]  /*3310*/  MOV R72, 0x3330 ;  /* 0x0000333000487802 */ /* 0x000fe40000000f00 */
[----:B------:R-:W-:Y:S05]  /*3320*/  CALL.REL.NOINC `($__internal_162_$__cuda_sm70_shflsync_bfly_p) ;  /* 0x000002f000007944 */ /* 0x000fea0003c00000 */
[----:B------:R-:W-:Y:S01]  /*3330*/  FADD.FTZ R100, R13, R100 ;  /* 0x000000640d647221 */ /* 0x000fe20000010000 */
[----:B0-----:R-:W-:Y:S01]  /*3340*/  HFMA2.MMA R78, -RZ, RZ, 0, 2.384185791015625e-07 ;  /* 0x00000004ff4e7435 */ /* 0x001fe200000001ff */
[----:B-1----:R-:W-:Y:S01]  /*3350*/  FADD.FTZ R101, R101, R74 ;  /* 0x0000004a65657221 */ /* 0x002fe20000010000 */
[----:B------:R-:W-:Y:S01]  /*3360*/  MOV R77, 0x1f ;  /* 0x0000001f004d7802 */ /* 0x000fe20000000f00 */
[----:B------:R-:W-:Y:S01]  /*3370*/  IMAD.MOV.U32 R74, RZ, RZ, -0x1 ;  /* 0xffffffffff4a7424 */ /* 0x000fe200078e00ff */
[----:B------:R-:W-:-:S02]  /*3380*/  MOV R79, R100 ;  /* 0x00000064004f7202 */ /* 0x000fc40000000f00 */
[----:B------:R-:W-:Y:S02]  /*3390*/  MOV R72, 0x33b0 ;  /* 0x000033b000487802 */ /* 0x000fe40000000f00 */
[----:B------:R-:W-:Y:S05]  /*33a0*/  CALL.REL.NOINC `($__internal_162_$__cuda_sm70_shflsync_bfly_p) ;  /* 0x0000027000007944 */ /* 0x000fea0003c00000 */
[----:B0-----:R-:W-:Y:S01]  /*33b0*/  HFMA2.MMA R78, -RZ, RZ, 0, 2.384185791015625e-07 ;  /* 0x00000004ff4e7435 */ /* 0x001fe200000001ff */
[----:B-1----:R-:W-:Y:S01]  /*33c0*/  MOV R13, R74 ;  /* 0x0000004a000d7202 */ /* 0x002fe20000000f00 */
[----:B------:R-:W-:Y:S01]  /*33d0*/  IMAD.MOV.U32 R79, RZ, RZ, R101 ;  /* 0x000000ffff4f7224 */ /* 0x000fe200078e0065 */
[----:B------:R-:W-:Y:S02]  /*33e0*/  MOV R77, 0x1f ;  /* 0x0000001f004d7802 */ /* 0x000fe40000000f00 */
[----:B------:R-:W-:Y:S02]  /*33f0*/  MOV R74, 0xffffffff ;  /* 0xffffffff004a7802 */ /* 0x000fe40000000f00 */
[----:B------:R-:W-:Y:S02]  /*3400*/  MOV R72, 0x3420 ;  /* 0x0000342000487802 */ /* 0x000fe40000000f00 */
[----:B------:R-:W-:Y:S05]  /*3410*/  CALL.REL.NOINC `($__internal_162_$__cuda_sm70_shflsync_bfly_p) ;  /* 0x0000020000007944 */ /* 0x000fea0003c00000 */
[----:B------:R-:W-:Y:S01]  /*3420*/  FADD.FTZ R13, R13, R100 ;  /* 0x000000640d0d7221 */ /* 0x000fe20000010000 */
[----:B0-----:R-:W-:Y:S01]  /*3430*/  HFMA2.MMA R77, -RZ, RZ, 0, 1.847743988037109375e-06 ;  /* 0x0000001fff4d7435 */ /* 0x001fe200000001ff */
[----:B-1----:R-:W-:Y:S01]  /*3440*/  FADD.FTZ R75, R101, R74 ;  /* 0x0000004a654b7221 */ /* 0x002fe20000010000 */
[----:B------:R-:W-:Y:S01]  /*3450*/  MOV R74, 0xffffffff ;  /* 0xffffffff004a7802 */ /* 0x000fe20000000f00 */
[----:B------:R-:W-:Y:S01]  /*3460*/  IMAD.MOV.U32 R78, RZ, RZ, 0x8 ;  /* 0x00000008ff4e7424 */ /* 0x000fe200078e00ff */
[----:B------:R-:W-:-:S02]  /*3470*/  MOV R79, R13 ;  /* 0x0000000d004f7202 */ /* 0x000fc40000000f00 */
[----:B------:R-:W-:Y:S02]  /*3480*/  MOV R72, 0x34a0 ;  /* 0x000034a000487802 */ /* 0x000fe40000000f00 */
[----:B------:R-:W-:Y:S05]  /*3490*/  CALL.REL.NOINC `($__internal_162_$__cuda_sm70_shflsync_bfly_p) ;  /* 0x0000018000007944 */ /* 0x000fea0003c00000 */
[----:B0-----:R-:W-:Y:S01]  /*34a0*/  HFMA2.MMA R78, -RZ, RZ, 0, 4.76837158203125e-07 ;  /* 0x00000008ff4e7435 */ /* 0x001fe200000001ff */
[----:B-1----:R-:W-:Y:S01]  /*34b0*/  IMAD.MOV.U32 R76, RZ, RZ, R74 ;  /* 0x000000ffff4c7224 */ /* 0x002fe200078e004a */
[----:B------:R-:W-:Y:S01]  /*34c0*/  MOV R79, R75 ;  /* 0x0000004b004f7202 */ /* 0x000fe20000000f00 */
[----:B------:R-:W-:Y:S01]  /*34d0*/  IMAD.MOV.U32 R74, RZ, RZ, -0x1 ;  /* 0xffffffffff4a7424 */ /* 0x000fe200078e00ff */
[----:B------:R-:W-:Y:S02]  /*34e0*/  MOV R77, 0x1f ;  /* 0x0000001f004d7802 */ /* 0x000fe40000000f00 */
[----:B------:R-:W-:Y:S02]  /*34f0*/  MOV R72, 0x3510 ;  /* 0x0000351000487802 */ /* 0x000fe40000000f00 */
[----:B------:R-:W-:Y:S05]  /*3500*/  CALL.REL.NOINC `($__internal_162_$__cuda_sm70_shflsync_bfly_p) ;  /* 0x0000011000007944 */ /* 0x000fea0003c00000 */
[----:B------:R-:W-:Y:S01]  /*3510*/  FADD.FTZ R13, R76, R13 ;  /* 0x0000000d4c0d7221 */ /* 0x000fe20000010000 */
[----:B0-----:R-:W-:Y:S01]  /*3520*/  HFMA2.MMA R78, -RZ, RZ, 0, 9.5367431640625e-07 ;  /* 0x00000010ff4e7435 */ /* 0x001fe200000001ff */
[----:B-1----:R-:W-:Y:S01]  /*3530*/  FADD.FTZ R75, R75, R74 ;  /* 0x0000004a4b4b7221 */ /* 0x002fe20000010000 */
[----:B------:R-:W-:Y:S01]  /*3540*/  MOV R77, 0x1f ;  /* 0x0000001f004d7802 */ /* 0x000fe20000000f00 */
[----:B------:R-:W-:Y:S01]  /*3550*/  IMAD.MOV.U32 R79, RZ, RZ, R13 ;  /* 0x000000ffff4f7224 */ /* 0x000fe200078e000d */
[----:B------:R-:W-:-:S02]  /*3560*/  MOV R74, 0xffffffff ;  /* 0xffffffff004a7802 */ /* 0x000fc40000000f00 */
[----:B------:R-:W-:Y:S02]  /*3570*/  MOV R72, 0x3590 ;  /* 0x0000359000487802 */ /* 0x000fe40000000f00 */
[----:B------:R-:W-:Y:S05]  /*3580*/  CALL.REL.NOINC `($__internal_162_$__cuda_sm70_shflsync_bfly_p) ;  /* 0x0000009000007944 */ /* 0x000fea0003c00000 */
[----:B0-----:R-:W-:Y:S01]  /*3590*/  HFMA2.MMA R78, -RZ, RZ, 0, 9.5367431640625e-07 ;  /* 0x00000010ff4e7435 */ /* 0x001fe200000001ff */
[----:B-1----:R-:W-:Y:S01]  /*35a0*/  MOV R76, R74 ;  /* 0x0000004a004c7202 */ /* 0x002fe20000000f00 */
[----:B------:R-:W-:Y:S01]  /*35b0*/  IMAD.MOV.U32 R77, RZ, RZ, 0x1f ;  /* 0x0000001fff4d7424 */ /* 0x000fe200078e00ff */
[----:B------:R-:W-:Y:S02]  /*35c0*/  MOV R79, R75 ;  /* 0x0000004b004f7202 */ /* 0x000fe40000000f00 */
[----:B------:R-:W-:Y:S02]  /*35d0*/  MOV R74, 0xffffffff ;  /* 0xffffffff004a7802 */ /* 0x000fe40000000f00 */
[----:B------:R-:W-:Y:S02]  /*35e0*/  MOV R72, 0x3600 ;  /* 0x0000360000487802 */ /* 0x000fe40000000f00 */
[----:B------:R-:W-:Y:S05]  /*35f0*/  CALL.REL.NOINC `($__internal_162_$__cuda_sm70_shflsync_bfly_p) ;  /* 0x0000002000007944 */ /* 0x000fea0003c00000 */
[----:B-1----:R-:W-:Y:S01]  /*3600*/  MOV R72, R74 ;  /* 0x0000004a00487202 */ /* 0x002fe20000000f00 */
[----:B0-----:R-:W-:Y:S05]  /*3610*/  BRA `(.L_x_5844) ;  /* 0xffffde8000007947 */ /* 0x001fea000383ffff */
        .weak           $__internal_162_$__cuda_sm70_shflsync_bfly_p
        .type           $__internal_162_$__cuda_sm70_shflsync_bfly_p,@function
        .size           $__internal_162_$__cuda_sm70_shflsync_bfly_p,(.L_x_7340 - $__internal_162_$__cuda_sm70_shflsync_bfly_p)
$__internal_162_$__cuda_sm70_shflsync_bfly_p:
[----:B------:R-:W-:Y:S01]  /*3620*/  HFMA2.MMA R73, -RZ, RZ, 0, 0 ;  /* 0x00000000ff497435 */ /* 0x000fe200000001ff */
[----:B------:R-:W-:Y:S04]  /*3630*/  WARPSYNC R74 ;  /* 0x0000004a00007348 */ /* 0x000fe80003800000 */
[----:B------:R0:W1:Y:S01]  /*3640*/  SHFL.BFLY PT, R74, R79, R78, R77 ;  /* 0x0c00004e4f4a7389 */ /* 0x00006200000e004d */
[----:B------:R-:W-:Y:S05]  /*3650*/  RET.REL.NODEC R72 `(_ZN10layer_norm13ln_bwd_kernelINS_13Kernel_traitsI6__halfffffjLj512ELj1ELj4ELj1ELj16ENS_18Kernel_traits_baseILj512ES2_ffffjLj128EEEEELb0ELb0ELb1ELb0EEEvNS_9BwdParamsE) ;  /* 0xffffc9a048007950 */ /* 0x000fea0003c3ffff */
.L_x_5845:
        /* <DEDUP_REMOVED lines=10> */
.L_x_7340:


//--------------------- .text._ZN10layer_norm13ln_bwd_kernelINS_13Kernel_traitsI6__halfffffjLj512ELj1ELj4ELj1ELj16ENS_18Kernel_traits_baseILj512ES2_ffffjLj128EEEEELb0ELb0ELb1ELb1EEEvNS_9BwdParamsE --------------------------
	.section	.text._ZN10layer_norm13ln_bwd_kernelINS_13Kernel_traitsI6__halfffffjLj512ELj1ELj4ELj1ELj16ENS_18Kernel_traits_baseILj512ES2_ffffjLj128EEEEELb0ELb0ELb1ELb1EEEvNS_9BwdParamsE,"ax",@progbits
	.sectioninfo	@"SHI_REGISTERS=128"
	.align	128
        .global         _ZN10layer_norm13ln_bwd_kernelINS_13Kernel_traitsI6__halfffffjLj512ELj1ELj4ELj1ELj16ENS_18Kernel_traits_baseILj512ES2_ffffjLj128EEEEELb0ELb0ELb1ELb1EEEvNS_9BwdParamsE
        .type           _ZN10layer_norm13ln_bwd_kernelINS_13Kernel_traitsI6__halfffffjLj512ELj1ELj4ELj1ELj16ENS_18Kernel_traits_baseILj512ES2_ffffjLj128EEEEELb0ELb0ELb1ELb1EEEvNS_9BwdParamsE,@function
        .size           _ZN10layer_norm13ln_bwd_kernelINS_13Kernel_traitsI6__halfffffjLj512ELj1ELj4ELj1ELj16ENS_18Kernel_traits_baseILj512ES2_ffffjLj128EEEEELb0ELb0ELb1ELb1EEEvNS_9BwdParamsE,(.L_x_7341 - _ZN10layer_norm13ln_bwd_kernelINS_13Kernel_traitsI6__halfffffjLj512ELj1ELj4ELj1ELj16ENS_18Kernel_traits_baseILj512ES2_ffffjLj128EEEEELb0ELb0ELb1ELb1EEEvNS_9BwdParamsE)
        .other          _ZN10layer_norm13ln_bwd_kernelINS_13Kernel_traitsI6__halfffffjLj512ELj1ELj4ELj1ELj16ENS_18Kernel_traits_baseILj512ES2_ffffjLj128EEEEELb0ELb0ELb1ELb1EEEvNS_9BwdParamsE,@"STO_CUDA_ENTRY STV_DEFAULT"
_ZN10layer_norm13ln_bwd_kernelINS_13Kernel_traitsI6__halfffffjLj512ELj1ELj4ELj1ELj16ENS_18Kernel_traits_baseILj512ES2_ffffjLj128EEEEELb0ELb0ELb1ELb1EEEvNS_9BwdParamsE:
.text._ZN10layer_norm13ln_bwd_kernelINS_13Kernel_traitsI6__halfffffjLj512ELj1ELj4ELj1ELj16ENS_18Kernel_traits_baseILj512ES2_ffffjLj128EEEEELb0ELb0ELb1ELb1EEEvNS_9BwdParamsE:
        /* <DEDUP_REMOVED lines=26> */
.L_x_5847:
[----:B------:R-:W-:-:S04]  /*01a0*/  SHF.L.U32 R2, R125, 0x3, RZ ;  /* 0x000000037d027819 */ /* 0x000fc800000006ff */
[----:B------:R-:W-:-:S04]  /*01b0*/  LOP3.LUT R2, R2, 0xf8, RZ, 0xc0, !PT ;  /* 0x000000f802027812 */ /* 0x000fc800078ec0ff */
[----:B------:R-:W-:-:S04]  /*01c0*/  IADD3 R2, P0, R2, c[0x0][0x1b0], RZ ;  /* 0x00006c0002027a10 */ /* 0x000fc80007f1e0ff */
[----:B------:R-:W-:-:S05]  /*01d0*/  IADD3.X R3, RZ, c[0x0][0x1b4], RZ, P0, !PT ;  /* 0x00006d00ff037a10 */ /* 0x000fca00007fe4ff */
[----:B------:R-:W2:Y:S04]  /*01e0*/  LDG.E.64 R4, [R2.64] ;  /* 0x0000000402047981 */ /* 0x000ea8000c1e1b00 */
[----:B------:R-:W3:Y:S04]  /*01f0*/  LDG.E.64 R6, [R2.64+0x100] ;  /* 0x0001000402067981 */ /* 0x000ee8000c1e1b00 */
[----:B------:R-:W4:Y:S04]  /*0200*/  LDG.E.64 R8, [R2.64+0x200] ;  /* 0x0002000402087981 */ /* 0x000f28000c1e1b00 */
[----:B------:R-:W5:Y:S01]  /*0210*/  LDG.E.64 R10, [R2.64+0x300] ;  /* 0x00030004020a7981 */ /* 0x000f62000c1e1b00 */
        /* <DEDUP_REMOVED lines=16> */
[--C-:B--2---:R-:W-:Y:S01]  /*0320*/  SHF.R.U64 R123, R4, 0x10, R5.reuse ;  /* 0x00000010047b7819 */ /* 0x104fe20000001205 */
[----:B------:R-:W-:Y:S01]  /*0330*/  HADD2.F32 R124, -RZ, R4.H0_H0 ;  /* 0x20000004ff7c7230 */ /* 0x000fe20000004100 */
[----:B------:R-:W-:Y:S01]  /*0340*/  SHF.R.U32.HI R121, RZ, 0x10, R5 ;  /* 0x00000010ff797819 */ /* 0x000fe20000011605 */
[----:B------:R-:W-:Y:S01]  /*0350*/  HADD2.F32 R122, -RZ, R5.H0_H0 ;  /* 0x20000005ff7a7230 */ /* 0x000fe20000004100 */
[--C-:B---3--:R-:W-:Y:S01]  /*0360*/  SHF.R.U64 R119, R6, 0x10, R7.reuse ;  /* 0x0000001006777819 */ /* 0x108fe20000001207 */
[----:B------:R-:W-:Y:S01]  /*0370*/  HADD2.F32 R120, -RZ, R6.H0_H0 ;  /* 0x20000006ff787230 */ /* 0x000fe20000004100 */
[----:B------:R-:W-:Y:S01]  /*0380*/  SHF.R.U32.HI R117, RZ, 0x10, R7 ;  /* 0x00000010ff757819 */ /* 0x000fe20000011607 */
[----:B------:R-:W-:Y:S01]  /*0390*/  HADD2.F32 R118, -RZ, R7.H0_H0 ;  /* 0x20000007ff767230 */ /* 0x000fe20000004100 */
[--C-:B----4-:R-:W-:Y:S01]  /*03a0*/  SHF.R.U64 R115, R8, 0x10, R9.reuse ;  /* 0x0000001008737819 */ /* 0x110fe20000001209 */
[----:B------:R-:W-:Y:S01]  /*03b0*/  HADD2.F32 R116, -RZ, R8.H0_H0 ;  /* 0x20000008ff747230 */ /* 0x000fe20000004100 */
[----:B------:R-:W-:Y:S01]  /*03c0*/  SHF.R.U32.HI R113, RZ, 0x10, R9 ;  /* 0x00000010ff717819 */ /* 0x000fe20000011609 */
[----:B------:R-:W-:Y:S01]  /*03d0*/  HADD2.F32 R114, -RZ, R9.H0_H0 ;  /* 0x20000009ff727230 */ /* 0x000fe20000004100 */
[--C-:B-----5:R-:W-:Y:S01]  /*03e0*/  SHF.R.U64 R111, R10, 0x10, R11.reuse ;  /* 0x000000100a6f7819 */ /* 0x120fe2000000120b */
[----:B------:R-:W-:Y:S01]  /*03f0*/  HADD2.F32 R112, -RZ, R10.H0_H0 ;  /* 0x2000000aff707230 */ /* 0x000fe20000004100 */
[----:B------:R-:W-:Y:S01]  /*0400*/  SHF.R.U32.HI R109, RZ, 0x10, R11 ;  /* 0x00000010ff6d7819 */ /* 0x000fe2000001160b */
[----:B------:R-:W-:-:S02]  /*0410*/  HADD2.F32 R110, -RZ, R11.H0_H0 ;  /* 0x2000000bff6e7230 */ /* 0x000fc40000004100 */
        /* <DEDUP_REMOVED lines=8> */
.L_x_5893:
[----:B------:R-:W-:-:S10]  /*04a0*/  HFMA2.MMA R75, -RZ, RZ, 0, 2.384185791015625e-07 ;  /* 0x00000004ff4b7435 */ /* 0x000fd400000001ff */
[----:B------:R-:W-:-:S05]  /*04b0*/  IMAD.WIDE R2, R0, R75, c[0x0][0x1d8] ;  /* 0x0000760000027625 */ /* 0x000fca00078e024b */
[----:B------:R0:W2:Y:S01]  /*04c0*/  LDG.E R74, [R2.64] ;  /* 0x00000004024a7981 */ /* 0x0000a2000c1e1900 */
[C---:B------:R-:W-:Y:S02]  /*04d0*/  IMAD R76, R0.reuse, c[0x0][0x168], RZ ;  /* 0x00005a00004c7a24 */ /* 0x040fe400078e02ff */
[----:B------:R-:W-:-:S03]  /*04e0*/  IMAD.WIDE R72, R0, R75, c[0x0][0x1d0] ;  /* 0x0000740000487625 */ /* 0x000fc600078e024b */
[----:B------:R-:W-:Y:S01]  /*04f0*/  SHF.R.S32.HI R77, RZ, 0x1f, R76 ;  /* 0x0000001fff4d7819 */ /* 0x000fe2000001144c */
[----:B0-----:R-:W-:-:S03]  /*0500*/  IMAD.WIDE R2, R0, R75, c[0x0][0x1a8] ;  /* 0x00006a0000027625 */ /* 0x001fc600078e024b */
[----:B------:R-:W-:-:S03]  /*0510*/  LEA.HI R77, R77, R76, RZ, 0x2 ;  /* 0x0000004c4d4d7211 */ /* 0x000fc600078f10ff */
[----:B------:R0:W5:Y:S01]  /*0520*/  LDG.E R2, [R2.64] ;  /* 0x0000000402027981 */ /* 0x000162000c1e1900 */
[----:B------:R-:W-:-:S03]  /*0530*/  MOV R101, 0x10 ;  /* 0x0000001000657802 */ /* 0x000fc60000000f00 */
[----:B0-----:R0:W5:Y:S01]  /*0540*/  LDG.E R3, [R72.64] ;  /* 0x0000000448037981 */ /* 0x001162000c1e1900 */
[----:B------:R-:W-:Y:S01]  /*0550*/  BSSY B1, `(.L_x_5849) ;  /* 0x00000a9000017945 */ /* 0x000fe20003800000 */
[----:B0-----:R-:W-:-:S04]  /*0560*/  LOP3.LUT R72, R125, 0x1f, RZ, 0xc0, !PT ;  /* 0x0000001f7d487812 */ /* 0x001fc800078ec0ff */
[----:B------:R-:W-:-:S04]  /*0570*/  LEA.HI.SX32 R100, R77, R72, 0x1e ;  /* 0x000000484d647211 */ /* 0x000fc800078ff2ff */
[C---:B------:R-:W-:Y:S01]  /*0580*/  IADD3 R81, R100.reuse, 0x20, RZ ;  /* 0x0000002064517810 */ /* 0x040fe20007ffe0ff */
[CC--:B------:R-:W-:Y:S01]  /*0590*/  IMAD.WIDE.U32 R76, R100.reuse, R101.reuse, c[0x0][0x218] ;  /* 0x00008600644c7625 */ /* 0x0c0fe200078e0065 */
[C---:B------:R-:W-:Y:S02]  /*05a0*/  IADD3 R106, R100.reuse, 0x40, RZ ;  /* 0x00000040646a7810 */ /* 0x040fe40007ffe0ff */
[----:B------:R-:W-:Y:S01]  /*05b0*/  IADD3 R108, R100, 0x60, RZ ;  /* 0x00000060646c7810 */ /* 0x000fe20007ffe0ff */
[----:B------:R-:W-:-:S04]  /*05c0*/  IMAD.WIDE.U32 R84, R81, R101, c[0x0][0x218] ;  /* 0x0000860051547625 */ /* 0x000fc800078e0065 */
[----:B------:R-:W-:-:S04]  /*05d0*/  IMAD.WIDE.U32 R86, R106, R101, c[0x0][0x218] ;  /* 0x000086006a567625 */ /* 0x000fc800078e0065 */
[----:B------:R-:W-:Y:S01]  /*05e0*/  IMAD.WIDE.U32 R82, R108, R101, c[0x0][0x218] ;  /* 0x000086006c527625 */ /* 0x000fe200078e0065 */
[----:B--2---:R-:W-:-:S13]  /*05f0*/  ISETP.GT.AND P6, PT, R74, RZ, PT ;  /* 0x000000ff4a00720c */ /* 0x004fda0003fc4270 */
[----:B------:R-:W-:Y:S05]  /*0600*/  @P6 BRA `(.L_x_5850) ;  /* 0x000000a000006947 */ /* 0x000fea0003800000 */
[----:B------:R-:W-:Y:S01]  /*0610*/  ISETP.NE.U32.AND P0, PT, RZ, c[0x0][0x218], PT ;  /* 0x00008600ff007a0c */ /* 0x000fe20003f05070 */
[----:B------:R-:W-:-:S03]  /*0620*/  CS2R R74, SRZ ;  /* 0x00000000004a7805 */ /* 0x000fc6000001ff00 */
[----:B------:R-:W-:-:S13]  /*0630*/  ISETP.NE.AND.EX P0, PT, RZ, c[0x0][0x21c], PT, P0 ;  /* 0x00008700ff007a0c */ /* 0x000fda0003f05300 */
[----:B------:R-:W-:Y:S05]  /*0640*/  @!P0 BRA `(.L_x_5851) ;  /* 0x0000099000008947 */ /* 0x000fea0003800000 */
[----:B------:R0:W5:Y:S04]  /*0650*/  LDG.E.128 R28, [R76.64] ;  /* 0x000000044c1c7981 */ /* 0x000168000c1e1d00 */
[----:B------:R0:W5:Y:S04]  /*0660*/  LDG.E.128 R24, [R84.64] ;  /* 0x0000000454187981 */ /* 0x000168000c1e1d00 */
[----:B------:R0:W5:Y:S04]  /*0670*/  LDG.E.128 R20, [R86.64] ;  /* 0x0000000456147981 */ /* 0x000168000c1e1d00 */
[----:B------:R0:W5:Y:S01]  /*0680*/  LDG.E.128 R16, [R82.64] ;  /* 0x0000000452107981 */ /* 0x000162000c1e1d00 */
[----:B------:R-:W-:Y:S01]  /*0690*/  CS2R R74, SRZ ;  /* 0x00000000004a7805 */ /* 0x000fe2000001ff00 */
[----:B------:R-:W-:Y:S05]  /*06a0*/  BRA `(.L_x_5851) ;  /* 0x0000093000007947 */ /* 0x000fea0003800000 */
.L_x_5850:
[----:B------:R-:W-:Y:S01]  /*06b0*/  IADD3 R74, R74, -0x1, RZ ;  /* 0xffffffff4a4a7810 */ /* 0x000fe20007ffe0ff */
[----:B------:R-:W-:-:S04]  /*06c0*/  IMAD.WIDE R4, R0, R75, c[0x0][0x1a0] ;  /* 0x0000680000047625 */ /* 0x000fc800078e024b */
[----:B------:R-:W-:Y:S01]  /*06d0*/  IMAD R74, R74, c[0x0][0x168], RZ ;  /* 0x00005a004a4a7a24 */ /* 0x000fe200078e02ff */
[----:B------:R0:W2:Y:S01]  /*06e0*/  LDG.E R80, [R4.64] ;  /* 0x0000000404507981 */ /* 0x0000a2000c1e1900 */
[----:B------:R-:W-:-:S03]  /*06f0*/  IMAD.WIDE.U32 R8, R100, R101, c[0x0][0x188] ;  /* 0x0000620064087625 */ /* 0x000fc600078e0065 */
[----:B------:R-:W-:Y:S01]  /*0700*/  SHF.R.S32.HI R7, RZ, 0x1f, R74 ;  /* 0x0000001fff077819 */ /* 0x000fe2000001144a */
[-C--:B------:R-:W-:Y:S02]  /*0710*/  IMAD.WIDE.U32 R92, R106, R101.reuse, c[0x0][0x188] ;  /* 0x000062006a5c7625 */ /* 0x080fe400078e0065 */
[----:B------:R-:W3:Y:S01]  /*0720*/  LDG.E.128 R8, [R8.64] ;  /* 0x0000000408087981 */ /* 0x000ee2000c1e1d00 */
[----:B------:R-:W-:Y:S01]  /*0730*/  LEA.HI R7, R7, R74, RZ, 0x2 ;  /* 0x0000004a07077211 */ /* 0x000fe200078f10ff */
[-C--:B------:R-:W-:Y:S02]  /*0740*/  IMAD.WIDE.U32 R88, R81, R101.reuse, c[0x0][0x188] ;  /* 0x0000620051587625 */ /* 0x080fe400078e0065 */
[----:B------:R-:W4:Y:S01]  /*0750*/  LDG.E.128 R92, [R92.64] ;  /* 0x000000045c5c7981 */ /* 0x000f22000c1e1d00 */
[----:B------:R-:W-:Y:S01]  /*0760*/  LEA.HI.SX32 R78, R7, R72, 0x1e ;  /* 0x00000048074e7211 */ /* 0x000fe200078ff2ff */
[-C--:B------:R-:W-:Y:S02]  /*0770*/  IMAD.WIDE.U32 R96, R108, R101.reuse, c[0x0][0x188] ;  /* 0x000062006c607625 */ /* 0x080fe400078e0065 */
[----:B------:R-:W4:Y:S01]  /*0780*/  LDG.E.128 R88, [R88.64] ;  /* 0x0000000458587981 */ /* 0x000f22000c1e1d00 */
[C---:B------:R-:W-:Y:S01]  /*0790*/  IADD3 R12, R78.reuse, 0x20, RZ ;  /* 0x000000204e0c7810 */ /* 0x040fe20007ffe0ff */
[----:B0-----:R-:W-:-:S02]  /*07a0*/  IMAD.WIDE.U32 R4, R78, R101, c[0x0][0x208] ;  /* 0x000082004e047625 */ /* 0x001fc400078e0065 */
[----:B------:R-:W4:Y:S02]  /*07b0*/  LDG.E.128 R96, [R96.64] ;  /* 0x0000000460607981 */ /* 0x000f24000c1e1d00 */
[----:B------:R-:W-:Y:S02]  /*07c0*/  IMAD.WIDE.U32 R12, R12, R101, c[0x0][0x208] ;  /* 0x000082000c0c7625 */ /* 0x000fe400078e0065 */
[----:B------:R-:W4:Y:S01]  /*07d0*/  LDG.E.128 R4, [R4.64] ;  /* 0x0000000404047981 */ /* 0x000f22000c1e1d00 */
[----:B------:R-:W-:-:S03]  /*07e0*/  IADD3 R72, R78, 0x40, RZ ;  /* 0x000000404e487810 */ /* 0x000fc60007ffe0ff */
[----:B------:R-:W4:Y:S02]  /*07f0*/  LDG.E.128 R12, [R12.64] ;  /* 0x000000040c0c7981 */ /* 0x000f24000c1e1d00 */
[----:B------:R-:W-:-:S06]  /*0800*/  IMAD.WIDE.U32 R72, R72, R101, c[0x0][0x208] ;  /* 0x0000820048487625 */ /* 0x000fcc00078e0065 */
[----:B------:R-:W4:Y:S01]  /*0810*/  LDG.E.128 R72, [R72.64] ;  /* 0x0000000448487981 */ /* 0x000f22000c1e1d00 */
[----:B------:R-:W-:-:S04]  /*0820*/  ISETP.NE.U32.AND P0, PT, RZ, c[0x0][0x218], PT ;  /* 0x00008600ff007a0c */ /* 0x000fc80003f05070 */
[----:B------:R-:W-:Y:S02]  /*0830*/  ISETP.NE.AND.EX P0, PT, RZ, c[0x0][0x21c], PT, P0 ;  /* 0x00008700ff007a0c */ /* 0x000fe40003f05300 */
[----:B------:R-:W-:-:S11]  /*0840*/  IADD3 R78, R78, 0x60, RZ ;  /* 0x000000604e4e7810 */ /* 0x000fd60007ffe0ff */
[----:B------:R0:W5:Y:S01]  /*0850*/  @P0 LDG.E.128 R28, [R76.64] ;  /* 0x000000044c1c0981 */ /* 0x000162000c1e1d00 */
[----:B------:R-:W1:Y:S03]  /*0860*/  LDC.U8 R102, c[0x0][0x1f0] ;  /* 0x00007c00ff667b82 */ /* 0x000e660000000000 */
[----:B------:R4:W5:Y:S04]  /*0870*/  @P0 LDG.E.128 R24, [R84.64] ;  /* 0x0000000454180981 */ /* 0x000968000c1e1d00 */
[----:B------:R1:W5:Y:S01]  /*0880*/  @P0 LDG.E.128 R20, [R86.64] ;  /* 0x0000000456140981 */ /* 0x000362000c1e1d00 */
[----:B0-----:R-:W-:-:S03]  /*0890*/  IMAD.WIDE.U32 R76, R78, R101, c[0x0][0x208] ;  /* 0x000082004e4c7625 */ /* 0x001fc600078e0065 */
[----:B------:R0:W5:Y:S04]  /*08a0*/  @P0 LDG.E.128 R16, [R82.64] ;  /* 0x0000000452100981 */ /* 0x000168000c1e1d00 */
[----:B------:R-:W4:Y:S01]  /*08b0*/  LDG.E.128 R76, [R76.64] ;  /* 0x000000044c4c7981 */ /* 0x000f22000c1e1d00 */
[----:B-1----:R-:W-:-:S04]  /*08c0*/  ISETP.NE.AND P0, PT, R102, RZ, PT ;  /* 0x000000ff6600720c */ /* 0x002fc80003f05270 */
[----:B--2---:R-:W-:-:S05]  /*08d0*/  FSEL R80, R80, RZ, !P0 ;  /* 0x000000ff50507208 */ /* 0x004fca0004000000 */
[C---:B---3--:R-:W-:Y:S02]  /*08e0*/  FADD.FTZ R9, -R80.reuse, R9 ;  /* 0x0000000950097221 */ /* 0x048fe40000010100 */
[C---:B------:R-:W-:Y:S02]  /*08f0*/  FADD.FTZ R11, -R80.reuse, R11 ;  /* 0x0000000b500b7221 */ /* 0x040fe40000010100 */
[C---:B------:R-:W-:Y:S02]  /*0900*/  FADD.FTZ R86, -R80.reuse, R8 ;  /* 0x0000000850567221 */ /* 0x040fe40000010100 */
[C---:B------:R-:W-:Y:S02]  /*0910*/  FADD.FTZ R10, -R80.reuse, R10 ;  /* 0x0000000a500a7221 */ /* 0x040fe40000010100 */
[----:B----4-:R-:W-:Y:S02]  /*0920*/  FADD.FTZ R84, -R80, R94 ;  /* 0x0000005e50547221 */ /* 0x010fe40000010100 */
[----:B-----5:R-:W-:-:S02]  /*0930*/  FMUL.FTZ R105, R2, R9 ;  /* 0x0000000902697220 */ /* 0x020fc40000410000 */
[C---:B------:R-:W-:Y:S02]  /*0940*/  FADD.FTZ R91, -R80.reuse, R91 ;  /* 0x0000005b505b7221 */ /* 0x040fe40000010100 */
[----:B------:R-:W-:Y:S02]  /*0950*/  FADD.FTZ R94, -R80, R98 ;  /* 0x00000062505e7221 */ /* 0x000fe40000010100 */
[----:B------:R-:W-:Y:S02]  /*0960*/  FMUL.FTZ R103, R2, R11 ;  /* 0x0000000b02677220 */ /* 0x000fe40000410000 */
[----:B------:R-:W-:Y:S02]  /*0970*/  FADD.FTZ R89, -R80, R89 ;  /* 0x0000005950597221 */ /* 0x000fe40000010100 */
[----:B------:R-:W-:Y:S02]  /*0980*/  FMUL.FTZ R98, R2, R86 ;  /* 0x0000005602627220 */ /* 0x000fe40000410000 */
[----:B------:R-:W-:-:S02]  /*0990*/  FADD.FTZ R85, -R80, R95 ;  /* 0x0000005f50557221 */ /* 0x000fc40000010100 */
[----:B------:R-:W-:Y:S02]  /*09a0*/  FADD.FTZ R95, -R80, R99 ;  /* 0x00000063505f7221 */ /* 0x000fe40000010100 */
[----:B------:R-:W-:Y:S02]  /*09b0*/  FMUL.FTZ R104, R2, R10 ;  /* 0x0000000a02687220 */ /* 0x000fe40000410000 */
[----:B------:R-:W-:Y:S02]  /*09c0*/  FFMA.FTZ R33, R5, R105, R33 ;  /* 0x0000006905217223 */ /* 0x000fe40000010021 */
[----:B------:R-:W-:Y:S02]  /*09d0*/  FADD.FTZ R57, R57, R5 ;  /* 0x0000000539397221 */ /* 0x000fe40000010000 */
[----:B------:R-:W-:Y:S02]  /*09e0*/  FMUL.FTZ R107, R123, R5 ;  /* 0x000000057b6b7220 */ /* 0x000fe40000410000 */
[----:B------:R-:W-:-:S02]  /*09f0*/  FADD.FTZ R90, -R80, R90 ;  /* 0x0000005a505a7221 */ /* 0x000fc40000010100 */
[----:B------:R-:W-:Y:S02]  /*0a00*/  FFMA.FTZ R35, R7, R103, R35 ;  /* 0x0000006707237223 */ /* 0x000fe40000010023 */
[----:B------:R-:W-:Y:S02]  /*0a10*/  FADD.FTZ R59, R59, R7 ;  /* 0x000000073b3b7221 */ /* 0x000fe40000010000 */
[----:B------:R-:W-:Y:S02]  /*0a20*/  FMUL.FTZ R99, R121, R7 ;  /* 0x0000000779637220 */ /* 0x000fe40000410000 */
[----:B------:R-:W-:Y:S02]  /*0a30*/  FMUL.FTZ R5, R2, R91 ;  /* 0x0000005b02057220 */ /* 0x000fe40000410000 */
[C---:B------:R-:W-:Y:S02]  /*0a40*/  FADD.FTZ R8, -R80.reuse, R88 ;  /* 0x0000005850087221 */ /* 0x040fe40000010100 */
[----:B0-----:R-:W-:-:S02]  /*0a50*/  FADD.FTZ R82, -R80, R92 ;  /* 0x0000005c50527221 */ /* 0x001fc40000010100 */
[----:B------:R-:W-:Y:S02]  /*0a60*/  FFMA.FTZ R32, R4, R98, R32 ;  /* 0x0000006204207223 */ /* 0x000fe40000010020 */
[----:B------:R-:W-:Y:S02]  /*0a70*/  FADD.FTZ R56, R56, R4 ;  /* 0x0000000438387221 */ /* 0x000fe40000010000 */
[----:B------:R-:W-:Y:S02]  /*0a80*/  FMUL.FTZ R7, R2, R89 ;  /* 0x0000005902077220 */ /* 0x000fe40000410000 */
[----:B------:R-:W-:Y:S02]  /*0a90*/  FADD.FTZ R83, -R80, R93 ;  /* 0x0000005d50537221 */ /* 0x000fe40000010100 */
[----:B------:R-:W-:Y:S02]  /*0aa0*/  FMUL.FTZ R4, R124, R4 ;  /* 0x000000047c047220 */ /* 0x000fe40000410000 */
[----:B------:R-:W-:-:S02]  /*0ab0*/  FADD.FTZ R92, -R80, R96 ;  /* 0x00000060505c7221 */ /* 0x000fc40000010100 */
[----:B------:R-:W-:Y:S02]  /*0ac0*/  FADD.FTZ R93, -R80, R97 ;  /* 0x00000061505d7221 */ /* 0x000fe40000010100 */
[----:B------:R-:W-:Y:S02]  /*0ad0*/  FFMA.FTZ R34, R6, R104, R34 ;  /* 0x0000006806227223 */ /* 0x000fe40000010022 */
[----:B------:R-:W-:Y:S02]  /*0ae0*/  FADD.FTZ R58, R58, R6 ;  /* 0x000000063a3a7221 */ /* 0x000fe40000010000 */
[----:B------:R-:W-:Y:S02]  /*0af0*/  FMUL.FTZ R102, R122, R6 ;  /* 0x000000067a667220 */ /* 0x000fe40000410000 */
[----:B------:R-:W-:Y:S02]  /*0b00*/  FMUL.FTZ R6, R2, R90 ;  /* 0x0000005a02067220 */ /* 0x000fe40000410000 */
[----:B------:R-:W-:-:S02]  /*0b10*/  FFMA.FTZ R39, R15, R5, R39 ;  /* 0x000000050f277223 */ /* 0x000fc40000010027 */
[----:B------:R-:W-:Y:S02]  /*0b20*/  FADD.FTZ R55, R55, R15 ;  /* 0x0000000f37377221 */ /* 0x000fe40000010000 */
[----:B------:R-:W-:Y:S02]  /*0b30*/  FMUL.FTZ R80, R117, R15 ;  /* 0x0000000f75507220 */ /* 0x000fe40000410000 */
[----:B------:R-:W-:Y:S02]  /*0b40*/  FMUL.FTZ R8, R2, R8 ;  /* 0x0000000802087220 */ /* 0x000fe40000410000 */
[----:B------:R-:W-:Y:S02]  /*0b50*/  FFMA.FTZ R37, R13, R7, R37 ;  /* 0x000000070d257223 */ /* 0x000fe40000010025 */
[----:B------:R-:W-:Y:S02]  /*0b60*/  FADD.FTZ R53, R53, R13 ;  /* 0x0000000d35357221 */ /* 0x000fe40000010000 */
[----:B------:R-:W-:-:S02]  /*0b70*/  FMUL.FTZ R10, R119, R13 ;  /* 0x0000000d770a7220 */ /* 0x000fc40000410000 */
[C---:B------:R-:W-:Y:S02]  /*0b80*/  FMUL.FTZ R15, R2.reuse, R82 ;  /* 0x00000052020f7220 */ /* 0x040fe40000410000 */
[----:B------:R-:W-:Y:S02]  /*0b90*/  FMUL.FTZ R13, R2, R84 ;  /* 0x00000054020d7220 */ /* 0x000fe40000410000 */
[----:B------:R-:W-:Y:S02]  /*0ba0*/  FADD.FTZ R82, RZ, R4 ;  /* 0x00000004ff527221 */ /* 0x000fe40000010000 */
[----:B------:R-:W-:Y:S02]  /*0bb0*/  FFMA.FTZ R84, R98, R4, RZ ;  /* 0x0000000462547223 */ /* 0x000fe400000100ff */
[----:B------:R-:W-:Y:S02]  /*0bc0*/  FFMA.FTZ R38, R14, R6, R38 ;  /* 0x000000060e267223 */ /* 0x000fe40000010026 */
[----:B------:R-:W-:-:S02]  /*0bd0*/  FADD.FTZ R54, R54, R14 ;  /* 0x0000000e36367221 */ /* 0x000fc40000010000 */
[----:B------:R-:W-:Y:S02]  /*0be0*/  FMUL.FTZ R11, R118, R14 ;  /* 0x0000000e760b7220 */ /* 0x000fe40000410000 */
[----:B------:R-:W-:Y:S02]  /*0bf0*/  FFMA.FTZ R36, R12, R8, R36 ;  /* 0x000000080c247223 */ /* 0x000fe40000010024 */
[----:B------:R-:W-:Y:S02]  /*0c00*/  FADD.FTZ R52, R52, R12 ;  /* 0x0000000c34347221 */ /* 0x000fe40000010000 */
[----:B------:R-:W-:Y:S02]  /*0c10*/  FMUL.FTZ R9, R120, R12 ;  /* 0x0000000c78097220 */ /* 0x000fe40000410000 */
[C---:B------:R-:W-:Y:S02]  /*0c20*/  FMUL.FTZ R14, R2.reuse, R83 ;  /* 0x00000053020e7220 */ /* 0x040fe40000410000 */
[----:B------:R-:W-:-:S02]  /*0c30*/  FMUL.FTZ R12, R2, R85 ;  /* 0x00000055020c7220 */ /* 0x000fc40000410000 */
[----:B------:R-:W-:Y:S02]  /*0c40*/  FADD.FTZ R83, R82, R107 ;  /* 0x0000006b52537221 */ /* 0x000fe40000010000 */
[----:B------:R-:W-:Y:S02]  /*0c50*/  FFMA.FTZ R85, R105, R107, R84 ;  /* 0x0000006b69557223 */ /* 0x000fe40000010054 */
[----:B------:R-:W-:Y:S02]  /*0c60*/  FFMA.FTZ R40, R72, R15, R40 ;  /* 0x0000000f48287223 */ /* 0x000fe40000010028 */
[----:B------:R-:W-:Y:S02]  /*0c70*/  FADD.FTZ R48, R48, R72 ;  /* 0x0000004830307221 */ /* 0x000fe40000010000 */
[----:B------:R-:W-:Y:S02]  /*0c80*/  FMUL.FTZ R88, R116, R72 ;  /* 0x0000004874587220 */ /* 0x000fe40000410000 */
[----:B------:R-:W-:-:S02]  /*0c90*/  FADD.FTZ R72, R83, R102 ;  /* 0x0000006653487221 */ /* 0x000fc40000010000 */
[----:B------:R-:W-:Y:S02]  /*0ca0*/  FFMA.FTZ R82, R104, R102, R85 ;  /* 0x0000006668527223 */ /* 0x000fe40000010055 */
[----:B------:R-:W-:Y:S02]  /*0cb0*/  FADD.FTZ R72, R72, R99 ;  /* 0x0000006348487221 */ /* 0x000fe40000010000 */
[----:B------:R-:W-:Y:S02]  /*0cc0*/  FFMA.FTZ R82, R103, R99, R82 ;  /* 0x0000006367527223 */ /* 0x000fe40000010052 */
[----:B------:R-:W-:Y:S02]  /*0cd0*/  FFMA.FTZ R41, R73, R14, R41 ;  /* 0x0000000e49297223 */ /* 0x000fe40000010029 */
[----:B------:R-:W-:Y:S02]  /*0ce0*/  FADD.FTZ R49, R49, R73 ;  /* 0x0000004931317221 */ /* 0x000fe40000010000 */
        /* <DEDUP_REMOVED lines=14> */
[----:B------:R-:W-:Y:S02]  /*0dd0*/  FFMA.FTZ R43, R75, R12, R43 ;  /* 0x0000000c4b2b7223 */ /* 0x000fe4000001002b */
[----:B------:R-:W-:Y:S02]  /*0de0*/  FADD.FTZ R51, R51, R75 ;  /* 0x0000004b33337221 */ /* 0x000fe40000010000 */
        /* <DEDUP_REMOVED lines=31> */
.L_x_5851:
[----:B------:R-:W-:Y:S05]  /*0fe0*/  BSYNC B1 ;  /* 0x0000000000017941 */ /* 0x000fea0003800000 */
.L_x_5849:
[----:B------:R-:W-:Y:S05]  /*0ff0*/  BRA.DIV ~URZ, `(.L_x_5852) ;  /* 0x00001a827f007947 */ /* 0x000fea000b800000 */
[----:B0-----:R0:W1:Y:S02]  /*1000*/  SHFL.BFLY PT, R76, R75, 0x1, 0x1f ;  /* 0x0c201f004b4c7f89 */ /* 0x00106400000e0000 */
.L_x_5894:
        /* <DEDUP_REMOVED lines=16> */
[----:B------:R0:W1:Y:S04]  /*1110*/  SHFL.BFLY PT, R82, R74, 0x10, 0x1f ;  /* 0x0e001f004a527f89 */ /* 0x00006800000e0000 */
[----:B------:R0:W2:Y:S02]  /*1120*/  SHFL.BFLY PT, R84, R75, 0x10, 0x1f ;  /* 0x0e001f004b547f89 */ /* 0x0000a400000e0000 */
.L_x_5895:
[----:B-----5:R-:W-:Y:S01]  /*1130*/  ISETP.GE.AND P5, PT, R3, 0x1, PT ;  /* 0x000000010300780c */ /* 0x020fe20003fa6270 */
[----:B------:R-:W3:Y:S01]  /*1140*/  LDC.U8 R77, c[0x0][0x1f0] ;  /* 0x00007c00ff4d7b82 */ /* 0x000ee20000000000 */
[----:B-1----:R-:W-:Y:S01]  /*1150*/  FADD.FTZ R82, R82, R74 ;  /* 0x0000004a52527221 */ /* 0x002fe20000010000 */
[----:B------:R-:W-:Y:S01]  /*1160*/  @!P6 ISETP.NE.U32.AND P3, PT, RZ, c[0x0][0x218], PT ;  /* 0x00008600ff00ea0c */ /* 0x000fe20003f65070 */
[----:B------:R-:W-:Y:S01]  /*1170*/  HFMA2.MMA R76, -RZ, RZ, 0, 0 ;  /* 0x00000000ff4c7435 */ /* 0x000fe200000001ff */
[----:B--2---:R-:W-:Y:S01]  /*1180*/  FADD.FTZ R84, R84, R75 ;  /* 0x0000004b54547221 */ /* 0x004fe20000010000 */
[----:B------:R-:W-:Y:S01]  /*1190*/  BSSY B1, `(.L_x_5854) ;  /* 0x0000018000017945 */ /* 0x000fe20003800000 */
[----:B------:R-:W-:-:S02]  /*11a0*/  @!P6 ISETP.NE.AND.EX P3, PT, RZ, c[0x0][0x21c], PT, P3 ;  /* 0x00008700ff00ea0c */ /* 0x000fc40003f65330 */
[----:B------:R-:W-:Y:S01]  /*11b0*/  @!P6 ISETP.NE.U32.AND P0, PT, RZ, c[0x0][0x218], PT ;  /* 0x00008600ff00ea0c */ /* 0x000fe20003f05070 */
[----:B------:R-:W-:Y:S01]  /*11c0*/  FMUL.FTZ R84, R84, c[0x0][0x1e0] ;  /* 0x0000780054547a20 */ /* 0x000fe20000410000 */
[----:B------:R-:W-:Y:S02]  /*11d0*/  ISETP.NE.U32.AND P1, PT, RZ, c[0x0][0x258], PT ;  /* 0x00009600ff007a0c */ /* 0x000fe40003f25070 */
[----:B------:R-:W-:Y:S02]  /*11e0*/  @P5 IADD3 R72, R3, -0x1, RZ ;  /* 0xffffffff03485810 */ /* 0x000fe40007ffe0ff */
[----:B------:R-:W-:-:S03]  /*11f0*/  @!P6 ISETP.NE.U32.AND P2, PT, RZ, c[0x0][0x218], PT ;  /* 0x00008600ff00ea0c */ /* 0x000fc60003f45070 */
[----:B------:R-:W-:-:S05]  /*1200*/  @P5 IMAD R72, R72, c[0x0][0x168], RZ ;  /* 0x00005a0048485a24 */ /* 0x000fca00078e02ff */
[----:B------:R-:W-:Y:S02]  /*1210*/  @P5 SHF.R.S32.HI R73, RZ, 0x1f, R72 ;  /* 0x0000001fff495819 */ /* 0x000fe40000011448 */
[----:B---3--:R-:W-:Y:S01]  /*1220*/  ISETP.NE.AND P4, PT, R77, RZ, PT ;  /* 0x000000ff4d00720c */ /* 0x008fe20003f85270 */
[----:B------:R-:W-:Y:S01]  /*1230*/  FMUL.FTZ R77, R82, c[0x0][0x1e0] ;  /* 0x00007800524d7a20 */ /* 0x000fe20000410000 */
[----:B------:R-:W-:Y:S02]  /*1240*/  @P5 LEA.HI R73, R73, R72, RZ, 0x2 ;  /* 0x0000004849495211 */ /* 0x000fe400078f10ff */
[----:B------:R-:W-:Y:S02]  /*1250*/  @P5 LOP3.LUT R72, R125, 0x1f, RZ, 0xc0, !PT ;  /* 0x0000001f7d485812 */ /* 0x000fe400078ec0ff */
[----:B------:R-:W-:Y:S02]  /*1260*/  FSEL R77, R77, RZ, !P4 ;  /* 0x000000ff4d4d7208 */ /* 0x000fe40006000000 */
[----:B------:R-:W-:-:S02]  /*1270*/  @P5 LEA.HI.SX32 R76, R73, R72, 0x1e ;  /* 0x00000048494c5211 */ /* 0x000fc400078ff2ff */
        /* <DEDUP_REMOVED lines=9> */
.L_x_5855:
[----:B------:R-:W-:Y:S05]  /*1310*/  BSYNC B1 ;  /* 0x0000000000017941 */ /* 0x000fea0003800000 */
.L_x_5854:
[----:B------:R-:W-:Y:S01]  /*1320*/  ISETP.NE.U32.AND P3, PT, RZ, c[0x0][0x258], PT ;  /* 0x00009600ff007a0c */ /* 0x000fe20003f65070 */
[----:B------:R-:W-:Y:S01]  /*1330*/  BSSY B1, `(.L_x_5856) ;  /* 0x000000e000017945 */ /* 0x000fe20003800000 */
[----:B------:R-:W-:Y:S02]  /*1340*/  @!P6 ISETP.NE.AND.EX P0, PT, RZ, c[0x0][0x21c], PT, P0 ;  /* 0x00008700ff00ea0c */ /* 0x000fe40003f05300 */
[----:B------:R-:W-:Y:S02]  /*1350*/  ISETP.NE.AND.EX P1, PT, RZ, c[0x0][0x25c], PT, P1 ;  /* 0x00009700ff007a0c */ /* 0x000fe40003f25310 */
[----:B------:R-:W-:Y:S02]  /*1360*/  @!P6 ISETP.NE.AND.EX P2, PT, RZ, c[0x0][0x21c], PT, P2 ;  /* 0x00008700ff00ea0c */ /* 0x000fe40003f45320 */
[----:B------:R-:W-:Y:S02]  /*1370*/  @!P6 ISETP.NE.AND.EX P4, PT, RZ, c[0x0][0x21c], PT, P4 ;  /* 0x00008700ff00ea0c */ /* 0x000fe40003f85340 */
[----:B------:R-:W-:-:S02]  /*1380*/  ISETP.NE.AND.EX P3, PT, RZ, c[0x0][0x25c], PT, P3 ;  /* 0x00009700ff007a0c */ /* 0x000fc40003f65330 */
        /* <DEDUP_REMOVED lines=8> */
.L_x_5857:
[----:B------:R-:W-:Y:S05]  /*1410*/  BSYNC B1 ;  /* 0x0000000000017941 */ /* 0x000fea0003800000 */
.L_x_5856:
        /* <DEDUP_REMOVED lines=9> */
.L_x_5859:
[----:B------:R-:W-:Y:S05]  /*14b0*/  BSYNC B1 ;  /* 0x0000000000017941 */ /* 0x000fea0003800000 */
.L_x_5858:
        /* <DEDUP_REMOVED lines=9> */
.L_x_5861:
[----:B------:R-:W-:Y:S05]  /*1550*/  BSYNC B1 ;  /* 0x0000000000017941 */ /* 0x000fea0003800000 */
.L_x_5860:
[----:B------:R-:W-:Y:S05]  /*1560*/  @!P3 BRA `(.L_x_5862) ;  /* 0x000000700000b947 */ /* 0x000fea0003800000 */
[----:B------:R-:W-:Y:S01]  /*1570*/  HFMA2.MMA R101, -RZ, RZ, 0, 9.5367431640625e-07 ;  /* 0x00000010ff657435 */ /* 0x000fe200000001ff */
[----:B0-----:R-:W-:Y:S02]  /*1580*/  SEL R74, R85, R66, P1 ;  /* 0x00000042554a7207 */ /* 0x001fe40000800000 */
[----:B------:R-:W-:Y:S02]  /*1590*/  SEL R73, R83, R65, P1 ;  /* 0x0000004153497207 */ /* 0x000fe40000800000 */
[----:B------:R-:W-:Y:S02]  /*15a0*/  SEL R72, R82, R64, P1 ;  /* 0x0000004052487207 */ /* 0x000fe40000800000 */
[----:B------:R-:W-:-:S03]  /*15b0*/  SEL R75, R86, R67, P1 ;  /* 0x00000043564b7207 */ /* 0x000fc60000800000 */
[----:B------:R-:W-:-:S05]  /*15c0*/  IMAD.WIDE.U32 R100, R100, R101, c[0x0][0x258] ;  /* 0x0000960064647625 */ /* 0x000fca00078e0065 */
[----:B------:R0:W-:Y:S02]  /*15d0*/  STG.E.128 [R100.64], R72 ;  /* 0x0000004864007986 */ /* 0x0001e4000c101d04 */
.L_x_5862:
[----:B------:R-:W-:Y:S01]  /*15e0*/  BSSY B1, `(.L_x_5863) ;  /* 0x000000e000017945 */ /* 0x000fe20003800000 */
[----:B------:R-:W-:Y:S05]  /*15f0*/  @!P5 BRA `(.L_x_5864) ;  /* 0x000000c00000d947 */ /* 0x000fea0003800000 */
[----:B0-----:R-:W-:Y:S01]  /*1600*/  FMUL.FTZ R72, R83, c[0x0][0x1ec] ;  /* 0x00007b0053487a20 */ /* 0x001fe20000410000 */
[----:B------:R-:W-:Y:S01]  /*1610*/  ISETP.GT.AND P0, PT, R3, RZ, PT ;  /* 0x000000ff0300720c */ /* 0x000fe20003f04270 */
[----:B------:R-:W-:Y:S01]  /*1620*/  FMUL.FTZ R86, R86, c[0x0][0x1ec] ;  /* 0x00007b0056567a20 */ /* 0x000fe20000410000 */
[----:B------:R-:W-:Y:S01]  /*1630*/  MOV R83, 0x10 ;  /* 0x0000001000537802 */ /* 0x000fe20000000f00 */
[----:B------:R-:W-:Y:S01]  /*1640*/  FMUL.FTZ R87, R82, c[0x0][0x1ec] ;  /* 0x00007b0052577a20 */ /* 0x000fe20000410000 */
[----:B------:R-:W-:Y:S01]  /*1650*/  SEL R73, R72, R69, P0 ;  /* 0x0000004548497207 */ /* 0x000fe20000000000 */
[----:B------:R-:W-:Y:S01]  /*1660*/  FMUL.FTZ R85, R85, c[0x0][0x1ec] ;  /* 0x00007b0055557a20 */ /* 0x000fe20000410000 */
[----:B------:R-:W-:Y:S01]  /*1670*/  SEL R75, R86, R71, P0 ;  /* 0x00000047564b7207 */ /* 0x000fe20000000000 */
[----:B------:R-:W-:Y:S01]  /*1680*/  IMAD.WIDE.U32 R82, R76, R83, c[0x0][0x248] ;  /* 0x000092004c527625 */ /* 0x000fe200078e0053 */
[----:B------:R-:W-:-:S02]  /*1690*/  SEL R72, R87, R68, P0 ;  /* 0x0000004457487207 */ /* 0x000fc40000000000 */
[----:B------:R-:W-:-:S05]  /*16a0*/  SEL R74, R85, R70, P0 ;  /* 0x00000046554a7207 */ /* 0x000fca0000000000 */
[----:B------:R0:W-:Y:S02]  /*16b0*/  STG.E.128 [R82.64], R72 ;  /* 0x0000004852007986 */ /* 0x0001e4000c101d04 */
.L_x_5864:
[----:B------:R-:W-:Y:S05]  /*16c0*/  BSYNC B1 ;  /* 0x0000000000017941 */ /* 0x000fea0003800000 */
.L_x_5863:
[----:B------:R-:W-:Y:S01]  /*16d0*/  @!P6 ISETP.NE.U32.AND P2, PT, RZ, c[0x0][0x218], PT ;  /* 0x00008600ff00ea0c */ /* 0x000fe20003f45070 */
[----:B------:R-:W-:Y:S01]  /*16e0*/  BSSY B1, `(.L_x_5865) ;  /* 0x000000c000017945 */ /* 0x000fe20003800000 */
[----:B------:R-:W-:Y:S02]  /*16f0*/  @!P6 ISETP.NE.U32.AND P4, PT, RZ, c[0x0][0x218], PT ;  /* 0x00008600ff00ea0c */ /* 0x000fe40003f85070 */
        /* <DEDUP_REMOVED lines=10> */
.L_x_5866:
[----:B------:R-:W-:Y:S05]  /*17a0*/  BSYNC B1 ;  /* 0x0000000000017941 */ /* 0x000fea0003800000 */
.L_x_5865:
[----:B------:R-:W-:Y:S01]  /*17b0*/  @!P6 ISETP.NE.U32.AND P2, PT, RZ, c[0x0][0x218], PT ;  /* 0x00008600ff00ea0c */ /* 0x000fe20003f45070 */
[----:B------:R-:W-:Y:S01]  /*17c0*/  BSSY B1, `(.L_x_5867) ;  /* 0x000000e000017945 */ /* 0x000fe20003800000 */
[----:B0-----:R-:W-:Y:S02]  /*17d0*/  @P3 MOV R82, 0x10 ;  /* 0x0000001000523802 */ /* 0x001fe40000000f00 */
[----:B------:R-:W-:Y:S02]  /*17e0*/  @!P6 ISETP.NE.AND.EX P2, PT, RZ, c[0x0][0x21c], PT, P2 ;  /* 0x00008700ff00ea0c */ /* 0x000fe40003f45320 */
[----:B------:R-:W-:Y:S01]  /*17f0*/  @!P6 ISETP.NE.AND.EX P4, PT, RZ, c[0x0][0x21c], PT, P4 ;  /* 0x00008700ff00ea0c */ /* 0x000fe20003f85340 */
[----:B------:R-:W-:Y:S01]  /*1800*/  @P3 IMAD.WIDE.U32 R82, R81, R82, c[0x0][0x258] ;  /* 0x0000960051523625 */ /* 0x000fe200078e0052 */
        /* <DEDUP_REMOVED lines=9> */
.L_x_5868:
[----:B------:R-:W-:Y:S05]  /*18a0*/  BSYNC B1 ;  /* 0x0000000000017941 */ /* 0x000fea0003800000 */
.L_x_5867:
        /* <DEDUP_REMOVED lines=9> */
.L_x_5870:
[----:B------:R-:W-:Y:S05]  /*1940*/  BSYNC B1 ;  /* 0x0000000000017941 */ /* 0x000fea0003800000 */
.L_x_5869:
        /* <DEDUP_REMOVED lines=9> */
.L_x_5872:
[----:B------:R-:W-:Y:S05]  /*19e0*/  BSYNC B1 ;  /* 0x0000000000017941 */ /* 0x000fea0003800000 */
.L_x_5871:
[----:B------:R-:W-:Y:S01]  /*19f0*/  SEL R74, R81, R66, P1 ;  /* 0x00000042514a7207 */ /* 0x000fe20000800000 */
[----:B------:R-:W-:Y:S01]  /*1a00*/  BSSY B1, `(.L_x_5873) ;  /* 0x0000013000017945 */ /* 0x000fe20003800000 */
[----:B------:R-:W-:Y:S02]  /*1a10*/  @P3 SEL R73, R86, R65, P1 ;  /* 0x0000004156493207 */ /* 0x000fe40000800000 */
[----:B------:R-:W-:Y:S02]  /*1a20*/  @P3 SEL R72, R85, R64, P1 ;  /* 0x0000004055483207 */ /* 0x000fe40000800000 */
[----:B------:R-:W-:-:S05]  /*1a30*/  @P3 SEL R75, R100, R67, P1 ;  /* 0x00000043644b3207 */ /* 0x000fca0000800000 */
[----:B------:R0:W-:Y:S01]  /*1a40*/  @P3 STG.E.128 [R82.64], R72 ;  /* 0x0000004852003986 */ /* 0x0001e2000c101d04 */
[----:B------:R-:W-:Y:S05]  /*1a50*/  @!P5 BRA `(.L_x_5874) ;  /* 0x000000d00000d947 */ /* 0x000fea0003800000 */
[----:B0-----:R-:W-:Y:S01]  /*1a60*/  HFMA2.MMA R83, -RZ, RZ, 0, 9.5367431640625e-07 ;  /* 0x00000010ff537435 */ /* 0x001fe200000001ff */
[----:B------:R-:W-:Y:S01]  /*1a70*/  FMUL.FTZ R100, R100, c[0x0][0x1ec] ;  /* 0x00007b0064647a20 */ /* 0x000fe20000410000 */
[----:B------:R-:W-:Y:S01]  /*1a80*/  IADD3 R82, R76, 0x20, RZ ;  /* 0x000000204c527810 */ /* 0x000fe20007ffe0ff */
[----:B------:R-:W-:Y:S01]  /*1a90*/  FMUL.FTZ R81, R81, c[0x0][0x1ec] ;  /* 0x00007b0051517a20 */ /* 0x000fe20000410000 */
[----:B------:R-:W-:Y:S01]  /*1aa0*/  ISETP.GT.AND P0, PT, R3, RZ, PT ;  /* 0x000000ff0300720c */ /* 0x000fe20003f04270 */
[----:B------:R-:W-:Y:S02]  /*1ab0*/  FMUL.FTZ R86, R86, c[0x0][0x1ec] ;  /* 0x00007b0056567a20 */ /* 0x000fe40000410000 */
[----:B------:R-:W-:Y:S01]  /*1ac0*/  FMUL.FTZ R85, R85, c[0x0][0x1ec] ;  /* 0x00007b0055557a20 */ /* 0x000fe20000410000 */
[----:B------:R-:W-:Y:S02]  /*1ad0*/  SEL R75, R100, R71, P0 ;  /* 0x00000047644b7207 */ /* 0x000fe40000000000 */
[----:B------:R-:W-:Y:S01]  /*1ae0*/  IMAD.WIDE.U32 R82, R82, R83, c[0x0][0x248] ;  /* 0x0000920052527625 */ /* 0x000fe200078e0053 */
[----:B------:R-:W-:-:S02]  /*1af0*/  SEL R74, R81, R70, P0 ;  /* 0x00000046514a7207 */ /* 0x000fc40000000000 */
[----:B------:R-:W-:Y:S02]  /*1b00*/  SEL R73, R86, R69, P0 ;  /* 0x0000004556497207 */ /* 0x000fe40000000000 */
[----:B------:R-:W-:-:S05]  /*1b10*/  SEL R72, R85, R68, P0 ;  /* 0x0000004455487207 */ /* 0x000fca0000000000 */
[----:B------:R0:W-:Y:S02]  /*1b20*/  STG.E.128 [R82.64], R72 ;  /* 0x0000004852007986 */ /* 0x0001e4000c101d04 */
.L_x_5874:
[----:B------:R-:W-:Y:S05]  /*1b30*/  BSYNC B1 ;  /* 0x0000000000017941 */ /* 0x000fea0003800000 */
.L_x_5873:
        /* <DEDUP_REMOVED lines=13> */
.L_x_5876:
[----:B------:R-:W-:Y:S05]  /*1c10*/  BSYNC B1 ;  /* 0x0000000000017941 */ /* 0x000fea0003800000 */
.L_x_5875:
        /* <DEDUP_REMOVED lines=15> */
.L_x_5878:
[----:B------:R-:W-:Y:S05]  /*1d10*/  BSYNC B1 ;  /* 0x0000000000017941 */ /* 0x000fea0003800000 */
.L_x_5877:
        /* <DEDUP_REMOVED lines=9> */
.L_x_5880:
[----:B------:R-:W-:Y:S05]  /*1db0*/  BSYNC B1 ;  /* 0x0000000000017941 */ /* 0x000fea0003800000 */
.L_x_5879:
        /* <DEDUP_REMOVED lines=9> */
.L_x_5882:
[----:B------:R-:W-:Y:S05]  /*1e50*/  BSYNC B1 ;  /* 0x0000000000017941 */ /* 0x000fea0003800000 */
.L_x_5881:
[----:B------:R-:W-:Y:S01]  /*1e60*/  SEL R72, R81, R64, P1 ;  /* 0x0000004051487207 */ /* 0x000fe20000800000 */
[----:B------:R-:W-:Y:S01]  /*1e70*/  BSSY B1, `(.L_x_5883) ;  /* 0x0000013000017945 */ /* 0x000fe20003800000 */
[----:B------:R-:W-:Y:S02]  /*1e80*/  SEL R73, R86, R65, P1 ;  /* 0x0000004156497207 */ /* 0x000fe40000800000 */
[----:B------:R-:W-:Y:S02]  /*1e90*/  SEL R74, R85, R66, P1 ;  /* 0x00000042554a7207 */ /* 0x000fe40000800000 */
        /* <DEDUP_REMOVED lines=16> */
.L_x_5884:
[----:B------:R-:W-:Y:S05]  /*1fa0*/  BSYNC B1 ;  /* 0x0000000000017941 */ /* 0x000fea0003800000 */
.L_x_5883:
[----:B------:R-:W-:Y:S01]  /*1fb0*/  @!P6 ISETP.NE.U32.AND P0, PT, RZ, c[0x0][0x218], PT ;  /* 0x00008600ff00ea0c */ /* 0x000fe20003f05070 */
[----:B------:R-:W-:Y:S01]  /*1fc0*/  BSSY B1, `(.L_x_5885) ;  /* 0x000000c000017945 */ /* 0x000fe20003800000 */
[----:B------:R-:W-:Y:S02]  /*1fd0*/  ISETP.GT.AND P4, PT, R3, RZ, PT ;  /* 0x000000ff0300720c */ /* 0x000fe40003f84270 */
        /* <DEDUP_REMOVED lines=10> */
.L_x_5886:
[----:B------:R-:W-:Y:S05]  /*2080*/  BSYNC B1 ;  /* 0x0000000000017941 */ /* 0x000fea0003800000 */
.L_x_5885:
[C---:B0-----:R-:W-:Y:S01]  /*2090*/  FMUL.FTZ R73, R3.reuse, c[0x0][0x1ec] ;  /* 0x00007b0003497a20 */ /* 0x041fe20000410000 */
[----:B------:R-:W-:Y:S01]  /*20a0*/  @!P6 ISETP.NE.AND.EX P2, PT, RZ, c[0x0][0x21c], PT, P2 ;  /* 0x00008700ff00ea0c */ /* 0x000fe20003f45320 */
[----:B------:R-:W-:Y:S01]  /*20b0*/  BSSY B1, `(.L_x_5887) ;  /* 0x000000c000017945 */ /* 0x000fe20003800000 */
[----:B------:R-:W-:Y:S02]  /*20c0*/  @!P6 ISETP.NE.U32.AND P0, PT, RZ, c[0x0][0x218], PT ;  /* 0x00008600ff00ea0c */ /* 0x000fe40003f05070 */
[----:B------:R-:W-:Y:S02]  /*20d0*/  SEL R64, R3, R64, P1 ;  /* 0x0000004003407207 */ /* 0x000fe40000800000 */
        /* <DEDUP_REMOVED lines=9> */
.L_x_5888:
[----:B------:R-:W-:Y:S05]  /*2170*/  BSYNC B1 ;  /* 0x0000000000017941 */ /* 0x000fea0003800000 */
.L_x_5887:
[----:B------:R-:W-:Y:S01]  /*2180*/  @!P6 ISETP.NE.U32.AND P2, PT, RZ, c[0x0][0x218], PT ;  /* 0x00008600ff00ea0c */ /* 0x000fe20003f45070 */
[C---:B------:R-:W-:Y:S01]  /*2190*/  FMUL.FTZ R74, R72.reuse, c[0x0][0x1ec] ;  /* 0x00007b00484a7a20 */ /* 0x040fe20000410000 */
[----:B------:R-:W-:Y:S01]  /*21a0*/  BSSY B1, `(.L_x_5889) ;  /* 0x000000d000017945 */ /* 0x000fe20003800000 */
[----:B------:R-:W-:Y:S02]  /*21b0*/  @!P6 ISETP.NE.AND.EX P0, PT, RZ, c[0x0][0x21c], PT, P0 ;  /* 0x00008700ff00ea0c */ /* 0x000fe40003f05300 */
[----:B------:R-:W-:Y:S02]  /*21c0*/  @!P6 ISETP.NE.AND.EX P2, PT, RZ, c[0x0][0x21c], PT, P2 ;  /* 0x00008700ff00ea0c */ /* 0x000fe40003f45320 */
        /* <DEDUP_REMOVED lines=10> */
.L_x_5890:
[----:B------:R-:W-:Y:S05]  /*2270*/  BSYNC B1 ;  /* 0x0000000000017941 */ /* 0x000fea0003800000 */
.L_x_5889:
[C---:B------:R-:W-:Y:S01]  /*2280*/  FMUL.FTZ R73, R3.reuse, c[0x0][0x1ec] ;  /* 0x00007b0003497a20 */ /* 0x040fe20000410000 */
[----:B------:R-:W-:Y:S01]  /*2290*/  BSSY B1, `(.L_x_5891) ;  /* 0x000000b000017945 */ /* 0x000fe20003800000 */
[----:B------:R-:W-:Y:S02]  /*22a0*/  SEL R66, R3, R66, P1 ;  /* 0x0000004203427207 */ /* 0x000fe40000800000 */
[----:B------:R-:W-:Y:S02]  /*22b0*/  @!P6 FSEL R72, R19, RZ, P0 ;  /* 0x000000ff1348e208 */ /* 0x000fe40000000000 */
        /* <DEDUP_REMOVED lines=8> */
.L_x_5892:
[----:B------:R-:W-:Y:S05]  /*2340*/  BSYNC B1 ;  /* 0x0000000000017941 */ /* 0x000fea0003800000 */
.L_x_5891:
[----:B------:R-:W-:Y:S01]  /*2350*/  FMUL.FTZ R2, R72, c[0x0][0x1ec] ;  /* 0x00007b0048027a20 */ /* 0x000fe20000410000 */
[----:B------:R-:W-:Y:S02]  /*2360*/  @P3 MOV R3, 0x10 ;  /* 0x0000001000033802 */ /* 0x000fe40000000f00 */
[----:B------:R-:W-:Y:S02]  /*2370*/  @P5 IADD3 R73, R76, 0x60, RZ ;  /* 0x000000604c495810 */ /* 0x000fe40007ffe0ff */
[----:B------:R-:W-:Y:S02]  /*2380*/  @P5 MOV R74, 0x10 ;  /* 0x00000010004a5802 */ /* 0x000fe40000000f00 */
[----:B------:R-:W-:Y:S01]  /*2390*/  SEL R71, R2, R71, P4 ;  /* 0x0000004702477207 */ /* 0x000fe20002000000 */
[----:B------:R-:W-:Y:S01]  /*23a0*/  @P3 IMAD.WIDE.U32 R2, R108, R3, c[0x0][0x258] ;  /* 0x000096006c023625 */ /* 0x000fe200078e0003 */
[----:B------:R-:W-:Y:S02]  /*23b0*/  SEL R67, R72, R67, P1 ;  /* 0x0000004348437207 */ /* 0x000fe40000800000 */
[----:B------:R-:W-:Y:S01]  /*23c0*/  MOV R75, c[0x0][0x160] ;  /* 0x00005800004b7a02 */ /* 0x000fe20000000f00 */
[----:B------:R-:W-:-:S02]  /*23d0*/  @P5 IMAD.WIDE.U32 R72, R73, R74, c[0x0][0x248] ;  /* 0x0000920049485625 */ /* 0x000fc400078e004a */
[----:B------:R0:W-:Y:S01]  /*23e0*/  @P3 STG.E.128 [R2.64], R64 ;  /* 0x0000004002003986 */ /* 0x0001e2000c101d04 */
[----:B------:R-:W-:-:S03]  /*23f0*/  LEA R0, R75, R0, 0x2 ;  /* 0x000000004b007211 */ /* 0x000fc600078e10ff */
[----:B------:R0:W-:Y:S01]  /*2400*/  @P5 STG.E.128 [R72.64], R68 ;  /* 0x0000004448005986 */ /* 0x0001e2000c101d04 */
[----:B------:R-:W-:-:S13]  /*2410*/  ISETP.GE.AND P0, PT, R0, c[0x0][0x164], PT ;  /* 0x0000590000007a0c */ /* 0x000fda0003f06270 */
[----:B0-----:R-:W-:Y:S01]  /*2420*/  @P0 CALL.REL.NOINC `(.L_x_5848) ;  /* 0x0000001000000944 */ /* 0x001fe20003c00000 */
[----:B------:R-:W-:Y:S05]  /*2430*/  BRA `(.L_x_5893) ;  /* 0xffffe06000007947 */ /* 0x000fea000383ffff */
.L_x_5848:
[----:B------:R-:W-:Y:S05]  /*2440*/  BSYNC B0 ;  /* 0x0000000000007941 */ /* 0x000fea0003800000 */
.L_x_5846:
        /* <DEDUP_REMOVED lines=11> */
[----:B------:R-:W-:Y:S02]  /*2500*/  BAR.SYNC.DEFER_BLOCKING 0x0 ;  /* 0x0000000000007b1d */ /* 0x000fe40000010000 */
[----:B------:R-:W-:-:S04]  /*2510*/  IADD3 R30, P0, R30, R125, RZ ;  /* 0x0000007d1e1e7210 */ /* 0x000fc80007f1e0ff */
        /* <DEDUP_REMOVED lines=32> */
[----:B--2---:R-:W-:Y:S01]  /*2720*/  FADD.FTZ R7, R3, R14 ;  /* 0x0000000e03077221 */ /* 0x004fe20000010000 */
[----:B------:R-:W-:Y:S02]  /*2730*/  IADD3.X R3, RZ, RZ, RZ, P0, !PT ;  /* 0x000000ffff037210 */ /* 0x000fe400007fe4ff */
[----:B------:R-:W-:Y:S01]  /*2740*/  STS.128 [R0.X16+0x400], R40 ;  /* 0x0004002800007388 */ /* 0x000fe2000000cc00 */
[----:B---3--:R-:W-:Y:S01]  /*2750*/  FADD.FTZ R17, R4, R17 ;  /* 0x0000001104117221 */ /* 0x008fe20000010000 */
[C---:B------:R-:W-:Y:S02]  /*2760*/  SHF.L.U32 R4, R30.reuse, 0x2, RZ ;  /* 0x000000021e047819 */ /* 0x040fe400000006ff */
[----:B------:R-:W-:Y:S01]  /*2770*/  STS.128 [R0.X16+0x600], R60 ;  /* 0x0006003c00007388 */ /* 0x000fe2000000cc00 */
        /* <DEDUP_REMOVED lines=48> */
.L_x_5852:
[----:B0-----:R-:W-:Y:S01]  /*2a80*/  HFMA2.MMA R83, -RZ, RZ, 0, 5.9604644775390625e-08 ;  /* 0x00000001ff537435 */ /* 0x001fe200000001ff */
[----:B------:R-:W-:-:S02]  /*2a90*/  MOV R84, R75 ;  /* 0x0000004b00547202 */ /* 0x000fc40000000f00 */
[----:B------:R-:W-:Y:S02]  /*2aa0*/  MOV R73, 0x1f ;  /* 0x0000001f00497802 */ /* 0x000fe40000000f00 */
[----:B------:R-:W-:Y:S02]  /*2ab0*/  MOV R77, 0xffffffff ;  /* 0xffffffff004d7802 */ /* 0x000fe40000000f00 */
[----:B------:R-:W-:Y:S02]  /*2ac0*/  MOV R72, 0x2ae0 ;  /* 0x00002ae000487802 */ /* 0x000fe40000000f00 */
[----:B-----5:R-:W-:Y:S05]  /*2ad0*/  CALL.REL.NOINC `($__internal_163_$__cuda_sm70_shflsync_bfly_p) ;  /* 0x0000046000007944 */ /* 0x020fea0003c00000 */
[----:B-1----:R-:W-:Y:S01]  /*2ae0*/  MOV R76, R77 ;  /* 0x0000004d004c7202 */ /* 0x002fe20000000f00 */
[----:B------:R-:W-:Y:S05]  /*2af0*/  BRA `(.L_x_5894) ;  /* 0xffffe51000007947 */ /* 0x000fea000383ffff */
.L_x_5853:
[----:B------:R-:W-:Y:S01]  /*2b00*/  HFMA2.MMA R83, -RZ, RZ, 0, 5.9604644775390625e-08 ;  /* 0x00000001ff537435 */ /* 0x000fe200000001ff */
[----:B------:R-:W-:Y:S02]  /*2b10*/  MOV R84, R74 ;  /* 0x0000004a00547202 */ /* 0x000fe40000000f00 */
[----:B------:R-:W-:Y:S02]  /*2b20*/  MOV R73, 0x1f ;  /* 0x0000001f00497802 */ /* 0x000fe40000000f00 */
[----:B------:R-:W-:-:S02]  /*2b30*/  MOV R77, 0xffffffff ;  /* 0xffffffff004d7802 */ /* 0x000fc40000000f00 */
[----:B------:R-:W-:Y:S02]  /*2b40*/  MOV R72, 0x2b60 ;  /* 0x00002b6000487802 */ /* 0x000fe40000000f00 */
[----:B01---5:R-:W-:Y:S05]  /*2b50*/  CALL.REL.NOINC `($__internal_163_$__cuda_sm70_shflsync_bfly_p) ;  /* 0x000003e000007944 */ /* 0x023fea0003c00000 */
[----:B------:R-:W-:Y:S01]  /*2b60*/  FADD.FTZ R75, R76, R75 ;  /* 0x0000004b4c4b7221 */ /* 0x000fe20000010000 */
[----:B------:R-:W-:Y:S01]  /*2b70*/  HFMA2.MMA R83, -RZ, RZ, 0, 1.1920928955078125e-07 ;  /* 0x00000002ff537435 */ /* 0x000fe200000001ff */
[----:B-1----:R-:W-:Y:S01]  /*2b80*/  FADD.FTZ R76, R74, R77 ;  /* 0x0000004d4a4c7221 */ /* 0x002fe20000010000 */
[----:B------:R-:W-:Y:S02]  /*2b90*/  MOV R73, 0x1f ;  /* 0x0000001f00497802 */ /* 0x000fe40000000f00 */
[----:B------:R-:W-:Y:S02]  /*2ba0*/  MOV R77, 0xffffffff ;  /* 0xffffffff004d7802 */ /* 0x000fe40000000f00 */
[----:B------:R-:W-:Y:S02]  /*2bb0*/  MOV R84, R75 ;  /* 0x0000004b00547202 */ /* 0x000fe40000000f00 */
[----:B------:R-:W-:Y:S02]  /*2bc0*/  MOV R72, 0x2be0 ;  /* 0x00002be000487802 */ /* 0x000fe40000000f00 */
[----:B------:R-:W-:Y:S05]  /*2bd0*/  CALL.REL.NOINC `($__internal_163_$__cuda_sm70_shflsync_bfly_p) ;  /* 0x0000036000007944 */ /* 0x000fea0003c00000 */
[----:B------:R-:W-:Y:S01]  /*2be0*/  HFMA2.MMA R83, -RZ, RZ, 0, 1.1920928955078125e-07 ;  /* 0x00000002ff537435 */ /* 0x000fe200000001ff */
[----:B-1----:R-:W-:-:S02]  /*2bf0*/  MOV R74, R77 ;  /* 0x0000004d004a7202 */ /* 0x002fc40000000f00 */
[----:B------:R-:W-:Y:S02]  /*2c00*/  MOV R84, R76 ;  /* 0x0000004c00547202 */ /* 0x000fe40000000f00 */
[----:B------:R-:W-:Y:S02]  /*2c10*/  MOV R73, 0x1f ;  /* 0x0000001f00497802 */ /* 0x000fe40000000f00 */
[----:B------:R-:W-:Y:S02]  /*2c20*/  MOV R77, 0xffffffff ;  /* 0xffffffff004d7802 */ /* 0x000fe40000000f00 */
[----:B------:R-:W-:Y:S02]  /*2c30*/  MOV R72, 0x2c50 ;  /* 0x00002c5000487802 */ /* 0x000fe40000000f00 */
[----:B------:R-:W-:Y:S05]  /*2c40*/  CALL.REL.NOINC `($__internal_163_$__cuda_sm70_shflsync_bfly_p) ;  /* 0x000002f000007944 */ /* 0x000fea0003c00000 */
[----:B------:R-:W-:Y:S01]  /*2c50*/  FADD.FTZ R75, R74, R75 ;  /* 0x0000004b4a4b7221 */ /* 0x000fe20000010000 */
[----:B------:R-:W-:Y:S01]  /*2c60*/  HFMA2.MMA R83, -RZ, RZ, 0, 2.384185791015625e-07 ;  /* 0x00000004ff537435 */ /* 0x000fe200000001ff */
[----:B-1----:R-:W-:Y:S01]  /*2c70*/  FADD.FTZ R76, R76, R77 ;  /* 0x0000004d4c4c7221 */ /* 0x002fe20000010000 */
[----:B------:R-:W-:Y:S02]  /*2c80*/  MOV R73, 0x1f ;  /* 0x0000001f00497802 */ /* 0x000fe40000000f00 */
[----:B------:R-:W-:-:S02]  /*2c90*/  MOV R77, 0xffffffff ;  /* 0xffffffff004d7802 */ /* 0x000fc40000000f00 */
[----:B------:R-:W-:Y:S02]  /*2ca0*/  MOV R84, R75 ;  /* 0x0000004b00547202 */ /* 0x000fe40000000f00 */
[----:B------:R-:W-:Y:S02]  /*2cb0*/  MOV R72, 0x2cd0 ;  /* 0x00002cd000487802 */ /* 0x000fe40000000f00 */
[----:B------:R-:W-:Y:S05]  /*2cc0*/  CALL.REL.NOINC `($__internal_163_$__cuda_sm70_shflsync_bfly_p) ;  /* 0x0000027000007944 */ /* 0x000fea0003c00000 */
[----:B------:R-:W-:Y:S01]  /*2cd0*/  HFMA2.MMA R83, -RZ, RZ, 0, 2.384185791015625e-07 ;  /* 0x00000004ff537435 */ /* 0x000fe200000001ff */
[----:B-1----:R-:W-:Y:S02]  /*2ce0*/  MOV R74, R77 ;  /* 0x0000004d004a7202 */ /* 0x002fe40000000f00 */
[----:B------:R-:W-:Y:S02]  /*2cf0*/  MOV R84, R76 ;  /* 0x0000004c00547202 */ /* 0x000fe40000000f00 */
[----:B------:R-:W-:Y:S02]  /*2d00*/  MOV R73, 0x1f ;  /* 0x0000001f00497802 */ /* 0x000fe40000000f00 */
[----:B------:R-:W-:Y:S02]  /*2d10*/  MOV R77, 0xffffffff ;  /* 0xffffffff004d7802 */ /* 0x000fe40000000f00 */
[----:B------:R-:W-:-:S02]  /*2d20*/  MOV R72, 0x2d40 ;  /* 0x00002d4000487802 */ /* 0x000fc40000000f00 */
[----:B------:R-:W-:Y:S05]  /*2d30*/  CALL.REL.NOINC `($__internal_163_$__cuda_sm70_shflsync_bfly_p) ;  /* 0x0000020000007944 */ /* 0x000fea0003c00000 */
[----:B------:R-:W-:Y:S01]  /*2d40*/  FADD.FTZ R74, R74, R75 ;  /* 0x0000004b4a4a7221 */ /* 0x000fe20000010000 */
[----:B------:R-:W-:Y:S01]  /*2d50*/  HFMA2.MMA R83, -RZ, RZ, 0, 4.76837158203125e-07 ;  /* 0x00000008ff537435 */ /* 0x000fe200000001ff */
[----:B-1----:R-:W-:Y:S01]  /*2d60*/  FADD.FTZ R75, R76, R77 ;  /* 0x0000004d4c4b7221 */ /* 0x002fe20000010000 */
[----:B------:R-:W-:-:S02]  /*2d70*/  MOV R73, 0x1f ;  /* 0x0000001f00497802 */ /* 0x000fc40000000f00 */
[----:B------:R-:W-:Y:S02]  /*2d80*/  MOV R77, 0xffffffff ;  /* 0xffffffff004d7802 */ /* 0x000fe40000000f00 */
[----:B------:R-:W-:Y:S02]  /*2d90*/  MOV R84, R74 ;  /* 0x0000004a00547202 */ /* 0x000fe40000000f00 */
[----:B------:R-:W-:Y:S02]  /*2da0*/  MOV R72, 0x2dc0 ;  /* 0x00002dc000487802 */ /* 0x000fe40000000f00 */
[----:B------:R-:W-:Y:S05]  /*2db0*/  CALL.REL.NOINC `($__internal_163_$__cuda_sm70_shflsync_bfly_p) ;  /* 0x0000018000007944 */ /* 0x000fea0003c00000 */
[----:B------:R-:W-:Y:S01]  /*2dc0*/  HFMA2.MMA R83, -RZ, RZ, 0, 4.76837158203125e-07 ;  /* 0x00000008ff537435 */ /* 0x000fe200000001ff */
[----:B-1----:R-:W-:Y:S02]  /*2dd0*/  MOV R76, R77 ;  /* 0x0000004d004c7202 */ /* 0x002fe40000000f00 */
[----:B------:R-:W-:Y:S02]  /*2de0*/  MOV R84, R75 ;  /* 0x0000004b00547202 */ /* 0x000fe40000000f00 */
[----:B------:R-:W-:Y:S02]  /*2df0*/  MOV R73, 0x1f ;  /* 0x0000001f00497802 */ /* 0x000fe40000000f00 */
[----:B------:R-:W-:-:S02]  /*2e00*/  MOV R77, 0xffffffff ;  /* 0xffffffff004d7802 */ /* 0x000fc40000000f00 */
[----:B------:R-:W-:Y:S02]  /*2e10*/  MOV R72, 0x2e30 ;  /* 0x00002e3000487802 */ /* 0x000fe40000000f00 */
[----:B------:R-:W-:Y:S05]  /*2e20*/  CALL.REL.NOINC `($__internal_163_$__cuda_sm70_shflsync_bfly_p) ;  /* 0x0000011000007944 */ /* 0x000fea0003c00000 */
[----:B------:R-:W-:Y:S01]  /*2e30*/  FADD.FTZ R74, R76, R74 ;  /* 0x0000004a4c4a7221 */ /* 0x000fe20000010000 */
[----:B------:R-:W-:Y:S01]  /*2e40*/  HFMA2.MMA R83, -RZ, RZ, 0, 9.5367431640625e-07 ;  /* 0x00000010ff537435 */ /* 0x000fe200000001ff */
[----:B-1----:R-:W-:Y:S01]  /*2e50*/  FADD.FTZ R75, R75, R77 ;  /* 0x0000004d4b4b7221 */ /* 0x002fe20000010000 */
[----:B------:R-:W-:Y:S02]  /*2e60*/  MOV R73, 0x1f ;  /* 0x0000001f00497802 */ /* 0x000fe40000000f00 */
[----:B------:R-:W-:Y:S02]  /*2e70*/  MOV R77, 0xffffffff ;  /* 0xffffffff004d7802 */ /* 0x000fe40000000f00 */
[----:B------:R-:W-:Y:S02]  /*2e80*/  MOV R84, R74 ;  /* 0x0000004a00547202 */ /* 0x000fe40000000f00 */
[----:B------:R-:W-:Y:S02]  /*2e90*/  MOV R72, 0x2eb0 ;  /* 0x00002eb000487802 */ /* 0x000fe40000000f00 */
[----:B------:R-:W-:Y:S05]  /*2ea0*/  CALL.REL.NOINC `($__internal_163_$__cuda_sm70_shflsync_bfly_p) ;  /* 0x0000009000007944 */ /* 0x000fea0003c00000 */
[----:B------:R-:W-:Y:S01]  /*2eb0*/  HFMA2.MMA R83, -RZ, RZ, 0, 9.5367431640625e-07 ;  /* 0x00000010ff537435 */ /* 0x000fe200000001ff */
[----:B-1----:R-:W-:-:S02]  /*2ec0*/  MOV R82, R77 ;  /* 0x0000004d00527202 */ /* 0x002fc40000000f00 */
[----:B------:R-:W-:Y:S02]  /*2ed0*/  MOV R84, R75 ;  /* 0x0000004b00547202 */ /* 0x000fe40000000f00 */
[----:B------:R-:W-:Y:S02]  /*2ee0*/  MOV R73, 0x1f ;  /* 0x0000001f00497802 */ /* 0x000fe40000000f00 */
[----:B------:R-:W-:Y:S02]  /*2ef0*/  MOV R77, 0xffffffff ;  /* 0xffffffff004d7802 */ /* 0x000fe40000000f00 */
[----:B------:R-:W-:Y:S02]  /*2f00*/  MOV R72, 0x2f20 ;  /* 0x00002f2000487802 */ /* 0x000fe40000000f00 */
[----:B------:R-:W-:Y:S05]  /*2f10*/  CALL.REL.NOINC `($__internal_163_$__cuda_sm70_shflsync_bfly_p) ;  /* 0x0000002000007944 */ /* 0x000fea0003c00000 */
[----:B-1----:R-:W-:Y:S01]  /*2f20*/  MOV R84, R77 ;  /* 0x0000004d00547202 */ /* 0x002fe20000000f00 */
[----:B------:R-:W-:Y:S05]  /*2f30*/  BRA `(.L_x_5895) ;  /* 0xffffe1f000007947 */ /* 0x000fea000383ffff */
        .weak           $__internal_163_$__cuda_sm70_shflsync_bfly_p
        .type           $__internal_163_$__cuda_sm70_shflsync_bfly_p,@function
        .size           $__internal_163_$__cuda_sm70_shflsync_bfly_p,(.L_x_7341 - $__internal_163_$__cuda_sm70_shflsync_bfly_p)
$__internal_163_$__cuda_sm70_shflsync_bfly_p:
[----:B------:R-:W-:Y:S04]  /*2f40*/  WARPSYNC R77 ;  /* 0x0000004d00007348 */ /* 0x000fe80003800000 */
[----:B------:R0:W1:Y:S02]  /*2f50*/  SHFL.BFLY PT, R77, R84, R83, R73 ;  /* 0x0c000053544d7389 */ /* 0x00006400000e0049 */
[----:B0-----:R-:W-:-:S06]  /*2f60*/  HFMA2.MMA R73, -RZ, RZ, 0, 0 ;  /* 0x00000000ff497435 */ /* 0x001fcc00000001ff */
[----:B------:R-:W-:Y:S05]  /*2f70*/  RET.REL.NODEC R72 `(_ZN10layer_norm13ln_bwd_kernelINS_13Kernel_traitsI6__halfffffjLj512ELj1ELj4ELj1ELj16ENS_18Kernel_traits_baseILj512ES2_ffffjLj128EEEEELb0ELb0ELb1ELb1EEEvNS_9BwdParamsE) ;  /* 0xffffd08048007950 */ /* 0x000fea0003c3ffff */
.L_x_5896:
        /* <DEDUP_REMOVED lines=16> */
.L_x_7341:


//--------------------- .text._ZN10layer_norm13ln_bwd_kernelINS_13Kernel_traitsI6__halfffffjLj512ELj1ELj4ELj1ELj16ENS_18Kernel_traits_baseILj512ES2_ffffjLj128EEEEELb0ELb1ELb0ELb0EEEvNS_9BwdParamsE --------------------------
	.section	.text._ZN10layer_norm13ln_bwd_kernelINS_13Kernel_traitsI6__halfffffjLj512ELj1ELj4ELj1ELj16ENS_18Kernel_traits_baseILj512ES2_ffffjLj128EEEEELb0ELb1ELb0ELb0EEEvNS_9BwdParamsE,"ax",@progbits
	.sectioninfo	@"SHI_REGISTERS=163"
	.align	128
        .global         _ZN10layer_norm13ln_bwd_kernelINS_13Kernel_traitsI6__halfffffjLj512ELj1ELj4ELj1ELj16ENS_18Kernel_traits_baseILj512ES2_ffffjLj128EEEEELb0ELb1ELb0ELb0EEEvNS_9BwdParamsE
        .type           _ZN10layer_norm13ln_bwd_kernelINS_13Kernel_traitsI6__halfffffjLj512ELj1ELj4ELj1ELj16ENS_18Kernel_traits_baseILj512ES2_ffffjLj128EEEEELb0ELb1ELb0ELb0EEEvNS_9BwdParamsE,@function
        .size           _ZN10layer_norm13ln_bwd_kernelINS_13Kernel_traitsI6__halfffffjLj512ELj1ELj4ELj1ELj16ENS_18Kernel_traits_baseILj512ES2_ffffjLj128EEEEELb0ELb1ELb0ELb0EEEvNS_9BwdParamsE,(.L_x_7342 - _ZN10layer_norm13ln_bwd_kernelINS_13Kernel_traitsI6__halfffffjLj512ELj1ELj4ELj1ELj16ENS_18Kernel_traits_baseILj512ES2_ffffjLj128EEEEELb0ELb1ELb0ELb0EEEvNS_9BwdParamsE)
        .other          _ZN10layer_norm13ln_bwd_kernelINS_13Kernel_traitsI6__halfffffjLj512ELj1ELj4ELj1ELj16ENS_18Kernel_traits_baseILj512ES2_ffffjLj128EEEEELb0ELb1ELb0ELb0EEEvNS_9BwdParamsE,@"STO_CUDA_ENTRY STV_DEFAULT"
_ZN10layer_norm13ln_bwd_kernelINS_13Kernel_traitsI6__halfffffjLj512ELj1ELj4ELj1ELj16ENS_18Kernel_traits_baseILj512ES2_ffffjLj128EEEEELb0ELb1ELb0ELb0EEEvNS_9BwdParamsE:
.text._ZN10layer_norm13ln_bwd_kernelINS_13Kernel_traitsI6__halfffffjLj512ELj1ELj4ELj1ELj16ENS_18Kernel_traits_baseILj512ES2_ffffjLj128EEEEELb0ELb1ELb0ELb0EEEvNS_9BwdParamsE:
        /* <DEDUP_REMOVED lines=11> */
[C---:B------:R-:W-:Y:S02]  /*00b0*/  ISETP.GE.U32.AND P4, PT, R0.reuse, 0x60, PT ;  /* 0x000000600000780c */ /* 0x040fe40003f86070 */
[----:B------:R-:W-:-:S07]  /*00c0*/  ISETP.GE.U32.AND P5, PT, R0, 0x80, PT ;  /* 0x000000800000780c */ /* 0x000fce0003fa6070 */
[----:B------:R-:W-:Y:S02]  /*00d0*/  @P2 MOV R9, 0x8 ;  /* 0x0000000800092802 */ /* 0x000fe40000000f00 */
[----:B------:R-:W-:Y:S02]  /*00e0*/  @P3 MOV R33, 0x8 ;  /* 0x0000000800213802 */ /* 0x000fe40000000f00 */
[----:B------:R-:W-:Y:S01]  /*00f0*/  @P4 MOV R37, 0x8 ;  /* 0x0000000800254802 */ /* 0x000fe20000000f00 */
[----:B------:R-:W-:Y:S01]  /*0100*/  @P2 IMAD.WIDE.U32 R4, R24, R9, c[0x0][0x1b0] ;  /* 0x00006c0018042625 */ /* 0x000fe200078e0009 */
[----:B------:R-:W-:-:S03]  /*0110*/  @P5 MOV R25, 0x8 ;  /* 0x0000000800195802 */ /* 0x000fc60000000f00 */
[C---:B------:R-:W-:Y:S01]  /*0120*/  @P2 IMAD.WIDE.U32 R8, R24.reuse, R9, c[0x0][0x1c8] ;  /* 0x0000720018082625 */ /* 0x040fe200078e0009 */
[----:B------:R-:W-:Y:S01]  /*0130*/  @P2 LOP3.LUT R24, R24, 0x20, RZ, 0xfc, !PT ;  /* 0x0000002018182812 */ /* 0x000fe200078efcff */
[----:B------:R0:W5:Y:S04]  /*0140*/  @P2 LDG.E.64 R6, [R4.64] ;  /* 0x0000000404062981 */ /* 0x000168000c1e1b00 */
[CC--:B------:R-:W-:Y:S01]  /*0150*/  @P3 IMAD.WIDE.U32 R26, R24.reuse, R33.reuse, c[0x0][0x1b0] ;  /* 0x00006c00181a3625 */ /* 0x0c0fe200078e0021 */
[----:B------:R0:W5:Y:S03]  /*0160*/  @P2 LDG.E.64 R10, [R8.64] ;  /* 0x00000004080a2981 */ /* 0x000166000c1e1b00 */
[C---:B------:R-:W-:Y:S01]  /*0170*/  @P3 IMAD.WIDE.U32 R32, R24.reuse, R33, c[0x0][0x1c8] ;  /* 0x0000720018203625 */ /* 0x040fe200078e0021 */
[----:B------:R-:W-:Y:S01]  /*0180*/  @P3 IADD3 R24, R24, 0x20, RZ ;  /* 0x0000002018183810 */ /* 0x000fe20007ffe0ff */
[----:B------:R0:W5:Y:S04]  /*0190*/  @P3 LDG.E.64 R12, [R26.64] ;  /* 0x000000041a0c3981 */ /* 0x000168000c1e1b00 */
[CC--:B------:R-:W-:Y:S01]  /*01a0*/  @P4 IMAD.WIDE.U32 R34, R24.reuse, R37.reuse, c[0x0][0x1b0] ;  /* 0x00006c0018224625 */ /* 0x0c0fe200078e0025 */
[----:B------:R-:W1:Y:S03]  /*01b0*/  S2R R111, SR_CTAID.X ;  /* 0x00000000006f7919 */ /* 0x000e660000002500 */
[C---:B------:R-:W-:Y:S01]  /*01c0*/  @P4 IMAD.WIDE.U32 R36, R24.reuse, R37, c[0x0][0x1c8] ;  /* 0x0000720018244625 */ /* 0x040fe200078e0025 */
[----:B------:R-:W-:Y:S01]  /*01d0*/  @P4 IADD3 R24, R24, 0x20, RZ ;  /* 0x0000002018184810 */ /* 0x000fe20007ffe0ff */
[----:B------:R-:W-:Y:S01]  /*01e0*/  BSSY B0, `(.L_x_5897) ;  /* 0x000020e000007945 */ /* 0x000fe20003800000 */
[----:B------:R-:W-:Y:S01]  /*01f0*/  SHF.R.U32.HI R0, RZ, 0x5, R110 ;  /* 0x00000005ff007819 */ /* 0x000fe2000001166e */
[----:B------:R2:W5:Y:S02]  /*0200*/  @P3 LDG.E.64 R14, [R32.64] ;  /* 0x00000004200e3981 */ /* 0x000564000c1e1b00 */
[CC--:B------:R-:W-:Y:S01]  /*0210*/  @P5 IMAD.WIDE.U32 R20, R24.reuse, R25.reuse, c[0x0][0x1b0] ;  /* 0x00006c0018145625 */ /* 0x0c0fe200078e0019 */
[----:B------:R-:W-:Y:S01]  /*0220*/  CS2R R28, SRZ ;  /* 0x00000000001c7805 */ /* 0x000fe2000001ff00 */
[----:B------:R3:W5:Y:S02]  /*0230*/  @P4 LDG.E.64 R16, [R34.64] ;  /* 0x0000000422104981 */ /* 0x000764000c1e1b00 */
[----:B------:R-:W-:-:S02]  /*0240*/  @P5 IMAD.WIDE.U32 R24, R24, R25, c[0x0][0x1c8] ;  /* 0x0000720018185625 */ /* 0x000fc400078e0019 */
[----:B------:R0:W5:Y:S04]  /*0250*/  @P5 LDG.E.64 R22, [R20.64] ;  /* 0x0000000414165981 */ /* 0x000168000c1e1b00 */
[----:B------:R0:W5:Y:S01]  /*0260*/  @P5 LDG.E.64 R2, [R24.64] ;  /* 0x0000000418025981 */ /* 0x000162000c1e1b00 */
[----:B------:R-:W-:Y:S01]  /*0270*/  CS2R R30, SRZ ;  /* 0x00000000001e7805 */ /* 0x000fe2000001ff00 */
[----:B------:R-:W-:Y:S01]  /*0280*/  CS2R R76, SRZ ;  /* 0x00000000004c7805 */ /* 0x000fe2000001ff00 */
[----:B------:R-:W-:Y:S01]  /*0290*/  CS2R R78, SRZ ;  /* 0x00000000004e7805 */ /* 0x000fe2000001ff00 */
[----:B------:R4:W5:Y:S01]  /*02a0*/  @P4 LDG.E.64 R18, [R36.64] ;  /* 0x0000000424124981 */ /* 0x000962000c1e1b00 */
[----:B-1----:R-:W-:-:S04]  /*02b0*/  LEA R111, R111, R0, 0x2 ;  /* 0x000000006f6f7211 */ /* 0x002fc800078e10ff */
[----:B------:R-:W-:Y:S01]  /*02c0*/  ISETP.GE.AND P0, PT, R111, c[0x0][0x164], PT ;  /* 0x000059006f007a0c */ /* 0x000fe20003f06270 */
[----:B--2---:R-:W-:Y:S01]  /*02d0*/  CS2R R32, SRZ ;  /* 0x0000000000207805 */ /* 0x004fe2000001ff00 */
[----:B---3--:R-:W-:Y:S01]  /*02e0*/  CS2R R34, SRZ ;  /* 0x0000000000227805 */ /* 0x008fe2000001ff00 */
[----:B------:R-:W-:Y:S01]  /*02f0*/  CS2R R38, SRZ ;  /* 0x0000000000267805 */ /* 0x000fe2000001ff00 */
[----:B------:R-:W-:Y:S01]  /*0300*/  CS2R R40, SRZ ;  /* 0x0000000000287805 */ /* 0x000fe2000001ff00 */
[----:B----4-:R-:W-:Y:S01]  /*0310*/  CS2R R36, SRZ ;  /* 0x0000000000247805 */ /* 0x010fe2000001ff00 */
        /* <DEDUP_REMOVED lines=19> */
[----:B------:R-:W-:-:S02]  /*0450*/  SHF.R.U64 R75, R6, 0x10, R7 ;  /* 0x00000010064b7819 */ /* 0x000fc40000001207 */
[----:B------:R-:W-:Y:S02]  /*0460*/  MOV R5, R7 ;  /* 0x0000000700057202 */ /* 0x000fe40000000f00 */
[----:B------:R-:W-:Y:S02]  /*0470*/  SHF.R.U32.HI R74, RZ, 0x10, R7 ;  /* 0x00000010ff4a7819 */ /* 0x000fe40000011607 */
[----:B------:R-:W-:Y:S02]  /*0480*/  MOV R6, R12 ;  /* 0x0000000c00067202 */ /* 0x000fe40000000f00 */
[--C-:B------:R-:W-:Y:S02]  /*0490*/  SHF.R.U64 R7, R12, 0x10, R13.reuse ;  /* 0x000000100c077819 */ /* 0x100fe4000000120d */
[----:B------:R-:W-:Y:S01]  /*04a0*/  MOV R8, R13 ;  /* 0x0000000d00087202 */ /* 0x000fe20000000f00 */
[----:B------:R-:W-:Y:S01]  /*04b0*/  HADD2.F32 R6, -RZ, R6.H0_H0 ;  /* 0x20000006ff067230 */ /* 0x000fe20000004100 */
[----:B------:R-:W-:Y:S01]  /*04c0*/  SHF.R.U32.HI R9, RZ, 0x10, R13 ;  /* 0x00000010ff097819 */ /* 0x000fe2000001160d */
[----:B------:R-:W-:Y:S01]  /*04d0*/  HADD2.F32 R7, -RZ, R7.H0_H0 ;  /* 0x20000007ff077230 */ /* 0x000fe20000004100 */
[----:B------:R-:W-:Y:S01]  /*04e0*/  MOV R12, R16 ;  /* 0x00000010000c7202 */ /* 0x000fe20000000f00 */
[----:B------:R-:W-:Y:S01]  /*04f0*/  HADD2.F32 R8, -RZ, R8.H0_H0 ;  /* 0x20000008ff087230 */ /* 0x000fe20000004100 */
[----:B------:R-:W-:Y:S01]  /*0500*/  SHF.R.U64 R73, R16, 0x10, R17 ;  /* 0x0000001010497819 */ /* 0x000fe20000001211 */
[----:B------:R-:W-:Y:S01]  /*0510*/  HADD2.F32 R9, -RZ, R9.H0_H0 ;  /* 0x20000009ff097230 */ /* 0x000fe20000004100 */
[----:B------:R-:W-:-:S02]  /*0520*/  MOV R13, R17 ;  /* 0x00000011000d7202 */ /* 0x000fc40000000f00 */
[----:B------:R-:W-:Y:S02]  /*0530*/  SHF.R.U32.HI R72, RZ, 0x10, R17 ;  /* 0x00000010ff487819 */ /* 0x000fe40000011611 */
[----:B------:R-:W-:Y:S02]  /*0540*/  MOV R20, R10 ;  /* 0x0000000a00147202 */ /* 0x000fe40000000f00 */
[----:B------:R-:W-:Y:S02]  /*0550*/  MOV R16, R22 ;  /* 0x0000001600107202 */ /* 0x000fe40000000f00 */
[--C-:B------:R-:W-:Y:S02]  /*0560*/  SHF.R.U64 R27, R22, 0x10, R23.reuse ;  /* 0x00000010161b7819 */ /* 0x100fe40000001217 */
[----:B------:R-:W-:Y:S02]  /*0570*/  MOV R17, R23 ;  /* 0x0000001700117202 */ /* 0x000fe40000000f00 */
[----:B------:R-:W-:-:S02]  /*0580*/  SHF.R.U32.HI R26, RZ, 0x10, R23 ;  /* 0x00000010ff1a7819 */ /* 0x000fc40000011617 */
[----:B------:R-:W-:Y:S02]  /*0590*/  MOV R21, R11 ;  /* 0x0000000b00157202 */ /* 0x000fe40000000f00 */
[--C-:B------:R-:W-:Y:S02]  /*05a0*/  SHF.R.U32.HI R23, RZ, 0x10, R11.reuse ;  /* 0x00000010ff177819 */ /* 0x100fe4000001160b */
[----:B------:R-:W-:Y:S01]  /*05b0*/  SHF.R.U64 R25, R10, 0x10, R11 ;  /* 0x000000100a197819 */ /* 0x000fe2000000120b */
        /* <DEDUP_REMOVED lines=39> */
[----:B0-----:R-:W-:Y:S02]  /*0830*/  HADD2.F32 R109, -RZ, R109.H0_H0 ;  /* 0x2000006dff6d7230 */ /* 0x001fe40000004100 */
.L_x_5917:
[----:B------:R-:W-:Y:S02]  /*0840*/  ISETP.NE.U32.AND P0, PT, RZ, c[0x0][0x1c0], PT ;  /* 0x00007000ff007a0c */ /* 0x000fe40003f05070 */
[----:B------:R-:W-:Y:S02]  /*0850*/  MOV R94, 0x4 ;  /* 0x00000004005e7802 */ /* 0x000fe40000000f00 */
[----:B------:R-:W-:Y:S02]  /*0860*/  ISETP.NE.AND.EX P0, PT, RZ, c[0x0][0x1c4], PT, P0 ;  /* 0x00007100ff007a0c */ /* 0x000fe40003f05300 */
        /* <DEDUP_REMOVED lines=11> */
[----:B------:R-:W-:Y:S02]  /*0920*/  LEA.HI R99, R99, R98, RZ, 0x2 ;  /* 0x0000006263637211 */ /* 0x000fe400078f10ff */
[----:B------:R-:W-:Y:S01]  /*0930*/  LOP3.LUT R98, R110, 0x1f, RZ, 0xc0, !PT ;  /* 0x0000001f6e627812 */ /* 0x000fe200078ec0ff */
[----:B------:R-:W-:Y:S01]  /*0940*/  BSSY B1, `(.L_x_5899) ;  /* 0x0000030000017945 */ /* 0x000fe20003800000 */
[----:B------:R-:W-:Y:S02]  /*0950*/  ISETP.NE.AND P1, PT, R0, RZ, PT ;  /* 0x000000ff0000720c */ /* 0x000fe40003f25270 */
[----:B------:R-:W-:Y:S02]  /*0960*/  LEA.HI.SX32 R121, R99, R98, 0x1e ;  /* 0x0000006263797211 */ /* 0x000fe400078ff2ff */
        /* <DEDUP_REMOVED lines=18> */
[C---:B------:R-:W-:Y:S02]  /*0a90*/  FADD.FTZ R135, -R143.reuse, R93 ;  /* 0x0000005d8f877221 */ /* 0x040fe40000010100 */
[----:B-----5:R-:W-:Y:S02]  /*0aa0*/  FMUL.FTZ R119, R120, R119 ;  /* 0x0000007778777220 */ /* 0x020fe40000410000 */
[----:B---3--:R-:W-:Y:S02]  /*0ab0*/  FMUL.FTZ R130, R2, R96 ;  /* 0x0000006002827220 */ /* 0x008fe40000410000 */
[----:B------:R-:W-:-:S02]  /*0ac0*/  FADD.FTZ R141, -R143, R94 ;  /* 0x0000005e8f8d7221 */ /* 0x000fc40000010100 */
[C---:B------:R-:W-:Y:S02]  /*0ad0*/  FMUL.FTZ R118, R120.reuse, R135 ;  /* 0x0000008778767220 */ /* 0x040fe40000410000 */
        /* <DEDUP_REMOVED lines=22> */
.L_x_5900:
[----:B0-----:R-:W-:Y:S05]  /*0c40*/  BSYNC B1 ;  /* 0x0000000000017941 */ /* 0x001fea0003800000 */
.L_x_5899:
[----:B------:R-:W-:Y:S01]  /*0c50*/  BSSY B1, `(.L_x_5901) ;  /* 0x000002a000017945 */ /* 0x000fe20003800000 */
[----:B------:R-:W-:Y:S05]  /*0c60*/  @!P3 BRA `(.L_x_5902) ;  /* 0x000002800000b947 */ /* 0x000fea0003800000 */
[----:B------:R-:W-:Y:S01]  /*0c70*/  HFMA2.MMA R96, -RZ, RZ, 0, 9.5367431640625e-07 ;  /* 0x00000010ff607435 */ /* 0x000fe200000001ff */
[----:B------:R-:W-:-:S04]  /*0c80*/  LEA R92, P0, R147, c[0x0][0x188], 0x4 ;  /* 0x00006200935c7a11 */ /* 0x000fc800078020ff */
[----:B------:R-:W-:Y:S02]  /*0c90*/  LEA.HI.X R93, R147, c[0x0][0x18c], RZ, 0x4, P0 ;  /* 0x00006300935d7a11 */ /* 0x000fe400000f24ff */
[----:B------:R-:W-:-:S03]  /*0ca0*/  ISETP.NE.U32.AND P0, PT, RZ, c[0x0][0x218], PT ;  /* 0x00008600ff007a0c */ /* 0x000fc60003f05070 */
[----:B------:R-:W-:Y:S01]  /*0cb0*/  IMAD.WIDE.U32 R96, R147, R96, c[0x0][0x208] ;  /* 0x0000820093607625 */ /* 0x000fe200078e0060 */
[----:B------:R-:W2:Y:S01]  /*0cc0*/  LDG.E.128 R92, [R92.64] ;  /* 0x000000045c5c7981 */ /* 0x000ea2000c1e1d00 */
[----:B------:R-:W-:-:S04]  /*0cd0*/  ISETP.NE.AND.EX P0, PT, RZ, c[0x0][0x21c], PT, P0 ;  /* 0x00008700ff007a0c */ /* 0x000fc80003f05300 */
[----:B------:R-:W3:Y:S09]  /*0ce0*/  LDG.E.128 R96, [R96.64] ;  /* 0x0000000460607981 */ /* 0x000ef2000c1e1d00 */
        /* <DEDUP_REMOVED lines=32> */
.L_x_5902:
[----:B0-----:R-:W-:Y:S05]  /*0ef0*/  BSYNC B1 ;  /* 0x0000000000017941 */ /* 0x001fea0003800000 */
.L_x_5901:
        /* <DEDUP_REMOVED lines=42> */
.L_x_5904:
[----:B0-----:R-:W-:Y:S05]  /*11a0*/  BSYNC B1 ;  /* 0x0000000000017941 */ /* 0x001fea0003800000 */
.L_x_5903:
        /* <DEDUP_REMOVED lines=13> */
[C---:B--2---:R-:W-:Y:S02]  /*1280*/  FADD.FTZ R113, -R143.reuse, R92 ;  /* 0x0000005c8f717221 */ /* 0x044fe40000010100 */
[C---:B------:R-:W-:Y:S02]  /*1290*/  FADD.FTZ R123, -R143.reuse, R93 ;  /* 0x0000005d8f7b7221 */ /* 0x040fe40000010100 */
[----:B-----5:R-:W-:Y:S02]  /*12a0*/  FMUL.FTZ R113, R120, R113 ;  /* 0x0000007178717220 */ /* 0x020fe40000410000 */
[----:B---3--:R-:W-:Y:S02]  /*12b0*/  FMUL.FTZ R124, R14, R96 ;  /* 0x000000600e7c7220 */ /* 0x008fe40000410000 */
[----:B------:R-:W-:Y:S02]  /*12c0*/  FADD.FTZ R147, -R143, R94 ;  /* 0x0000005e8f937221 */ /* 0x000fe40000010100 */
[----:B------:R-:W-:-:S02]  /*12d0*/  FMUL.FTZ R112, R120, R123 ;  /* 0x0000007b78707220 */ /* 0x000fc40000410000 */
        /* <DEDUP_REMOVED lines=22> */
.L_x_5906:
[----:B0-----:R-:W-:Y:S05]  /*1440*/  BSYNC B1 ;  /* 0x0000000000017941 */ /* 0x001fea0003800000 */
.L_x_5905:
[----:B------:R-:W-:Y:S05]  /*1450*/  BRA.DIV ~URZ, `(.L_x_5907) ;  /* 0x00001a827f007947 */ /* 0x000fea000b800000 */
[----:B------:R0:W1:Y:S02]  /*1460*/  SHFL.BFLY PT, R94, R149, 0x1, 0x1f ;  /* 0x0c201f00955e7f89 */ /* 0x00006400000e0000 */
.L_x_5924:
        /* <DEDUP_REMOVED lines=18> */
.L_x_5925:
[----:B---3--:R-:W-:Y:S01]  /*1590*/  FADD.FTZ R98, R98, R97 ;  /* 0x0000006162627221 */ /* 0x008fe20000010000 */
[----:B------:R-:W-:Y:S01]  /*15a0*/  BSSY B1, `(.L_x_5909) ;  /* 0x0000034000017945 */ /* 0x000fe20003800000 */
[----:B--2---:R-:W-:Y:S02]  /*15b0*/  FADD.FTZ R92, R92, R99 ;  /* 0x000000635c5c7221 */ /* 0x004fe40000010000 */
        /* <DEDUP_REMOVED lines=10> */
[-CC-:B-1----:R-:W-:Y:S01]  /*1660*/  FFMA.FTZ R97, R119, R152.reuse, R143.reuse ;  /* 0x0000009877617223 */ /* 0x182fe2000001008f */
[----:B------:R-:W-:Y:S01]  /*1670*/  ISETP.NE.AND.EX P1, PT, RZ, c[0x0][0x21c], PT, P1 ;  /* 0x00008700ff007a0c */ /* 0x000fe20003f25310 */
[-CC-:B------:R-:W-:Y:S01]  /*1680*/  FFMA.FTZ R145, R135, R152.reuse, R143.reuse ;  /* 0x0000009887917223 */ /* 0x180fe2000001008f */
[----:B------:R-:W-:Y:S01]  /*1690*/  ISETP.NE.AND.EX P6, PT, RZ, c[0x0][0x25c], PT, P6 ;  /* 0x00009700ff007a0c */ /* 0x000fe20003fc5360 */
[----:B------:R-:W-:Y:S01]  /*16a0*/  FFMA.FTZ R98, R148, R152, R143 ;  /* 0x0000009894627223 */ /* 0x000fe2000001008f */
[----:B------:R-:W-:Y:S01]  /*16b0*/  ISETP.NE.U32.AND P0, PT, RZ, c[0x0][0x258], PT ;  /* 0x00009600ff007a0c */ /* 0x000fe20003f05070 */
[----:B------:R-:W-:-:S02]  /*16c0*/  FADD.FTZ R99, R137, -R96 ;  /* 0x8000006089637221 */ /* 0x000fc40000010000 */
[----:B------:R-:W-:Y:S01]  /*16d0*/  FADD.FTZ R97, R130, -R97 ;  /* 0x8000006182617221 */ /* 0x000fe20000010000 */
[----:B------:R-:W-:Y:S01]  /*16e0*/  ISETP.NE.AND.EX P0, PT, RZ, c[0x0][0x25c], PT, P0 ;  /* 0x00009700ff007a0c */ /* 0x000fe20003f05300 */
        /* <DEDUP_REMOVED lines=19> */
[C---:B------:R-:W-:Y:S01]  /*1820*/  IMAD.WIDE.U32 R154, R121.reuse, R154, c[0x0][0x248] ;  /* 0x00009200799a7625 */ /* 0x040fe200078e009a */
[----:B------:R1:W-:Y:S01]  /*1830*/  @P6 STG.E.128 [R156.64], R80 ;  /* 0x000000509c006986 */ /* 0x0003e2000c101d04 */
[----:B------:R-:W-:Y:S02]  /*1840*/  IADD3 R121, R121, 0x20, RZ ;  /* 0x0000002079797810 */ /* 0x000fe40007ffe0ff */
[----:B------:R-:W-:Y:S02]  /*1850*/  FMUL.FTZ R96, R18, R145 ;  /* 0x0000009112607220 */ /* 0x000fe40000410000 */
[----:B------:R-:W-:Y:S02]  /*1860*/  FMUL.FTZ R97, R19, R158 ;  /* 0x0000009e13617220 */ /* 0x000fe40000410000 */
[----:B------:R-:W-:Y:S02]  /*1870*/  FMUL.FTZ R98, R20, R147 ;  /* 0x0000009314627220 */ /* 0x000fe40000410000 */
[----:B------:R-:W-:-:S05]  /*1880*/  FMUL.FTZ R99, R21, R160 ;  /* 0x000000a015637220 */ /* 0x000fca0000410000 */
[----:B------:R1:W-:Y:S01]  /*1890*/  STG.E.128 [R154.64], R96 ;  /* 0x000000609a007986 */ /* 0x0003e2000c101d04 */
[----:B--2---:R-:W-:Y:S02]  /*18a0*/  FFMA.FTZ R52, R145, R92, R52 ;  /* 0x0000005c91347223 */ /* 0x004fe40000010034 */
[----:B------:R-:W-:Y:S02]  /*18b0*/  FFMA.FTZ R53, R93, R158, R53 ;  /* 0x0000009e5d357223 */ /* 0x000fe40000010035 */
[----:B------:R-:W-:Y:S02]  /*18c0*/  FFMA.FTZ R54, R94, R147, R54 ;  /* 0x000000935e367223 */ /* 0x000fe40000010036 */
[----:B------:R-:W-:Y:S02]  /*18d0*/  FFMA.FTZ R55, R95, R160, R55 ;  /* 0x000000a05f377223 */ /* 0x000fe40000010037 */
.L_x_5910:
[----:B-1----:R-:W-:Y:S05]  /*18e0*/  BSYNC B1 ;  /* 0x0000000000017941 */ /* 0x002fea0003800000 */
.L_x_5909:
        /* <DEDUP_REMOVED lines=28> */
[----:B------:R-:W-:Y:S01]  /*1ab0*/  @P6 LEA R156, P1, R121, c[0x0][0x258], 0x4 ;  /* 0x00009600799c6a11 */ /* 0x000fe200078220ff */
[-C--:B------:R-:W-:Y:S01]  /*1ac0*/  FMUL.FTZ R145, R97, R122.reuse ;  /* 0x0000007a61917220 */ /* 0x080fe20000410000 */
[C---:B------:R-:W-:Y:S01]  /*1ad0*/  SEL R81, R96.reuse, R81, P0 ;  /* 0x0000005160517207 */ /* 0x040fe20000000000 */
[----:B------:R-:W-:Y:S01]  /*1ae0*/  FMUL.FTZ R158, R96, R122 ;  /* 0x0000007a609e7220 */ /* 0x000fe20000410000 */
[C---:B------:R-:W-:Y:S01]  /*1af0*/  SEL R82, R99.reuse, R82, P0 ;  /* 0x0000005263527207 */ /* 0x040fe20000000000 */
[-C--:B------:R-:W-:Y:S01]  /*1b00*/  FMUL.FTZ R147, R99, R122.reuse ;  /* 0x0000007a63937220 */ /* 0x080fe20000410000 */
[C---:B------:R-:W-:Y:S01]  /*1b10*/  SEL R83, R98.reuse, R83, P0 ;  /* 0x0000005362537207 */ /* 0x040fe20000000000 */
[----:B------:R-:W-:Y:S01]  /*1b20*/  FMUL.FTZ R160, R98, R122 ;  /* 0x0000007a62a07220 */ /* 0x000fe20000410000 */
[C---:B------:R-:W-:Y:S01]  /*1b30*/  LEA R154, P0, R121.reuse, c[0x0][0x248], 0x4 ;  /* 0x00009200799a7a11 */ /* 0x040fe200078020ff */
[----:B------:R-:W-:Y:S01]  /*1b40*/  FMUL.FTZ R96, R22, R145 ;  /* 0x0000009116607220 */ /* 0x000fe20000410000 */
[----:B------:R-:W-:Y:S01]  /*1b50*/  @P6 LEA.HI.X R157, R121, c[0x0][0x25c], RZ, 0x4, P1 ;  /* 0x00009700799d6a11 */ /* 0x000fe200008f24ff */
[----:B------:R-:W-:Y:S01]  /*1b60*/  FMUL.FTZ R97, R23, R158 ;  /* 0x0000009e17617220 */ /* 0x000fe20000410000 */
[C---:B------:R-:W-:Y:S01]  /*1b70*/  LEA.HI.X R155, R121.reuse, c[0x0][0x24c], RZ, 0x4, P0 ;  /* 0x00009300799b7a11 */ /* 0x040fe200000f24ff */
[----:B------:R-:W-:Y:S01]  /*1b80*/  FMUL.FTZ R98, R100, R147 ;  /* 0x0000009364627220 */ /* 0x000fe20000410000 */
[----:B------:R-:W-:Y:S01]  /*1b90*/  IADD3 R121, R121, 0x20, RZ ;  /* 0x0000002079797810 */ /* 0x000fe20007ffe0ff */
[----:B------:R-:W-:Y:S01]  /*1ba0*/  FMUL.FTZ R99, R101, R160 ;  /* 0x000000a065637220 */ /* 0x000fe20000410000 */
[----:B------:R1:W-:Y:S04]  /*1bb0*/  @P6 STG.E.128 [R156.64], R80 ;  /* 0x000000509c006986 */ /* 0x0003e8000c101d04 */
[----:B------:R1:W-:Y:S01]  /*1bc0*/  STG.E.128 [R154.64], R96 ;  /* 0x000000609a007986 */ /* 0x0003e2000c101d04 */
[----:B--2---:R-:W-:-:S02]  /*1bd0*/  FFMA.FTZ R56, R145, R92, R56 ;  /* 0x0000005c91387223 */ /* 0x004fc40000010038 */
[----:B------:R-:W-:Y:S02]  /*1be0*/  FFMA.FTZ R57, R93, R158, R57 ;  /* 0x0000009e5d397223 */ /* 0x000fe40000010039 */
[----:B------:R-:W-:Y:S02]  /*1bf0*/  FFMA.FTZ R58, R94, R147, R58 ;  /* 0x000000935e3a7223 */ /* 0x000fe4000001003a */
[----:B------:R-:W-:Y:S02]  /*1c00*/  FFMA.FTZ R59, R95, R160, R59 ;  /* 0x000000a05f3b7223 */ /* 0x000fe4000001003b */
.L_x_5912:
[----:B-1----:R-:W-:Y:S05]  /*1c10*/  BSYNC B1 ;  /* 0x0000000000017941 */ /* 0x002fea0003800000 */
.L_x_5911:
[----:B------:R-:W-:Y:S01]  /*1c20*/  BSSY B1, `(.L_x_5913) ;  /* 0x0000032000017945 */ /* 0x000fe20003800000 */
        /* <DEDUP_REMOVED lines=49> */
.L_x_5914:
[----:B-1----:R-:W-:Y:S05]  /*1f40*/  BSYNC B1 ;  /* 0x0000000000017941 */ /* 0x002fea0003800000 */
.L_x_5913:
        /* <DEDUP_REMOVED lines=29> */
[C---:B------:R-:W-:Y:S01]  /*2120*/  FMUL.FTZ R143, R97.reuse, R122 ;  /* 0x0000007a618f7220 */ /* 0x040fe20000410000 */
[----:B------:R-:W-:Y:S01]  /*2130*/  SEL R80, R97, R80, P1 ;  /* 0x0000005061507207 */ /* 0x000fe20000800000 */
[CC--:B------:R-:W-:Y:S01]  /*2140*/  FMUL.FTZ R154, R96.reuse, R122.reuse ;  /* 0x0000007a609a7220 */ /* 0x0c0fe20000410000 */
[----:B------:R-:W-:Y:S01]  /*2150*/  SEL R81, R96, R81, P1 ;  /* 0x0000005160517207 */ /* 0x000fe20000800000 */
[-C--:B------:R-:W-:Y:S01]  /*2160*/  FMUL.FTZ R145, R145, R122.reuse ;  /* 0x0000007a91917220 */ /* 0x080fe20000410000 */
[C---:B------:R-:W-:Y:S01]  /*2170*/  SEL R83, R98.reuse, R83, P1 ;  /* 0x0000005362537207 */ /* 0x040fe20000800000 */
[----:B------:R-:W-:Y:S01]  /*2180*/  FMUL.FTZ R122, R98, R122 ;  /* 0x0000007a627a7220 */ /* 0x000fe20000410000 */
[C---:B------:R-:W-:Y:S01]  /*2190*/  LEA R120, P1, R121.reuse, c[0x0][0x248], 0x4 ;  /* 0x0000920079787a11 */ /* 0x040fe200078220ff */
[----:B------:R-:W-:Y:S01]  /*21a0*/  FMUL.FTZ R96, R106, R143 ;  /* 0x0000008f6a607220 */ /* 0x000fe20000410000 */
[----:B------:R-:W-:Y:S01]  /*21b0*/  @P6 LEA.HI.X R153, R121, c[0x0][0x25c], RZ, 0x4, P0 ;  /* 0x0000970079996a11 */ /* 0x000fe200000f24ff */
[----:B------:R-:W-:Y:S01]  /*21c0*/  FMUL.FTZ R97, R107, R154 ;  /* 0x0000009a6b617220 */ /* 0x000fe20000410000 */
[----:B------:R-:W-:Y:S01]  /*21d0*/  LEA.HI.X R121, R121, c[0x0][0x24c], RZ, 0x4, P1 ;  /* 0x0000930079797a11 */ /* 0x000fe200008f24ff */
[----:B------:R-:W-:-:S02]  /*21e0*/  FMUL.FTZ R98, R108, R145 ;  /* 0x000000916c627220 */ /* 0x000fc40000410000 */
[----:B------:R-:W-:Y:S01]  /*21f0*/  FMUL.FTZ R99, R109, R122 ;  /* 0x0000007a6d637220 */ /* 0x000fe20000410000 */
[----:B------:R1:W-:Y:S04]  /*2200*/  @P6 STG.E.128 [R152.64], R80 ;  /* 0x0000005098006986 */ /* 0x0003e8000c101d04 */
[----:B------:R1:W-:Y:S01]  /*2210*/  STG.E.128 [R120.64], R96 ;  /* 0x0000006078007986 */ /* 0x0003e2000c101d04 */
[----:B--2---:R-:W-:Y:S02]  /*2220*/  FFMA.FTZ R64, R143, R92, R64 ;  /* 0x0000005c8f407223 */ /* 0x004fe40000010040 */
[----:B------:R-:W-:Y:S02]  /*2230*/  FFMA.FTZ R65, R93, R154, R65 ;  /* 0x0000009a5d417223 */ /* 0x000fe40000010041 */
[----:B------:R-:W-:-:S02]  /*2240*/  FFMA.FTZ R66, R94, R145, R66 ;  /* 0x000000915e427223 */ /* 0x000fc40000010042 */
[----:B------:R-:W-:Y:S02]  /*2250*/  FFMA.FTZ R67, R95, R122, R67 ;  /* 0x0000007a5f437223 */ /* 0x000fe40000010043 */
.L_x_5916:
[----:B-1----:R-:W-:Y:S05]  /*2260*/  BSYNC B1 ;  /* 0x0000000000017941 */ /* 0x002fea0003800000 */
.L_x_5915:
[----:B------:R-:W-:-:S04]  /*2270*/  MOV R92, c[0x0][0x160] ;  /* 0x00005800005c7a02 */ /* 0x000fc80000000f00 */
[----:B------:R-:W-:-:S04]  /*2280*/  LEA R111, R92, R111, 0x2 ;  /* 0x0000006f5c6f7211 */ /* 0x000fc800078e10ff */
[----:B------:R-:W-:-:S13]  /*2290*/  ISETP.GE.AND P0, PT, R111, c[0x0][0x164], PT ;  /* 0x000059006f007a0c */ /* 0x000fda0003f06270 */
[----:B0----5:R-:W-:Y:S01]  /*22a0*/  @P0 CALL.REL.NOINC `(.L_x_5898) ;  /* 0x0000001000000944 */ /* 0x021fe20003c00000 */
[----:B------:R-:W-:Y:S05]  /*22b0*/  BRA `(.L_x_5917) ;  /* 0xffffe58000007947 */ /* 0x000fea000383ffff */
.L_x_5898:
[----:B0-----:R-:W-:Y:S05]  /*22c0*/  BSYNC B0 ;  /* 0x0000000000007941 */ /* 0x001fea0003800000 */
.L_x_5897:
[----:B------:R-:W-:Y:S01]  /*22d0*/  SHF.R.U32.HI R0, RZ, 0x5, R110 ;  /* 0x00000005ff007819 */ /* 0x000fe2000001166e */
[----:B------:R-:W-:Y:S01]  /*22e0*/  WARPSYNC 0xffffffff ;  /* 0xffffffff00007948 */ /* 0x000fe20003800000 */
[----:B-----5:R-:W-:Y:S01]  /*22f0*/  LOP3.LUT R2, R110, 0x1f, RZ, 0xc0, !PT ;  /* 0x0000001f6e027812 */ /* 0x020fe200078ec0ff */
[----:B------:R-:W0:Y:S01]  /*2300*/  S2R R15, SR_CTAID.X ;  /* 0x00000000000f7919 */ /* 0x000e220000002500 */
[----:B------:R-:W-:Y:S01]  /*2310*/  SHF.L.U32 R3, R0, 0x7, RZ ;  /* 0x0000000700037819 */ /* 0x000fe200000006ff */
[----:B------:R-:W-:Y:S01]  /*2320*/  BSSY B0, `(.L_x_5918) ;  /* 0x000008f000007945 */ /* 0x000fe20003800000 */
[----:B------:R-:W-:Y:S02]  /*2330*/  IADD3 R10, -R110, 0x7f, RZ ;  /* 0x0000007f6e0a7810 */ /* 0x000fe40007ffe1ff */
[----:B------:R-:W-:Y:S02]  /*2340*/  LOP3.LUT R0, R3, 0xffffff80, R2, 0xe2, !PT ;  /* 0xffffff8003007812 */ /* 0x000fe400078ee202 */
[----:B------:R-:W-:-:S03]  /*2350*/  IADD3 R10, R10, c[0x0][0x168], RZ ;  /* 0x00005a000a0a7a10 */ /* 0x000fc60007ffe0ff */
[----:B------:R-:W-:Y:S01]  /*2360*/  STS.128 [R0.X16], R40 ;  /* 0x0000002800007388 */ /* 0x000fe2000000cc00 */
[C---:B------:R-:W-:Y:S02]  /*2370*/  LOP3.LUT P3, RZ, R10.reuse, 0xffffff80, RZ, 0xc0, !PT ;  /* 0xffffff800aff7812 */ /* 0x040fe4000786c0ff */
[C---:B------:R-:W-:Y:S01]  /*2380*/  ISETP.GE.U32.AND P0, PT, R10.reuse, 0x100, PT ;  /* 0x000001000a00780c */ /* 0x040fe20003f06070 */
[----:B------:R-:W-:Y:S01]  /*2390*/  STS.128 [R0.X16+0x200], R68 ;  /* 0x0002004400007388 */ /* 0x000fe2000000cc00 */
[C---:B------:R-:W-:Y:S02]  /*23a0*/  ISETP.GE.U32.AND P1, PT, R10.reuse, 0x180, PT ;  /* 0x000001800a00780c */ /* 0x040fe40003f26070 */
[----:B------:R-:W-:Y:S01]  /*23b0*/  ISETP.GE.U32.AND P2, PT, R10, 0x200, PT ;  /* 0x000002000a00780c */ /* 0x000fe20003f46070 */
[----:B------:R-:W-:Y:S04]  /*23c0*/  STS.128 [R0.X16+0x400], R44 ;  /* 0x0004002c00007388 */ /* 0x000fe8000000cc00 */
[----:B------:R0:W-:Y:S04]  /*23d0*/  STS.128 [R0.X16+0x600], R48 ;  /* 0x0006003000007388 */ /* 0x0001e8000000cc00 */
        /* <DEDUP_REMOVED lines=27> */
[----:B------:R-:W-:Y:S01]  /*2590*/  STS.128 [R0.X16], R28 ;  /* 0x0000001c00007388 */ /* 0x000fe2000000cc00 */
[----:B0-----:R-:W-:-:S03]  /*25a0*/  FADD.FTZ R2, R2, R7 ;  /* 0x0000000702027221 */ /* 0x001fc60000010000 */
[----:B------:R-:W-:Y:S01]  /*25b0*/  STS.128 [R0.X16+0x200], R76 ;  /* 0x0002004c00007388 */ /* 0x000fe2000000cc00 */
[----:B-1----:R-:W-:Y:S02]  /*25c0*/  FADD.FTZ R3, R3, R6 ;  /* 0x0000000603037221 */ /* 0x002fe40000010000 */
[----:B------:R-:W-:Y:S01]  /*25d0*/  FADD.FTZ R11, R2, R11 ;  /* 0x0000000b020b7221 */ /* 0x000fe20000010000 */
[----:B------:R-:W-:Y:S01]  /*25e0*/  STS.128 [R0.X16+0x400], R32 ;  /* 0x0004002000007388 */ /* 0x000fe2000000cc00 */
[----:B--2---:R-:W-:Y:S02]  /*25f0*/  FADD.FTZ R4, R4, R9 ;  /* 0x0000000904047221 */ /* 0x004fe40000010000 */
[----:B------:R-:W-:Y:S01]  /*2600*/  FADD.FTZ R9, R3, R10 ;  /* 0x0000000a03097221 */ /* 0x000fe20000010000 */
[----:B------:R-:W-:Y:S01]  /*2610*/  STS.128 [R0.X16+0x600], R36 ;  /* 0x0006002400007388 */ /* 0x000fe2000000cc00 */
        /* <DEDUP_REMOVED lines=41> */
[----:B------:R-:W-:Y:S01]  /*28b0*/  STS.128 [R0.X16], R52 ;  /* 0x0000003400007388 */ /* 0x000fe2000000cc00 */
[----:B-1----:R-:W-:-:S03]  /*28c0*/  FADD.FTZ R31, R14, R31 ;  /* 0x0000001f0e1f7221 */ /* 0x002fc60000010000 */
[----:B------:R-:W-:Y:S01]  /*28d0*/  STS.128 [R0.X16+0x200], R56 ;  /* 0x0002003800007388 */ /* 0x000fe2000000cc00 */
[----:B--2---:R-:W-:-:S03]  /*28e0*/  FADD.FTZ R33, R16, R33 ;  /* 0x0000002110217221 */ /* 0x004fc60000010000 */
[----:B------:R-:W-:Y:S01]  /*28f0*/  STS.128 [R0.X16+0x400], R60 ;  /* 0x0004003c00007388 */ /* 0x000fe2000000cc00 */
[----:B---3--:R-:W-:-:S03]  /*2900*/  FADD.FTZ R17, R17, R24 ;  /* 0x0000001811117221 */ /* 0x008fc60000010000 */
[----:B------:R-:W-:Y:S01]  /*2910*/  STS.128 [R0.X16+0x600], R64 ;  /* 0x0006004000007388 */ /* 0x000fe2000000cc00 */
        /* <DEDUP_REMOVED lines=47> */
.L_x_5919:
[----:B---3--:R-:W-:Y:S05]  /*2c10*/  BSYNC B0 ;  /* 0x0000000000007941 */ /* 0x008fea0003800000 */
.L_x_5918:
        /* <DEDUP_REMOVED lines=16> */
.L_x_5921:
[----:B------:R-:W-:Y:S05]  /*2d20*/  BSYNC B0 ;  /* 0x0000000000007941 */ /* 0x000fea0003800000 */
.L_x_5920:
        /* <DEDUP_REMOVED lines=16> */
.L_x_5923:
[----:B------:R-:W-:Y:S05]  /*2e30*/  BSYNC B0 ;  /* 0x0000000000007941 */ /* 0x000fea0003800000 */
.L_x_5922:
        /* <DEDUP_REMOVED lines=10> */
.L_x_5907:
[----:B------:R-:W-:Y:S01]  /*2ee0*/  HFMA2.MMA R96, -RZ, RZ, 0, 5.9604644775390625e-08 ;  /* 0x00000001ff607435 */ /* 0x000fe200000001ff */
[----:B------:R-:W-:Y:S02]  /*2ef0*/  MOV R95, R149 ;  /* 0x00000095005f7202 */ /* 0x000fe40000000f00 */
[----:B------:R-:W-:Y:S02]  /*2f00*/  MOV R143, 0x1f ;  /* 0x0000001f008f7802 */ /* 0x000fe40000000f00 */
[----:B------:R-:W-:-:S02]  /*2f10*/  MOV R152, 0xffffffff ;  /* 0xffffffff00987802 */ /* 0x000fc40000000f00 */
[----:B------:R-:W-:Y:S02]  /*2f20*/  MOV R92, 0x2f40 ;  /* 0x00002f40005c7802 */ /* 0x000fe40000000f00 */
[----:B-----5:R-:W-:Y:S05]  /*2f30*/  CALL.REL.NOINC `($__internal_164_$__cuda_sm70_shflsync_bfly_p) ;  /* 0x0000046000007944 */ /* 0x020fea0003c00000 */
[----:B-1----:R-:W-:Y:S01]  /*2f40*/  MOV R94, R96 ;  /* 0x00000060005e7202 */ /* 0x002fe20000000f00 */
[----:B0-----:R-:W-:Y:S05]  /*2f50*/  BRA `(.L_x_5924) ;  /* 0xffffe51000007947 */ /* 0x001fea000383ffff */
.L_x_5908:
[----:B------:R-:W-:Y:S01]  /*2f60*/  HFMA2.MMA R96, -RZ, RZ, 0, 5.9604644775390625e-08 ;  /* 0x00000001ff607435 */ /* 0x000fe200000001ff */
[----:B------:R-:W-:Y:S02]  /*2f70*/  MOV R95, R145 ;  /* 0x00000091005f7202 */ /* 0x000fe40000000f00 */
[----:B------:R-:W-:Y:S02]  /*2f80*/  MOV R143, 0x1f ;  /* 0x0000001f008f7802 */ /* 0x000fe40000000f00 */
[----:B------:R-:W-:Y:S02]  /*2f90*/  MOV R152, 0xffffffff ;  /* 0xffffffff00987802 */ /* 0x000fe40000000f00 */
[----:B------:R-:W-:Y:S02]  /*2fa0*/  MOV R92, 0x2fc0 ;  /* 0x00002fc0005c7802 */ /* 0x000fe40000000f00 */
[----:B01---5:R-:W-:Y:S05]  /*2fb0*/  CALL.REL.NOINC `($__internal_164_$__cuda_sm70_shflsync_bfly_p) ;  /* 0x000003e000007944 */ /* 0x023fea0003c00000 */
[----:B------:R-:W-:Y:S01]  /*2fc0*/  FADD.FTZ R149, R94, R149 ;  /* 0x000000955e957221 */ /* 0x000fe20000010000 */
[----:B0-----:R-:W-:Y:S01]  /*2fd0*/  MOV R143, 0x1f ;  /* 0x0000001f008f7802 */ /* 0x001fe20000000f00 */
[----:B-1----:R-:W-:Y:S01]  /*2fe0*/  FADD.FTZ R145, R145, R96 ;  /* 0x0000006091917221 */ /* 0x002fe20000010000 */
[----:B------:R-:W-:Y:S01]  /*2ff0*/  HFMA2.MMA R96, -RZ, RZ, 0, 1.1920928955078125e-07 ;  /* 0x00000002ff607435 */ /* 0x000fe200000001ff */
[----:B------:R-:W-:-:S02]  /*3000*/  MOV R152, 0xffffffff ;  /* 0xffffffff00987802 */ /* 0x000fc40000000f00 */
[----:B------:R-:W-:Y:S02]  /*3010*/  MOV R95, R149 ;  /* 0x00000095005f7202 */ /* 0x000fe40000000f00 */
[----:B------:R-:W-:Y:S02]  /*3020*/  MOV R92, 0x3040 ;  /* 0x00003040005c7802 */ /* 0x000fe40000000f00 */
[----:B------:R-:W-:Y:S05]  /*3030*/  CALL.REL.NOINC `($__internal_164_$__cuda_sm70_shflsync_bfly_p) ;  /* 0x0000036000007944 */ /* 0x000fea0003c00000 */
[----:B-1----:R-:W-:Y:S01]  /*3040*/  MOV R94, R96 ;  /* 0x00000060005e7202 */ /* 0x002fe20000000f00 */
[----:B------:R-:W-:Y:S01]  /*3050*/  HFMA2.MMA R96, -RZ, RZ, 0, 1.1920928955078125e-07 ;  /* 0x00000002ff607435 */ /* 0x000fe200000001ff */
[----:B0-----:R-:W-:Y:S02]  /*3060*/  MOV R95, R145 ;  /* 0x00000091005f7202 */ /* 0x001fe40000000f00 */
[----:B------:R-:W-:Y:S02]  /*3070*/  MOV R143, 0x1f ;  /* 0x0000001f008f7802 */ /* 0x000fe40000000f00 */
[----:B------:R-:W-:Y:S02]  /*3080*/  MOV R152, 0xffffffff ;  /* 0xffffffff00987802 */ /* 0x000fe40000000f00 */
[----:B------:R-:W-:-:S02]  /*3090*/  MOV R92, 0x30b0 ;  /* 0x000030b0005c7802 */ /* 0x000fc40000000f00 */
[----:B------:R-:W-:Y:S05]  /*30a0*/  CALL.REL.NOINC `($__internal_164_$__cuda_sm70_shflsync_bfly_p) ;  /* 0x000002f000007944 */ /* 0x000fea0003c00000 */
[----:B------:R-:W-:Y:S01]  /*30b0*/  FADD.FTZ R149, R94, R149 ;  /* 0x000000955e957221 */ /* 0x000fe20000010000 */
[----:B0-----:R-:W-:Y:S01]  /*30c0*/  MOV R143, 0x1f ;  /* 0x0000001f008f7802 */ /* 0x001fe20000000f00 */
[----:B-1----:R-:W-:Y:S01]  /*30d0*/  FADD.FTZ R145, R145, R96 ;  /* 0x0000006091917221 */ /* 0x002fe20000010000 */
[----:B------:R-:W-:Y:S01]  /*30e0*/  HFMA2.MMA R96, -RZ, RZ, 0, 2.384185791015625e-07 ;  /* 0x00000004ff607435 */ /* 0x000fe200000001ff */
[----:B------:R-:W-:-:S02]  /*30f0*/  MOV R152, 0xffffffff ;  /* 0xffffffff00987802 */ /* 0x000fc40000000f00 */
[----:B------:R-:W-:Y:S02]  /*3100*/  MOV R95, R149 ;  /* 0x00000095005f7202 */ /* 0x000fe40000000f00 */
[----:B------:R-:W-:Y:S02]  /*3110*/  MOV R92, 0x3130 ;  /* 0x00003130005c7802 */ /* 0x000fe40000000f00 */
[----:B------:R-:W-:Y:S05]  /*3120*/  CALL.REL.NOINC `($__internal_164_$__cuda_sm70_shflsync_bfly_p) ;  /* 0x0000027000007944 */ /* 0x000fea0003c00000 */
[----:B-1----:R-:W-:Y:S01]  /*3130*/  MOV R94, R96 ;  /* 0x00000060005e7202 */ /* 0x002fe20000000f00 */
[----:B------:R-:W-:Y:S01]  /*3140*/  HFMA2.MMA R96, -RZ, RZ, 0, 2.384185791015625e-07 ;  /* 0x00000004ff607435 */ /* 0x000fe200000001ff */
        /* <DEDUP_REMOVED lines=8> */
[----:B------:R-:W-:Y:S01]  /*31d0*/  HFMA2.MMA R96, -RZ, RZ, 0, 4.76837158203125e-07 ;  /* 0x00000008ff607435 */ /* 0x000fe200000001ff */
[----:B------:R-:W-:-:S02]  /*31e0*/  MOV R152, 0xffffffff ;  /* 0xffffffff00987802 */ /* 0x000fc40000000f00 */
[----:B------:R-:W-:Y:S02]  /*31f0*/  MOV R95, R97 ;  /* 0x00000061005f7202 */ /* 0x000fe40000000f00 */
[----:B------:R-:W-:Y:S02]  /*3200*/  MOV R92, 0x3220 ;  /* 0x00003220005c7802 */ /* 0x000fe40000000f00 */
[----:B------:R-:W-:Y:S05]  /*3210*/  CALL.REL.NOINC `($__internal_164_$__cuda_sm70_shflsync_bfly_p) ;  /* 0x0000018000007944 */ /* 0x000fea0003c00000 */
[----:B-1----:R-:W-:Y:S01]  /*3220*/  MOV R94, R96 ;  /* 0x00000060005e7202 */ /* 0x002fe20000000f00 */
[----:B------:R-:W-:Y:S01]  /*3230*/  HFMA2.MMA R96, -RZ, RZ, 0, 4.76837158203125e-07 ;  /* 0x00000008ff607435 */ /* 0x000fe200000001ff */
        /* <DEDUP_REMOVED lines=8> */
[----:B------:R-:W-:Y:S01]  /*32c0*/  HFMA2.MMA R96, -RZ, RZ, 0, 9.5367431640625e-07 ;  /* 0x00000010ff607435 */ /* 0x000fe200000001ff */
[----:B------:R-:W-:-:S02]  /*32d0*/  MOV R152, 0xffffffff ;  /* 0xffffffff00987802 */ /* 0x000fc40000000f00 */
[----:B------:R-:W-:Y:S02]  /*32e0*/  MOV R95, R97 ;  /* 0x00000061005f7202 */ /* 0x000fe40000000f00 */
[----:B------:R-:W-:Y:S02]  /*32f0*/  MOV R92, 0x3310 ;  /* 0x00003310005c7802 */ /* 0x000fe40000000f00 */
[----:B------:R-:W-:Y:S05]  /*3300*/  CALL.REL.NOINC `($__internal_164_$__cuda_sm70_shflsync_bfly_p) ;  /* 0x0000009000007944 */ /* 0x000fea0003c00000 */
[----:B-1----:R-:W-:Y:S01]  /*3310*/  MOV R98, R96 ;  /* 0x0000006000627202 */ /* 0x002fe20000000f00 */
[----:B------:R-:W-:Y:S01]  /*3320*/  HFMA2.MMA R96, -RZ, RZ, 0, 9.5367431640625e-07 ;  /* 0x00000010ff607435 */ /* 0x000fe200000001ff */
[----:B0-----:R-:W-:Y:S02]  /*3330*/  MOV R95, R99 ;  /* 0x00000063005f7202 */ /* 0x001fe40000000f00 */
[----:B------:R-:W-:Y:S02]  /*3340*/  MOV R143, 0x1f ;  /* 0x0000001f008f7802 */ /* 0x000fe40000000f00 */
[----:B------:R-:W-:Y:S02]  /*3350*/  MOV R152, 0xffffffff ;  /* 0xffffffff00987802 */ /* 0x000fe40000000f00 */
[----:B------:R-:W-:-:S02]  /*3360*/  MOV R92, 0x3380 ;  /* 0x00003380005c7802 */ /* 0x000fc40000000f00 */
[----:B------:R-:W-:Y:S05]  /*3370*/  CALL.REL.NOINC `($__internal_164_$__cuda_sm70_shflsync_bfly_p) ;  /* 0x0000002000007944 */ /* 0x000fea0003c00000 */
[----:B-1----:R-:W-:Y:S01]  /*3380*/  MOV R92, R96 ;  /* 0x00000060005c7202 */ /* 0x002fe20000000f00 */
[----:B0-----:R-:W-:Y:S05]  /*3390*/  BRA `(.L_x_5925) ;  /* 0xffffe1f000007947 */ /* 0x001fea000383ffff */
        .weak           $__internal_164_$__cuda_sm70_shflsync_bfly_p
        .type           $__internal_164_$__cuda_sm70_shflsync_bfly_p,@function
        .size           $__internal_164_$__cuda_sm70_shflsync_bfly_p,(.L_x_7342 - $__internal_164_$__cuda_sm70_shflsync_bfly_p)
$__internal_164_$__cuda_sm70_shflsync_bfly_p:
[----:B------:R-:W-:Y:S01]  /*33a0*/  HFMA2.MMA R93, -RZ, RZ, 0, 0 ;  /* 0x00000000ff5d7435 */ /* 0x000fe200000001ff */
[----:B------:R-:W-:Y:S04]  /*33b0*/  WARPSYNC R152 ;  /* 0x0000009800007348 */ /* 0x000fe80003800000 */
[----:B------:R0:W1:Y:S01]  /*33c0*/  SHFL.BFLY PT, R96, R95, R96, R143 ;  /* 0x0c0000605f607389 */ /* 0x00006200000e008f */
[----:B------:R-:W-:Y:S05]  /*33d0*/  RET.REL.NODEC R92 `(_ZN10layer_norm13ln_bwd_kernelINS_13Kernel_traitsI6__halfffffjLj512ELj1ELj4ELj1ELj16ENS_18Kernel_traits_baseILj512ES2_ffffjLj128EEEEELb0ELb1ELb0ELb0EEEvNS_9BwdParamsE) ;  /* 0xffffcc205c007950 */ /* 0x000fea0003c3ffff */
.L_x_5926:
        /* <DEDUP_REMOVED lines=10> */
.L_x_7342:


//--------------------- .text._ZN10layer_norm13ln_bwd_kernelINS_13Kernel_traitsI6__halfffffjLj512ELj1ELj4ELj1ELj16ENS_18Kernel_traits_baseILj512ES2_ffffjLj128EEEEELb0ELb1ELb0ELb1EEEvNS_9BwdParamsE --------------------------
	.section	.text._ZN10layer_norm13ln_bwd_kernelINS_13Kernel_traitsI6__halfffffjLj512ELj1ELj4ELj1ELj16ENS_18Kernel_traits_baseILj512ES2_ffffjLj128EEEEELb0ELb1ELb0ELb1EEEvNS_9BwdParamsE,"ax",@progbits
	.sectioninfo	@"SHI_REGISTERS=162"
	.align	128
        .global         _ZN10layer_norm13ln_bwd_kernelINS_13Kernel_traitsI6__halfffffjLj512ELj1ELj4ELj1ELj16ENS_18Kernel_traits_baseILj512ES2_ffffjLj128EEEEELb0ELb1ELb0ELb1EEEvNS_9BwdParamsE
        .type           _ZN10layer_norm13ln_bwd_kernelINS_13Kernel_traitsI6__halfffffjLj512ELj1ELj4ELj1ELj16ENS_18Kernel_traits_baseILj512ES2_ffffjLj128EEEEELb0ELb1ELb0ELb1EEEvNS_9BwdParamsE,@function
        .size           _ZN10layer_norm13ln_bwd_kernelINS_13Kernel_traitsI6__halfffffjLj512ELj1ELj4ELj1ELj16ENS_18Kernel_traits_baseILj512ES2_ffffjLj128EEEEELb0ELb1ELb0ELb1EEEvNS_9BwdParamsE,(.L_x_7343 - _ZN10layer_norm13ln_bwd_kernelINS_13Kernel_traitsI6__halfffffjLj512ELj1ELj4ELj1ELj16ENS_18Kernel_traits_baseILj512ES2_ffffjLj128EEEEELb0ELb1ELb0ELb1EEEvNS_9BwdParamsE)
        .other          _ZN10layer_norm13ln_bwd_kernelINS_13Kernel_traitsI6__halfffffjLj512ELj1ELj4ELj1ELj16ENS_18Kernel_traits_baseILj512ES2_ffffjLj128EEEEELb0ELb1ELb0ELb1EEEvNS_9BwdParamsE,@"STO_CUDA_ENTRY STV_DEFAULT"
_ZN10layer_norm13ln_bwd_kernelINS_13Kernel_traitsI6__halfffffjLj512ELj1ELj4ELj1ELj16ENS_18Kernel_traits_baseILj512ES2_ffffjLj128EEEEELb0ELb1ELb0ELb1EEEvNS_9BwdParamsE:
.text._ZN10layer_norm13ln_bwd_kernelINS_13Kernel_traitsI6__halfffffjLj512ELj1ELj4ELj1ELj16ENS_18Kernel_traits_baseILj512ES2_ffffjLj128EEEEELb0ELb1ELb0ELb1EEEvNS_9BwdParamsE:
        /* <DEDUP_REMOVED lines=34> */
.L_x_5928:
[----:B------:R-:W-:-:S04]  /*0220*/  SHF.L.U32 R2, R0, 0x3, RZ ;  /* 0x0000000300027819 */ /* 0x000fc800000006ff */
[----:B------:R-:W-:-:S04]  /*0230*/  LOP3.LUT R4, R2, 0xf8, RZ, 0xc0, !PT ;  /* 0x000000f802047812 */ /* 0x000fc800078ec0ff */
[----:B------:R-:W-:-:S04]  /*0240*/  IADD3 R2, P0, R4, c[0x0][0x1b0], RZ ;  /* 0x00006c0004027a10 */ /* 0x000fc80007f1e0ff */
[----:B------:R-:W-:Y:S02]  /*0250*/  IADD3.X R3, RZ, c[0x0][0x1b4], RZ, P0, !PT ;  /* 0x00006d00ff037a10 */ /* 0x000fe400007fe4ff */
[----:B------:R-:W-:-:S03]  /*0260*/  IADD3 R4, P0, R4, c[0x0][0x1c8], RZ ;  /* 0x0000720004047a10 */ /* 0x000fc60007f1e0ff */
[----:B------:R0:W2:Y:S01]  /*0270*/  LDG.E.64 R6, [R2.64] ;  /* 0x0000000402067981 */ /* 0x0000a2000c1e1b00 */
[----:B------:R-:W-:-:S03]  /*0280*/  IADD3.X R5, RZ, c[0x0][0x1cc], RZ, P0, !PT ;  /* 0x00007300ff057a10 */ /* 0x000fc600007fe4ff */
[----:B------:R0:W3:Y:S04]  /*0290*/  LDG.E.64 R8, [R2.64+0x100] ;  /* 0x0001000402087981 */ /* 0x0000e8000c1e1b00 */
[----:B------:R0:W4:Y:S04]  /*02a0*/  LDG.E.64 R10, [R2.64+0x200] ;  /* 0x00020004020a7981 */ /* 0x000128000c1e1b00 */
[----:B------:R0:W5:Y:S04]  /*02b0*/  LDG.E.64 R100, [R2.64+0x300] ;  /* 0x0003000402647981 */ /* 0x000168000c1e1b00 */
[----:B------:R1:W5:Y:S04]  /*02c0*/  LDG.E.64 R102, [R4.64] ;  /* 0x0000000404667981 */ /* 0x000368000c1e1b00 */
[----:B------:R1:W5:Y:S04]  /*02d0*/  LDG.E.64 R104, [R4.64+0x100] ;  /* 0x0001000404687981 */ /* 0x000368000c1e1b00 */
[----:B------:R1:W5:Y:S04]  /*02e0*/  LDG.E.64 R106, [R4.64+0x200] ;  /* 0x00020004046a7981 */ /* 0x000368000c1e1b00 */
[----:B------:R1:W5:Y:S01]  /*02f0*/  LDG.E.64 R108, [R4.64+0x300] ;  /* 0x00030004046c7981 */ /* 0x000362000c1e1b00 */
        /* <DEDUP_REMOVED lines=38> */
[----:B------:R-:W-:Y:S01]  /*0560*/  HADD2.F32 R101, -RZ, R101.H0_H0 ;  /* 0x20000065ff657230 */ /* 0x000fe20000004100 */
[--C-:B------:R-:W-:Y:S01]  /*0570*/  SHF.R.U64 R113, R102, 0x10, R103.reuse ;  /* 0x0000001066717819 */ /* 0x100fe20000001267 */
        /* <DEDUP_REMOVED lines=15> */
[----:B------:R-:W-:Y:S01]  /*0670*/  CS2R R6, SRZ ;  /* 0x0000000000067805 */ /* 0x000fe2000001ff00 */
[----:B------:R-:W-:Y:S01]  /*0680*/  CS2R R8, SRZ ;  /* 0x0000000000087805 */ /* 0x000fe2000001ff00 */
[----:B------:R-:W-:Y:S01]  /*0690*/  CS2R R10, SRZ ;  /* 0x00000000000a7805 */ /* 0x000fe2000001ff00 */
[----:B------:R-:W-:Y:S01]  /*06a0*/  MOV R100, RZ ;  /* 0x000000ff00647202 */ /* 0x000fe20000000f00 */
        /* <DEDUP_REMOVED lines=16> */
.L_x_5934:
[----:B------:R-:W-:Y:S01]  /*07b0*/  IMAD R48, R134, c[0x0][0x168], RZ ;  /* 0x00005a0086307a24 */ /* 0x000fe200078e02ff */
[----:B------:R-:W-:Y:S02]  /*07c0*/  LOP3.LUT R144, R0, 0x1f, RZ, 0xc0, !PT ;  /* 0x0000001f00907812 */ /* 0x000fe400078ec0ff */
[----:B------:R-:W-:Y:S02]  /*07d0*/  MOV R139, 0x4 ;  /* 0x00000004008b7802 */ /* 0x000fe40000000f00 */
[----:B------:R-:W-:Y:S02]  /*07e0*/  SHF.R.S32.HI R49, RZ, 0x1f, R48 ;  /* 0x0000001fff317819 */ /* 0x000fe40000011430 */
[----:B------:R-:W-:Y:S01]  /*07f0*/  MOV R155, 0x10 ;  /* 0x00000010009b7802 */ /* 0x000fe20000000f00 */
[----:B------:R-:W-:Y:S01]  /*0800*/  IMAD.WIDE R156, R134, R139, c[0x0][0x1a0] ;  /* 0x00006800869c7625 */ /* 0x000fe200078e028b */
[----:B------:R-:W-:-:S04]  /*0810*/  LEA.HI R49, R49, R48, RZ, 0x2 ;  /* 0x0000003031317211 */ /* 0x000fc800078f10ff */
[----:B------:R-:W-:Y:S01]  /*0820*/  LEA.HI.SX32 R144, R49, R144, 0x1e ;  /* 0x0000009031907211 */ /* 0x000fe200078ff2ff */
[----:B------:R-:W2:Y:S01]  /*0830*/  LDG.E R156, [R156.64] ;  /* 0x000000049c9c7981 */ /* 0x000ea2000c1e1900 */
[----:B------:R-:W-:Y:S02]  /*0840*/  IMAD.WIDE R138, R134, R139, c[0x0][0x1a8] ;  /* 0x00006a00868a7625 */ /* 0x000fe400078e028b */
[C---:B------:R-:W-:Y:S02]  /*0850*/  IADD3 R146, R144.reuse, 0x20, RZ ;  /* 0x0000002090927810 */ /* 0x040fe40007ffe0ff */
[----:B------:R-:W-:Y:S02]  /*0860*/  IMAD.WIDE.U32 R48, R144, R155, c[0x0][0x188] ;  /* 0x0000620090307625 */ /* 0x000fe400078e009b */
[----:B------:R-:W-:Y:S01]  /*0870*/  SHF.L.U32 R143, R146, 0x4, RZ ;  /* 0x00000004928f7819 */ /* 0x000fe200000006ff */
[----:B------:R0:W3:Y:S01]  /*0880*/  LDG.E R138, [R138.64] ;  /* 0x000000048a8a7981 */ /* 0x0000e2000c1e1900 */
[----:B------:R-:W-:-:S02]  /*0890*/  SHF.R.U32.HI R142, RZ, 0x1c, R146 ;  /* 0x0000001cff8e7819 */ /* 0x000fc40000011692 */
[----:B------:R-:W-:Y:S01]  /*08a0*/  IADD3 R56, P0, R143, c[0x0][0x188], RZ ;  /* 0x000062008f387a10 */ /* 0x000fe20007f1e0ff */
[----:B------:R-:W4:Y:S01]  /*08b0*/  LDG.E.128 R48, [R48.64] ;  /* 0x0000000430307981 */ /* 0x000f22000c1e1d00 */
[-C--:B------:R-:W-:Y:S02]  /*08c0*/  IMAD.WIDE.U32 R52, R144, R155.reuse, c[0x0][0x208] ;  /* 0x0000820090347625 */ /* 0x080fe400078e009b */
[----:B------:R-:W-:Y:S02]  /*08d0*/  IADD3.X R57, R142, c[0x0][0x18c], RZ, P0, !PT ;  /* 0x000063008e397a10 */ /* 0x000fe400007fe4ff */
[----:B------:R-:W-:Y:S01]  /*08e0*/  IADD3 R145, R144, 0x40, RZ ;  /* 0x0000004090917810 */ /* 0x000fe20007ffe0ff */
[----:B------:R-:W-:Y:S01]  /*08f0*/  IMAD.WIDE.U32 R60, R146, R155, c[0x0][0x208] ;  /* 0x00008200923c7625 */ /* 0x000fe200078e009b */
[----:B------:R-:W3:Y:S02]  /*0900*/  LDG.E.128 R52, [R52.64] ;  /* 0x0000000434347981 */ /* 0x000ee4000c1e1d00 */
[----:B------:R-:W-:-:S02]  /*0910*/  SHF.L.U32 R141, R145, 0x4, RZ ;  /* 0x00000004918d7819 */ /* 0x000fc400000006ff */
[----:B------:R-:W3:Y:S01]  /*0920*/  LDG.E.128 R56, [R56.64] ;  /* 0x0000000438387981 */ /* 0x000ee2000c1e1d00 */
[----:B------:R-:W-:Y:S02]  /*0930*/  SHF.R.U32.HI R140, RZ, 0x1c, R145 ;  /* 0x0000001cff8c7819 */ /* 0x000fe40000011691 */
[----:B------:R-:W-:Y:S01]  /*0940*/  IADD3 R64, P0, R141, c[0x0][0x188], RZ ;  /* 0x000062008d407a10 */ /* 0x000fe20007f1e0ff */
[----:B------:R-:W3:Y:S03]  /*0950*/  LDG.E.128 R60, [R60.64] ;  /* 0x000000043c3c7981 */ /* 0x000ee6000c1e1d00 */
[----:B------:R-:W-:Y:S01]  /*0960*/  IADD3.X R65, R140, c[0x0][0x18c], RZ, P0, !PT ;  /* 0x000063008c417a10 */ /* 0x000fe200007fe4ff */
[----:B------:R-:W-:-:S05]  /*0970*/  IMAD.WIDE.U32 R68, R145, R155, c[0x0][0x208] ;  /* 0x0000820091447625 */ /* 0x000fca00078e009b */
[----:B------:R-:W3:Y:S01]  /*0980*/  LDG.E.128 R64, [R64.64] ;  /* 0x0000000440407981 */ /* 0x000ee2000c1e1d00 */
[----:B------:R-:W-:-:S03]  /*0990*/  IADD3 R158, R144, 0x60, RZ ;  /* 0x00000060909e7810 */ /* 0x000fc60007ffe0ff */
[----:B------:R-:W3:Y:S01]  /*09a0*/  LDG.E.128 R68, [R68.64] ;  /* 0x0000000444447981 */ /* 0x000ee2000c1e1d00 */
[----:B------:R-:W-:Y:S02]  /*09b0*/  SHF.L.U32 R137, R158, 0x4, RZ ;  /* 0x000000049e897819 */ /* 0x000fe400000006ff */
[----:B------:R-:W-:Y:S02]  /*09c0*/  SHF.R.U32.HI R136, RZ, 0x1c, R158 ;  /* 0x0000001cff887819 */ /* 0x000fe4000001169e */
[----:B------:R-:W-:-:S04]  /*09d0*/  IADD3 R72, P0, R137, c[0x0][0x188], RZ ;  /* 0x0000620089487a10 */ /* 0x000fc80007f1e0ff */
[----:B------:R-:W-:Y:S01]  /*09e0*/  IADD3.X R73, R136, c[0x0][0x18c], RZ, P0, !PT ;  /* 0x0000630088497a10 */ /* 0x000fe200007fe4ff */
[----:B------:R-:W-:-:S05]  /*09f0*/  IMAD.WIDE.U32 R76, R158, R155, c[0x0][0x208] ;  /* 0x000082009e4c7625 */ /* 0x000fca00078e009b */
[----:B------:R-:W3:Y:S04]  /*0a00*/  LDG.E.128 R72, [R72.64] ;  /* 0x0000000448487981 */ /* 0x000ee8000c1e1d00 */
[----:B------:R-:W3:Y:S01]  /*0a10*/  LDG.E.128 R76, [R76.64] ;  /* 0x000000044c4c7981 */ /* 0x000ee2000c1e1d00 */
[----:B------:R-:W-:-:S04]  /*0a20*/  ISETP.NE.U32.AND P1, PT, RZ, c[0x0][0x1c0], PT ;  /* 0x00007000ff007a0c */ /* 0x000fc80003f25070 */
[----:B------:R-:W-:Y:S02]  /*0a30*/  ISETP.NE.AND.EX P1, PT, RZ, c[0x0][0x1c4], PT, P1 ;  /* 0x00007100ff007a0c */ /* 0x000fe40003f25310 */
[----:B------:R-:W-:Y:S02]  /*0a40*/  ISETP.NE.U32.AND P0, PT, RZ, c[0x0][0x218], PT ;  /* 0x00008600ff007a0c */ /* 0x000fe40003f05070 */
[----:B0-----:R-:W-:Y:S02]  /*0a50*/  SHF.R.S32.HI R139, RZ, 0x1f, R134 ;  /* 0x0000001fff8b7819 */ /* 0x001fe40000011486 */
[----:B------:R-:W-:-:S07]  /*0a60*/  ISETP.NE.AND.EX P0, PT, RZ, c[0x0][0x21c], PT, P0 ;  /* 0x00008700ff007a0c */ /* 0x000fce0003f05300 */
[----:B------:R-:W-:-:S04]  /*0a70*/  @P1 LEA R148, P2, R134, c[0x0][0x1c0], 0x2 ;  /* 0x0000700086941a11 */ /* 0x000fc800078410ff */
[----:B------:R-:W-:Y:S02]  /*0a80*/  @P1 LEA.HI.X R149, R134, c[0x0][0x1c4], R139, 0x2, P2 ;  /* 0x0000710086951a11 */ /* 0x000fe400010f148b */
[----:B------:R-:W-:-:S06]  /*0a90*/  MOV R139, 0x3f800000 ;  /* 0x3f800000008b7802 */ /* 0x000fcc0000000f00 */
[----:B------:R2:W5:Y:S01]  /*0aa0*/  @P1 LDG.E R139, [R148.64] ;  /* 0x00000004948b1981 */ /* 0x000562000c1e1900 */
[----:B------:R-:W-:-:S04]  /*0ab0*/  @P0 LEA R152, P1, R146, c[0x0][0x218], 0x4 ;  /* 0x0000860092980a11 */ /* 0x000fc800078220ff */
[----:B------:R-:W-:Y:S02]  /*0ac0*/  @P0 LEA.HI.X R153, R146, c[0x0][0x21c], RZ, 0x4, P1 ;  /* 0x0000870092990a11 */ /* 0x000fe400008f24ff */
[C---:B------:R-:W-:Y:S02]  /*0ad0*/  @P0 LEA R150, P1, R145.reuse, c[0x0][0x218], 0x4 ;  /* 0x0000860091960a11 */ /* 0x040fe400078220ff */
[----:B------:R-:W-:Y:S01]  /*0ae0*/  @P0 LEA R146, P2, R158, c[0x0][0x218], 0x4 ;  /* 0x000086009e920a11 */ /* 0x000fe200078420ff */
[----:B------:R-:W-:Y:S01]  /*0af0*/  @P0 IMAD.WIDE.U32 R154, R144, R155, c[0x0][0x218] ;  /* 0x00008600909a0625 */ /* 0x000fe200078e009b */
[----:B------:R-:W-:Y:S01]  /*0b00*/  @P0 LEA.HI.X R151, R145, c[0x0][0x21c], RZ, 0x4, P1 ;  /* 0x0000870091970a11 */ /* 0x000fe200008f24ff */
[----:B------:R0:W5:Y:S01]  /*0b10*/  @P0 LDG.E.128 R32, [R152.64] ;  /* 0x0000000498200981 */ /* 0x000162000c1e1d00 */
[----:B------:R-:W-:-:S03]  /*0b20*/  @P0 LEA.HI.X R147, R158, c[0x0][0x21c], RZ, 0x4, P2 ;  /* 0x000087009e930a11 */ /* 0x000fc600010f24ff */
[----:B------:R1:W5:Y:S04]  /*0b30*/  @P0 LDG.E.128 R28, [R154.64] ;  /* 0x000000049a1c0981 */ /* 0x000368000c1e1d00 */
[----:B------:R0:W5:Y:S04]  /*0b40*/  @P0 LDG.E.128 R36, [R150.64] ;  /* 0x0000000496240981 */ /* 0x000168000c1e1d00 */
[----:B------:R0:W5:Y:S01]  /*0b50*/  @P0 LDG.E.128 R40, [R146.64] ;  /* 0x0000000492280981 */ /* 0x000162000c1e1d00 */
[----:B------:R-:W-:-:S04]  /*0b60*/  ISETP.NE.AND P0, PT, R110, RZ, PT ;  /* 0x000000ff6e00720c */ /* 0x000fc80003f05270 */
[----:B--2---:R-:W-:-:S05]  /*0b70*/  FSEL R149, R156, RZ, !P0 ;  /* 0x000000ff9c957208 */ /* 0x004fca0004000000 */
[C---:B----4-:R-:W-:Y:S02]  /*0b80*/  FADD.FTZ R145, -R149.reuse, R48 ;  /* 0x0000003095917221 */ /* 0x050fe40000010100 */
[C---:B------:R-:W-:Y:S02]  /*0b90*/  FADD.FTZ R49, -R149.reuse, R49 ;  /* 0x0000003195317221 */ /* 0x040fe40000010100 */
[----:B---3--:R-:W-:Y:S02]  /*0ba0*/  FMUL.FTZ R48, R138, R145 ;  /* 0x000000918a307220 */ /* 0x008fe40000410000 */
[C---:B------:R-:W-:Y:S02]  /*0bb0*/  FADD.FTZ R145, -R149.reuse, R51 ;  /* 0x0000003395917221 */ /* 0x040fe40000010100 */
[C---:B0-----:R-:W-:Y:S02]  /*0bc0*/  FADD.FTZ R153, -R149.reuse, R50 ;  /* 0x0000003295997221 */ /* 0x041fe40000010100 */
[----:B------:R-:W-:-:S02]  /*0bd0*/  FADD.FTZ R57, -R149, R57 ;  /* 0x0000003995397221 */ /* 0x000fc40000010100 */
[C---:B------:R-:W-:Y:S02]  /*0be0*/  FADD.FTZ R99, R52.reuse, R99 ;  /* 0x0000006334637221 */ /* 0x040fe40000010000 */
[----:B------:R-:W-:Y:S02]  /*0bf0*/  FFMA.FTZ R111, R52, R48, R111 ;  /* 0x00000030346f7223 */ /* 0x000fe4000001006f */
[----:B------:R-:W-:Y:S02]  /*0c00*/  FMUL.FTZ R51, R135, R52 ;  /* 0x0000003487337220 */ /* 0x000fe40000410000 */
[C---:B------:R-:W-:Y:S02]  /*0c10*/  FMUL.FTZ R49, R138.reuse, R49 ;  /* 0x000000318a317220 */ /* 0x040fe40000410000 */
[C---:B------:R-:W-:Y:S02]  /*0c20*/  FMUL.FTZ R52, R138.reuse, R145 ;  /* 0x000000918a347220 */ /* 0x040fe40000410000 */
[----:B------:R-:W-:-:S02]  /*0c30*/  FMUL.FTZ R50, R138, R153 ;  /* 0x000000998a327220 */ /* 0x000fc40000410000 */
[----:B------:R-:W-:Y:S02]  /*0c40*/  FADD.FTZ R145, -R149, R56 ;  /* 0x0000003895917221 */ /* 0x000fe40000010100 */
[----:B------:R-:W-:Y:S02]  /*0c50*/  FMUL.FTZ R57, R138, R57 ;  /* 0x000000398a397220 */ /* 0x000fe40000410000 */
[C---:B------:R-:W-:Y:S02]  /*0c60*/  FADD.FTZ R98, R53.reuse, R98 ;  /* 0x0000006235627221 */ /* 0x040fe40000010000 */
[----:B------:R-:W-:Y:S02]  /*0c70*/  FFMA.FTZ R100, R53, R49, R100 ;  /* 0x0000003135647223 */ /* 0x000fe40000010064 */
[----:B------:R-:W-:Y:S02]  /*0c80*/  FMUL.FTZ R150, R132, R53 ;  /* 0x0000003584967220 */ /* 0x000fe40000410000 */
[----:B------:R-:W-:-:S02]  /*0c90*/  FADD.FTZ R95, R54, R95 ;  /* 0x0000005f365f7221 */ /* 0x000fc40000010000 */
[----:B------:R-:W-:Y:S02]  /*0ca0*/  FFMA.FTZ R97, R54, R50, R97 ;  /* 0x0000003236617223 */ /* 0x000fe40000010061 */
[----:B------:R-:W-:Y:S02]  /*0cb0*/  FMUL.FTZ R53, R133, R54 ;  /* 0x0000003685357220 */ /* 0x000fe40000410000 */
[----:B------:R-:W-:Y:S02]  /*0cc0*/  FMUL.FTZ R56, R138, R145 ;  /* 0x000000918a387220 */ /* 0x000fe40000410000 */
[C---:B------:R-:W-:Y:S02]  /*0cd0*/  FADD.FTZ R90, R61.reuse, R90 ;  /* 0x0000005a3d5a7221 */ /* 0x040fe40000010000 */
[----:B------:R-:W-:Y:S02]  /*0ce0*/  FFMA.FTZ R92, R61, R57, R92 ;  /* 0x000000393d5c7223 */ /* 0x000fe4000001005c */
[----:B------:R-:W-:-:S02]  /*0cf0*/  FMUL.FTZ R146, R128, R61 ;  /* 0x0000003d80927220 */ /* 0x000fc40000410000 */
[----:B------:R-:W-:Y:S02]  /*0d00*/  FADD.FTZ R61, RZ, R51 ;  /* 0x00000033ff3d7221 */ /* 0x000fe40000010000 */
[----:B------:R-:W-:Y:S02]  /*0d10*/  FFMA.FTZ R54, R48, R51, RZ ;  /* 0x0000003330367223 */ /* 0x000fe400000100ff */
[C---:B------:R-:W-:Y:S02]  /*0d20*/  FADD.FTZ R91, R60.reuse, R91 ;  /* 0x0000005b3c5b7221 */ /* 0x040fe40000010000 */
[----:B------:R-:W-:Y:S02]  /*0d30*/  FFMA.FTZ R93, R60, R56, R93 ;  /* 0x000000383c5d7223 */ /* 0x000fe4000001005d */
[----:B------:R-:W-:Y:S02]  /*0d40*/  FMUL.FTZ R145, R131, R60 ;  /* 0x0000003c83917220 */ /* 0x000fe40000410000 */
[----:B------:R-:W-:-:S02]  /*0d50*/  FADD.FTZ R60, R61, R150 ;  /* 0x000000963d3c7221 */ /* 0x000fc40000010000 */
[----:B------:R-:W-:Y:S02]  /*0d60*/  FFMA.FTZ R54, R49, R150, R54 ;  /* 0x0000009631367223 */ /* 0x000fe40000010036 */
[C---:B------:R-:W-:Y:S02]  /*0d70*/  FADD.FTZ R147, -R149.reuse, R58 ;  /* 0x0000003a95937221 */ /* 0x040fe40000010100 */
[----:B------:R-:W-:Y:S02]  /*0d80*/  FADD.FTZ R151, -R149, R59 ;  /* 0x0000003b95977221 */ /* 0x000fe40000010100 */
[C---:B------:R-:W-:Y:S02]  /*0d90*/  FADD.FTZ R94, R55.reuse, R94 ;  /* 0x0000005e375e7221 */ /* 0x040fe40000010000 */
[----:B------:R-:W-:Y:S02]  /*0da0*/  FFMA.FTZ R96, R55, R52, R96 ;  /* 0x0000003437607223 */ /* 0x000fe40000010060 */
[----:B------:R-:W-:-:S02]  /*0db0*/  FADD.FTZ R65, -R149, R65 ;  /* 0x0000004195417221 */ /* 0x000fc40000010100 */
[----:B------:R-:W-:Y:S02]  /*0dc0*/  FMUL.FTZ R55, R130, R55 ;  /* 0x0000003782377220 */ /* 0x000fe40000410000 */
[----:B------:R-:W-:Y:S02]  /*0dd0*/  FADD.FTZ R60, R60, R53 ;  /* 0x000000353c3c7221 */ /* 0x000fe40000010000 */
[----:B------:R-:W-:Y:S02]  /*0de0*/  FFMA.FTZ R54, R50, R53, R54 ;  /* 0x0000003532367223 */ /* 0x000fe40000010036 */
[C---:B------:R-:W-:Y:S02]  /*0df0*/  FMUL.FTZ R59, R138.reuse, R147 ;  /* 0x000000938a3b7220 */ /* 0x040fe40000410000 */
[----:B------:R-:W-:Y:S02]  /*0e00*/  FMUL.FTZ R148, R138, R151 ;  /* 0x000000978a947220 */ /* 0x000fe40000410000 */
[----:B------:R-:W-:-:S02]  /*0e10*/  FADD.FTZ R153, -R149, R67 ;  /* 0x0000004395997221 */ /* 0x000fc40000010100 */
[----:B------:R-:W-:Y:S02]  /*0e20*/  FADD.FTZ R151, -R149, R66 ;  /* 0x0000004295977221 */ /* 0x000fe40000010100 */
[----:B------:R-:W-:Y:S02]  /*0e30*/  FMUL.FTZ R67, R138, R65 ;  /* 0x000000418a437220 */ /* 0x000fe40000410000 */
[----:B------:R-:W-:Y:S02]  /*0e40*/  FADD.FTZ R66, R60, R55 ;  /* 0x000000373c427221 */ /* 0x000fe40000010000 */
[----:B------:R-:W-:Y:S02]  /*0e50*/  FFMA.FTZ R54, R52, R55, R54 ;  /* 0x0000003734367223 */ /* 0x000fe40000010036 */
[C---:B------:R-:W-:Y:S02]  /*0e60*/  FADD.FTZ R87, R62.reuse, R87 ;  /* 0x000000573e577221 */ /* 0x040fe40000010000 */
[----:B------:R-:W-:-:S02]  /*0e70*/  FFMA.FTZ R89, R62, R59, R89 ;  /* 0x0000003b3e597223 */ /* 0x000fc40000010059 */
[----:B------:R-:W-:Y:S02]  /*0e80*/  FMUL.FTZ R152, R129, R62 ;  /* 0x0000003e81987220 */ /* 0x000fe40000410000 */
[C---:B------:R-:W-:Y:S02]  /*0e90*/  FADD.FTZ R25, R69.reuse, R25 ;  /* 0x0000001945197221 */ /* 0x040fe40000010000 */
[----:B------:R-:W-:Y:S02]  /*0ea0*/  FFMA.FTZ R84, R69, R67, R84 ;  /* 0x0000004345547223 */ /* 0x000fe40000010054 */
[----:B------:R-:W-:Y:S02]  /*0eb0*/  FMUL.FTZ R62, R124, R69 ;  /* 0x000000457c3e7220 */ /* 0x000fe40000410000 */
[----:B------:R-:W-:Y:S02]  /*0ec0*/  FADD.FTZ R69, R66, R145 ;  /* 0x0000009142457221 */ /* 0x000fe40000010000 */
[----:B------:R-:W-:-:S02]  /*0ed0*/  FFMA.FTZ R54, R56, R145, R54 ;  /* 0x0000009138367223 */ /* 0x000fc40000010036 */
        /* <DEDUP_REMOVED lines=16> */
[----:B------:R-:W-:Y:S02]  /*0fe0*/  FADD.FTZ R151, -R149, R73 ;  /* 0x0000004995977221 */ /* 0x000fe40000010100 */
[----:B------:R-:W-:-:S02]  /*0ff0*/  FMUL.FTZ R64, R125, R70 ;  /* 0x000000467d407220 */ /* 0x000fc40000410000 */
[----:B------:R-:W-:Y:S02]  /*1000*/  FADD.FTZ R73, R69, R62 ;  /* 0x0000003e45497221 */ /* 0x000fe40000010000 */
[----:B------:R-:W-:Y:S02]  /*1010*/  FFMA.FTZ R54, R67, R62, R54 ;  /* 0x0000003e43367223 */ /* 0x000fe40000010036 */
[C---:B------:R-:W-:Y:S02]  /*1020*/  FADD.FTZ R23, R71.reuse, R23 ;  /* 0x0000001747177221 */ /* 0x040fe40000010000 */
[----:B------:R-:W-:Y:S02]  /*1030*/  FFMA.FTZ R82, R71, R60, R82 ;  /* 0x0000003c47527223 */ /* 0x000fe40000010052 */
[----:B------:R-:W-:Y:S02]  /*1040*/  FMUL.FTZ R65, R122, R71 ;  /* 0x000000477a417220 */ /* 0x000fe40000410000 */
[----:B------:R-:W-:-:S02]  /*1050*/  FADD.FTZ R71, -R149, R72 ;  /* 0x0000004895477221 */ /* 0x000fc40000010100 */
[----:B------:R-:W-:Y:S02]  /*1060*/  FADD.FTZ R66, R73, R64 ;  /* 0x0000004049427221 */ /* 0x000fe40000010000 */
[----:B------:R-:W-:Y:S02]  /*1070*/  FFMA.FTZ R54, R61, R64, R54 ;  /* 0x000000403d367223 */ /* 0x000fe40000010036 */
[C---:B------:R-:W-:Y:S02]  /*1080*/  FADD.FTZ R24, R68.reuse, R24 ;  /* 0x0000001844187221 */ /* 0x040fe40000010000 */
[----:B------:R-:W-:Y:S02]  /*1090*/  FFMA.FTZ R85, R68, R147, R85 ;  /* 0x0000009344557223 */ /* 0x000fe40000010055 */
[----:B------:R-:W-:Y:S02]  /*10a0*/  FADD.FTZ R153, -R149, R74 ;  /* 0x0000004a95997221 */ /* 0x000fe40000010100 */
[----:B------:R-:W-:-:S02]  /*10b0*/  FMUL.FTZ R68, R138, R71 ;  /* 0x000000478a447220 */ /* 0x000fc40000410000 */
[----:B------:R-:W-:Y:S02]  /*10c0*/  FMUL.FTZ R71, R123, R76 ;  /* 0x0000004c7b477220 */ /* 0x000fe40000410000 */
[----:B------:R-:W-:Y:S02]  /*10d0*/  FADD.FTZ R66, R66, R65 ;  /* 0x0000004142427221 */ /* 0x000fe40000010000 */
[----:B------:R-:W-:Y:S02]  /*10e0*/  FFMA.FTZ R54, R60, R65, R54 ;  /* 0x000000413c367223 */ /* 0x000fe40000010036 */
[C---:B------:R-:W-:Y:S02]  /*10f0*/  FADD.FTZ R22, R70.reuse, R22 ;  /* 0x0000001646167221 */ /* 0x040fe40000010000 */
[----:B------:R-:W-:Y:S02]  /*1100*/  FFMA.FTZ R83, R70, R61, R83 ;  /* 0x0000003d46537223 */ /* 0x000fe40000010053 */
[----:B------:R-:W-:-:S02]  /*1110*/  FADD.FTZ R149, -R149, R75 ;  /* 0x0000004b95957221 */ /* 0x000fc40000010100 */
[C---:B------:R-:W-:Y:S02]  /*1120*/  FMUL.FTZ R69, R138.reuse, R151 ;  /* 0x000000978a457220 */ /* 0x040fe40000410000 */
[----:B------:R-:W-:Y:S02]  /*1130*/  FMUL.FTZ R73, R138, R153 ;  /* 0x000000998a497220 */ /* 0x000fe40000410000 */
[----:B------:R-:W-:Y:S02]  /*1140*/  FMUL.FTZ R70, R112, R77 ;  /* 0x0000004d70467220 */ /* 0x000fe40000410000 */
[----:B------:R-:W-:Y:S02]  /*1150*/  FADD.FTZ R75, R66, R71 ;  /* 0x00000047424b7221 */ /* 0x000fe40000010000 */
[----:B------:R-:W-:Y:S02]  /*1160*/  FFMA.FTZ R54, R68, R71, R54 ;  /* 0x0000004744367223 */ /* 0x000fe40000010036 */
[----:B------:R-:W-:-:S02]  /*1170*/  FADD.FTZ R21, R77, R21 ;  /* 0x000000154d157221 */ /* 0x000fc40000010000 */
[----:B------:R-:W-:Y:S02]  /*1180*/  FFMA.FTZ R80, R77, R69, R80 ;  /* 0x000000454d507223 */ /* 0x000fe40000010050 */
[C---:B------:R-:W-:Y:S02]  /*1190*/  FADD.FTZ R18, R78.reuse, R18 ;  /* 0x000000124e127221 */ /* 0x040fe40000010000 */
[----:B------:R-:W-:Y:S02]  /*11a0*/  FFMA.FTZ R26, R78, R73, R26 ;  /* 0x000000494e1a7223 */ /* 0x000fe4000001001a */
[----:B------:R-:W-:Y:S02]  /*11b0*/  FMUL.FTZ R78, R101, R78 ;  /* 0x0000004e654e7220 */ /* 0x000fe40000410000 */
[----:B------:R-:W-:Y:S02]  /*11c0*/  FADD.FTZ R77, R75, R70 ;  /* 0x000000464b4d7221 */ /* 0x000fe40000010000 */
[----:B------:R-:W-:-:S02]  /*11d0*/  FFMA.FTZ R54, R69, R70, R54 ;  /* 0x0000004645367223 */ /* 0x000fc40000010036 */
[----:B------:R-:W-:Y:S02]  /*11e0*/  FMUL.FTZ R75, R114, R79 ;  /* 0x0000004f724b7220 */ /* 0x000fe40000410000 */
[----:B------:R-:W-:Y:S02]  /*11f0*/  FMUL.FTZ R72, R138, R149 ;  /* 0x000000958a487220 */ /* 0x000fe40000410000 */
[----:B------:R-:W-:Y:S02]  /*1200*/  FADD.FTZ R66, R77, R78 ;  /* 0x0000004e4d427221 */ /* 0x000fe40000010000 */
[----:B------:R-:W-:Y:S02]  /*1210*/  FFMA.FTZ R54, R73, R78, R54 ;  /* 0x0000004e49367223 */ /* 0x000fe40000010036 */
[C---:B------:R-:W-:Y:S02]  /*1220*/  FADD.FTZ R20, R76.reuse, R20 ;  /* 0x000000144c147221 */ /* 0x040fe40000010000 */
[----:B------:R-:W-:-:S02]  /*1230*/  FFMA.FTZ R81, R76, R68, R81 ;  /* 0x000000444c517223 */ /* 0x000fc40000010051 */
[C---:B------:R-:W-:Y:S02]  /*1240*/  FADD.FTZ R19, R79.reuse, R19 ;  /* 0x000000134f137221 */ /* 0x040fe40000010000 */
[----:B------:R-:W-:Y:S02]  /*1250*/  FFMA.FTZ R27, R79, R72, R27 ;  /* 0x000000484f1b7223 */ /* 0x000fe4000001001b */
[----:B------:R-:W-:Y:S02]  /*1260*/  FADD.FTZ R149, R66, R75 ;  /* 0x0000004b42957221 */ /* 0x000fe40000010000 */
[----:B------:R-:W-:Y:S01]  /*1270*/  FFMA.FTZ R151, R72, R75, R54 ;  /* 0x0000004b48977223 */ /* 0x000fe20000010036 */
[----:B------:R-:W-:Y:S05]  /*1280*/  BRA.DIV ~URZ, `(.L_x_5931) ;  /* 0x000017a27f007947 */ /* 0x000fea000b800000 */
[----:B-1----:R0:W1:Y:S02]  /*1290*/  SHFL.BFLY PT, R54, R149, 0x1, 0x1f ;  /* 0x0c201f0095367f89 */ /* 0x00206400000e0000 */
.L_x_5935:
        /* <DEDUP_REMOVED lines=18> */
.L_x_5936:
[----:B--2---:R-:W-:Y:S01]  /*13c0*/  FADD.FTZ R66, R66, R151 ;  /* 0x0000009742427221 */ /* 0x004fe20000010000 */
[----:B------:R-:W-:Y:S01]  /*13d0*/  ISETP.NE.U32.AND P2, PT, RZ, c[0x0][0x258], PT ;  /* 0x00009600ff007a0c */ /* 0x000fe20003f45070 */
[----:B0-----:R-:W-:Y:S01]  /*13e0*/  FADD.FTZ R76, R76, R149 ;  /* 0x000000954c4c7221 */ /* 0x001fe20000010000 */
[----:B------:R-:W-:Y:S01]  /*13f0*/  HFMA2.MMA R153, -RZ, RZ, 0, 9.5367431640625e-07 ;  /* 0x00000010ff997435 */ /* 0x000fe200000001ff */
[----:B------:R-:W-:Y:S01]  /*1400*/  FMUL.FTZ R66, R66, c[0x0][0x1e0] ;  /* 0x0000780042427a20 */ /* 0x000fe20000410000 */
[----:B------:R-:W-:Y:S01]  /*1410*/  ISETP.NE.AND.EX P2, PT, RZ, c[0x0][0x25c], PT, P2 ;  /* 0x00009700ff007a0c */ /* 0x000fe20003f45320 */
[----:B------:R-:W-:Y:S01]  /*1420*/  FMUL.FTZ R77, R76, c[0x0][0x1e0] ;  /* 0x000078004c4d7a20 */ /* 0x000fe20000410000 */
[----:B------:R-:W-:Y:S02]  /*1430*/  ISETP.NE.U32.AND P1, PT, RZ, c[0x0][0x258], PT ;  /* 0x00009600ff007a0c */ /* 0x000fe40003f25070 */
[----:B------:R-:W-:Y:S02]  /*1440*/  FSEL R74, R66, RZ, !P0 ;  /* 0x000000ff424a7208 */ /* 0x000fe40004000000 */
[----:B------:R-:W-:-:S02]  /*1450*/  ISETP.NE.U32.AND P0, PT, RZ, c[0x0][0x218], PT ;  /* 0x00008600ff007a0c */ /* 0x000fc40003f05070 */
[----:B------:R-:W-:Y:S01]  /*1460*/  ISETP.NE.AND.EX P1, PT, RZ, c[0x0][0x25c], PT, P1 ;  /* 0x00009700ff007a0c */ /* 0x000fe20003f25310 */
        /* <DEDUP_REMOVED lines=11> */
[C---:B-1----:R-:W-:Y:S02]  /*1520*/  FMUL.FTZ R149, R138.reuse, R53 ;  /* 0x000000358a957220 */ /* 0x042fe40000410000 */
[----:B------:R-:W-:-:S02]  /*1530*/  FMUL.FTZ R66, R138, R55 ;  /* 0x000000378a427220 */ /* 0x000fc40000410000 */
[----:B-----5:R-:W-:Y:S02]  /*1540*/  @P0 FADD.FTZ R79, R28, R79 ;  /* 0x0000004f1c4f0221 */ /* 0x020fe40000010000 */
[----:B------:R-:W-:Y:S02]  /*1550*/  @P0 FADD.FTZ R76, R29, R76 ;  /* 0x0000004c1d4c0221 */ /* 0x000fe40000010000 */
[----:B------:R-:W-:Y:S01]  /*1560*/  @P0 FADD.FTZ R149, R30, R149 ;  /* 0x000000951e950221 */ /* 0x000fe20000010000 */
[----:B------:R-:W-:Y:S01]  /*1570*/  SEL R52, R79, R44, P1 ;  /* 0x0000002c4f347207 */ /* 0x000fe20000800000 */
[----:B------:R-:W-:Y:S01]  /*1580*/  @P0 FADD.FTZ R66, R31, R66 ;  /* 0x000000421f420221 */ /* 0x000fe20000010000 */
[----:B------:R-:W-:Y:S01]  /*1590*/  SEL R53, R76, R45, P1 ;  /* 0x0000002d4c357207 */ /* 0x000fe20000800000 */
[----:B------:R-:W-:Y:S01]  /*15a0*/  FFMA.FTZ R56, R56, R77, R74 ;  /* 0x0000004d38387223 */ /* 0x000fe2000001004a */
[----:B------:R-:W-:Y:S01]  /*15b0*/  SEL R54, R149, R46, P1 ;  /* 0x0000002e95367207 */ /* 0x000fe20000800000 */
[----:B------:R-:W-:Y:S01]  /*15c0*/  IMAD.WIDE.U32 R48, R144, R153, c[0x0][0x170] ;  /* 0x00005c0090307625 */ /* 0x000fe200078e0099 */
[----:B------:R-:W-:-:S03]  /*15d0*/  SEL R55, R66, R47, P1 ;  /* 0x0000002f42377207 */ /* 0x000fc60000800000 */
[-CC-:B------:R-:W-:Y:S02]  /*15e0*/  FFMA.FTZ R157, R57, R77.reuse, R74.reuse ;  /* 0x0000004d399d7223 */ /* 0x180fe4000001004a */
[-CC-:B------:R-:W-:Y:S01]  /*15f0*/  FFMA.FTZ R159, R59, R77.reuse, R74.reuse ;  /* 0x0000004d3b9f7223 */ /* 0x180fe2000001004a */
[----:B------:R-:W2:Y:S01]  /*1600*/  LDG.E.128 R48, [R48.64] ;  /* 0x0000000430307981 */ /* 0x000ea2000c1e1d00 */
[----:B------:R-:W-:Y:S02]  /*1610*/  FFMA.FTZ R148, R148, R77, R74 ;  /* 0x0000004d94947223 */ /* 0x000fe4000001004a */
[----:B------:R-:W-:-:S04]  /*1620*/  @P2 IMAD.WIDE.U32 R150, R144, R153, c[0x0][0x258] ;  /* 0x0000960090962625 */ /* 0x000fc800078e0099 */
[----:B------:R-:W-:Y:S02]  /*1630*/  FADD.FTZ R59, R145, -R56 ;  /* 0x80000038913b7221 */ /* 0x000fe40000010000 */
[----:B------:R-:W-:Y:S02]  /*1640*/  FADD.FTZ R157, R146, -R157 ;  /* 0x8000009d929d7221 */ /* 0x000fe40000010000 */
[----:B------:R-:W-:Y:S02]  /*1650*/  FADD.FTZ R159, R152, -R159 ;  /* 0x8000009f989f7221 */ /* 0x000fe40000010000 */
[----:B------:R-:W-:Y:S01]  /*1660*/  IMAD.WIDE.U32 R56, R144, R153, c[0x0][0x248] ;  /* 0x0000920090387625 */ /* 0x000fe200078e0099 */
[----:B------:R0:W-:Y:S03]  /*1670*/  @P2 STG.E.128 [R150.64], R52 ;  /* 0x0000003496002986 */ /* 0x0001e6000c101d04 */
[----:B------:R-:W-:-:S02]  /*1680*/  FADD.FTZ R63, R63, -R148 ;  /* 0x800000943f3f7221 */ /* 0x000fc40000010000 */
[-C--:B------:R-:W-:Y:S01]  /*1690*/  FMUL.FTZ R144, R66, R139.reuse ;  /* 0x0000008b42907220 */ /* 0x080fe20000410000 */
[----:B------:R-:W-:Y:S01]  /*16a0*/  IADD3 R66, P3, R143, c[0x0][0x170], RZ ;  /* 0x00005c008f427a10 */ /* 0x000fe20007f7e0ff */
[-C--:B------:R-:W-:Y:S02]  /*16b0*/  FMUL.FTZ R79, R79, R139.reuse ;  /* 0x0000008b4f4f7220 */ /* 0x080fe40000410000 */
[-C--:B------:R-:W-:Y:S02]  /*16c0*/  FMUL.FTZ R76, R76, R139.reuse ;  /* 0x0000008b4c4c7220 */ /* 0x080fe40000410000 */
[----:B------:R-:W-:Y:S02]  /*16d0*/  FMUL.FTZ R145, R149, R139 ;  /* 0x0000008b95917220 */ /* 0x000fe40000410000 */
[C---:B------:R-:W-:Y:S02]  /*16e0*/  FMUL.FTZ R149, R138.reuse, R159 ;  /* 0x0000009f8a957220 */ /* 0x040fe40000410000 */
[----:B------:R-:W-:-:S02]  /*16f0*/  FMUL.FTZ R148, R138, R63 ;  /* 0x0000003f8a947220 */ /* 0x000fc40000410000 */
[----:B------:R-:W-:Y:S02]  /*1700*/  FFMA.FTZ R155, R67, R77, R74 ;  /* 0x0000004d439b7223 */ /* 0x000fe4000001004a */
[C---:B0-----:R-:W-:Y:S02]  /*1710*/  FMUL.FTZ R151, R138.reuse, R59 ;  /* 0x0000003b8a977220 */ /* 0x041fe40000410000 */
[----:B------:R-:W-:Y:S01]  /*1720*/  FMUL.FTZ R150, R138, R157 ;  /* 0x0000009d8a967220 */ /* 0x000fe20000410000 */
[----:B------:R-:W-:Y:S01]  /*1730*/  IADD3.X R67, R142, c[0x0][0x174], RZ, P3, !PT ;  /* 0x00005d008e437a10 */ /* 0x000fe20001ffe4ff */
[----:B------:R-:W-:Y:S01]  /*1740*/  FMUL.FTZ R52, R102, R79 ;  /* 0x0000004f66347220 */ /* 0x000fe20000410000 */
[----:B------:R-:W-:Y:S01]  /*1750*/  @P2 IADD3 R156, P3, R143, c[0x0][0x258], RZ ;  /* 0x000096008f9c2a10 */ /* 0x000fe20007f7e0ff */
[----:B------:R-:W-:Y:S02]  /*1760*/  FMUL.FTZ R53, R113, R76 ;  /* 0x0000004c71357220 */ /* 0x000fe40000410000 */
[----:B------:R-:W-:-:S02]  /*1770*/  FMUL.FTZ R54, R103, R145 ;  /* 0x0000009167367220 */ /* 0x000fc40000410000 */
[----:B------:R-:W-:Y:S02]  /*1780*/  FMUL.FTZ R55, R115, R144 ;  /* 0x0000009073377220 */ /* 0x000fe40000410000 */
[----:B------:R-:W-:Y:S02]  /*1790*/  FFMA.FTZ R153, R147, R77, R74 ;  /* 0x0000004d93997223 */ /* 0x000fe4000001004a */
[----:B------:R-:W-:Y:S02]  /*17a0*/  @P0 FADD.FTZ R151, R32, R151 ;  /* 0x0000009720970221 */ /* 0x000fe40000010000 */
[----:B------:R-:W-:Y:S02]  /*17b0*/  @P0 FADD.FTZ R150, R33, R150 ;  /* 0x0000009621960221 */ /* 0x000fe40000010000 */
[----:B------:R-:W-:Y:S02]  /*17c0*/  @P0 FADD.FTZ R149, R34, R149 ;  /* 0x0000009522950221 */ /* 0x000fe40000010000 */
[----:B------:R-:W-:Y:S01]  /*17d0*/  @P0 FADD.FTZ R148, R35, R148 ;  /* 0x0000009423940221 */ /* 0x000fe20000010000 */
[----:B------:R-:W-:Y:S01]  /*17e0*/  @P2 IADD3.X R157, R142, c[0x0][0x25c], RZ, P3, !PT ;  /* 0x000097008e9d2a10 */ /* 0x000fe20001ffe4ff */
[----:B------:R-:W-:Y:S01]  /*17f0*/  FADD.FTZ R153, R58, -R153 ;  /* 0x800000993a997221 */ /* 0x000fe20000010000 */
[----:B------:R0:W-:Y:S01]  /*1800*/  STG.E.128 [R56.64], R52 ;  /* 0x0000003438007986 */ /* 0x0001e2000c101d04 */
[----:B------:R-:W-:-:S02]  /*1810*/  IADD3 R146, P3, R143, c[0x0][0x248], RZ ;  /* 0x000092008f927a10 */ /* 0x000fc40007f7e0ff */
[----:B------:R-:W-:Y:S02]  /*1820*/  SEL R58, R149, R46, P1 ;  /* 0x0000002e953a7207 */ /* 0x000fe40000800000 */
[----:B------:R-:W-:Y:S01]  /*1830*/  SEL R59, R148, R47, P1 ;  /* 0x0000002f943b7207 */ /* 0x000fe20000800000 */
[-CC-:B------:R-:W-:Y:S01]  /*1840*/  FFMA.FTZ R143, R61, R77.reuse, R74.reuse ;  /* 0x0000004d3d8f7223 */ /* 0x180fe2000001004a */
[----:B------:R-:W-:Y:S01]  /*1850*/  IADD3.X R147, R142, c[0x0][0x24c], RZ, P3, !PT ;  /* 0x000093008e937a10 */ /* 0x000fe20001ffe4ff */
[----:B------:R-:W-:Y:S02]  /*1860*/  FFMA.FTZ R142, R60, R77, R74 ;  /* 0x0000004d3c8e7223 */ /* 0x000fe4000001004a */
[----:B------:R-:W-:Y:S01]  /*1870*/  FADD.FTZ R155, R62, -R155 ;  /* 0x8000009b3e9b7221 */ /* 0x000fe20000010000 */
[----:B0-----:R-:W-:Y:S01]  /*1880*/  SEL R56, R151, R44, P1 ;  /* 0x0000002c97387207 */ /* 0x001fe20000800000 */
[----:B------:R0:W3:Y:S01]  /*1890*/  LDG.E.128 R52, [R66.64] ;  /* 0x0000000442347981 */ /* 0x0000e2000c1e1d00 */
[----:B------:R-:W-:Y:S01]  /*18a0*/  SEL R57, R150, R45, P1 ;  /* 0x0000002d96397207 */ /* 0x000fe20000800000 */
[----:B------:R-:W-:-:S04]  /*18b0*/  FADD.FTZ R143, R64, -R143 ;  /* 0x8000008f408f7221 */ /* 0x000fc80000010000 */
[----:B------:R1:W-:Y:S01]  /*18c0*/  @P2 STG.E.128 [R156.64], R56 ;  /* 0x000000389c002986 */ /* 0x0003e2000c101d04 */
[----:B------:R-:W-:Y:S01]  /*18d0*/  FADD.FTZ R65, R65, -R142 ;  /* 0x8000008e41417221 */ /* 0x000fe20000010000 */
[----:B------:R-:W-:Y:S01]  /*18e0*/  IADD3 R142, P3, R141, c[0x0][0x248], RZ ;  /* 0x000092008d8e7a10 */ /* 0x000fe20007f7e0ff */
[-C--:B------:R-:W-:Y:S02]  /*18f0*/  FMUL.FTZ R151, R151, R139.reuse ;  /* 0x0000008b97977220 */ /* 0x080fe40000410000 */
[-C--:B------:R-:W-:Y:S02]  /*1900*/  FMUL.FTZ R150, R150, R139.reuse ;  /* 0x0000008b96967220 */ /* 0x080fe40000410000 */
[-C--:B------:R-:W-:Y:S02]  /*1910*/  FMUL.FTZ R149, R149, R139.reuse ;  /* 0x0000008b95957220 */ /* 0x080fe40000410000 */
[----:B------:R-:W-:Y:S02]  /*1920*/  FMUL.FTZ R148, R148, R139 ;  /* 0x0000008b94947220 */ /* 0x000fe40000410000 */
[C---:B------:R-:W-:Y:S01]  /*1930*/  FMUL.FTZ R64, R138.reuse, R155 ;  /* 0x0000009b8a407220 */ /* 0x040fe20000410000 */
[----:B-1----:R-:W-:Y:S01]  /*1940*/  IADD3 R56, P4, R141, c[0x0][0x170], RZ ;  /* 0x00005c008d387a10 */ /* 0x002fe20007f9e0ff */
[----:B------:R-:W-:-:S03]  /*1950*/  FMUL.FTZ R155, R138, R143 ;  /* 0x0000008f8a9b7220 */ /* 0x000fc60000410000 */
[----:B------:R-:W-:Y:S01]  /*1960*/  IADD3.X R57, R140, c[0x0][0x174], RZ, P4, !PT ;  /* 0x00005d008c397a10 */ /* 0x000fe200027fe4ff */
[C---:B------:R-:W-:Y:S01]  /*1970*/  FMUL.FTZ R154, R138.reuse, R65 ;  /* 0x000000418a9a7220 */ /* 0x040fe20000410000 */
[----:B------:R-:W-:Y:S01]  /*1980*/  @P2 IADD3 R152, P4, R141, c[0x0][0x258], RZ ;  /* 0x000096008d982a10 */ /* 0x000fe20007f9e0ff */
[----:B------:R-:W-:Y:S02]  /*1990*/  FMUL.FTZ R141, R138, R153 ;  /* 0x000000998a8d7220 */ /* 0x000fe40000410000 */
[----:B------:R-:W-:Y:S02]  /*19a0*/  FMUL.FTZ R60, R104, R151 ;  /* 0x00000097683c7220 */ /* 0x000fe40000410000 */
[----:B------:R-:W-:Y:S02]  /*19b0*/  FMUL.FTZ R61, R116, R150 ;  /* 0x00000096743d7220 */ /* 0x000fe40000410000 */
[----:B------:R-:W-:Y:S02]  /*19c0*/  FMUL.FTZ R62, R105, R149 ;  /* 0x00000095693e7220 */ /* 0x000fe40000410000 */
[----:B------:R-:W-:-:S02]  /*19d0*/  FMUL.FTZ R63, R117, R148 ;  /* 0x00000094753f7220 */ /* 0x000fc40000410000 */
[----:B------:R-:W-:Y:S02]  /*19e0*/  @P0 FADD.FTZ R141, R36, R141 ;  /* 0x0000008d248d0221 */ /* 0x000fe40000010000 */
[----:B------:R-:W-:Y:S02]  /*19f0*/  @P0 FADD.FTZ R155, R38, R155 ;  /* 0x0000009b269b0221 */ /* 0x000fe40000010000 */
[----:B------:R-:W-:Y:S02]  /*1a00*/  @P0 FADD.FTZ R154, R39, R154 ;  /* 0x0000009a279a0221 */ /* 0x000fe40000010000 */
[----:B------:R-:W-:Y:S01]  /*1a10*/  @P0 FADD.FTZ R64, R37, R64 ;  /* 0x0000004025400221 */ /* 0x000fe20000010000 */
[----:B------:R1:W-:Y:S01]  /*1a20*/  STG.E.128 [R146.64], R60 ;  /* 0x0000003c92007986 */ /* 0x0003e2000c101d04 */
[C---:B------:R-:W-:Y:S02]  /*1a30*/  @P2 IADD3.X R153, R140.reuse, c[0x0][0x25c], RZ, P4, !PT ;  /* 0x000097008c992a10 */ /* 0x040fe400027fe4ff */
[----:B------:R-:W-:Y:S01]  /*1a40*/  IADD3.X R143, R140, c[0x0][0x24c], RZ, P3, !PT ;  /* 0x000093008c8f7a10 */ /* 0x000fe20001ffe4ff */
[-C--:B------:R-:W-:Y:S01]  /*1a50*/  FMUL.FTZ R140, R64, R139.reuse ;  /* 0x0000008b408c7220 */ /* 0x080fe20000410000 */
[----:B------:R-:W4:Y:S03]  /*1a60*/  LDG.E.128 R56, [R56.64] ;  /* 0x0000000438387981 */ /* 0x000f26000c1e1d00 */
[----:B------:R-:W-:Y:S01]  /*1a70*/  FMUL.FTZ R65, R118, R140 ;  /* 0x0000008c76417220 */ /* 0x000fe20000410000 */
[C---:B-1----:R-:W-:Y:S01]  /*1a80*/  SEL R60, R141.reuse, R44, P1 ;  /* 0x0000002c8d3c7207 */ /* 0x042fe20000800000 */
[-C--:B------:R-:W-:Y:S01]  /*1a90*/  FMUL.FTZ R141, R141, R139.reuse ;  /* 0x0000008b8d8d7220 */ /* 0x080fe20000410000 */
[C---:B------:R-:W-:Y:S01]  /*1aa0*/  SEL R62, R155.reuse, R46, P1 ;  /* 0x0000002e9b3e7207 */ /* 0x040fe20000800000 */
[----:B------:R-:W-:Y:S01]  /*1ab0*/  FMUL.FTZ R155, R155, R139 ;  /* 0x0000008b9b9b7220 */ /* 0x000fe20000410000 */
[C---:B------:R-:W-:Y:S01]  /*1ac0*/  SEL R63, R154.reuse, R47, P1 ;  /* 0x0000002f9a3f7207 */ /* 0x040fe20000800000 */
[----:B------:R-:W-:Y:S01]  /*1ad0*/  FMUL.FTZ R154, R154, R139 ;  /* 0x0000008b9a9a7220 */ /* 0x000fe20000410000 */
[----:B------:R-:W-:Y:S01]  /*1ae0*/  IADD3 R146, P4, R137, c[0x0][0x170], RZ ;  /* 0x00005c0089927a10 */ /* 0x000fe20007f9e0ff */
[----:B0-----:R-:W-:Y:S01]  /*1af0*/  FMUL.FTZ R66, R107, R155 ;  /* 0x0000009b6b427220 */ /* 0x001fe20000410000 */
[----:B------:R-:W-:Y:S01]  /*1b00*/  SEL R61, R64, R45, P1 ;  /* 0x0000002d403d7207 */ /* 0x000fe20000800000 */
[----:B------:R-:W-:Y:S01]  /*1b10*/  FMUL.FTZ R64, R106, R141 ;  /* 0x0000008d6a407220 */ /* 0x000fe20000410000 */
[----:B------:R-:W-:Y:S01]  /*1b20*/  IADD3.X R147, R136, c[0x0][0x174], RZ, P4, !PT ;  /* 0x00005d0088937a10 */ /* 0x000fe200027fe4ff */
[----:B------:R-:W-:-:S02]  /*1b30*/  FMUL.FTZ R67, R119, R154 ;  /* 0x0000009a77437220 */ /* 0x000fc40000410000 */
[----:B------:R0:W-:Y:S04]  /*1b40*/  @P2 STG.E.128 [R152.64], R60 ;  /* 0x0000003c98002986 */ /* 0x0001e8000c101d04 */
[----:B------:R1:W-:Y:S04]  /*1b50*/  STG.E.128 [R142.64], R64 ;  /* 0x000000408e007986 */ /* 0x0003e8000c101d04 */
[----:B0-----:R-:W4:Y:S01]  /*1b60*/  LDG.E.128 R60, [R146.64] ;  /* 0x00000004923c7981 */ /* 0x001f22000c1e1d00 */
[-CC-:B------:R-:W-:Y:S02]  /*1b70*/  FFMA.FTZ R68, R68, R77.reuse, R74.reuse ;  /* 0x0000004d44447223 */ /* 0x180fe4000001004a */
[----:B------:R-:W-:-:S02]  /*1b80*/  FFMA.FTZ R69, R69, R77, R74 ;  /* 0x0000004d45457223 */ /* 0x000fc4000001004a */
[-CC-:B------:R-:W-:Y:S02]  /*1b90*/  FFMA.FTZ R73, R73, R77.reuse, R74.reuse ;  /* 0x0000004d49497223 */ /* 0x180fe4000001004a */
[----:B------:R-:W-:Y:S02]  /*1ba0*/  FFMA.FTZ R72, R72, R77, R74 ;  /* 0x0000004d48487223 */ /* 0x000fe4000001004a */
[----:B------:R-:W-:Y:S02]  /*1bb0*/  FADD.FTZ R71, R71, -R68 ;  /* 0x8000004447477221 */ /* 0x000fe40000010000 */
[----:B------:R-:W-:Y:S02]  /*1bc0*/  FADD.FTZ R69, R70, -R69 ;  /* 0x8000004546457221 */ /* 0x000fe40000010000 */
[----:B------:R-:W-:Y:S02]  /*1bd0*/  FADD.FTZ R73, R78, -R73 ;  /* 0x800000494e497221 */ /* 0x000fe40000010000 */
[----:B------:R-:W-:-:S02]  /*1be0*/  FADD.FTZ R75, R75, -R72 ;  /* 0x800000484b4b7221 */ /* 0x000fc40000010000 */
[C---:B------:R-:W-:Y:S02]  /*1bf0*/  FMUL.FTZ R71, R138.reuse, R71 ;  /* 0x000000478a477220 */ /* 0x040fe40000410000 */
[C---:B-1----:R-:W-:Y:S02]  /*1c00*/  FMUL.FTZ R64, R138.reuse, R69 ;  /* 0x000000458a407220 */ /* 0x042fe40000410000 */
[C---:B------:R-:W-:Y:S02]  /*1c10*/  FMUL.FTZ R65, R138.reuse, R73 ;  /* 0x000000498a417220 */ /* 0x040fe40000410000 */
[----:B------:R-:W-:Y:S02]  /*1c20*/  FMUL.FTZ R138, R138, R75 ;  /* 0x0000004b8a8a7220 */ /* 0x000fe40000410000 */
[----:B------:R-:W-:Y:S02]  /*1c30*/  @P0 FADD.FTZ R71, R40, R71 ;  /* 0x0000004728470221 */ /* 0x000fe40000010000 */
[----:B------:R-:W-:-:S02]  /*1c40*/  @P0 FADD.FTZ R64, R41, R64 ;  /* 0x0000004029400221 */ /* 0x000fc40000010000 */
[----:B------:R-:W-:Y:S02]  /*1c50*/  @P0 FADD.FTZ R65, R42, R65 ;  /* 0x000000412a410221 */ /* 0x000fe40000010000 */
[----:B------:R-:W-:Y:S01]  /*1c60*/  @P0 FADD.FTZ R138, R43, R138 ;  /* 0x0000008a2b8a0221 */ /* 0x000fe20000010000 */
[----:B------:R-:W-:Y:S01]  /*1c70*/  @P2 IADD3 R70, P3, R137, c[0x0][0x258], RZ ;  /* 0x0000960089462a10 */ /* 0x000fe20007f7e0ff */
[-C--:B------:R-:W-:Y:S01]  /*1c80*/  FMUL.FTZ R73, R71, R139.reuse ;  /* 0x0000008b47497220 */ /* 0x080fe20000410000 */
[----:B------:R-:W-:Y:S01]  /*1c90*/  IADD3 R68, P4, R137, c[0x0][0x248], RZ ;  /* 0x0000920089447a10 */ /* 0x000fe20007f9e0ff */
[-C--:B------:R-:W-:Y:S02]  /*1ca0*/  FMUL.FTZ R72, R64, R139.reuse ;  /* 0x0000008b40487220 */ /* 0x080fe40000410000 */
[-C--:B------:R-:W-:Y:S02]  /*1cb0*/  FMUL.FTZ R75, R65, R139.reuse ;  /* 0x0000008b414b7220 */ /* 0x080fe40000410000 */
[----:B------:R-:W-:Y:S01]  /*1cc0*/  FMUL.FTZ R74, R138, R139 ;  /* 0x0000008b8a4a7220 */ /* 0x000fe20000410000 */
[----:B------:R-:W-:Y:S01]  /*1cd0*/  SEL R44, R71, R44, P1 ;  /* 0x0000002c472c7207 */ /* 0x000fe20000800000 */
[----:B------:R-:W-:Y:S01]  /*1ce0*/  FMUL.FTZ R66, R109, R75 ;  /* 0x0000004b6d427220 */ /* 0x000fe20000410000 */
[----:B------:R-:W-:Y:S01]  /*1cf0*/  SEL R45, R64, R45, P1 ;  /* 0x0000002d402d7207 */ /* 0x000fe20000800000 */
[----:B------:R-:W-:Y:S01]  /*1d00*/  FMUL.FTZ R64, R108, R73 ;  /* 0x000000496c407220 */ /* 0x000fe20000410000 */
[----:B------:R-:W-:Y:S01]  /*1d10*/  SEL R46, R65, R46, P1 ;  /* 0x0000002e412e7207 */ /* 0x000fe20000800000 */
[----:B------:R-:W-:Y:S01]  /*1d20*/  FMUL.FTZ R65, R120, R72 ;  /* 0x0000004878417220 */ /* 0x000fe20000410000 */
[----:B------:R-:W-:Y:S01]  /*1d30*/  SEL R47, R138, R47, P1 ;  /* 0x0000002f8a2f7207 */ /* 0x000fe20000800000 */
[----:B------:R-:W-:Y:S01]  /*1d40*/  FMUL.FTZ R67, R121, R74 ;  /* 0x0000004a79437220 */ /* 0x000fe20000410000 */
[----:B------:R-:W-:-:S02]  /*1d50*/  @P2 IADD3.X R71, R136, c[0x0][0x25c], RZ, P3, !PT ;  /* 0x0000970088472a10 */ /* 0x000fc40001ffe4ff */
[----:B------:R-:W-:Y:S02]  /*1d60*/  IADD3.X R69, R136, c[0x0][0x24c], RZ, P4, !PT ;  /* 0x0000930088457a10 */ /* 0x000fe400027fe4ff */
[----:B------:R-:W-:Y:S01]  /*1d70*/  MOV R77, c[0x0][0x160] ;  /* 0x00005800004d7a02 */ /* 0x000fe20000000f00 */
[----:B------:R0:W-:Y:S03]  /*1d80*/  @P2 STG.E.128 [R70.64], R44 ;  /* 0x0000002c46002986 */ /* 0x0001e6000c101d04 */
[----:B------:R-:W-:Y:S01]  /*1d90*/  LEA R134, R77, R134, 0x2 ;  /* 0x000000864d867211 */ /* 0x000fe200078e10ff */
[----:B------:R0:W-:Y:S03]  /*1da0*/  STG.E.128 [R68.64], R64 ;  /* 0x0000004044007986 */ /* 0x0001e6000c101d04 */
[----:B------:R-:W-:Y:S01]  /*1db0*/  ISETP.GE.AND P0, PT, R134, c[0x0][0x164], PT ;  /* 0x0000590086007a0c */ /* 0x000fe20003f06270 */
[----:B--2---:R-:W-:-:S02]  /*1dc0*/  FFMA.FTZ R16, R79, R48, R16 ;  /* 0x000000304f107223 */ /* 0x004fc40000010010 */
[----:B------:R-:W-:Y:S02]  /*1dd0*/  FFMA.FTZ R17, R49, R76, R17 ;  /* 0x0000004c31117223 */ /* 0x000fe40000010011 */
[----:B------:R-:W-:Y:S02]  /*1de0*/  FFMA.FTZ R14, R50, R145, R14 ;  /* 0x00000091320e7223 */ /* 0x000fe4000001000e */
[----:B------:R-:W-:Y:S02]  /*1df0*/  FFMA.FTZ R15, R51, R144, R15 ;  /* 0x00000090330f7223 */ /* 0x000fe4000001000f */
[----:B---3--:R-:W-:Y:S02]  /*1e00*/  FFMA.FTZ R12, R151, R52, R12 ;  /* 0x00000034970c7223 */ /* 0x008fe4000001000c */
[----:B------:R-:W-:Y:S02]  /*1e10*/  FFMA.FTZ R13, R53, R150, R13 ;  /* 0x00000096350d7223 */ /* 0x000fe4000001000d */
[----:B------:R-:W-:-:S02]  /*1e20*/  FFMA.FTZ R10, R54, R149, R10 ;  /* 0x00000095360a7223 */ /* 0x000fc4000001000a */
[----:B------:R-:W-:Y:S02]  /*1e30*/  FFMA.FTZ R11, R55, R148, R11 ;  /* 0x00000094370b7223 */ /* 0x000fe4000001000b */
[----:B----4-:R-:W-:Y:S02]  /*1e40*/  FFMA.FTZ R8, R141, R56, R8 ;  /* 0x000000388d087223 */ /* 0x010fe40000010008 */
[----:B------:R-:W-:Y:S02]  /*1e50*/  FFMA.FTZ R9, R57, R140, R9 ;  /* 0x0000008c39097223 */ /* 0x000fe40000010009 */
[----:B------:R-:W-:Y:S02]  /*1e60*/  FFMA.FTZ R6, R58, R155, R6 ;  /* 0x0000009b3a067223 */ /* 0x000fe40000010006 */
[----:B------:R-:W-:Y:S02]  /*1e70*/  FFMA.FTZ R7, R59, R154, R7 ;  /* 0x0000009a3b077223 */ /* 0x000fe40000010007 */
[----:B------:R-:W-:-:S02]  /*1e80*/  FFMA.FTZ R4, R73, R60, R4 ;  /* 0x0000003c49047223 */ /* 0x000fc40000010004 */
[----:B------:R-:W-:Y:S02]  /*1e90*/  FFMA.FTZ R5, R61, R72, R5 ;  /* 0x000000483d057223 */ /* 0x000fe40000010005 */
[----:B------:R-:W-:Y:S02]  /*1ea0*/  FFMA.FTZ R2, R62, R75, R2 ;  /* 0x0000004b3e027223 */ /* 0x000fe40000010002 */
[----:B------:R-:W-:Y:S01]  /*1eb0*/  FFMA.FTZ R3, R63, R74, R3 ;  /* 0x0000004a3f037223 */ /* 0x000fe20000010003 */
[----:B0-----:R-:W-:Y:S01]  /*1ec0*/  @P0 CALL.REL.NOINC `(.L_x_5933) ;  /* 0x0000001000000944 */ /* 0x001fe20003c00000 */
[----:B------:R-:W-:Y:S05]  /*1ed0*/  BRA `(.L_x_5934) ;  /* 0xffffe8d000007947 */ /* 0x000fea000383ffff */
.L_x_5933:
[----:B------:R-:W-:Y:S05]  /*1ee0*/  BSYNC B1 ;  /* 0x0000000000017941 */ /* 0x000fea0003800000 */
.L_x_5930:
        /* <DEDUP_REMOVED lines=36> */
.L_x_5929:
[----:B------:R-:W-:Y:S05]  /*2130*/  BSYNC B0 ;  /* 0x0000000000007941 */ /* 0x000fea0003800000 */
.L_x_5927:
[----:B------:R-:W-:Y:S01]  /*2140*/  SHF.R.U32.HI R2, RZ, 0x5, R0 ;  /* 0x00000005ff027819 */ /* 0x000fe20000011600 */
[----:B------:R-:W-:Y:S01]  /*2150*/  WARPSYNC 0xffffffff ;  /* 0xffffffff00007948 */ /* 0x000fe20003800000 */
[----:B------:R-:W-:Y:S02]  /*2160*/  LOP3.LUT R3, R0, 0x1f, RZ, 0xc0, !PT ;  /* 0x0000001f00037812 */ /* 0x000fe400078ec0ff */
[----:B------:R-:W-:-:S04]  /*2170*/  SHF.L.U32 R2, R2, 0x7, RZ ;  /* 0x0000000702027819 */ /* 0x000fc800000006ff */
[----:B------:R-:W-:-:S05]  /*2180*/  LOP3.LUT R2, R2, 0xffffff80, R3, 0xe2, !PT ;  /* 0xffffff8002027812 */ /* 0x000fca00078ee203 */
[----:B------:R-:W-:Y:S04]  /*2190*/  STS.128 [R2.X16], R36 ;  /* 0x0000002402007388 */ /* 0x000fe8000000cc00 */
[----:B------:R-:W-:Y:S04]  /*21a0*/  STS.128 [R2.X16+0x200], R40 ;  /* 0x0002002802007388 */ /* 0x000fe8000000cc00 */
[----:B------:R0:W-:Y:S04]  /*21b0*/  STS.128 [R2.X16+0x400], R48 ;  /* 0x0004003002007388 */ /* 0x0001e8000000cc00 */
[----:B------:R-:W-:Y:S04]  /*21c0*/  STS.128 [R2.X16+0x600], R20 ;  /* 0x0006001402007388 */ /* 0x000fe8000000cc00 */
        /* <DEDUP_REMOVED lines=16> */
[----:B--2---:R-:W-:-:S03]  /*22d0*/  FADD.FTZ R3, R3, R54 ;  /* 0x0000003603037221 */ /* 0x004fc60000010000 */
[----:B------:R-:W-:Y:S01]  /*22e0*/  LDS R22, [R0.X4+0x1800] ;  /* 0x0018000000167984 */ /* 0x000fe20000004800 */
[----:B---3--:R-:W-:-:S03]  /*22f0*/  FADD.FTZ R52, RZ, R52 ;  /* 0x00000034ff347221 */ /* 0x008fc60000010000 */
[----:B------:R-:W2:Y:S01]  /*2300*/  LDS R40, [R0.X4+0x1a00] ;  /* 0x001a000000287984 */ /* 0x000ea20000004800 */
[----:B0-----:R-:W-:-:S03]  /*2310*/  FADD.FTZ R52, R52, R55 ;  /* 0x0000003734347221 */ /* 0x001fc60000010000 */
[----:B------:R-:W0:Y:S01]  /*2320*/  LDS R42, [R0.X4+0x1c00] ;  /* 0x001c0000002a7984 */ /* 0x000e220000004800 */
        /* <DEDUP_REMOVED lines=10> */
[----:B------:R-:W-:Y:S04]  /*23d0*/  STS.128 [R2.X16], R28 ;  /* 0x0000001c02007388 */ /* 0x000fe8000000cc00 */
[----:B------:R1:W-:Y:S01]  /*23e0*/  STS.128 [R2.X16+0x200], R32 ;  /* 0x0002002002007388 */ /* 0x0003e2000000cc00 */
[----:B--2---:R-:W-:-:S03]  /*23f0*/  FADD.FTZ R21, R21, R40 ;  /* 0x0000002815157221 */ /* 0x004fc60000010000 */
[----:B------:R-:W-:Y:S01]  /*2400*/  STS.128 [R2.X16+0x400], R44 ;  /* 0x0004002c02007388 */ /* 0x000fe2000000cc00 */
[----:B0-----:R-:W-:-:S03]  /*2410*/  FADD.FTZ R23, R23, R42 ;  /* 0x0000002a17177221 */ /* 0x001fc60000010000 */
[----:B------:R0:W-:Y:S01]  /*2420*/  STS.128 [R2.X16+0x600], R24 ;  /* 0x0006001802007388 */ /* 0x0001e2000000cc00 */
        /* <DEDUP_REMOVED lines=39> */
[----:B------:R0:W-:Y:S01]  /*26a0*/  STS.128 [R2.X16+0x600], R4 ;  /* 0x0006000402007388 */ /* 0x0001e2000000cc00 */
        /* <DEDUP_REMOVED lines=56> */
.L_x_5931:
[----:B-1----:R-:W-:Y:S01]  /*2a30*/  HFMA2.MMA R79, -RZ, RZ, 0, 5.9604644775390625e-08 ;  /* 0x00000001ff4f7435 */ /* 0x002fe200000001ff */
[----:B------:R-:W-:-:S02]  /*2a40*/  MOV R74, R149 ;  /* 0x00000095004a7202 */ /* 0x000fc40000000f00 */
[----:B------:R-:W-:Y:S02]  /*2a50*/  MOV R153, 0x1f ;  /* 0x0000001f00997802 */ /* 0x000fe40000000f00 */
[----:B------:R-:W-:Y:S02]  /*2a60*/  MOV R154, 0xffffffff ;  /* 0xffffffff009a7802 */ /* 0x000fe40000000f00 */
[----:B------:R-:W-:Y:S02]  /*2a70*/  MOV R76, 0x2a90 ;  /* 0x00002a90004c7802 */ /* 0x000fe40000000f00 */
[----:B-----5:R-:W-:Y:S05]  /*2a80*/  CALL.REL.NOINC `($__internal_165_$__cuda_sm70_shflsync_bfly_p) ;  /* 0x0000046000007944 */ /* 0x020fea0003c00000 */
[----:B-1----:R-:W-:Y:S01]  /*2a90*/  MOV R54, R74 ;  /* 0x0000004a00367202 */ /* 0x002fe20000000f00 */
[----:B0-----:R-:W-:Y:S05]  /*2aa0*/  BRA `(.L_x_5935) ;  /* 0xffffe7f000007947 */ /* 0x001fea000383ffff */
.L_x_5932:
[----:B------:R-:W-:Y:S01]  /*2ab0*/  HFMA2.MMA R79, -RZ, RZ, 0, 5.9604644775390625e-08 ;  /* 0x00000001ff4f7435 */ /* 0x000fe200000001ff */
[----:B------:R-:W-:Y:S02]  /*2ac0*/  MOV R74, R151 ;  /* 0x00000097004a7202 */ /* 0x000fe40000000f00 */
[----:B------:R-:W-:Y:S02]  /*2ad0*/  MOV R153, 0x1f ;  /* 0x0000001f00997802 */ /* 0x000fe40000000f00 */
[----:B------:R-:W-:-:S02]  /*2ae0*/  MOV R154, 0xffffffff ;  /* 0xffffffff009a7802 */ /* 0x000fc40000000f00 */
[----:B------:R-:W-:Y:S02]  /*2af0*/  MOV R76, 0x2b10 ;  /* 0x00002b10004c7802 */ /* 0x000fe40000000f00 */
[----:B01---5:R-:W-:Y:S05]  /*2b00*/  CALL.REL.NOINC `($__internal_165_$__cuda_sm70_shflsync_bfly_p) ;  /* 0x000003e000007944 */ /* 0x023fea0003c00000 */
[----:B------:R-:W-:Y:S01]  /*2b10*/  FADD.FTZ R149, R149, R54 ;  /* 0x0000003695957221 */ /* 0x000fe20000010000 */
[----:B0-----:R-:W-:Y:S01]  /*2b20*/  HFMA2.MMA R79, -RZ, RZ, 0, 1.1920928955078125e-07 ;  /* 0x00000002ff4f7435 */ /* 0x001fe200000001ff */
[----:B-1----:R-:W-:Y:S01]  /*2b30*/  FADD.FTZ R151, R151, R74 ;  /* 0x0000004a97977221 */ /* 0x002fe20000010000 */
[----:B------:R-:W-:Y:S02]  /*2b40*/  MOV R153, 0x1f ;  /* 0x0000001f00997802 */ /* 0x000fe40000000f00 */
[----:B------:R-:W-:Y:S02]  /*2b50*/  MOV R154, 0xffffffff ;  /* 0xffffffff009a7802 */ /* 0x000fe40000000f00 */
[----:B------:R-:W-:Y:S02]  /*2b60*/  MOV R74, R149 ;  /* 0x00000095004a7202 */ /* 0x000fe40000000f00 */
[----:B------:R-:W-:Y:S02]  /*2b70*/  MOV R76, 0x2b90 ;  /* 0x00002b90004c7802 */ /* 0x000fe40000000f00 */
[----:B------:R-:W-:Y:S05]  /*2b80*/  CALL.REL.NOINC `($__internal_165_$__cuda_sm70_shflsync_bfly_p) ;  /* 0x0000036000007944 */ /* 0x000fea0003c00000 */
[----:B0-----:R-:W-:Y:S01]  /*2b90*/  HFMA2.MMA R79, -RZ, RZ, 0, 1.1920928955078125e-07 ;  /* 0x00000002ff4f7435 */ /* 0x001fe200000001ff */
[----:B-1----:R-:W-:-:S02]  /*2ba0*/  MOV R54, R74 ;  /* 0x0000004a00367202 */ /* 0x002fc40000000f00 */
[----:B------:R-:W-:Y:S02]  /*2bb0*/  MOV R74, R151 ;  /* 0x00000097004a7202 */ /* 0x000fe40000000f00 */
[----:B------:R-:W-:Y:S02]  /*2bc0*/  MOV R153, 0x1f ;  /* 0x0000001f00997802 */ /* 0x000fe40000000f00 */
[----:B------:R-:W-:Y:S02]  /*2bd0*/  MOV R154, 0xffffffff ;  /* 0xffffffff009a7802 */ /* 0x000fe40000000f00 */
[----:B------:R-:W-:Y:S02]  /*2be0*/  MOV R76, 0x2c00 ;  /* 0x00002c00004c7802 */ /* 0x000fe40000000f00 */
[----:B------:R-:W-:Y:S05]  /*2bf0*/  CALL.REL.NOINC `($__internal_165_$__cuda_sm70_shflsync_bfly_p) ;  /* 0x000002f000007944 */ /* 0x000fea0003c00000 */
[----:B------:R-:W-:Y:S01]  /*2c00*/  FADD.FTZ R149, R54, R149 ;  /* 0x0000009536957221 */ /* 0x000fe20000010000 */
[----:B0-----:R-:W-:Y:S01]  /*2c10*/  HFMA2.MMA R79, -RZ, RZ, 0, 2.384185791015625e-07 ;  /* 0x00000004ff4f7435 */ /* 0x001fe200000001ff */
[----:B-1----:R-:W-:Y:S01]  /*2c20*/  FADD.FTZ R151, R151, R74 ;  /* 0x0000004a97977221 */ /* 0x002fe20000010000 */
[----:B------:R-:W-:Y:S02]  /*2c30*/  MOV R153, 0x1f ;  /* 0x0000001f00997802 */ /* 0x000fe40000000f00 */
[----:B------:R-:W-:-:S02]  /*2c40*/  MOV R154, 0xffffffff ;  /* 0xffffffff009a7802 */ /* 0x000fc40000000f00 */
[----:B------:R-:W-:Y:S02]  /*2c50*/  MOV R74, R149 ;  /* 0x00000095004a7202 */ /* 0x000fe40000000f00 */
[----:B------:R-:W-:Y:S02]  /*2c60*/  MOV R76, 0x2c80 ;  /* 0x00002c80004c7802 */ /* 0x000fe40000000f00 */
[----:B------:R-:W-:Y:S05]  /*2c70*/  CALL.REL.NOINC `($__internal_165_$__cuda_sm70_shflsync_bfly_p) ;  /* 0x0000027000007944 */ /* 0x000fea0003c00000 */
[----:B0-----:R-:W-:Y:S01]  /*2c80*/  HFMA2.MMA R79, -RZ, RZ, 0, 2.384185791015625e-07 ;  /* 0x00000004ff4f7435 */ /* 0x001fe200000001ff */
[----:B-1----:R-:W-:Y:S02]  /*2c90*/  MOV R54, R74 ;  /* 0x0000004a00367202 */ /* 0x002fe40000000f00 */
[----:B------:R-:W-:Y:S02]  /*2ca0*/  MOV R74, R151 ;  /* 0x00000097004a7202 */ /* 0x000fe40000000f00 */
[----:B------:R-:W-:Y:S02]  /*2cb0*/  MOV R153, 0x1f ;  /* 0x0000001f00997802 */ /* 0x000fe40000000f00 */
[----:B------:R-:W-:Y:S02]  /*2cc0*/  MOV R154, 0xffffffff ;  /* 0xffffffff009a7802 */ /* 0x000fe40000000f00 */
[----:B------:R-:W-:-:S02]  /*2cd0*/  MOV R76, 0x2cf0 ;  /* 0x00002cf0004c7802 */ /* 0x000fc40000000f00 */
[----:B------:R-:W-:Y:S05]  /*2ce0*/  CALL.REL.NOINC `($__internal_165_$__cuda_sm70_shflsync_bfly_p) ;  /* 0x0000020000007944 */ /* 0x000fea0003c00000 */
[----:B------:R-:W-:Y:S01]  /*2cf0*/  FADD.FTZ R149, R54, R149 ;  /* 0x0000009536957221 */ /* 0x000fe20000010000 */
[----:B0-----:R-:W-:Y:S01]  /*2d00*/  HFMA2.MMA R79, -RZ, RZ, 0, 4.76837158203125e-07 ;  /* 0x00000008ff4f7435 */ /* 0x001fe200000001ff */
[----:B-1----:R-:W-:Y:S01]  /*2d10*/  FADD.FTZ R155, R151, R74 ;  /* 0x0000004a979b7221 */ /* 0x002fe20000010000 */
[----:B------:R-:W-:-:S02]  /*2d20*/  MOV R153, 0x1f ;  /* 0x0000001f00997802 */ /* 0x000fc40000000f00 */
[----:B------:R-:W-:Y:S02]  /*2d30*/  MOV R154, 0xffffffff ;  /* 0xffffffff009a7802 */ /* 0x000fe40000000f00 */
[----:B------:R-:W-:Y:S02]  /*2d40*/  MOV R74, R149 ;  /* 0x00000095004a7202 */ /* 0x000fe40000000f00 */
[----:B------:R-:W-:Y:S02]  /*2d50*/  MOV R76, 0x2d70 ;  /* 0x00002d70004c7802 */ /* 0x000fe40000000f00 */
[----:B------:R-:W-:Y:S05]  /*2d60*/  CALL.REL.NOINC `($__internal_165_$__cuda_sm70_shflsync_bfly_p) ;  /* 0x0000018000007944 */ /* 0x000fea0003c00000 */
[----:B0-----:R-:W-:Y:S01]  /*2d70*/  HFMA2.MMA R79, -RZ, RZ, 0, 4.76837158203125e-07 ;  /* 0x00000008ff4f7435 */ /* 0x001fe200000001ff */
[----:B-1----:R-:W-:Y:S02]  /*2d80*/  MOV R54, R74 ;  /* 0x0000004a00367202 */ /* 0x002fe40000000f00 */
[----:B------:R-:W-:Y:S02]  /*2d90*/  MOV R74, R155 ;  /* 0x0000009b004a7202 */ /* 0x000fe40000000f00 */
[----:B------:R-:W-:Y:S02]  /*2da0*/  MOV R153, 0x1f ;  /* 0x0000001f00997802 */ /* 0x000fe40000000f00 */
[----:B------:R-:W-:-:S02]  /*2db0*/  MOV R154, 0xffffffff ;  /* 0xffffffff009a7802 */ /* 0x000fc40000000f00 */
[----:B------:R-:W-:Y:S02]  /*2dc0*/  MOV R76, 0x2de0 ;  /* 0x00002de0004c7802 */ /* 0x000fe40000000f00 */
[----:B------:R-:W-:Y:S05]  /*2dd0*/  CALL.REL.NOINC `($__internal_165_$__cuda_sm70_shflsync_bfly_p) ;  /* 0x0000011000007944 */ /* 0x000fea0003c00000 */
[----:B------:R-:W-:Y:S01]  /*2de0*/  FADD.FTZ R151, R54, R149 ;  /* 0x0000009536977221 */ /* 0x000fe20000010000 */
[----:B0-----:R-:W-:Y:S01]  /*2df0*/  HFMA2.MMA R79, -RZ, RZ, 0, 9.5367431640625e-07 ;  /* 0x00000010ff4f7435 */ /* 0x001fe200000001ff */
[----:B-1----:R-:W-:Y:S01]  /*2e00*/  FADD.FTZ R149, R155, R74 ;  /* 0x0000004a9b957221 */ /* 0x002fe20000010000 */
[----:B------:R-:W-:Y:S02]  /*2e10*/  MOV R153, 0x1f ;  /* 0x0000001f00997802 */ /* 0x000fe40000000f00 */
[----:B------:R-:W-:Y:S02]  /*2e20*/  MOV R154, 0xffffffff ;  /* 0xffffffff009a7802 */ /* 0x000fe40000000f00 */
[----:B------:R-:W-:Y:S02]  /*2e30*/  MOV R74, R151 ;  /* 0x00000097004a7202 */ /* 0x000fe40000000f00 */
[----:B------:R-:W-:Y:S02]  /*2e40*/  MOV R76, 0x2e60 ;  /* 0x00002e60004c7802 */ /* 0x000fe40000000f00 */
[----:B------:R-:W-:Y:S05]  /*2e50*/  CALL.REL.NOINC `($__internal_165_$__cuda_sm70_shflsync_bfly_p) ;  /* 0x0000009000007944 */ /* 0x000fea0003c00000 */
[----:B0-----:R-:W-:Y:S01]  /*2e60*/  HFMA2.MMA R79, -RZ, RZ, 0, 9.5367431640625e-07 ;  /* 0x00000010ff4f7435 */ /* 0x001fe200000001ff */
[----:B-1----:R-:W-:-:S02]  /*2e70*/  MOV R66, R74 ;  /* 0x0000004a00427202 */ /* 0x002fc40000000f00 */
[----:B------:R-:W-:Y:S02]  /*2e80*/  MOV R74, R149 ;  /* 0x00000095004a7202 */ /* 0x000fe40000000f00 */
[----:B------:R-:W-:Y:S02]  /*2e90*/  MOV R153, 0x1f ;  /* 0x0000001f00997802 */ /* 0x000fe40000000f00 */
[----:B------:R-:W-:Y:S02]  /*2ea0*/  MOV R154, 0xffffffff ;  /* 0xffffffff009a7802 */ /* 0x000fe40000000f00 */
[----:B------:R-:W-:Y:S02]  /*2eb0*/  MOV R76, 0x2ed0 ;  /* 0x00002ed0004c7802 */ /* 0x000fe40000000f00 */
[----:B------:R-:W-:Y:S05]  /*2ec0*/  CALL.REL.NOINC `($__internal_165_$__cuda_sm70_shflsync_bfly_p) ;  /* 0x0000002000007944 */ /* 0x000fea0003c00000 */
[----:B-1----:R-:W-:Y:S01]  /*2ed0*/  MOV R76, R74 ;  /* 0x0000004a004c7202 */ /* 0x002fe20000000f00 */
[----:B0-----:R-:W-:Y:S05]  /*2ee0*/  BRA `(.L_x_5936) ;  /* 0xffffe4d000007947 */ /* 0x001fea000383ffff */
        .weak           $__internal_165_$__cuda_sm70_shflsync_bfly_p
        .type           $__internal_165_$__cuda_sm70_shflsync_bfly_p,@function
        .size           $__internal_165_$__cuda_sm70_shflsync_bfly_p,(.L_x_7343 - $__internal_165_$__cuda_sm70_shflsync_bfly_p)
$__internal_165_$__cuda_sm70_shflsync_bfly_p:
[----:B------:R-:W-:Y:S01]  /*2ef0*/  HFMA2.MMA R77, -RZ, RZ, 0, 0 ;  /* 0x00000000ff4d7435 */ /* 0x000fe200000001ff */
[----:B------:R-:W-:Y:S04]  /*2f00*/  WARPSYNC R154 ;  /* 0x0000009a00007348 */ /* 0x000fe80003800000 */
[----:B------:R0:W1:Y:S01]  /*2f10*/  SHFL.BFLY PT, R74, R74, R79, R153 ;  /* 0x0c00004f4a4a7389 */ /* 0x00006200000e0099 */
[----:B------:R-:W-:Y:S05]  /*2f20*/  RET.REL.NODEC R76 `(_ZN10layer_norm13ln_bwd_kernelINS_13Kernel_traitsI6__halfffffjLj512ELj1ELj4ELj1ELj16ENS_18Kernel_traits_baseILj512ES2_ffffjLj128EEEEELb0ELb1ELb0ELb1EEEvNS_9BwdParamsE) ;  /* 0xffffd0d04c007950 */ /* 0x000fea0003c3ffff */
.L_x_5937:
        /* <DEDUP_REMOVED lines=13> */
.L_x_7343:


//--------------------- .text._ZN10layer_norm13ln_bwd_kernelINS_13Kernel_traitsI6__halfffffjLj512ELj1ELj4ELj1ELj16ENS_18Kernel_traits_baseILj512ES2_ffffjLj128EEEEELb0ELb1ELb1ELb0EEEvNS_9BwdParamsE --------------------------
	.section	.text._ZN10layer_norm13ln_bwd_kernelINS_13Kernel_traitsI6__halfffffjLj512ELj1ELj4ELj1ELj16ENS_18Kernel_traits_baseILj512ES2_ffffjLj128EEEEELb0ELb1ELb1ELb0EEEvNS_9BwdParamsE,"ax",@progbits
	.sectioninfo	@"SHI_REGISTERS=168"
	.align	128
        .global         _ZN10layer_norm13ln_bwd_kernelINS_13Kernel_traitsI6__halfffffjLj512ELj1ELj4ELj1ELj16ENS_18Kernel_traits_baseILj512ES2_ffffjLj128EEEEELb0ELb1ELb1ELb0EEEvNS_9BwdParamsE
        .type           _ZN10layer_norm13ln_bwd_kernelINS_13Kernel_traitsI6__halfffffjLj512ELj1ELj4ELj1ELj16ENS_18Kernel_traits_baseILj512ES2_ffffjLj128EEEEELb0ELb1ELb1ELb0EEEvNS_9BwdParamsE,@function
        .size           _ZN10layer_norm13ln_bwd_kernelINS_13Kernel_traitsI6__halfffffjLj512ELj1ELj4ELj1ELj16ENS_18Kernel_traits_baseILj512ES2_ffffjLj128EEEEELb0ELb1ELb1ELb0EEEvNS_9BwdParamsE,(.L_x_7344 - _ZN10layer_norm13ln_bwd_kernelINS_13Kernel_traitsI6__halfffffjLj512ELj1ELj4ELj1ELj16ENS_18Kernel_traits_baseILj512ES2_ffffjLj128EEEEELb0ELb1ELb1ELb0EEEvNS_9BwdParamsE)
        .other          _ZN10layer_norm13ln_bwd_kernelINS_13Kernel_traitsI6__halfffffjLj512ELj1ELj4ELj1ELj16ENS_18Kernel_traits_baseILj512ES2_ffffjLj128EEEEELb0ELb1ELb1ELb0EEEvNS_9BwdParamsE,@"STO_CUDA_ENTRY STV_DEFAULT"
_ZN10layer_norm13ln_bwd_kernelINS_13Kernel_traitsI6__halfffffjLj512ELj1ELj4ELj1ELj16ENS_18Kernel_traits_baseILj512ES2_ffffjLj128EEEEELb0ELb1ELb1ELb0EEEvNS_9BwdParamsE:
.text._ZN10layer_norm13ln_bwd_kernelINS_13Kernel_traitsI6__halfffffjLj512ELj1ELj4ELj1ELj16ENS_18Kernel_traits_baseILj512ES2_ffffjLj128EEEEELb0ELb1ELb1ELb0EEEvNS_9BwdParamsE:
        /* <DEDUP_REMOVED lines=13> */
[----:B------:R-:W-:-:S04]  /*00d0*/  ISETP.GE.U32.AND P3, PT, R123, 0x80, PT ;  /* 0x000000807b00780c */ /* 0x000fc80003f66070 */
[----:B------:R-:W-:-:S03]  /*00e0*/  P2R R0, PR, RZ, 0x8 ;  /* 0x00000008ff007803 */ /* 0x000fc60000000000 */
        /* <DEDUP_REMOVED lines=12> */
[----:B------:R-:W-:Y:S01]  /*01b0*/  BSSY B0, `(.L_x_5938) ;  /* 0x00002c6000007945 */ /* 0x000fe20003800000 */
[----:B------:R-:W-:Y:S01]  /*01c0*/  SHF.R.U32.HI R0, RZ, 0x5, R124 ;  /* 0x00000005ff007819 */ /* 0x000fe2000001167c */
[----:B------:R2:W5:Y:S02]  /*01d0*/  @P1 LDG.E.64 R12, [R24.64] ;  /* 0x00000004180c1981 */ /* 0x000564000c1e1b00 */
[----:B------:R-:W-:-:S02]  /*01e0*/  @P2 IMAD.WIDE.U32 R32, R28, R35, c[0x0][0x1b0] ;  /* 0x00006c001c202625 */ /* 0x000fc400078e0023 */
[----:B------:R1:W5:Y:S02]  /*01f0*/  @P1 LDG.E.64 R14, [R30.64] ;  /* 0x000000041e0e1981 */ /* 0x000364000c1e1b00 */
[C---:B------:R-:W-:Y:S01]  /*0200*/  @P2 IMAD.WIDE.U32 R34, R28.reuse, R35, c[0x0][0x1c8] ;  /* 0x000072001c222625 */ /* 0x040fe200078e0023 */
[----:B------:R-:W-:Y:S01]  /*0210*/  @P2 IADD3 R28, R28, 0x20, RZ ;  /* 0x000000201c1c2810 */ /* 0x000fe20007ffe0ff */
[----:B------:R3:W5:Y:S01]  /*0220*/  @P2 LDG.E.64 R16, [R32.64] ;  /* 0x0000000420102981 */ /* 0x000762000c1e1b00 */
[----:B0-----:R-:W-:-:S03]  /*0230*/  LEA R122, R27, R0, 0x2 ;  /* 0x000000001b7a7211 */ /* 0x001fc600078e10ff */
[CC--:B------:R-:W-:Y:S01]  /*0240*/  @P3 IMAD.WIDE.U32 R20, R28.reuse, R29.reuse, c[0x0][0x1b0] ;  /* 0x00006c001c143625 */ /* 0x0c0fe200078e001d */
[----:B------:R0:W5:Y:S03]  /*0250*/  @P2 LDG.E.64 R18, [R34.64] ;  /* 0x0000000422122981 */ /* 0x000166000c1e1b00 */
[----:B------:R-:W-:Y:S01]  /*0260*/  @P3 IMAD.WIDE.U32 R28, R28, R29, c[0x0][0x1c8] ;  /* 0x000072001c1c3625 */ /* 0x000fe200078e001d */
[----:B------:R1:W5:Y:S04]  /*0270*/  @P3 LDG.E.64 R22, [R20.64] ;  /* 0x0000000414163981 */ /* 0x000368000c1e1b00 */
[----:B------:R1:W5:Y:S01]  /*0280*/  @P3 LDG.E.64 R2, [R28.64] ;  /* 0x000000041c023981 */ /* 0x000362000c1e1b00 */
[----:B------:R-:W-:Y:S01]  /*0290*/  ISETP.GE.AND P3, PT, R122, c[0x0][0x164], PT ;  /* 0x000059007a007a0c */ /* 0x000fe20003f66270 */
[----:B--2---:R-:W-:Y:S01]  /*02a0*/  CS2R R24, SRZ ;  /* 0x0000000000187805 */ /* 0x004fe2000001ff00 */
[----:B------:R-:W-:Y:S01]  /*02b0*/  CS2R R26, SRZ ;  /* 0x00000000001a7805 */ /* 0x000fe2000001ff00 */
[----:B------:R-:W-:Y:S01]  /*02c0*/  CS2R R80, SRZ ;  /* 0x0000000000507805 */ /* 0x000fe2000001ff00 */
[----:B------:R-:W-:Y:S01]  /*02d0*/  CS2R R82, SRZ ;  /* 0x0000000000527805 */ /* 0x000fe2000001ff00 */
[----:B---3--:R-:W-:Y:S01]  /*02e0*/  CS2R R32, SRZ ;  /* 0x0000000000207805 */ /* 0x008fe2000001ff00 */
        /* <DEDUP_REMOVED lines=20> */
[----:B-1----:R-:W0:Y:S01]  /*0430*/  LDC.U8 R121, c[0x0][0x1f0] ;  /* 0x00007c00ff797b82 */ /* 0x002e220000000000 */
[----:B-----5:R-:W-:Y:S01]  /*0440*/  IMAD.MOV.U32 R111, RZ, RZ, R16 ;  /* 0x000000ffff6f7224 */ /* 0x020fe200078e0010 */
[----:B------:R-:W-:Y:S01]  /*0450*/  SHF.R.U64 R112, R16, 0x10, R17 ;  /* 0x0000001010707819 */ /* 0x000fe20000001211 */
[----:B------:R-:W-:Y:S01]  /*0460*/  HFMA2.MMA R25, -RZ, RZ, 0, 0 ;  /* 0x00000000ff197435 */ /* 0x000fe200000001ff */
[----:B------:R-:W-:-:S02]  /*0470*/  MOV R109, R17 ;  /* 0x00000011006d7202 */ /* 0x000fc40000000f00 */
[----:B------:R-:W-:Y:S01]  /*0480*/  SHF.R.U32.HI R110, RZ, 0x10, R17 ;  /* 0x00000010ff6e7819 */ /* 0x000fe20000011611 */
[----:B------:R-:W-:Y:S01]  /*0490*/  HADD2.F32 R111, -RZ, R111.H0_H0 ;  /* 0x2000006fff6f7230 */ /* 0x000fe20000004100 */
[----:B------:R-:W-:Y:S01]  /*04a0*/  MOV R16, R14 ;  /* 0x0000000e00107202 */ /* 0x000fe20000000f00 */
[----:B------:R-:W-:Y:S01]  /*04b0*/  HADD2.F32 R112, -RZ, R112.H0_H0 ;  /* 0x20000070ff707230 */ /* 0x000fe20000004100 */
[----:B------:R-:W-:Y:S01]  /*04c0*/  MOV R119, R6 ;  /* 0x0000000600777202 */ /* 0x000fe20000000f00 */
[----:B------:R-:W-:Y:S01]  /*04d0*/  HADD2.F32 R109, -RZ, R109.H0_H0 ;  /* 0x2000006dff6d7230 */ /* 0x000fe20000004100 */
[----:B------:R-:W-:Y:S01]  /*04e0*/  SHF.R.U64 R120, R6, 0x10, R7 ;  /* 0x0000001006787819 */ /* 0x000fe20000001207 */
[----:B------:R-:W-:Y:S01]  /*04f0*/  IMAD.MOV.U32 R6, RZ, RZ, R3 ;  /* 0x000000ffff067224 */ /* 0x000fe200078e0003 */
        /* <DEDUP_REMOVED lines=51> */
[----:B------:R-:W-:Y:S02]  /*0830*/  HADD2.F32 R7, -RZ, R7.H0_H0 ;  /* 0x20000007ff077230 */ /* 0x000fe40000004100 */
[----:B0-----:R-:W-:Y:S02]  /*0840*/  HADD2.F32 R5, -RZ, R5.H0_H0 ;  /* 0x20000005ff057230 */ /* 0x001fe40000004100 */
.L_x_6008:
        /* <DEDUP_REMOVED lines=24> */
.L_x_5944:
[----:B------:R-:W-:Y:S02]  /*09d0*/  IADD3 R97, R125, 0x20, RZ ;  /* 0x000000207d617810 */ /* 0x000fe40007ffe0ff */
.L_x_5943:
[----:B------:R-:W-:Y:S05]  /*09e0*/  BSYNC B2 ;  /* 0x0000000000027941 */ /* 0x000fea0003800000 */
.L_x_5942:
[----:B------:R-:W-:Y:S01]  /*09f0*/  BSSY B2, `(.L_x_5945) ;  /* 0x0000008000027945 */ /* 0x000fe20003800000 */
[----:B------:R-:W-:Y:S05]  /*0a00*/  @!P1 BRA `(.L_x_5946) ;  /* 0x0000006000009947 */ /* 0x000fea0003800000 */
[----:B------:R-:W-:-:S04]  /*0a10*/  ISETP.NE.U32.AND P4, PT, RZ, c[0x0][0x218], PT ;  /* 0x00008600ff007a0c */ /* 0x000fc80003f85070 */
[----:B------:R-:W-:-:S13]  /*0a20*/  ISETP.NE.AND.EX P4, PT, RZ, c[0x0][0x21c], PT, P4 ;  /* 0x00008700ff007a0c */ /* 0x000fda0003f85340 */
[----:B------:R-:W-:Y:S05]  /*0a30*/  @!P4 BRA `(.L_x_5947) ;  /* 0x000000200000c947 */ /* 0x000fea0003800000 */
[----:B------:R-:W-:-:S06]  /*0a40*/  IMAD.WIDE.U32 R20, R97, R2, c[0x0][0x218] ;  /* 0x0000860061147625 */ /* 0x000fcc00078e0002 */
[----:B------:R-:W5:Y:S02]  /*0a50*/  LDG.E.128 R20, [R20.64] ;  /* 0x0000000414147981 */ /* 0x000f64000c1e1d00 */
.L_x_5947:
[----:B------:R-:W-:Y:S02]  /*0a60*/  IADD3 R97, R97, 0x20, RZ ;  /* 0x0000002061617810 */ /* 0x000fe40007ffe0ff */
.L_x_5946:
[----:B------:R-:W-:Y:S05]  /*0a70*/  BSYNC B2 ;  /* 0x0000000000027941 */ /* 0x000fea0003800000 */
.L_x_5945:
[----:B------:R-:W-:Y:S01]  /*0a80*/  BSSY B2, `(.L_x_5948) ;  /* 0x0000008000027945 */ /* 0x000fe20003800000 */
[----:B------:R-:W-:Y:S05]  /*0a90*/  @!P2 BRA `(.L_x_5949) ;  /* 0x000000600000a947 */ /* 0x000fea0003800000 */
[----:B------:R-:W-:-:S04]  /*0aa0*/  ISETP.NE.U32.AND P4, PT, RZ, c[0x0][0x218], PT ;  /* 0x00008600ff007a0c */ /* 0x000fc80003f85070 */
[----:B------:R-:W-:-:S13]  /*0ab0*/  ISETP.NE.AND.EX P4, PT, RZ, c[0x0][0x21c], PT, P4 ;  /* 0x00008700ff007a0c */ /* 0x000fda0003f85340 */
[----:B------:R-:W-:Y:S05]  /*0ac0*/  @!P4 BRA `(.L_x_5950) ;  /* 0x000000200000c947 */ /* 0x000fea0003800000 */
[----:B------:R-:W-:-:S06]  /*0ad0*/  IMAD.WIDE.U32 R72, R97, R2, c[0x0][0x218] ;  /* 0x0000860061487625 */ /* 0x000fcc00078e0002 */
[----:B------:R-:W5:Y:S02]  /*0ae0*/  LDG.E.128 R72, [R72.64] ;  /* 0x0000000448487981 */ /* 0x000f64000c1e1d00 */
.L_x_5950:
[----:B------:R-:W-:Y:S02]  /*0af0*/  IADD3 R97, R97, 0x20, RZ ;  /* 0x0000002061617810 */ /* 0x000fe40007ffe0ff */
.L_x_5949:
[----:B------:R-:W-:Y:S05]  /*0b00*/  BSYNC B2 ;  /* 0x0000000000027941 */ /* 0x000fea0003800000 */
.L_x_5948:
        /* <DEDUP_REMOVED lines=9> */
.L_x_5941:
[----:B0-----:R-:W-:-:S06]  /*0ba0*/  IMAD.WIDE R96, R122, R133, c[0x0][0x1a0] ;  /* 0x000068007a607625 */ /* 0x001fcc00078e0285 */
[----:B------:R-:W2:Y:S01]  /*0bb0*/  LDG.E R96, [R96.64] ;  /* 0x0000000460607981 */ /* 0x000ea2000c1e1900 */
[----:B------:R-:W-:Y:S01]  /*0bc0*/  IADD3 R0, R100, -0x1, RZ ;  /* 0xffffffff64007810 */ /* 0x000fe20007ffe0ff */
[----:B------:R-:W-:Y:S01]  /*0bd0*/  BSSY B2, `(.L_x_5952) ;  /* 0x0000030000027945 */ /* 0x000fe20003800000 */
[----:B------:R-:W-:Y:S01]  /*0be0*/  ISETP.NE.AND P4, PT, R121, RZ, PT ;  /* 0x000000ff7900720c */ /* 0x000fe20003f85270 */
        /* <DEDUP_REMOVED lines=19> */
[C---:B------:R-:W-:Y:S02]  /*0d20*/  FADD.FTZ R143, -R0.reuse, R97 ;  /* 0x00000061008f7221 */ /* 0x040fe40000010100 */
[----:B------:R-:W-:Y:S02]  /*0d30*/  FADD.FTZ R149, -R0, R98 ;  /* 0x0000006200957221 */ /* 0x000fe40000010100 */
[----:B-----5:R-:W-:-:S02]  /*0d40*/  FMUL.FTZ R129, R4, R129 ;  /* 0x0000008104817220 */ /* 0x020fc40000410000 */
[----:B---3--:R-:W-:Y:S02]  /*0d50*/  FMUL.FTZ R140, R119, R100 ;  /* 0x00000064778c7220 */ /* 0x008fe40000410000 */
[----:B------:R-:W-:Y:S02]  /*0d60*/  FMUL.FTZ R126, R4, R143 ;  /* 0x0000008f047e7220 */ /* 0x000fe40000410000 */
[----:B------:R-:W-:Y:S02]  /*0d70*/  FADD.FTZ R99, -R0, R99 ;  /* 0x0000006300637221 */ /* 0x000fe40000010100 */
[----:B------:R-:W-:Y:S02]  /*0d80*/  FMUL.FTZ R143, R4, R149 ;  /* 0x00000095048f7220 */ /* 0x000fe40000410000 */
[----:B------:R-:W-:Y:S02]  /*0d90*/  FMUL.FTZ R149, R120, R101 ;  /* 0x0000006578957220 */ /* 0x000fe40000410000 */
[----:B------:R-:W-:-:S02]  /*0da0*/  FADD.FTZ R96, RZ, R140 ;  /* 0x0000008cff607221 */ /* 0x000fc40000010000 */
[----:B------:R-:W-:Y:S02]  /*0db0*/  FFMA.FTZ R97, R129, R140, RZ ;  /* 0x0000008c81617223 */ /* 0x000fe400000100ff */
        /* <DEDUP_REMOVED lines=17> */
.L_x_5953:
[----:B0-----:R-:W-:Y:S05]  /*0ed0*/  BSYNC B2 ;  /* 0x0000000000027941 */ /* 0x001fea0003800000 */
.L_x_5952:
[----:B------:R-:W-:Y:S01]  /*0ee0*/  BSSY B2, `(.L_x_5954) ;  /* 0x0000028000027945 */ /* 0x000fe20003800000 */
[----:B------:R-:W-:Y:S05]  /*0ef0*/  @!P1 BRA `(.L_x_5955) ;  /* 0x0000026000009947 */ /* 0x000fea0003800000 */
[----:B------:R-:W-:-:S04]  /*0f00*/  IMAD.WIDE.U32 R96, R161, R2, c[0x0][0x188] ;  /* 0x00006200a1607625 */ /* 0x000fc800078e0002 */
[----:B------:R-:W-:Y:S02]  /*0f10*/  IMAD.WIDE.U32 R100, R133, R2, c[0x0][0x208] ;  /* 0x0000820085647625 */ /* 0x000fe400078e0002 */
[----:B------:R-:W2:Y:S01]  /*0f20*/  LDG.E.128 R96, [R96.64] ;  /* 0x0000000460607981 */ /* 0x000ea2000c1e1d00 */
[----:B------:R-:W-:-:S03]  /*0f30*/  ISETP.NE.U32.AND P4, PT, RZ, c[0x0][0x218], PT ;  /* 0x00008600ff007a0c */ /* 0x000fc60003f85070 */
[----:B------:R-:W3:Y:S01]  /*0f40*/  LDG.E.128 R100, [R100.64] ;  /* 0x0000000464647981 */ /* 0x000ee2000c1e1d00 */
[----:B------:R-:W-:-:S13]  /*0f50*/  ISETP.NE.AND.EX P4, PT, RZ, c[0x0][0x21c], PT, P4 ;  /* 0x00008700ff007a0c */ /* 0x000fda0003f85340 */
[----:B------:R-:W-:-:S05]  /*0f60*/  @P4 IMAD.WIDE.U32 R164, R161, R2, c[0x0][0x218] ;  /* 0x00008600a1a44625 */ /* 0x000fca00078e0002 */
        /* <DEDUP_REMOVED lines=8> */
[C---:B------:R-:W-:Y:S02]  /*0ff0*/  FMUL.FTZ R128, R4.reuse, R141 ;  /* 0x0000008d04807220 */ /* 0x040fe40000410000 */
[----:B------:R-:W-:Y:S02]  /*1000*/  FMUL.FTZ R141, R4, R147 ;  /* 0x00000093048d7220 */ /* 0x000fe40000410000 */
[----:B------:R-:W-:Y:S02]  /*1010*/  FMUL.FTZ R147, R116, R101 ;  /* 0x0000006574937220 */ /* 0x000fe40000410000 */
        /* <DEDUP_REMOVED lines=20> */
.L_x_5955:
[----:B0-----:R-:W-:Y:S05]  /*1160*/  BSYNC B2 ;  /* 0x0000000000027941 */ /* 0x001fea0003800000 */
.L_x_5954:
        /* <DEDUP_REMOVED lines=40> */
.L_x_5957:
[----:B0-----:R-:W-:Y:S05]  /*13f0*/  BSYNC B2 ;  /* 0x0000000000027941 */ /* 0x001fea0003800000 */
.L_x_5956:
[----:B------:R-:W-:-:S13]  /*1400*/  ISETP.GE.U32.AND P4, PT, R123, 0x80, PT ;  /* 0x000000807b00780c */ /* 0x000fda0003f86070 */
        /* <DEDUP_REMOVED lines=9> */
[C---:B--2---:R-:W-:Y:S02]  /*14a0*/  FADD.FTZ R135, -R0.reuse, R96 ;  /* 0x0000006000877221 */ /* 0x044fe40000010100 */
[----:B------:R-:W-:Y:S02]  /*14b0*/  FADD.FTZ R133, -R0, R97 ;  /* 0x0000006100857221 */ /* 0x000fe40000010100 */
        /* <DEDUP_REMOVED lines=26> */
.L_x_5951:
[----:B0-----:R-:W-:Y:S05]  /*1660*/  BSYNC B1 ;  /* 0x0000000000017941 */ /* 0x001fea0003800000 */
.L_x_5940:
[----:B------:R-:W-:Y:S05]  /*1670*/  BRA.DIV ~URZ, `(.L_x_5958) ;  /* 0x000023b27f007947 */ /* 0x000fea000b800000 */
[----:B------:R0:W1:Y:S02]  /*1680*/  SHFL.BFLY PT, R2, R163, 0x1, 0x1f ;  /* 0x0c201f00a3027f89 */ /* 0x00006400000e0000 */
.L_x_6015:
        /* <DEDUP_REMOVED lines=18> */
.L_x_6016:
[----:B-----5:R-:W-:Y:S01]  /*17b0*/  ISETP.GE.AND P4, PT, R3, 0x1, PT ;  /* 0x000000010300780c */ /* 0x020fe20003f86270 */
[----:B--2---:R-:W-:Y:S01]  /*17c0*/  FADD.FTZ R99, R99, R2 ;  /* 0x0000000263637221 */ /* 0x004fe20000010000 */
[----:B------:R-:W-:Y:S01]  /*17d0*/  ISETP.NE.AND P5, PT, R121, RZ, PT ;  /* 0x000000ff7900720c */ /* 0x000fe20003fa5270 */
[----:B01----:R-:W-:Y:S01]  /*17e0*/  FADD.FTZ R98, R97, R98 ;  /* 0x0000006261627221 */ /* 0x003fe20000010000 */
        /* <DEDUP_REMOVED lines=12> */
[----:B------:R-:W-:Y:S01]  /*18b0*/  @!P3 ISETP.NE.U32.AND P5, PT, RZ, c[0x0][0x218], PT ;  /* 0x00008600ff00ba0c */ /* 0x000fe20003fa5070 */
[----:B------:R-:W-:Y:S03]  /*18c0*/  BSSY B2, `(.L_x_5962) ;  /* 0x0000006000027945 */ /* 0x000fe60003800000 */
[----:B------:R-:W-:Y:S01]  /*18d0*/  @!P3 ISETP.NE.AND.EX P5, PT, RZ, c[0x0][0x21c], PT, P5 ;  /* 0x00008700ff00ba0c */ /* 0x000fe20003fa5350 */
[----:B------:R-:W-:Y:S07]  /*18e0*/  @!P4 BRA `(.L_x_5963) ;  /* 0x000000300000c947 */ /* 0x000fee0003800000 */
[----:B------:R-:W-:-:S04]  /*18f0*/  IMAD.MOV.U32 R89, RZ, RZ, 0x10 ;  /* 0x00000010ff597424 */ /* 0x000fc800078e00ff */
[----:B------:R-:W-:-:S06]  /*1900*/  IMAD.WIDE.U32 R88, R0, R89, c[0x0][0x170] ;  /* 0x00005c0000587625 */ /* 0x000fcc00078e0059 */
[----:B------:R-:W5:Y:S02]  /*1910*/  LDG.E.128 R88, [R88.64] ;  /* 0x0000000458587981 */ /* 0x000f64000c1e1d00 */
.L_x_5963:
[----:B------:R-:W-:Y:S05]  /*1920*/  BSYNC B2 ;  /* 0x0000000000027941 */ /* 0x000fea0003800000 */
.L_x_5962:
        /* <DEDUP_REMOVED lines=9> */
.L_x_5965:
[----:B------:R-:W-:Y:S05]  /*19c0*/  BSYNC B2 ;  /* 0x0000000000027941 */ /* 0x000fea0003800000 */
.L_x_5964:
        /* <DEDUP_REMOVED lines=20> */
.L_x_5967:
[----:B------:R-:W-:Y:S05]  /*1b10*/  BSYNC B2 ;  /* 0x0000000000027941 */ /* 0x000fea0003800000 */
.L_x_5966:
        /* <DEDUP_REMOVED lines=9> */
.L_x_5969:
[----:B------:R-:W-:Y:S05]  /*1bb0*/  BSYNC B2 ;  /* 0x0000000000027941 */ /* 0x000fea0003800000 */
.L_x_5968:
        /* <DEDUP_REMOVED lines=9> */
.L_x_5971:
[----:B------:R-:W-:Y:S05]  /*1c50*/  BSYNC B2 ;  /* 0x0000000000027941 */ /* 0x000fea0003800000 */
.L_x_5970:
[----:B------:R-:W-:Y:S01]  /*1c60*/  SEL R95, R102, R95, P5 ;  /* 0x0000005f665f7207 */ /* 0x000fe20002800000 */
[----:B------:R-:W-:Y:S01]  /*1c70*/  @P4 FMUL.FTZ R101, R3, c[0x0][0x1ec] ;  /* 0x00007b0003654a20 */ /* 0x000fe20000410000 */
[----:B------:R-:W-:Y:S01]  /*1c80*/  ISETP.NE.U32.AND P5, PT, RZ, c[0x0][0x258], PT ;  /* 0x00009600ff007a0c */ /* 0x000fe20003fa5070 */
[----:B------:R-:W-:Y:S01]  /*1c90*/  @P4 FMUL.FTZ R100, R2, c[0x0][0x1ec] ;  /* 0x00007b0002644a20 */ /* 0x000fe20000410000 */
[----:B------:R-:W-:Y:S01]  /*1ca0*/  @P4 MOV R3, 0x10 ;  /* 0x0000001000034802 */ /* 0x000fe20000000f00 */
[----:B------:R-:W-:Y:S01]  /*1cb0*/  @P4 FMUL.FTZ R103, R103, c[0x0][0x1ec] ;  /* 0x00007b0067674a20 */ /* 0x000fe20000410000 */
[----:B------:R-:W-:Y:S01]  /*1cc0*/  ISETP.NE.AND.EX P5, PT, RZ, c[0x0][0x25c], PT, P5 ;  /* 0x00009700ff007a0c */ /* 0x000fe20003fa5350 */
[----:B------:R-:W-:Y:S02]  /*1cd0*/  @P4 FMUL.FTZ R102, R102, c[0x0][0x1ec] ;  /* 0x00007b0066664a20 */ /* 0x000fe40000410000 */
[----:B------:R-:W-:Y:S02]  /*1ce0*/  @P4 FMUL.FTZ R28, R104, R101 ;  /* 0x00000065681c4220 */ /* 0x000fe40000410000 */
[----:B------:R-:W-:-:S02]  /*1cf0*/  @P4 FMUL.FTZ R29, R19, R100 ;  /* 0x00000064131d4220 */ /* 0x000fc40000410000 */
[----:B------:R-:W-:Y:S02]  /*1d00*/  @P4 FMUL.FTZ R30, R18, R103 ;  /* 0x00000067121e4220 */ /* 0x000fe40000410000 */
[----:B------:R-:W-:Y:S02]  /*1d10*/  @P4 FMUL.FTZ R31, R17, R102 ;  /* 0x00000066111f4220 */ /* 0x000fe40000410000 */
[C---:B------:R-:W-:Y:S01]  /*1d20*/  @P4 IMAD.WIDE.U32 R2, R0.reuse, R3, c[0x0][0x248] ;  /* 0x0000920000024625 */ /* 0x040fe200078e0003 */
[----:B------:R-:W-:Y:S02]  /*1d30*/  IADD3 R0, R0, 0x20, RZ ;  /* 0x0000002000007810 */ /* 0x000fe40007ffe0ff */
[----:B------:R-:W-:Y:S01]  /*1d40*/  @P5 MOV R96, 0x10 ;  /* 0x0000001000605802 */ /* 0x000fe20000000f00 */
[----:B-----5:R-:W-:Y:S02]  /*1d50*/  @P4 FFMA.FTZ R52, R88, R101, R52 ;  /* 0x0000006558344223 */ /* 0x020fe40000010034 */
[----:B------:R-:W-:-:S02]  /*1d60*/  @P4 FFMA.FTZ R53, R89, R100, R53 ;  /* 0x0000006459354223 */ /* 0x000fc40000010035 */
[C---:B------:R-:W-:Y:S01]  /*1d70*/  @P5 IMAD.WIDE.U32 R96, R125.reuse, R96, c[0x0][0x258] ;  /* 0x000096007d605625 */ /* 0x040fe200078e0060 */
[----:B------:R-:W-:-:S03]  /*1d80*/  IADD3 R125, R125, 0x20, RZ ;  /* 0x000000207d7d7810 */ /* 0x000fc60007ffe0ff */
[----:B------:R-:W-:Y:S01]  /*1d90*/  @P4 FFMA.FTZ R54, R90, R103, R54 ;  /* 0x000000675a364223 */ /* 0x000fe20000010036 */
[----:B------:R0:W-:Y:S01]  /*1da0*/  @P5 STG.E.128 [R96.64], R92 ;  /* 0x0000005c60005986 */ /* 0x0001e2000c101d04 */
[----:B------:R-:W-:-:S03]  /*1db0*/  @P4 FFMA.FTZ R55, R91, R102, R55 ;  /* 0x000000665b374223 */ /* 0x000fc60000010037 */
[----:B------:R0:W-:Y:S04]  /*1dc0*/  @P4 STG.E.128 [R2.64], R28 ;  /* 0x0000001c02004986 */ /* 0x0001e8000c101d04 */
.L_x_5961:
[----:B------:R-:W-:Y:S05]  /*1dd0*/  BSYNC B1 ;  /* 0x0000000000017941 */ /* 0x000fea0003800000 */
.L_x_5960:
[----:B------:R-:W-:Y:S01]  /*1de0*/  BSSY B1, `(.L_x_5972) ;  /* 0x0000054000017945 */ /* 0x000fe20003800000 */
[----:B------:R-:W-:Y:S05]  /*1df0*/  @!P1 BRA `(.L_x_5973) ;  /* 0x0000052000009947 */ /* 0x000fea0003800000 */
[----:B------:R-:W-:Y:S01]  /*1e00*/  @!P3 ISETP.NE.U32.AND P5, PT, RZ, c[0x0][0x218], PT ;  /* 0x00008600ff00ba0c */ /* 0x000fe20003fa5070 */
[----:B------:R-:W-:Y:S03]  /*1e10*/  BSSY B2, `(.L_x_5974) ;  /* 0x0000006000027945 */ /* 0x000fe60003800000 */
[----:B------:R-:W-:Y:S01]  /*1e20*/  @!P3 ISETP.NE.AND.EX P5, PT, RZ, c[0x0][0x21c], PT, P5 ;  /* 0x00008700ff00ba0c */ /* 0x000fe20003fa5350 */
[----:B------:R-:W-:Y:S07]  /*1e30*/  @!P4 BRA `(.L_x_5975) ;  /* 0x000000300000c947 */ /* 0x000fee0003800000 */
[----:B------:R-:W-:-:S10]  /*1e40*/  HFMA2.MMA R89, -RZ, RZ, 0, 9.5367431640625e-07 ;  /* 0x00000010ff597435 */ /* 0x000fd400000001ff */
[----:B------:R-:W-:-:S06]  /*1e50*/  IMAD.WIDE.U32 R88, R0, R89, c[0x0][0x170] ;  /* 0x00005c0000587625 */ /* 0x000fcc00078e0059 */
[----:B------:R-:W5:Y:S02]  /*1e60*/  LDG.E.128 R88, [R88.64] ;  /* 0x0000000458587981 */ /* 0x000f64000c1e1d00 */
.L_x_5975:
[----:B------:R-:W-:Y:S05]  /*1e70*/  BSYNC B2 ;  /* 0x0000000000027941 */ /* 0x000fea0003800000 */
.L_x_5974:
[----:B------:R-:W-:Y:S01]  /*1e80*/  BSSY B2, `(.L_x_5976) ;  /* 0x0000009000027945 */ /* 0x000fe20003800000 */
        /* <DEDUP_REMOVED lines=8> */
.L_x_5977:
[----:B------:R-:W-:Y:S05]  /*1f10*/  BSYNC B2 ;  /* 0x0000000000027941 */ /* 0x000fea0003800000 */
.L_x_5976:
        /* <DEDUP_REMOVED lines=20> */
.L_x_5979:
[----:B------:R-:W-:Y:S05]  /*2060*/  BSYNC B2 ;  /* 0x0000000000027941 */ /* 0x000fea0003800000 */
.L_x_5978:
        /* <DEDUP_REMOVED lines=9> */
.L_x_5981:
[----:B------:R-:W-:Y:S05]  /*2100*/  BSYNC B2 ;  /* 0x0000000000027941 */ /* 0x000fea0003800000 */
.L_x_5980:
        /* <DEDUP_REMOVED lines=9> */
.L_x_5983:
[----:B------:R-:W-:Y:S05]  /*21a0*/  BSYNC B2 ;  /* 0x0000000000027941 */ /* 0x000fea0003800000 */
.L_x_5982:
        /* <DEDUP_REMOVED lines=23> */
.L_x_5973:
[----:B------:R-:W-:Y:S05]  /*2320*/  BSYNC B1 ;  /* 0x0000000000017941 */ /* 0x000fea0003800000 */
.L_x_5972:
        /* <DEDUP_REMOVED lines=9> */
.L_x_5987:
[----:B------:R-:W-:Y:S05]  /*23c0*/  BSYNC B2 ;  /* 0x0000000000027941 */ /* 0x000fea0003800000 */
.L_x_5986:
        /* <DEDUP_REMOVED lines=9> */
.L_x_5989:
[----:B------:R-:W-:Y:S05]  /*2460*/  BSYNC B2 ;  /* 0x0000000000027941 */ /* 0x000fea0003800000 */
.L_x_5988:
        /* <DEDUP_REMOVED lines=20> */
.L_x_5991:
[----:B------:R-:W-:Y:S05]  /*25b0*/  BSYNC B2 ;  /* 0x0000000000027941 */ /* 0x000fea0003800000 */
.L_x_5990:
        /* <DEDUP_REMOVED lines=9> */
.L_x_5993:
[----:B------:R-:W-:Y:S05]  /*2650*/  BSYNC B2 ;  /* 0x0000000000027941 */ /* 0x000fea0003800000 */
.L_x_5992:
        /* <DEDUP_REMOVED lines=9> */
.L_x_5995:
[----:B------:R-:W-:Y:S05]  /*26f0*/  BSYNC B2 ;  /* 0x0000000000027941 */ /* 0x000fea0003800000 */
.L_x_5994:
        /* <DEDUP_REMOVED lines=23> */
.L_x_5985:
[----:B------:R-:W-:Y:S05]  /*2870*/  BSYNC B1 ;  /* 0x0000000000017941 */ /* 0x000fea0003800000 */
.L_x_5984:
[----:B------:R-:W-:Y:S01]  /*2880*/  ISETP.GE.U32.AND P5, PT, R123, 0x80, PT ;  /* 0x000000807b00780c */ /* 0x000fe20003fa6070 */
[----:B------:R-:W-:-:S12]  /*2890*/  BSSY B1, `(.L_x_5996) ;  /* 0x0000052000017945 */ /* 0x000fd80003800000 */
        /* <DEDUP_REMOVED lines=8> */
.L_x_5999:
[----:B------:R-:W-:Y:S05]  /*2920*/  BSYNC B2 ;  /* 0x0000000000027941 */ /* 0x000fea0003800000 */
.L_x_5998:
[----:B------:R-:W-:Y:S01]  /*2930*/  BSSY B2, `(.L_x_6000) ;  /* 0x0000009000027945 */ /* 0x000fe20003800000 */
        /* <DEDUP_REMOVED lines=8> */
.L_x_6001:
[----:B------:R-:W-:Y:S05]  /*29c0*/  BSYNC B2 ;  /* 0x0000000000027941 */ /* 0x000fea0003800000 */
.L_x_6000:
        /* <DEDUP_REMOVED lines=11> */
[----:B------:R-:W-:Y:S01]  /*2a80*/  ISETP.NE.AND.EX P5, PT, RZ, c[0x0][0x25c], PT, P5 ;  /* 0x00009700ff007a0c */ /* 0x000fe20003fa5350 */
[----:B------:R-:W-:Y:S07]  /*2a90*/  @!P3 BRA `(.L_x_6003) ;  /* 0x000000600000b947 */ /* 0x000fee0003800000 */
[----:B------:R-:W-:Y:S01]  /*2aa0*/  ISETP.NE.U32.AND P6, PT, RZ, c[0x0][0x218], PT ;  /* 0x00008600ff007a0c */ /* 0x000fe20003fc5070 */
[----:B0-----:R-:W-:-:S03]  /*2ab0*/  FFMA.FTZ R2, R132, R98, R99 ;  /* 0x0000006284027223 */ /* 0x001fc60000010063 */
[----:B------:R-:W-:Y:S01]  /*2ac0*/  ISETP.NE.AND.EX P6, PT, RZ, c[0x0][0x21c], PT, P6 ;  /* 0x00008700ff007a0c */ /* 0x000fe20003fc5360 */
[----:B------:R-:W-:-:S04]  /*2ad0*/  FADD.FTZ R3, R151, -R2 ;  /* 0x8000000297037221 */ /* 0x000fc80000010000 */
[----:B------:R-:W-:-:S08]  /*2ae0*/  FMUL.FTZ R102, R4, R3 ;  /* 0x0000000304667220 */ /* 0x000fd00000410000 */
[----:B------:R-:W-:Y:S02]  /*2af0*/  @P6 FADD.FTZ R102, R77, R102 ;  /* 0x000000664d666221 */ /* 0x000fe40000010000 */
.L_x_6003:
[----:B------:R-:W-:Y:S05]  /*2b00*/  BSYNC B2 ;  /* 0x0000000000027941 */ /* 0x000fea0003800000 */
.L_x_6002:
[----:B------:R-:W-:Y:S01]  /*2b10*/  BSSY B2, `(.L_x_6004) ;  /* 0x0000008000027945 */ /* 0x000fe20003800000 */
[----:B------:R-:W-:Y:S05]  /*2b20*/  @!P3 BRA `(.L_x_6005) ;  /* 0x000000600000b947 */ /* 0x000fea0003800000 */
[----:B------:R-:W-:Y:S01]  /*2b30*/  ISETP.NE.U32.AND P6, PT, RZ, c[0x0][0x218], PT ;  /* 0x00008600ff007a0c */ /* 0x000fe20003fc5070 */
[----:B0-----:R-:W-:-:S03]  /*2b40*/  FFMA.FTZ R3, R137, R98, R99 ;  /* 0x0000006289037223 */ /* 0x001fc60000010063 */
[----:B------:R-:W-:Y:S01]  /*2b50*/  ISETP.NE.AND.EX P6, PT, RZ, c[0x0][0x21c], PT, P6 ;  /* 0x00008700ff007a0c */ /* 0x000fe20003fc5360 */
[----:B------:R-:W-:-:S04]  /*2b60*/  FADD.FTZ R3, R146, -R3 ;  /* 0x8000000392037221 */ /* 0x000fc80000010000 */
[----:B------:R-:W-:-:S08]  /*2b70*/  FMUL.FTZ R103, R4, R3 ;  /* 0x0000000304677220 */ /* 0x000fd00000410000 */
[----:B------:R-:W-:Y:S02]  /*2b80*/  @P6 FADD.FTZ R103, R78, R103 ;  /* 0x000000674e676221 */ /* 0x000fe40000010000 */
.L_x_6005:
[----:B------:R-:W-:Y:S05]  /*2b90*/  BSYNC B2 ;  /* 0x0000000000027941 */ /* 0x000fea0003800000 */
.L_x_6004:
[----:B------:R-:W-:Y:S01]  /*2ba0*/  BSSY B2, `(.L_x_6006) ;  /* 0x0000008000027945 */ /* 0x000fe20003800000 */
[----:B------:R-:W-:Y:S05]  /*2bb0*/  @!P3 BRA `(.L_x_6007) ;  /* 0x000000600000b947 */ /* 0x000fea0003800000 */
[----:B------:R-:W-:Y:S01]  /*2bc0*/  ISETP.NE.U32.AND P3, PT, RZ, c[0x0][0x218], PT ;  /* 0x00008600ff007a0c */ /* 0x000fe20003f65070 */
[----:B------:R-:W-:-:S03]  /*2bd0*/  FFMA.FTZ R98, R144, R98, R99 ;  /* 0x0000006290627223 */ /* 0x000fc60000010063 */
[----:B------:R-:W-:Y:S01]  /*2be0*/  ISETP.NE.AND.EX P3, PT, RZ, c[0x0][0x21c], PT, P3 ;  /* 0x00008700ff007a0c */ /* 0x000fe20003f65330 */
[----:B0-----:R-:W-:-:S04]  /*2bf0*/  FADD.FTZ R3, R153, -R98 ;  /* 0x8000006299037221 */ /* 0x001fc80000010000 */
[----:B------:R-:W-:-:S08]  /*2c00*/  FMUL.FTZ R100, R4, R3 ;  /* 0x0000000304647220 */ /* 0x000fd00000410000 */
[----:B------:R-:W-:Y:S02]  /*2c10*/  @P3 FADD.FTZ R100, R79, R100 ;  /* 0x000000644f643221 */ /* 0x000fe40000010000 */
.L_x_6007:
[----:B------:R-:W-:Y:S05]  /*2c20*/  BSYNC B2 ;  /* 0x0000000000027941 */ /* 0x000fea0003800000 */
.L_x_6006:
[----:B------:R-:W-:Y:S01]  /*2c30*/  ISETP.NE.U32.AND P3, PT, RZ, c[0x0][0x258], PT ;  /* 0x00009600ff007a0c */ /* 0x000fe20003f65070 */
[----:B0-----:R-:W-:Y:S01]  /*2c40*/  @P4 IMAD.MOV.U32 R97, RZ, RZ, 0x10 ;  /* 0x00000010ff614424 */ /* 0x001fe200078e00ff */
[----:B------:R-:W-:Y:S02]  /*2c50*/  @P5 MOV R2, 0x10 ;  /* 0x0000001000025802 */ /* 0x000fe40000000f00 */
[----:B------:R-:W-:Y:S01]  /*2c60*/  ISETP.NE.AND.EX P3, PT, RZ, c[0x0][0x25c], PT, P3 ;  /* 0x00009700ff007a0c */ /* 0x000fe20003f65330 */
[----:B------:R-:W-:-:S03]  /*2c70*/  @P4 IMAD.WIDE.U32 R96, R0, R97, c[0x0][0x248] ;  /* 0x0000920000604625 */ /* 0x000fc600078e0061 */
[C---:B------:R-:W-:Y:S01]  /*2c80*/  SEL R92, R101.reuse, R92, P3 ;  /* 0x0000005c655c7207 */ /* 0x040fe20001800000 */
[----:B------:R-:W-:Y:S01]  /*2c90*/  @P4 FMUL.FTZ R101, R101, c[0x0][0x1ec] ;  /* 0x00007b0065654a20 */ /* 0x000fe20000410000 */
[C---:B------:R-:W-:Y:S01]  /*2ca0*/  SEL R93, R102.reuse, R93, P3 ;  /* 0x0000005d665d7207 */ /* 0x040fe20001800000 */
[----:B------:R-:W-:Y:S01]  /*2cb0*/  @P4 FMUL.FTZ R102, R102, c[0x0][0x1ec] ;  /* 0x00007b0066664a20 */ /* 0x000fe20000410000 */
[C---:B------:R-:W-:Y:S01]  /*2cc0*/  SEL R94, R103.reuse, R94, P3 ;  /* 0x0000005e675e7207 */ /* 0x040fe20001800000 */
[----:B------:R-:W-:Y:S01]  /*2cd0*/  @P4 FMUL.FTZ R103, R103, c[0x0][0x1ec] ;  /* 0x00007b0067674a20 */ /* 0x000fe20000410000 */
[C---:B------:R-:W-:Y:S01]  /*2ce0*/  SEL R95, R100.reuse, R95, P3 ;  /* 0x0000005f645f7207 */ /* 0x040fe20001800000 */
[----:B------:R-:W-:Y:S02]  /*2cf0*/  @P4 FMUL.FTZ R100, R100, c[0x0][0x1ec] ;  /* 0x00007b0064644a20 */ /* 0x000fe40000410000 */
[----:B------:R-:W-:-:S04]  /*2d00*/  @P5 IMAD.WIDE.U32 R2, R125, R2, c[0x0][0x258] ;  /* 0x000096007d025625 */ /* 0x000fc800078e0002 */
[----:B------:R-:W-:Y:S01]  /*2d10*/  @P4 FMUL.FTZ R28, R8, R101 ;  /* 0x00000065081c4220 */ /* 0x000fe20000410000 */
[----:B------:R0:W-:Y:S01]  /*2d20*/  @P5 STG.E.128 [R2.64], R92 ;  /* 0x0000005c02005986 */ /* 0x0001e2000c101d04 */
[----:B------:R-:W-:Y:S02]  /*2d30*/  @P4 FMUL.FTZ R29, R7, R102 ;  /* 0x00000066071d4220 */ /* 0x000fe40000410000 */
[----:B------:R-:W-:Y:S02]  /*2d40*/  @P4 FMUL.FTZ R30, R6, R103 ;  /* 0x00000067061e4220 */ /* 0x000fe40000410000 */
[----:B------:R-:W-:Y:S02]  /*2d50*/  @P4 FMUL.FTZ R31, R5, R100 ;  /* 0x00000064051f4220 */ /* 0x000fe40000410000 */
[----:B-----5:R-:W-:Y:S02]  /*2d60*/  @P4 FFMA.FTZ R64, R88, R101, R64 ;  /* 0x0000006558404223 */ /* 0x020fe40000010040 */
[----:B------:R-:W-:Y:S01]  /*2d70*/  @P4 FFMA.FTZ R65, R89, R102, R65 ;  /* 0x0000006659414223 */ /* 0x000fe20000010041 */
[----:B------:R0:W-:Y:S01]  /*2d80*/  @P4 STG.E.128 [R96.64], R28 ;  /* 0x0000001c60004986 */ /* 0x0001e2000c101d04 */
[----:B------:R-:W-:-:S02]  /*2d90*/  @P4 FFMA.FTZ R66, R90, R103, R66 ;  /* 0x000000675a424223 */ /* 0x000fc40000010042 */
[----:B------:R-:W-:Y:S02]  /*2da0*/  @P4 FFMA.FTZ R67, R91, R100, R67 ;  /* 0x000000645b434223 */ /* 0x000fe40000010043 */
.L_x_5997:
[----:B------:R-:W-:Y:S05]  /*2db0*/  BSYNC B1 ;  /* 0x0000000000017941 */ /* 0x000fea0003800000 */
.L_x_5996:
[----:B0-----:R-:W-:-:S04]  /*2dc0*/  MOV R3, c[0x0][0x160] ;  /* 0x0000580000037a02 */ /* 0x001fc80000000f00 */
[----:B------:R-:W-:-:S04]  /*2dd0*/  LEA R122, R3, R122, 0x2 ;  /* 0x0000007a037a7211 */ /* 0x000fc800078e10ff */
[----:B------:R-:W-:-:S13]  /*2de0*/  ISETP.GE.AND P3, PT, R122, c[0x0][0x164], PT ;  /* 0x000059007a007a0c */ /* 0x000fda0003f66270 */
[----:B------:R-:W-:Y:S01]  /*2df0*/  @P3 CALL.REL.NOINC `(.L_x_5939) ;  /* 0x0000001000003944 */ /* 0x000fe20003c00000 */
[----:B------:R-:W-:Y:S05]  /*2e00*/  BRA `(.L_x_6008) ;  /* 0xffffda4000007947 */ /* 0x000fea000383ffff */
.L_x_5939:
[----:B-1----:R-:W-:Y:S05]  /*2e10*/  BSYNC B0 ;  /* 0x0000000000007941 */ /* 0x002fea0003800000 */
.L_x_5938:
        /* <DEDUP_REMOVED lines=148> */
.L_x_6010:
[----:B---3--:R-:W-:Y:S05]  /*3760*/  BSYNC B0 ;  /* 0x0000000000007941 */ /* 0x008fea0003800000 */
.L_x_6009:
        /* <DEDUP_REMOVED lines=16> */
.L_x_6012:
[----:B------:R-:W-:Y:S05]  /*3870*/  BSYNC B0 ;  /* 0x0000000000007941 */ /* 0x000fea0003800000 */
.L_x_6011:
        /* <DEDUP_REMOVED lines=16> */
.L_x_6014:
[----:B------:R-:W-:Y:S05]  /*3980*/  BSYNC B0 ;  /* 0x0000000000007941 */ /* 0x000fea0003800000 */
.L_x_6013:
        /* <DEDUP_REMOVED lines=10> */
.L_x_5958:
[----:B------:R-:W-:Y:S01]  /*3a30*/  HFMA2.MMA R100, -RZ, RZ, 0, 5.9604644775390625e-08 ;  /* 0x00000001ff647435 */ /* 0x000fe200000001ff */
[----:B------:R-:W-:Y:S01]  /*3a40*/  MOV R103, R163 ;  /* 0x000000a300677202 */ /* 0x000fe20000000f00 */
[----:B------:R-:W-:Y:S01]  /*3a50*/  IMAD.MOV.U32 R0, RZ, RZ, 0x1f ;  /* 0x0000001fff007424 */ /* 0x000fe200078e00ff */
[----:B------:R-:W-:Y:S02]  /*3a60*/  MOV R101, 0xffffffff ;  /* 0xffffffff00657802 */ /* 0x000fe40000000f00 */
[----:B------:R-:W-:-:S02]  /*3a70*/  MOV R96, 0x3a90 ;  /* 0x00003a9000607802 */ /* 0x000fc40000000f00 */
[----:B-----5:R-:W-:Y:S05]  /*3a80*/  CALL.REL.NOINC `($__internal_166_$__cuda_sm70_shflsync_bfly_p) ;  /* 0x0000046000007944 */ /* 0x020fea0003c00000 */
[----:B-1----:R-:W-:Y:S01]  /*3a90*/  MOV R2, R101 ;  /* 0x0000006500027202 */ /* 0x002fe20000000f00 */
[----:B0-----:R-:W-:Y:S05]  /*3aa0*/  BRA `(.L_x_6015) ;  /* 0xffffdbe000007947 */ /* 0x001fea000383ffff */
.L_x_5959:
[----:B------:R-:W-:Y:S01]  /*3ab0*/  HFMA2.MMA R100, -RZ, RZ, 0, 5.9604644775390625e-08 ;  /* 0x00000001ff647435 */ /* 0x000fe200000001ff */
[----:B------:R-:W-:-:S02]  /*3ac0*/  MOV R103, R158 ;  /* 0x0000009e00677202 */ /* 0x000fc40000000f00 */
[----:B------:R-:W-:Y:S02]  /*3ad0*/  MOV R0, 0x1f ;  /* 0x0000001f00007802 */ /* 0x000fe40000000f00 */
[----:B------:R-:W-:Y:S02]  /*3ae0*/  MOV R101, 0xffffffff ;  /* 0xffffffff00657802 */ /* 0x000fe40000000f00 */
[----:B------:R-:W-:Y:S02]  /*3af0*/  MOV R96, 0x3b10 ;  /* 0x00003b1000607802 */ /* 0x000fe40000000f00 */
[----:B01---5:R-:W-:Y:S05]  /*3b00*/  CALL.REL.NOINC `($__internal_166_$__cuda_sm70_shflsync_bfly_p) ;  /* 0x000003e000007944 */ /* 0x023fea0003c00000 */
[----:B------:R-:W-:Y:S01]  /*3b10*/  FADD.FTZ R163, R2, R163 ;  /* 0x000000a302a37221 */ /* 0x000fe20000010000 */
[----:B0-----:R-:W-:Y:S01]  /*3b20*/  HFMA2.MMA R100, -RZ, RZ, 0, 1.1920928955078125e-07 ;  /* 0x00000002ff647435 */ /* 0x001fe200000001ff */
[----:B-1----:R-:W-:Y:S01]  /*3b30*/  FADD.FTZ R158, R158, R101 ;  /* 0x000000659e9e7221 */ /* 0x002fe20000010000 */
[----:B------:R-:W-:Y:S02]  /*3b40*/  MOV R0, 0x1f ;  /* 0x0000001f00007802 */ /* 0x000fe40000000f00 */
[----:B------:R-:W-:Y:S02]  /*3b50*/  MOV R101, 0xffffffff ;  /* 0xffffffff00657802 */ /* 0x000fe40000000f00 */
[----:B------:R-:W-:-:S02]  /*3b60*/  MOV R103, R163 ;  /* 0x000000a300677202 */ /* 0x000fc40000000f00 */
[----:B------:R-:W-:Y:S02]  /*3b70*/  MOV R96, 0x3b90 ;  /* 0x00003b9000607802 */ /* 0x000fe40000000f00 */
[----:B------:R-:W-:Y:S05]  /*3b80*/  CALL.REL.NOINC `($__internal_166_$__cuda_sm70_shflsync_bfly_p) ;  /* 0x0000036000007944 */ /* 0x000fea0003c00000 */
[----:B0-----:R-:W-:Y:S01]  /*3b90*/  HFMA2.MMA R100, -RZ, RZ, 0, 1.1920928955078125e-07 ;  /* 0x00000002ff647435 */ /* 0x001fe200000001ff */
[----:B-1----:R-:W-:Y:S01]  /*3ba0*/  IMAD.MOV.U32 R2, RZ, RZ, R101 ;  /* 0x000000ffff027224 */ /* 0x002fe200078e0065 */
[----:B------:R-:W-:Y:S02]  /*3bb0*/  MOV R103, R158 ;  /* 0x0000009e00677202 */ /* 0x000fe40000000f00 */
[----:B------:R-:W-:Y:S02]  /*3bc0*/  MOV R0, 0x1f ;  /* 0x0000001f00007802 */ /* 0x000fe40000000f00 */
[----:B------:R-:W-:Y:S02]  /*3bd0*/  MOV R101, 0xffffffff ;  /* 0xffffffff00657802 */ /* 0x000fe40000000f00 */
[----:B------:R-:W-:Y:S02]  /*3be0*/  MOV R96, 0x3c00 ;  /* 0x00003c0000607802 */ /* 0x000fe40000000f00 */
[----:B------:R-:W-:Y:S05]  /*3bf0*/  CALL.REL.NOINC `($__internal_166_$__cuda_sm70_shflsync_bfly_p) ;  /* 0x000002f000007944 */ /* 0x000fea0003c00000 */
[----:B------:R-:W-:Y:S01]  /*3c00*/  FADD.FTZ R163, R2, R163 ;  /* 0x000000a302a37221 */ /* 0x000fe20000010000 */
[----:B0-----:R-:W-:Y:S01]  /*3c10*/  HFMA2.MMA R100, -RZ, RZ, 0, 2.384185791015625e-07 ;  /* 0x00000004ff647435 */ /* 0x001fe200000001ff */
[----:B-1----:R-:W-:Y:S01]  /*3c20*/  FADD.FTZ R158, R158, R101 ;  /* 0x000000659e9e7221 */ /* 0x002fe20000010000 */
[----:B------:R-:W-:-:S02]  /*3c30*/  MOV R0, 0x1f ;  /* 0x0000001f00007802 */ /* 0x000fc40000000f00 */
[----:B------:R-:W-:Y:S02]  /*3c40*/  MOV R101, 0xffffffff ;  /* 0xffffffff00657802 */ /* 0x000fe40000000f00 */
[----:B------:R-:W-:Y:S02]  /*3c50*/  MOV R103, R163 ;  /* 0x000000a300677202 */ /* 0x000fe40000000f00 */
[----:B------:R-:W-:Y:S02]  /*3c60*/  MOV R96, 0x3c80 ;  /* 0x00003c8000607802 */ /* 0x000fe40000000f00 */
[----:B------:R-:W-:Y:S05]  /*3c70*/  CALL.REL.NOINC `($__internal_166_$__cuda_sm70_shflsync_bfly_p) ;  /* 0x0000027000007944 */ /* 0x000fea0003c00000 */
[----:B0-----:R-:W-:Y:S01]  /*3c80*/  HFMA2.MMA R0, -RZ, RZ, 0, 1.847743988037109375e-06 ;  /* 0x0000001fff007435 */ /* 0x001fe200000001ff */
[----:B-1----:R-:W-:Y:S01]  /*3c90*/  MOV R2, R101 ;  /* 0x0000006500027202 */ /* 0x002fe20000000f00 */
[----:B------:R-:W-:Y:S01]  /*3ca0*/  IMAD.MOV.U32 R100, RZ, RZ, 0x4 ;  /* 0x00000004ff647424 */ /* 0x000fe200078e00ff */
[----:B------:R-:W-:Y:S02]  /*3cb0*/  MOV R103, R158 ;  /* 0x0000009e00677202 */ /* 0x000fe40000000f00 */
[----:B------:R-:W-:Y:S02]  /*3cc0*/  MOV R101, 0xffffffff ;  /* 0xffffffff00657802 */ /* 0x000fe40000000f00 */
[----:B------:R-:W-:-:S02]  /*3cd0*/  MOV R96, 0x3cf0 ;  /* 0x00003cf000607802 */ /* 0x000fc40000000f00 */
[----:B------:R-:W-:Y:S05]  /*3ce0*/  CALL.REL.NOINC `($__internal_166_$__cuda_sm70_shflsync_bfly_p) ;  /* 0x0000020000007944 */ /* 0x000fea0003c00000 */
[----:B------:R-:W-:Y:S01]  /*3cf0*/  FADD.FTZ R163, R2, R163 ;  /* 0x000000a302a37221 */ /* 0x000fe20000010000 */
[----:B0-----:R-:W-:Y:S01]  /*3d00*/  HFMA2.MMA R100, -RZ, RZ, 0, 4.76837158203125e-07 ;  /* 0x00000008ff647435 */ /* 0x001fe200000001ff */
[----:B-1----:R-:W-:Y:S01]  /*3d10*/  FADD.FTZ R98, R158, R101 ;  /* 0x000000659e627221 */ /* 0x002fe20000010000 */
[----:B------:R-:W-:-:S02]  /*3d20*/  MOV R0, 0x1f ;  /* 0x0000001f00007802 */ /* 0x000fc40000000f00 */
[----:B------:R-:W-:Y:S02]  /*3d30*/  MOV R101, 0xffffffff ;  /* 0xffffffff00657802 */ /* 0x000fe40000000f00 */
[----:B------:R-:W-:Y:S02]  /*3d40*/  MOV R103, R163 ;  /* 0x000000a300677202 */ /* 0x000fe40000000f00 */
[----:B------:R-:W-:Y:S02]  /*3d50*/  MOV R96, 0x3d70 ;  /* 0x00003d7000607802 */ /* 0x000fe40000000f00 */
[----:B------:R-:W-:Y:S05]  /*3d60*/  CALL.REL.NOINC `($__internal_166_$__cuda_sm70_shflsync_bfly_p) ;  /* 0x0000018000007944 */ /* 0x000fea0003c00000 */
[----:B0-----:R-:W-:Y:S01]  /*3d70*/  HFMA2.MMA R100, -RZ, RZ, 0, 4.76837158203125e-07 ;  /* 0x00000008ff647435 */ /* 0x001fe200000001ff */
[----:B-1----:R-:W-:Y:S01]  /*3d80*/  MOV R2, R101 ;  /* 0x0000006500027202 */ /* 0x002fe20000000f00 */
[----:B------:R-:W-:Y:S01]  /*3d90*/  IMAD.MOV.U32 R101, RZ, RZ, -0x1 ;  /* 0xffffffffff657424 */ /* 0x000fe200078e00ff */
[----:B------:R-:W-:Y:S02]  /*3da0*/  MOV R103, R98 ;  /* 0x0000006200677202 */ /* 0x000fe40000000f00 */
[----:B------:R-:W-:Y:S02]  /*3db0*/  MOV R0, 0x1f ;  /* 0x0000001f00007802 */ /* 0x000fe40000000f00 */
[----:B------:R-:W-:-:S02]  /*3dc0*/  MOV R96, 0x3de0 ;  /* 0x00003de000607802 */ /* 0x000fc40000000f00 */
[----:B------:R-:W-:Y:S05]  /*3dd0*/  CALL.REL.NOINC `($__internal_166_$__cuda_sm70_shflsync_bfly_p) ;  /* 0x0000011000007944 */ /* 0x000fea0003c00000 */
[----:B------:R-:W-:Y:S01]  /*3de0*/  FADD.FTZ R2, R2, R163 ;  /* 0x000000a302027221 */ /* 0x000fe20000010000 */
[----:B0-----:R-:W-:Y:S01]  /*3df0*/  HFMA2.MMA R100, -RZ, RZ, 0, 9.5367431640625e-07 ;  /* 0x00000010ff647435 */ /* 0x001fe200000001ff */
[----:B-1----:R-:W-:Y:S01]  /*3e00*/  FADD.FTZ R98, R98, R101 ;  /* 0x0000006562627221 */ /* 0x002fe20000010000 */
[----:B------:R-:W-:-:S02]  /*3e10*/  MOV R0, 0x1f ;  /* 0x0000001f00007802 */ /* 0x000fc40000000f00 */
[----:B------:R-:W-:Y:S02]  /*3e20*/  MOV R101, 0xffffffff ;  /* 0xffffffff00657802 */ /* 0x000fe40000000f00 */
[----:B------:R-:W-:Y:S02]  /*3e30*/  MOV R103, R2 ;  /* 0x0000000200677202 */ /* 0x000fe40000000f00 */
[----:B------:R-:W-:Y:S02]  /*3e40*/  MOV R96, 0x3e60 ;  /* 0x00003e6000607802 */ /* 0x000fe40000000f00 */
[----:B------:R-:W-:Y:S05]  /*3e50*/  CALL.REL.NOINC `($__internal_166_$__cuda_sm70_shflsync_bfly_p) ;  /* 0x0000009000007944 */ /* 0x000fea0003c00000 */
[----:B0-----:R-:W-:Y:S01]  /*3e60*/  HFMA2.MMA R100, -RZ, RZ, 0, 9.5367431640625e-07 ;  /* 0x00000010ff647435 */ /* 0x001fe200000001ff */
[----:B-1----:R-:W-:Y:S02]  /*3e70*/  MOV R99, R101 ;  /* 0x0000006500637202 */ /* 0x002fe40000000f00 */
[----:B------:R-:W-:Y:S02]  /*3e80*/  MOV R103, R98 ;  /* 0x0000006200677202 */ /* 0x000fe40000000f00 */
[----:B------:R-:W-:Y:S02]  /*3e90*/  MOV R0, 0x1f ;  /* 0x0000001f00007802 */ /* 0x000fe40000000f00 */
[----:B------:R-:W-:-:S02]  /*3ea0*/  MOV R101, 0xffffffff ;  /* 0xffffffff00657802 */ /* 0x000fc40000000f00 */
[----:B------:R-:W-:Y:S02]  /*3eb0*/  MOV R96, 0x3ed0 ;  /* 0x00003ed000607802 */ /* 0x000fe40000000f00 */
[----:B------:R-:W-:Y:S05]  /*3ec0*/  CALL.REL.NOINC `($__internal_166_$__cuda_sm70_shflsync_bfly_p) ;  /* 0x0000002000007944 */ /* 0x000fea0003c00000 */
[----:B-1----:R-:W-:Y:S01]  /*3ed0*/  MOV R97, R101 ;  /* 0x0000006500617202 */ /* 0x002fe20000000f00 */
[----:B0-----:R-:W-:Y:S05]  /*3ee0*/  BRA `(.L_x_6016) ;  /* 0xffffd8c000007947 */ /* 0x001fea000383ffff */
        .weak           $__internal_166_$__cuda_sm70_shflsync_bfly_p
        .type           $__internal_166_$__cuda_sm70_shflsync_bfly_p,@function
        .size           $__internal_166_$__cuda_sm70_shflsync_bfly_p,(.L_x_7344 - $__internal_166_$__cuda_sm70_shflsync_bfly_p)
$__internal_166_$__cuda_sm70_shflsync_bfly_p:
[----:B------:R-:W-:Y:S01]  /*3ef0*/  HFMA2.MMA R97, -RZ, RZ, 0, 0 ;  /* 0x00000000ff617435 */ /* 0x000fe200000001ff */
[----:B------:R-:W-:Y:S04]  /*3f00*/  WARPSYNC R101 ;  /* 0x0000006500007348 */ /* 0x000fe80003800000 */
[----:B------:R0:W1:Y:S01]  /*3f10*/  SHFL.BFLY PT, R101, R103, R100, R0 ;  /* 0x0c00006467657389 */ /* 0x00006200000e0000 */
[----:B------:R-:W-:Y:S05]  /*3f20*/  RET.REL.NODEC R96 `(_ZN10layer_norm13ln_bwd_kernelINS_13Kernel_traitsI6__halfffffjLj512ELj1ELj4ELj1ELj16ENS_18Kernel_traits_baseILj512ES2_ffffjLj128EEEEELb0ELb1ELb1ELb0EEEvNS_9BwdParamsE) ;  /* 0xffffc0d060007950 */ /* 0x000fea0003c3ffff */
.L_x_6017:
        /* <DEDUP_REMOVED lines=13> */
.L_x_7344:


//--------------------- .text._ZN10layer_norm13ln_bwd_kernelINS_13Kernel_traitsI6__halfffffjLj512ELj1ELj4ELj1ELj16ENS_18Kernel_traits_baseILj512ES2_ffffjLj128EEEEELb0ELb1ELb1ELb1EEEvNS_9BwdParamsE --------------------------
	.section	.text._ZN10layer_norm13ln_bwd_kernelINS_13Kernel_traitsI6__halfffffjLj512ELj1ELj4ELj1ELj16ENS_18Kernel_traits_baseILj512ES2_ffffjLj128EEEEELb0ELb1ELb1ELb1EEEvNS_9BwdParamsE,"ax",@progbits
	.sectioninfo	@"SHI_REGISTERS=168"
	.align	128
        .global         _ZN10layer_norm13ln_bwd_kernelINS_13Kernel_traitsI6__halfffffjLj512ELj1ELj4ELj1ELj16ENS_18Kernel_traits_baseILj512ES2_ffffjLj128EEEEELb0ELb1ELb1ELb1EEEvNS_9BwdParamsE
        .type           _ZN10layer_norm13ln_bwd_kernelINS_13Kernel_traitsI6__halfffffjLj512ELj1ELj4ELj1ELj16ENS_18Kernel_traits_baseILj512ES2_ffffjLj128EEEEELb0ELb1ELb1ELb1EEEvNS_9BwdParamsE,@function
        .size           _ZN10layer_norm13ln_bwd_kernelINS_13Kernel_traitsI6__halfffffjLj512ELj1ELj4ELj1ELj16ENS_18Kernel_traits_baseILj512ES2_ffffjLj128EEEEELb0ELb1ELb1ELb1EEEvNS_9BwdParamsE,(.L_x_7345 - _ZN10layer_norm13ln_bwd_kernelINS_13Kernel_traitsI6__halfffffjLj512ELj1ELj4ELj1ELj16ENS_18Kernel_traits_baseILj512ES2_ffffjLj128EEEEELb0ELb1ELb1ELb1EEEvNS_9BwdParamsE)
        .other          _ZN10layer_norm13ln_bwd_kernelINS_13Kernel_traitsI6__halfffffjLj512ELj1ELj4ELj1ELj16ENS_18Kernel_traits_baseILj512ES2_ffffjLj128EEEEELb0ELb1ELb1ELb1EEEvNS_9BwdParamsE,@"STO_CUDA_ENTRY STV_DEFAULT"
_ZN10layer_norm13ln_bwd_kernelINS_13Kernel_traitsI6__halfffffjLj512ELj1ELj4ELj1ELj16ENS_18Kernel_traits_baseILj512ES2_ffffjLj128EEEEELb0ELb1ELb1ELb1EEEvNS_9BwdParamsE:
.text._ZN10layer_norm13ln_bwd_kernelINS_13Kernel_traitsI6__halfffffjLj512ELj1ELj4ELj1ELj16ENS_18Kernel_traits_baseILj512ES2_ffffjLj128EEEEELb0ELb1ELb1ELb1EEEvNS_9BwdParamsE:
        /* <DEDUP_REMOVED lines=34> */
.L_x_6019:
[----:B------:R-:W-:-:S04]  /*0220*/  SHF.L.U32 R0, R147, 0x3, RZ ;  /* 0x0000000393007819 */ /* 0x000fc800000006ff */
[----:B------:R-:W-:-:S04]  /*0230*/  LOP3.LUT R0, R0, 0xf8, RZ, 0xc0, !PT ;  /* 0x000000f800007812 */ /* 0x000fc800078ec0ff */
[----:B------:R-:W-:-:S04]  /*0240*/  IADD3 R2, P0, R0, c[0x0][0x1b0], RZ ;  /* 0x00006c0000027a10 */ /* 0x000fc80007f1e0ff */
[----:B------:R-:W-:Y:S02]  /*0250*/  IADD3.X R3, RZ, c[0x0][0x1b4], RZ, P0, !PT ;  /* 0x00006d00ff037a10 */ /* 0x000fe400007fe4ff */
[----:B------:R-:W-:-:S03]  /*0260*/  IADD3 R4, P0, R0, c[0x0][0x1c8], RZ ;  /* 0x0000720000047a10 */ /* 0x000fc60007f1e0ff */
[----:B------:R-:W2:Y:S01]  /*0270*/  LDG.E.64 R6, [R2.64] ;  /* 0x0000000402067981 */ /* 0x000ea2000c1e1b00 */
[----:B------:R-:W-:-:S03]  /*0280*/  IADD3.X R5, RZ, c[0x0][0x1cc], RZ, P0, !PT ;  /* 0x00007300ff057a10 */ /* 0x000fc600007fe4ff */
[----:B------:R-:W3:Y:S04]  /*0290*/  LDG.E.64 R8, [R2.64+0x100] ;  /* 0x0001000402087981 */ /* 0x000ee8000c1e1b00 */
[----:B------:R-:W4:Y:S04]  /*02a0*/  LDG.E.64 R10, [R2.64+0x200] ;  /* 0x00020004020a7981 */ /* 0x000f28000c1e1b00 */
[----:B------:R-:W5:Y:S04]  /*02b0*/  LDG.E.64 R22, [R2.64+0x300] ;  /* 0x0003000402167981 */ /* 0x000f68000c1e1b00 */
[----:B------:R-:W5:Y:S04]  /*02c0*/  LDG.E.64 R16, [R4.64] ;  /* 0x0000000404107981 */ /* 0x000f68000c1e1b00 */
[----:B------:R-:W5:Y:S04]  /*02d0*/  LDG.E.64 R18, [R4.64+0x100] ;  /* 0x0001000404127981 */ /* 0x000f68000c1e1b00 */
[----:B------:R-:W5:Y:S04]  /*02e0*/  LDG.E.64 R20, [R4.64+0x200] ;  /* 0x0002000404147981 */ /* 0x000f68000c1e1b00 */
[----:B------:R0:W5:Y:S01]  /*02f0*/  LDG.E.64 R24, [R4.64+0x300] ;  /* 0x0003000404187981 */ /* 0x000162000c1e1b00 */
        /* <DEDUP_REMOVED lines=46> */
[----:B0-----:R-:W-:Y:S01]  /*05e0*/  SHF.R.U32.HI R5, RZ, 0x10, R21 ;  /* 0x00000010ff057819 */ /* 0x001fe20000011615 */
        /* <DEDUP_REMOVED lines=8> */
[----:B------:R-:W-:Y:S01]  /*0670*/  CS2R R18, SRZ ;  /* 0x0000000000127805 */ /* 0x000fe2000001ff00 */
[----:B------:R-:W-:Y:S01]  /*0680*/  CS2R R16, SRZ ;  /* 0x0000000000107805 */ /* 0x000fe2000001ff00 */
        /* <DEDUP_REMOVED lines=15> */
[----:B-1----:R-:W-:Y:S02]  /*0780*/  HADD2.F32 R3, -RZ, R3.H0_H0 ;  /* 0x20000003ff037230 */ /* 0x002fe40000004100 */
.L_x_6058:
[----:B------:R-:W-:-:S10]  /*0790*/  HFMA2.MMA R164, -RZ, RZ, 0, 2.384185791015625e-07 ;  /* 0x00000004ffa47435 */ /* 0x000fd400000001ff */
[----:B------:R-:W-:-:S05]  /*07a0*/  IMAD.WIDE R92, R146, R164, c[0x0][0x1d8] ;  /* 0x00007600925c7625 */ /* 0x000fca00078e02a4 */
[----:B------:R0:W2:Y:S01]  /*07b0*/  LDG.E R165, [R92.64] ;  /* 0x000000045ca57981 */ /* 0x0000a2000c1e1900 */
[----:B------:R-:W-:-:S05]  /*07c0*/  IMAD.WIDE R94, R146, R164, c[0x0][0x1a8] ;  /* 0x00006a00925e7625 */ /* 0x000fca00078e02a4 */
[----:B------:R1:W5:Y:S01]  /*07d0*/  LDG.E R2, [R94.64] ;  /* 0x000000045e027981 */ /* 0x000362000c1e1900 */
[----:B0-----:R-:W-:-:S05]  /*07e0*/  IMAD.WIDE R92, R146, R164, c[0x0][0x1d0] ;  /* 0x00007400925c7625 */ /* 0x001fca00078e02a4 */
[----:B------:R1:W5:Y:S01]  /*07f0*/  LDG.E R151, [R92.64] ;  /* 0x000000045c977981 */ /* 0x000362000c1e1900 */
[----:B------:R-:W-:-:S05]  /*0800*/  IMAD R0, R146, c[0x0][0x168], RZ ;  /* 0x00005a0092007a24 */ /* 0x000fca00078e02ff */
[----:B------:R-:W-:-:S04]  /*0810*/  SHF.R.S32.HI R123, RZ, 0x1f, R0 ;  /* 0x0000001fff7b7819 */ /* 0x000fc80000011400 */
[----:B------:R-:W-:Y:S02]  /*0820*/  LEA.HI R150, R123, R0, RZ, 0x2 ;  /* 0x000000007b967211 */ /* 0x000fe400078f10ff */
[----:B------:R-:W-:-:S04]  /*0830*/  LOP3.LUT R123, R147, 0x1f, RZ, 0xc0, !PT ;  /* 0x0000001f937b7812 */ /* 0x000fc800078ec0ff */
[----:B------:R-:W-:Y:S02]  /*0840*/  LEA.HI.SX32 R150, R150, R123, 0x1e ;  /* 0x0000007b96967211 */ /* 0x000fe400078ff2ff */
[----:B------:R-:W-:Y:S02]  /*0850*/  MOV R120, 0x10 ;  /* 0x0000001000787802 */ /* 0x000fe40000000f00 */
[C---:B------:R-:W-:Y:S02]  /*0860*/  IADD3 R149, R150.reuse, 0x20, RZ ;  /* 0x0000002096957810 */ /* 0x040fe40007ffe0ff */
[C---:B------:R-:W-:Y:S02]  /*0870*/  IADD3 R148, R150.reuse, 0x40, RZ ;  /* 0x0000004096947810 */ /* 0x040fe40007ffe0ff */
[C---:B------:R-:W-:Y:S01]  /*0880*/  IADD3 R0, R150.reuse, 0x60, RZ ;  /* 0x0000006096007810 */ /* 0x040fe20007ffe0ff */
[----:B------:R-:W-:Y:S01]  /*0890*/  BSSY B1, `(.L_x_6021) ;  /* 0x00000a3000017945 */ /* 0x000fe20003800000 */
[----:B------:R-:W-:-:S04]  /*08a0*/  IMAD.WIDE.U32 R162, R150, R120, c[0x0][0x218] ;  /* 0x0000860096a27625 */ /* 0x000fc800078e0078 */
[----:B------:R-:W-:-:S04]  /*08b0*/  IMAD.WIDE.U32 R160, R149, R120, c[0x0][0x218] ;  /* 0x0000860095a07625 */ /* 0x000fc800078e0078 */
[----:B------:R-:W-:-:S04]  /*08c0*/  IMAD.WIDE.U32 R158, R148, R120, c[0x0][0x218] ;  /* 0x00008600949e7625 */ /* 0x000fc800078e0078 */
        /* <DEDUP_REMOVED lines=13> */
.L_x_6022:
[----:B-1----:R-:W-:Y:S01]  /*09a0*/  IADD3 R165, R165, -0x1, RZ ;  /* 0xffffffffa5a57810 */ /* 0x002fe20007ffe0ff */
[----:B------:R-:W-:-:S04]  /*09b0*/  IMAD.WIDE R152, R146, R164, c[0x0][0x1a0] ;  /* 0x0000680092987625 */ /* 0x000fc800078e02a4 */
[----:B------:R-:W-:Y:S02]  /*09c0*/  IMAD R165, R165, c[0x0][0x168], RZ ;  /* 0x00005a00a5a57a24 */ /* 0x000fe400078e02ff */
[-C--:B------:R-:W-:Y:S01]  /*09d0*/  IMAD.WIDE.U32 R92, R150, R120.reuse, c[0x0][0x188] ;  /* 0x00006200965c7625 */ /* 0x080fe200078e0078 */
[----:B------:R-:W2:Y:S02]  /*09e0*/  LDG.E R152, [R152.64] ;  /* 0x0000000498987981 */ /* 0x000ea4000c1e1900 */
[----:B------:R-:W-:Y:S01]  /*09f0*/  SHF.R.S32.HI R102, RZ, 0x1f, R165 ;  /* 0x0000001fff667819 */ /* 0x000fe200000114a5 */
[-C--:B------:R-:W-:Y:S02]  /*0a00*/  IMAD.WIDE.U32 R96, R149, R120.reuse, c[0x0][0x188] ;  /* 0x0000620095607625 */ /* 0x080fe400078e0078 */
[----:B------:R-:W3:Y:S01]  /*0a10*/  LDG.E.128 R92, [R92.64] ;  /* 0x000000045c5c7981 */ /* 0x000ee2000c1e1d00 */
[----:B------:R-:W-:Y:S01]  /*0a20*/  LEA.HI R106, R102, R165, RZ, 0x2 ;  /* 0x000000a5666a7211 */ /* 0x000fe200078f10ff */
[----:B------:R-:W-:-:S02]  /*0a30*/  IMAD.WIDE.U32 R100, R148, R120, c[0x0][0x188] ;  /* 0x0000620094647625 */ /* 0x000fc400078e0078 */
[----:B------:R-:W4:Y:S01]  /*0a40*/  LDG.E.128 R96, [R96.64] ;  /* 0x0000000460607981 */ /* 0x000f22000c1e1d00 */
[----:B------:R-:W-:Y:S01]  /*0a50*/  LEA.HI.SX32 R123, R106, R123, 0x1e ;  /* 0x0000007b6a7b7211 */ /* 0x000fe200078ff2ff */
[-C--:B------:R-:W-:Y:S02]  /*0a60*/  IMAD.WIDE.U32 R104, R0, R120.reuse, c[0x0][0x188] ;  /* 0x0000620000687625 */ /* 0x080fe400078e0078 */
[----:B------:R-:W4:Y:S02]  /*0a70*/  LDG.E.128 R100, [R100.64] ;  /* 0x0000000464647981 */ /* 0x000f24000c1e1d00 */
[CC--:B------:R-:W-:Y:S01]  /*0a80*/  IMAD.WIDE.U32 R108, R123.reuse, R120.reuse, c[0x0][0x208] ;  /* 0x000082007b6c7625 */ /* 0x0c0fe200078e0078 */
[----:B------:R-:W-:Y:S01]  /*0a90*/  IADD3 R113, R123, 0x20, RZ ;  /* 0x000000207b717810 */ /* 0x000fe20007ffe0ff */
[----:B------:R-:W4:Y:S04]  /*0aa0*/  LDG.E.128 R104, [R104.64] ;  /* 0x0000000468687981 */ /* 0x000f28000c1e1d00 */
[----:B------:R-:W4:Y:S01]  /*0ab0*/  LDG.E.128 R108, [R108.64] ;  /* 0x000000046c6c7981 */ /* 0x000f22000c1e1d00 */
[----:B------:R-:W-:Y:S01]  /*0ac0*/  IMAD.WIDE.U32 R112, R113, R120, c[0x0][0x208] ;  /* 0x0000820071707625 */ /* 0x000fe200078e0078 */
[----:B------:R-:W-:-:S05]  /*0ad0*/  IADD3 R117, R123, 0x40, RZ ;  /* 0x000000407b757810 */ /* 0x000fca0007ffe0ff */
[----:B------:R-:W4:Y:S01]  /*0ae0*/  LDG.E.128 R112, [R112.64] ;  /* 0x0000000470707981 */ /* 0x000f22000c1e1d00 */
[----:B------:R-:W-:-:S06]  /*0af0*/  IMAD.WIDE.U32 R116, R117, R120, c[0x0][0x208] ;  /* 0x0000820075747625 */ /* 0x000fcc00078e0078 */
[----:B------:R-:W4:Y:S01]  /*0b00*/  LDG.E.128 R116, [R116.64] ;  /* 0x0000000474747981 */ /* 0x000f22000c1e1d00 */
[----:B------:R-:W-:-:S05]  /*0b10*/  IADD3 R121, R123, 0x60, RZ ;  /* 0x000000607b797810 */ /* 0x000fca0007ffe0ff */
[----:B------:R-:W-:-:S06]  /*0b20*/  IMAD.WIDE.U32 R120, R121, R120, c[0x0][0x208] ;  /* 0x0000820079787625 */ /* 0x000fcc00078e0078 */
[----:B------:R-:W4:Y:S01]  /*0b30*/  LDG.E.128 R120, [R120.64] ;  /* 0x0000000478787981 */ /* 0x000f22000c1e1d00 */
[----:B------:R-:W-:-:S04]  /*0b40*/  ISETP.NE.U32.AND P0, PT, RZ, c[0x0][0x218], PT ;  /* 0x00008600ff007a0c */ /* 0x000fc80003f05070 */
[----:B------:R-:W-:-:S13]  /*0b50*/  ISETP.NE.AND.EX P0, PT, RZ, c[0x0][0x21c], PT, P0 ;  /* 0x00008700ff007a0c */ /* 0x000fda0003f05300 */
[----:B------:R0:W5:Y:S04]  /*0b60*/  @P0 LDG.E.128 R64, [R162.64] ;  /* 0x00000004a2400981 */ /* 0x000168000c1e1d00 */
[----:B------:R1:W5:Y:S04]  /*0b70*/  @P0 LDG.E.128 R68, [R160.64] ;  /* 0x00000004a0440981 */ /* 0x000368000c1e1d00 */
[----:B------:R0:W5:Y:S04]  /*0b80*/  @P0 LDG.E.128 R72, [R158.64] ;  /* 0x000000049e480981 */ /* 0x000168000c1e1d00 */
[----:B------:R2:W5:Y:S01]  /*0b90*/  @P0 LDG.E.128 R76, [R136.64] ;  /* 0x00000004884c0981 */ /* 0x000562000c1e1d00 */
[----:B------:R-:W-:-:S04]  /*0ba0*/  ISETP.NE.AND P0, PT, R127, RZ, PT ;  /* 0x000000ff7f00720c */ /* 0x000fc80003f05270 */
[----:B--2---:R-:W-:-:S05]  /*0bb0*/  FSEL R137, R152, RZ, !P0 ;  /* 0x000000ff98897208 */ /* 0x004fca0004000000 */
[C---:B---3--:R-:W-:Y:S02]  /*0bc0*/  FADD.FTZ R152, -R137.reuse, R92 ;  /* 0x0000005c89987221 */ /* 0x048fe40000010100 */
[C---:B------:R-:W-:Y:S02]  /*0bd0*/  FADD.FTZ R156, -R137.reuse, R94 ;  /* 0x0000005e899c7221 */ /* 0x040fe40000010100 */
[C---:B----4-:R-:W-:Y:S02]  /*0be0*/  FADD.FTZ R94, -R137.reuse, R99 ;  /* 0x00000063895e7221 */ /* 0x050fe40000010100 */
[C---:B------:R-:W-:Y:S02]  /*0bf0*/  FADD.FTZ R154, -R137.reuse, R93 ;  /* 0x0000005d899a7221 */ /* 0x040fe40000010100 */
[----:B-----5:R-:W-:Y:S02]  /*0c00*/  FMUL.FTZ R99, R2, R152 ;  /* 0x0000009802637220 */ /* 0x020fe40000410000 */
[----:B------:R-:W-:-:S02]  /*0c10*/  FADD.FTZ R92, -R137, R98 ;  /* 0x00000062895c7221 */ /* 0x000fc40000010100 */
[----:B------:R-:W-:Y:S02]  /*0c20*/  FMUL.FTZ R98, R2, R154 ;  /* 0x0000009a02627220 */ /* 0x000fe40000410000 */
[----:B0-----:R-:W-:Y:S02]  /*0c30*/  FADD.FTZ R163, -R137, R97 ;  /* 0x0000006189a37221 */ /* 0x001fe40000010100 */
[----:B------:R-:W-:Y:S02]  /*0c40*/  FFMA.FTZ R16, R108, R99, R16 ;  /* 0x000000636c107223 */ /* 0x000fe40000010010 */
[----:B------:R-:W-:Y:S02]  /*0c50*/  FADD.FTZ R32, R32, R108 ;  /* 0x0000006c20207221 */ /* 0x000fe40000010000 */
[----:B------:R-:W-:Y:S02]  /*0c60*/  FMUL.FTZ R108, R145, R108 ;  /* 0x0000006c916c7220 */ /* 0x000fe40000410000 */
[----:B------:R-:W-:-:S02]  /*0c70*/  FADD.FTZ R157, -R137, R101 ;  /* 0x00000065899d7221 */ /* 0x000fc40000010100 */
[C---:B------:R-:W-:Y:S02]  /*0c80*/  FADD.FTZ R164, -R137.reuse, R95 ;  /* 0x0000005f89a47221 */ /* 0x040fe40000010100 */
[----:B------:R-:W-:Y:S02]  /*0c90*/  FADD.FTZ R155, -R137, R100 ;  /* 0x00000064899b7221 */ /* 0x000fe40000010100 */
[C---:B------:R-:W-:Y:S02]  /*0ca0*/  FMUL.FTZ R97, R2.reuse, R156 ;  /* 0x0000009c02617220 */ /* 0x040fe40000410000 */
[----:B------:R-:W-:Y:S02]  /*0cb0*/  FFMA.FTZ R17, R109, R98, R17 ;  /* 0x000000626d117223 */ /* 0x000fe40000010011 */
[----:B------:R-:W-:Y:S02]  /*0cc0*/  FADD.FTZ R33, R33, R109 ;  /* 0x0000006d21217221 */ /* 0x000fe40000010000 */
[----:B------:R-:W-:-:S02]  /*0cd0*/  FMUL.FTZ R101, R2, R92 ;  /* 0x0000005c02657220 */ /* 0x000fc40000410000 */
[----:B------:R-:W-:Y:S02]  /*0ce0*/  FMUL.FTZ R109, R126, R109 ;  /* 0x0000006d7e6d7220 */ /* 0x000fe40000410000 */
[----:B------:R-:W-:Y:S02]  /*0cf0*/  FMUL.FTZ R100, R2, R94 ;  /* 0x0000005e02647220 */ /* 0x000fe40000410000 */
[----:B------:R-:W-:Y:S02]  /*0d00*/  FADD.FTZ R92, RZ, R108 ;  /* 0x0000006cff5c7221 */ /* 0x000fe40000010000 */
[C---:B------:R-:W-:Y:S02]  /*0d10*/  FADD.FTZ R165, -R137.reuse, R96 ;  /* 0x0000006089a57221 */ /* 0x040fe40000010100 */
[C---:B------:R-:W-:Y:S02]  /*0d20*/  FADD.FTZ R159, -R137.reuse, R102 ;  /* 0x00000066899f7221 */ /* 0x040fe40000010100 */
[----:B-1----:R-:W-:-:S02]  /*0d30*/  FADD.FTZ R161, -R137, R103 ;  /* 0x0000006789a17221 */ /* 0x002fc40000010100 */
[C---:B------:R-:W-:Y:S02]  /*0d40*/  FADD.FTZ R93, -R137.reuse, R104 ;  /* 0x00000068895d7221 */ /* 0x040fe40000010100 */
[C---:B------:R-:W-:Y:S02]  /*0d50*/  FADD.FTZ R153, -R137.reuse, R105 ;  /* 0x0000006989997221 */ /* 0x040fe40000010100 */
[----:B------:R-:W-:Y:S02]  /*0d60*/  FADD.FTZ R95, -R137, R106 ;  /* 0x0000006a895f7221 */ /* 0x000fe40000010100 */
[----:B------:R-:W-:Y:S02]  /*0d70*/  FFMA.FTZ R94, R99, R108, RZ ;  /* 0x0000006c635e7223 */ /* 0x000fe400000100ff */
        /* <DEDUP_REMOVED lines=43> */
[----:B------:R-:W-:-:S02]  /*1030*/  FFMA.FTZ R25, R117, R106, R25 ;  /* 0x0000006a75197223 */ /* 0x000fc40000010019 */
[----:B------:R-:W-:Y:S02]  /*1040*/  FADD.FTZ R57, R57, R117 ;  /* 0x0000007539397221 */ /* 0x000fe40000010000 */
[----:B------:R-:W-:Y:S02]  /*1050*/  FADD.FTZ R92, R93, R116 ;  /* 0x000000745d5c7221 */ /* 0x000fe40000010000 */
[----:B------:R-:W-:Y:S02]  /*1060*/  FMUL.FTZ R117, R14, R117 ;  /* 0x000000750e757220 */ /* 0x000fe40000410000 */
        /* <DEDUP_REMOVED lines=37> */
.L_x_6023:
[----:B------:R-:W-:Y:S05]  /*12c0*/  BSYNC B1 ;  /* 0x0000000000017941 */ /* 0x000fea0003800000 */
.L_x_6021:
[----:B------:R-:W-:Y:S05]  /*12d0*/  BRA.DIV ~URZ, `(.L_x_6024) ;  /* 0x00001e127f007947 */ /* 0x000fea000b800000 */
[----:B0-----:R0:W1:Y:S02]  /*12e0*/  SHFL.BFLY PT, R159, R94, 0x1, 0x1f ;  /* 0x0c201f005e9f7f89 */ /* 0x00106400000e0000 */
.L_x_6059:
        /* <DEDUP_REMOVED lines=18> */
.L_x_6060:
[----:B-----5:R-:W-:Y:S01]  /*1410*/  ISETP.GE.AND P5, PT, R151, 0x1, PT ;  /* 0x000000019700780c */ /* 0x020fe20003fa6270 */
[----:B------:R-:W-:-:S12]  /*1420*/  HFMA2.MMA R136, -RZ, RZ, 0, 0 ;  /* 0x00000000ff887435 */ /* 0x000fd800000001ff */
[----:B------:R-:W-:Y:S02]  /*1430*/  @P5 IADD3 R151, R151, -0x1, RZ ;  /* 0xffffffff97975810 */ /* 0x000fe40007ffe0ff */
[----:B------:R-:W-:-:S03]  /*1440*/  @P5 LOP3.LUT R93, R147, 0x1f, RZ, 0xc0, !PT ;  /* 0x0000001f935d5812 */ /* 0x000fc600078ec0ff */
[----:B------:R-:W-:-:S05]  /*1450*/  @P5 IMAD R151, R151, c[0x0][0x168], RZ ;  /* 0x00005a0097975a24 */ /* 0x000fca00078e02ff */
[----:B------:R-:W-:-:S04]  /*1460*/  @P5 SHF.R.S32.HI R92, RZ, 0x1f, R151 ;  /* 0x0000001fff5c5819 */ /* 0x000fc80000011497 */
[----:B------:R-:W-:-:S04]  /*1470*/  @P5 LEA.HI R92, R92, R151, RZ, 0x2 ;  /* 0x000000975c5c5211 */ /* 0x000fc800078f10ff */
[----:B------:R-:W-:Y:S02]  /*1480*/  @P5 LEA.HI.SX32 R136, R92, R93, 0x1e ;  /* 0x0000005d5c885211 */ /* 0x000fe400078ff2ff */
[----:B------:R-:W-:-:S05]  /*1490*/  @P5 MOV R93, 0x10 ;  /* 0x00000010005d5802 */ /* 0x000fca0000000f00 */
[----:B------:R-:W-:-:S05]  /*14a0*/  @P5 IMAD.WIDE.U32 R92, R136, R93, c[0x0][0x170] ;  /* 0x00005c00885c5625 */ /* 0x000fca00078e005d */
[----:B------:R3:W5:Y:S01]  /*14b0*/  @P5 LDG.E.128 R80, [R92.64] ;  /* 0x000000045c505981 */ /* 0x000762000c1e1d00 */
[----:B--2---:R-:W-:Y:S01]  /*14c0*/  FADD.FTZ R95, R95, R94 ;  /* 0x0000005e5f5f7221 */ /* 0x004fe20000010000 */
[----:B------:R-:W-:Y:S01]  /*14d0*/  @!P6 ISETP.NE.U32.AND P3, PT, RZ, c[0x0][0x218], PT ;  /* 0x00008600ff00ea0c */ /* 0x000fe20003f65070 */
[----:B01----:R-:W-:Y:S01]  /*14e0*/  FADD.FTZ R120, R159, R120 ;  /* 0x000000789f787221 */ /* 0x003fe20000010000 */
[----:B------:R-:W-:Y:S01]  /*14f0*/  ISETP.NE.AND P1, PT, R127, RZ, PT ;  /* 0x000000ff7f00720c */ /* 0x000fe20003f25270 */
[----:B------:R-:W-:Y:S01]  /*1500*/  FMUL.FTZ R95, R95, c[0x0][0x1e0] ;  /* 0x000078005f5f7a20 */ /* 0x000fe20000410000 */
[----:B------:R-:W-:Y:S01]  /*1510*/  ISETP.NE.U32.AND P2, PT, RZ, c[0x0][0x258], PT ;  /* 0x00009600ff007a0c */ /* 0x000fe20003f45070 */
[----:B------:R-:W-:Y:S01]  /*1520*/  BSSY B1, `(.L_x_6026) ;  /* 0x0000010000017945 */ /* 0x000fe20003800000 */
[----:B------:R-:W-:Y:S01]  /*1530*/  @!P6 ISETP.NE.AND.EX P3, PT, RZ, c[0x0][0x21c], PT, P3 ;  /* 0x00008700ff00ea0c */ /* 0x000fe20003f65330 */
[----:B------:R-:W-:Y:S01]  /*1540*/  FMUL.FTZ R120, R120, c[0x0][0x1e0] ;  /* 0x0000780078787a20 */ /* 0x000fe20000410000 */
[----:B------:R-:W-:-:S02]  /*1550*/  FSEL R123, R95, RZ, !P1 ;  /* 0x000000ff5f7b7208 */ /* 0x000fc40004800000 */
[----:B------:R-:W-:Y:S02]  /*1560*/  ISETP.NE.U32.AND P4, PT, RZ, c[0x0][0x258], PT ;  /* 0x00009600ff007a0c */ /* 0x000fe40003f85070 */
[----:B------:R-:W-:Y:S02]  /*1570*/  @!P6 ISETP.NE.U32.AND P0, PT, RZ, c[0x0][0x218], PT ;  /* 0x00008600ff00ea0c */ /* 0x000fe40003f05070 */
[----:B------:R-:W-:Y:S02]  /*1580*/  @!P6 ISETP.NE.U32.AND P1, PT, RZ, c[0x0][0x218], PT ;  /* 0x00008600ff00ea0c */ /* 0x000fe40003f25070 */
[----:B------:R-:W-:Y:S02]  /*1590*/  ISETP.NE.AND.EX P2, PT, RZ, c[0x0][0x25c], PT, P2 ;  /* 0x00009700ff007a0c */ /* 0x000fe40003f45320 */
[----:B------:R-:W-:Y:S01]  /*15a0*/  @!P6 FSEL R137, R64, RZ, P3 ;  /* 0x000000ff4089e208 */ /* 0x000fe20001800000 */
[----:B------:R-:W-:Y:S05]  /*15b0*/  @!P6 BRA `(.L_x_6027) ;  /* 0x000000600000e947 */ /* 0x000fea0003800000 */
[----:B---3--:R-:W-:Y:S01]  /*15c0*/  ISETP.NE.U32.AND P3, PT, RZ, c[0x0][0x218], PT ;  /* 0x00008600ff007a0c */ /* 0x008fe20003f65070 */
[----:B------:R-:W-:-:S03]  /*15d0*/  FFMA.FTZ R93, R99, R120, R123 ;  /* 0x00000078635d7223 */ /* 0x000fc6000001007b */
[----:B------:R-:W-:Y:S01]  /*15e0*/  ISETP.NE.AND.EX P3, PT, RZ, c[0x0][0x21c], PT, P3 ;  /* 0x00008700ff007a0c */ /* 0x000fe20003f65330 */
[----:B------:R-:W-:-:S04]  /*15f0*/  FADD.FTZ R93, R108, -R93 ;  /* 0x8000005d6c5d7221 */ /* 0x000fc80000010000 */
[----:B------:R-:W-:-:S08]  /*1600*/  FMUL.FTZ R137, R2, R93 ;  /* 0x0000005d02897220 */ /* 0x000fd00000410000 */
[----:B------:R-:W-:Y:S02]  /*1610*/  @P3 FADD.FTZ R137, R64, R137 ;  /* 0x0000008940893221 */ /* 0x000fe40000010000 */
.L_x_6027:
[----:B---3--:R-:W-:Y:S05]  /*1620*/  BSYNC B1 ;  /* 0x0000000000017941 */ /* 0x008fea0003800000 */
.L_x_6026:
[----:B------:R-:W-:Y:S01]  /*1630*/  @!P6 ISETP.NE.U32.AND P3, PT, RZ, c[0x0][0x218], PT ;  /* 0x00008600ff00ea0c */ /* 0x000fe20003f65070 */
[----:B------:R-:W-:Y:S01]  /*1640*/  BSSY B1, `(.L_x_6028) ;  /* 0x000000f000017945 */ /* 0x000fe20003800000 */
[----:B------:R-:W-:Y:S02]  /*1650*/  @P2 MOV R151, 0x10 ;  /* 0x0000001000972802 */ /* 0x000fe40000000f00 */
[----:B------:R-:W-:Y:S02]  /*1660*/  @!P6 ISETP.NE.AND.EX P3, PT, RZ, c[0x0][0x21c], PT, P3 ;  /* 0x00008700ff00ea0c */ /* 0x000fe40003f65330 */
[----:B------:R-:W-:Y:S01]  /*1670*/  ISETP.NE.AND.EX P4, PT, RZ, c[0x0][0x25c], PT, P4 ;  /* 0x00009700ff007a0c */ /* 0x000fe20003f85340 */
[----:B------:R-:W-:Y:S01]  /*1680*/  @P2 IMAD.WIDE.U32 R150, R150, R151, c[0x0][0x258] ;  /* 0x0000960096962625 */ /* 0x000fe200078e0097 */
[----:B------:R-:W-:Y:S02]  /*1690*/  @!P6 ISETP.NE.AND.EX P0, PT, RZ, c[0x0][0x21c], PT, P0 ;  /* 0x00008700ff00ea0c */ /* 0x000fe40003f05300 */
[----:B------:R-:W-:-:S02]  /*16a0*/  @!P6 ISETP.NE.AND.EX P1, PT, RZ, c[0x0][0x21c], PT, P1 ;  /* 0x00008700ff00ea0c */ /* 0x000fc40003f25310 */
        /* <DEDUP_REMOVED lines=8> */
.L_x_6029:
[----:B------:R-:W-:Y:S05]  /*1730*/  BSYNC B1 ;  /* 0x0000000000017941 */ /* 0x000fea0003800000 */
.L_x_6028:
        /* <DEDUP_REMOVED lines=9> */
.L_x_6031:
[----:B------:R-:W-:Y:S05]  /*17d0*/  BSYNC B1 ;  /* 0x0000000000017941 */ /* 0x000fea0003800000 */
.L_x_6030:
        /* <DEDUP_REMOVED lines=9> */
.L_x_6033:
[----:B------:R-:W-:Y:S05]  /*1870*/  BSYNC B1 ;  /* 0x0000000000017941 */ /* 0x000fea0003800000 */
.L_x_6032:
[C---:B------:R-:W-:Y:S01]  /*1880*/  SEL R92, R137.reuse, R84, P4 ;  /* 0x00000054895c7207 */ /* 0x040fe20002000000 */
[----:B------:R-:W-:Y:S01]  /*1890*/  @P5 FMUL.FTZ R137, R137, c[0x0][0x1ec] ;  /* 0x00007b0089895a20 */ /* 0x000fe20000410000 */
[C---:B------:R-:W-:Y:S01]  /*18a0*/  SEL R93, R158.reuse, R85, P4 ;  /* 0x000000559e5d7207 */ /* 0x040fe20002000000 */
[----:B------:R-:W-:Y:S01]  /*18b0*/  @P5 FMUL.FTZ R158, R158, c[0x0][0x1ec] ;  /* 0x00007b009e9e5a20 */ /* 0x000fe20000410000 */
[C---:B------:R-:W-:Y:S01]  /*18c0*/  SEL R94, R159.reuse, R86, P4 ;  /* 0x000000569f5e7207 */ /* 0x040fe20002000000 */
[----:B------:R-:W-:Y:S01]  /*18d0*/  @P5 FMUL.FTZ R159, R159, c[0x0][0x1ec] ;  /* 0x00007b009f9f5a20 */ /* 0x000fe20000410000 */
[C---:B------:R-:W-:Y:S01]  /*18e0*/  SEL R95, R160.reuse, R87, P4 ;  /* 0x00000057a05f7207 */ /* 0x040fe20002000000 */
[----:B------:R-:W-:Y:S01]  /*18f0*/  @P5 FMUL.FTZ R160, R160, c[0x0][0x1ec] ;  /* 0x00007b00a0a05a20 */ /* 0x000fe20000410000 */
[----:B------:R-:W-:Y:S01]  /*1900*/  @P5 MOV R161, 0x10 ;  /* 0x0000001000a15802 */ /* 0x000fe20000000f00 */
[----:B------:R-:W-:Y:S02]  /*1910*/  @P5 FMUL.FTZ R88, R135, R137 ;  /* 0x0000008987585220 */ /* 0x000fe40000410000 */
[----:B------:R0:W-:Y:S01]  /*1920*/  @P2 STG.E.128 [R150.64], R92 ;  /* 0x0000005c96002986 */ /* 0x0001e2000c101d04 */
[----:B------:R-:W-:-:S02]  /*1930*/  @P5 FMUL.FTZ R89, R10, R158 ;  /* 0x0000009e0a595220 */ /* 0x000fc40000410000 */
[----:B------:R-:W-:Y:S02]  /*1940*/  @P5 FMUL.FTZ R90, R134, R159 ;  /* 0x0000009f865a5220 */ /* 0x000fe40000410000 */
[----:B------:R-:W-:Y:S02]  /*1950*/  @P5 FMUL.FTZ R91, R9, R160 ;  /* 0x000000a0095b5220 */ /* 0x000fe40000410000 */
[----:B-----5:R-:W-:Y:S01]  /*1960*/  @P5 FFMA.FTZ R48, R80, R137, R48 ;  /* 0x0000008950305223 */ /* 0x020fe20000010030 */
[----:B------:R-:W-:Y:S01]  /*1970*/  IADD3 R137, R136, 0x20, RZ ;  /* 0x0000002088897810 */ /* 0x000fe20007ffe0ff */
[----:B------:R-:W-:Y:S02]  /*1980*/  @P5 FFMA.FTZ R49, R81, R158, R49 ;  /* 0x0000009e51315223 */ /* 0x000fe40000010031 */
[----:B------:R-:W-:Y:S02]  /*1990*/  @P5 FFMA.FTZ R50, R82, R159, R50 ;  /* 0x0000009f52325223 */ /* 0x000fe40000010032 */
[----:B------:R-:W-:-:S02]  /*19a0*/  @P5 FFMA.FTZ R51, R83, R160, R51 ;  /* 0x000000a053335223 */ /* 0x000fc40000010033 */
[----:B0-----:R-:W-:Y:S01]  /*19b0*/  @P5 IMAD.WIDE.U32 R92, R136, R161, c[0x0][0x248] ;  /* 0x00009200885c5625 */ /* 0x001fe200078e00a1 */
[----:B------:R-:W-:-:S04]  /*19c0*/  @P5 MOV R94, 0x10 ;  /* 0x00000010005e5802 */ /* 0x000fc80000000f00 */
[----:B------:R0:W-:Y:S02]  /*19d0*/  @P5 STG.E.128 [R92.64], R88 ;  /* 0x000000585c005986 */ /* 0x0001e4000c101d04 */
[----:B0-----:R-:W-:-:S05]  /*19e0*/  @P5 IMAD.WIDE.U32 R92, R137, R94, c[0x0][0x170] ;  /* 0x00005c00895c5625 */ /* 0x001fca00078e005e */
[----:B------:R0:W5:Y:S01]  /*19f0*/  @P5 LDG.E.128 R80, [R92.64] ;  /* 0x000000045c505981 */ /* 0x000162000c1e1d00 */
[----:B------:R-:W-:Y:S01]  /*1a00*/  @!P6 ISETP.NE.U32.AND P1, PT, RZ, c[0x0][0x218], PT ;  /* 0x00008600ff00ea0c */ /* 0x000fe20003f25070 */
[----:B------:R-:W-:Y:S01]  /*1a10*/  BSSY B1, `(.L_x_6034) ;  /* 0x000000c000017945 */ /* 0x000fe20003800000 */
[----:B------:R-:W-:Y:S02]  /*1a20*/  @!P6 ISETP.NE.U32.AND P3, PT, RZ, c[0x0][0x218], PT ;  /* 0x00008600ff00ea0c */ /* 0x000fe40003f65070 */
[----:B------:R-:W-:Y:S02]  /*1a30*/  @!P6 ISETP.NE.AND.EX P1, PT, RZ, c[0x0][0x21c], PT, P1 ;  /* 0x00008700ff00ea0c */ /* 0x000fe40003f25310 */
[----:B------:R-:W-:Y:S02]  /*1a40*/  @!P6 ISETP.NE.U32.AND P0, PT, RZ, c[0x0][0x218], PT ;  /* 0x00008600ff00ea0c */ /* 0x000fe40003f05070 */
[----:B------:R-:W-:Y:S01]  /*1a50*/  @!P6 FSEL R159, R68, RZ, P1 ;  /* 0x000000ff449fe208 */ /* 0x000fe20000800000 */
[----:B------:R-:W-:Y:S05]  /*1a60*/  @!P6 BRA `(.L_x_6035) ;  /* 0x000000600000e947 */ /* 0x000fea0003800000 */
[----:B0-----:R-:W-:Y:S01]  /*1a70*/  ISETP.NE.U32.AND P1, PT, RZ, c[0x0][0x218], PT ;  /* 0x00008600ff007a0c */ /* 0x001fe20003f25070 */
[----:B------:R-:W-:-:S03]  /*1a80*/  FFMA.FTZ R93, R103, R120, R123 ;  /* 0x00000078675d7223 */ /* 0x000fc6000001007b */
[----:B------:R-:W-:Y:S01]  /*1a90*/  ISETP.NE.AND.EX P1, PT, RZ, c[0x0][0x21c], PT, P1 ;  /* 0x00008700ff007a0c */ /* 0x000fe20003f25310 */
[----:B------:R-:W-:-:S04]  /*1aa0*/  FADD.FTZ R93, R112, -R93 ;  /* 0x8000005d705d7221 */ /* 0x000fc80000010000 */
[----:B------:R-:W-:-:S08]  /*1ab0*/  FMUL.FTZ R159, R2, R93 ;  /* 0x0000005d029f7220 */ /* 0x000fd00000410000 */
[----:B------:R-:W-:Y:S02]  /*1ac0*/  @P1 FADD.FTZ R159, R68, R159 ;  /* 0x0000009f449f1221 */ /* 0x000fe40000010000 */
.L_x_6035:
[----:B0-----:R-:W-:Y:S05]  /*1ad0*/  BSYNC B1 ;  /* 0x0000000000017941 */ /* 0x001fea0003800000 */
.L_x_6034:
[----:B------:R-:W-:Y:S01]  /*1ae0*/  @!P6 ISETP.NE.U32.AND P1, PT, RZ, c[0x0][0x218], PT ;  /* 0x00008600ff00ea0c */ /* 0x000fe20003f25070 */
[----:B------:R-:W-:Y:S01]  /*1af0*/  BSSY B1, `(.L_x_6036) ;  /* 0x000000e000017945 */ /* 0x000fe20003800000 */
[----:B------:R-:W-:Y:S02]  /*1b00*/  @P2 MOV R150, 0x10 ;  /* 0x0000001000962802 */ /* 0x000fe40000000f00 */
        /* <DEDUP_REMOVED lines=12> */
.L_x_6037:
[----:B------:R-:W-:Y:S05]  /*1bd0*/  BSYNC B1 ;  /* 0x0000000000017941 */ /* 0x000fea0003800000 */
.L_x_6036:
        /* <DEDUP_REMOVED lines=9> */
.L_x_6039:
[----:B------:R-:W-:Y:S05]  /*1c70*/  BSYNC B1 ;  /* 0x0000000000017941 */ /* 0x000fea0003800000 */
.L_x_6038:
        /* <DEDUP_REMOVED lines=9> */
.L_x_6041:
[----:B------:R-:W-:Y:S05]  /*1d10*/  BSYNC B1 ;  /* 0x0000000000017941 */ /* 0x000fea0003800000 */
.L_x_6040:
        /* <DEDUP_REMOVED lines=14> */
[----:B-----5:R-:W-:Y:S02]  /*1e00*/  @P5 FFMA.FTZ R44, R80, R159, R44 ;  /* 0x0000009f502c5223 */ /* 0x020fe4000001002c */
[----:B------:R-:W-:Y:S02]  /*1e10*/  @P5 FFMA.FTZ R45, R81, R158, R45 ;  /* 0x0000009e512d5223 */ /* 0x000fe4000001002d */
[----:B------:R-:W-:Y:S02]  /*1e20*/  @P5 FFMA.FTZ R46, R82, R149, R46 ;  /* 0x00000095522e5223 */ /* 0x000fe4000001002e */
[----:B------:R-:W-:-:S02]  /*1e30*/  @P5 FFMA.FTZ R47, R83, R160, R47 ;  /* 0x000000a0532f5223 */ /* 0x000fc4000001002f */
[----:B0-----:R-:W-:Y:S01]  /*1e40*/  @P5 IMAD.WIDE.U32 R92, R137, R162, c[0x0][0x248] ;  /* 0x00009200895c5625 */ /* 0x001fe200078e00a2 */
[----:B------:R-:W-:Y:S02]  /*1e50*/  @P5 MOV R94, 0x10 ;  /* 0x00000010005e5802 */ /* 0x000fe40000000f00 */
[----:B------:R-:W-:Y:S02]  /*1e60*/  IADD3 R137, R136, 0x40, RZ ;  /* 0x0000004088897810 */ /* 0x000fe40007ffe0ff */
[----:B------:R0:W-:Y:S03]  /*1e70*/  @P5 STG.E.128 [R92.64], R88 ;  /* 0x000000585c005986 */ /* 0x0001e6000c101d04 */
        /* <DEDUP_REMOVED lines=15> */
.L_x_6043:
[----:B0-----:R-:W-:Y:S05]  /*1f70*/  BSYNC B1 ;  /* 0x0000000000017941 */ /* 0x001fea0003800000 */
.L_x_6042:
        /* <DEDUP_REMOVED lines=15> */
.L_x_6045:
[----:B------:R-:W-:Y:S05]  /*2070*/  BSYNC B1 ;  /* 0x0000000000017941 */ /* 0x000fea0003800000 */
.L_x_6044:
        /* <DEDUP_REMOVED lines=9> */
.L_x_6047:
[----:B------:R-:W-:Y:S05]  /*2110*/  BSYNC B1 ;  /* 0x0000000000017941 */ /* 0x000fea0003800000 */
.L_x_6046:
        /* <DEDUP_REMOVED lines=9> */
.L_x_6049:
[----:B------:R-:W-:Y:S05]  /*21b0*/  BSYNC B1 ;  /* 0x0000000000017941 */ /* 0x000fea0003800000 */
.L_x_6048:
        /* <DEDUP_REMOVED lines=9> */
[----:B------:R-:W-:Y:S01]  /*2250*/  @P5 FMUL.FTZ R88, R131, R151 ;  /* 0x0000009783585220 */ /* 0x000fe20000410000 */
[----:B------:R-:W-:Y:S01]  /*2260*/  IADD3 R136, R136, 0x60, RZ ;  /* 0x0000006088887810 */ /* 0x000fe20007ffe0ff */
        /* <DEDUP_REMOVED lines=26> */
.L_x_6051:
[----:B0-----:R-:W-:Y:S05]  /*2410*/  BSYNC B1 ;  /* 0x0000000000017941 */ /* 0x001fea0003800000 */
.L_x_6050:
[----:B------:R-:W-:Y:S01]  /*2420*/  @!P6 ISETP.NE.U32.AND P1, PT, RZ, c[0x0][0x218], PT ;  /* 0x00008600ff00ea0c */ /* 0x000fe20003f25070 */
[----:B------:R-:W-:Y:S01]  /*2430*/  BSSY B1, `(.L_x_6052) ;  /* 0x0000010000017945 */ /* 0x000fe20003800000 */
[C---:B------:R-:W-:Y:S01]  /*2440*/  SEL R84, R95.reuse, R84, P4 ;  /* 0x000000545f547207 */ /* 0x040fe20002000000 */
[----:B------:R-:W-:Y:S01]  /*2450*/  @P5 FMUL.FTZ R95, R95, c[0x0][0x1ec] ;  /* 0x00007b005f5f5a20 */ /* 0x000fe20000410000 */
[----:B------:R-:W-:Y:S02]  /*2460*/  @!P6 ISETP.NE.AND.EX P1, PT, RZ, c[0x0][0x21c], PT, P1 ;  /* 0x00008700ff00ea0c */ /* 0x000fe40003f25310 */
[----:B------:R-:W-:Y:S01]  /*2470*/  @!P6 ISETP.NE.AND.EX P3, PT, RZ, c[0x0][0x21c], PT, P3 ;  /* 0x00008700ff00ea0c */ /* 0x000fe20003f65330 */
[-C--:B------:R-:W-:Y:S01]  /*2480*/  @P5 FMUL.FTZ R88, R129, R95.reuse ;  /* 0x0000005f81585220 */ /* 0x080fe20000410000 */
[----:B------:R-:W-:Y:S01]  /*2490*/  @!P6 ISETP.NE.AND.EX P0, PT, RZ, c[0x0][0x21c], PT, P0 ;  /* 0x00008700ff00ea0c */ /* 0x000fe20003f05300 */
[----:B-----5:R-:W-:Y:S01]  /*24a0*/  @P5 FFMA.FTZ R36, R80, R95, R36 ;  /* 0x0000005f50245223 */ /* 0x020fe20000010024 */
        /* <DEDUP_REMOVED lines=8> */
.L_x_6053:
[----:B------:R-:W-:Y:S05]  /*2530*/  BSYNC B1 ;  /* 0x0000000000017941 */ /* 0x000fea0003800000 */
.L_x_6052:
[----:B------:R-:W-:Y:S01]  /*2540*/  BSSY B1, `(.L_x_6054) ;  /* 0x000000b000017945 */ /* 0x000fe20003800000 */
[C---:B------:R-:W-:Y:S01]  /*2550*/  SEL R85, R92.reuse, R85, P4 ;  /* 0x000000555c557207 */ /* 0x040fe20002000000 */
        /* <DEDUP_REMOVED lines=9> */
.L_x_6055:
[----:B------:R-:W-:Y:S05]  /*25f0*/  BSYNC B1 ;  /* 0x0000000000017941 */ /* 0x000fea0003800000 */
.L_x_6054:
[C---:B------:R-:W-:Y:S01]  /*2600*/  SEL R86, R93.reuse, R86, P4 ;  /* 0x000000565d567207 */ /* 0x040fe20002000000 */
[----:B------:R-:W-:Y:S01]  /*2610*/  @P5 FMUL.FTZ R93, R93, c[0x0][0x1ec] ;  /* 0x00007b005d5d5a20 */ /* 0x000fe20000410000 */
[----:B------:R-:W-:Y:S01]  /*2620*/  BSSY B1, `(.L_x_6056) ;  /* 0x000000d000017945 */ /* 0x000fe20003800000 */
[-C--:B------:R-:W-:Y:S02]  /*2630*/  @P5 FMUL.FTZ R89, R4, R92.reuse ;  /* 0x0000005c04595220 */ /* 0x080fe40000410000 */
[----:B------:R-:W-:Y:S01]  /*2640*/  @P5 FFMA.FTZ R37, R81, R92, R37 ;  /* 0x0000005c51255223 */ /* 0x000fe20000010025 */
[----:B------:R-:W-:Y:S01]  /*2650*/  @!P6 FSEL R92, R79, RZ, P0 ;  /* 0x000000ff4f5ce208 */ /* 0x000fe20000000000 */
[-C--:B------:R-:W-:Y:S02]  /*2660*/  @P5 FMUL.FTZ R90, R128, R93.reuse ;  /* 0x0000005d805a5220 */ /* 0x080fe40000410000 */
[----:B------:R-:W-:Y:S01]  /*2670*/  @P5 FFMA.FTZ R38, R82, R93, R38 ;  /* 0x0000005d52265223 */ /* 0x000fe20000010026 */
[----:B------:R-:W-:Y:S05]  /*2680*/  @!P6 BRA `(.L_x_6057) ;  /* 0x000000600000e947 */ /* 0x000fea0003800000 */
[----:B------:R-:W-:Y:S01]  /*2690*/  ISETP.NE.U32.AND P0, PT, RZ, c[0x0][0x218], PT ;  /* 0x00008600ff007a0c */ /* 0x000fe20003f05070 */
[----:B------:R-:W-:-:S03]  /*26a0*/  FFMA.FTZ R120, R119, R120, R123 ;  /* 0x0000007877787223 */ /* 0x000fc6000001007b */
[----:B------:R-:W-:Y:S01]  /*26b0*/  ISETP.NE.AND.EX P0, PT, RZ, c[0x0][0x21c], PT, P0 ;  /* 0x00008700ff007a0c */ /* 0x000fe20003f05300 */
[----:B------:R-:W-:-:S04]  /*26c0*/  FADD.FTZ R93, R157, -R120 ;  /* 0x800000789d5d7221 */ /* 0x000fc80000010000 */
[----:B------:R-:W-:-:S08]  /*26d0*/  FMUL.FTZ R92, R2, R93 ;  /* 0x0000005d025c7220 */ /* 0x000fd00000410000 */
[----:B------:R-:W-:Y:S02]  /*26e0*/  @P0 FADD.FTZ R92, R79, R92 ;  /* 0x0000005c4f5c0221 */ /* 0x000fe40000010000 */
.L_x_6057:
[----:B------:R-:W-:Y:S05]  /*26f0*/  BSYNC B1 ;  /* 0x0000000000017941 */ /* 0x000fea0003800000 */
.L_x_6056:
[----:B------:R-:W-:Y:S01]  /*2700*/  @P2 MOV R95, 0x10 ;  /* 0x00000010005f2802 */ /* 0x000fe20000000f00 */
[C---:B------:R-:W-:Y:S01]  /*2710*/  @P5 FMUL.FTZ R2, R92.reuse, c[0x0][0x1ec] ;  /* 0x00007b005c025a20 */ /* 0x040fe20000410000 */
[----:B------:R-:W-:Y:S02]  /*2720*/  @P5 MOV R93, 0x10 ;  /* 0x00000010005d5802 */ /* 0x000fe40000000f00 */
[----:B------:R-:W-:Y:S01]  /*2730*/  SEL R87, R92, R87, P4 ;  /* 0x000000575c577207 */ /* 0x000fe20002000000 */
[----:B------:R-:W-:Y:S01]  /*2740*/  @P2 IMAD.WIDE.U32 R94, R0, R95, c[0x0][0x258] ;  /* 0x00009600005e2625 */ /* 0x000fe200078e005f */
[----:B------:R-:W-:-:S03]  /*2750*/  MOV R123, c[0x0][0x160] ;  /* 0x00005800007b7a02 */ /* 0x000fc60000000f00 */
[----:B------:R-:W-:Y:S01]  /*2760*/  @P5 IMAD.WIDE.U32 R92, R136, R93, c[0x0][0x248] ;  /* 0x00009200885c5625 */ /* 0x000fe200078e005d */
[----:B------:R0:W-:Y:S01]  /*2770*/  @P2 STG.E.128 [R94.64], R84 ;  /* 0x000000545e002986 */ /* 0x0001e2000c101d04 */
[----:B------:R-:W-:Y:S02]  /*2780*/  LEA R146, R123, R146, 0x2 ;  /* 0x000000927b927211 */ /* 0x000fe400078e10ff */
[-C--:B------:R-:W-:Y:S02]  /*2790*/  @P5 FMUL.FTZ R91, R3, R2.reuse ;  /* 0x00000002035b5220 */ /* 0x080fe40000410000 */
[----:B------:R-:W-:Y:S01]  /*27a0*/  ISETP.GE.AND P0, PT, R146, c[0x0][0x164], PT ;  /* 0x0000590092007a0c */ /* 0x000fe20003f06270 */
[----:B------:R-:W-:Y:S02]  /*27b0*/  @P5 FFMA.FTZ R39, R83, R2, R39 ;  /* 0x0000000253275223 */ /* 0x000fe40000010027 */
[----:B------:R0:W-:Y:S10]  /*27c0*/  @P5 STG.E.128 [R92.64], R88 ;  /* 0x000000585c005986 */ /* 0x0001f4000c101d04 */
[----:B0-----:R-:W-:Y:S01]  /*27d0*/  @P0 CALL.REL.NOINC `(.L_x_6020) ;  /* 0x0000001000000944 */ /* 0x001fe20003c00000 */
[----:B------:R-:W-:Y:S05]  /*27e0*/  BRA `(.L_x_6058) ;  /* 0xffffdfa000007947 */ /* 0x000fea000383ffff */
.L_x_6020:
[----:B------:R-:W-:Y:S05]  /*27f0*/  BSYNC B0 ;  /* 0x0000000000007941 */ /* 0x000fea0003800000 */
.L_x_6018:
[----:B------:R-:W-:Y:S01]  /*2800*/  SHF.R.U32.HI R0, RZ, 0x5, R147 ;  /* 0x00000005ff007819 */ /* 0x000fe20000011693 */
[----:B------:R-:W-:Y:S01]  /*2810*/  WARPSYNC 0xffffffff ;  /* 0xffffffff00007948 */ /* 0x000fe20003800000 */
[----:B------:R-:W-:-:S02]  /*2820*/  LOP3.LUT R2, R147, 0x1f, RZ, 0xc0, !PT ;  /* 0x0000001f93027812 */ /* 0x000fc400078ec0ff */
[----:B------:R-:W-:-:S04]  /*2830*/  SHF.L.U32 R3, R0, 0x7, RZ ;  /* 0x0000000700037819 */ /* 0x000fc800000006ff */
[----:B------:R-:W-:-:S05]  /*2840*/  LOP3.LUT R0, R3, 0xffffff80, R2, 0xe2, !PT ;  /* 0xffffff8003007812 */ /* 0x000fca00078ee202 */
[----:B------:R-:W-:Y:S04]  /*2850*/  STS.128 [R0.X16], R32 ;  /* 0x0000002000007388 */ /* 0x000fe8000000cc00 */
[----:B------:R-:W-:Y:S04]  /*2860*/  STS.128 [R0.X16+0x200], R60 ;  /* 0x0002003c00007388 */ /* 0x000fe8000000cc00 */
[----:B------:R-:W-:Y:S04]  /*2870*/  STS.128 [R0.X16+0x400], R56 ;  /* 0x0004003800007388 */ /* 0x000fe8000000cc00 */
[----:B------:R0:W-:Y:S04]  /*2880*/  STS.128 [R0.X16+0x600], R52 ;  /* 0x0006003400007388 */ /* 0x0001e8000000cc00 */
        /* <DEDUP_REMOVED lines=24> */
[----:B-----5:R-:W-:-:S03]  /*2a10*/  FADD.FTZ R3, R3, R6 ;  /* 0x0000000603037221 */ /* 0x020fc60000010000 */
[----:B------:R-:W-:Y:S01]  /*2a20*/  BAR.SYNC.DEFER_BLOCKING 0x0 ;  /* 0x0000000000007b1d */ /* 0x000fe20000010000 */
[----:B------:R-:W-:Y:S02]  /*2a30*/  FADD.FTZ R4, R4, R9 ;  /* 0x0000000904047221 */ /* 0x000fe40000010000 */
[----:B------:R-:W-:Y:S02]  /*2a40*/  FADD.FTZ R5, R5, R8 ;  /* 0x0000000805057221 */ /* 0x000fe40000010000 */
[----:B------:R-:W-:Y:S02]  /*2a50*/  FADD.FTZ R2, R2, R11 ;  /* 0x0000000b02027221 */ /* 0x000fe40000010000 */
[----:B------:R-:W-:Y:S02]  /*2a60*/  FADD.FTZ R3, R3, R10 ;  /* 0x0000000a03037221 */ /* 0x000fe40000010000 */
[----:B------:R-:W-:Y:S02]  /*2a70*/  FADD.FTZ R4, R4, R13 ;  /* 0x0000000d04047221 */ /* 0x000fe40000010000 */
[----:B-1----:R-:W-:Y:S01]  /*2a80*/  FADD.FTZ R5, R5, R12 ;  /* 0x0000000c05057221 */ /* 0x002fe20000010000 */
[----:B------:R1:W-:Y:S01]  /*2a90*/  STS.128 [R0.X16], R16 ;  /* 0x0000001000007388 */ /* 0x0003e2000000cc00 */
[----:B--2---:R-:W-:-:S03]  /*2aa0*/  FADD.FTZ R15, R2, R15 ;  /* 0x0000000f020f7221 */ /* 0x004fc60000010000 */
[----:B------:R-:W-:Y:S01]  /*2ab0*/  STS.128 [R0.X16+0x200], R20 ;  /* 0x0002001400007388 */ /* 0x000fe2000000cc00 */
[----:B---3--:R-:W-:-:S03]  /*2ac0*/  FADD.FTZ R9, R3, R14 ;  /* 0x0000000e03097221 */ /* 0x008fc60000010000 */
[----:B------:R-:W-:Y:S01]  /*2ad0*/  STS.128 [R0.X16+0x400], R24 ;  /* 0x0004001800007388 */ /* 0x000fe2000000cc00 */
[----:B----4-:R-:W-:-:S03]  /*2ae0*/  FADD.FTZ R33, R4, R33 ;  /* 0x0000002104217221 */ /* 0x010fc60000010000 */
[----:B------:R2:W-:Y:S01]  /*2af0*/  STS.128 [R0.X16+0x600], R28 ;  /* 0x0006001c00007388 */ /* 0x0005e2000000cc00 */
[----:B0-----:R-:W-:-:S03]  /*2b00*/  FADD.FTZ R11, R5, R32 ;  /* 0x00000020050b7221 */ /* 0x001fc60000010000 */
[----:B------:R-:W-:Y:S01]  /*2b10*/  BAR.SYNC.DEFER_BLOCKING 0x0 ;  /* 0x0000000000007b1d */ /* 0x000fe20000010000 */
[----:B-1----:R-:W-:-:S04]  /*2b20*/  IADD3 R17, P0, R52, R147, RZ ;  /* 0x0000009334117210 */ /* 0x002fc80007f1e0ff */
[----:B--2---:R-:W-:-:S04]  /*2b30*/  IADD3.X R28, RZ, RZ, RZ, P0, !PT ;  /* 0x000000ffff1c7210 */ /* 0x004fc800007fe4ff */
        /* <DEDUP_REMOVED lines=11> */
[----:B------:R-:W-:Y:S01]  /*2bf0*/  LDS R4, [R147.X4+0x1400] ;  /* 0x0014000093047984 */ /* 0x000fe20000004800 */
[----:B0-----:R-:W-:-:S03]  /*2c00*/  FADD.FTZ R34, RZ, R34 ;  /* 0x00000022ff227221 */ /* 0x001fc60000010000 */
[----:B------:R-:W0:Y:S01]  /*2c10*/  LDS R10, [R147.X4+0x1600] ;  /* 0x00160000930a7984 */ /* 0x000e220000004800 */
[----:B-1----:R-:W-:-:S03]  /*2c20*/  FADD.FTZ R34, R34, R53 ;  /* 0x0000003522227221 */ /* 0x002fc60000010000 */
        /* <DEDUP_REMOVED lines=8> */
[----:B------:R-:W-:Y:S01]  /*2cb0*/  BAR.SYNC.DEFER_BLOCKING 0x0 ;  /* 0x0000000000007b1d */ /* 0x000fe20000010000 */
[----:B------:R-:W-:Y:S01]  /*2cc0*/  FADD.FTZ R3, R6, R3 ;  /* 0x0000000306037221 */ /* 0x000fe20000010000 */
[----:B------:R-:W-:Y:S01]  /*2cd0*/  SHF.L.U32 R6, R17, 0x2, RZ ;  /* 0x0000000211067819 */ /* 0x000fe200000006ff */
[----:B------:R-:W-:Y:S02]  /*2ce0*/  FADD.FTZ R7, R7, R8 ;  /* 0x0000000807077221 */ /* 0x000fe40000010000 */
[----:B------:R-:W-:Y:S02]  /*2cf0*/  FADD.FTZ R5, R34, R5 ;  /* 0x0000000522057221 */ /* 0x000fe40000010000 */
[----:B------:R-:W-:Y:S01]  /*2d00*/  FADD.FTZ R13, R2, R13 ;  /* 0x0000000d020d7221 */ /* 0x000fe20000010000 */
[----:B------:R-:W-:Y:S01]  /*2d10*/  IADD3 R2, P0, R6, c[0x0][0x228], RZ ;  /* 0x00008a0006027a10 */ /* 0x000fe20007f1e0ff */
[----:B0-----:R-:W-:Y:S01]  /*2d20*/  FADD.FTZ R7, R7, R10 ;  /* 0x0000000a07077221 */ /* 0x001fe20000010000 */
[----:B------:R-:W-:Y:S01]  /*2d30*/  STS.128 [R0.X16], R48 ;  /* 0x0000003000007388 */ /* 0x000fe2000000cc00 */
[----:B-1----:R-:W-:-:S03]  /*2d40*/  FADD.FTZ R17, R5, R12 ;  /* 0x0000000c05117221 */ /* 0x002fc60000010000 */
[----:B------:R-:W-:Y:S01]  /*2d50*/  STS.128 [R0.X16+0x200], R44 ;  /* 0x0002002c00007388 */ /* 0x000fe2000000cc00 */
[----:B--2---:R-:W-:-:S03]  /*2d60*/  FADD.FTZ R13, R13, R14 ;  /* 0x0000000e0d0d7221 */ /* 0x004fc60000010000 */
[----:B------:R-:W-:Y:S04]  /*2d70*/  STS.128 [R0.X16+0x400], R40 ;  /* 0x0004002800007388 */ /* 0x000fe8000000cc00 */
[----:B------:R0:W-:Y:S01]  /*2d80*/  STS.128 [R0.X16+0x600], R36 ;  /* 0x0006002400007388 */ /* 0x0001e2000000cc00 */
[----:B---3--:R-:W-:-:S03]  /*2d90*/  FADD.FTZ R21, R7, R16 ;  /* 0x0000001007157221 */ /* 0x008fc60000010000 */
[----:B------:R-:W-:Y:S01]  /*2da0*/  BAR.SYNC.DEFER_BLOCKING 0x0 ;  /* 0x0000000000007b1d */ /* 0x000fe20000010000 */
[----:B0-----:R-:W-:Y:S01]  /*2db0*/  FADD.FTZ R0, R3, R4 ;  /* 0x0000000403007221 */ /* 0x001fe20000010000 */
[----:B------:R-:W-:Y:S02]  /*2dc0*/  IADD3 R4, P1, R6, c[0x0][0x220], RZ ;  /* 0x0000880006047a10 */ /* 0x000fe40007f3e0ff */
[----:B------:R-:W-:Y:S01]  /*2dd0*/  IADD3.X R3, R28, c[0x0][0x22c], RZ, P0, !PT ;  /* 0x00008b001c037a10 */ /* 0x000fe200007fe4ff */
[----:B------:R-:W-:Y:S01]  /*2de0*/  FADD.FTZ R19, R0, R19 ;  /* 0x0000001300137221 */ /* 0x000fe20000010000 */
        /* <DEDUP_REMOVED lines=48> */
.L_x_6024:
[----:B0-----:R-:W-:Y:S01]  /*30f0*/  HFMA2.MMA R137, -RZ, RZ, 0, 5.9604644775390625e-08 ;  /* 0x00000001ff897435 */ /* 0x001fe200000001ff */
[----:B------:R-:W-:-:S02]  /*3100*/  MOV R158, R94 ;  /* 0x0000005e009e7202 */ /* 0x000fc40000000f00 */
[----:B------:R-:W-:Y:S02]  /*3110*/  MOV R123, 0x1f ;  /* 0x0000001f007b7802 */ /* 0x000fe40000000f00 */
[----:B------:R-:W-:Y:S02]  /*3120*/  MOV R136, 0xffffffff ;  /* 0xffffffff00887802 */ /* 0x000fe40000000f00 */
[----:B------:R-:W-:Y:S02]  /*3130*/  MOV R92, 0x3150 ;  /* 0x00003150005c7802 */ /* 0x000fe40000000f00 */
[----:B-----5:R-:W-:Y:S05]  /*3140*/  CALL.REL.NOINC `($__internal_167_$__cuda_sm70_shflsync_bfly_p) ;  /* 0x0000046000007944 */ /* 0x020fea0003c00000 */
[----:B-1----:R-:W-:Y:S01]  /*3150*/  MOV R159, R136 ;  /* 0x00000088009f7202 */ /* 0x002fe20000000f00 */
[----:B0-----:R-:W-:Y:S05]  /*3160*/  BRA `(.L_x_6059) ;  /* 0xffffe18000007947 */ /* 0x001fea000383ffff */
.L_x_6025:
[----:B------:R-:W-:Y:S01]  /*3170*/  HFMA2.MMA R137, -RZ, RZ, 0, 5.9604644775390625e-08 ;  /* 0x00000001ff897435 */ /* 0x000fe200000001ff */
[----:B------:R-:W-:Y:S02]  /*3180*/  MOV R158, R95 ;  /* 0x0000005f009e7202 */ /* 0x000fe40000000f00 */
[----:B------:R-:W-:Y:S02]  /*3190*/  MOV R123, 0x1f ;  /* 0x0000001f007b7802 */ /* 0x000fe40000000f00 */
[----:B------:R-:W-:-:S02]  /*31a0*/  MOV R136, 0xffffffff ;  /* 0xffffffff00887802 */ /* 0x000fc40000000f00 */
[----:B------:R-:W-:Y:S02]  /*31b0*/  MOV R92, 0x31d0 ;  /* 0x000031d0005c7802 */ /* 0x000fe40000000f00 */
[----:B01---5:R-:W-:Y:S05]  /*31c0*/  CALL.REL.NOINC `($__internal_167_$__cuda_sm70_shflsync_bfly_p) ;  /* 0x000003e000007944 */ /* 0x023fea0003c00000 */
[----:B------:R-:W-:Y:S01]  /*31d0*/  FADD.FTZ R159, R159, R94 ;  /* 0x0000005e9f9f7221 */ /* 0x000fe20000010000 */
[----:B0-----:R-:W-:Y:S01]  /*31e0*/  HFMA2.MMA R137, -RZ, RZ, 0, 1.1920928955078125e-07 ;  /* 0x00000002ff897435 */ /* 0x001fe200000001ff */
[----:B-1----:R-:W-:Y:S01]  /*31f0*/  FADD.FTZ R95, R95, R136 ;  /* 0x000000885f5f7221 */ /* 0x002fe20000010000 */
[----:B------:R-:W-:Y:S02]  /*3200*/  MOV R123, 0x1f ;  /* 0x0000001f007b7802 */ /* 0x000fe40000000f00 */
[----:B------:R-:W-:Y:S02]  /*3210*/  MOV R136, 0xffffffff ;  /* 0xffffffff00887802 */ /* 0x000fe40000000f00 */
[----:B------:R-:W-:Y:S02]  /*3220*/  MOV R158, R159 ;  /* 0x0000009f009e7202 */ /* 0x000fe40000000f00 */
[----:B------:R-:W-:Y:S02]  /*3230*/  MOV R92, 0x3250 ;  /* 0x00003250005c7802 */ /* 0x000fe40000000f00 */
[----:B------:R-:W-:Y:S05]  /*3240*/  CALL.REL.NOINC `($__internal_167_$__cuda_sm70_shflsync_bfly_p) ;  /* 0x0000036000007944 */ /* 0x000fea0003c00000 */
[----:B0-----:R-:W-:Y:S01]  /*3250*/  HFMA2.MMA R137, -RZ, RZ, 0, 1.1920928955078125e-07 ;  /* 0x00000002ff897435 */ /* 0x001fe200000001ff */
[----:B-1----:R-:W-:-:S02]  /*3260*/  MOV R94, R136 ;  /* 0x00000088005e7202 */ /* 0x002fc40000000f00 */
[----:B------:R-:W-:Y:S02]  /*3270*/  MOV R158, R95 ;  /* 0x0000005f009e7202 */ /* 0x000fe40000000f00 */
[----:B------:R-:W-:Y:S02]  /*3280*/  MOV R123, 0x1f ;  /* 0x0000001f007b7802 */ /* 0x000fe40000000f00 */
[----:B------:R-:W-:Y:S02]  /*3290*/  MOV R136, 0xffffffff ;  /* 0xffffffff00887802 */ /* 0x000fe40000000f00 */
[----:B------:R-:W-:Y:S02]  /*32a0*/  MOV R92, 0x32c0 ;  /* 0x000032c0005c7802 */ /* 0x000fe40000000f00 */
[----:B------:R-:W-:Y:S05]  /*32b0*/  CALL.REL.NOINC `($__internal_167_$__cuda_sm70_shflsync_bfly_p) ;  /* 0x000002f000007944 */ /* 0x000fea0003c00000 */
[----:B------:R-:W-:Y:S01]  /*32c0*/  FADD.FTZ R159, R94, R159 ;  /* 0x0000009f5e9f7221 */ /* 0x000fe20000010000 */
[----:B0-----:R-:W-:Y:S01]  /*32d0*/  HFMA2.MMA R137, -RZ, RZ, 0, 2.384185791015625e-07 ;  /* 0x00000004ff897435 */ /* 0x001fe200000001ff */
[----:B-1----:R-:W-:Y:S01]  /*32e0*/  FADD.FTZ R95, R95, R136 ;  /* 0x000000885f5f7221 */ /* 0x002fe20000010000 */
[----:B------:R-:W-:Y:S02]  /*32f0*/  MOV R123, 0x1f ;  /* 0x0000001f007b7802 */ /* 0x000fe40000000f00 */
[----:B------:R-:W-:-:S02]  /*3300*/  MOV R136, 0xffffffff ;  /* 0xffffffff00887802 */ /* 0x000fc40000000f00 */
[----:B------:R-:W-:Y:S02]  /*3310*/  MOV R158, R159 ;  /* 0x0000009f009e7202 */ /* 0x000fe40000000f00 */
[----:B------:R-:W-:Y:S02]  /*3320*/  MOV R92, 0x3340 ;  /* 0x00003340005c7802 */ /* 0x000fe40000000f00 */
[----:B------:R-:W-:Y:S05]  /*3330*/  CALL.REL.NOINC `($__internal_167_$__cuda_sm70_shflsync_bfly_p) ;  /* 0x0000027000007944 */ /* 0x000fea0003c00000 */
[----:B0-----:R-:W-:Y:S01]  /*3340*/  HFMA2.MMA R137, -RZ, RZ, 0, 2.384185791015625e-07 ;  /* 0x00000004ff897435 */ /* 0x001fe200000001ff */
[----:B-1----:R-:W-:Y:S02]  /*3350*/  MOV R94, R136 ;  /* 0x00000088005e7202 */ /* 0x002fe40000000f00 */
[----:B------:R-:W-:Y:S02]  /*3360*/  MOV R158, R95 ;  /* 0x0000005f009e7202 */ /* 0x000fe40000000f00 */
[----:B------:R-:W-:Y:S02]  /*3370*/  MOV R123, 0x1f ;  /* 0x0000001f007b7802 */ /* 0x000fe40000000f00 */
[----:B------:R-:W-:Y:S02]  /*3380*/  MOV R136, 0xffffffff ;  /* 0xffffffff00887802 */ /* 0x000fe40000000f00 */
[----:B------:R-:W-:-:S02]  /*3390*/  MOV R92, 0x33b0 ;  /* 0x000033b0005c7802 */ /* 0x000fc40000000f00 */
[----:B------:R-:W-:Y:S05]  /*33a0*/  CALL.REL.NOINC `($__internal_167_$__cuda_sm70_shflsync_bfly_p) ;  /* 0x0000020000007944 */ /* 0x000fea0003c00000 */
[----:B------:R-:W-:Y:S01]  /*33b0*/  FADD.FTZ R159, R94, R159 ;  /* 0x0000009f5e9f7221 */ /* 0x000fe20000010000 */
[----:B0-----:R-:W-:Y:S01]  /*33c0*/  HFMA2.MMA R137, -RZ, RZ, 0, 4.76837158203125e-07 ;  /* 0x00000008ff897435 */ /* 0x001fe200000001ff */
[----:B-1----:R-:W-:Y:S01]  /*33d0*/  FADD.FTZ R95, R95, R136 ;  /* 0x000000885f5f7221 */ /* 0x002fe20000010000 */
[----:B------:R-:W-:-:S02]  /*33e0*/  MOV R123, 0x1f ;  /* 0x0000001f007b7802 */ /* 0x000fc40000000f00 */
[----:B------:R-:W-:Y:S02]  /*33f0*/  MOV R136, 0xffffffff ;  /* 0xffffffff00887802 */ /* 0x000fe40000000f00 */
[----:B------:R-:W-:Y:S02]  /*3400*/  MOV R158, R159 ;  /* 0x0000009f009e7202 */ /* 0x000fe40000000f00 */
[----:B------:R-:W-:Y:S02]  /*3410*/  MOV R92, 0x3430 ;  /* 0x00003430005c7802 */ /* 0x000fe40000000f00 */
[----:B------:R-:W-:Y:S05]  /*3420*/  CALL.REL.NOINC `($__internal_167_$__cuda_sm70_shflsync_bfly_p) ;  /* 0x0000018000007944 */ /* 0x000fea0003c00000 */
[----:B0-----:R-:W-:Y:S01]  /*3430*/  HFMA2.MMA R137, -RZ, RZ, 0, 4.76837158203125e-07 ;  /* 0x00000008ff897435 */ /* 0x001fe200000001ff */
[----:B-1----:R-:W-:Y:S02]  /*3440*/  MOV R94, R136 ;  /* 0x00000088005e7202 */ /* 0x002fe40000000f00 */
[----:B------:R-:W-:Y:S02]  /*3450*/  MOV R158, R95 ;  /* 0x0000005f009e7202 */ /* 0x000fe40000000f00 */
[----:B------:R-:W-:Y:S02]  /*3460*/  MOV R123, 0x1f ;  /* 0x0000001f007b7802 */ /* 0x000fe40000000f00 */
[----:B------:R-:W-:-:S02]  /*3470*/  MOV R136, 0xffffffff ;  /* 0xffffffff00887802 */ /* 0x000fc40000000f00 */
[----:B------:R-:W-:Y:S02]  /*3480*/  MOV R92, 0x34a0 ;  /* 0x000034a0005c7802 */ /* 0x000fe40000000f00 */
[----:B------:R-:W-:Y:S05]  /*3490*/  CALL.REL.NOINC `($__internal_167_$__cuda_sm70_shflsync_bfly_p) ;  /* 0x0000011000007944 */ /* 0x000fea0003c00000 */
[----:B------:R-:W-:Y:S01]  /*34a0*/  FADD.FTZ R94, R94, R159 ;  /* 0x0000009f5e5e7221 */ /* 0x000fe20000010000 */
[----:B0-----:R-:W-:Y:S01]  /*34b0*/  HFMA2.MMA R137, -RZ, RZ, 0, 9.5367431640625e-07 ;  /* 0x00000010ff897435 */ /* 0x001fe200000001ff */
[----:B-1----:R-:W-:Y:S01]  /*34c0*/  FADD.FTZ R120, R95, R136 ;  /* 0x000000885f787221 */ /* 0x002fe20000010000 */
[----:B------:R-:W-:Y:S02]  /*34d0*/  MOV R123, 0x1f ;  /* 0x0000001f007b7802 */ /* 0x000fe40000000f00 */
[----:B------:R-:W-:Y:S02]  /*34e0*/  MOV R136, 0xffffffff ;  /* 0xffffffff00887802 */ /* 0x000fe40000000f00 */
[----:B------:R-:W-:Y:S02]  /*34f0*/  MOV R158, R94 ;  /* 0x0000005e009e7202 */ /* 0x000fe40000000f00 */
[----:B------:R-:W-:Y:S02]  /*3500*/  MOV R92, 0x3520 ;  /* 0x00003520005c7802 */ /* 0x000fe40000000f00 */
[----:B------:R-:W-:Y:S05]  /*3510*/  CALL.REL.NOINC `($__internal_167_$__cuda_sm70_shflsync_bfly_p) ;  /* 0x0000009000007944 */ /* 0x000fea0003c00000 */
[----:B0-----:R-:W-:Y:S01]  /*3520*/  HFMA2.MMA R137, -RZ, RZ, 0, 9.5367431640625e-07 ;  /* 0x00000010ff897435 */ /* 0x001fe200000001ff */
[----:B-1----:R-:W-:-:S02]  /*3530*/  MOV R95, R136 ;  /* 0x00000088005f7202 */ /* 0x002fc40000000f00 */
[----:B------:R-:W-:Y:S02]  /*3540*/  MOV R158, R120 ;  /* 0x00000078009e7202 */ /* 0x000fe40000000f00 */
[----:B------:R-:W-:Y:S02]  /*3550*/  MOV R123, 0x1f ;  /* 0x0000001f007b7802 */ /* 0x000fe40000000f00 */
[----:B------:R-:W-:Y:S02]  /*3560*/  MOV R136, 0xffffffff ;  /* 0xffffffff00887802 */ /* 0x000fe40000000f00 */
[----:B------:R-:W-:Y:S02]  /*3570*/  MOV R92, 0x3590 ;  /* 0x00003590005c7802 */ /* 0x000fe40000000f00 */
[----:B------:R-:W-:Y:S05]  /*3580*/  CALL.REL.NOINC `($__internal_167_$__cuda_sm70_shflsync_bfly_p) ;  /* 0x0000002000007944 */ /* 0x000fea0003c00000 */
[----:B-1----:R-:W-:Y:S01]  /*3590*/  MOV R159, R136 ;  /* 0x00000088009f7202 */ /* 0x002fe20000000f00 */
[----:B0-----:R-:W-:Y:S05]  /*35a0*/  BRA `(.L_x_6060) ;  /* 0xffffde6000007947 */ /* 0x001fea000383ffff */
        .weak           $__internal_167_$__cuda_sm70_shflsync_bfly_p
        .type           $__internal_167_$__cuda_sm70_shflsync_bfly_p,@function
        .size           $__internal_167_$__cuda_sm70_shflsync_bfly_p,(.L_x_7345 - $__internal_167_$__cuda_sm70_shflsync_bfly_p)
$__internal_167_$__cuda_sm70_shflsync_bfly_p:
[----:B------:R-:W-:Y:S01]  /*35b0*/  HFMA2.MMA R93, -RZ, RZ, 0, 0 ;  /* 0x00000000ff5d7435 */ /* 0x000fe200000001ff */
[----:B------:R-:W-:Y:S04]  /*35c0*/  WARPSYNC R136 ;  /* 0x0000008800007348 */ /* 0x000fe80003800000 */
[----:B------:R0:W1:Y:S01]  /*35d0*/  SHFL.BFLY PT, R136, R158, R137, R123 ;  /* 0x0c0000899e887389 */ /* 0x00006200000e007b */
[----:B------:R-:W-:Y:S05]  /*35e0*/  RET.REL.NODEC R92 `(_ZN10layer_norm13ln_bwd_kernelINS_13Kernel_traitsI6__halfffffjLj512ELj1ELj4ELj1ELj16ENS_18Kernel_traits_baseILj512ES2_ffffjLj128EEEEELb0ELb1ELb1ELb1EEEvNS_9BwdParamsE) ;  /* 0xffffca105c007950 */ /* 0x000fea0003c3ffff */
.L_x_6061:
        /* <DEDUP_REMOVED lines=9> */
.L_x_7345:


//--------------------- .text._ZN10layer_norm13ln_bwd_kernelINS_13Kernel_traitsI6__halfffffjLj512ELj1ELj4ELj1ELj16ENS_18Kernel_traits_baseILj512ES2_ffffjLj128EEEEELb1ELb0ELb0ELb0EEEvNS_9BwdParamsE --------------------------
	.section	.text._ZN10layer_norm13ln_bwd_kernelINS_13Kernel_traitsI6__halfffffjLj512ELj1ELj4ELj1ELj16ENS_18Kernel_traits_baseILj512ES2_ffffjLj128EEEEELb1ELb0ELb0ELb0EEEvNS_9BwdParamsE,"ax",@progbits
	.sectioninfo	@"SHI_REGISTERS=128"
	.align	128
        .global         _ZN10layer_norm13ln_bwd_kernelINS_13Kernel_traitsI6__halfffffjLj512ELj1ELj4ELj1ELj16ENS_18Kernel_traits_baseILj512ES2_ffffjLj128EEEEELb1ELb0ELb0ELb0EEEvNS_9BwdParamsE
        .type           _ZN10layer_norm13ln_bwd_kernelINS_13Kernel_traitsI6__halfffffjLj512ELj1ELj4ELj1ELj16ENS_18Kernel_traits_baseILj512ES2_ffffjLj128EEEEELb1ELb0ELb0ELb0EEEvNS_9BwdParamsE,@function
        .size           _ZN10layer_norm13ln_bwd_kernelINS_13Kernel_traitsI6__halfffffjLj512ELj1ELj4ELj1ELj16ENS_18Kernel_traits_baseILj512ES2_ffffjLj128EEEEELb1ELb0ELb0ELb0EEEvNS_9BwdParamsE,(.L_x_7346 - _ZN10layer_norm13ln_bwd_kernelINS_13Kernel_traitsI6__halfffffjLj512ELj1ELj4ELj1ELj16ENS_18Kernel_traits_baseILj512ES2_ffffjLj128EEEEELb1ELb0ELb0ELb0EEEvNS_9BwdParamsE)
        .other          _ZN10layer_norm13ln_bwd_kernelINS_13Kernel_traitsI6__halfffffjLj512ELj1ELj4ELj1ELj16ENS_18Kernel_traits_baseILj512ES2_ffffjLj128EEEEELb1ELb0ELb0ELb0EEEvNS_9BwdParamsE,@"STO_CUDA_ENTRY STV_DEFAULT"
_ZN10layer_norm13ln_bwd_kernelINS_13Kernel_traitsI6__halfffffjLj512ELj1ELj4ELj1ELj16ENS_18Kernel_traits_baseILj512ES2_ffffjLj128EEEEELb1ELb0ELb0ELb0EEEvNS_9BwdParamsE:
.text._ZN10layer_norm13ln_bwd_kernelINS_13Kernel_traitsI6__halfffffjLj512ELj1ELj4ELj1ELj16ENS_18Kernel_traits_baseILj512ES2_ffffjLj128EEEEELb1ELb0ELb0ELb0EEEvNS_9BwdParamsE:
        /* <DEDUP_REMOVED lines=16> */
[C---:B------:R-:W-:Y:S01]  /*0100*/  @P2 IMAD.WIDE.U32 R2, R10.reuse, R3, c[0x0][0x1b0] ;  /* 0x00006c000a022625 */ /* 0x040fe200078e0003 */
[----:B------:R-:W-:Y:S02]  /*0110*/  @P2 LOP3.LUT R10, R10, 0x20, RZ, 0xfc, !PT ;  /* 0x000000200a0a2812 */ /* 0x000fe400078efcff */
[----:B------:R-:W-:Y:S02]  /*0120*/  @P5 MOV R11, 0x8 ;  /* 0x00000008000b5802 */ /* 0x000fe40000000f00 */
[----:B------:R0:W5:Y:S01]  /*0130*/  @P2 LDG.E.64 R4, [R2.64] ;  /* 0x0000000402042981 */ /* 0x000162000c1e1b00 */
[C---:B------:R-:W-:Y:S01]  /*0140*/  @P3 IMAD.WIDE.U32 R14, R10.reuse, R15, c[0x0][0x1b0] ;  /* 0x00006c000a0e3625 */ /* 0x040fe200078e000f */
[----:B------:R-:W-:-:S04]  /*0150*/  @P3 IADD3 R10, R10, 0x20, RZ ;  /* 0x000000200a0a3810 */ /* 0x000fc80007ffe0ff */
[----:B------:R0:W5:Y:S01]  /*0160*/  @P3 LDG.E.64 R6, [R14.64] ;  /* 0x000000040e063981 */ /* 0x000162000c1e1b00 */
[C---:B------:R-:W-:Y:S01]  /*0170*/  @P4 IMAD.WIDE.U32 R16, R10.reuse, R17, c[0x0][0x1b0] ;  /* 0x00006c000a104625 */ /* 0x040fe200078e0011 */
[----:B------:R-:W-:-:S04]  /*0180*/  @P4 IADD3 R10, R10, 0x20, RZ ;  /* 0x000000200a0a4810 */ /* 0x000fc80007ffe0ff */
[----:B------:R0:W5:Y:S01]  /*0190*/  @P4 LDG.E.64 R8, [R16.64] ;  /* 0x0000000410084981 */ /* 0x000162000c1e1b00 */
[----:B------:R-:W-:-:S05]  /*01a0*/  @P5 IMAD.WIDE.U32 R10, R10, R11, c[0x0][0x1b0] ;  /* 0x00006c000a0a5625 */ /* 0x000fca00078e000b */
        /* <DEDUP_REMOVED lines=39> */
[----:B------:R-:W-:-:S02]  /*0420*/  MOV R11, R8 ;  /* 0x00000008000b7202 */ /* 0x000fc40000000f00 */
[--C-:B------:R-:W-:Y:S02]  /*0430*/  SHF.R.U64 R10, R8, 0x10, R9.reuse ;  /* 0x00000010080a7819 */ /* 0x100fe40000001209 */
        /* <DEDUP_REMOVED lines=15> */
[----:B0-----:R-:W-:Y:S02]  /*0530*/  HADD2.F32 R4, -RZ, R4.H0_H0 ;  /* 0x20000004ff047230 */ /* 0x001fe40000004100 */
.L_x_6082:
        /* <DEDUP_REMOVED lines=12> */
[----:B------:R-:W-:Y:S01]  /*0600*/  IMAD R74, R81, c[0x0][0x168], RZ ;  /* 0x00005a00514a7a24 */ /* 0x000fe200078e02ff */
[----:B------:R-:W-:-:S04]  /*0610*/  LOP3.LUT R84, R82, 0x1f, RZ, 0xc0, !PT ;  /* 0x0000001f52547812 */ /* 0x000fc800078ec0ff */
        /* <DEDUP_REMOVED lines=14> */
[----:B------:R-:W2:Y:S01]  /*0700*/  LDG.E.128 R68, [R68.64] ;  /* 0x0000000444447981 */ /* 0x000ea2000c1e1d00 */
[----:B------:R-:W-:-:S03]  /*0710*/  ISETP.NE.U32.AND P0, PT, RZ, c[0x0][0x218], PT ;  /* 0x00008600ff007a0c */ /* 0x000fc60003f05070 */
[----:B------:R-:W3:Y:S01]  /*0720*/  LDG.E.128 R72, [R72.64] ;  /* 0x0000000448487981 */ /* 0x000ee2000c1e1d00 */
[----:B------:R-:W-:-:S13]  /*0730*/  ISETP.NE.AND.EX P0, PT, RZ, c[0x0][0x21c], PT, P0 ;  /* 0x00008700ff007a0c */ /* 0x000fda0003f05300 */
[----:B------:R-:W-:-:S04]  /*0740*/  @P0 LEA R118, P6, R84, c[0x0][0x218], 0x4 ;  /* 0x0000860054760a11 */ /* 0x000fc800078c20ff */
[C---:B------:R-:W-:Y:S02]  /*0750*/  @P0 LEA.HI.X R119, R84.reuse, c[0x0][0x21c], RZ, 0x4, P6 ;  /* 0x0000870054770a11 */ /* 0x040fe400030f24ff */
[----:B------:R-:W-:-:S03]  /*0760*/  LEA R120, P6, R84, c[0x0][0x190], 0x2 ;  /* 0x0000640054787a11 */ /* 0x000fc600078c10ff */
[----:B------:R0:W5:Y:S01]  /*0770*/  @P0 LDG.E.128 R48, [R118.64] ;  /* 0x0000000476300981 */ /* 0x000162000c1e1d00 */
[----:B------:R-:W-:-:S05]  /*0780*/  LEA.HI.X R121, R84, c[0x0][0x194], RZ, 0x2, P6 ;  /* 0x0000650054797a11 */ /* 0x000fca00030f14ff */
[----:B------:R1:W5:Y:S01]  /*0790*/  LDG.E R3, [R120.64] ;  /* 0x0000000478037981 */ /* 0x000362000c1e1900 */
[----:B0-----:R-:W-:Y:S01]  /*07a0*/  IADD3 R119, R84, 0x20, RZ ;  /* 0x0000002054777810 */ /* 0x001fe20007ffe0ff */
[C---:B--2---:R-:W-:Y:S02]  /*07b0*/  FADD.FTZ R68, -R117.reuse, R68 ;  /* 0x0000004475447221 */ /* 0x044fe40000010100 */
[----:B------:R-:W-:Y:S02]  /*07c0*/  FADD.FTZ R92, -R117, R69 ;  /* 0x00000045755c7221 */ /* 0x000fe40000010100 */
[----:B-----5:R-:W-:Y:S02]  /*07d0*/  FMUL.FTZ R91, R93, R68 ;  /* 0x000000445d5b7220 */ /* 0x020fe40000410000 */
[----:B---3--:R-:W-:Y:S02]  /*07e0*/  FMUL.FTZ R102, R79, R72 ;  /* 0x000000484f667220 */ /* 0x008fe40000410000 */
[----:B------:R-:W-:-:S02]  /*07f0*/  FADD.FTZ R70, -R117, R70 ;  /* 0x0000004675467221 */ /* 0x000fc40000010100 */
[----:B------:R-:W-:Y:S02]  /*0800*/  FMUL.FTZ R92, R93, R92 ;  /* 0x0000005c5d5c7220 */ /* 0x000fe40000410000 */
[----:B------:R-:W-:Y:S02]  /*0810*/  FMUL.FTZ R109, R78, R73 ;  /* 0x000000494e6d7220 */ /* 0x000fe40000410000 */
[----:B------:R-:W-:Y:S02]  /*0820*/  FADD.FTZ R68, RZ, R102 ;  /* 0x00000066ff447221 */ /* 0x000fe40000010000 */
[----:B------:R-:W-:Y:S02]  /*0830*/  FFMA.FTZ R69, R91, R102, RZ ;  /* 0x000000665b457223 */ /* 0x000fe400000100ff */
[----:B------:R-:W-:Y:S02]  /*0840*/  FADD.FTZ R122, -R117, R71 ;  /* 0x00000047757a7221 */ /* 0x000fe40000010100 */
[----:B------:R-:W-:-:S02]  /*0850*/  FMUL.FTZ R107, R93, R70 ;  /* 0x000000465d6b7220 */ /* 0x000fc40000410000 */
[----:B-1----:R-:W-:Y:S02]  /*0860*/  FMUL.FTZ R120, R77, R74 ;  /* 0x0000004a4d787220 */ /* 0x002fe40000410000 */
        /* <DEDUP_REMOVED lines=16> */
.L_x_6065:
[----:B0-----:R-:W-:Y:S05]  /*0970*/  BSYNC B1 ;  /* 0x0000000000017941 */ /* 0x001fea0003800000 */
.L_x_6064:
        /* <DEDUP_REMOVED lines=13> */
[----:B------:R-:W-:-:S04]  /*0a50*/  LEA R114, P0, R119, c[0x0][0x190], 0x2 ;  /* 0x0000640077727a11 */ /* 0x000fc800078010ff */
[----:B------:R-:W-:-:S05]  /*0a60*/  LEA.HI.X R115, R119, c[0x0][0x194], RZ, 0x2, P0 ;  /* 0x0000650077737a11 */ /* 0x000fca00000f14ff */
[----:B------:R1:W5:Y:S01]  /*0a70*/  LDG.E R2, [R114.64] ;  /* 0x0000000472027981 */ /* 0x000362000c1e1900 */
[----:B------:R-:W-:Y:S01]  /*0a80*/  IADD3 R119, R119, 0x20, RZ ;  /* 0x0000002077777810 */ /* 0x000fe20007ffe0ff */
[C---:B--2---:R-:W-:Y:S02]  /*0a90*/  FADD.FTZ R90, -R117.reuse, R68 ;  /* 0x00000044755a7221 */ /* 0x044fe40000010100 */
[----:B------:R-:W-:Y:S02]  /*0aa0*/  FADD.FTZ R68, -R117, R69 ;  /* 0x0000004575447221 */ /* 0x000fe40000010100 */
[----:B-----5:R-:W-:Y:S02]  /*0ab0*/  FMUL.FTZ R89, R93, R90 ;  /* 0x0000005a5d597220 */ /* 0x020fe40000410000 */
[----:B---3--:R-:W-:Y:S02]  /*0ac0*/  FMUL.FTZ R100, R15, R72 ;  /* 0x000000480f647220 */ /* 0x008fe40000410000 */
[----:B------:R-:W-:-:S02]  /*0ad0*/  FMUL.FTZ R90, R93, R68 ;  /* 0x000000445d5a7220 */ /* 0x000fc40000410000 */
        /* <DEDUP_REMOVED lines=9> */
[----:B-1----:R-:W-:Y:S02]  /*0b70*/  FMUL.FTZ R114, R93, R122 ;  /* 0x0000007a5d727220 */ /* 0x002fe40000410000 */
        /* <DEDUP_REMOVED lines=13> */
.L_x_6067:
[----:B0-----:R-:W-:Y:S05]  /*0c50*/  BSYNC B1 ;  /* 0x0000000000017941 */ /* 0x001fea0003800000 */
.L_x_6066:
        /* <DEDUP_REMOVED lines=28> */
[----:B-1----:R-:W-:Y:S02]  /*0e20*/  FMUL.FTZ R112, R9, R74 ;  /* 0x0000004a09707220 */ /* 0x002fe40000410000 */
        /* <DEDUP_REMOVED lines=16> */
.L_x_6069:
[----:B0-----:R-:W-:Y:S05]  /*0f30*/  BSYNC B1 ;  /* 0x0000000000017941 */ /* 0x001fea0003800000 */
.L_x_6068:
[----:B------:R-:W-:Y:S01]  /*0f40*/  BSSY B1, `(.L_x_6070) ;  /* 0x000002c000017945 */ /* 0x000fe20003800000 */
[----:B------:R-:W-:Y:S05]  /*0f50*/  @!P5 BRA `(.L_x_6071) ;  /* 0x000002a00000d947 */ /* 0x000fea0003800000 */
[----:B------:R-:W-:Y:S01]  /*0f60*/  LEA R68, P6, R119, c[0x0][0x188], 0x4 ;  /* 0x0000620077447a11 */ /* 0x000fe200078c20ff */
[----:B------:R-:W-:Y:S01]  /*0f70*/  HFMA2.MMA R72, -RZ, RZ, 0, 9.5367431640625e-07 ;  /* 0x00000010ff487435 */ /* 0x000fe200000001ff */
[----:B------:R-:W-:-:S02]  /*0f80*/  ISETP.NE.U32.AND P0, PT, RZ, c[0x0][0x218], PT ;  /* 0x00008600ff007a0c */ /* 0x000fc40003f05070 */
[----:B------:R-:W-:Y:S02]  /*0f90*/  LEA.HI.X R69, R119, c[0x0][0x18c], RZ, 0x4, P6 ;  /* 0x0000630077457a11 */ /* 0x000fe400030f24ff */
[----:B------:R-:W-:-:S04]  /*0fa0*/  ISETP.NE.AND.EX P0, PT, RZ, c[0x0][0x21c], PT, P0 ;  /* 0x00008700ff007a0c */ /* 0x000fc80003f05300 */
[----:B------:R-:W2:Y:S01]  /*0fb0*/  LDG.E.128 R68, [R68.64] ;  /* 0x0000000444447981 */ /* 0x000ea2000c1e1d00 */
[----:B------:R-:W-:-:S06]  /*0fc0*/  IMAD.WIDE.U32 R72, R119, R72, c[0x0][0x208] ;  /* 0x0000820077487625 */ /* 0x000fcc00078e0048 */
[----:B------:R-:W3:Y:S02]  /*0fd0*/  LDG.E.128 R72, [R72.64] ;  /* 0x0000000448487981 */ /* 0x000ee4000c1e1d00 */
[----:B------:R-:W-:-:S04]  /*0fe0*/  @P0 LEA R124, P6, R119, c[0x0][0x218], 0x4 ;  /* 0x00008600777c0a11 */ /* 0x000fc800078c20ff */
[----:B------:R-:W-:-:S05]  /*0ff0*/  @P0 LEA.HI.X R125, R119, c[0x0][0x21c], RZ, 0x4, P6 ;  /* 0x00008700777d0a11 */ /* 0x000fca00030f24ff */
[----:B------:R0:W5:Y:S02]  /*1000*/  @P0 LDG.E.128 R64, [R124.64] ;  /* 0x000000047c400981 */ /* 0x000164000c1e1d00 */
[----:B0-----:R-:W-:-:S04]  /*1010*/  LEA R124, P0, R119, c[0x0][0x190], 0x2 ;  /* 0x00006400777c7a11 */ /* 0x001fc800078010ff */
[----:B------:R-:W-:-:S05]  /*1020*/  LEA.HI.X R125, R119, c[0x0][0x194], RZ, 0x2, P0 ;  /* 0x00006500777d7a11 */ /* 0x000fca00000f14ff */
[----:B------:R0:W5:Y:S01]  /*1030*/  LDG.E R83, [R124.64] ;  /* 0x000000047c537981 */ /* 0x000162000c1e1900 */
        /* <DEDUP_REMOVED lines=28> */
.L_x_6071:
[----:B0-----:R-:W-:Y:S05]  /*1200*/  BSYNC B1 ;  /* 0x0000000000017941 */ /* 0x001fea0003800000 */
.L_x_6070:
[----:B------:R-:W-:Y:S05]  /*1210*/  BRA.DIV ~URZ, `(.L_x_6072) ;  /* 0x000016727f007947 */ /* 0x000fea000b800000 */
[----:B------:R0:W1:Y:S02]  /*1220*/  SHFL.BFLY PT, R70, R123, 0x1, 0x1f ;  /* 0x0c201f007b467f89 */ /* 0x00006400000e0000 */
.L_x_6083:
        /* <DEDUP_REMOVED lines=18> */
.L_x_6084:
[----:B---3--:R-:W-:Y:S01]  /*1350*/  FADD.FTZ R117, R117, R70 ;  /* 0x0000004675757221 */ /* 0x008fe20000010000 */
        /* <DEDUP_REMOVED lines=9> */
[-C--:B-1----:R-:W-:Y:S01]  /*13f0*/  FFMA.FTZ R70, R92, R72.reuse, R73 ;  /* 0x000000485c467223 */ /* 0x082fe20000010049 */
[----:B------:R-:W-:Y:S01]  /*1400*/  ISETP.NE.AND.EX P0, PT, RZ, c[0x0][0x21c], PT, P0 ;  /* 0x00008700ff007a0c */ /* 0x000fe20003f05300 */
[----:B------:R-:W-:Y:S01]  /*1410*/  FADD.FTZ R68, R102, -R69 ;  /* 0x8000004566447221 */ /* 0x000fe20000010000 */
[----:B------:R-:W-:Y:S01]  /*1420*/  ISETP.NE.AND.EX P1, PT, RZ, c[0x0][0x25c], PT, P1 ;  /* 0x00009700ff007a0c */ /* 0x000fe20003f25310 */
[-CC-:B------:R-:W-:Y:S01]  /*1430*/  FFMA.FTZ R69, R107, R72.reuse, R73.reuse ;  /* 0x000000486b457223 */ /* 0x180fe20000010049 */
[----:B------:R-:W-:Y:S01]  /*1440*/  MOV R75, 0x10 ;  /* 0x00000010004b7802 */ /* 0x000fe20000000f00 */
[----:B------:R-:W-:Y:S01]  /*1450*/  FFMA.FTZ R122, R118, R72, R73 ;  /* 0x00000048767a7223 */ /* 0x000fe20000010049 */
[----:B------:R-:W-:Y:S01]  /*1460*/  LOP3.LUT P6, RZ, R3, 0xff, RZ, 0xc0, !PT ;  /* 0x000000ff03ff7812 */ /* 0x000fe200078cc0ff */
[----:B------:R-:W-:-:S02]  /*1470*/  FADD.FTZ R70, R109, -R70 ;  /* 0x800000466d467221 */ /* 0x000fc40000010000 */
[----:B------:R-:W-:Y:S02]  /*1480*/  FADD.FTZ R74, R120, -R69 ;  /* 0x80000045784a7221 */ /* 0x000fe40000010000 */
[----:B------:R-:W-:Y:S02]  /*1490*/  FADD.FTZ R122, R111, -R122 ;  /* 0x8000007a6f7a7221 */ /* 0x000fe40000010000 */
[C---:B-----5:R-:W-:Y:S02]  /*14a0*/  FMUL.FTZ R71, R93.reuse, R68 ;  /* 0x000000445d477220 */ /* 0x060fe40000410000 */
        /* <DEDUP_REMOVED lines=12> */
[----:B------:R-:W-:-:S02]  /*1570*/  SEL R27, R122, R27, P1 ;  /* 0x0000001b7a1b7207 */ /* 0x000fc40000800000 */
[----:B------:R-:W-:Y:S01]  /*1580*/  LOP3.LUT P0, RZ, R3, 0xff0000, RZ, 0xc0, !PT ;  /* 0x00ff000003ff7812 */ /* 0x000fe2000780c0ff */
[-C--:B------:R-:W-:Y:S02]  /*1590*/  FMUL.FTZ R70, R70, R94.reuse ;  /* 0x0000005e46467220 */ /* 0x080fe40000410000 */
[----:B------:R-:W-:Y:S01]  /*15a0*/  FMUL.FTZ R71, R71, c[0x0][0x1e8] ;  /* 0x00007a0047477a20 */ /* 0x000fe20000410000 */
[----:B------:R1:W-:Y:S01]  /*15b0*/  @P1 STG.E.128 [R68.64], R24 ;  /* 0x0000001844001986 */ /* 0x0003e2000c101d04 */
[-C--:B------:R-:W-:Y:S01]  /*15c0*/  FMUL.FTZ R117, R117, R94.reuse ;  /* 0x0000005e75757220 */ /* 0x080fe20000410000 */
[----:B------:R-:W-:Y:S01]  /*15d0*/  LOP3.LUT P1, RZ, R3, 0xff00, RZ, 0xc0, !PT ;  /* 0x0000ff0003ff7812 */ /* 0x000fe2000782c0ff */
[----:B------:R-:W-:Y:S02]  /*15e0*/  FMUL.FTZ R122, R122, R94 ;  /* 0x0000005e7a7a7220 */ /* 0x000fe40000410000 */
[----:B------:R-:W-:Y:S02]  /*15f0*/  FMUL.FTZ R70, R70, c[0x0][0x1e8] ;  /* 0x00007a0046467a20 */ /* 0x000fe40000410000 */
[----:B------:R-:W-:-:S02]  /*1600*/  FMUL.FTZ R117, R117, c[0x0][0x1e8] ;  /* 0x00007a0075757a20 */ /* 0x000fc40000410000 */
[----:B------:R-:W-:Y:S02]  /*1610*/  FMUL.FTZ R122, R122, c[0x0][0x1e8] ;  /* 0x00007a007a7a7a20 */ /* 0x000fe40000410000 */
[C---:B------:R-:W-:Y:S01]  /*1620*/  IMAD.WIDE.U32 R74, R84.reuse, R75, c[0x0][0x248] ;  /* 0x00009200544a7625 */ /* 0x040fe200078e004b */
[----:B------:R-:W-:Y:S02]  /*1630*/  IADD3 R84, R84, 0x20, RZ ;  /* 0x0000002054547810 */ /* 0x000fe40007ffe0ff */
[----:B-1----:R-:W-:Y:S02]  /*1640*/  SEL R68, R71, RZ, P6 ;  /* 0x000000ff47447207 */ /* 0x002fe40003000000 */
[----:B------:R-:W-:Y:S02]  /*1650*/  LOP3.LUT P6, RZ, R3, 0xff000000, RZ, 0xc0, !PT ;  /* 0xff00000003ff7812 */ /* 0x000fe400078cc0ff */
[----:B------:R-:W-:Y:S02]  /*1660*/  SEL R69, R70, RZ, P1 ;  /* 0x000000ff46457207 */ /* 0x000fe40000800000 */
[----:B------:R-:W-:-:S02]  /*1670*/  SEL R70, R117, RZ, P0 ;  /* 0x000000ff75467207 */ /* 0x000fc40000000000 */
[----:B------:R-:W-:-:S05]  /*1680*/  SEL R71, R122, RZ, P6 ;  /* 0x000000ff7a477207 */ /* 0x000fca0003000000 */
[----:B------:R1:W-:Y:S02]  /*1690*/  STG.E.128 [R74.64], R68 ;  /* 0x000000444a007986 */ /* 0x0003e4000c101d04 */
.L_x_6075:
[----:B------:R-:W-:Y:S05]  /*16a0*/  BSYNC B1 ;  /* 0x0000000000017941 */ /* 0x000fea0003800000 */
.L_x_6074:
[----:B------:R-:W-:Y:S01]  /*16b0*/  BSSY B1, `(.L_x_6076) ;  /* 0x0000030000017945 */ /* 0x000fe20003800000 */
[----:B------:R-:W-:Y:S05]  /*16c0*/  @!P3 BRA `(.L_x_6077) ;  /* 0x000002e00000b947 */ /* 0x000fea0003800000 */
[----:B------:R-:W-:Y:S01]  /*16d0*/  ISETP.NE.U32.AND P0, PT, RZ, c[0x0][0x218], PT ;  /* 0x00008600ff007a0c */ /* 0x000fe20003f05070 */
[-CC-:B-1----:R-:W-:Y:S01]  /*16e0*/  FFMA.FTZ R69, R89, R72.reuse, R73.reuse ;  /* 0x0000004859457223 */ /* 0x182fe20000010049 */
[----:B------:R-:W-:Y:S01]  /*16f0*/  ISETP.NE.U32.AND P1, PT, RZ, c[0x0][0x258], PT ;  /* 0x00009600ff007a0c */ /* 0x000fe20003f25070 */
[-C--:B------:R-:W-:Y:S01]  /*1700*/  FFMA.FTZ R70, R90, R72.reuse, R73 ;  /* 0x000000485a467223 */ /* 0x080fe20000010049 */
[----:B------:R-:W-:Y:S01]  /*1710*/  ISETP.NE.AND.EX P0, PT, RZ, c[0x0][0x21c], PT, P0 ;  /* 0x00008700ff007a0c */ /* 0x000fe20003f05300 */
[----:B------:R-:W-:Y:S01]  /*1720*/  FADD.FTZ R68, R100, -R69 ;  /* 0x8000004564447221 */ /* 0x000fe20000010000 */
[----:B------:R-:W-:Y:S01]  /*1730*/  ISETP.NE.AND.EX P1, PT, RZ, c[0x0][0x25c], PT, P1 ;  /* 0x00009700ff007a0c */ /* 0x000fe20003f25310 */
[-CC-:B------:R-:W-:Y:S01]  /*1740*/  FFMA.FTZ R69, R97, R72.reuse, R73.reuse ;  /* 0x0000004861457223 */ /* 0x180fe20000010049 */
[----:B------:R-:W-:Y:S01]  /*1750*/  HFMA2.MMA R75, -RZ, RZ, 0, 9.5367431640625e-07 ;  /* 0x00000010ff4b7435 */ /* 0x000fe200000001ff */
        /* <DEDUP_REMOVED lines=37> */
.L_x_6077:
[----:B------:R-:W-:Y:S05]  /*19b0*/  BSYNC B1 ;  /* 0x0000000000017941 */ /* 0x000fea0003800000 */
.L_x_6076:
        /* <DEDUP_REMOVED lines=48> */
.L_x_6079:
[----:B------:R-:W-:Y:S05]  /*1cc0*/  BSYNC B1 ;  /* 0x0000000000017941 */ /* 0x000fea0003800000 */
.L_x_6078:
        /* <DEDUP_REMOVED lines=11> */
[----:B------:R-:W-:Y:S01]  /*1d80*/  FADD.FTZ R70, R101, -R70 ;  /* 0x8000004665467221 */ /* 0x000fe20000010000 */
[----:B------:R-:W-:Y:S01]  /*1d90*/  LOP3.LUT P6, RZ, R83, 0xff, RZ, 0xc0, !PT ;  /* 0x000000ff53ff7812 */ /* 0x000fe200078cc0ff */
[----:B------:R-:W-:-:S02]  /*1da0*/  FFMA.FTZ R73, R106, R72, R73 ;  /* 0x000000486a497223 */ /* 0x000fc40000010049 */
[C---:B-----5:R-:W-:Y:S02]  /*1db0*/  FMUL.FTZ R69, R93.reuse, R68 ;  /* 0x000000445d457220 */ /* 0x060fe40000410000 */
[----:B------:R-:W-:Y:S02]  /*1dc0*/  FADD.FTZ R72, R108, -R71 ;  /* 0x800000476c487221 */ /* 0x000fe40000010000 */
[C---:B------:R-:W-:Y:S02]  /*1dd0*/  FMUL.FTZ R70, R93.reuse, R70 ;  /* 0x000000465d467220 */ /* 0x040fe40000410000 */
[----:B------:R-:W-:Y:S02]  /*1de0*/  FADD.FTZ R74, R104, -R73 ;  /* 0x80000049684a7221 */ /* 0x000fe40000010000 */
[----:B------:R-:W-:Y:S02]  /*1df0*/  @P0 FADD.FTZ R69, R64, R69 ;  /* 0x0000004540450221 */ /* 0x000fe40000010000 */
[----:B------:R-:W-:-:S02]  /*1e00*/  FMUL.FTZ R71, R93, R72 ;  /* 0x000000485d477220 */ /* 0x000fc40000410000 */
[----:B------:R-:W-:Y:S01]  /*1e10*/  @P0 FADD.FTZ R70, R65, R70 ;  /* 0x0000004641460221 */ /* 0x000fe20000010000 */
[----:B------:R-:W-:Y:S01]  /*1e20*/  SEL R24, R69, R24, P1 ;  /* 0x0000001845187207 */ /* 0x000fe20000800000 */
[----:B------:R-:W-:Y:S02]  /*1e30*/  FMUL.FTZ R74, R93, R74 ;  /* 0x0000004a5d4a7220 */ /* 0x000fe40000410000 */
[----:B------:R-:W-:Y:S01]  /*1e40*/  @P0 FADD.FTZ R71, R66, R71 ;  /* 0x0000004742470221 */ /* 0x000fe20000010000 */
[C---:B------:R-:W-:Y:S01]  /*1e50*/  SEL R25, R70.reuse, R25, P1 ;  /* 0x0000001946197207 */ /* 0x040fe20000800000 */
[-C--:B------:R-:W-:Y:S02]  /*1e60*/  FMUL.FTZ R69, R69, R94.reuse ;  /* 0x0000005e45457220 */ /* 0x080fe40000410000 */
[----:B------:R-:W-:Y:S01]  /*1e70*/  FMUL.FTZ R70, R70, R94 ;  /* 0x0000005e46467220 */ /* 0x000fe20000410000 */
[----:B------:R-:W-:Y:S01]  /*1e80*/  SEL R26, R71, R26, P1 ;  /* 0x0000001a471a7207 */ /* 0x000fe20000800000 */
[----:B------:R-:W-:Y:S01]  /*1e90*/  @P0 FADD.FTZ R74, R67, R74 ;  /* 0x0000004a434a0221 */ /* 0x000fe20000010000 */
[----:B------:R-:W-:Y:S01]  /*1ea0*/  LOP3.LUT P0, RZ, R83, 0xff00, RZ, 0xc0, !PT ;  /* 0x0000ff0053ff7812 */ /* 0x000fe2000780c0ff */
[----:B------:R-:W-:-:S02]  /*1eb0*/  FMUL.FTZ R68, R69, c[0x0][0x1e8] ;  /* 0x00007a0045447a20 */ /* 0x000fc40000410000 */
[-C--:B------:R-:W-:Y:S01]  /*1ec0*/  FMUL.FTZ R71, R71, R94.reuse ;  /* 0x0000005e47477220 */ /* 0x080fe20000410000 */
[----:B------:R-:W-:Y:S01]  /*1ed0*/  SEL R27, R74, R27, P1 ;  /* 0x0000001b4a1b7207 */ /* 0x000fe20000800000 */
[----:B------:R-:W-:Y:S01]  /*1ee0*/  FMUL.FTZ R69, R70, c[0x0][0x1e8] ;  /* 0x00007a0046457a20 */ /* 0x000fe20000410000 */
[----:B------:R-:W-:Y:S01]  /*1ef0*/  SEL R68, R68, RZ, P6 ;  /* 0x000000ff44447207 */ /* 0x000fe20003000000 */
[----:B------:R-:W-:Y:S01]  /*1f00*/  FMUL.FTZ R94, R74, R94 ;  /* 0x0000005e4a5e7220 */ /* 0x000fe20000410000 */
[----:B------:R-:W-:Y:S01]  /*1f10*/  LOP3.LUT P6, RZ, R83, 0xff0000, RZ, 0xc0, !PT ;  /* 0x00ff000053ff7812 */ /* 0x000fe200078cc0ff */
[----:B------:R-:W-:Y:S01]  /*1f20*/  FMUL.FTZ R70, R71, c[0x0][0x1e8] ;  /* 0x00007a0047467a20 */ /* 0x000fe20000410000 */
[----:B------:R-:W-:Y:S01]  /*1f30*/  SEL R69, R69, RZ, P0 ;  /* 0x000000ff45457207 */ /* 0x000fe20000000000 */
[----:B------:R-:W-:Y:S01]  /*1f40*/  FMUL.FTZ R71, R94, c[0x0][0x1e8] ;  /* 0x00007a005e477a20 */ /* 0x000fe20000410000 */
[----:B------:R-:W-:Y:S01]  /*1f50*/  LOP3.LUT P0, RZ, R83, 0xff000000, RZ, 0xc0, !PT ;  /* 0xff00000053ff7812 */ /* 0x000fe2000780c0ff */
[----:B------:R-:W-:Y:S01]  /*1f60*/  IMAD.WIDE.U32 R72, R84, R75, c[0x0][0x248] ;  /* 0x0000920054487625 */ /* 0x000fe200078e004b */
[----:B------:R-:W-:-:S02]  /*1f70*/  SEL R70, R70, RZ, P6 ;  /* 0x000000ff46467207 */ /* 0x000fc40003000000 */
[----:B------:R-:W-:Y:S01]  /*1f80*/  SEL R71, R71, RZ, P0 ;  /* 0x000000ff47477207 */ /* 0x000fe20000000000 */
[----:B------:R-:W-:-:S05]  /*1f90*/  @P1 IMAD.WIDE.U32 R74, R84, R75, c[0x0][0x258] ;  /* 0x00009600544a1625 */ /* 0x000fca00078e004b */
[----:B------:R1:W-:Y:S04]  /*1fa0*/  @P1 STG.E.128 [R74.64], R24 ;  /* 0x000000184a001986 */ /* 0x0003e8000c101d04 */
[----:B------:R1:W-:Y:S02]  /*1fb0*/  STG.E.128 [R72.64], R68 ;  /* 0x0000004448007986 */ /* 0x0003e4000c101d04 */
.L_x_6081:
[----:B------:R-:W-:Y:S05]  /*1fc0*/  BSYNC B1 ;  /* 0x0000000000017941 */ /* 0x000fea0003800000 */
.L_x_6080:
[----:B-1----:R-:W-:-:S04]  /*1fd0*/  MOV R68, c[0x0][0x160] ;  /* 0x0000580000447a02 */ /* 0x002fc80000000f00 */
[----:B------:R-:W-:-:S04]  /*1fe0*/  LEA R81, R68, R81, 0x2 ;  /* 0x0000005144517211 */ /* 0x000fc800078e10ff */
[----:B------:R-:W-:-:S13]  /*1ff0*/  ISETP.GE.AND P0, PT, R81, c[0x0][0x164], PT ;  /* 0x0000590051007a0c */ /* 0x000fda0003f06270 */
[----:B0----5:R-:W-:Y:S01]  /*2000*/  @P0 CALL.REL.NOINC `(.L_x_6063) ;  /* 0x0000001000000944 */ /* 0x021fe20003c00000 */
[----:B------:R-:W-:Y:S05]  /*2010*/  BRA `(.L_x_6082) ;  /* 0xffffe52000007947 */ /* 0x000fea000383ffff */
.L_x_6063:
[----:B0-----:R-:W-:Y:S05]  /*2020*/  BSYNC B0 ;  /* 0x0000000000007941 */ /* 0x001fea0003800000 */
.L_x_6062:
[----:B------:R-:W-:Y:S01]  /*2030*/  SHF.R.U32.HI R0, RZ, 0x5, R82 ;  /* 0x00000005ff007819 */ /* 0x000fe20000011652 */
[----:B------:R-:W-:Y:S01]  /*2040*/  WARPSYNC 0xffffffff ;  /* 0xffffffff00007948 */ /* 0x000fe20003800000 */
[----:B------:R-:W-:Y:S01]  /*2050*/  LOP3.LUT R2, R82, 0x1f, RZ, 0xc0, !PT ;  /* 0x0000001f52027812 */ /* 0x000fe200078ec0ff */
[----:B------:R-:W0:Y:S01]  /*2060*/  S2R R19, SR_CTAID.X ;  /* 0x0000000000137919 */ /* 0x000e220000002500 */
[----:B------:R-:W-:Y:S02]  /*2070*/  SHF.L.U32 R3, R0, 0x7, RZ ;  /* 0x0000000700037819 */ /* 0x000fe400000006ff */
        /* <DEDUP_REMOVED lines=10> */
[----:B------:R-:W-:Y:S01]  /*2120*/  STS.128 [R0.X16+0x600], R44 ;  /* 0x0006002c00007388 */ /* 0x000fe2000000cc00 */
[----:B0-----:R-:W-:-:S03]  /*2130*/  IMAD R25, R19, c[0x0][0x168], RZ ;  /* 0x00005a0013197a24 */ /* 0x001fc600078e02ff */
[----:B------:R-:W-:Y:S02]  /*2140*/  BAR.SYNC.DEFER_BLOCKING 0x0 ;  /* 0x0000000000007b1d */ /* 0x000fe40000010000 */
[----:B------:R-:W-:-:S04]  /*2150*/  IADD3 R26, P4, R25, R82, RZ ;  /* 0x00000052191a7210 */ /* 0x000fc80007f9e0ff */
        /* <DEDUP_REMOVED lines=40> */
[----:B------:R-:W-:Y:S02]  /*23e0*/  IADD3.X R37, R8, c[0x0][0x22c], RZ, P4, !PT ;  /* 0x00008b0008257a10 */ /* 0x000fe400027fe4ff */
[----:B------:R-:W-:Y:S01]  /*23f0*/  STS.128 [R0.X16+0x600], R32 ;  /* 0x0006002000007388 */ /* 0x000fe2000000cc00 */
        /* <DEDUP_REMOVED lines=73> */
.L_x_6072:
[----:B------:R-:W-:Y:S01]  /*2890*/  HFMA2.MMA R73, -RZ, RZ, 0, 5.9604644775390625e-08 ;  /* 0x00000001ff497435 */ /* 0x000fe200000001ff */
[----:B------:R-:W-:-:S02]  /*28a0*/  MOV R74, R123 ;  /* 0x0000007b004a7202 */ /* 0x000fc40000000f00 */
[----:B------:R-:W-:Y:S02]  /*28b0*/  MOV R71, 0x1f ;  /* 0x0000001f00477802 */ /* 0x000fe40000000f00 */
[----:B------:R-:W-:Y:S02]  /*28c0*/  MOV R72, 0xffffffff ;  /* 0xffffffff00487802 */ /* 0x000fe40000000f00 */
[----:B------:R-:W-:Y:S02]  /*28d0*/  MOV R68, 0x28f0 ;  /* 0x000028f000447802 */ /* 0x000fe40000000f00 */
[----:B-----5:R-:W-:Y:S05]  /*28e0*/  CALL.REL.NOINC `($__internal_168_$__cuda_sm70_shflsync_bfly_p) ;  /* 0x0000046000007944 */ /* 0x020fea0003c00000 */
[----:B-1----:R-:W-:Y:S01]  /*28f0*/  MOV R70, R72 ;  /* 0x0000004800467202 */ /* 0x002fe20000000f00 */
[----:B0-----:R-:W-:Y:S05]  /*2900*/  BRA `(.L_x_6083) ;  /* 0xffffe92000007947 */ /* 0x001fea000383ffff */
.L_x_6073:
[----:B------:R-:W-:Y:S01]  /*2910*/  HFMA2.MMA R73, -RZ, RZ, 0, 5.9604644775390625e-08 ;  /* 0x00000001ff497435 */ /* 0x000fe200000001ff */
[----:B------:R-:W-:Y:S02]  /*2920*/  MOV R74, R121 ;  /* 0x00000079004a7202 */ /* 0x000fe40000000f00 */
[----:B------:R-:W-:Y:S02]  /*2930*/  MOV R71, 0x1f ;  /* 0x0000001f00477802 */ /* 0x000fe40000000f00 */
[----:B------:R-:W-:-:S02]  /*2940*/  MOV R72, 0xffffffff ;  /* 0xffffffff00487802 */ /* 0x000fc40000000f00 */
[----:B------:R-:W-:Y:S02]  /*2950*/  MOV R68, 0x2970 ;  /* 0x0000297000447802 */ /* 0x000fe40000000f00 */
[----:B01---5:R-:W-:Y:S05]  /*2960*/  CALL.REL.NOINC `($__internal_168_$__cuda_sm70_shflsync_bfly_p) ;  /* 0x000003e000007944 */ /* 0x023fea0003c00000 */
[----:B------:R-:W-:Y:S01]  /*2970*/  FADD.FTZ R123, R70, R123 ;  /* 0x0000007b467b7221 */ /* 0x000fe20000010000 */
[----:B0-----:R-:W-:Y:S01]  /*2980*/  HFMA2.MMA R73, -RZ, RZ, 0, 1.1920928955078125e-07 ;  /* 0x00000002ff497435 */ /* 0x001fe200000001ff */
[----:B-1----:R-:W-:Y:S01]  /*2990*/  FADD.FTZ R121, R121, R72 ;  /* 0x0000004879797221 */ /* 0x002fe20000010000 */
[----:B------:R-:W-:Y:S02]  /*29a0*/  MOV R71, 0x1f ;  /* 0x0000001f00477802 */ /* 0x000fe40000000f00 */
[----:B------:R-:W-:Y:S02]  /*29b0*/  MOV R72, 0xffffffff ;  /* 0xffffffff00487802 */ /* 0x000fe40000000f00 */
[----:B------:R-:W-:Y:S02]  /*29c0*/  MOV R74, R123 ;  /* 0x0000007b004a7202 */ /* 0x000fe40000000f00 */
[----:B------:R-:W-:Y:S02]  /*29d0*/  MOV R68, 0x29f0 ;  /* 0x000029f000447802 */ /* 0x000fe40000000f00 */
[----:B------:R-:W-:Y:S05]  /*29e0*/  CALL.REL.NOINC `($__internal_168_$__cuda_sm70_shflsync_bfly_p) ;  /* 0x0000036000007944 */ /* 0x000fea0003c00000 */
[----:B0-----:R-:W-:Y:S01]  /*29f0*/  HFMA2.MMA R73, -RZ, RZ, 0, 1.1920928955078125e-07 ;  /* 0x00000002ff497435 */ /* 0x001fe200000001ff */
[----:B-1----:R-:W-:-:S02]  /*2a00*/  MOV R70, R72 ;  /* 0x0000004800467202 */ /* 0x002fc40000000f00 */
[----:B------:R-:W-:Y:S02]  /*2a10*/  MOV R74, R121 ;  /* 0x00000079004a7202 */ /* 0x000fe40000000f00 */
[----:B------:R-:W-:Y:S02]  /*2a20*/  MOV R71, 0x1f ;  /* 0x0000001f00477802 */ /* 0x000fe40000000f00 */
[----:B------:R-:W-:Y:S02]  /*2a30*/  MOV R72, 0xffffffff ;  /* 0xffffffff00487802 */ /* 0x000fe40000000f00 */
[----:B------:R-:W-:Y:S02]  /*2a40*/  MOV R68, 0x2a60 ;  /* 0x00002a6000447802 */ /* 0x000fe40000000f00 */
[----:B------:R-:W-:Y:S05]  /*2a50*/  CALL.REL.NOINC `($__internal_168_$__cuda_sm70_shflsync_bfly_p) ;  /* 0x000002f000007944 */ /* 0x000fea0003c00000 */
[----:B------:R-:W-:Y:S01]  /*2a60*/  FADD.FTZ R123, R70, R123 ;  /* 0x0000007b467b7221 */ /* 0x000fe20000010000 */
[----:B0-----:R-:W-:Y:S01]  /*2a70*/  HFMA2.MMA R73, -RZ, RZ, 0, 2.384185791015625e-07 ;  /* 0x00000004ff497435 */ /* 0x001fe200000001ff */
[----:B-1----:R-:W-:Y:S01]  /*2a80*/  FADD.FTZ R121, R121, R72 ;  /* 0x0000004879797221 */ /* 0x002fe20000010000 */
[----:B------:R-:W-:Y:S02]  /*2a90*/  MOV R71, 0x1f ;  /* 0x0000001f00477802 */ /* 0x000fe40000000f00 */
[----:B------:R-:W-:-:S02]  /*2aa0*/  MOV R72, 0xffffffff ;  /* 0xffffffff00487802 */ /* 0x000fc40000000f00 */
[----:B------:R-:W-:Y:S02]  /*2ab0*/  MOV R74, R123 ;  /* 0x0000007b004a7202 */ /* 0x000fe40000000f00 */
[----:B------:R-:W-:Y:S02]  /*2ac0*/  MOV R68, 0x2ae0 ;  /* 0x00002ae000447802 */ /* 0x000fe40000000f00 */
[----:B------:R-:W-:Y:S05]  /*2ad0*/  CALL.REL.NOINC `($__internal_168_$__cuda_sm70_shflsync_bfly_p) ;  /* 0x0000027000007944 */ /* 0x000fea0003c00000 */
[----:B0-----:R-:W-:Y:S01]  /*2ae0*/  HFMA2.MMA R73, -RZ, RZ, 0, 2.384185791015625e-07 ;  /* 0x00000004ff497435 */ /* 0x001fe200000001ff */
[----:B-1----:R-:W-:Y:S02]  /*2af0*/  MOV R70, R72 ;  /* 0x0000004800467202 */ /* 0x002fe40000000f00 */
[----:B------:R-:W-:Y:S02]  /*2b00*/  MOV R74, R121 ;  /* 0x00000079004a7202 */ /* 0x000fe40000000f00 */
[----:B------:R-:W-:Y:S02]  /*2b10*/  MOV R71, 0x1f ;  /* 0x0000001f00477802 */ /* 0x000fe40000000f00 */
[----:B------:R-:W-:Y:S02]  /*2b20*/  MOV R72, 0xffffffff ;  /* 0xffffffff00487802 */ /* 0x000fe40000000f00 */
[----:B------:R-:W-:-:S02]  /*2b30*/  MOV R68, 0x2b50 ;  /* 0x00002b5000447802 */ /* 0x000fc40000000f00 */
[----:B------:R-:W-:Y:S05]  /*2b40*/  CALL.REL.NOINC `($__internal_168_$__cuda_sm70_shflsync_bfly_p) ;  /* 0x0000020000007944 */ /* 0x000fea0003c00000 */
[----:B------:R-:W-:Y:S01]  /*2b50*/  FADD.FTZ R123, R70, R123 ;  /* 0x0000007b467b7221 */ /* 0x000fe20000010000 */
[----:B0-----:R-:W-:Y:S01]  /*2b60*/  HFMA2.MMA R73, -RZ, RZ, 0, 4.76837158203125e-07 ;  /* 0x00000008ff497435 */ /* 0x001fe200000001ff */
[----:B-1----:R-:W-:Y:S01]  /*2b70*/  FADD.FTZ R75, R121, R72 ;  /* 0x00000048794b7221 */ /* 0x002fe20000010000 */
[----:B------:R-:W-:-:S02]  /*2b80*/  MOV R71, 0x1f ;  /* 0x0000001f00477802 */ /* 0x000fc40000000f00 */
[----:B------:R-:W-:Y:S02]  /*2b90*/  MOV R72, 0xffffffff ;  /* 0xffffffff00487802 */ /* 0x000fe40000000f00 */
[----:B------:R-:W-:Y:S02]  /*2ba0*/  MOV R74, R123 ;  /* 0x0000007b004a7202 */ /* 0x000fe40000000f00 */
[----:B------:R-:W-:Y:S02]  /*2bb0*/  MOV R68, 0x2bd0 ;  /* 0x00002bd000447802 */ /* 0x000fe40000000f00 */
[----:B------:R-:W-:Y:S05]  /*2bc0*/  CALL.REL.NOINC `($__internal_168_$__cuda_sm70_shflsync_bfly_p) ;  /* 0x0000018000007944 */ /* 0x000fea0003c00000 */
[----:B0-----:R-:W-:Y:S01]  /*2bd0*/  HFMA2.MMA R73, -RZ, RZ, 0, 4.76837158203125e-07 ;  /* 0x00000008ff497435 */ /* 0x001fe200000001ff */
[----:B-1----:R-:W-:Y:S02]  /*2be0*/  MOV R70, R72 ;  /* 0x0000004800467202 */ /* 0x002fe40000000f00 */
[----:B------:R-:W-:Y:S02]  /*2bf0*/  MOV R74, R75 ;  /* 0x0000004b004a7202 */ /* 0x000fe40000000f00 */
[----:B------:R-:W-:Y:S02]  /*2c00*/  MOV R71, 0x1f ;  /* 0x0000001f00477802 */ /* 0x000fe40000000f00 */
[----:B------:R-:W-:-:S02]  /*2c10*/  MOV R72, 0xffffffff ;  /* 0xffffffff00487802 */ /* 0x000fc40000000f00 */
[----:B------:R-:W-:Y:S02]  /*2c20*/  MOV R68, 0x2c40 ;  /* 0x00002c4000447802 */ /* 0x000fe40000000f00 */
[----:B------:R-:W-:Y:S05]  /*2c30*/  CALL.REL.NOINC `($__internal_168_$__cuda_sm70_shflsync_bfly_p) ;  /* 0x0000011000007944 */ /* 0x000fea0003c00000 */
[----:B------:R-:W-:Y:S01]  /*2c40*/  FADD.FTZ R70, R70, R123 ;  /* 0x0000007b46467221 */ /* 0x000fe20000010000 */
[----:B0-----:R-:W-:Y:S01]  /*2c50*/  HFMA2.MMA R73, -RZ, RZ, 0, 9.5367431640625e-07 ;  /* 0x00000010ff497435 */ /* 0x001fe200000001ff */
[----:B-1----:R-:W-:Y:S01]  /*2c60*/  FADD.FTZ R75, R75, R72 ;  /* 0x000000484b4b7221 */ /* 0x002fe20000010000 */
[----:B------:R-:W-:Y:S02]  /*2c70*/  MOV R71, 0x1f ;  /* 0x0000001f00477802 */ /* 0x000fe40000000f00 */
[----:B------:R-:W-:Y:S02]  /*2c80*/  MOV R72, 0xffffffff ;  /* 0xffffffff00487802 */ /* 0x000fe40000000f00 */
[----:B------:R-:W-:Y:S02]  /*2c90*/  MOV R74, R70 ;  /* 0x00000046004a7202 */ /* 0x000fe40000000f00 */
[----:B------:R-:W-:Y:S02]  /*2ca0*/  MOV R68, 0x2cc0 ;  /* 0x00002cc000447802 */ /* 0x000fe40000000f00 */
[----:B------:R-:W-:Y:S05]  /*2cb0*/  CALL.REL.NOINC `($__internal_168_$__cuda_sm70_shflsync_bfly_p) ;  /* 0x0000009000007944 */ /* 0x000fea0003c00000 */
[----:B0-----:R-:W-:Y:S01]  /*2cc0*/  HFMA2.MMA R73, -RZ, RZ, 0, 9.5367431640625e-07 ;  /* 0x00000010ff497435 */ /* 0x001fe200000001ff */
[----:B-1----:R-:W-:-:S02]  /*2cd0*/  MOV R117, R72 ;  /* 0x0000004800757202 */ /* 0x002fc40000000f00 */
[----:B------:R-:W-:Y:S02]  /*2ce0*/  MOV R74, R75 ;  /* 0x0000004b004a7202 */ /* 0x000fe40000000f00 */
[----:B------:R-:W-:Y:S02]  /*2cf0*/  MOV R71, 0x1f ;  /* 0x0000001f00477802 */ /* 0x000fe40000000f00 */
[----:B------:R-:W-:Y:S02]  /*2d00*/  MOV R72, 0xffffffff ;  /* 0xffffffff00487802 */ /* 0x000fe40000000f00 */
[----:B------:R-:W-:Y:S02]  /*2d10*/  MOV R68, 0x2d30 ;  /* 0x00002d3000447802 */ /* 0x000fe40000000f00 */
[----:B------:R-:W-:Y:S05]  /*2d20*/  CALL.REL.NOINC `($__internal_168_$__cuda_sm70_shflsync_bfly_p) ;  /* 0x0000002000007944 */ /* 0x000fea0003c00000 */
[----:B-1----:R-:W-:Y:S01]  /*2d30*/  MOV R68, R72 ;  /* 0x0000004800447202 */ /* 0x002fe20000000f00 */
[----:B0-----:R-:W-:Y:S05]  /*2d40*/  BRA `(.L_x_6084) ;  /* 0xffffe60000007947 */ /* 0x001fea000383ffff */
        .weak           $__internal_168_$__cuda_sm70_shflsync_bfly_p
        .type           $__internal_168_$__cuda_sm70_shflsync_bfly_p,@function
        .size           $__internal_168_$__cuda_sm70_shflsync_bfly_p,(.L_x_7346 - $__internal_168_$__cuda_sm70_shflsync_bfly_p)
$__internal_168_$__cuda_sm70_shflsync_bfly_p:
[----:B------:R-:W-:Y:S01]  /*2d50*/  HFMA2.MMA R69, -RZ, RZ, 0, 0 ;  /* 0x00000000ff457435 */ /* 0x000fe200000001ff */
[----:B------:R-:W-:Y:S04]  /*2d60*/  WARPSYNC R72 ;  /* 0x0000004800007348 */ /* 0x000fe80003800000 */
[----:B------:R0:W1:Y:S01]  /*2d70*/  SHFL.BFLY PT, R72, R74, R73, R71 ;  /* 0x0c0000494a487389 */ /* 0x00006200000e0047 */
[----:B------:R-:W-:Y:S05]  /*2d80*/  RET.REL.NODEC R68 `(_ZN10layer_norm13ln_bwd_kernelINS_13Kernel_traitsI6__halfffffjLj512ELj1ELj4ELj1ELj16ENS_18Kernel_traits_baseILj512ES2_ffffjLj128EEEEELb1ELb0ELb0ELb0EEEvNS_9BwdParamsE) ;  /* 0xffffd27044007950 */ /* 0x000fea0003c3ffff */
.L_x_6085:
        /* <DEDUP_REMOVED lines=15> */
.L_x_7346:


//--------------------- .text._ZN10layer_norm13ln_bwd_kernelINS_13Kernel_traitsI6__halfffffjLj512ELj1ELj4ELj1ELj16ENS_18Kernel_traits_baseILj512ES2_ffffjLj128EEEEELb1ELb0ELb0ELb1EEEvNS_9BwdParamsE --------------------------
	.section	.text._ZN10layer_norm13ln_bwd_kernelINS_13Kernel_traitsI6__halfffffjLj512ELj1ELj4ELj1ELj16ENS_18Kernel_traits_baseILj512ES2_ffffjLj128EEEEELb1ELb0ELb0ELb1EEEvNS_9BwdParamsE,"ax",@progbits
	.sectioninfo	@"SHI_REGISTERS=128"
	.align	128
        .global         _ZN10layer_norm13ln_bwd_kernelINS_13Kernel_traitsI6__halfffffjLj512ELj1ELj4ELj1ELj16ENS_18Kernel_traits_baseILj512ES2_ffffjLj128EEEEELb1ELb0ELb0ELb1EEEvNS_9BwdParamsE
        .type           _ZN10layer_norm13ln_bwd_kernelINS_13Kernel_traitsI6__halfffffjLj512ELj1ELj4ELj1ELj16ENS_18Kernel_traits_baseILj512ES2_ffffjLj128EEEEELb1ELb0ELb0ELb1EEEvNS_9BwdParamsE,@function
        .size           _ZN10layer_norm13ln_bwd_kernelINS_13Kernel_traitsI6__halfffffjLj512ELj1ELj4ELj1ELj16ENS_18Kernel_traits_baseILj512ES2_ffffjLj128EEEEELb1ELb0ELb0ELb1EEEvNS_9BwdParamsE,(.L_x_7347 - _ZN10layer_norm13ln_bwd_kernelINS_13Kernel_traitsI6__halfffffjLj512ELj1ELj4ELj1ELj16ENS_18Kernel_traits_baseILj512ES2_ffffjLj128EEEEELb1ELb0ELb0ELb1EEEvNS_9BwdParamsE)
        .other          _ZN10layer_norm13ln_bwd_kernelINS_13Kernel_traitsI6__halfffffjLj512ELj1ELj4ELj1ELj16ENS_18Kernel_traits_baseILj512ES2_ffffjLj128EEEEELb1ELb0ELb0ELb1EEEvNS_9BwdParamsE,@"STO_CUDA_ENTRY STV_DEFAULT"
_ZN10layer_norm13ln_bwd_kernelINS_13Kernel_traitsI6__halfffffjLj512ELj1ELj4ELj1ELj16ENS_18Kernel_traits_baseILj512ES2_ffffjLj128EEEEELb1ELb0ELb0ELb1EEEvNS_9BwdParamsE:
.text._ZN10layer_norm13ln_bwd_kernelINS_13Kernel_traitsI6__halfffffjLj512ELj1ELj4ELj1ELj16ENS_18Kernel_traits_baseILj512ES2_ffffjLj128EEEEELb1ELb0ELb0ELb1EEEvNS_9BwdParamsE:
        /* <DEDUP_REMOVED lines=26> */
.L_x_6087:
[----:B------:R-:W-:-:S04]  /*01a0*/  SHF.L.U32 R2, R0, 0x3, RZ ;  /* 0x0000000300027819 */ /* 0x000fc800000006ff */
[----:B------:R-:W-:-:S04]  /*01b0*/  LOP3.LUT R2, R2, 0xf8, RZ, 0xc0, !PT ;  /* 0x000000f802027812 */ /* 0x000fc800078ec0ff */
[----:B------:R-:W-:-:S04]  /*01c0*/  IADD3 R2, P0, R2, c[0x0][0x1b0], RZ ;  /* 0x00006c0002027a10 */ /* 0x000fc80007f1e0ff */
[----:B------:R-:W-:-:S05]  /*01d0*/  IADD3.X R3, RZ, c[0x0][0x1b4], RZ, P0, !PT ;  /* 0x00006d00ff037a10 */ /* 0x000fca00007fe4ff */
[----:B------:R0:W2:Y:S04]  /*01e0*/  LDG.E.64 R98, [R2.64] ;  /* 0x0000000402627981 */ /* 0x0000a8000c1e1b00 */
[----:B------:R0:W3:Y:S04]  /*01f0*/  LDG.E.64 R84, [R2.64+0x100] ;  /* 0x0001000402547981 */ /* 0x0000e8000c1e1b00 */
[----:B------:R0:W4:Y:S04]  /*0200*/  LDG.E.64 R4, [R2.64+0x200] ;  /* 0x0002000402047981 */ /* 0x000128000c1e1b00 */
[----:B------:R0:W5:Y:S01]  /*0210*/  LDG.E.64 R6, [R2.64+0x300] ;  /* 0x0003000402067981 */ /* 0x000162000c1e1b00 */
        /* <DEDUP_REMOVED lines=42> */
[----:B-1----:R-:W-:Y:S02]  /*04c0*/  HADD2.F32 R98, -RZ, R98.H0_H0 ;  /* 0x20000062ff627230 */ /* 0x002fe40000004100 */
.L_x_6094:
[C---:B------:R-:W-:Y:S01]  /*04d0*/  IMAD R40, R103.reuse, c[0x0][0x168], RZ ;  /* 0x00005a0067287a24 */ /* 0x040fe200078e02ff */
[----:B------:R-:W-:Y:S02]  /*04e0*/  MOV R108, 0x4 ;  /* 0x00000004006c7802 */ /* 0x000fe40000000f00 */
[----:B------:R-:W-:Y:S02]  /*04f0*/  LOP3.LUT R42, R0, 0x1f, RZ, 0xc0, !PT ;  /* 0x0000001f002a7812 */ /* 0x000fe400078ec0ff */
[----:B------:R-:W-:Y:S01]  /*0500*/  SHF.R.S32.HI R41, RZ, 0x1f, R40 ;  /* 0x0000001fff297819 */ /* 0x000fe20000011428 */
[----:B------:R-:W-:Y:S01]  /*0510*/  IMAD.WIDE R120, R103, R108, c[0x0][0x1a0] ;  /* 0x0000680067787625 */ /* 0x000fe200078e026c */
[----:B------:R-:W-:Y:S02]  /*0520*/  MOV R116, 0x10 ;  /* 0x0000001000747802 */ /* 0x000fe40000000f00 */
[----:B------:R-:W-:-:S03]  /*0530*/  LEA.HI R41, R41, R40, RZ, 0x2 ;  /* 0x0000002829297211 */ /* 0x000fc600078f10ff */
[----:B------:R-:W2:Y:S01]  /*0540*/  LDG.E R120, [R120.64] ;  /* 0x0000000478787981 */ /* 0x000ea2000c1e1900 */
[----:B------:R-:W-:Y:S01]  /*0550*/  LEA.HI.SX32 R109, R41, R42, 0x1e ;  /* 0x0000002a296d7211 */ /* 0x000fe200078ff2ff */
[----:B------:R-:W-:-:S04]  /*0560*/  IMAD.WIDE R110, R103, R108, c[0x0][0x1a8] ;  /* 0x00006a00676e7625 */ /* 0x000fc800078e026c */
[CC--:B------:R-:W-:Y:S01]  /*0570*/  IMAD.WIDE.U32 R40, R109.reuse, R116.reuse, c[0x0][0x188] ;  /* 0x000062006d287625 */ /* 0x0c0fe200078e0074 */
[C---:B------:R-:W-:Y:S01]  /*0580*/  IADD3 R105, R109.reuse, 0x40, RZ ;  /* 0x000000406d697810 */ /* 0x040fe20007ffe0ff */
[----:B------:R0:W3:Y:S02]  /*0590*/  LDG.E R110, [R110.64] ;  /* 0x000000046e6e7981 */ /* 0x0000e4000c1e1900 */
[CC--:B------:R-:W-:Y:S02]  /*05a0*/  IMAD.WIDE.U32 R56, R109.reuse, R116.reuse, c[0x0][0x208] ;  /* 0x000082006d387625 */ /* 0x0c0fe400078e0074 */
[----:B------:R-:W4:Y:S01]  /*05b0*/  LDG.E.128 R40, [R40.64] ;  /* 0x0000000428287981 */ /* 0x000f22000c1e1d00 */
[----:B------:R-:W-:Y:S01]  /*05c0*/  IADD3 R106, R109, 0x20, RZ ;  /* 0x000000206d6a7810 */ /* 0x000fe20007ffe0ff */
[-C--:B------:R-:W-:Y:S02]  /*05d0*/  IMAD.WIDE.U32 R48, R105, R116.reuse, c[0x0][0x188] ;  /* 0x0000620069307625 */ /* 0x080fe400078e0074 */
[----:B------:R-:W3:Y:S02]  /*05e0*/  LDG.E.128 R56, [R56.64] ;  /* 0x0000000438387981 */ /* 0x000ee4000c1e1d00 */
[----:B------:R-:W-:-:S02]  /*05f0*/  IMAD.WIDE.U32 R44, R106, R116, c[0x0][0x188] ;  /* 0x000062006a2c7625 */ /* 0x000fc400078e0074 */
[----:B------:R-:W3:Y:S02]  /*0600*/  LDG.E.128 R48, [R48.64] ;  /* 0x0000000430307981 */ /* 0x000ee4000c1e1d00 */
[-C--:B------:R-:W-:Y:S02]  /*0610*/  IMAD.WIDE.U32 R60, R106, R116.reuse, c[0x0][0x208] ;  /* 0x000082006a3c7625 */ /* 0x080fe400078e0074 */
[----:B------:R-:W3:Y:S04]  /*0620*/  LDG.E.128 R44, [R44.64] ;  /* 0x000000042c2c7981 */ /* 0x000ee8000c1e1d00 */
[----:B------:R-:W3:Y:S01]  /*0630*/  LDG.E.128 R60, [R60.64] ;  /* 0x000000043c3c7981 */ /* 0x000ee2000c1e1d00 */
[----:B------:R-:W-:Y:S01]  /*0640*/  IADD3 R104, R109, 0x60, RZ ;  /* 0x000000606d687810 */ /* 0x000fe20007ffe0ff */
[----:B------:R-:W-:-:S04]  /*0650*/  IMAD.WIDE.U32 R64, R105, R116, c[0x0][0x208] ;  /* 0x0000820069407625 */ /* 0x000fc800078e0074 */
[CC--:B------:R-:W-:Y:S02]  /*0660*/  IMAD.WIDE.U32 R52, R104.reuse, R116.reuse, c[0x0][0x188] ;  /* 0x0000620068347625 */ /* 0x0c0fe400078e0074 */
[----:B------:R-:W3:Y:S04]  /*0670*/  LDG.E.128 R64, [R64.64] ;  /* 0x0000000440407981 */ /* 0x000ee8000c1e1d00 */
[----:B------:R-:W3:Y:S01]  /*0680*/  LDG.E.128 R52, [R52.64] ;  /* 0x0000000434347981 */ /* 0x000ee2000c1e1d00 */
[----:B------:R-:W-:-:S06]  /*0690*/  IMAD.WIDE.U32 R68, R104, R116, c[0x0][0x208] ;  /* 0x0000820068447625 */ /* 0x000fcc00078e0074 */
[----:B------:R-:W3:Y:S01]  /*06a0*/  LDG.E.128 R68, [R68.64] ;  /* 0x0000000444447981 */ /* 0x000ee2000c1e1d00 */
[----:B------:R-:W-:Y:S02]  /*06b0*/  ISETP.NE.U32.AND P0, PT, RZ, c[0x0][0x1c0], PT ;  /* 0x00007000ff007a0c */ /* 0x000fe40003f05070 */
[----:B------:R-:W-:Y:S02]  /*06c0*/  ISETP.NE.U32.AND P1, PT, RZ, c[0x0][0x218], PT ;  /* 0x00008600ff007a0c */ /* 0x000fe40003f25070 */
[----:B------:R-:W-:Y:S02]  /*06d0*/  ISETP.NE.AND.EX P0, PT, RZ, c[0x0][0x1c4], PT, P0 ;  /* 0x00007100ff007a0c */ /* 0x000fe40003f05300 */
[----:B------:R-:W-:Y:S02]  /*06e0*/  ISETP.NE.AND.EX P1, PT, RZ, c[0x0][0x21c], PT, P1 ;  /* 0x00008700ff007a0c */ /* 0x000fe40003f25310 */
[----:B------:R-:W-:Y:S02]  /*06f0*/  SHF.R.S32.HI R112, RZ, 0x1f, R103 ;  /* 0x0000001fff707819 */ /* 0x000fe40000011467 */
[----:B------:R-:W-:-:S07]  /*0700*/  MOV R107, 0x3f800000 ;  /* 0x3f800000006b7802 */ /* 0x000fce0000000f00 */
[C---:B------:R-:W-:Y:S02]  /*0710*/  @P0 LEA R122, P2, R103.reuse, c[0x0][0x1c0], 0x2 ;  /* 0x00007000677a0a11 */ /* 0x040fe400078410ff */
[----:B------:R-:W-:Y:S02]  /*0720*/  @P1 IMAD.WIDE.U32 R114, R116, R106, c[0x0][0x218] ;  /* 0x0000860074721625 */ /* 0x000fe400078e006a */
[----:B------:R-:W-:-:S03]  /*0730*/  @P0 LEA.HI.X R123, R103, c[0x0][0x1c4], R112, 0x2, P2 ;  /* 0x00007100677b0a11 */ /* 0x000fc600010f1470 */
[----:B------:R1:W5:Y:S04]  /*0740*/  @P1 LDG.E.128 R24, [R114.64] ;  /* 0x0000000472181981 */ /* 0x000368000c1e1d00 */
[----:B------:R0:W5:Y:S01]  /*0750*/  @P0 LDG.E R107, [R122.64] ;  /* 0x000000047a6b0981 */ /* 0x000162000c1e1900 */
[----:B------:R-:W-:Y:S01]  /*0760*/  ISETP.NE.AND P0, PT, R86, RZ, PT ;  /* 0x000000ff5600720c */ /* 0x000fe20003f05270 */
[----:B-1----:R-:W-:-:S05]  /*0770*/  @P1 IMAD.WIDE.U32 R114, R116, R105, c[0x0][0x218] ;  /* 0x0000860074721625 */ /* 0x002fca00078e0069 */
[----:B------:R2:W5:Y:S01]  /*0780*/  @P1 LDG.E.128 R28, [R114.64] ;  /* 0x00000004721c1981 */ /* 0x000562000c1e1d00 */
[----:B------:R-:W-:-:S04]  /*0790*/  @P1 IMAD.WIDE.U32 R124, R109, R116, c[0x0][0x218] ;  /* 0x000086006d7c1625 */ /* 0x000fc800078e0074 */
[----:B------:R-:W-:Y:S01]  /*07a0*/  @P1 IMAD.WIDE.U32 R116, R116, R104, c[0x0][0x218] ;  /* 0x0000860074741625 */ /* 0x000fe200078e0068 */
[----:B------:R1:W5:Y:S04]  /*07b0*/  @P1 LDG.E.128 R20, [R124.64] ;  /* 0x000000047c141981 */ /* 0x000368000c1e1d00 */
[----:B------:R0:W5:Y:S01]  /*07c0*/  @P1 LDG.E.128 R32, [R116.64] ;  /* 0x0000000474201981 */ /* 0x000162000c1e1d00 */
[----:B------:R-:W-:-:S04]  /*07d0*/  IMAD.WIDE.U32 R112, R109, R108, c[0x0][0x190] ;  /* 0x000064006d707625 */ /* 0x000fc800078e006c */
[-C--:B------:R-:W-:Y:S02]  /*07e0*/  IMAD.WIDE.U32 R118, R106, R108.reuse, c[0x0][0x190] ;  /* 0x000064006a767625 */ /* 0x080fe400078e006c */
[----:B------:R0:W5:Y:S02]  /*07f0*/  LDG.E R113, [R112.64] ;  /* 0x0000000470717981 */ /* 0x000164000c1e1900 */
[----:B-1----:R-:W-:-:S05]  /*0800*/  IMAD.WIDE.U32 R124, R105, R108, c[0x0][0x190] ;  /* 0x00006400697c7625 */ /* 0x002fca00078e006c */
[----:B0-----:R0:W5:Y:S04]  /*0810*/  LDG.E R111, [R124.64] ;  /* 0x000000047c6f7981 */ /* 0x001168000c1e1900 */
[----:B------:R1:W5:Y:S01]  /*0820*/  LDG.E R112, [R118.64] ;  /* 0x0000000476707981 */ /* 0x000362000c1e1900 */
[----:B------:R-:W-:-:S05]  /*0830*/  IMAD.WIDE.U32 R122, R104, R108, c[0x0][0x190] ;  /* 0x00006400687a7625 */ /* 0x000fca00078e006c */
[----:B------:R0:W5:Y:S01]  /*0840*/  LDG.E R108, [R122.64] ;  /* 0x000000047a6c7981 */ /* 0x000162000c1e1900 */
[----:B--2---:R-:W-:-:S05]  /*0850*/  FSEL R114, R120, RZ, !P0 ;  /* 0x000000ff78727208 */ /* 0x004fca0004000000 */
[C---:B----4-:R-:W-:Y:S02]  /*0860*/  FADD.FTZ R115, -R114.reuse, R40 ;  /* 0x0000002872737221 */ /* 0x050fe40000010100 */
[----:B------:R-:W-:Y:S02]  /*0870*/  FADD.FTZ R41, -R114, R41 ;  /* 0x0000002972297221 */ /* 0x000fe40000010100 */
[----:B---3--:R-:W-:Y:S02]  /*0880*/  FMUL.FTZ R115, R110, R115 ;  /* 0x000000736e737220 */ /* 0x008fe40000410000 */
[----:B------:R-:W-:Y:S02]  /*0890*/  FADD.FTZ R117, -R114, R42 ;  /* 0x0000002a72757221 */ /* 0x000fe40000010100 */
[----:B------:R-:W-:Y:S02]  /*08a0*/  FADD.FTZ R83, R56, R83 ;  /* 0x0000005338537221 */ /* 0x000fe40000010000 */
[----:B------:R-:W-:-:S02]  /*08b0*/  FMUL.FTZ R42, R110, R41 ;  /* 0x000000296e2a7220 */ /* 0x000fc40000410000 */
[----:B------:R-:W-:Y:S02]  /*08c0*/  FFMA.FTZ R95, R56, R115, R95 ;  /* 0x00000073385f7223 */ /* 0x000fe4000001005f */
[----:B------:R-:W-:Y:S02]  /*08d0*/  FMUL.FTZ R56, R101, R56 ;  /* 0x0000003865387220 */ /* 0x000fe40000410000 */
[----:B------:R-:W-:Y:S02]  /*08e0*/  FADD.FTZ R49, -R114, R49 ;  /* 0x0000003172317221 */ /* 0x000fe40000010100 */
[C---:B------:R-:W-:Y:S02]  /*08f0*/  FADD.FTZ R82, R57.reuse, R82 ;  /* 0x0000005239527221 */ /* 0x040fe40000010000 */
[----:B------:R-:W-:Y:S02]  /*0900*/  FMUL.FTZ R117, R110, R117 ;  /* 0x000000756e757220 */ /* 0x000fe40000410000 */
[----:B------:R-:W-:-:S02]  /*0910*/  FFMA.FTZ R84, R57, R42, R84 ;  /* 0x0000002a39547223 */ /* 0x000fc40000010054 */
[----:B------:R-:W-:Y:S02]  /*0920*/  FMUL.FTZ R57, R102, R57 ;  /* 0x0000003966397220 */ /* 0x000fe40000410000 */
[----:B------:R-:W-:Y:S02]  /*0930*/  FADD.FTZ R40, RZ, R56 ;  /* 0x00000038ff287221 */ /* 0x000fe40000010000 */
[----:B------:R-:W-:Y:S02]  /*0940*/  FFMA.FTZ R41, R115, R56, RZ ;  /* 0x0000003873297223 */ /* 0x000fe400000100ff */
[C---:B0-----:R-:W-:Y:S02]  /*0950*/  FADD.FTZ R125, -R114.reuse, R50 ;  /* 0x00000032727d7221 */ /* 0x041fe40000010100 */
[----:B-1----:R-:W-:Y:S02]  /*0960*/  FADD.FTZ R119, -R114, R44 ;  /* 0x0000002c72777221 */ /* 0x002fe40000010100 */
[----:B------:R-:W-:-:S02]  /*0970*/  FADD.FTZ R79, R58, R79 ;  /* 0x0000004f3a4f7221 */ /* 0x000fc40000010000 */
[----:B------:R-:W-:Y:S02]  /*0980*/  FFMA.FTZ R81, R58, R117, R81 ;  /* 0x000000753a517223 */ /* 0x000fe40000010051 */
[----:B------:R-:W-:Y:S02]  /*0990*/  FMUL.FTZ R50, R110, R49 ;  /* 0x000000316e327220 */ /* 0x000fe40000410000 */
[----:B------:R-:W-:Y:S02]  /*09a0*/  FMUL.FTZ R58, R99, R58 ;  /* 0x0000003a633a7220 */ /* 0x000fe40000410000 */
[----:B------:R-:W-:Y:S02]  /*09b0*/  FADD.FTZ R49, R40, R57 ;  /* 0x0000003928317221 */ /* 0x000fe40000010000 */
[----:B------:R-:W-:Y:S02]  /*09c0*/  FADD.FTZ R43, -R114, R43 ;  /* 0x0000002b722b7221 */ /* 0x000fe40000010100 */
[----:B------:R-:W-:-:S02]  /*09d0*/  FFMA.FTZ R41, R42, R57, R41 ;  /* 0x000000392a297223 */ /* 0x000fc40000010029 */
[----:B------:R-:W-:Y:S02]  /*09e0*/  FADD.FTZ R121, -R114, R46 ;  /* 0x0000002e72797221 */ /* 0x000fe40000010100 */
[----:B------:R-:W-:Y:S02]  /*09f0*/  FMUL.FTZ R119, R110, R119 ;  /* 0x000000776e777220 */ /* 0x000fe40000410000 */
[----:B------:R-:W-:Y:S02]  /*0a00*/  FMUL.FTZ R46, R100, R59 ;  /* 0x0000003b642e7220 */ /* 0x000fe40000410000 */
[----:B------:R-:W-:Y:S02]  /*0a10*/  FADD.FTZ R49, R49, R58 ;  /* 0x0000003a31317221 */ /* 0x000fe40000010000 */
[----:B------:R-:W-:Y:S02]  /*0a20*/  FMUL.FTZ R43, R110, R43 ;  /* 0x0000002b6e2b7220 */ /* 0x000fe40000410000 */
[----:B------:R-:W-:-:S02]  /*0a30*/  FFMA.FTZ R41, R117, R58, R41 ;  /* 0x0000003a75297223 */ /* 0x000fc40000010029 */
[C---:B------:R-:W-:Y:S02]  /*0a40*/  FADD.FTZ R12, R60.reuse, R12 ;  /* 0x0000000c3c0c7221 */ /* 0x040fe40000010000 */
[----:B------:R-:W-:Y:S02]  /*0a50*/  FFMA.FTZ R77, R60, R119, R77 ;  /* 0x000000773c4d7223 */ /* 0x000fe4000001004d */
[----:B------:R-:W-:Y:S02]  /*0a60*/  FMUL.FTZ R60, R97, R60 ;  /* 0x0000003c613c7220 */ /* 0x000fe40000410000 */
[----:B------:R-:W-:Y:S02]  /*0a70*/  FADD.FTZ R49, R49, R46 ;  /* 0x0000002e31317221 */ /* 0x000fe40000010000 */
[----:B------:R-:W-:Y:S02]  /*0a80*/  FADD.FTZ R45, -R114, R45 ;  /* 0x0000002d722d7221 */ /* 0x000fe40000010100 */
[----:B------:R-:W-:-:S02]  /*0a90*/  FFMA.FTZ R40, R43, R46, R41 ;  /* 0x0000002e2b287223 */ /* 0x000fc40000010029 */
[----:B------:R-:W-:Y:S02]  /*0aa0*/  FMUL.FTZ R121, R110, R121 ;  /* 0x000000796e797220 */ /* 0x000fe40000410000 */
[----:B------:R-:W-:Y:S02]  /*0ab0*/  FMUL.FTZ R44, R88, R61 ;  /* 0x0000003d582c7220 */ /* 0x000fe40000410000 */
[----:B------:R-:W-:Y:S02]  /*0ac0*/  FADD.FTZ R41, R49, R60 ;  /* 0x0000003c31297221 */ /* 0x000fe40000010000 */
[----:B------:R-:W-:Y:S02]  /*0ad0*/  FMUL.FTZ R45, R110, R45 ;  /* 0x0000002d6e2d7220 */ /* 0x000fe40000410000 */
[----:B------:R-:W-:Y:S02]  /*0ae0*/  FFMA.FTZ R40, R119, R60, R40 ;  /* 0x0000003c77287223 */ /* 0x000fe40000010028 */
[----:B------:R-:W-:-:S02]  /*0af0*/  FADD.FTZ R123, -R114, R48 ;  /* 0x00000030727b7221 */ /* 0x000fc40000010100 */
[C---:B------:R-:W-:Y:S02]  /*0b00*/  FADD.FTZ R10, R62.reuse, R10 ;  /* 0x0000000a3e0a7221 */ /* 0x040fe40000010000 */
[----:B------:R-:W-:Y:S02]  /*0b10*/  FFMA.FTZ R75, R62, R121, R75 ;  /* 0x000000793e4b7223 */ /* 0x000fe4000001004b */
[----:B------:R-:W-:Y:S02]  /*0b20*/  FMUL.FTZ R62, R85, R62 ;  /* 0x0000003e553e7220 */ /* 0x000fe40000410000 */
[----:B------:R-:W-:Y:S02]  /*0b30*/  FADD.FTZ R41, R41, R44 ;  /* 0x0000002c29297221 */ /* 0x000fe40000010000 */
[----:B------:R-:W-:Y:S02]  /*0b40*/  FADD.FTZ R47, -R114, R47 ;  /* 0x0000002f722f7221 */ /* 0x000fe40000010100 */
[----:B------:R-:W-:-:S02]  /*0b50*/  FFMA.FTZ R40, R45, R44, R40 ;  /* 0x0000002c2d287223 */ /* 0x000fc40000010028 */
[----:B------:R-:W-:Y:S02]  /*0b60*/  FMUL.FTZ R123, R110, R123 ;  /* 0x0000007b6e7b7220 */ /* 0x000fe40000410000 */
[----:B------:R-:W-:Y:S02]  /*0b70*/  FADD.FTZ R51, -R114, R51 ;  /* 0x0000003372337221 */ /* 0x000fe40000010100 */
[----:B------:R-:W-:Y:S02]  /*0b80*/  FMUL.FTZ R48, R90, R63 ;  /* 0x0000003f5a307220 */ /* 0x000fe40000410000 */
[----:B------:R-:W-:Y:S02]  /*0b90*/  FADD.FTZ R41, R41, R62 ;  /* 0x0000003e29297221 */ /* 0x000fe40000010000 */
[----:B------:R-:W-:Y:S02]  /*0ba0*/  FMUL.FTZ R47, R110, R47 ;  /* 0x0000002f6e2f7220 */ /* 0x000fe40000410000 */
[----:B------:R-:W-:-:S02]  /*0bb0*/  FFMA.FTZ R40, R121, R62, R40 ;  /* 0x0000003e79287223 */ /* 0x000fc40000010028 */
[C---:B------:R-:W-:Y:S02]  /*0bc0*/  FADD.FTZ R52, -R114.reuse, R52 ;  /* 0x0000003472347221 */ /* 0x040fe40000010100 */
[C---:B------:R-:W-:Y:S02]  /*0bd0*/  FADD.FTZ R53, -R114.reuse, R53 ;  /* 0x0000003572357221 */ /* 0x040fe40000010100 */
[C---:B------:R-:W-:Y:S02]  /*0be0*/  FADD.FTZ R54, -R114.reuse, R54 ;  /* 0x0000003672367221 */ /* 0x040fe40000010100 */
[----:B------:R-:W-:Y:S02]  /*0bf0*/  FADD.FTZ R55, -R114, R55 ;  /* 0x0000003772377221 */ /* 0x000fe40000010100 */
[C---:B------:R-:W-:Y:S02]  /*0c00*/  FADD.FTZ R8, R64.reuse, R8 ;  /* 0x0000000840087221 */ /* 0x040fe40000010000 */
[----:B------:R-:W-:-:S02]  /*0c10*/  FFMA.FTZ R73, R64, R123, R73 ;  /* 0x0000007b40497223 */ /* 0x000fc40000010049 */
[----:B------:R-:W-:Y:S02]  /*0c20*/  FMUL.FTZ R64, R87, R64 ;  /* 0x0000004057407220 */ /* 0x000fe40000410000 */
[----:B------:R-:W-:Y:S02]  /*0c30*/  FMUL.FTZ R114, R110, R51 ;  /* 0x000000336e727220 */ /* 0x000fe40000410000 */
[----:B------:R-:W-:Y:S02]  /*0c40*/  FADD.FTZ R41, R41, R48 ;  /* 0x0000003029297221 */ /* 0x000fe40000010000 */
[----:B------:R-:W-:Y:S02]  /*0c50*/  FFMA.FTZ R51, R47, R48, R40 ;  /* 0x000000302f337223 */ /* 0x000fe40000010028 */
[C---:B------:R-:W-:Y:S02]  /*0c60*/  FADD.FTZ R9, R65.reuse, R9 ;  /* 0x0000000941097221 */ /* 0x040fe40000010000 */
[----:B------:R-:W-:-:S02]  /*0c70*/  FFMA.FTZ R72, R65, R50, R72 ;  /* 0x0000003241487223 */ /* 0x000fc40000010048 */
[----:B------:R-:W-:Y:S02]  /*0c80*/  FMUL.FTZ R125, R110, R125 ;  /* 0x0000007d6e7d7220 */ /* 0x000fe40000410000 */
[----:B------:R-:W-:Y:S02]  /*0c90*/  FADD.FTZ R40, R41, R64 ;  /* 0x0000004029287221 */ /* 0x000fe40000010000 */
[----:B------:R-:W-:Y:S02]  /*0ca0*/  FMUL.FTZ R65, R92, R65 ;  /* 0x000000415c417220 */ /* 0x000fe40000410000 */
[----:B------:R-:W-:Y:S02]  /*0cb0*/  FFMA.FTZ R41, R123, R64, R51 ;  /* 0x000000407b297223 */ /* 0x000fe40000010033 */
[C---:B------:R-:W-:Y:S02]  /*0cc0*/  FADD.FTZ R6, R66.reuse, R6 ;  /* 0x0000000642067221 */ /* 0x040fe40000010000 */
[----:B------:R-:W-:-:S02]  /*0cd0*/  FFMA.FTZ R19, R66, R125, R19 ;  /* 0x0000007d42137223 */ /* 0x000fc40000010013 */
[----:B------:R-:W-:Y:S02]  /*0ce0*/  FMUL.FTZ R66, R89, R66 ;  /* 0x0000004259427220 */ /* 0x000fe40000410000 */
[----:B------:R-:W-:Y:S02]  /*0cf0*/  FADD.FTZ R51, R40, R65 ;  /* 0x0000004128337221 */ /* 0x000fe40000010000 */
[----:B------:R-:W-:Y:S02]  /*0d00*/  FFMA.FTZ R41, R50, R65, R41 ;  /* 0x0000004132297223 */ /* 0x000fe40000010029 */
[C---:B------:R-:W-:Y:S02]  /*0d10*/  FADD.FTZ R7, R67.reuse, R7 ;  /* 0x0000000743077221 */ /* 0x040fe40000010000 */
[----:B------:R-:W-:Y:S02]  /*0d20*/  FFMA.FTZ R18, R67, R114, R18 ;  /* 0x0000007243127223 */ /* 0x000fe40000010012 */
[----:B------:R-:W-:-:S02]  /*0d30*/  FMUL.FTZ R49, R110, R52 ;  /* 0x000000346e317220 */ /* 0x000fc40000410000 */
        /* <DEDUP_REMOVED lines=24> */
[----:B------:R-:W-:Y:S02]  /*0ec0*/  FADD.FTZ R40, R53, R70 ;  /* 0x0000004635287221 */ /* 0x000fe40000010000 */
[----:B------:R-:W-:Y:S02]  /*0ed0*/  FFMA.FTZ R41, R51, R70, R41 ;  /* 0x0000004633297223 */ /* 0x000fe40000010029 */
[C---:B------:R-:W-:Y:S02]  /*0ee0*/  FADD.FTZ R78, R59.reuse, R78 ;  /* 0x0000004e3b4e7221 */ /* 0x040fe40000010000 */
        /* <DEDUP_REMOVED lines=8> */
[----:B------:R0:W1:Y:S02]  /*0f70*/  SHFL.BFLY PT, R116, R53, 0x1, 0x1f ;  /* 0x0c201f0035747f89 */ /* 0x00006400000e0000 */
.L_x_6095:
        /* <DEDUP_REMOVED lines=18> */
.L_x_6096:
[----:B--2---:R-:W-:Y:S01]  /*10a0*/  FADD.FTZ R116, R116, R53 ;  /* 0x0000003574747221 */ /* 0x004fe20000010000 */
[----:B------:R-:W-:Y:S01]  /*10b0*/  ISETP.NE.U32.AND P2, PT, RZ, c[0x0][0x258], PT ;  /* 0x00009600ff007a0c */ /* 0x000fe20003f45070 */
[----:B0-----:R-:W-:Y:S01]  /*10c0*/  FADD.FTZ R40, R40, R55 ;  /* 0x0000003728287221 */ /* 0x001fe20000010000 */
[----:B------:R-:W-:Y:S01]  /*10d0*/  ISETP.NE.U32.AND P1, PT, RZ, c[0x0][0x258], PT ;  /* 0x00009600ff007a0c */ /* 0x000fe20003f25070 */
[----:B------:R-:W-:Y:S01]  /*10e0*/  FMUL.FTZ R116, R116, c[0x0][0x1e0] ;  /* 0x0000780074747a20 */ /* 0x000fe20000410000 */
[----:B------:R-:W-:Y:S01]  /*10f0*/  ISETP.NE.AND.EX P2, PT, RZ, c[0x0][0x25c], PT, P2 ;  /* 0x00009700ff007a0c */ /* 0x000fe20003f45320 */
[----:B-1----:R-:W-:Y:S01]  /*1100*/  FMUL.FTZ R53, R40, c[0x0][0x1e0] ;  /* 0x0000780028357a20 */ /* 0x002fe20000410000 */
        /* <DEDUP_REMOVED lines=21> */
[----:B------:R-:W-:Y:S01]  /*1260*/  HFMA2.MMA R56, -RZ, RZ, 0, 9.5367431640625e-07 ;  /* 0x00000010ff387435 */ /* 0x000fe200000001ff */
[----:B------:R-:W-:Y:S02]  /*1270*/  SEL R43, R46, R39, P1 ;  /* 0x000000272e2b7207 */ /* 0x000fe40000800000 */
[----:B------:R-:W-:-:S02]  /*1280*/  SEL R42, R59, R38, P1 ;  /* 0x000000263b2a7207 */ /* 0x000fc40000800000 */
[----:B------:R-:W-:Y:S02]  /*1290*/  SEL R41, R58, R37, P1 ;  /* 0x000000253a297207 */ /* 0x000fe40000800000 */
[----:B------:R-:W-:-:S03]  /*12a0*/  SEL R40, R55, R36, P1 ;  /* 0x0000002437287207 */ /* 0x000fc60000800000 */
[----:B------:R-:W-:-:S05]  /*12b0*/  IMAD.WIDE.U32 R56, R109, R56, c[0x0][0x258] ;  /* 0x000096006d387625 */ /* 0x000fca00078e0038 */
[----:B------:R0:W-:Y:S02]  /*12c0*/  STG.E.128 [R56.64], R40 ;  /* 0x0000002838007986 */ /* 0x0001e4000c101d04 */
.L_x_6092:
[-CC-:B0-----:R-:W-:Y:S01]  /*12d0*/  FFMA.FTZ R43, R45, R53.reuse, R116.reuse ;  /* 0x000000352d2b7223 */ /* 0x181fe20000010074 */
[----:B------:R-:W-:Y:S01]  /*12e0*/  LOP3.LUT P5, RZ, R113, 0xff00, RZ, 0xc0, !PT ;  /* 0x0000ff0071ff7812 */ /* 0x000fe200078ac0ff */
[-CC-:B------:R-:W-:Y:S01]  /*12f0*/  FFMA.FTZ R119, R119, R53.reuse, R116.reuse ;  /* 0x0000003577777223 */ /* 0x180fe20000010074 */
[C---:B------:R-:W-:Y:S01]  /*1300*/  LOP3.LUT P6, RZ, R113.reuse, 0xff0000, RZ, 0xc0, !PT ;  /* 0x00ff000071ff7812 */ /* 0x040fe200078cc0ff */
[----:B------:R-:W-:Y:S01]  /*1310*/  FADD.FTZ R43, R44, -R43 ;  /* 0x8000002b2c2b7221 */ /* 0x000fe20000010000 */
[----:B------:R-:W-:Y:S01]  /*1320*/  LOP3.LUT P4, RZ, R113, 0xff, RZ, 0xc0, !PT ;  /* 0x000000ff71ff7812 */ /* 0x000fe2000788c0ff */
[-CC-:B------:R-:W-:Y:S01]  /*1330*/  FFMA.FTZ R121, R121, R53.reuse, R116.reuse ;  /* 0x0000003579797223 */ /* 0x180fe20000010074 */
[----:B------:R-:W-:Y:S01]  /*1340*/  LOP3.LUT P3, RZ, R113, 0xff000000, RZ, 0xc0, !PT ;  /* 0xff00000071ff7812 */ /* 0x000fe2000786c0ff */
[----:B------:R-:W-:Y:S02]  /*1350*/  FFMA.FTZ R41, R47, R53, R116 ;  /* 0x000000352f297223 */ /* 0x000fe40000010074 */
[----:B------:R-:W-:-:S02]  /*1360*/  FMUL.FTZ R44, R110, R43 ;  /* 0x0000002b6e2c7220 */ /* 0x000fc40000410000 */
[----:B------:R-:W-:Y:S02]  /*1370*/  FADD.FTZ R119, R60, -R119 ;  /* 0x800000773c777221 */ /* 0x000fe40000010000 */
[----:B------:R-:W-:Y:S02]  /*1380*/  FADD.FTZ R121, R62, -R121 ;  /* 0x800000793e797221 */ /* 0x000fe40000010000 */
[-CC-:B------:R-:W-:Y:S02]  /*1390*/  FFMA.FTZ R56, R50, R53.reuse, R116.reuse ;  /* 0x0000003532387223 */ /* 0x180fe40000010074 */
[-CC-:B------:R-:W-:Y:S02]  /*13a0*/  FFMA.FTZ R125, R125, R53.reuse, R116.reuse ;  /* 0x000000357d7d7223 */ /* 0x180fe40000010074 */
[----:B------:R-:W-:Y:S02]  /*13b0*/  FFMA.FTZ R114, R114, R53, R116 ;  /* 0x0000003572727223 */ /* 0x000fe40000010074 */
[----:B------:R-:W-:-:S02]  /*13c0*/  FMUL.FTZ R58, R58, R107 ;  /* 0x0000006b3a3a7220 */ /* 0x000fc40000410000 */
[-CC-:B------:R-:W-:Y:S02]  /*13d0*/  FFMA.FTZ R123, R123, R53.reuse, R116.reuse ;  /* 0x000000357b7b7223 */ /* 0x180fe40000010074 */
[-CC-:B------:R-:W-:Y:S02]  /*13e0*/  FFMA.FTZ R45, R49, R53.reuse, R116.reuse ;  /* 0x00000035312d7223 */ /* 0x180fe40000010074 */
[-CC-:B------:R-:W-:Y:S02]  /*13f0*/  FFMA.FTZ R52, R52, R53.reuse, R116.reuse ;  /* 0x0000003534347223 */ /* 0x180fe40000010074 */
[-CC-:B------:R-:W-:Y:S02]  /*1400*/  FFMA.FTZ R47, R51, R53.reuse, R116.reuse ;  /* 0x00000035332f7223 */ /* 0x180fe40000010074 */
[----:B------:R-:W-:Y:S02]  /*1410*/  FFMA.FTZ R54, R54, R53, R116 ;  /* 0x0000003536367223 */ /* 0x000fe40000010074 */
[----:B------:R-:W-:-:S02]  /*1420*/  FADD.FTZ R41, R48, -R41 ;  /* 0x8000002930297221 */ /* 0x000fc40000010000 */
[-C--:B------:R-:W-:Y:S02]  /*1430*/  FMUL.FTZ R55, R55, R107.reuse ;  /* 0x0000006b37377220 */ /* 0x080fe40000410000 */
[----:B------:R-:W-:Y:S02]  /*1440*/  @P0 FADD.FTZ R44, R25, R44 ;  /* 0x0000002c192c0221 */ /* 0x000fe40000010000 */
[----:B------:R-:W-:Y:S02]  /*1450*/  FMUL.FTZ R59, R59, R107 ;  /* 0x0000006b3b3b7220 */ /* 0x000fe40000410000 */
[C---:B------:R-:W-:Y:S02]  /*1460*/  FMUL.FTZ R57, R110.reuse, R119 ;  /* 0x000000776e397220 */ /* 0x040fe40000410000 */
[----:B------:R-:W-:Y:S02]  /*1470*/  FMUL.FTZ R53, R110, R121 ;  /* 0x000000796e357220 */ /* 0x000fe40000410000 */
[----:B------:R-:W-:-:S02]  /*1480*/  FADD.FTZ R65, R65, -R56 ;  /* 0x8000003841417221 */ /* 0x000fc40000010000 */
[----:B------:R-:W-:Y:S02]  /*1490*/  FADD.FTZ R125, R66, -R125 ;  /* 0x8000007d427d7221 */ /* 0x000fe40000010000 */
[----:B------:R-:W-:Y:S02]  /*14a0*/  FADD.FTZ R67, R67, -R114 ;  /* 0x8000007243437221 */ /* 0x000fe40000010000 */
[----:B------:R-:W-:Y:S02]  /*14b0*/  FMUL.FTZ R49, R58, c[0x0][0x1e8] ;  /* 0x00007a003a317a20 */ /* 0x000fe40000410000 */
[----:B------:R-:W-:Y:S02]  /*14c0*/  FMUL.FTZ R46, R46, R107 ;  /* 0x0000006b2e2e7220 */ /* 0x000fe40000410000 */
[----:B------:R-:W-:Y:S01]  /*14d0*/  FMUL.FTZ R48, R55, c[0x0][0x1e8] ;  /* 0x00007a0037307a20 */ /* 0x000fe20000410000 */
[----:B------:R-:W-:Y:S01]  /*14e0*/  SEL R49, R49, RZ, P5 ;  /* 0x000000ff31317207 */ /* 0x000fe20002800000 */
[----:B------:R-:W-:Y:S01]  /*14f0*/  FMUL.FTZ R58, R110, R41 ;  /* 0x000000296e3a7220 */ /* 0x000fe20000410000 */
[----:B------:R-:W-:Y:S01]  /*1500*/  LOP3.LUT P5, RZ, R112, 0xff00, RZ, 0xc0, !PT ;  /* 0x0000ff0070ff7812 */ /* 0x000fe200078ac0ff */
[----:B------:R-:W-:Y:S01]  /*1510*/  FMUL.FTZ R40, R44, R107 ;  /* 0x0000006b2c287220 */ /* 0x000fe20000410000 */
[----:B------:R-:W-:Y:S01]  /*1520*/  SEL R48, R48, RZ, P4 ;  /* 0x000000ff30307207 */ /* 0x000fe20002000000 */
[----:B------:R-:W-:Y:S01]  /*1530*/  FADD.FTZ R123, R64, -R123 ;  /* 0x8000007b407b7221 */ /* 0x000fe20000010000 */
[----:B------:R-:W-:Y:S01]  /*1540*/  LOP3.LUT P4, RZ, R112, 0xff000000, RZ, 0xc0, !PT ;  /* 0xff00000070ff7812 */ /* 0x000fe2000788c0ff */
[----:B------:R-:W-:-:S02]  /*1550*/  FADD.FTZ R69, R69, -R52 ;  /* 0x8000003445457221 */ /* 0x000fc40000010000 */
[----:B------:R-:W-:Y:S02]  /*1560*/  FMUL.FTZ R50, R59, c[0x0][0x1e8] ;  /* 0x00007a003b327a20 */ /* 0x000fe40000410000 */
[----:B------:R-:W-:Y:S02]  /*1570*/  @P0 FADD.FTZ R53, R26, R53 ;  /* 0x000000351a350221 */ /* 0x000fe40000010000 */
[----:B------:R-:W-:Y:S01]  /*1580*/  @P0 FADD.FTZ R57, R24, R57 ;  /* 0x0000003918390221 */ /* 0x000fe20000010000 */
[----:B------:R-:W-:Y:S01]  /*1590*/  SEL R50, R50, RZ, P6 ;  /* 0x000000ff32327207 */ /* 0x000fe20003000000 */
[----:B------:R-:W-:Y:S01]  /*15a0*/  FADD.FTZ R45, R68, -R45 ;  /* 0x8000002d442d7221 */ /* 0x000fe20000010000 */
[----:B------:R-:W-:Y:S01]  /*15b0*/  LOP3.LUT P6, RZ, R112, 0xff0000, RZ, 0xc0, !PT ;  /* 0x00ff000070ff7812 */ /* 0x000fe200078cc0ff */
[----:B------:R-:W-:Y:S01]  /*15c0*/  FADD.FTZ R55, R70, -R47 ;  /* 0x8000002f46377221 */ /* 0x000fe20000010000 */
[----:B------:R-:W-:Y:S01]  /*15d0*/  @P2 SEL R52, R57, R36, P1 ;  /* 0x0000002439342207 */ /* 0x000fe20000800000 */
[C---:B------:R-:W-:Y:S01]  /*15e0*/  FMUL.FTZ R66, R110.reuse, R65 ;  /* 0x000000416e427220 */ /* 0x040fe20000410000 */
[----:B------:R-:W-:Y:S01]  /*15f0*/  MOV R65, 0x10 ;  /* 0x0000001000417802 */ /* 0x000fe20000000f00 */
[----:B------:R-:W-:-:S02]  /*1600*/  FMUL.FTZ R59, R110, R125 ;  /* 0x0000007d6e3b7220 */ /* 0x000fc40000410000 */
[----:B------:R-:W-:Y:S02]  /*1610*/  FMUL.FTZ R64, R110, R67 ;  /* 0x000000436e407220 */ /* 0x000fe40000410000 */
[----:B------:R-:W-:Y:S01]  /*1620*/  FADD.FTZ R71, R71, -R54 ;  /* 0x8000003647477221 */ /* 0x000fe20000010000 */
[----:B------:R-:W-:Y:S01]  /*1630*/  @P2 SEL R54, R53, R38, P1 ;  /* 0x0000002635362207 */ /* 0x000fe20000800000 */
[----:B------:R-:W-:Y:S02]  /*1640*/  FMUL.FTZ R46, R46, c[0x0][0x1e8] ;  /* 0x00007a002e2e7a20 */ /* 0x000fe40000410000 */
[----:B------:R-:W-:Y:S02]  /*1650*/  @P0 FADD.FTZ R58, R27, R58 ;  /* 0x0000003a1b3a0221 */ /* 0x000fe40000010000 */
[----:B------:R-:W-:Y:S01]  /*1660*/  FMUL.FTZ R41, R40, c[0x0][0x1e8] ;  /* 0x00007a0028297a20 */ /* 0x000fe20000410000 */
[----:B------:R-:W-:Y:S01]  /*1670*/  SEL R51, R46, RZ, P3 ;  /* 0x000000ff2e337207 */ /* 0x000fe20001800000 */
[----:B------:R-:W-:Y:S01]  /*1680*/  FMUL.FTZ R123, R110, R123 ;  /* 0x0000007b6e7b7220 */ /* 0x000fe20000410000 */
[----:B------:R-:W-:Y:S01]  /*1690*/  LOP3.LUT P3, RZ, R112, 0xff, RZ, 0xc0, !PT ;  /* 0x000000ff70ff7812 */ /* 0x000fe2000786c0ff */
[----:B------:R-:W-:Y:S01]  /*16a0*/  FMUL.FTZ R68, R110, R69 ;  /* 0x000000456e447220 */ /* 0x000fe20000410000 */
[----:B------:R-:W-:Y:S01]  /*16b0*/  SEL R41, R41, RZ, P5 ;  /* 0x000000ff29297207 */ /* 0x000fe20002800000 */
[----:B------:R-:W-:Y:S01]  /*16c0*/  FMUL.FTZ R42, R53, R107 ;  /* 0x0000006b352a7220 */ /* 0x000fe20000410000 */
[----:B------:R-:W-:Y:S01]  /*16d0*/  @P2 SEL R53, R44, R37, P1 ;  /* 0x000000252c352207 */ /* 0x000fe20000800000 */
[----:B------:R-:W-:Y:S01]  /*16e0*/  FMUL.FTZ R40, R57, R107 ;  /* 0x0000006b39287220 */ /* 0x000fe20000410000 */
[----:B------:R-:W-:Y:S01]  /*16f0*/  LOP3.LUT P5, RZ, R111, 0xff00, RZ, 0xc0, !PT ;  /* 0x0000ff006fff7812 */ /* 0x000fe200078ac0ff */
[----:B------:R-:W-:-:S02]  /*1700*/  FMUL.FTZ R67, R110, R45 ;  /* 0x0000002d6e437220 */ /* 0x000fc40000410000 */
[----:B------:R-:W-:Y:S01]  /*1710*/  FMUL.FTZ R69, R110, R55 ;  /* 0x000000376e457220 */ /* 0x000fe20000410000 */
[----:B------:R-:W-:Y:S01]  /*1720*/  @P2 SEL R55, R58, R39, P1 ;  /* 0x000000273a372207 */ /* 0x000fe20000800000 */
[----:B------:R-:W-:Y:S02]  /*1730*/  @P0 FADD.FTZ R66, R29, R66 ;  /* 0x000000421d420221 */ /* 0x000fe40000010000 */
[----:B------:R-:W-:Y:S02]  /*1740*/  @P0 FADD.FTZ R59, R30, R59 ;  /* 0x0000003b1e3b0221 */ /* 0x000fe40000010000 */
[----:B------:R-:W-:Y:S01]  /*1750*/  @P0 FADD.FTZ R64, R31, R64 ;  /* 0x000000401f400221 */ /* 0x000fe20000010000 */
[----:B------:R-:W-:Y:S01]  /*1760*/  @P2 SEL R57, R66, R37, P1 ;  /* 0x0000002542392207 */ /* 0x000fe20000800000 */
[----:B------:R-:W-:Y:S02]  /*1770*/  FMUL.FTZ R110, R110, R71 ;  /* 0x000000476e6e7220 */ /* 0x000fe40000410000 */
[----:B------:R-:W-:Y:S01]  /*1780*/  FMUL.FTZ R43, R58, R107 ;  /* 0x0000006b3a2b7220 */ /* 0x000fe20000410000 */
[----:B------:R-:W-:Y:S01]  /*1790*/  @P2 SEL R58, R59, R38, P1 ;  /* 0x000000263b3a2207 */ /* 0x000fe20000800000 */
[----:B------:R-:W-:-:S02]  /*17a0*/  @P0 FADD.FTZ R123, R28, R123 ;  /* 0x0000007b1c7b0221 */ /* 0x000fc40000010000 */
[----:B------:R-:W-:Y:S02]  /*17b0*/  FMUL.FTZ R42, R42, c[0x0][0x1e8] ;  /* 0x00007a002a2a7a20 */ /* 0x000fe40000410000 */
[----:B------:R-:W-:Y:S01]  /*17c0*/  FMUL.FTZ R40, R40, c[0x0][0x1e8] ;  /* 0x00007a0028287a20 */ /* 0x000fe20000410000 */
[-C--:B------:R-:W-:Y:S01]  /*17d0*/  @P2 SEL R56, R123, R36.reuse, P1 ;  /* 0x000000247b382207 */ /* 0x080fe20000800000 */
[----:B------:R-:W-:Y:S01]  /*17e0*/  IMAD.WIDE.U32 R62, R109, R65, c[0x0][0x248] ;  /* 0x000092006d3e7625 */ /* 0x000fe200078e0041 */
[----:B------:R-:W-:Y:S02]  /*17f0*/  SEL R42, R42, RZ, P6 ;  /* 0x000000ff2a2a7207 */ /* 0x000fe40003000000 */
[----:B------:R-:W-:Y:S01]  /*1800*/  SEL R40, R40, RZ, P3 ;  /* 0x000000ff28287207 */ /* 0x000fe20001800000 */
[----:B------:R-:W-:Y:S01]  /*1810*/  @P0 FADD.FTZ R67, R32, R67 ;  /* 0x0000004320430221 */ /* 0x000fe20000010000 */
[----:B------:R0:W-:Y:S01]  /*1820*/  STG.E.128 [R62.64], R48 ;  /* 0x000000303e007986 */ /* 0x0001e2000c101d04 */
[----:B------:R-:W-:Y:S01]  /*1830*/  @P0 FADD.FTZ R68, R33, R68 ;  /* 0x0000004421440221 */ /* 0x000fe20000010000 */
[----:B------:R-:W-:Y:S01]  /*1840*/  LOP3.LUT P6, RZ, R111, 0xff0000, RZ, 0xc0, !PT ;  /* 0x00ff00006fff7812 */ /* 0x000fe200078cc0ff */
[----:B------:R-:W-:Y:S01]  /*1850*/  @P0 FADD.FTZ R69, R34, R69 ;  /* 0x0000004522450221 */ /* 0x000fe20000010000 */
[----:B------:R-:W-:Y:S01]  /*1860*/  SEL R36, R67, R36, P1 ;  /* 0x0000002443247207 */ /* 0x000fe20000800000 */
[----:B------:R-:W-:Y:S01]  /*1870*/  FMUL.FTZ R45, R66, R107 ;  /* 0x0000006b422d7220 */ /* 0x000fe20000410000 */
[----:B------:R-:W-:Y:S01]  /*1880*/  SEL R37, R68, R37, P1 ;  /* 0x0000002544257207 */ /* 0x000fe20000800000 */
[-C--:B------:R-:W-:Y:S01]  /*1890*/  FMUL.FTZ R46, R59, R107.reuse ;  /* 0x0000006b3b2e7220 */ /* 0x080fe20000410000 */
[----:B------:R-:W-:Y:S01]  /*18a0*/  SEL R38, R69, R38, P1 ;  /* 0x0000002645267207 */ /* 0x000fe20000800000 */
[----:B------:R-:W-:Y:S01]  /*18b0*/  FMUL.FTZ R47, R64, R107 ;  /* 0x0000006b402f7220 */ /* 0x000fe20000410000 */
[----:B------:R-:W-:Y:S01]  /*18c0*/  LOP3.LUT P3, RZ, R111, 0xff000000, RZ, 0xc0, !PT ;  /* 0xff0000006fff7812 */ /* 0x000fe2000786c0ff */
[----:B------:R-:W-:Y:S01]  /*18d0*/  @P0 FADD.FTZ R110, R35, R110 ;  /* 0x0000006e236e0221 */ /* 0x000fe20000010000 */
[----:B------:R-:W-:Y:S01]  /*18e0*/  LOP3.LUT P0, RZ, R108, 0xff000000, RZ, 0xc0, !PT ;  /* 0xff0000006cff7812 */ /* 0x000fe2000780c0ff */
[----:B------:R-:W-:Y:S01]  /*18f0*/  FMUL.FTZ R43, R43, c[0x0][0x1e8] ;  /* 0x00007a002b2b7a20 */ /* 0x000fe20000410000 */
[----:B------:R-:W-:Y:S01]  /*1900*/  @P2 SEL R59, R64, R39, P1 ;  /* 0x00000027403b2207 */ /* 0x000fe20000800000 */
[----:B------:R-:W-:Y:S01]  /*1910*/  FMUL.FTZ R44, R123, R107 ;  /* 0x0000006b7b2c7220 */ /* 0x000fe20000410000 */
[----:B------:R-:W-:Y:S01]  /*1920*/  SEL R39, R110, R39, P1 ;  /* 0x000000276e277207 */ /* 0x000fe20000800000 */
[----:B------:R-:W-:Y:S01]  /*1930*/  FMUL.FTZ R45, R45, c[0x0][0x1e8] ;  /* 0x00007a002d2d7a20 */ /* 0x000fe20000410000 */
[----:B------:R-:W-:Y:S01]  /*1940*/  SEL R43, R43, RZ, P4 ;  /* 0x000000ff2b2b7207 */ /* 0x000fe20002000000 */
[----:B------:R-:W-:Y:S01]  /*1950*/  FMUL.FTZ R46, R46, c[0x0][0x1e8] ;  /* 0x00007a002e2e7a20 */ /* 0x000fe20000410000 */
[----:B------:R-:W-:Y:S01]  /*1960*/  LOP3.LUT P4, RZ, R111, 0xff, RZ, 0xc0, !PT ;  /* 0x000000ff6fff7812 */ /* 0x000fe2000788c0ff */
[----:B------:R-:W-:Y:S01]  /*1970*/  FMUL.FTZ R47, R47, c[0x0][0x1e8] ;  /* 0x00007a002f2f7a20 */ /* 0x000fe20000410000 */
[----:B------:R-:W-:Y:S01]  /*1980*/  SEL R45, R45, RZ, P5 ;  /* 0x000000ff2d2d7207 */ /* 0x000fe20002800000 */
[----:B------:R-:W-:Y:S01]  /*1990*/  @P2 IMAD.WIDE.U32 R60, R106, R65, c[0x0][0x258] ;  /* 0x000096006a3c2625 */ /* 0x000fe200078e0041 */
[----:B------:R-:W-:-:S02]  /*19a0*/  SEL R46, R46, RZ, P6 ;  /* 0x000000ff2e2e7207 */ /* 0x000fc40003000000 */
[----:B------:R-:W-:Y:S01]  /*19b0*/  SEL R47, R47, RZ, P3 ;  /* 0x000000ff2f2f7207 */ /* 0x000fe20001800000 */
[-C--:B------:R-:W-:Y:S01]  /*19c0*/  FMUL.FTZ R67, R67, R107.reuse ;  /* 0x0000006b43437220 */ /* 0x080fe20000410000 */
[----:B------:R-:W-:Y:S01]  /*19d0*/  LOP3.LUT P5, RZ, R108, 0xff, RZ, 0xc0, !PT ;  /* 0x000000ff6cff7812 */ /* 0x000fe200078ac0ff */
[-C--:B------:R-:W-:Y:S01]  /*19e0*/  FMUL.FTZ R68, R68, R107.reuse ;  /* 0x0000006b44447220 */ /* 0x080fe20000410000 */
[C---:B------:R-:W-:Y:S01]  /*19f0*/  LOP3.LUT P6, RZ, R108.reuse, 0xff00, RZ, 0xc0, !PT ;  /* 0x0000ff006cff7812 */ /* 0x040fe200078cc0ff */
[-C--:B------:R-:W-:Y:S01]  /*1a00*/  FMUL.FTZ R69, R69, R107.reuse ;  /* 0x0000006b45457220 */ /* 0x080fe20000410000 */
[----:B------:R-:W-:Y:S01]  /*1a10*/  LOP3.LUT P3, RZ, R108, 0xff0000, RZ, 0xc0, !PT ;  /* 0x00ff00006cff7812 */ /* 0x000fe2000786c0ff */
[----:B0-----:R-:W-:Y:S01]  /*1a20*/  FMUL.FTZ R51, R110, R107 ;  /* 0x0000006b6e337220 */ /* 0x001fe20000410000 */
[----:B------:R0:W-:Y:S01]  /*1a30*/  @P2 STG.E.128 [R60.64], R52 ;  /* 0x000000343c002986 */ /* 0x0001e2000c101d04 */
[----:B------:R-:W-:Y:S01]  /*1a40*/  FMUL.FTZ R44, R44, c[0x0][0x1e8] ;  /* 0x00007a002c2c7a20 */ /* 0x000fe20000410000 */
[----:B------:R-:W-:Y:S01]  /*1a50*/  MOV R62, c[0x0][0x160] ;  /* 0x00005800003e7a02 */ /* 0x000fe20000000f00 */
[----:B------:R-:W-:-:S02]  /*1a60*/  FMUL.FTZ R48, R67, c[0x0][0x1e8] ;  /* 0x00007a0043307a20 */ /* 0x000fc40000410000 */
[----:B------:R-:W-:Y:S01]  /*1a70*/  FMUL.FTZ R49, R68, c[0x0][0x1e8] ;  /* 0x00007a0044317a20 */ /* 0x000fe20000410000 */
[----:B------:R-:W-:Y:S01]  /*1a80*/  SEL R44, R44, RZ, P4 ;  /* 0x000000ff2c2c7207 */ /* 0x000fe20002000000 */
[----:B------:R-:W-:Y:S01]  /*1a90*/  FMUL.FTZ R50, R69, c[0x0][0x1e8] ;  /* 0x00007a0045327a20 */ /* 0x000fe20000410000 */
[----:B------:R-:W-:Y:S01]  /*1aa0*/  SEL R48, R48, RZ, P5 ;  /* 0x000000ff30307207 */ /* 0x000fe20002800000 */
[----:B------:R-:W-:Y:S01]  /*1ab0*/  FMUL.FTZ R51, R51, c[0x0][0x1e8] ;  /* 0x00007a0033337a20 */ /* 0x000fe20000410000 */
[----:B------:R-:W-:Y:S01]  /*1ac0*/  SEL R49, R49, RZ, P6 ;  /* 0x000000ff31317207 */ /* 0x000fe20003000000 */
[----:B------:R-:W-:Y:S01]  /*1ad0*/  IMAD.WIDE.U32 R106, R106, R65, c[0x0][0x248] ;  /* 0x000092006a6a7625 */ /* 0x000fe200078e0041 */
[----:B------:R-:W-:Y:S02]  /*1ae0*/  SEL R50, R50, RZ, P3 ;  /* 0x000000ff32327207 */ /* 0x000fe40001800000 */
[----:B------:R-:W-:Y:S02]  /*1af0*/  SEL R51, R51, RZ, P0 ;  /* 0x000000ff33337207 */ /* 0x000fe40000000000 */
[----:B------:R1:W-:Y:S01]  /*1b00*/  STG.E.128 [R106.64], R40 ;  /* 0x000000286a007986 */ /* 0x0003e2000c101d04 */
[----:B------:R-:W-:Y:S01]  /*1b10*/  LEA R103, R62, R103, 0x2 ;  /* 0x000000673e677211 */ /* 0x000fe200078e10ff */
[----:B0-----:R-:W-:-:S03]  /*1b20*/  @P2 IMAD.WIDE.U32 R52, R105, R65, c[0x0][0x258] ;  /* 0x0000960069342625 */ /* 0x001fc600078e0041 */
[----:B------:R-:W-:Y:S01]  /*1b30*/  ISETP.GE.AND P0, PT, R103, c[0x0][0x164], PT ;  /* 0x0000590067007a0c */ /* 0x000fe20003f06270 */
[-C--:B------:R-:W-:Y:S01]  /*1b40*/  IMAD.WIDE.U32 R60, R105, R65.reuse, c[0x0][0x248] ;  /* 0x00009200693c7625 */ /* 0x080fe200078e0041 */
[----:B------:R1:W-:Y:S03]  /*1b50*/  @P2 STG.E.128 [R52.64], R56 ;  /* 0x0000003834002986 */ /* 0x0003e6000c101d04 */
[CC--:B------:R-:W-:Y:S01]  /*1b60*/  @P2 IMAD.WIDE.U32 R54, R104.reuse, R65.reuse, c[0x0][0x258] ;  /* 0x0000960068362625 */ /* 0x0c0fe200078e0041 */
[----:B------:R1:W-:Y:S03]  /*1b70*/  STG.E.128 [R60.64], R44 ;  /* 0x0000002c3c007986 */ /* 0x0003e6000c101d04 */
[----:B------:R-:W-:Y:S01]  /*1b80*/  IMAD.WIDE.U32 R104, R104, R65, c[0x0][0x248] ;  /* 0x0000920068687625 */ /* 0x000fe200078e0041 */
[----:B------:R1:W-:Y:S04]  /*1b90*/  @P2 STG.E.128 [R54.64], R36 ;  /* 0x0000002436002986 */ /* 0x0003e8000c101d04 */
[----:B------:R1:W-:Y:S02]  /*1ba0*/  STG.E.128 [R104.64], R48 ;  /* 0x0000003068007986 */ /* 0x0003e4000c101d04 */
[----:B-1----:R-:W-:Y:S01]  /*1bb0*/  @P0 CALL.REL.NOINC `(.L_x_6093) ;  /* 0x0000001000000944 */ /* 0x002fe20003c00000 */
[----:B------:R-:W-:Y:S05]  /*1bc0*/  BRA `(.L_x_6094) ;  /* 0xffffe90000007947 */ /* 0x000fea000383ffff */
.L_x_6093:
[----:B------:R-:W-:Y:S05]  /*1bd0*/  BSYNC B1 ;  /* 0x0000000000017941 */ /* 0x000fea0003800000 */
.L_x_6089:
        /* <DEDUP_REMOVED lines=26> */
.L_x_6088:
[----:B------:R-:W-:Y:S05]  /*1d80*/  BSYNC B0 ;  /* 0x0000000000007941 */ /* 0x000fea0003800000 */
.L_x_6086:
        /* <DEDUP_REMOVED lines=99> */
.L_x_6090:
[----:B------:R-:W-:Y:S01]  /*23c0*/  HFMA2.MMA R61, -RZ, RZ, 0, 5.9604644775390625e-08 ;  /* 0x00000001ff3d7435 */ /* 0x000fe200000001ff */
[----:B------:R-:W-:-:S02]  /*23d0*/  MOV R120, R53 ;  /* 0x0000003500787202 */ /* 0x000fc40000000f00 */
[----:B------:R-:W-:Y:S02]  /*23e0*/  MOV R118, 0x1f ;  /* 0x0000001f00767802 */ /* 0x000fe40000000f00 */
[----:B------:R-:W-:Y:S02]  /*23f0*/  MOV R59, 0xffffffff ;  /* 0xffffffff003b7802 */ /* 0x000fe40000000f00 */
[----:B------:R-:W-:Y:S02]  /*2400*/  MOV R40, 0x2420 ;  /* 0x0000242000287802 */ /* 0x000fe40000000f00 */
[----:B-----5:R-:W-:Y:S05]  /*2410*/  CALL.REL.NOINC `($__internal_169_$__cuda_sm70_shflsync_bfly_p) ;  /* 0x0000046000007944 */ /* 0x020fea0003c00000 */
[----:B-1----:R-:W-:Y:S01]  /*2420*/  MOV R116, R118 ;  /* 0x0000007600747202 */ /* 0x002fe20000000f00 */
[----:B0-----:R-:W-:Y:S05]  /*2430*/  BRA `(.L_x_6095) ;  /* 0xffffeb4000007947 */ /* 0x001fea000383ffff */
.L_x_6091:
[----:B------:R-:W-:Y:S01]  /*2440*/  HFMA2.MMA R61, -RZ, RZ, 0, 5.9604644775390625e-08 ;  /* 0x00000001ff3d7435 */ /* 0x000fe200000001ff */
[----:B------:R-:W-:Y:S02]  /*2450*/  MOV R120, R55 ;  /* 0x0000003700787202 */ /* 0x000fe40000000f00 */
[----:B------:R-:W-:Y:S02]  /*2460*/  MOV R118, 0x1f ;  /* 0x0000001f00767802 */ /* 0x000fe40000000f00 */
[----:B------:R-:W-:-:S02]  /*2470*/  MOV R59, 0xffffffff ;  /* 0xffffffff003b7802 */ /* 0x000fc40000000f00 */
[----:B------:R-:W-:Y:S02]  /*2480*/  MOV R40, 0x24a0 ;  /* 0x000024a000287802 */ /* 0x000fe40000000f00 */
[----:B01---5:R-:W-:Y:S05]  /*2490*/  CALL.REL.NOINC `($__internal_169_$__cuda_sm70_shflsync_bfly_p) ;  /* 0x000003e000007944 */ /* 0x023fea0003c00000 */
[----:B------:R-:W-:Y:S01]  /*24a0*/  FADD.FTZ R53, R53, R116 ;  /* 0x0000007435357221 */ /* 0x000fe20000010000 */
[----:B0-----:R-:W-:Y:S01]  /*24b0*/  HFMA2.MMA R61, -RZ, RZ, 0, 1.1920928955078125e-07 ;  /* 0x00000002ff3d7435 */ /* 0x001fe200000001ff */
[----:B-1----:R-:W-:Y:S01]  /*24c0*/  FADD.FTZ R55, R55, R118 ;  /* 0x0000007637377221 */ /* 0x002fe20000010000 */
[----:B------:R-:W-:Y:S02]  /*24d0*/  MOV R118, 0x1f ;  /* 0x0000001f00767802 */ /* 0x000fe40000000f00 */
[----:B------:R-:W-:Y:S02]  /*24e0*/  MOV R59, 0xffffffff ;  /* 0xffffffff003b7802 */ /* 0x000fe40000000f00 */
[----:B------:R-:W-:Y:S02]  /*24f0*/  MOV R120, R53 ;  /* 0x0000003500787202 */ /* 0x000fe40000000f00 */
[----:B------:R-:W-:Y:S02]  /*2500*/  MOV R40, 0x2520 ;  /* 0x0000252000287802 */ /* 0x000fe40000000f00 */
[----:B------:R-:W-:Y:S05]  /*2510*/  CALL.REL.NOINC `($__internal_169_$__cuda_sm70_shflsync_bfly_p) ;  /* 0x0000036000007944 */ /* 0x000fea0003c00000 */
[----:B0-----:R-:W-:Y:S01]  /*2520*/  HFMA2.MMA R61, -RZ, RZ, 0, 1.1920928955078125e-07 ;  /* 0x00000002ff3d7435 */ /* 0x001fe200000001ff */
[----:B-1----:R-:W-:-:S02]  /*2530*/  MOV R116, R118 ;  /* 0x0000007600747202 */ /* 0x002fc40000000f00 */
[----:B------:R-:W-:Y:S02]  /*2540*/  MOV R120, R55 ;  /* 0x0000003700787202 */ /* 0x000fe40000000f00 */
[----:B------:R-:W-:Y:S02]  /*2550*/  MOV R118, 0x1f ;  /* 0x0000001f00767802 */ /* 0x000fe40000000f00 */
[----:B------:R-:W-:Y:S02]  /*2560*/  MOV R59, 0xffffffff ;  /* 0xffffffff003b7802 */ /* 0x000fe40000000f00 */
[----:B------:R-:W-:Y:S02]  /*2570*/  MOV R40, 0x2590 ;  /* 0x0000259000287802 */ /* 0x000fe40000000f00 */
[----:B------:R-:W-:Y:S05]  /*2580*/  CALL.REL.NOINC `($__internal_169_$__cuda_sm70_shflsync_bfly_p) ;  /* 0x000002f000007944 */ /* 0x000fea0003c00000 */
[----:B------:R-:W-:Y:S01]  /*2590*/  FADD.FTZ R53, R116, R53 ;  /* 0x0000003574357221 */ /* 0x000fe20000010000 */
[----:B0-----:R-:W-:Y:S01]  /*25a0*/  HFMA2.MMA R61, -RZ, RZ, 0, 2.384185791015625e-07 ;  /* 0x00000004ff3d7435 */ /* 0x001fe200000001ff */
[----:B-1----:R-:W-:Y:S01]  /*25b0*/  FADD.FTZ R55, R55, R118 ;  /* 0x0000007637377221 */ /* 0x002fe20000010000 */
[----:B------:R-:W-:Y:S02]  /*25c0*/  MOV R118, 0x1f ;  /* 0x0000001f00767802 */ /* 0x000fe40000000f00 */
[----:B------:R-:W-:-:S02]  /*25d0*/  MOV R59, 0xffffffff ;  /* 0xffffffff003b7802 */ /* 0x000fc40000000f00 */
[----:B------:R-:W-:Y:S02]  /*25e0*/  MOV R120, R53 ;  /* 0x0000003500787202 */ /* 0x000fe40000000f00 */
[----:B------:R-:W-:Y:S02]  /*25f0*/  MOV R40, 0x2610 ;  /* 0x0000261000287802 */ /* 0x000fe40000000f00 */
[----:B------:R-:W-:Y:S05]  /*2600*/  CALL.REL.NOINC `($__internal_169_$__cuda_sm70_shflsync_bfly_p) ;  /* 0x0000027000007944 */ /* 0x000fea0003c00000 */
[----:B0-----:R-:W-:Y:S01]  /*2610*/  HFMA2.MMA R61, -RZ, RZ, 0, 2.384185791015625e-07 ;  /* 0x00000004ff3d7435 */ /* 0x001fe200000001ff */
[----:B-1----:R-:W-:Y:S02]  /*2620*/  MOV R116, R118 ;  /* 0x0000007600747202 */ /* 0x002fe40000000f00 */
[----:B------:R-:W-:Y:S02]  /*2630*/  MOV R120, R55 ;  /* 0x0000003700787202 */ /* 0x000fe40000000f00 */
[----:B------:R-:W-:Y:S02]  /*2640*/  MOV R118, 0x1f ;  /* 0x0000001f00767802 */ /* 0x000fe40000000f00 */
[----:B------:R-:W-:Y:S02]  /*2650*/  MOV R59, 0xffffffff ;  /* 0xffffffff003b7802 */ /* 0x000fe40000000f00 */
[----:B------:R-:W-:-:S02]  /*2660*/  MOV R40, 0x2680 ;  /* 0x0000268000287802 */ /* 0x000fc40000000f00 */
[----:B------:R-:W-:Y:S05]  /*2670*/  CALL.REL.NOINC `($__internal_169_$__cuda_sm70_shflsync_bfly_p) ;  /* 0x0000020000007944 */ /* 0x000fea0003c00000 */
[----:B------:R-:W-:Y:S01]  /*2680*/  FADD.FTZ R53, R116, R53 ;  /* 0x0000003574357221 */ /* 0x000fe20000010000 */
[----:B0-----:R-:W-:Y:S01]  /*2690*/  HFMA2.MMA R61, -RZ, RZ, 0, 4.76837158203125e-07 ;  /* 0x00000008ff3d7435 */ /* 0x001fe200000001ff */
[----:B-1----:R-:W-:Y:S01]  /*26a0*/  FADD.FTZ R55, R55, R118 ;  /* 0x0000007637377221 */ /* 0x002fe20000010000 */
[----:B------:R-:W-:-:S02]  /*26b0*/  MOV R118, 0x1f ;  /* 0x0000001f00767802 */ /* 0x000fc40000000f00 */
[----:B------:R-:W-:Y:S02]  /*26c0*/  MOV R59, 0xffffffff ;  /* 0xffffffff003b7802 */ /* 0x000fe40000000f00 */
[----:B------:R-:W-:Y:S02]  /*26d0*/  MOV R120, R53 ;  /* 0x0000003500787202 */ /* 0x000fe40000000f00 */
[----:B------:R-:W-:Y:S02]  /*26e0*/  MOV R40, 0x2700 ;  /* 0x0000270000287802 */ /* 0x000fe40000000f00 */
[----:B------:R-:W-:Y:S05]  /*26f0*/  CALL.REL.NOINC `($__internal_169_$__cuda_sm70_shflsync_bfly_p) ;  /* 0x0000018000007944 */ /* 0x000fea0003c00000 */
[----:B0-----:R-:W-:Y:S01]  /*2700*/  HFMA2.MMA R61, -RZ, RZ, 0, 4.76837158203125e-07 ;  /* 0x00000008ff3d7435 */ /* 0x001fe200000001ff */
[----:B-1----:R-:W-:Y:S02]  /*2710*/  MOV R116, R118 ;  /* 0x0000007600747202 */ /* 0x002fe40000000f00 */
[----:B------:R-:W-:Y:S02]  /*2720*/  MOV R120, R55 ;  /* 0x0000003700787202 */ /* 0x000fe40000000f00 */
[----:B------:R-:W-:Y:S02]  /*2730*/  MOV R118, 0x1f ;  /* 0x0000001f00767802 */ /* 0x000fe40000000f00 */
[----:B------:R-:W-:-:S02]  /*2740*/  MOV R59, 0xffffffff ;  /* 0xffffffff003b7802 */ /* 0x000fc40000000f00 */
[----:B------:R-:W-:Y:S02]  /*2750*/  MOV R40, 0x2770 ;  /* 0x0000277000287802 */ /* 0x000fe40000000f00 */
[----:B------:R-:W-:Y:S05]  /*2760*/  CALL.REL.NOINC `($__internal_169_$__cuda_sm70_shflsync_bfly_p) ;  /* 0x0000011000007944 */ /* 0x000fea0003c00000 */
[----:B------:R-:W-:Y:S01]  /*2770*/  FADD.FTZ R53, R116, R53 ;  /* 0x0000003574357221 */ /* 0x000fe20000010000 */
[----:B0-----:R-:W-:Y:S01]  /*2780*/  HFMA2.MMA R61, -RZ, RZ, 0, 9.5367431640625e-07 ;  /* 0x00000010ff3d7435 */ /* 0x001fe200000001ff */
[----:B-1----:R-:W-:Y:S01]  /*2790*/  FADD.FTZ R55, R55, R118 ;  /* 0x0000007637377221 */ /* 0x002fe20000010000 */
[----:B------:R-:W-:Y:S02]  /*27a0*/  MOV R118, 0x1f ;  /* 0x0000001f00767802 */ /* 0x000fe40000000f00 */
[----:B------:R-:W-:Y:S02]  /*27b0*/  MOV R59, 0xffffffff ;  /* 0xffffffff003b7802 */ /* 0x000fe40000000f00 */
[----:B------:R-:W-:Y:S02]  /*27c0*/  MOV R120, R53 ;  /* 0x0000003500787202 */ /* 0x000fe40000000f00 */
[----:B------:R-:W-:Y:S02]  /*27d0*/  MOV R40, 0x27f0 ;  /* 0x000027f000287802 */ /* 0x000fe40000000f00 */
[----:B------:R-:W-:Y:S05]  /*27e0*/  CALL.REL.NOINC `($__internal_169_$__cuda_sm70_shflsync_bfly_p) ;  /* 0x0000009000007944 */ /* 0x000fea0003c00000 */
[----:B0-----:R-:W-:Y:S01]  /*27f0*/  HFMA2.MMA R61, -RZ, RZ, 0, 9.5367431640625e-07 ;  /* 0x00000010ff3d7435 */ /* 0x001fe200000001ff */
[----:B-1----:R-:W-:-:S02]  /*2800*/  MOV R116, R118 ;  /* 0x0000007600747202 */ /* 0x002fc40000000f00 */
[----:B------:R-:W-:Y:S02]  /*2810*/  MOV R120, R55 ;  /* 0x0000003700787202 */ /* 0x000fe40000000f00 */
[----:B------:R-:W-:Y:S02]  /*2820*/  MOV R118, 0x1f ;  /* 0x0000001f00767802 */ /* 0x000fe40000000f00 */
[----:B------:R-:W-:Y:S02]  /*2830*/  MOV R59, 0xffffffff ;  /* 0xffffffff003b7802 */ /* 0x000fe40000000f00 */
[----:B------:R-:W-:Y:S02]  /*2840*/  MOV R40, 0x2860 ;  /* 0x0000286000287802 */ /* 0x000fe40000000f00 */
[----:B------:R-:W-:Y:S05]  /*2850*/  CALL.REL.NOINC `($__internal_169_$__cuda_sm70_shflsync_bfly_p) ;  /* 0x0000002000007944 */ /* 0x000fea0003c00000 */
[----:B-1----:R-:W-:Y:S01]  /*2860*/  MOV R40, R118 ;  /* 0x0000007600287202 */ /* 0x002fe20000000f00 */
[----:B0-----:R-:W-:Y:S05]  /*2870*/  BRA `(.L_x_6096) ;  /* 0xffffe82000007947 */ /* 0x001fea000383ffff */
        .weak           $__internal_169_$__cuda_sm70_shflsync_bfly_p
        .type           $__internal_169_$__cuda_sm70_shflsync_bfly_p,@function
        .size           $__internal_169_$__cuda_sm70_shflsync_bfly_p,(.L_x_7347 - $__internal_169_$__cuda_sm70_shflsync_bfly_p)
$__internal_169_$__cuda_sm70_shflsync_bfly_p:
[----:B------:R-:W-:Y:S01]  /*2880*/  HFMA2.MMA R41, -RZ, RZ, 0, 0 ;  /* 0x00000000ff297435 */ /* 0x000fe200000001ff */
[----:B------:R-:W-:Y:S04]  /*2890*/  WARPSYNC R59 ;  /* 0x0000003b00007348 */ /* 0x000fe80003800000 */
[----:B------:R0:W1:Y:S01]  /*28a0*/  SHFL.BFLY PT, R118, R120, R61, R118 ;  /* 0x0c00003d78767389 */ /* 0x00006200000e0076 */
[----:B------:R-:W-:Y:S05]  /*28b0*/  RET.REL.NODEC R40 `(_ZN10layer_norm13ln_bwd_kernelINS_13Kernel_traitsI6__halfffffjLj512ELj1ELj4ELj1ELj16ENS_18Kernel_traits_baseILj512ES2_ffffjLj128EEEEELb1ELb0ELb0ELb1EEEvNS_9BwdParamsE) ;  /* 0xffffd74028007950 */ /* 0x000fea0003c3ffff */
.L_x_6097:
        /* <DEDUP_REMOVED lines=12> */
.L_x_7347:


//--------------------- .text._ZN10layer_norm22ln_bwd_finalize_kernelINS_22Kernel_traits_finalizeILj512E6__halfffffjLb0ELj1024ELj4ENS_18Kernel_traits_baseILj512ES2_ffffjLj1024EEEEELb0ELb0EEEvNS_9BwdParamsE --------------------------
	.section	.text._ZN10layer_norm22ln_bwd_finalize_kernelINS_22Kernel_traits_finalizeILj512E6__halfffffjLb0ELj1024ELj4ENS_18Kernel_traits_baseILj512ES2_ffffjLj1024EEEEELb0ELb0EEEvNS_9BwdParamsE,"ax",@progbits
	.sectioninfo	@"SHI_REGISTERS=30"
	.align	128
        .global         _ZN10layer_norm22ln_bwd_finalize_kernelINS_22Kernel_traits_finalizeILj512E6__halfffffjLb0ELj1024ELj4ENS_18Kernel_traits_baseILj512ES2_ffffjLj1024EEEEELb0ELb0EEEvNS_9BwdParamsE
        .type           _ZN10layer_norm22ln_bwd_finalize_kernelINS_22Kernel_traits_finalizeILj512E6__halfffffjLb0ELj1024ELj4ENS_18Kernel_traits_baseILj512ES2_ffffjLj1024EEEEELb0ELb0EEEvNS_9BwdParamsE,@function
        .size           _ZN10layer_norm22ln_bwd_finalize_kernelINS_22Kernel_traits_finalizeILj512E6__halfffffjLb0ELj1024ELj4ENS_18Kernel_traits_baseILj512ES2_ffffjLj1024EEEEELb0ELb0EEEvNS_9BwdParamsE,(.L_x_7348 - _ZN10layer_norm22ln_bwd_finalize_kernelINS_22Kernel_traits_finalizeILj512E6__halfffffjLb0ELj1024ELj4ENS_18Kernel_traits_baseILj512ES2_ffffjLj1024EEEEELb0ELb0EEEvNS_9BwdParamsE)
        .other          _ZN10layer_norm22ln_bwd_finalize_kernelINS_22Kernel_traits_finalizeILj512E6__halfffffjLb0ELj1024ELj4ENS_18Kernel_traits_baseILj512ES2_ffffjLj1024EEEEELb0ELb0EEEvNS_9BwdParamsE,@"STO_CUDA_ENTRY STV_DEFAULT"
_ZN10layer_norm22ln_bwd_finalize_kernelINS_22Kernel_traits_finalizeILj512E6__halfffffjLb0ELj1024ELj4ENS_18Kernel_traits_baseILj512ES2_ffffjLj1024EEEEELb0ELb0EEEvNS_9BwdParamsE:
.text._ZN10layer_norm22ln_bwd_finalize_kernelINS_22Kernel_traits_finalizeILj512E6__halfffffjLb0ELj1024ELj4ENS_18Kernel_traits_baseILj512ES2_ffffjLj1024EEEEELb0ELb0EEEvNS_9BwdParamsE:
        /* <DEDUP_REMOVED lines=19> */
.L_x_6111:
        /* <DEDUP_REMOVED lines=28> */
.L_x_6102:
        /* <DEDUP_REMOVED lines=35> */
.L_x_6101:
[----:B------:R-:W-:Y:S05]  /*0520*/  BSYNC B1 ;  /* 0x0000000000017941 */ /* 0x000fea0003800000 */
.L_x_6100:
        /* <DEDUP_REMOVED lines=23> */
.L_x_6104:
[----:B------:R-:W-:Y:S05]  /*06a0*/  BSYNC B1 ;  /* 0x0000000000017941 */ /* 0x000fea0003800000 */
.L_x_6103:
        /* <DEDUP_REMOVED lines=11> */
.L_x_6105:
[----:B------:R-:W-:Y:S05]  /*0760*/  BSYNC B1 ;  /* 0x0000000000017941 */ /* 0x000fea0003800000 */
.L_x_6099:
[----:B------:R-:W-:Y:S05]  /*0770*/  BSYNC B0 ;  /* 0x0000000000007941 */ /* 0x000fea0003800000 */
.L_x_6098:
        /* <DEDUP_REMOVED lines=11> */
.L_x_6112:
        /* <DEDUP_REMOVED lines=18> */
.L_x_6113:
[----:B---3--:R-:W-:Y:S02]  /*0950*/  FADD.FTZ R4, R4, R9 ;  /* 0x0000000904047221 */ /* 0x008fe40000010000 */
[----:B-12---:R-:W-:-:S03]  /*0960*/  FADD.FTZ R6, R5, R6 ;  /* 0x0000000605067221 */ /* 0x006fc60000010000 */
[----:B------:R1:W-:Y:S04]  /*0970*/  @!P1 STS [R17.X4+0x2000], R4 ;  /* 0x0020000411009388 */ /* 0x0003e80000004800 */
[----:B------:R1:W-:Y:S02]  /*0980*/  @!P1 STS [R17.X4+0x2080], R6 ;  /* 0x0020800611009388 */ /* 0x0003e40000004800 */
.L_x_6106:
        /* <DEDUP_REMOVED lines=17> */
.L_x_6110:
[----:B------:R-:W-:Y:S05]  /*0aa0*/  BSYNC B0 ;  /* 0x0000000000007941 */ /* 0x000fea0003800000 */
.L_x_6109:
[C---:B------:R-:W-:Y:S02]  /*0ab0*/  ISETP.GT.U32.AND P1, PT, R18.reuse, -0x201, PT ;  /* 0xfffffdff1200780c */ /* 0x040fe40003f24070 */
[----:B------:R-:W-:Y:S02]  /*0ac0*/  IADD3 R18, R18, 0x200, RZ ;  /* 0x0000020012127810 */ /* 0x000fe40007ffe0ff */
[----:B------:R-:W-:-:S09]  /*0ad0*/  IADD3 R19, R19, 0x100, RZ ;  /* 0x0000010013137810 */ /* 0x000fd20007ffe0ff */
[----:B01----:R-:W-:Y:S05]  /*0ae0*/  @P1 BRA `(.L_x_6111) ;  /* 0xfffff64000001947 */ /* 0x003fea000383ffff */
[----:B------:R-:W-:Y:S05]  /*0af0*/  EXIT ;  /* 0x000000000000794d */ /* 0x000fea0003800000 */
.L_x_6107:
[----:B--2---:R-:W-:Y:S01]  /*0b00*/  IMAD.MOV.U32 R9, RZ, RZ, R5 ;  /* 0x000000ffff097224 */ /* 0x004fe200078e0005 */
[----:B------:R-:W-:Y:S01]  /*0b10*/  MOV R8, 0x1 ;  /* 0x0000000100087802 */ /* 0x000fe20000000f00 */
[----:B------:R-:W-:Y:S01]  /*0b20*/  IMAD.MOV.U32 R7, RZ, RZ, 0x1f ;  /* 0x0000001fff077424 */ /* 0x000fe200078e00ff */
[----:B------:R-:W-:Y:S02]  /*0b30*/  MOV R10, 0xffffffff ;  /* 0xffffffff000a7802 */ /* 0x000fe40000000f00 */
[----:B------:R-:W-:Y:S02]  /*0b40*/  MOV R2, 0xb60 ;  /* 0x00000b6000027802 */ /* 0x000fe40000000f00 */
[----:B01----:R-:W-:Y:S05]  /*0b50*/  CALL.REL.NOINC `($__internal_170_$__cuda_sm70_shflsync_bfly_p) ;  /* 0x000003b000007944 */ /* 0x003fea0003c00000 */
[----:B-1----:R-:W-:Y:S01]  /*0b60*/  IMAD.MOV.U32 R2, RZ, RZ, R7 ;  /* 0x000000ffff027224 */ /* 0x002fe200078e0007 */
[----:B0-----:R-:W-:Y:S05]  /*0b70*/  BRA `(.L_x_6112) ;  /* 0xfffffcb000007947 */ /* 0x001fea000383ffff */
.L_x_6108:
[----:B------:R-:W-:Y:S01]  /*0b80*/  HFMA2.MMA R8, -RZ, RZ, 0, 1.1920928955078125e-07 ;  /* 0x00000002ff087435 */ /* 0x000fe200000001ff */
[----:B------:R-:W-:Y:S01]  /*0b90*/  IMAD.MOV.U32 R7, RZ, RZ, 0x1f ;  /* 0x0000001fff077424 */ /* 0x000fe200078e00ff */
[----:B------:R-:W-:Y:S02]  /*0ba0*/  MOV R10, 0xffffffff ;  /* 0xffffffff000a7802 */ /* 0x000fe40000000f00 */
[----:B------:R-:W-:-:S02]  /*0bb0*/  MOV R2, 0xbd0 ;  /* 0x00000bd000027802 */ /* 0x000fc40000000f00 */
[----:B012---:R-:W-:Y:S05]  /*0bc0*/  CALL.REL.NOINC `($__internal_170_$__cuda_sm70_shflsync_bfly_p) ;  /* 0x0000034000007944 */ /* 0x007fea0003c00000 */
[----:B01----:R-:W-:Y:S01]  /*0bd0*/  FADD.FTZ R9, R9, R7 ;  /* 0x0000000709097221 */ /* 0x003fe20000010000 */
[----:B------:R-:W-:Y:S01]  /*0be0*/  HFMA2.MMA R7, -RZ, RZ, 0, 1.847743988037109375e-06 ;  /* 0x0000001fff077435 */ /* 0x000fe200000001ff */
[----:B------:R-:W-:Y:S01]  /*0bf0*/  IMAD.MOV.U32 R8, RZ, RZ, 0x4 ;  /* 0x00000004ff087424 */ /* 0x000fe200078e00ff */
[----:B------:R-:W-:Y:S01]  /*0c00*/  MOV R2, 0xc30 ;  /* 0x00000c3000027802 */ /* 0x000fe20000000f00 */
[----:B------:R-:W-:-:S03]  /*0c10*/  IMAD.MOV.U32 R10, RZ, RZ, -0x1 ;  /* 0xffffffffff0a7424 */ /* 0x000fc600078e00ff */
[----:B------:R-:W-:Y:S05]  /*0c20*/  CALL.REL.NOINC `($__internal_170_$__cuda_sm70_shflsync_bfly_p) ;  /* 0x000002e000007944 */ /* 0x000fea0003c00000 */
[----:B01----:R-:W-:Y:S01]  /*0c30*/  FADD.FTZ R9, R9, R7 ;  /* 0x0000000709097221 */ /* 0x003fe20000010000 */
[----:B------:R-:W-:Y:S01]  /*0c40*/  HFMA2.MMA R7, -RZ, RZ, 0, 1.847743988037109375e-06 ;  /* 0x0000001fff077435 */ /* 0x000fe200000001ff */
[----:B------:R-:W-:Y:S01]  /*0c50*/  MOV R8, 0x8 ;  /* 0x0000000800087802 */ /* 0x000fe20000000f00 */
[----:B------:R-:W-:Y:S01]  /*0c60*/  IMAD.MOV.U32 R10, RZ, RZ, -0x1 ;  /* 0xffffffffff0a7424 */ /* 0x000fe200078e00ff */
[----:B------:R-:W-:-:S03]  /*0c70*/  MOV R2, 0xc90 ;  /* 0x00000c9000027802 */ /* 0x000fc60000000f00 */
[----:B------:R-:W-:Y:S05]  /*0c80*/  CALL.REL.NOINC `($__internal_170_$__cuda_sm70_shflsync_bfly_p) ;  /* 0x0000028000007944 */ /* 0x000fea0003c00000 */
[----:B-1----:R-:W-:Y:S01]  /*0c90*/  FADD.FTZ R6, R9, R7 ;  /* 0x0000000709067221 */ /* 0x002fe20000010000 */
[----:B------:R-:W-:Y:S01]  /*0ca0*/  HFMA2.MMA R7, -RZ, RZ, 0, 1.847743988037109375e-06 ;  /* 0x0000001fff077435 */ /* 0x000fe200000001ff */
[----:B0-----:R-:W-:Y:S01]  /*0cb0*/  MOV R8, 0x10 ;  /* 0x0000001000087802 */ /* 0x001fe20000000f00 */
[----:B------:R-:W-:Y:S01]  /*0cc0*/  IMAD.MOV.U32 R10, RZ, RZ, -0x1 ;  /* 0xffffffffff0a7424 */ /* 0x000fe200078e00ff */
[----:B------:R-:W-:-:S02]  /*0cd0*/  MOV R2, 0xd00 ;  /* 0x00000d0000027802 */ /* 0x000fc40000000f00 */
[----:B------:R-:W-:Y:S02]  /*0ce0*/  MOV R9, R6 ;  /* 0x0000000600097202 */ /* 0x000fe40000000f00 */
[----:B------:R-:W-:Y:S05]  /*0cf0*/  CALL.REL.NOINC `($__internal_170_$__cuda_sm70_shflsync_bfly_p) ;  /* 0x0000021000007944 */ /* 0x000fea0003c00000 */
[----:B0-----:R-:W-:Y:S01]  /*0d00*/  HFMA2.MMA R8, -RZ, RZ, 0, 5.9604644775390625e-08 ;  /* 0x00000001ff087435 */ /* 0x001fe200000001ff */
[----:B-1----:R-:W-:Y:S01]  /*0d10*/  MOV R5, R7 ;  /* 0x0000000700057202 */ /* 0x002fe20000000f00 */
[----:B------:R-:W-:Y:S01]  /*0d20*/  IMAD.MOV.U32 R9, RZ, RZ, R4 ;  /* 0x000000ffff097224 */ /* 0x000fe200078e0004 */
[----:B------:R-:W-:Y:S01]  /*0d30*/  MOV R7, 0x1f ;  /* 0x0000001f00077802 */ /* 0x000fe20000000f00 */
[----:B------:R-:W-:Y:S01]  /*0d40*/  IMAD.MOV.U32 R10, RZ, RZ, -0x1 ;  /* 0xffffffffff0a7424 */ /* 0x000fe200078e00ff */
[----:B------:R-:W-:Y:S02]  /*0d50*/  MOV R2, 0xd70 ;  /* 0x00000d7000027802 */ /* 0x000fe40000000f00 */
[----:B------:R-:W-:Y:S05]  /*0d60*/  CALL.REL.NOINC `($__internal_170_$__cuda_sm70_shflsync_bfly_p) ;  /* 0x000001a000007944 */ /* 0x000fea0003c00000 */
[----:B0-----:R-:W-:Y:S01]  /*0d70*/  HFMA2.MMA R8, -RZ, RZ, 0, 1.1920928955078125e-07 ;  /* 0x00000002ff087435 */ /* 0x001fe200000001ff */
[----:B-1----:R-:W-:Y:S01]  /*0d80*/  FADD.FTZ R9, R4, R7 ;  /* 0x0000000704097221 */ /* 0x002fe20000010000 */
[----:B------:R-:W-:Y:S01]  /*0d90*/  MOV R7, 0x1f ;  /* 0x0000001f00077802 */ /* 0x000fe20000000f00 */
[----:B------:R-:W-:Y:S01]  /*0da0*/  IMAD.MOV.U32 R10, RZ, RZ, -0x1 ;  /* 0xffffffffff0a7424 */ /* 0x000fe200078e00ff */
[----:B------:R-:W-:Y:S02]  /*0db0*/  MOV R2, 0xdd0 ;  /* 0x00000dd000027802 */ /* 0x000fe40000000f00 */
[----:B------:R-:W-:Y:S05]  /*0dc0*/  CALL.REL.NOINC `($__internal_170_$__cuda_sm70_shflsync_bfly_p) ;  /* 0x0000014000007944 */ /* 0x000fea0003c00000 */
[----:B0-----:R-:W-:Y:S01]  /*0dd0*/  HFMA2.MMA R8, -RZ, RZ, 0, 2.384185791015625e-07 ;  /* 0x00000004ff087435 */ /* 0x001fe200000001ff */
[----:B-1----:R-:W-:Y:S01]  /*0de0*/  FADD.FTZ R9, R9, R7 ;  /* 0x0000000709097221 */ /* 0x002fe20000010000 */
[----:B------:R-:W-:Y:S01]  /*0df0*/  MOV R7, 0x1f ;  /* 0x0000001f00077802 */ /* 0x000fe20000000f00 */
[----:B------:R-:W-:Y:S01]  /*0e00*/  IMAD.MOV.U32 R10, RZ, RZ, -0x1 ;  /* 0xffffffffff0a7424 */ /* 0x000fe200078e00ff */
[----:B------:R-:W-:-:S02]  /*0e10*/  MOV R2, 0xe30 ;  /* 0x00000e3000027802 */ /* 0x000fc40000000f00 */
[----:B------:R-:W-:Y:S05]  /*0e20*/  CALL.REL.NOINC `($__internal_170_$__cuda_sm70_shflsync_bfly_p) ;  /* 0x000000e000007944 */ /* 0x000fea0003c00000 */
[----:B0-----:R-:W-:Y:S01]  /*0e30*/  HFMA2.MMA R8, -RZ, RZ, 0, 4.76837158203125e-07 ;  /* 0x00000008ff087435 */ /* 0x001fe200000001ff */
[----:B-1----:R-:W-:Y:S01]  /*0e40*/  FADD.FTZ R9, R9, R7 ;  /* 0x0000000709097221 */ /* 0x002fe20000010000 */
[----:B------:R-:W-:Y:S01]  /*0e50*/  MOV R7, 0x1f ;  /* 0x0000001f00077802 */ /* 0x000fe20000000f00 */
[----:B------:R-:W-:Y:S01]  /*0e60*/  IMAD.MOV.U32 R10, RZ, RZ, -0x1 ;  /* 0xffffffffff0a7424 */ /* 0x000fe200078e00ff */
[----:B------:R-:W-:-:S02]  /*0e70*/  MOV R2, 0xe90 ;  /* 0x00000e9000027802 */ /* 0x000fc40000000f00 */
[----:B------:R-:W-:Y:S05]  /*0e80*/  CALL.REL.NOINC `($__internal_170_$__cuda_sm70_shflsync_bfly_p) ;  /* 0x0000008000007944 */ /* 0x000fea0003c00000 */
[----:B0-----:R-:W-:Y:S01]  /*0e90*/  HFMA2.MMA R8, -RZ, RZ, 0, 9.5367431640625e-07 ;  /* 0x00000010ff087435 */ /* 0x001fe200000001ff */
[----:B-1----:R-:W-:Y:S01]  /*0ea0*/  FADD.FTZ R9, R9, R7 ;  /* 0x0000000709097221 */ /* 0x002fe20000010000 */
[----:B------:R-:W-:Y:S01]  /*0eb0*/  MOV R7, 0x1f ;  /* 0x0000001f00077802 */ /* 0x000fe20000000f00 */
[----:B------:R-:W-:Y:S01]  /*0ec0*/  IMAD.MOV.U32 R10, RZ, RZ, -0x1 ;  /* 0xffffffffff0a7424 */ /* 0x000fe200078e00ff */
[----:B------:R-:W-:-:S02]  /*0ed0*/  MOV R2, 0xef0 ;  /* 0x00000ef000027802 */ /* 0x000fc40000000f00 */
[----:B------:R-:W-:Y:S05]  /*0ee0*/  CALL.REL.NOINC `($__internal_170_$__cuda_sm70_shflsync_bfly_p) ;  /* 0x0000002000007944 */ /* 0x000fea0003c00000 */
[----:B-1----:R-:W-:Y:S01]  /*0ef0*/  MOV R4, R7 ;  /* 0x0000000700047202 */ /* 0x002fe20000000f00 */
[----:B0-----:R-:W-:Y:S05]  /*0f00*/  BRA `(.L_x_6113) ;  /* 0xfffffa4000007947 */ /* 0x001fea000383ffff */
        .weak           $__internal_170_$__cuda_sm70_shflsync_bfly_p
        .type           $__internal_170_$__cuda_sm70_shflsync_bfly_p,@function
        .size           $__internal_170_$__cuda_sm70_shflsync_bfly_p,(.L_x_7348 - $__internal_170_$__cuda_sm70_shflsync_bfly_p)
$__internal_170_$__cuda_sm70_shflsync_bfly_p:
[----:B------:R-:W-:Y:S01]  /*0f10*/  HFMA2.MMA R3, -RZ, RZ, 0, 0 ;  /* 0x00000000ff037435 */ /* 0x000fe200000001ff */
[----:B------:R-:W-:Y:S04]  /*0f20*/  WARPSYNC R10 ;  /* 0x0000000a00007348 */ /* 0x000fe80003800000 */
[----:B------:R0:W1:Y:S01]  /*0f30*/  SHFL.BFLY PT, R7, R9, R8, R7 ;  /* 0x0c00000809077389 */ /* 0x00006200000e0007 */
[----:B------:R-:W-:Y:S05]  /*0f40*/  RET.REL.NODEC R2 `(_ZN10layer_norm22ln_bwd_finalize_kernelINS_22Kernel_traits_finalizeILj512E6__halfffffjLb0ELj1024ELj4ENS_18Kernel_traits_baseILj512ES2_ffffjLj1024EEEEELb0ELb0EEEvNS_9BwdParamsE) ;  /* 0xfffff0b002007950 */ /* 0x000fea0003c3ffff */
.L_x_6114:
        /* <DEDUP_REMOVED lines=11> */
.L_x_7348:


//--------------------- .text._ZN10layer_norm13ln_bwd_kernelINS_13Kernel_traitsI6__halfffffjLj512ELj1ELj4ELj1ELj16ENS_18Kernel_traits_baseILj512ES2_ffffjLj128EEEEELb1ELb0ELb1ELb0EEEvNS_9BwdParamsE --------------------------
	.section	.text._ZN10layer_norm13ln_bwd_kernelINS_13Kernel_traitsI6__halfffffjLj512ELj1ELj4ELj1ELj16ENS_18Kernel_traits_baseILj512ES2_ffffjLj128EEEEELb1ELb0ELb1ELb0EEEvNS_9BwdParamsE,"ax",@progbits
	.sectioninfo	@"SHI_REGISTERS=138"
	.align	128
        .global         _ZN10layer_norm13ln_bwd_kernelINS_13Kernel_traitsI6__halfffffjLj512ELj1ELj4ELj1ELj16ENS_18Kernel_traits_baseILj512ES2_ffffjLj128EEEEELb1ELb0ELb1ELb0EEEvNS_9BwdParamsE
        .type           _ZN10layer_norm13ln_bwd_kernelINS_13Kernel_traitsI6__halfffffjLj512ELj1ELj4ELj1ELj16ENS_18Kernel_traits_baseILj512ES2_ffffjLj128EEEEELb1ELb0ELb1ELb0EEEvNS_9BwdParamsE,@function
        .size           _ZN10layer_norm13ln_bwd_kernelINS_13Kernel_traitsI6__halfffffjLj512ELj1ELj4ELj1ELj16ENS_18Kernel_traits_baseILj512ES2_ffffjLj128EEEEELb1ELb0ELb1ELb0EEEvNS_9BwdParamsE,(.L_x_7349 - _ZN10layer_norm13ln_bwd_kernelINS_13Kernel_traitsI6__halfffffjLj512ELj1ELj4ELj1ELj16ENS_18Kernel_traits_baseILj512ES2_ffffjLj128EEEEELb1ELb0ELb1ELb0EEEvNS_9BwdParamsE)
        .other          _ZN10layer_norm13ln_bwd_kernelINS_13Kernel_traitsI6__halfffffjLj512ELj1ELj4ELj1ELj16ENS_18Kernel_traits_baseILj512ES2_ffffjLj128EEEEELb1ELb0ELb1ELb0EEEvNS_9BwdParamsE,@"STO_CUDA_ENTRY STV_DEFAULT"
_ZN10layer_norm13ln_bwd_kernelINS_13Kernel_traitsI6__halfffffjLj512ELj1ELj4ELj1ELj16ENS_18Kernel_traits_baseILj512ES2_ffffjLj128EEEEELb1ELb0ELb1ELb0EEEvNS_9BwdParamsE:
.text._ZN10layer_norm13ln_bwd_kernelINS_13Kernel_traitsI6__halfffffjLj512ELj1ELj4ELj1ELj16ENS_18Kernel_traits_baseILj512ES2_ffffjLj128EEEEELb1ELb0ELb1ELb0EEEvNS_9BwdParamsE:
        /* <DEDUP_REMOVED lines=14> */
[----:B------:R-:W-:Y:S02]  /*00e0*/  @P1 IMAD.MOV.U32 R15, RZ, RZ, 0x8 ;  /* 0x00000008ff0f1424 */ /* 0x000fe400078e00ff */
[----:B------:R-:W-:Y:S01]  /*00f0*/  @P2 MOV R21, 0x8 ;  /* 0x0000000800152802 */ /* 0x000fe20000000f00 */
[C---:B------:R-:W-:Y:S01]  /*0100*/  @P0 IMAD.WIDE.U32 R2, R10.reuse, R3, c[0x0][0x1b0] ;  /* 0x00006c000a020625 */ /* 0x040fe200078e0003 */
[----:B------:R-:W-:-:S03]  /*0110*/  @P0 LOP3.LUT R10, R10, 0x20, RZ, 0xfc, !PT ;  /* 0x000000200a0a0812 */ /* 0x000fc600078efcff */
[----:B------:R-:W-:Y:S01]  /*0120*/  @P3 IMAD.MOV.U32 R11, RZ, RZ, 0x8 ;  /* 0x00000008ff0b3424 */ /* 0x000fe200078e00ff */
[----:B------:R0:W5:Y:S01]  /*0130*/  @P0 LDG.E.64 R4, [R2.64] ;  /* 0x0000000402040981 */ /* 0x000162000c1e1b00 */
[C---:B------:R-:W-:Y:S01]  /*0140*/  @P1 IMAD.WIDE.U32 R14, R10.reuse, R15, c[0x0][0x1b0] ;  /* 0x00006c000a0e1625 */ /* 0x040fe200078e000f */
[----:B------:R-:W-:-:S04]  /*0150*/  @P1 IADD3 R10, R10, 0x20, RZ ;  /* 0x000000200a0a1810 */ /* 0x000fc80007ffe0ff */
[----:B------:R0:W5:Y:S01]  /*0160*/  @P1 LDG.E.64 R6, [R14.64] ;  /* 0x000000040e061981 */ /* 0x000162000c1e1b00 */
[C---:B------:R-:W-:Y:S01]  /*0170*/  @P2 IMAD.WIDE.U32 R20, R10.reuse, R21, c[0x0][0x1b0] ;  /* 0x00006c000a142625 */ /* 0x040fe200078e0015 */
[----:B------:R-:W-:Y:S02]  /*0180*/  @P2 IADD3 R10, R10, 0x20, RZ ;  /* 0x000000200a0a2810 */ /* 0x000fe40007ffe0ff */
[----:B------:R-:W1:Y:S03]  /*0190*/  S2R R17, SR_CTAID.X ;  /* 0x0000000000117919 */ /* 0x000e660000002500 */
[----:B------:R-:W-:Y:S01]  /*01a0*/  @P3 IMAD.WIDE.U32 R10, R10, R11, c[0x0][0x1b0] ;  /* 0x00006c000a0a3625 */ /* 0x000fe200078e000b */
[----:B------:R-:W-:Y:S01]  /*01b0*/  SHF.R.U32.HI R0, RZ, 0x5, R93 ;  /* 0x00000005ff007819 */ /* 0x000fe2000001165d */
[----:B------:R-:W-:Y:S01]  /*01c0*/  BSSY B0, `(.L_x_6115) ;  /* 0x00002b1000007945 */ /* 0x000fe20003800000 */
[----:B------:R2:W5:Y:S04]  /*01d0*/  @P2 LDG.E.64 R8, [R20.64] ;  /* 0x0000000414082981 */ /* 0x000568000c1e1b00 */
[----:B------:R0:W5:Y:S01]  /*01e0*/  @P3 LDG.E.64 R12, [R10.64] ;  /* 0x000000040a0c3981 */ /* 0x000162000c1e1b00 */
[----:B-1----:R-:W-:-:S04]  /*01f0*/  LEA R92, R17, R0, 0x2 ;  /* 0x00000000115c7211 */ /* 0x002fc800078e10ff */
[----:B------:R-:W-:Y:S01]  /*0200*/  ISETP.GE.AND P4, PT, R92, c[0x0][0x164], PT ;  /* 0x000059005c007a0c */ /* 0x000fe20003f86270 */
[----:B------:R-:W-:Y:S01]  /*0210*/  CS2R R16, SRZ ;  /* 0x0000000000107805 */ /* 0x000fe2000001ff00 */
[----:B------:R-:W-:Y:S01]  /*0220*/  CS2R R18, SRZ ;  /* 0x0000000000127805 */ /* 0x000fe2000001ff00 */
[----:B------:R-:W-:Y:S01]  /*0230*/  CS2R R60, SRZ ;  /* 0x00000000003c7805 */ /* 0x000fe2000001ff00 */
[----:B------:R-:W-:Y:S01]  /*0240*/  CS2R R62, SRZ ;  /* 0x00000000003e7805 */ /* 0x000fe2000001ff00 */
[----:B--2---:R-:W-:Y:S01]  /*0250*/  CS2R R20, SRZ ;  /* 0x0000000000147805 */ /* 0x004fe2000001ff00 */
        /* <DEDUP_REMOVED lines=13> */
[----:B-----5:R-:W-:Y:S01]  /*0330*/  IMAD.MOV.U32 R89, RZ, RZ, R4 ;  /* 0x000000ffff597224 */ /* 0x020fe200078e0004 */
[----:B------:R-:W-:Y:S01]  /*0340*/  SHF.R.U64 R90, R4, 0x10, R5 ;  /* 0x00000010045a7819 */ /* 0x000fe20000001205 */
[----:B------:R-:W-:Y:S01]  /*0350*/  IMAD.MOV.U32 R83, RZ, RZ, R7 ;  /* 0x000000ffff537224 */ /* 0x000fe200078e0007 */
[----:B------:R-:W-:Y:S01]  /*0360*/  MOV R87, R5 ;  /* 0x0000000500577202 */ /* 0x000fe20000000f00 */
[----:B------:R-:W-:Y:S01]  /*0370*/  IMAD.MOV.U32 R14, RZ, RZ, R12 ;  /* 0x000000ffff0e7224 */ /* 0x000fe200078e000c */
[----:B------:R-:W-:Y:S01]  /*0380*/  SHF.R.U32.HI R88, RZ, 0x10, R5 ;  /* 0x00000010ff587819 */ /* 0x000fe20000011605 */
[----:B------:R-:W-:Y:S01]  /*0390*/  HFMA2.MMA R17, -RZ, RZ, 0, 0 ;  /* 0x00000000ff117435 */ /* 0x000fe200000001ff */
[----:B------:R-:W-:Y:S01]  /*03a0*/  MOV R85, R6 ;  /* 0x0000000600557202 */ /* 0x000fe20000000f00 */
[----:B------:R-:W-:Y:S01]  /*03b0*/  HADD2.F32 R89, -RZ, R89.H0_H0 ;  /* 0x20000059ff597230 */ /* 0x000fe20000004100 */
[--C-:B------:R-:W-:Y:S01]  /*03c0*/  SHF.R.U64 R86, R6, 0x10, R7.reuse ;  /* 0x0000001006567819 */ /* 0x100fe20000001207 */
        /* <DEDUP_REMOVED lines=22> */
[----:B0-----:R-:W-:-:S02]  /*0530*/  HADD2.F32 R10, -RZ, R10.H0_H0 ;  /* 0x2000000aff0a7230 */ /* 0x001fc40000004100 */
.L_x_6174:
        /* <DEDUP_REMOVED lines=8> */
[----:B------:R-:W-:Y:S04]  /*05c0*/  BSSY B1, `(.L_x_6117) ;  /* 0x00000f9000017945 */ /* 0x000fe80003800000 */
[----:B------:R-:W-:-:S04]  /*05d0*/  SHF.R.S32.HI R7, RZ, 0x1f, R0 ;  /* 0x0000001fff077819 */ /* 0x000fc80000011400 */
[----:B------:R-:W-:Y:S02]  /*05e0*/  LEA.HI R7, R7, R0, RZ, 0x2 ;  /* 0x0000000007077211 */ /* 0x000fe400078f10ff */
[----:B------:R-:W-:-:S04]  /*05f0*/  LOP3.LUT R0, R93, 0x1f, RZ, 0xc0, !PT ;  /* 0x0000001f5d007812 */ /* 0x000fc800078ec0ff */
[----:B------:R-:W-:Y:S02]  /*0600*/  LEA.HI.SX32 R94, R7, R0, 0x1e ;  /* 0x00000000075e7211 */ /* 0x000fe400078ff2ff */
[----:B------:R-:W-:-:S05]  /*0610*/  MOV R7, 0x10 ;  /* 0x0000001000077802 */ /* 0x000fca0000000f00 */
        /* <DEDUP_REMOVED lines=10> */
[----:B------:R-:W-:Y:S01]  /*06c0*/  @P5 LEA.HI.SX32 R2, R73, R0, 0x1e ;  /* 0x0000000049025211 */ /* 0x000fe200078ff2ff */
[----:B------:R-:W-:Y:S01]  /*06d0*/  IMAD.MOV.U32 R0, RZ, RZ, R94 ;  /* 0x000000ffff007224 */ /* 0x000fe200078e005e */
[----:B------:R-:W-:Y:S05]  /*06e0*/  @!P0 BRA `(.L_x_6120) ;  /* 0x0000007000008947 */ /* 0x000fea0003800000 */
[----:B------:R-:W-:-:S04]  /*06f0*/  ISETP.NE.U32.AND P5, PT, RZ, c[0x0][0x218], PT ;  /* 0x00008600ff007a0c */ /* 0x000fc80003fa5070 */
[----:B------:R-:W-:Y:S01]  /*0700*/  ISETP.NE.AND.EX P5, PT, RZ, c[0x0][0x21c], PT, P5 ;  /* 0x00008700ff007a0c */ /* 0x000fe20003fa5350 */
[----:B------:R-:W-:-:S05]  /*0710*/  IMAD.WIDE.U32 R72, R2, R11, c[0x0][0x190] ;  /* 0x0000640002487625 */ /* 0x000fca00078e000b */
[----:B------:R0:W5:Y:S07]  /*0720*/  LDG.E R6, [R72.64] ;  /* 0x0000000448067981 */ /* 0x00016e000c1e1900 */
[----:B------:R0:W5:Y:S01]  /*0730*/  @P5 LDG.E.128 R44, [R132.64] ;  /* 0x00000004842c5981 */ /* 0x000162000c1e1d00 */
[----:B------:R-:W-:Y:S02]  /*0740*/  IADD3 R2, R2, 0x20, RZ ;  /* 0x0000002002027810 */ /* 0x000fe40007ffe0ff */
[----:B------:R-:W-:-:S02]  /*0750*/  IADD3 R0, R94, 0x20, RZ ;  /* 0x000000205e007810 */ /* 0x000fc40007ffe0ff */
.L_x_6120:
[----:B------:R-:W-:Y:S05]  /*0760*/  BSYNC B2 ;  /* 0x0000000000027941 */ /* 0x000fea0003800000 */
.L_x_6119:
[----:B------:R-:W-:Y:S01]  /*0770*/  BSSY B2, `(.L_x_6121) ;  /* 0x000000a000027945 */ /* 0x000fe20003800000 */
[----:B------:R-:W-:Y:S05]  /*0780*/  @!P1 BRA `(.L_x_6122) ;  /* 0x0000008000009947 */ /* 0x000fea0003800000 */
[----:B------:R-:W-:-:S04]  /*0790*/  ISETP.NE.U32.AND P5, PT, RZ, c[0x0][0x218], PT ;  /* 0x00008600ff007a0c */ /* 0x000fc80003fa5070 */
[----:B------:R-:W-:Y:S01]  /*07a0*/  ISETP.NE.AND.EX P5, PT, RZ, c[0x0][0x21c], PT, P5 ;  /* 0x00008700ff007a0c */ /* 0x000fe20003fa5350 */
[----:B0-----:R-:W-:-:S05]  /*07b0*/  IMAD.WIDE.U32 R72, R2, R11, c[0x0][0x190] ;  /* 0x0000640002487625 */ /* 0x001fca00078e000b */
[----:B------:R0:W5:Y:S07]  /*07c0*/  LDG.E R5, [R72.64] ;  /* 0x0000000448057981 */ /* 0x00016e000c1e1900 */
[----:B------:R-:W-:-:S05]  /*07d0*/  @P5 IMAD.WIDE.U32 R74, R0, R7, c[0x0][0x218] ;  /* 0x00008600004a5625 */ /* 0x000fca00078e0007 */
[----:B------:R0:W5:Y:S01]  /*07e0*/  @P5 LDG.E.128 R48, [R74.64] ;  /* 0x000000044a305981 */ /* 0x000162000c1e1d00 */
[----:B------:R-:W-:Y:S02]  /*07f0*/  IADD3 R2, R2, 0x20, RZ ;  /* 0x0000002002027810 */ /* 0x000fe40007ffe0ff */
[----:B------:R-:W-:Y:S02]  /*0800*/  IADD3 R0, R0, 0x20, RZ ;  /* 0x0000002000007810 */ /* 0x000fe40007ffe0ff */
.L_x_6122:
[----:B------:R-:W-:Y:S05]  /*0810*/  BSYNC B2 ;  /* 0x0000000000027941 */ /* 0x000fea0003800000 */
.L_x_6121:
        /* <DEDUP_REMOVED lines=10> */
.L_x_6124:
[----:B------:R-:W-:Y:S05]  /*08c0*/  BSYNC B2 ;  /* 0x0000000000027941 */ /* 0x000fea0003800000 */
.L_x_6123:
[----:B------:R-:W-:Y:S01]  /*08d0*/  HFMA2.MMA R129, -RZ, RZ, 0, 0 ;  /* 0x00000000ff817435 */ /* 0x000fe200000001ff */
[----:B------:R-:W-:Y:S01]  /*08e0*/  MOV R127, RZ ;  /* 0x000000ff007f7202 */ /* 0x000fe20000000f00 */
[----:B------:R-:W-:Y:S05]  /*08f0*/  @!P3 BRA `(.L_x_6125) ;  /* 0x00000c500000b947 */ /* 0x000fea0003800000 */
[----:B------:R-:W-:-:S04]  /*0900*/  ISETP.NE.U32.AND P5, PT, RZ, c[0x0][0x218], PT ;  /* 0x00008600ff007a0c */ /* 0x000fc80003fa5070 */
[----:B------:R-:W-:Y:S01]  /*0910*/  ISETP.NE.AND.EX P5, PT, RZ, c[0x0][0x21c], PT, P5 ;  /* 0x00008700ff007a0c */ /* 0x000fe20003fa5350 */
[----:B------:R-:W-:-:S06]  /*0920*/  IMAD.WIDE.U32 R2, R2, R11, c[0x0][0x190] ;  /* 0x0000640002027625 */ /* 0x000fcc00078e000b */
[----:B------:R1:W5:Y:S06]  /*0930*/  LDG.E R3, [R2.64] ;  /* 0x0000000402037981 */ /* 0x00036c000c1e1900 */
[----:B0-----:R-:W-:-:S05]  /*0940*/  @P5 IMAD.WIDE.U32 R72, R0, R7, c[0x0][0x218] ;  /* 0x0000860000485625 */ /* 0x001fca00078e0007 */
[----:B------:R1:W5:Y:S01]  /*0950*/  @P5 LDG.E.128 R56, [R72.64] ;  /* 0x0000000448385981 */ /* 0x000362000c1e1d00 */
[----:B------:R-:W-:Y:S01]  /*0960*/  IMAD.MOV.U32 R127, RZ, RZ, RZ ;  /* 0x000000ffff7f7224 */ /* 0x000fe200078e00ff */
[----:B------:R-:W-:Y:S05]  /*0970*/  BRA `(.L_x_6125) ;  /* 0x00000bd000007947 */ /* 0x000fea0003800000 */
.L_x_6118:
[----:B0----5:R-:W-:Y:S02]  /*0980*/  ISETP.GE.AND P5, PT, R8, 0x1, PT ;  /* 0x000000010800780c */ /* 0x021fe40003fa6270 */
[----:B------:R-:W-:-:S05]  /*0990*/  IADD3 R74, R74, -0x1, RZ ;  /* 0xffffffff4a4a7810 */ /* 0x000fca0007ffe0ff */
[----:B------:R-:W-:-:S05]  /*09a0*/  IMAD R74, R74, c[0x0][0x168], RZ ;  /* 0x00005a004a4a7a24 */ /* 0x000fca00078e02ff */
[----:B------:R-:W-:Y:S02]  /*09b0*/  SHF.R.S32.HI R73, RZ, 0x1f, R74 ;  /* 0x0000001fff497819 */ /* 0x000fe4000001144a */
[----:B------:R-:W-:Y:S02]  /*09c0*/  @P5 IADD3 R2, R8, -0x1, RZ ;  /* 0xffffffff08025810 */ /* 0x000fe40007ffe0ff */
[----:B------:R-:W-:-:S03]  /*09d0*/  LEA.HI R73, R73, R74, RZ, 0x2 ;  /* 0x0000004a49497211 */ /* 0x000fc600078f10ff */
[----:B------:R-:W-:Y:S01]  /*09e0*/  @P5 IMAD R2, R2, c[0x0][0x168], RZ ;  /* 0x00005a0002025a24 */ /* 0x000fe200078e02ff */
[----:B------:R-:W-:Y:S01]  /*09f0*/  LEA.HI.SX32 R130, R73, R0, 0x1e ;  /* 0x0000000049827211 */ /* 0x000fe200078ff2ff */
[----:B------:R-:W-:-:S03]  /*0a00*/  IMAD.WIDE R72, R92, R11, c[0x0][0x1a0] ;  /* 0x000068005c487625 */ /* 0x000fc600078e020b */
[----:B------:R-:W-:-:S04]  /*0a10*/  @P5 SHF.R.S32.HI R75, RZ, 0x1f, R2 ;  /* 0x0000001fff4b5819 */ /* 0x000fc80000011402 */
[----:B------:R-:W-:Y:S01]  /*0a20*/  @P5 LEA.HI R75, R75, R2, RZ, 0x2 ;  /* 0x000000024b4b5211 */ /* 0x000fe200078f10ff */
[----:B------:R-:W-:-:S06]  /*0a30*/  HFMA2.MMA R2, -RZ, RZ, 0, 0 ;  /* 0x00000000ff027435 */ /* 0x000fcc00000001ff */
[----:B------:R-:W-:Y:S02]  /*0a40*/  @P5 LEA.HI.SX32 R2, R75, R0, 0x1e ;  /* 0x000000004b025211 */ /* 0x000fe400078ff2ff */
[----:B------:R-:W2:Y:S01]  /*0a50*/  LDG.E R0, [R72.64] ;  /* 0x0000000448007981 */ /* 0x000ea2000c1e1900 */
[----:B------:R-:W-:Y:S01]  /*0a60*/  ISETP.NE.AND P5, PT, R91, RZ, PT ;  /* 0x000000ff5b00720c */ /* 0x000fe20003fa5270 */
[----:B------:R-:W-:Y:S01]  /*0a70*/  BSSY B2, `(.L_x_6126) ;  /* 0x000002e000027945 */ /* 0x000fe20003800000 */
[----:B------:R-:W-:Y:S01]  /*0a80*/  MOV R129, RZ ;  /* 0x000000ff00817202 */ /* 0x000fe20000000f00 */
[----:B------:R-:W-:Y:S01]  /*0a90*/  IMAD.MOV.U32 R127, RZ, RZ, RZ ;  /* 0x000000ffff7f7224 */ /* 0x000fe200078e00ff */
[----:B------:R-:W-:Y:S02]  /*0aa0*/  MOV R128, R94 ;  /* 0x0000005e00807202 */ /* 0x000fe40000000f00 */
        /* <DEDUP_REMOVED lines=9> */
[----:B------:R-:W-:-:S05]  /*0b40*/  IMAD.WIDE.U32 R126, R2, R11, c[0x0][0x190] ;  /* 0x00006400027e7625 */ /* 0x000fca00078e000b */
[----:B------:R1:W5:Y:S01]  /*0b50*/  LDG.E R6, [R126.64] ;  /* 0x000000047e067981 */ /* 0x000362000c1e1900 */
[----:B------:R-:W-:Y:S02]  /*0b60*/  IADD3 R2, R2, 0x20, RZ ;  /* 0x0000002002027810 */ /* 0x000fe40007ffe0ff */
[----:B------:R-:W-:Y:S02]  /*0b70*/  IADD3 R130, R130, 0x20, RZ ;  /* 0x0000002082827810 */ /* 0x000fe40007ffe0ff */
[----:B------:R-:W-:Y:S01]  /*0b80*/  IADD3 R128, R94, 0x20, RZ ;  /* 0x000000205e807810 */ /* 0x000fe20007ffe0ff */
[C---:B--2---:R-:W-:Y:S02]  /*0b90*/  FADD.FTZ R102, -R0.reuse, R72 ;  /* 0x0000004800667221 */ /* 0x044fe40000010100 */
[----:B------:R-:W-:Y:S02]  /*0ba0*/  FADD.FTZ R110, -R0, R73 ;  /* 0x00000049006e7221 */ /* 0x000fe40000010100 */
[----:B------:R-:W-:-:S02]  /*0bb0*/  FMUL.FTZ R99, R9, R102 ;  /* 0x0000006609637220 */ /* 0x000fc40000410000 */
[----:B------:R-:W-:Y:S02]  /*0bc0*/  FMUL.FTZ R102, R9, R110 ;  /* 0x0000006e09667220 */ /* 0x000fe40000410000 */
[----:B---3--:R-:W-:Y:S02]  /*0bd0*/  FMUL.FTZ R110, R89, R76 ;  /* 0x0000004c596e7220 */ /* 0x008fe40000410000 */
[----:B------:R-:W-:Y:S02]  /*0be0*/  FADD.FTZ R74, -R0, R74 ;  /* 0x0000004a004a7221 */ /* 0x000fe40000010100 */
[----:B------:R-:W-:Y:S02]  /*0bf0*/  FMUL.FTZ R117, R90, R77 ;  /* 0x0000004d5a757220 */ /* 0x000fe40000410000 */
[----:B------:R-:W-:Y:S02]  /*0c00*/  FADD.FTZ R72, RZ, R110 ;  /* 0x0000006eff487221 */ /* 0x000fe40000010000 */
[----:B------:R-:W-:-:S02]  /*0c10*/  FFMA.FTZ R73, R99, R110, RZ ;  /* 0x0000006e63497223 */ /* 0x000fc400000100ff */
[----:B------:R-:W-:Y:S02]  /*0c20*/  FMUL.FTZ R109, R9, R74 ;  /* 0x0000004a096d7220 */ /* 0x000fe40000410000 */
[----:B------:R-:W-:Y:S02]  /*0c30*/  FADD.FTZ R124, -R0, R75 ;  /* 0x0000004b007c7221 */ /* 0x000fe40000010100 */
[----:B------:R-:W-:Y:S02]  /*0c40*/  FMUL.FTZ R119, R87, R78 ;  /* 0x0000004e57777220 */ /* 0x000fe40000410000 */
[----:B------:R-:W-:Y:S02]  /*0c50*/  FADD.FTZ R72, R72, R117 ;  /* 0x0000007548487221 */ /* 0x000fe40000010000 */
[----:B------:R-:W-:Y:S02]  /*0c60*/  FFMA.FTZ R74, R102, R117, R73 ;  /* 0x00000075664a7223 */ /* 0x000fe40000010049 */
[----:B------:R-:W-:-:S02]  /*0c70*/  FMUL.FTZ R124, R9, R124 ;  /* 0x0000007c097c7220 */ /* 0x000fc40000410000 */
[----:B-1----:R-:W-:Y:S02]  /*0c80*/  FMUL.FTZ R126, R88, R79 ;  /* 0x0000004f587e7220 */ /* 0x002fe40000410000 */
        /* <DEDUP_REMOVED lines=12> */
.L_x_6127:
[----:B0-----:R-:W-:Y:S05]  /*0d50*/  BSYNC B2 ;  /* 0x0000000000027941 */ /* 0x001fea0003800000 */
.L_x_6126:
[----:B------:R-:W-:Y:S01]  /*0d60*/  BSSY B2, `(.L_x_6128) ;  /* 0x000002b000027945 */ /* 0x000fe20003800000 */
[----:B------:R-:W-:Y:S05]  /*0d70*/  @!P1 BRA `(.L_x_6129) ;  /* 0x0000029000009947 */ /* 0x000fea0003800000 */
[----:B------:R-:W-:Y:S01]  /*0d80*/  IMAD.WIDE.U32 R72, R128, R7, c[0x0][0x188] ;  /* 0x0000620080487625 */ /* 0x000fe200078e0007 */
[----:B------:R-:W-:-:S03]  /*0d90*/  ISETP.NE.U32.AND P5, PT, RZ, c[0x0][0x218], PT ;  /* 0x00008600ff007a0c */ /* 0x000fc60003fa5070 */
[----:B------:R-:W-:Y:S01]  /*0da0*/  IMAD.WIDE.U32 R76, R130, R7, c[0x0][0x208] ;  /* 0x00008200824c7625 */ /* 0x000fe200078e0007 */
[----:B------:R-:W-:Y:S01]  /*0db0*/  ISETP.NE.AND.EX P5, PT, RZ, c[0x0][0x21c], PT, P5 ;  /* 0x00008700ff007a0c */ /* 0x000fe20003fa5350 */
[----:B------:R-:W2:Y:S04]  /*0dc0*/  LDG.E.128 R72, [R72.64] ;  /* 0x0000000448487981 */ /* 0x000ea8000c1e1d00 */
[----:B------:R-:W3:Y:S01]  /*0dd0*/  LDG.E.128 R76, [R76.64] ;  /* 0x000000044c4c7981 */ /* 0x000ee2000c1e1d00 */
[----:B------:R-:W-:-:S05]  /*0de0*/  IMAD.WIDE.U32 R132, R2, R11, c[0x0][0x190] ;  /* 0x0000640002847625 */ /* 0x000fca00078e000b */
[----:B------:R0:W5:Y:S02]  /*0df0*/  LDG.E R5, [R132.64] ;  /* 0x0000000484057981 */ /* 0x000164000c1e1900 */
[----:B------:R-:W-:-:S05]  /*0e00*/  @P5 IMAD.WIDE.U32 R134, R128, R7, c[0x0][0x218] ;  /* 0x0000860080865625 */ /* 0x000fca00078e0007 */
[----:B------:R0:W5:Y:S01]  /*0e10*/  @P5 LDG.E.128 R48, [R134.64] ;  /* 0x0000000486305981 */ /* 0x000162000c1e1d00 */
[----:B------:R-:W-:Y:S02]  /*0e20*/  IADD3 R2, R2, 0x20, RZ ;  /* 0x0000002002027810 */ /* 0x000fe40007ffe0ff */
[----:B------:R-:W-:Y:S02]  /*0e30*/  IADD3 R130, R130, 0x20, RZ ;  /* 0x0000002082827810 */ /* 0x000fe40007ffe0ff */
[----:B------:R-:W-:Y:S01]  /*0e40*/  IADD3 R128, R128, 0x20, RZ ;  /* 0x0000002080807810 */ /* 0x000fe20007ffe0ff */
[C---:B--2---:R-:W-:Y:S02]  /*0e50*/  FADD.FTZ R108, -R0.reuse, R72 ;  /* 0x00000048006c7221 */ /* 0x044fe40000010100 */
[----:B------:R-:W-:Y:S02]  /*0e60*/  FADD.FTZ R100, -R0, R73 ;  /* 0x0000004900647221 */ /* 0x000fe40000010100 */
[----:B------:R-:W-:-:S02]  /*0e70*/  FMUL.FTZ R97, R9, R108 ;  /* 0x0000006c09617220 */ /* 0x000fc40000410000 */
[----:B---3--:R-:W-:Y:S02]  /*0e80*/  FMUL.FTZ R108, R85, R76 ;  /* 0x0000004c556c7220 */ /* 0x008fe40000410000 */
[----:B------:R-:W-:Y:S02]  /*0e90*/  FADD.FTZ R74, -R0, R74 ;  /* 0x0000004a004a7221 */ /* 0x000fe40000010100 */
[----:B------:R-:W-:Y:S02]  /*0ea0*/  FMUL.FTZ R100, R9, R100 ;  /* 0x0000006409647220 */ /* 0x000fe40000410000 */
        /* <DEDUP_REMOVED lines=22> */
.L_x_6129:
[----:B0-----:R-:W-:Y:S05]  /*1010*/  BSYNC B2 ;  /* 0x0000000000027941 */ /* 0x001fea0003800000 */
.L_x_6128:
        /* <DEDUP_REMOVED lines=21> */
[----:B-1----:R-:W-:Y:S02]  /*1170*/  FMUL.FTZ R113, R82, R77 ;  /* 0x0000004d52717220 */ /* 0x002fe40000410000 */
        /* <DEDUP_REMOVED lines=21> */
.L_x_6131:
[----:B0-----:R-:W-:Y:S05]  /*12d0*/  BSYNC B2 ;  /* 0x0000000000027941 */ /* 0x001fea0003800000 */
.L_x_6130:
[----:B------:R-:W-:Y:S05]  /*12e0*/  @!P3 BRA `(.L_x_6125) ;  /* 0x000002600000b947 */ /* 0x000fea0003800000 */
[----:B------:R-:W-:-:S04]  /*12f0*/  IMAD.WIDE.U32 R72, R128, R7, c[0x0][0x188] ;  /* 0x0000620080487625 */ /* 0x000fc800078e0007 */
[----:B------:R-:W-:Y:S02]  /*1300*/  IMAD.WIDE.U32 R76, R130, R7, c[0x0][0x208] ;  /* 0x00008200824c7625 */ /* 0x000fe400078e0007 */
[----:B------:R-:W2:Y:S01]  /*1310*/  LDG.E.128 R72, [R72.64] ;  /* 0x0000000448487981 */ /* 0x000ea2000c1e1d00 */
[----:B------:R-:W-:-:S03]  /*1320*/  ISETP.NE.U32.AND P5, PT, RZ, c[0x0][0x218], PT ;  /* 0x00008600ff007a0c */ /* 0x000fc60003fa5070 */
[----:B------:R-:W3:Y:S01]  /*1330*/  LDG.E.128 R76, [R76.64] ;  /* 0x000000044c4c7981 */ /* 0x000ee2000c1e1d00 */
[----:B------:R-:W-:Y:S01]  /*1340*/  IMAD.WIDE.U32 R2, R2, R11, c[0x0][0x190] ;  /* 0x0000640002027625 */ /* 0x000fe200078e000b */
[----:B------:R-:W-:-:S05]  /*1350*/  ISETP.NE.AND.EX P5, PT, RZ, c[0x0][0x21c], PT, P5 ;  /* 0x00008700ff007a0c */ /* 0x000fca0003fa5350 */
[----:B------:R0:W5:Y:S08]  /*1360*/  LDG.E R3, [R2.64] ;  /* 0x0000000402037981 */ /* 0x000170000c1e1900 */
[----:B------:R-:W-:-:S05]  /*1370*/  @P5 IMAD.WIDE.U32 R104, R128, R7, c[0x0][0x218] ;  /* 0x0000860080685625 */ /* 0x000fca00078e0007 */
[----:B------:R3:W5:Y:S01]  /*1380*/  @P5 LDG.E.128 R56, [R104.64] ;  /* 0x0000000468385981 */ /* 0x000762000c1e1d00 */
[C---:B--2---:R-:W-:Y:S02]  /*1390*/  FADD.FTZ R96, -R0.reuse, R72 ;  /* 0x0000004800607221 */ /* 0x044fe40000010100 */
[----:B------:R-:W-:Y:S02]  /*13a0*/  FADD.FTZ R114, -R0, R73 ;  /* 0x0000004900727221 */ /* 0x000fe40000010100 */
[----:B------:R-:W-:Y:S02]  /*13b0*/  FMUL.FTZ R101, R9, R96 ;  /* 0x0000006009657220 */ /* 0x000fe40000410000 */
        /* <DEDUP_REMOVED lines=25> */
.L_x_6125:
[----:B0-----:R-:W-:Y:S05]  /*1550*/  BSYNC B1 ;  /* 0x0000000000017941 */ /* 0x001fea0003800000 */
.L_x_6117:
[----:B------:R-:W-:Y:S05]  /*1560*/  BRA.DIV ~URZ, `(.L_x_6132) ;  /* 0x00001fd27f007947 */ /* 0x000fea000b800000 */
[----:B------:R0:W2:Y:S02]  /*1570*/  SHFL.BFLY PT, R74, R129, 0x1, 0x1f ;  /* 0x0c201f00814a7f89 */ /* 0x0000a400000e0000 */
.L_x_6175:
[----:B------:R-:W-:Y:S05]  /*1580*/  BRA.DIV ~URZ, `(.L_x_6133) ;  /* 0x000020327f007947 */ /* 0x000fea000b800000 */
[----:B------:R-:W3:Y:S01]  /*1590*/  SHFL.BFLY PT, R0, R127, 0x1, 0x1f ;  /* 0x0c201f007f007f89 */ /* 0x000ee200000e0000 */
[----:B--2---:R-:W-:-:S05]  /*15a0*/  FADD.FTZ R75, R74, R129 ;  /* 0x000000814a4b7221 */ /* 0x004fca0000010000 */
[----:B-1----:R-:W1:Y:S01]  /*15b0*/  SHFL.BFLY PT, R2, R75, 0x2, 0x1f ;  /* 0x0c401f004b027f89 */ /* 0x002e6200000e0000 */
        /* <DEDUP_REMOVED lines=14> */
.L_x_6176:
[----:B------:R-:W-:Y:S01]  /*16a0*/  ISETP.GE.AND P5, PT, R8, 0x1, PT ;  /* 0x000000010800780c */ /* 0x000fe20003fa6270 */
[----:B------:R-:W-:Y:S01]  /*16b0*/  HFMA2.MMA R0, -RZ, RZ, 0, 0 ;  /* 0x00000000ff007435 */ /* 0x000fe200000001ff */
[----:B-1----:R-:W-:Y:S01]  /*16c0*/  FADD.FTZ R74, R74, R129 ;  /* 0x000000814a4a7221 */ /* 0x002fe20000010000 */
[----:B------:R-:W-:Y:S01]  /*16d0*/  ISETP.NE.AND P6, PT, R91, RZ, PT ;  /* 0x000000ff5b00720c */ /* 0x000fe20003fc5270 */
[----:B--2---:R-:W-:Y:S01]  /*16e0*/  FADD.FTZ R2, R2, R127 ;  /* 0x0000007f02027221 */ /* 0x004fe20000010000 */
[----:B------:R-:W-:Y:S03]  /*16f0*/  BSSY B1, `(.L_x_6134) ;  /* 0x000005d000017945 */ /* 0x000fe60003800000 */
[----:B------:R-:W-:-:S05]  /*1700*/  FMUL.FTZ R2, R2, c[0x0][0x1e0] ;  /* 0x0000780002027a20 */ /* 0x000fca0000410000 */
[----:B------:R-:W-:-:S05]  /*1710*/  @P5 IADD3 R8, R8, -0x1, RZ ;  /* 0xffffffff08085810 */ /* 0x000fca0007ffe0ff */
[----:B------:R-:W-:-:S05]  /*1720*/  @P5 IMAD R8, R8, c[0x0][0x168], RZ ;  /* 0x00005a0008085a24 */ /* 0x000fca00078e02ff */
[----:B------:R-:W-:-:S04]  /*1730*/  @P5 SHF.R.S32.HI R7, RZ, 0x1f, R8 ;  /* 0x0000001fff075819 */ /* 0x000fc80000011408 */
[----:B------:R-:W-:Y:S02]  /*1740*/  @P5 LEA.HI R8, R7, R8, RZ, 0x2 ;  /* 0x0000000807085211 */ /* 0x000fe400078f10ff */
[----:B------:R-:W-:-:S04]  /*1750*/  @P5 LOP3.LUT R7, R93, 0x1f, RZ, 0xc0, !PT ;  /* 0x0000001f5d075812 */ /* 0x000fc800078ec0ff */
[----:B------:R-:W-:Y:S01]  /*1760*/  @P5 LEA.HI.SX32 R0, R8, R7, 0x1e ;  /* 0x0000000708005211 */ /* 0x000fe200078ff2ff */
[----:B------:R-:W-:-:S05]  /*1770*/  FMUL.FTZ R7, R74, c[0x0][0x1e0] ;  /* 0x000078004a077a20 */ /* 0x000fca0000410000 */
[----:B------:R-:W-:Y:S01]  /*1780*/  FSEL R7, R7, RZ, !P6 ;  /* 0x000000ff07077208 */ /* 0x000fe20007000000 */
[----:B------:R-:W-:Y:S05]  /*1790*/  @!P0 BRA `(.L_x_6135) ;  /* 0x0000052000008947 */ /* 0x000fea0003800000 */
[----:B------:R-:W-:Y:S01]  /*17a0*/  @!P4 ISETP.NE.U32.AND P6, PT, RZ, c[0x0][0x218], PT ;  /* 0x00008600ff00ca0c */ /* 0x000fe20003fc5070 */
[----:B------:R-:W-:Y:S03]  /*17b0*/  BSSY B2, `(.L_x_6136) ;  /* 0x000000a000027945 */ /* 0x000fe60003800000 */
[----:B------:R-:W-:-:S04]  /*17c0*/  @!P4 ISETP.NE.AND.EX P6, PT, RZ, c[0x0][0x21c], PT, P6 ;  /* 0x00008700ff00ca0c */ /* 0x000fc80003fc5360 */
        /* <DEDUP_REMOVED lines=8> */
.L_x_6137:
[----:B------:R-:W-:Y:S05]  /*1850*/  BSYNC B2 ;  /* 0x0000000000027941 */ /* 0x000fea0003800000 */
.L_x_6136:
[----:B------:R-:W-:Y:S01]  /*1860*/  @P5 FMUL.FTZ R8, R11, c[0x0][0x1ec] ;  /* 0x00007b000b085a20 */ /* 0x000fe20000410000 */
[----:B------:R-:W-:Y:S01]  /*1870*/  @P5 LOP3.LUT P6, RZ, R6, 0xff, RZ, 0xc0, !PT ;  /* 0x000000ff06ff5812 */ /* 0x000fe200078cc0ff */
[----:B------:R-:W-:Y:S02]  /*1880*/  BSSY B2, `(.L_x_6138) ;  /* 0x000000d000027945 */ /* 0x000fe40003800000 */
[----:B------:R-:W-:-:S05]  /*1890*/  @P5 FMUL.FTZ R8, R8, c[0x0][0x1e8] ;  /* 0x00007a0008085a20 */ /* 0x000fca0000410000 */
[----:B------:R-:W-:Y:S02]  /*18a0*/  @P5 SEL R64, R8, RZ, P6 ;  /* 0x000000ff08405207 */ /* 0x000fe40003000000 */
[----:B------:R-:W-:-:S04]  /*18b0*/  @!P4 ISETP.NE.U32.AND P6, PT, RZ, c[0x0][0x218], PT ;  /* 0x00008600ff00ca0c */ /* 0x000fc80003fc5070 */
        /* <DEDUP_REMOVED lines=9> */
.L_x_6139:
[----:B------:R-:W-:Y:S05]  /*1950*/  BSYNC B2 ;  /* 0x0000000000027941 */ /* 0x000fea0003800000 */
.L_x_6138:
        /* <DEDUP_REMOVED lines=15> */
.L_x_6141:
[----:B------:R-:W-:Y:S05]  /*1a50*/  BSYNC B2 ;  /* 0x0000000000027941 */ /* 0x000fea0003800000 */
.L_x_6140:
[----:B------:R-:W-:Y:S01]  /*1a60*/  @P5 FMUL.FTZ R72, R73, c[0x0][0x1ec] ;  /* 0x00007b0049485a20 */ /* 0x000fe20000410000 */
[----:B------:R-:W-:Y:S01]  /*1a70*/  @P5 LOP3.LUT P6, RZ, R6, 0xff0000, RZ, 0xc0, !PT ;  /* 0x00ff000006ff5812 */ /* 0x000fe200078cc0ff */
[----:B------:R-:W-:Y:S02]  /*1a80*/  BSSY B2, `(.L_x_6142) ;  /* 0x0000014000027945 */ /* 0x000fe40003800000 */
[----:B------:R-:W-:-:S05]  /*1a90*/  @P5 FMUL.FTZ R72, R72, c[0x0][0x1e8] ;  /* 0x00007a0048485a20 */ /* 0x000fca0000410000 */
[----:B------:R-:W-:Y:S02]  /*1aa0*/  @P5 SEL R66, R72, RZ, P6 ;  /* 0x000000ff48425207 */ /* 0x000fe40003000000 */
[----:B------:R-:W-:-:S04]  /*1ab0*/  @!P4 ISETP.NE.U32.AND P6, PT, RZ, c[0x0][0x218], PT ;  /* 0x00008600ff00ca0c */ /* 0x000fc80003fc5070 */
[----:B------:R-:W-:-:S04]  /*1ac0*/  @!P4 ISETP.NE.AND.EX P6, PT, RZ, c[0x0][0x21c], PT, P6 ;  /* 0x00008700ff00ca0c */ /* 0x000fc80003fc5360 */
[----:B------:R-:W-:Y:S02]  /*1ad0*/  @!P4 FSEL R72, R47, RZ, P6 ;  /* 0x000000ff2f48c208 */ /* 0x000fe40003000000 */
[----:B------:R-:W-:-:S04]  /*1ae0*/  ISETP.NE.U32.AND P6, PT, RZ, c[0x0][0x258], PT ;  /* 0x00009600ff007a0c */ /* 0x000fc80003fc5070 */
[----:B------:R-:W-:-:S04]  /*1af0*/  ISETP.NE.AND.EX P6, PT, RZ, c[0x0][0x25c], PT, P6 ;  /* 0x00009700ff007a0c */ /* 0x000fc80003fc5360 */
[----:B------:R-:W-:Y:S02]  /*1b00*/  SEL R68, R11, R68, P6 ;  /* 0x000000440b447207 */ /* 0x000fe40003000000 */
[----:B------:R-:W-:Y:S02]  /*1b10*/  SEL R69, R8, R69, P6 ;  /* 0x0000004508457207 */ /* 0x000fe40003000000 */
[----:B------:R-:W-:Y:S01]  /*1b20*/  SEL R70, R73, R70, P6 ;  /* 0x0000004649467207 */ /* 0x000fe20003000000 */
        /* <DEDUP_REMOVED lines=9> */
.L_x_6143:
[----:B------:R-:W-:Y:S05]  /*1bc0*/  BSYNC B2 ;  /* 0x0000000000027941 */ /* 0x000fea0003800000 */
.L_x_6142:
[C---:B------:R-:W-:Y:S01]  /*1bd0*/  @P5 FMUL.FTZ R8, R72.reuse, c[0x0][0x1ec] ;  /* 0x00007b0048085a20 */ /* 0x040fe20000410000 */
[----:B------:R-:W-:Y:S02]  /*1be0*/  SEL R71, R72, R71, P6 ;  /* 0x0000004748477207 */ /* 0x000fe40003000000 */
[----:B------:R-:W-:Y:S01]  /*1bf0*/  @P5 LOP3.LUT P6, RZ, R6, 0xff000000, RZ, 0xc0, !PT ;  /* 0xff00000006ff5812 */ /* 0x000fe200078cc0ff */
[----:B------:R-:W-:Y:S01]  /*1c00*/  @P5 FMUL.FTZ R8, R8, c[0x0][0x1e8] ;  /* 0x00007a0008085a20 */ /* 0x000fe20000410000 */
[----:B------:R-:W-:-:S04]  /*1c10*/  @P5 MOV R73, 0x10 ;  /* 0x0000001000495802 */ /* 0x000fc80000000f00 */
[----:B------:R-:W-:Y:S01]  /*1c20*/  @P5 SEL R67, R8, RZ, P6 ;  /* 0x000000ff08435207 */ /* 0x000fe20003000000 */
[C---:B------:R-:W-:Y:S01]  /*1c30*/  @P5 IMAD.WIDE.U32 R72, R0.reuse, R73, c[0x0][0x248] ;  /* 0x0000920000485625 */ /* 0x040fe200078e0049 */
[----:B------:R-:W-:Y:S02]  /*1c40*/  ISETP.NE.U32.AND P6, PT, RZ, c[0x0][0x258], PT ;  /* 0x00009600ff007a0c */ /* 0x000fe40003fc5070 */
[----:B------:R-:W-:Y:S02]  /*1c50*/  IADD3 R0, R0, 0x20, RZ ;  /* 0x0000002000007810 */ /* 0x000fe40007ffe0ff */
[----:B------:R-:W-:-:S13]  /*1c60*/  ISETP.NE.AND.EX P6, PT, RZ, c[0x0][0x25c], PT, P6 ;  /* 0x00009700ff007a0c */ /* 0x000fda0003fc5360 */
[----:B------:R-:W-:-:S04]  /*1c70*/  @P6 IMAD.MOV.U32 R75, RZ, RZ, 0x10 ;  /* 0x00000010ff4b6424 */ /* 0x000fc800078e00ff */
[C---:B------:R-:W-:Y:S01]  /*1c80*/  @P6 IMAD.WIDE.U32 R74, R94.reuse, R75, c[0x0][0x258] ;  /* 0x000096005e4a6625 */ /* 0x040fe200078e004b */
[----:B------:R-:W-:-:S04]  /*1c90*/  IADD3 R94, R94, 0x20, RZ ;  /* 0x000000205e5e7810 */ /* 0x000fc80007ffe0ff */
[----:B------:R1:W-:Y:S04]  /*1ca0*/  @P6 STG.E.128 [R74.64], R68 ;  /* 0x000000444a006986 */ /* 0x0003e8000c101d04 */
[----:B------:R1:W-:Y:S02]  /*1cb0*/  @P5 STG.E.128 [R72.64], R64 ;  /* 0x0000004048005986 */ /* 0x0003e4000c101d04 */
.L_x_6135:
[----:B------:R-:W-:Y:S05]  /*1cc0*/  BSYNC B1 ;  /* 0x0000000000017941 */ /* 0x000fea0003800000 */
.L_x_6134:
[----:B------:R-:W-:Y:S01]  /*1cd0*/  BSSY B1, `(.L_x_6144) ;  /* 0x0000054000017945 */ /* 0x000fe20003800000 */
        /* <DEDUP_REMOVED lines=12> */
.L_x_6147:
[----:B------:R-:W-:Y:S05]  /*1da0*/  BSYNC B2 ;  /* 0x0000000000027941 */ /* 0x000fea0003800000 */
.L_x_6146:
[----:B------:R-:W-:Y:S01]  /*1db0*/  @P5 FMUL.FTZ R8, R11, c[0x0][0x1ec] ;  /* 0x00007b000b085a20 */ /* 0x000fe20000410000 */
[----:B------:R-:W-:Y:S01]  /*1dc0*/  @P5 LOP3.LUT P6, RZ, R5, 0xff, RZ, 0xc0, !PT ;  /* 0x000000ff05ff5812 */ /* 0x000fe200078cc0ff */
[----:B------:R-:W-:Y:S02]  /*1dd0*/  BSSY B2, `(.L_x_6148) ;  /* 0x000000d000027945 */ /* 0x000fe40003800000 */
[----:B------:R-:W-:-:S05]  /*1de0*/  @P5 FMUL.FTZ R8, R8, c[0x0][0x1e8] ;  /* 0x00007a0008085a20 */ /* 0x000fca0000410000 */
[----:B-1----:R-:W-:Y:S02]  /*1df0*/  @P5 SEL R64, R8, RZ, P6 ;  /* 0x000000ff08405207 */ /* 0x002fe40003000000 */
        /* <DEDUP_REMOVED lines=10> */
.L_x_6149:
[----:B------:R-:W-:Y:S05]  /*1ea0*/  BSYNC B2 ;  /* 0x0000000000027941 */ /* 0x000fea0003800000 */
.L_x_6148:
        /* <DEDUP_REMOVED lines=15> */
.L_x_6151:
[----:B------:R-:W-:Y:S05]  /*1fa0*/  BSYNC B2 ;  /* 0x0000000000027941 */ /* 0x000fea0003800000 */
.L_x_6150:
        /* <DEDUP_REMOVED lines=22> */
.L_x_6153:
[----:B------:R-:W-:Y:S05]  /*2110*/  BSYNC B2 ;  /* 0x0000000000027941 */ /* 0x000fea0003800000 */
.L_x_6152:
[C---:B------:R-:W-:Y:S01]  /*2120*/  @P5 FMUL.FTZ R8, R72.reuse, c[0x0][0x1ec] ;  /* 0x00007b0048085a20 */ /* 0x040fe20000410000 */
[----:B------:R-:W-:Y:S01]  /*2130*/  SEL R71, R72, R71, P6 ;  /* 0x0000004748477207 */ /* 0x000fe20003000000 */
[----:B------:R-:W-:Y:S01]  /*2140*/  @P5 IMAD.MOV.U32 R73, RZ, RZ, 0x10 ;  /* 0x00000010ff495424 */ /* 0x000fe200078e00ff */
[----:B------:R-:W-:Y:S01]  /*2150*/  @P5 LOP3.LUT P6, RZ, R5, 0xff000000, RZ, 0xc0, !PT ;  /* 0xff00000005ff5812 */ /* 0x000fe200078cc0ff */
[----:B------:R-:W-:Y:S02]  /*2160*/  @P5 FMUL.FTZ R8, R8, c[0x0][0x1e8] ;  /* 0x00007a0008085a20 */ /* 0x000fe40000410000 */
[C---:B------:R-:W-:Y:S01]  /*2170*/  @P5 IMAD.WIDE.U32 R72, R0.reuse, R73, c[0x0][0x248] ;  /* 0x0000920000485625 */ /* 0x040fe200078e0049 */
[----:B------:R-:W-:Y:S02]  /*2180*/  IADD3 R0, R0, 0x20, RZ ;  /* 0x0000002000007810 */ /* 0x000fe40007ffe0ff */
[----:B------:R-:W-:-:S02]  /*2190*/  @P5 SEL R67, R8, RZ, P6 ;  /* 0x000000ff08435207 */ /* 0x000fc40003000000 */
[----:B------:R-:W-:-:S04]  /*21a0*/  ISETP.NE.U32.AND P6, PT, RZ, c[0x0][0x258], PT ;  /* 0x00009600ff007a0c */ /* 0x000fc80003fc5070 */
[----:B------:R-:W-:-:S13]  /*21b0*/  ISETP.NE.AND.EX P6, PT, RZ, c[0x0][0x25c], PT, P6 ;  /* 0x00009700ff007a0c */ /* 0x000fda0003fc5360 */
[----:B------:R-:W-:-:S05]  /*21c0*/  @P6 MOV R75, 0x10 ;  /* 0x00000010004b6802 */ /* 0x000fca0000000f00 */
[C---:B------:R-:W-:Y:S01]  /*21d0*/  @P6 IMAD.WIDE.U32 R74, R94.reuse, R75, c[0x0][0x258] ;  /* 0x000096005e4a6625 */ /* 0x040fe200078e004b */
[----:B------:R-:W-:-:S04]  /*21e0*/  IADD3 R94, R94, 0x20, RZ ;  /* 0x000000205e5e7810 */ /* 0x000fc80007ffe0ff */
[----:B------:R1:W-:Y:S04]  /*21f0*/  @P6 STG.E.128 [R74.64], R68 ;  /* 0x000000444a006986 */ /* 0x0003e8000c101d04 */
[----:B------:R1:W-:Y:S02]  /*2200*/  @P5 STG.E.128 [R72.64], R64 ;  /* 0x0000004048005986 */ /* 0x0003e4000c101d04 */
.L_x_6145:
[----:B------:R-:W-:Y:S05]  /*2210*/  BSYNC B1 ;  /* 0x0000000000017941 */ /* 0x000fea0003800000 */
.L_x_6144:
        /* <DEDUP_REMOVED lines=13> */
.L_x_6157:
[----:B------:R-:W-:Y:S05]  /*22f0*/  BSYNC B2 ;  /* 0x0000000000027941 */ /* 0x000fea0003800000 */
.L_x_6156:
        /* <DEDUP_REMOVED lines=15> */
.L_x_6159:
[----:B------:R-:W-:Y:S05]  /*23f0*/  BSYNC B2 ;  /* 0x0000000000027941 */ /* 0x000fea0003800000 */
.L_x_6158:
        /* <DEDUP_REMOVED lines=15> */
.L_x_6161:
[----:B------:R-:W-:Y:S05]  /*24f0*/  BSYNC B2 ;  /* 0x0000000000027941 */ /* 0x000fea0003800000 */
.L_x_6160:
        /* <DEDUP_REMOVED lines=22> */
.L_x_6163:
[----:B------:R-:W-:Y:S05]  /*2660*/  BSYNC B2 ;  /* 0x0000000000027941 */ /* 0x000fea0003800000 */
.L_x_6162:
        /* <DEDUP_REMOVED lines=10> */
[----:B------:R-:W-:-:S05]  /*2710*/  @P6 MOV R75, 0x10 ;  /* 0x00000010004b6802 */ /* 0x000fca0000000f00 */
[C---:B------:R-:W-:Y:S01]  /*2720*/  @P6 IMAD.WIDE.U32 R74, R94.reuse, R75, c[0x0][0x258] ;  /* 0x000096005e4a6625 */ /* 0x040fe200078e004b */
[----:B------:R-:W-:-:S04]  /*2730*/  IADD3 R94, R94, 0x20, RZ ;  /* 0x000000205e5e7810 */ /* 0x000fc80007ffe0ff */
[----:B------:R1:W-:Y:S04]  /*2740*/  @P6 STG.E.128 [R74.64], R68 ;  /* 0x000000444a006986 */ /* 0x0003e8000c101d04 */
[----:B------:R1:W-:Y:S02]  /*2750*/  @P5 STG.E.128 [R72.64], R64 ;  /* 0x0000004048005986 */ /* 0x0003e4000c101d04 */
.L_x_6155:
[----:B------:R-:W-:Y:S05]  /*2760*/  BSYNC B1 ;  /* 0x0000000000017941 */ /* 0x000fea0003800000 */
.L_x_6154:
        /* <DEDUP_REMOVED lines=13> */
.L_x_6167:
[----:B------:R-:W-:Y:S05]  /*2840*/  BSYNC B2 ;  /* 0x0000000000027941 */ /* 0x000fea0003800000 */
.L_x_6166:
        /* <DEDUP_REMOVED lines=15> */
.L_x_6169:
[----:B------:R-:W-:Y:S05]  /*2940*/  BSYNC B2 ;  /* 0x0000000000027941 */ /* 0x000fea0003800000 */
.L_x_6168:
        /* <DEDUP_REMOVED lines=15> */
.L_x_6171:
[----:B------:R-:W-:Y:S05]  /*2a40*/  BSYNC B2 ;  /* 0x0000000000027941 */ /* 0x000fea0003800000 */
.L_x_6170:
        /* <DEDUP_REMOVED lines=15> */
.L_x_6173:
[----:B------:R-:W-:Y:S05]  /*2b40*/  BSYNC B2 ;  /* 0x0000000000027941 */ /* 0x000fea0003800000 */
.L_x_6172:
[----:B------:R-:W-:Y:S01]  /*2b50*/  ISETP.NE.U32.AND P6, PT, RZ, c[0x0][0x258], PT ;  /* 0x00009600ff007a0c */ /* 0x000fe20003fc5070 */
[----:B------:R-:W-:Y:S01]  /*2b60*/  @P5 FMUL.FTZ R2, R72, c[0x0][0x1ec] ;  /* 0x00007b0048025a20 */ /* 0x000fe20000410000 */
[----:B------:R-:W-:Y:S02]  /*2b70*/  ISETP.NE.U32.AND P4, PT, RZ, c[0x0][0x258], PT ;  /* 0x00009600ff007a0c */ /* 0x000fe40003f85070 */
[----:B------:R-:W-:Y:S01]  /*2b80*/  ISETP.NE.AND.EX P6, PT, RZ, c[0x0][0x25c], PT, P6 ;  /* 0x00009700ff007a0c */ /* 0x000fe20003fc5360 */
[----:B------:R-:W-:Y:S01]  /*2b90*/  @P5 FMUL.FTZ R2, R2, c[0x0][0x1e8] ;  /* 0x00007a0002025a20 */ /* 0x000fe20000410000 */
[----:B------:R-:W-:-:S04]  /*2ba0*/  ISETP.NE.AND.EX P4, PT, RZ, c[0x0][0x25c], PT, P4 ;  /* 0x00009700ff007a0c */ /* 0x000fc80003f85340 */
[----:B------:R-:W-:Y:S02]  /*2bb0*/  SEL R70, R73, R70, P4 ;  /* 0x0000004649467207 */ /* 0x000fe40002000000 */
[----:B------:R-:W-:Y:S02]  /*2bc0*/  SEL R68, R11, R68, P4 ;  /* 0x000000440b447207 */ /* 0x000fe40002000000 */
[----:B------:R-:W-:Y:S02]  /*2bd0*/  SEL R69, R8, R69, P4 ;  /* 0x0000004508457207 */ /* 0x000fe40002000000 */
[----:B------:R-:W-:Y:S01]  /*2be0*/  SEL R71, R72, R71, P4 ;  /* 0x0000004748477207 */ /* 0x000fe20002000000 */
[----:B------:R-:W-:Y:S01]  /*2bf0*/  @P6 IMAD.MOV.U32 R9, RZ, RZ, 0x10 ;  /* 0x00000010ff096424 */ /* 0x000fe200078e00ff */
[----:B------:R-:W-:Y:S02]  /*2c00*/  @P5 MOV R73, 0x10 ;  /* 0x0000001000495802 */ /* 0x000fe40000000f00 */
[----:B------:R-:W-:Y:S01]  /*2c10*/  @P5 LOP3.LUT P4, RZ, R3, 0xff000000, RZ, 0xc0, !PT ;  /* 0xff00000003ff5812 */ /* 0x000fe2000788c0ff */
[----:B------:R-:W-:-:S03]  /*2c20*/  @P6 IMAD.WIDE.U32 R8, R94, R9, c[0x0][0x258] ;  /* 0x000096005e086625 */ /* 0x000fc600078e0009 */
[----:B------:R-:W-:Y:S01]  /*2c30*/  @P5 SEL R67, R2, RZ, P4 ;  /* 0x000000ff02435207 */ /* 0x000fe20002000000 */
[----:B------:R-:W-:Y:S01]  /*2c40*/  @P5 IMAD.WIDE.U32 R72, R0, R73, c[0x0][0x248] ;  /* 0x0000920000485625 */ /* 0x000fe200078e0049 */
[----:B------:R1:W-:Y:S04]  /*2c50*/  @P6 STG.E.128 [R8.64], R68 ;  /* 0x0000004408006986 */ /* 0x0003e8000c101d04 */
[----:B------:R1:W-:Y:S03]  /*2c60*/  @P5 STG.E.128 [R72.64], R64 ;  /* 0x0000004048005986 */ /* 0x0003e6000c101d04 */
.L_x_6165:
[----:B------:R-:W-:Y:S05]  /*2c70*/  BSYNC B1 ;  /* 0x0000000000017941 */ /* 0x000fea0003800000 */
.L_x_6164:
[----:B------:R-:W-:-:S05]  /*2c80*/  MOV R7, c[0x0][0x160] ;  /* 0x0000580000077a02 */ /* 0x000fca0000000f00 */
[----:B------:R-:W-:-:S05]  /*2c90*/  IMAD R92, R7, 0x4, R92 ;  /* 0x00000004075c7824 */ /* 0x000fca00078e025c */
[----:B------:R-:W-:-:S13]  /*2ca0*/  ISETP.GE.AND P4, PT, R92, c[0x0][0x164], PT ;  /* 0x000059005c007a0c */ /* 0x000fda0003f86270 */
[----:B01---5:R-:W-:Y:S01]  /*2cb0*/  @P4 CALL.REL.NOINC `(.L_x_6116) ;  /* 0x0000001000004944 */ /* 0x023fe20003c00000 */
[----:B------:R-:W-:Y:S05]  /*2cc0*/  BRA `(.L_x_6174) ;  /* 0xffffd87000007947 */ /* 0x000fea000383ffff */
.L_x_6116:
[----:B0-----:R-:W-:Y:S05]  /*2cd0*/  BSYNC B0 ;  /* 0x0000000000007941 */ /* 0x001fea0003800000 */
.L_x_6115:
[----:B------:R-:W-:Y:S01]  /*2ce0*/  SHF.R.U32.HI R0, RZ, 0x5, R93 ;  /* 0x00000005ff007819 */ /* 0x000fe2000001165d */
[----:B------:R-:W-:Y:S01]  /*2cf0*/  WARPSYNC 0xffffffff ;  /* 0xffffffff00007948 */ /* 0x000fe20003800000 */
[----:B------:R-:W-:Y:S01]  /*2d00*/  LOP3.LUT R2, R93, 0x1f, RZ, 0xc0, !PT ;  /* 0x0000001f5d027812 */ /* 0x000fe200078ec0ff */
[----:B------:R-:W0:Y:S01]  /*2d10*/  S2R R44, SR_CTAID.X ;  /* 0x00000000002c7919 */ /* 0x000e220000002500 */
[----:B------:R-:W-:-:S04]  /*2d20*/  SHF.L.U32 R3, R0, 0x7, RZ ;  /* 0x0000000700037819 */ /* 0x000fc800000006ff */
[----:B------:R-:W-:-:S05]  /*2d30*/  LOP3.LUT R0, R3, 0xffffff80, R2, 0xe2, !PT ;  /* 0xffffff8003007812 */ /* 0x000fca00078ee202 */
[----:B------:R1:W-:Y:S04]  /*2d40*/  STS.128 [R0.X16], R28 ;  /* 0x0000001c00007388 */ /* 0x0003e8000000cc00 */
[----:B------:R-:W-:Y:S04]  /*2d50*/  STS.128 [R0.X16+0x200], R32 ;  /* 0x0002002000007388 */ /* 0x000fe8000000cc00 */
[----:B------:R-:W-:Y:S04]  /*2d60*/  STS.128 [R0.X16+0x400], R36 ;  /* 0x0004002400007388 */ /* 0x000fe8000000cc00 */
[----:B------:R-:W-:Y:S01]  /*2d70*/  STS.128 [R0.X16+0x600], R40 ;  /* 0x0006002800007388 */ /* 0x000fe2000000cc00 */
[----:B0-----:R-:W-:-:S03]  /*2d80*/  IMAD R44, R44, c[0x0][0x168], RZ ;  /* 0x00005a002c2c7a24 */ /* 0x001fc600078e02ff */
[----:B------:R-:W-:Y:S01]  /*2d90*/  BAR.SYNC.DEFER_BLOCKING 0x0 ;  /* 0x0000000000007b1d */ /* 0x000fe20000010000 */
[----:B-1----:R-:W-:-:S04]  /*2da0*/  IADD3 R30, -R93, 0x7f, RZ ;  /* 0x0000007f5d1e7810 */ /* 0x002fc80007ffe1ff */
[----:B------:R-:W-:-:S04]  /*2db0*/  IADD3 R31, R30, c[0x0][0x168], RZ ;  /* 0x00005a001e1f7a10 */ /* 0x000fc80007ffe0ff */
        /* <DEDUP_REMOVED lines=42> */
[----:B0-----:R-:W-:-:S04]  /*3060*/  IADD3 R26, P4, R44, R93, RZ ;  /* 0x0000005d2c1a7210 */ /* 0x001fc80007f9e0ff */
[----:B------:R-:W-:Y:S01]  /*3070*/  IADD3.X R31, RZ, RZ, RZ, P4, !PT ;  /* 0x000000ffff1f7210 */ /* 0x000fe200027fe4ff */
[----:B------:R-:W-:-:S03]  /*3080*/  IMAD.SHL.U32 R6, R26, 0x4, RZ ;  /* 0x000000041a067824 */ /* 0x000fc600078e00ff */
[----:B------:R-:W-:Y:S02]  /*3090*/  SHF.L.U64.HI R31, R26, 0x2, R31 ;  /* 0x000000021a1f7819 */ /* 0x000fe4000001021f */
[C---:B------:R-:W-:Y:S01]  /*30a0*/  IADD3 R14, P4, R6.reuse, c[0x0][0x228], RZ ;  /* 0x00008a00060e7a10 */ /* 0x040fe20007f9e0ff */
[----:B------:R-:W0:Y:S01]  /*30b0*/  LDS R30, [R93.X4] ;  /* 0x000000005d1e7984 */ /* 0x000e220000004800 */
[----:B------:R-:W-:Y:S02]  /*30c0*/  IADD3 R12, P5, R6, c[0x0][0x220], RZ ;  /* 0x00008800060c7a10 */ /* 0x000fe40007fbe0ff */
[C---:B------:R-:W-:Y:S01]  /*30d0*/  IADD3.X R33, R31.reuse, c[0x0][0x22c], RZ, P4, !PT ;  /* 0x00008b001f217a10 */ /* 0x040fe200027fe4ff */
[----:B------:R-:W1:Y:S01]  /*30e0*/  LDS R19, [R93.X4+0x800] ;  /* 0x000800005d137984 */ /* 0x000e620000004800 */
[----:B------:R-:W-:Y:S01]  /*30f0*/  IADD3.X R31, R31, c[0x0][0x224], RZ, P5, !PT ;  /* 0x000089001f1f7a10 */ /* 0x000fe20002ffe4ff */
[----:B------:R-:W-:Y:S01]  /*3100*/  @P3 IMAD.MOV.U32 R4, RZ, RZ, R12 ;  /* 0x000000ffff043224 */ /* 0x000fe200078e000c */
[----:B------:R-:W-:Y:S01]  /*3110*/  @P3 IADD3 R12, P5, R12, 0x200, RZ ;  /* 0x000002000c0c3810 */ /* 0x000fe20007fbe0ff */
[----:B------:R-:W2:Y:S01]  /*3120*/  LDS R16, [R93.X4+0x200] ;  /* 0x000200005d107984 */ /* 0x000ea20000004800 */
[----:B------:R-:W-:-:S02]  /*3130*/  @P3 MOV R2, R14 ;  /* 0x0000000e00023202 */ /* 0x000fc40000000f00 */
[----:B------:R-:W-:Y:S01]  /*3140*/  @P3 IADD3 R14, P4, R14, 0x200, RZ ;  /* 0x000002000e0e3810 */ /* 0x000fe20007f9e0ff */
[----:B------:R-:W3:Y:S01]  /*3150*/  LDS R20, [R93.X4+0x1000] ;  /* 0x001000005d147984 */ /* 0x000ee20000004800 */
[----:B------:R-:W-:Y:S01]  /*3160*/  @P3 MOV R5, R31 ;  /* 0x0000001f00053202 */ /* 0x000fe20000000f00 */
[----:B------:R-:W-:Y:S01]  /*3170*/  @P3 IMAD.X R31, RZ, RZ, R31, P5 ;  /* 0x000000ffff1f3224 */ /* 0x000fe200028e061f */
[-C--:B------:R-:W-:Y:S01]  /*3180*/  @P3 MOV R3, R33.reuse ;  /* 0x0000002100033202 */ /* 0x080fe20000000f00 */
[----:B------:R-:W4:Y:S01]  /*3190*/  LDS R17, [R93.X4+0x400] ;  /* 0x000400005d117984 */ /* 0x000f220000004800 */
[----:B------:R-:W-:Y:S01]  /*31a0*/  @P2 IMAD.MOV.U32 R8, RZ, RZ, R12 ;  /* 0x000000ffff082224 */ /* 0x000fe200078e000c */
[----:B------:R-:W-:Y:S02]  /*31b0*/  @P3 IADD3.X R33, RZ, R33, RZ, P4, !PT ;  /* 0x00000021ff213210 */ /* 0x000fe400027fe4ff */
[----:B------:R-:W4:Y:S01]  /*31c0*/  LDS R21, [R93.X4+0xa00] ;  /* 0x000a00005d157984 */ /* 0x000f220000004800 */
[----:B------:R-:W-:-:S02]  /*31d0*/  @P2 MOV R6, R14 ;  /* 0x0000000e00062202 */ /* 0x000fc40000000f00 */
[----:B------:R-:W-:Y:S01]  /*31e0*/  @P2 IADD3 R12, P5, R12, 0x200, RZ ;  /* 0x000002000c0c2810 */ /* 0x000fe20007fbe0ff */
[----:B------:R-:W4:Y:S01]  /*31f0*/  LDS R0, [R93.X4+0x600] ;  /* 0x000600005d007984 */ /* 0x000f220000004800 */
[----:B------:R-:W-:Y:S02]  /*3200*/  @P2 IADD3 R14, P4, R14, 0x200, RZ ;  /* 0x000002000e0e2810 */ /* 0x000fe40007f9e0ff */
[----:B------:R-:W-:Y:S01]  /*3210*/  @P2 MOV R9, R31 ;  /* 0x0000001f00092202 */ /* 0x000fe20000000f00 */
[----:B------:R-:W4:Y:S01]  /*3220*/  LDS R24, [R93.X4+0x1800] ;  /* 0x001800005d187984 */ /* 0x000f220000004800 */
[----:B------:R-:W-:-:S03]  /*3230*/  @P2 IMAD.X R31, RZ, RZ, R31, P5 ;  /* 0x000000ffff1f2224 */ /* 0x000fc600028e061f */
        /* <DEDUP_REMOVED lines=14> */
[----:B------:R-:W-:Y:S02]  /*3320*/  FADD.FTZ R0, RZ, R0 ;  /* 0x00000000ff007221 */ /* 0x000fe40000010000 */
[----:B------:R-:W-:Y:S02]  /*3330*/  FADD.FTZ R19, R19, R24 ;  /* 0x0000001813137221 */ /* 0x000fe40000010000 */
[----:B------:R-:W-:-:S03]  /*3340*/  FADD.FTZ R17, R17, R18 ;  /* 0x0000001211117221 */ /* 0x000fc60000010000 */
[----:B------:R0:W-:Y:S01]  /*3350*/  @P3 STG.E [R2.64], R19 ;  /* 0x0000001302003986 */ /* 0x0001e2000c101904 */
[----:B------:R-:W-:Y:S01]  /*3360*/  FADD.FTZ R0, R0, R7 ;  /* 0x0000000700007221 */ /* 0x000fe20000010000 */
[-C--:B------:R-:W-:Y:S02]  /*3370*/  @P2 MOV R7, R33.reuse ;  /* 0x0000002100072202 */ /* 0x080fe40000000f00 */
[----:B------:R1:W-:Y:S01]  /*3380*/  @P3 STG.E [R4.64], R15 ;  /* 0x0000000f04003986 */ /* 0x0003e2000c101904 */
[----:B------:R-:W-:Y:S01]  /*3390*/  @P2 IADD3.X R33, RZ, R33, RZ, P4, !PT ;  /* 0x00000021ff212210 */ /* 0x000fe200027fe4ff */
[----:B------:R-:W-:Y:S02]  /*33a0*/  FADD.FTZ R16, R16, R23 ;  /* 0x0000001710107221 */ /* 0x000fe40000010000 */
[----:B0-----:R-:W-:Y:S01]  /*33b0*/  FADD.FTZ R17, R17, R22 ;  /* 0x0000001611117221 */ /* 0x001fe20000010000 */
[----:B------:R-:W-:Y:S02]  /*33c0*/  @P1 MOV R2, R14 ;  /* 0x0000000e00021202 */ /* 0x000fe40000000f00 */
[----:B------:R-:W-:Y:S01]  /*33d0*/  @P1 MOV R3, R33 ;  /* 0x0000002100031202 */ /* 0x000fe20000000f00 */
[----:B-1----:R-:W-:Y:S01]  /*33e0*/  FADD.FTZ R27, R16, R27 ;  /* 0x0000001b101b7221 */ /* 0x002fe20000010000 */
[----:B------:R-:W-:Y:S01]  /*33f0*/  @P1 IADD3 R14, P3, R14, 0x200, RZ ;  /* 0x000002000e0e1810 */ /* 0x000fe20007f7e0ff */
[----:B------:R-:W-:Y:S01]  /*3400*/  @P1 IMAD.MOV.U32 R4, RZ, RZ, R12 ;  /* 0x000000ffff041224 */ /* 0x000fe200078e000c */
[----:B------:R-:W-:Y:S01]  /*3410*/  @P1 IADD3 R12, P4, R12, 0x200, RZ ;  /* 0x000002000c0c1810 */ /* 0x000fe20007f9e0ff */
[----:B--2---:R-:W-:Y:S01]  /*3420*/  FADD.FTZ R17, R17, R10 ;  /* 0x0000000a11117221 */ /* 0x004fe20000010000 */
[----:B------:R-:W-:Y:S01]  /*3430*/  @P1 MOV R5, R31 ;  /* 0x0000001f00051202 */ /* 0x000fe20000000f00 */
[----:B------:R-:W-:Y:S01]  /*3440*/  @P2 STG.E [R6.64], R27 ;  /* 0x0000001b06002986 */ /* 0x000fe2000c101904 */
[----:B------:R-:W-:Y:S01]  /*3450*/  @P1 IADD3.X R33, RZ, R33, RZ, P3, !PT ;  /* 0x00000021ff211210 */ /* 0x000fe20001ffe4ff */
[----:B------:R-:W-:-:S02]  /*3460*/  @P1 IMAD.X R31, RZ, RZ, R31, P4 ;  /* 0x000000ffff1f1224 */ /* 0x000fc400020e061f */
[----:B------:R-:W-:Y:S01]  /*3470*/  @P2 STG.E [R8.64], R11 ;  /* 0x0000000b08002986 */ /* 0x000fe2000c101904 */
[----:B---3--:R-:W-:-:S03]  /*3480*/  FADD.FTZ R0, R0, R25 ;  /* 0x0000001900007221 */ /* 0x008fc60000010000 */
[----:B------:R0:W-:Y:S01]  /*3490*/  @P1 STG.E [R2.64], R17 ;  /* 0x0000001102001986 */ /* 0x0001e2000c101904 */
[----:B----4-:R-:W-:-:S03]  /*34a0*/  FADD.FTZ R93, R0, R93 ;  /* 0x0000005d005d7221 */ /* 0x010fc60000010000 */
        /* <DEDUP_REMOVED lines=9> */
.L_x_6132:
[----:B------:R-:W-:Y:S01]  /*3540*/  HFMA2.MMA R7, -RZ, RZ, 0, 1.847743988037109375e-06 ;  /* 0x0000001fff077435 */ /* 0x000fe200000001ff */
[----:B------:R-:W-:Y:S01]  /*3550*/  MOV R11, R129 ;  /* 0x00000081000b7202 */ /* 0x000fe20000000f00 */
[----:B-1----:R-:W-:Y:S01]  /*3560*/  IMAD.MOV.U32 R2, RZ, RZ, 0x1 ;  /* 0x00000001ff027424 */ /* 0x002fe200078e00ff */
[----:B------:R-:W-:-:S02]  /*3570*/  MOV R0, 0xffffffff ;  /* 0xffffffff00007802 */ /* 0x000fc40000000f00 */
[----:B------:R-:W-:Y:S02]  /*3580*/  MOV R72, 0x35a0 ;  /* 0x000035a000487802 */ /* 0x000fe40000000f00 */
[----:B-----5:R-:W-:Y:S05]  /*3590*/  CALL.REL.NOINC `($__internal_171_$__cuda_sm70_shflsync_bfly_p) ;  /* 0x0000045000007944 */ /* 0x020fea0003c00000 */
[----:B-1----:R-:W-:Y:S01]  /*35a0*/  IMAD.MOV.U32 R74, RZ, RZ, R2 ;  /* 0x000000ffff4a7224 */ /* 0x002fe200078e0002 */
[----:B0-----:R-:W-:Y:S05]  /*35b0*/  BRA `(.L_x_6175) ;  /* 0xffffdfc000007947 */ /* 0x001fea000383ffff */
.L_x_6133:
[----:B-1----:R-:W-:Y:S01]  /*35c0*/  HFMA2.MMA R2, -RZ, RZ, 0, 5.9604644775390625e-08 ;  /* 0x00000001ff027435 */ /* 0x002fe200000001ff */
[----:B------:R-:W-:Y:S01]  /*35d0*/  MOV R11, R127 ;  /* 0x0000007f000b7202 */ /* 0x000fe20000000f00 */
[----:B------:R-:W-:Y:S01]  /*35e0*/  IMAD.MOV.U32 R7, RZ, RZ, 0x1f ;  /* 0x0000001fff077424 */ /* 0x000fe200078e00ff */
[----:B------:R-:W-:Y:S02]  /*35f0*/  MOV R0, 0xffffffff ;  /* 0xffffffff00007802 */ /* 0x000fe40000000f00 */
[----:B------:R-:W-:Y:S02]  /*3600*/  MOV R72, 0x3620 ;  /* 0x0000362000487802 */ /* 0x000fe40000000f00 */
[----:B0-2--5:R-:W-:Y:S05]  /*3610*/  CALL.REL.NOINC `($__internal_171_$__cuda_sm70_shflsync_bfly_p) ;  /* 0x000003d000007944 */ /* 0x025fea0003c00000 */
[----:B------:R-:W-:Y:S01]  /*3620*/  FADD.FTZ R129, R74, R129 ;  /* 0x000000814a817221 */ /* 0x000fe20000010000 */
[----:B0-----:R-:W-:Y:S01]  /*3630*/  MOV R0, 0xffffffff ;  /* 0xffffffff00007802 */ /* 0x001fe20000000f00 */
[----:B-1----:R-:W-:Y:S01]  /*3640*/  FADD.FTZ R127, R127, R2 ;  /* 0x000000027f7f7221 */ /* 0x002fe20000010000 */
[----:B------:R-:W-:Y:S01]  /*3650*/  HFMA2.MMA R2, -RZ, RZ, 0, 1.1920928955078125e-07 ;  /* 0x00000002ff027435 */ /* 0x000fe200000001ff */
[----:B------:R-:W-:Y:S01]  /*3660*/  IMAD.MOV.U32 R7, RZ, RZ, 0x1f ;  /* 0x0000001fff077424 */ /* 0x000fe200078e00ff */
[----:B------:R-:W-:-:S02]  /*3670*/  MOV R11, R129 ;  /* 0x00000081000b7202 */ /* 0x000fc40000000f00 */
[----:B------:R-:W-:Y:S02]  /*3680*/  MOV R72, 0x36a0 ;  /* 0x000036a000487802 */ /* 0x000fe40000000f00 */
[----:B------:R-:W-:Y:S05]  /*3690*/  CALL.REL.NOINC `($__internal_171_$__cuda_sm70_shflsync_bfly_p) ;  /* 0x0000035000007944 */ /* 0x000fea0003c00000 */
[----:B-1----:R-:W-:Y:S01]  /*36a0*/  IMAD.MOV.U32 R74, RZ, RZ, R2 ;  /* 0x000000ffff4a7224 */ /* 0x002fe200078e0002 */
[----:B------:R-:W-:Y:S01]  /*36b0*/  HFMA2.MMA R2, -RZ, RZ, 0, 1.1920928955078125e-07 ;  /* 0x00000002ff027435 */ /* 0x000fe200000001ff */
[----:B0-----:R-:W-:Y:S01]  /*36c0*/  MOV R11, R127 ;  /* 0x0000007f000b7202 */ /* 0x001fe20000000f00 */
[----:B------:R-:W-:Y:S01]  /*36d0*/  IMAD.MOV.U32 R7, RZ, RZ, 0x1f ;  /* 0x0000001fff077424 */ /* 0x000fe200078e00ff */
[----:B------:R-:W-:Y:S02]  /*36e0*/  MOV R0, 0xffffffff ;  /* 0xffffffff00007802 */ /* 0x000fe40000000f00 */
[----:B------:R-:W-:Y:S02]  /*36f0*/  MOV R72, 0x3710 ;  /* 0x0000371000487802 */ /* 0x000fe40000000f00 */
[----:B------:R-:W-:Y:S05]  /*3700*/  CALL.REL.NOINC `($__internal_171_$__cuda_sm70_shflsync_bfly_p) ;  /* 0x000002e000007944 */ /* 0x000fea0003c00000 */
[----:B------:R-:W-:Y:S01]  /*3710*/  FADD.FTZ R129, R74, R129 ;  /* 0x000000814a817221 */ /* 0x000fe20000010000 */
[----:B0-----:R-:W-:Y:S01]  /*3720*/  MOV R0, 0xffffffff ;  /* 0xffffffff00007802 */ /* 0x001fe20000000f00 */
[----:B-1----:R-:W-:Y:S01]  /*3730*/  FADD.FTZ R127, R127, R2 ;  /* 0x000000027f7f7221 */ /* 0x002fe20000010000 */
[----:B------:R-:W-:Y:S01]  /*3740*/  HFMA2.MMA R2, -RZ, RZ, 0, 2.384185791015625e-07 ;  /* 0x00000004ff027435 */ /* 0x000fe200000001ff */
[----:B------:R-:W-:Y:S01]  /*3750*/  IMAD.MOV.U32 R7, RZ, RZ, 0x1f ;  /* 0x0000001fff077424 */ /* 0x000fe200078e00ff */
[----:B------:R-:W-:-:S02]  /*3760*/  MOV R11, R129 ;  /* 0x00000081000b7202 */ /* 0x000fc40000000f00 */
[----:B------:R-:W-:Y:S02]  /*3770*/  MOV R72, 0x3790 ;  /* 0x0000379000487802 */ /* 0x000fe40000000f00 */
[----:B------:R-:W-:Y:S05]  /*3780*/  CALL.REL.NOINC `($__internal_171_$__cuda_sm70_shflsync_bfly_p) ;  /* 0x0000026000007944 */ /* 0x000fea0003c00000 */
[----:B-1----:R-:W-:Y:S01]  /*3790*/  IMAD.MOV.U32 R74, RZ, RZ, R2 ;  /* 0x000000ffff4a7224 */ /* 0x002fe200078e0002 */
[----:B------:R-:W-:Y:S01]  /*37a0*/  HFMA2.MMA R2, -RZ, RZ, 0, 2.384185791015625e-07 ;  /* 0x00000004ff027435 */ /* 0x000fe200000001ff */
        /* <DEDUP_REMOVED lines=8> */
[----:B------:R-:W-:Y:S01]  /*3830*/  HFMA2.MMA R2, -RZ, RZ, 0, 4.76837158203125e-07 ;  /* 0x00000008ff027435 */ /* 0x000fe200000001ff */
[----:B------:R-:W-:Y:S01]  /*3840*/  IMAD.MOV.U32 R7, RZ, RZ, 0x1f ;  /* 0x0000001fff077424 */ /* 0x000fe200078e00ff */
[----:B------:R-:W-:-:S02]  /*3850*/  MOV R11, R129 ;  /* 0x00000081000b7202 */ /* 0x000fc40000000f00 */
[----:B------:R-:W-:Y:S02]  /*3860*/  MOV R72, 0x3880 ;  /* 0x0000388000487802 */ /* 0x000fe40000000f00 */
[----:B------:R-:W-:Y:S05]  /*3870*/  CALL.REL.NOINC `($__internal_171_$__cuda_sm70_shflsync_bfly_p) ;  /* 0x0000017000007944 */ /* 0x000fea0003c00000 */
[----:B-1----:R-:W-:Y:S01]  /*3880*/  IMAD.MOV.U32 R74, RZ, RZ, R2 ;  /* 0x000000ffff4a7224 */ /* 0x002fe200078e0002 */
[----:B------:R-:W-:Y:S01]  /*3890*/  HFMA2.MMA R2, -RZ, RZ, 0, 4.76837158203125e-07 ;  /* 0x00000008ff027435 */ /* 0x000fe200000001ff */
        /* <DEDUP_REMOVED lines=8> */
[----:B------:R-:W-:Y:S01]  /*3920*/  HFMA2.MMA R2, -RZ, RZ, 0, 9.5367431640625e-07 ;  /* 0x00000010ff027435 */ /* 0x000fe200000001ff */
[----:B------:R-:W-:Y:S01]  /*3930*/  IMAD.MOV.U32 R7, RZ, RZ, 0x1f ;  /* 0x0000001fff077424 */ /* 0x000fe200078e00ff */
[----:B------:R-:W-:-:S02]  /*3940*/  MOV R11, R129 ;  /* 0x00000081000b7202 */ /* 0x000fc40000000f00 */
[----:B------:R-:W-:Y:S02]  /*3950*/  MOV R72, 0x3970 ;  /* 0x0000397000487802 */ /* 0x000fe40000000f00 */
[----:B------:R-:W-:Y:S05]  /*3960*/  CALL.REL.NOINC `($__internal_171_$__cuda_sm70_shflsync_bfly_p) ;  /* 0x0000008000007944 */ /* 0x000fea0003c00000 */
[----:B-1----:R-:W-:Y:S01]  /*3970*/  IMAD.MOV.U32 R74, RZ, RZ, R2 ;  /* 0x000000ffff4a7224 */ /* 0x002fe200078e0002 */
[----:B------:R-:W-:Y:S01]  /*3980*/  HFMA2.MMA R2, -RZ, RZ, 0, 9.5367431640625e-07 ;  /* 0x00000010ff027435 */ /* 0x000fe200000001ff */
[----:B0-----:R-:W-:Y:S01]  /*3990*/  MOV R11, R127 ;  /* 0x0000007f000b7202 */ /* 0x001fe20000000f00 */
[----:B------:R-:W-:Y:S01]  /*39a0*/  IMAD.MOV.U32 R7, RZ, RZ, 0x1f ;  /* 0x0000001fff077424 */ /* 0x000fe200078e00ff */
[----:B------:R-:W-:Y:S02]  /*39b0*/  MOV R0, 0xffffffff ;  /* 0xffffffff00007802 */ /* 0x000fe40000000f00 */
[----:B------:R-:W-:Y:S02]  /*39c0*/  MOV R72, 0x39e0 ;  /* 0x000039e000487802 */ /* 0x000fe40000000f00 */
[----:B------:R-:W-:Y:S05]  /*39d0*/  CALL.REL.NOINC `($__internal_171_$__cuda_sm70_shflsync_bfly_p) ;  /* 0x0000001000007944 */ /* 0x000fea0003c00000 */
[----:B01----:R-:W-:Y:S05]  /*39e0*/  BRA `(.L_x_6176) ;  /* 0xffffdcb000007947 */ /* 0x003fea000383ffff */
        .weak           $__internal_171_$__cuda_sm70_shflsync_bfly_p
        .type           $__internal_171_$__cuda_sm70_shflsync_bfly_p,@function
        .size           $__internal_171_$__cuda_sm70_shflsync_bfly_p,(.L_x_7349 - $__internal_171_$__cuda_sm70_shflsync_bfly_p)
$__internal_171_$__cuda_sm70_shflsync_bfly_p:
[----:B------:R-:W-:Y:S01]  /*39f0*/  HFMA2.MMA R73, -RZ, RZ, 0, 0 ;  /* 0x00000000ff497435 */ /* 0x000fe200000001ff */
[----:B------:R-:W-:Y:S04]  /*3a00*/  WARPSYNC R0 ;  /* 0x0000000000007348 */ /* 0x000fe80003800000 */
[----:B------:R0:W1:Y:S01]  /*3a10*/  SHFL.BFLY PT, R2, R11, R2, R7 ;  /* 0x0c0000020b027389 */ /* 0x00006200000e0007 */
[----:B------:R-:W-:Y:S05]  /*3a20*/  RET.REL.NODEC R72 `(_ZN10layer_norm13ln_bwd_kernelINS_13Kernel_traitsI6__halfffffjLj512ELj1ELj4ELj1ELj16ENS_18Kernel_traits_baseILj512ES2_ffffjLj128EEEEELb1ELb0ELb1ELb0EEEvNS_9BwdParamsE) ;  /* 0xffffc5d048007950 */ /* 0x000fea0003c3ffff */
.L_x_6177:
        /* <DEDUP_REMOVED lines=13> */
.L_x_7349:


//--------------------- .text._ZN10layer_norm22ln_bwd_finalize_kernelINS_22Kernel_traits_finalizeILj512E6__halfffffjLb0ELj1024ELj4ENS_18Kernel_traits_baseILj512ES2_ffffjLj1024EEEEELb0ELb1EEEvNS_9BwdParamsE --------------------------
	.section	.text._ZN10layer_norm22ln_bwd_finalize_kernelINS_22Kernel_traits_finalizeILj512E6__halfffffjLb0ELj1024ELj4ENS_18Kernel_traits_baseILj512ES2_ffffjLj1024EEEEELb0ELb1EEEvNS_9BwdParamsE,"ax",@progbits
	.sectioninfo	@"SHI_REGISTERS=32"
	.align	128
        .global         _ZN10layer_norm22ln_bwd_finalize_kernelINS_22Kernel_traits_finalizeILj512E6__halfffffjLb0ELj1024ELj4ENS_18Kernel_traits_baseILj512ES2_ffffjLj1024EEEEELb0ELb1EEEvNS_9BwdParamsE
        .type           _ZN10layer_norm22ln_bwd_finalize_kernelINS_22Kernel_traits_finalizeILj512E6__halfffffjLb0ELj1024ELj4ENS_18Kernel_traits_baseILj512ES2_ffffjLj1024EEEEELb0ELb1EEEvNS_9BwdParamsE,@function
        .size           _ZN10layer_norm22ln_bwd_finalize_kernelINS_22Kernel_traits_finalizeILj512E6__halfffffjLb0ELj1024ELj4ENS_18Kernel_traits_baseILj512ES2_ffffjLj1024EEEEELb0ELb1EEEvNS_9BwdParamsE,(.L_x_7350 - _ZN10layer_norm22ln_bwd_finalize_kernelINS_22Kernel_traits_finalizeILj512E6__halfffffjLb0ELj1024ELj4ENS_18Kernel_traits_baseILj512ES2_ffffjLj1024EEEEELb0ELb1EEEvNS_9BwdParamsE)
        .other          _ZN10layer_norm22ln_bwd_finalize_kernelINS_22Kernel_traits_finalizeILj512E6__halfffffjLb0ELj1024ELj4ENS_18Kernel_traits_baseILj512ES2_ffffjLj1024EEEEELb0ELb1EEEvNS_9BwdParamsE,@"STO_CUDA_ENTRY STV_DEFAULT"
_ZN10layer_norm22ln_bwd_finalize_kernelINS_22Kernel_traits_finalizeILj512E6__halfffffjLb0ELj1024ELj4ENS_18Kernel_traits_baseILj512ES2_ffffjLj1024EEEEELb0ELb1EEEvNS_9BwdParamsE:
.text._ZN10layer_norm22ln_bwd_finalize_kernelINS_22Kernel_traits_finalizeILj512E6__halfffffjLb0ELj1024ELj4ENS_18Kernel_traits_baseILj512ES2_ffffjLj1024EEEEELb0ELb1EEEvNS_9BwdParamsE:
        /* <DEDUP_REMOVED lines=19> */
.L_x_6190:
        /* <DEDUP_REMOVED lines=27> */
.L_x_6182:
        /* <DEDUP_REMOVED lines=35> */
.L_x_6181:
[----:B------:R-:W-:Y:S05]  /*0510*/  BSYNC B1 ;  /* 0x0000000000017941 */ /* 0x000fea0003800000 */
.L_x_6180:
        /* <DEDUP_REMOVED lines=23> */
.L_x_6184:
[----:B------:R-:W-:Y:S05]  /*0690*/  BSYNC B1 ;  /* 0x0000000000017941 */ /* 0x000fea0003800000 */
.L_x_6183:
        /* <DEDUP_REMOVED lines=10> */
.L_x_6179:
[----:B------:R-:W-:Y:S05]  /*0740*/  BSYNC B0 ;  /* 0x0000000000007941 */ /* 0x000fea0003800000 */
.L_x_6178:
        /* <DEDUP_REMOVED lines=11> */
.L_x_6191:
        /* <DEDUP_REMOVED lines=18> */
.L_x_6192:
[----:B------:R-:W-:Y:S01]  /*0920*/  @!P1 SHF.R.U32.HI R2, RZ, 0x3, R0 ;  /* 0x00000003ff029819 */ /* 0x000fe20000011600 */
[----:B---3--:R-:W-:Y:S02]  /*0930*/  FADD.FTZ R5, R5, R10 ;  /* 0x0000000a05057221 */ /* 0x008fe40000010000 */
[----:B--2---:R-:W-:Y:S01]  /*0940*/  FADD.FTZ R7, R7, R4 ;  /* 0x0000000407077221 */ /* 0x004fe20000010000 */
[----:B------:R-:W-:-:S05]  /*0950*/  @!P1 LOP3.LUT R2, R2, 0x1ffffffc, RZ, 0xc0, !PT ;  /* 0x1ffffffc02029812 */ /* 0x000fca00078ec0ff */
[----:B------:R2:W-:Y:S04]  /*0960*/  @!P1 STS [R2+0x2000], R5 ;  /* 0x0020000502009388 */ /* 0x0005e80000000800 */
[----:B------:R2:W-:Y:S02]  /*0970*/  @!P1 STS [R2+0x2080], R7 ;  /* 0x0020800702009388 */ /* 0x0005e40000000800 */
.L_x_6185:
        /* <DEDUP_REMOVED lines=13> */
.L_x_6189:
[----:B------:R-:W-:Y:S05]  /*0a50*/  BSYNC B0 ;  /* 0x0000000000007941 */ /* 0x000fea0003800000 */
.L_x_6188:
[C---:B------:R-:W-:Y:S02]  /*0a60*/  ISETP.GT.U32.AND P1, PT, R18.reuse, -0x201, PT ;  /* 0xfffffdff1200780c */ /* 0x040fe40003f24070 */
[----:B------:R-:W-:Y:S02]  /*0a70*/  IADD3 R18, R18, 0x200, RZ ;  /* 0x0000020012127810 */ /* 0x000fe40007ffe0ff */
[----:B------:R-:W-:-:S09]  /*0a80*/  IADD3 R19, R19, 0x100, RZ ;  /* 0x0000010013137810 */ /* 0x000fd20007ffe0ff */
[----:B012---:R-:W-:Y:S05]  /*0a90*/  @P1 BRA `(.L_x_6190) ;  /* 0xfffff69000001947 */ /* 0x007fea000383ffff */
[----:B------:R-:W-:Y:S05]  /*0aa0*/  EXIT ;  /* 0x000000000000794d */ /* 0x000fea0003800000 */
.L_x_6186:
[----:B--2---:R-:W-:Y:S01]  /*0ab0*/  IMAD.MOV.U32 R10, RZ, RZ, R4 ;  /* 0x000000ffff0a7224 */ /* 0x004fe200078e0004 */
[----:B------:R-:W-:Y:S01]  /*0ac0*/  MOV R9, 0x1 ;  /* 0x0000000100097802 */ /* 0x000fe20000000f00 */
[----:B------:R-:W-:Y:S01]  /*0ad0*/  IMAD.MOV.U32 R6, RZ, RZ, 0x1f ;  /* 0x0000001fff067424 */ /* 0x000fe200078e00ff */
[----:B------:R-:W-:Y:S02]  /*0ae0*/  MOV R11, 0xffffffff ;  /* 0xffffffff000b7802 */ /* 0x000fe40000000f00 */
[----:B------:R-:W-:Y:S02]  /*0af0*/  MOV R2, 0xb10 ;  /* 0x00000b1000027802 */ /* 0x000fe40000000f00 */
[----:B01----:R-:W-:Y:S05]  /*0b00*/  CALL.REL.NOINC `($__internal_172_$__cuda_sm70_shflsync_bfly_p) ;  /* 0x000003c000007944 */ /* 0x003fea0003c00000 */
[----:B-1----:R-:W-:Y:S01]  /*0b10*/  IMAD.MOV.U32 R3, RZ, RZ, R6 ;  /* 0x000000ffff037224 */ /* 0x002fe200078e0006 */
[----:B0-----:R-:W-:Y:S05]  /*0b20*/  BRA `(.L_x_6191) ;  /* 0xfffffcd000007947 */ /* 0x001fea000383ffff */
.L_x_6187:
[----:B------:R-:W-:Y:S01]  /*0b30*/  HFMA2.MMA R6, -RZ, RZ, 0, 1.847743988037109375e-06 ;  /* 0x0000001fff067435 */ /* 0x000fe200000001ff */
[----:B------:R-:W-:Y:S01]  /*0b40*/  MOV R10, R13 ;  /* 0x0000000d000a7202 */ /* 0x000fe20000000f00 */
[----:B------:R-:W-:Y:S01]  /*0b50*/  IMAD.MOV.U32 R9, RZ, RZ, 0x2 ;  /* 0x00000002ff097424 */ /* 0x000fe200078e00ff */
[----:B------:R-:W-:Y:S01]  /*0b60*/  MOV R2, 0xb90 ;  /* 0x00000b9000027802 */ /* 0x000fe20000000f00 */
[----:B------:R-:W-:-:S02]  /*0b70*/  IMAD.MOV.U32 R11, RZ, RZ, -0x1 ;  /* 0xffffffffff0b7424 */ /* 0x000fc400078e00ff */
[----:B012---:R-:W-:Y:S05]  /*0b80*/  CALL.REL.NOINC `($__internal_172_$__cuda_sm70_shflsync_bfly_p) ;  /* 0x0000034000007944 */ /* 0x007fea0003c00000 */
[----:B01----:R-:W-:Y:S01]  /*0b90*/  FADD.FTZ R10, R13, R6 ;  /* 0x000000060d0a7221 */ /* 0x003fe20000010000 */
[----:B------:R-:W-:Y:S01]  /*0ba0*/  HFMA2.MMA R6, -RZ, RZ, 0, 1.847743988037109375e-06 ;  /* 0x0000001fff067435 */ /* 0x000fe200000001ff */
[----:B------:R-:W-:Y:S01]  /*0bb0*/  MOV R9, 0x4 ;  /* 0x0000000400097802 */ /* 0x000fe20000000f00 */
[----:B------:R-:W-:Y:S01]  /*0bc0*/  IMAD.MOV.U32 R11, RZ, RZ, -0x1 ;  /* 0xffffffffff0b7424 */ /* 0x000fe200078e00ff */
[----:B------:R-:W-:-:S03]  /*0bd0*/  MOV R2, 0xbf0 ;  /* 0x00000bf000027802 */ /* 0x000fc60000000f00 */
[----:B------:R-:W-:Y:S05]  /*0be0*/  CALL.REL.NOINC `($__internal_172_$__cuda_sm70_shflsync_bfly_p) ;  /* 0x000002e000007944 */ /* 0x000fea0003c00000 */
[----:B01----:R-:W-:Y:S01]  /*0bf0*/  FADD.FTZ R10, R10, R6 ;  /* 0x000000060a0a7221 */ /* 0x003fe20000010000 */
[----:B------:R-:W-:Y:S01]  /*0c00*/  HFMA2.MMA R6, -RZ, RZ, 0, 1.847743988037109375e-06 ;  /* 0x0000001fff067435 */ /* 0x000fe200000001ff */
[----:B------:R-:W-:Y:S01]  /*0c10*/  MOV R9, 0x8 ;  /* 0x0000000800097802 */ /* 0x000fe20000000f00 */
[----:B------:R-:W-:Y:S01]  /*0c20*/  IMAD.MOV.U32 R11, RZ, RZ, -0x1 ;  /* 0xffffffffff0b7424 */ /* 0x000fe200078e00ff */
[----:B------:R-:W-:-:S03]  /*0c30*/  MOV R2, 0xc50 ;  /* 0x00000c5000027802 */ /* 0x000fc60000000f00 */
[----:B------:R-:W-:Y:S05]  /*0c40*/  CALL.REL.NOINC `($__internal_172_$__cuda_sm70_shflsync_bfly_p) ;  /* 0x0000028000007944 */ /* 0x000fea0003c00000 */
[----:B-1----:R-:W-:Y:S01]  /*0c50*/  FADD.FTZ R4, R10, R6 ;  /* 0x000000060a047221 */ /* 0x002fe20000010000 */
[----:B------:R-:W-:Y:S01]  /*0c60*/  HFMA2.MMA R6, -RZ, RZ, 0, 1.847743988037109375e-06 ;  /* 0x0000001fff067435 */ /* 0x000fe200000001ff */
[----:B0-----:R-:W-:Y:S01]  /*0c70*/  MOV R9, 0x10 ;  /* 0x0000001000097802 */ /* 0x001fe20000000f00 */
[----:B------:R-:W-:Y:S01]  /*0c80*/  IMAD.MOV.U32 R11, RZ, RZ, -0x1 ;  /* 0xffffffffff0b7424 */ /* 0x000fe200078e00ff */
[----:B------:R-:W-:-:S02]  /*0c90*/  MOV R2, 0xcc0 ;  /* 0x00000cc000027802 */ /* 0x000fc40000000f00 */
[----:B------:R-:W-:Y:S02]  /*0ca0*/  MOV R10, R4 ;  /* 0x00000004000a7202 */ /* 0x000fe40000000f00 */
[----:B------:R-:W-:Y:S05]  /*0cb0*/  CALL.REL.NOINC `($__internal_172_$__cuda_sm70_shflsync_bfly_p) ;  /* 0x0000021000007944 */ /* 0x000fea0003c00000 */
[----:B0-----:R-:W-:Y:S01]  /*0cc0*/  HFMA2.MMA R9, -RZ, RZ, 0, 5.9604644775390625e-08 ;  /* 0x00000001ff097435 */ /* 0x001fe200000001ff */
[----:B-1----:R-:W-:Y:S01]  /*0cd0*/  MOV R7, R6 ;  /* 0x0000000600077202 */ /* 0x002fe20000000f00 */
[----:B------:R-:W-:Y:S01]  /*0ce0*/  IMAD.MOV.U32 R10, RZ, RZ, R5 ;  /* 0x000000ffff0a7224 */ /* 0x000fe200078e0005 */
[----:B------:R-:W-:Y:S01]  /*0cf0*/  MOV R6, 0x1f ;  /* 0x0000001f00067802 */ /* 0x000fe20000000f00 */
[----:B------:R-:W-:Y:S01]  /*0d00*/  IMAD.MOV.U32 R11, RZ, RZ, -0x1 ;  /* 0xffffffffff0b7424 */ /* 0x000fe200078e00ff */
[----:B------:R-:W-:Y:S02]  /*0d10*/  MOV R2, 0xd30 ;  /* 0x00000d3000027802 */ /* 0x000fe40000000f00 */
[----:B------:R-:W-:Y:S05]  /*0d20*/  CALL.REL.NOINC `($__internal_172_$__cuda_sm70_shflsync_bfly_p) ;  /* 0x000001a000007944 */ /* 0x000fea0003c00000 */
[----:B0-----:R-:W-:Y:S01]  /*0d30*/  HFMA2.MMA R9, -RZ, RZ, 0, 1.1920928955078125e-07 ;  /* 0x00000002ff097435 */ /* 0x001fe200000001ff */
[----:B-1----:R-:W-:Y:S01]  /*0d40*/  FADD.FTZ R10, R5, R6 ;  /* 0x00000006050a7221 */ /* 0x002fe20000010000 */
[----:B------:R-:W-:Y:S01]  /*0d50*/  MOV R6, 0x1f ;  /* 0x0000001f00067802 */ /* 0x000fe20000000f00 */
[----:B------:R-:W-:Y:S01]  /*0d60*/  IMAD.MOV.U32 R11, RZ, RZ, -0x1 ;  /* 0xffffffffff0b7424 */ /* 0x000fe200078e00ff */
[----:B------:R-:W-:Y:S02]  /*0d70*/  MOV R2, 0xd90 ;  /* 0x00000d9000027802 */ /* 0x000fe40000000f00 */
[----:B------:R-:W-:Y:S05]  /*0d80*/  CALL.REL.NOINC `($__internal_172_$__cuda_sm70_shflsync_bfly_p) ;  /* 0x0000014000007944 */ /* 0x000fea0003c00000 */
[----:B0-----:R-:W-:Y:S01]  /*0d90*/  HFMA2.MMA R9, -RZ, RZ, 0, 2.384185791015625e-07 ;  /* 0x00000004ff097435 */ /* 0x001fe200000001ff */
[----:B-1----:R-:W-:Y:S01]  /*0da0*/  FADD.FTZ R10, R10, R6 ;  /* 0x000000060a0a7221 */ /* 0x002fe20000010000 */
[----:B------:R-:W-:Y:S01]  /*0db0*/  MOV R6, 0x1f ;  /* 0x0000001f00067802 */ /* 0x000fe20000000f00 */
[----:B------:R-:W-:Y:S01]  /*0dc0*/  IMAD.MOV.U32 R11, RZ, RZ, -0x1 ;  /* 0xffffffffff0b7424 */ /* 0x000fe200078e00ff */
[----:B------:R-:W-:-:S02]  /*0dd0*/  MOV R2, 0xdf0 ;  /* 0x00000df000027802 */ /* 0x000fc40000000f00 */
[----:B------:R-:W-:Y:S05]  /*0de0*/  CALL.REL.NOINC `($__internal_172_$__cuda_sm70_shflsync_bfly_p) ;  /* 0x000000e000007944 */ /* 0x000fea0003c00000 */
[----:B0-----:R-:W-:Y:S01]  /*0df0*/  HFMA2.MMA R9, -RZ, RZ, 0, 4.76837158203125e-07 ;  /* 0x00000008ff097435 */ /* 0x001fe200000001ff */
[----:B-1----:R-:W-:Y:S01]  /*0e00*/  FADD.FTZ R10, R10, R6 ;  /* 0x000000060a0a7221 */ /* 0x002fe20000010000 */
[----:B------:R-:W-:Y:S01]  /*0e10*/  MOV R6, 0x1f ;  /* 0x0000001f00067802 */ /* 0x000fe20000000f00 */
[----:B------:R-:W-:Y:S01]  /*0e20*/  IMAD.MOV.U32 R11, RZ, RZ, -0x1 ;  /* 0xffffffffff0b7424 */ /* 0x000fe200078e00ff */
[----:B------:R-:W-:-:S02]  /*0e30*/  MOV R2, 0xe50 ;  /* 0x00000e5000027802 */ /* 0x000fc40000000f00 */
[----:B------:R-:W-:Y:S05]  /*0e40*/  CALL.REL.NOINC `($__internal_172_$__cuda_sm70_shflsync_bfly_p) ;  /* 0x0000008000007944 */ /* 0x000fea0003c00000 */
[----:B0-----:R-:W-:Y:S01]  /*0e50*/  HFMA2.MMA R9, -RZ, RZ, 0, 9.5367431640625e-07 ;  /* 0x00000010ff097435 */ /* 0x001fe200000001ff */
[----:B-1----:R-:W-:Y:S01]  /*0e60*/  FADD.FTZ R10, R10, R6 ;  /* 0x000000060a0a7221 */ /* 0x002fe20000010000 */
[----:B------:R-:W-:Y:S01]  /*0e70*/  MOV R6, 0x1f ;  /* 0x0000001f00067802 */ /* 0x000fe20000000f00 */
[----:B------:R-:W-:Y:S01]  /*0e80*/  IMAD.MOV.U32 R11, RZ, RZ, -0x1 ;  /* 0xffffffffff0b7424 */ /* 0x000fe200078e00ff */
[----:B------:R-:W-:-:S02]  /*0e90*/  MOV R2, 0xeb0 ;  /* 0x00000eb000027802 */ /* 0x000fc40000000f00 */
[----:B------:R-:W-:Y:S05]  /*0ea0*/  CALL.REL.NOINC `($__internal_172_$__cuda_sm70_shflsync_bfly_p) ;  /* 0x0000002000007944 */ /* 0x000fea0003c00000 */
[----:B-1----:R-:W-:Y:S01]  /*0eb0*/  MOV R5, R6 ;  /* 0x0000000600057202 */ /* 0x002fe20000000f00 */
[----:B0-----:R-:W-:Y:S05]  /*0ec0*/  BRA `(.L_x_6192) ;  /* 0xfffffa5000007947 */ /* 0x001fea000383ffff */
        .weak           $__internal_172_$__cuda_sm70_shflsync_bfly_p
        .type           $__internal_172_$__cuda_sm70_shflsync_bfly_p,@function
        .size           $__internal_172_$__cuda_sm70_shflsync_bfly_p,(.L_x_7350 - $__internal_172_$__cuda_sm70_shflsync_bfly_p)
$__internal_172_$__cuda_sm70_shflsync_bfly_p:
[----:B------:R-:W-:Y:S01]  /*0ed0*/  HFMA2.MMA R3, -RZ, RZ, 0, 0 ;  /* 0x00000000ff037435 */ /* 0x000fe200000001ff */
[----:B------:R-:W-:Y:S04]  /*0ee0*/  WARPSYNC R11 ;  /* 0x0000000b00007348 */ /* 0x000fe80003800000 */
[----:B------:R0:W1:Y:S01]  /*0ef0*/  SHFL.BFLY PT, R6, R10, R9, R6 ;  /* 0x0c0000090a067389 */ /* 0x00006200000e0006 */
[----:B------:R-:W-:Y:S05]  /*0f00*/  RET.REL.NODEC R2 `(_ZN10layer_norm22ln_bwd_finalize_kernelINS_22Kernel_traits_finalizeILj512E6__halfffffjLb0ELj1024ELj4ENS_18Kernel_traits_baseILj512ES2_ffffjLj1024EEEEELb0ELb1EEEvNS_9BwdParamsE) ;  /* 0xfffff0f002007950 */ /* 0x000fea0003c3ffff */
.L_x_6193:
        /* <DEDUP_REMOVED lines=15> */
.L_x_7350:


//--------------------- .text._ZN10layer_norm13ln_bwd_kernelINS_13Kernel_traitsI6__halfffffjLj512ELj1ELj4ELj1ELj16ENS_18Kernel_traits_baseILj512ES2_ffffjLj128EEEEELb1ELb0ELb1ELb1EEEvNS_9BwdParamsE --------------------------
	.section	.text._ZN10layer_norm13ln_bwd_kernelINS_13Kernel_traitsI6__halfffffjLj512ELj1ELj4ELj1ELj16ENS_18Kernel_traits_baseILj512ES2_ffffjLj128EEEEELb1ELb0ELb1ELb1EEEvNS_9BwdParamsE,"ax",@progbits
	.sectioninfo	@"SHI_REGISTERS=142"
	.align	128
        .global         _ZN10layer_norm13ln_bwd_kernelINS_13Kernel_traitsI6__halfffffjLj512ELj1ELj4ELj1ELj16ENS_18Kernel_traits_baseILj512ES2_ffffjLj128EEEEELb1ELb0ELb1ELb1EEEvNS_9BwdParamsE
        .type           _ZN10layer_norm13ln_bwd_kernelINS_13Kernel_traitsI6__halfffffjLj512ELj1ELj4ELj1ELj16ENS_18Kernel_traits_baseILj512ES2_ffffjLj128EEEEELb1ELb0ELb1ELb1EEEvNS_9BwdParamsE,@function
        .size           _ZN10layer_norm13ln_bwd_kernelINS_13Kernel_traitsI6__halfffffjLj512ELj1ELj4ELj1ELj16ENS_18Kernel_traits_baseILj512ES2_ffffjLj128EEEEELb1ELb0ELb1ELb1EEEvNS_9BwdParamsE,(.L_x_7351 - _ZN10layer_norm13ln_bwd_kernelINS_13Kernel_traitsI6__halfffffjLj512ELj1ELj4ELj1ELj16ENS_18Kernel_traits_baseILj512ES2_ffffjLj128EEEEELb1ELb0ELb1ELb1EEEvNS_9BwdParamsE)
        .other          _ZN10layer_norm13ln_bwd_kernelINS_13Kernel_traitsI6__halfffffjLj512ELj1ELj4ELj1ELj16ENS_18Kernel_traits_baseILj512ES2_ffffjLj128EEEEELb1ELb0ELb1ELb1EEEvNS_9BwdParamsE,@"STO_CUDA_ENTRY STV_DEFAULT"
_ZN10layer_norm13ln_bwd_kernelINS_13Kernel_traitsI6__halfffffjLj512ELj1ELj4ELj1ELj16ENS_18Kernel_traits_baseILj512ES2_ffffjLj128EEEEELb1ELb0ELb1ELb1EEEvNS_9BwdParamsE:
.text._ZN10layer_norm13ln_bwd_kernelINS_13Kernel_traitsI6__halfffffjLj512ELj1ELj4ELj1ELj16ENS_18Kernel_traits_baseILj512ES2_ffffjLj128EEEEELb1ELb0ELb1ELb1EEEvNS_9BwdParamsE:
        /* <DEDUP_REMOVED lines=26> */
.L_x_6195:
        /* <DEDUP_REMOVED lines=48> */
[----:B0-----:R-:W-:Y:S02]  /*04a0*/  HADD2.F32 R3, -RZ, R3.H0_H0 ;  /* 0x20000003ff037230 */ /* 0x001fe40000004100 */
.L_x_6234:
        /* <DEDUP_REMOVED lines=23> */
[----:B0----5:R-:W-:-:S13]  /*0620*/  ISETP.GE.AND P0, PT, R117, 0x1, PT ;  /* 0x000000017500780c */ /* 0x021fda0003f06270 */
[----:B------:R-:W-:-:S05]  /*0630*/  @P0 IADD3 R68, R117, -0x1, RZ ;  /* 0xffffffff75440810 */ /* 0x000fca0007ffe0ff */
[----:B------:R-:W-:-:S05]  /*0640*/  @P0 IMAD R68, R68, c[0x0][0x168], RZ ;  /* 0x00005a0044440a24 */ /* 0x000fca00078e02ff */
[----:B------:R-:W-:-:S04]  /*0650*/  @P0 SHF.R.S32.HI R69, RZ, 0x1f, R68 ;  /* 0x0000001fff450819 */ /* 0x000fc80000011444 */
[----:B------:R-:W-:Y:S02]  /*0660*/  @P0 LEA.HI R71, R69, R68, RZ, 0x2 ;  /* 0x0000004445470211 */ /* 0x000fe400078f10ff */
[----:B------:R-:W-:Y:S02]  /*0670*/  CS2R R68, SRZ ;  /* 0x0000000000447805 */ /* 0x000fe4000001ff00 */
[----:B------:R-:W-:Y:S02]  /*0680*/  @P0 LEA.HI.SX32 R69, R71, R110, 0x1e ;  /* 0x0000006e47450211 */ /* 0x000fe400078ff2ff */
[----:B------:R-:W-:-:S04]  /*0690*/  ISETP.NE.U32.AND P0, PT, RZ, c[0x0][0x218], PT ;  /* 0x00008600ff007a0c */ /* 0x000fc80003f05070 */
[----:B------:R-:W-:Y:S02]  /*06a0*/  ISETP.NE.AND.EX P0, PT, RZ, c[0x0][0x21c], PT, P0 ;  /* 0x00008700ff007a0c */ /* 0x000fe40003f05300 */
[C---:B------:R-:W-:Y:S02]  /*06b0*/  IADD3 R137, R69.reuse, 0x20, RZ ;  /* 0x0000002045897810 */ /* 0x040fe40007ffe0ff */
[C---:B------:R-:W-:Y:S02]  /*06c0*/  IADD3 R135, R69.reuse, 0x40, RZ ;  /* 0x0000004045877810 */ /* 0x040fe40007ffe0ff */
[C---:B------:R-:W-:Y:S01]  /*06d0*/  IADD3 R71, R69.reuse, 0x60, RZ ;  /* 0x0000006045477810 */ /* 0x040fe20007ffe0ff */
[----:B------:R-:W-:-:S04]  /*06e0*/  IMAD.WIDE.U32 R138, R69, R106, c[0x0][0x190] ;  /* 0x00006400458a7625 */ /* 0x000fc800078e006a */
[-C--:B------:R-:W-:Y:S01]  /*06f0*/  IMAD.WIDE.U32 R136, R137, R106.reuse, c[0x0][0x190] ;  /* 0x0000640089887625 */ /* 0x080fe200078e006a */
[----:B------:R0:W5:Y:S03]  /*0700*/  LDG.E R115, [R138.64] ;  /* 0x000000048a737981 */ /* 0x000166000c1e1900 */
[-C--:B------:R-:W-:Y:S01]  /*0710*/  IMAD.WIDE.U32 R134, R135, R106.reuse, c[0x0][0x190] ;  /* 0x0000640087867625 */ /* 0x080fe200078e006a */
[----:B------:R0:W5:Y:S03]  /*0720*/  @P0 LDG.E.128 R44, [R132.64] ;  /* 0x00000004842c0981 */ /* 0x000166000c1e1d00 */
[----:B------:R-:W-:Y:S01]  /*0730*/  IMAD.WIDE.U32 R70, R71, R106, c[0x0][0x190] ;  /* 0x0000640047467625 */ /* 0x000fe200078e006a */
[----:B------:R0:W5:Y:S04]  /*0740*/  @P0 LDG.E.128 R48, [R130.64] ;  /* 0x0000000482300981 */ /* 0x000168000c1e1d00 */
[----:B------:R0:W5:Y:S04]  /*0750*/  @P0 LDG.E.128 R52, [R128.64] ;  /* 0x0000000480340981 */ /* 0x000168000c1e1d00 */
[----:B------:R0:W5:Y:S04]  /*0760*/  @P0 LDG.E.128 R56, [R126.64] ;  /* 0x000000047e380981 */ /* 0x000168000c1e1d00 */
[----:B------:R0:W5:Y:S04]  /*0770*/  LDG.E R114, [R136.64] ;  /* 0x0000000488727981 */ /* 0x000168000c1e1900 */
[----:B------:R0:W5:Y:S04]  /*0780*/  LDG.E R110, [R134.64] ;  /* 0x00000004866e7981 */ /* 0x000168000c1e1900 */
[----:B------:R0:W5:Y:S01]  /*0790*/  LDG.E R106, [R70.64] ;  /* 0x00000004466a7981 */ /* 0x000162000c1e1900 */
[----:B------:R-:W-:Y:S01]  /*07a0*/  MOV R97, RZ ;  /* 0x000000ff00617202 */ /* 0x000fe20000000f00 */
[----:B------:R-:W-:Y:S05]  /*07b0*/  BRA `(.L_x_6199) ;  /* 0x00000a4000007947 */ /* 0x000fea0003800000 */
.L_x_6198:
[----:B0----5:R-:W-:Y:S01]  /*07c0*/  ISETP.GE.AND P1, PT, R117, 0x1, PT ;  /* 0x000000017500780c */ /* 0x021fe20003f26270 */
[----:B------:R-:W-:Y:S01]  /*07d0*/  IMAD.WIDE R118, R102, R106, c[0x0][0x1a0] ;  /* 0x0000680066767625 */ /* 0x000fe200078e026a */
[----:B------:R-:W-:-:S05]  /*07e0*/  IADD3 R70, R68, -0x1, RZ ;  /* 0xffffffff44467810 */ /* 0x000fca0007ffe0ff */
[----:B------:R-:W-:Y:S01]  /*07f0*/  IMAD R78, R70, c[0x0][0x168], RZ ;  /* 0x00005a00464e7a24 */ /* 0x000fe200078e02ff */
[----:B------:R0:W2:Y:S01]  /*0800*/  LDG.E R118, [R118.64] ;  /* 0x0000000476767981 */ /* 0x0000a2000c1e1900 */
[----:B------:R-:W-:-:S04]  /*0810*/  IMAD.WIDE.U32 R68, R116, R97, c[0x0][0x188] ;  /* 0x0000620074447625 */ /* 0x000fc800078e0061 */
[----:B------:R-:W-:Y:S01]  /*0820*/  @P1 IADD3 R74, R117, -0x1, RZ ;  /* 0xffffffff754a1810 */ /* 0x000fe20007ffe0ff */
[-C--:B------:R-:W-:Y:S01]  /*0830*/  IMAD.WIDE.U32 R72, R112, R97.reuse, c[0x0][0x188] ;  /* 0x0000620070487625 */ /* 0x080fe200078e0061 */
[----:B------:R-:W-:Y:S01]  /*0840*/  SHF.R.S32.HI R79, RZ, 0x1f, R78 ;  /* 0x0000001fff4f7819 */ /* 0x000fe2000001144e */
[----:B------:R-:W3:Y:S02]  /*0850*/  LDG.E.128 R68, [R68.64] ;  /* 0x0000000444447981 */ /* 0x000ee4000c1e1d00 */
[----:B------:R-:W-:Y:S01]  /*0860*/  @P1 IMAD R82, R74, c[0x0][0x168], RZ ;  /* 0x00005a004a521a24 */ /* 0x000fe200078e02ff */
[----:B------:R-:W-:Y:S01]  /*0870*/  LEA.HI R83, R79, R78, RZ, 0x2 ;  /* 0x0000004e4f537211 */ /* 0x000fe200078f10ff */
[----:B------:R-:W4:Y:S01]  /*0880*/  LDG.E.128 R72, [R72.64] ;  /* 0x0000000448487981 */ /* 0x000f22000c1e1d00 */
[----:B------:R-:W-:Y:S02]  /*0890*/  IMAD.WIDE.U32 R76, R108, R97, c[0x0][0x188] ;  /* 0x000062006c4c7625 */ /* 0x000fe400078e0061 */
[----:B------:R-:W-:-:S02]  /*08a0*/  @P1 SHF.R.S32.HI R85, RZ, 0x1f, R82 ;  /* 0x0000001fff551819 */ /* 0x000fc40000011452 */
[----:B------:R-:W-:Y:S02]  /*08b0*/  LEA.HI.SX32 R96, R83, R110, 0x1e ;  /* 0x0000006e53607211 */ /* 0x000fe400078ff2ff */
[----:B------:R-:W-:Y:S01]  /*08c0*/  @P1 LEA.HI R87, R85, R82, RZ, 0x2 ;  /* 0x0000005255571211 */ /* 0x000fe200078f10ff */
[-C--:B------:R-:W-:Y:S01]  /*08d0*/  IMAD.WIDE.U32 R80, R0, R97.reuse, c[0x0][0x188] ;  /* 0x0000620000507625 */ /* 0x080fe200078e0061 */
[----:B------:R-:W-:Y:S01]  /*08e0*/  MOV R115, RZ ;  /* 0x000000ff00737202 */ /* 0x000fe20000000f00 */
[----:B------:R-:W4:Y:S02]  /*08f0*/  LDG.E.128 R76, [R76.64] ;  /* 0x000000044c4c7981 */ /* 0x000f24000c1e1d00 */
[C---:B------:R-:W-:Y:S01]  /*0900*/  IMAD.WIDE.U32 R84, R96.reuse, R97, c[0x0][0x208] ;  /* 0x0000820060547625 */ /* 0x040fe200078e0061 */
[----:B------:R-:W-:Y:S01]  /*0910*/  @P1 LEA.HI.SX32 R115, R87, R110, 0x1e ;  /* 0x0000006e57731211 */ /* 0x000fe200078ff2ff */
[----:B------:R-:W4:Y:S04]  /*0920*/  LDG.E.128 R80, [R80.64] ;  /* 0x0000000450507981 */ /* 0x000f28000c1e1d00 */
[----:B------:R-:W4:Y:S01]  /*0930*/  LDG.E.128 R84, [R84.64] ;  /* 0x0000000454547981 */ /* 0x000f22000c1e1d00 */
[----:B------:R-:W-:-:S05]  /*0940*/  IADD3 R88, R96, 0x20, RZ ;  /* 0x0000002060587810 */ /* 0x000fca0007ffe0ff */
[----:B------:R-:W-:Y:S01]  /*0950*/  IMAD.WIDE.U32 R88, R88, R97, c[0x0][0x208] ;  /* 0x0000820058587625 */ /* 0x000fe200078e0061 */
[----:B------:R-:W-:-:S05]  /*0960*/  IADD3 R92, R96, 0x40, RZ ;  /* 0x00000040605c7810 */ /* 0x000fca0007ffe0ff */
[----:B------:R-:W4:Y:S01]  /*0970*/  LDG.E.128 R88, [R88.64] ;  /* 0x0000000458587981 */ /* 0x000f22000c1e1d00 */
[----:B------:R-:W-:Y:S01]  /*0980*/  IMAD.WIDE.U32 R92, R92, R97, c[0x0][0x208] ;  /* 0x000082005c5c7625 */ /* 0x000fe200078e0061 */
[----:B------:R-:W-:-:S05]  /*0990*/  IADD3 R96, R96, 0x60, RZ ;  /* 0x0000006060607810 */ /* 0x000fca0007ffe0ff */
[----:B------:R-:W4:Y:S01]  /*09a0*/  LDG.E.128 R92, [R92.64] ;  /* 0x000000045c5c7981 */ /* 0x000f22000c1e1d00 */
[----:B------:R-:W-:Y:S01]  /*09b0*/  ISETP.NE.U32.AND P0, PT, RZ, c[0x0][0x218], PT ;  /* 0x00008600ff007a0c */ /* 0x000fe20003f05070 */
[----:B------:R-:W-:-:S03]  /*09c0*/  IMAD.WIDE.U32 R96, R96, R97, c[0x0][0x208] ;  /* 0x0000820060607625 */ /* 0x000fc600078e0061 */
[----:B------:R-:W-:-:S03]  /*09d0*/  ISETP.NE.AND.EX P0, PT, RZ, c[0x0][0x21c], PT, P0 ;  /* 0x00008700ff007a0c */ /* 0x000fc60003f05300 */
[----:B------:R-:W4:Y:S01]  /*09e0*/  LDG.E.128 R96, [R96.64] ;  /* 0x0000000460607981 */ /* 0x000f22000c1e1d00 */
[C---:B0-----:R-:W-:Y:S02]  /*09f0*/  IADD3 R119, R115.reuse, 0x60, RZ ;  /* 0x0000006073777810 */ /* 0x041fe40007ffe0ff */
[----:B------:R-:W-:-:S07]  /*0a00*/  IADD3 R125, R115, 0x20, RZ ;  /* 0x00000020737d7810 */ /* 0x000fce0007ffe0ff */
[----:B------:R0:W5:Y:S04]  /*0a10*/  @P0 LDG.E.128 R44, [R132.64] ;  /* 0x00000004842c0981 */ /* 0x000168000c1e1d00 */
[----:B------:R1:W5:Y:S01]  /*0a20*/  @P0 LDG.E.128 R48, [R130.64] ;  /* 0x0000000482300981 */ /* 0x000362000c1e1d00 */
[----:B------:R-:W-:-:S03]  /*0a30*/  IMAD.WIDE.U32 R120, R115, R106, c[0x0][0x190] ;  /* 0x0000640073787625 */ /* 0x000fc600078e006a */
[----:B------:R1:W5:Y:S01]  /*0a40*/  @P0 LDG.E.128 R52, [R128.64] ;  /* 0x0000000480340981 */ /* 0x000362000c1e1d00 */
[----:B0-----:R-:W-:Y:S01]  /*0a50*/  IADD3 R133, R115, 0x40, RZ ;  /* 0x0000004073857810 */ /* 0x001fe20007ffe0ff */
[-C--:B------:R-:W-:Y:S02]  /*0a60*/  IMAD.WIDE.U32 R124, R125, R106.reuse, c[0x0][0x190] ;  /* 0x000064007d7c7625 */ /* 0x080fe400078e006a */
[----:B------:R0:W5:Y:S02]  /*0a70*/  @P0 LDG.E.128 R56, [R126.64] ;  /* 0x000000047e380981 */ /* 0x000164000c1e1d00 */
[-C--:B------:R-:W-:Y:S02]  /*0a80*/  IMAD.WIDE.U32 R132, R133, R106.reuse, c[0x0][0x190] ;  /* 0x0000640085847625 */ /* 0x080fe400078e006a */
[----:B------:R0:W5:Y:S02]  /*0a90*/  LDG.E R115, [R120.64] ;  /* 0x0000000478737981 */ /* 0x000164000c1e1900 */
[----:B-1----:R-:W-:-:S02]  /*0aa0*/  IMAD.WIDE.U32 R130, R119, R106, c[0x0][0x190] ;  /* 0x0000640077827625 */ /* 0x002fc400078e006a */
[----:B------:R1:W5:Y:S04]  /*0ab0*/  LDG.E R110, [R132.64] ;  /* 0x00000004846e7981 */ /* 0x000368000c1e1900 */
[----:B------:R1:W5:Y:S01]  /*0ac0*/  LDG.E R106, [R130.64] ;  /* 0x00000004826a7981 */ /* 0x000362000c1e1900 */
[----:B------:R-:W-:-:S03]  /*0ad0*/  ISETP.NE.AND P0, PT, R9, RZ, PT ;  /* 0x000000ff0900720c */ /* 0x000fc60003f05270 */
[----:B------:R0:W5:Y:S01]  /*0ae0*/  LDG.E R114, [R124.64] ;  /* 0x000000047c727981 */ /* 0x000162000c1e1900 */
[----:B--2---:R-:W-:-:S05]  /*0af0*/  FSEL R118, R118, RZ, !P0 ;  /* 0x000000ff76767208 */ /* 0x004fca0004000000 */
[C---:B---3--:R-:W-:Y:S02]  /*0b00*/  FADD.FTZ R119, -R118.reuse, R68 ;  /* 0x0000004476777221 */ /* 0x048fe40000010100 */
[----:B------:R-:W-:Y:S02]  /*0b10*/  FADD.FTZ R69, -R118, R69 ;  /* 0x0000004576457221 */ /* 0x000fe40000010100 */
[----:B------:R-:W-:Y:S02]  /*0b20*/  FMUL.FTZ R119, R2, R119 ;  /* 0x0000007702777220 */ /* 0x000fe40000410000 */
[C---:B----4-:R-:W-:Y:S02]  /*0b30*/  FADD.FTZ R123, -R118.reuse, R72 ;  /* 0x00000048767b7221 */ /* 0x050fe40000010100 */
[----:B0-----:R-:W-:Y:S02]  /*0b40*/  FADD.FTZ R121, -R118, R70 ;  /* 0x0000004676797221 */ /* 0x001fe40000010100 */
[----:B------:R-:W-:-:S02]  /*0b50*/  FMUL.FTZ R72, R2, R69 ;  /* 0x0000004502487220 */ /* 0x000fc40000410000 */
[----:B------:R-:W-:Y:S02]  /*0b60*/  FADD.FTZ R71, -R118, R71 ;  /* 0x0000004776477221 */ /* 0x000fe40000010100 */
[----:B------:R-:W-:Y:S02]  /*0b70*/  FMUL.FTZ R121, R2, R121 ;  /* 0x0000007902797220 */ /* 0x000fe40000410000 */
[----:B------:R-:W-:Y:S02]  /*0b80*/  FFMA.FTZ R12, R84, R119, R12 ;  /* 0x00000077540c7223 */ /* 0x000fe4000001000c */
        /* <DEDUP_REMOVED lines=8> */
[----:B------:R-:W-:-:S02]  /*0c10*/  FMUL.FTZ R74, R2, R71 ;  /* 0x00000047024a7220 */ /* 0x000fc40000410000 */
[----:B------:R-:W-:Y:S02]  /*0c20*/  FFMA.FTZ R14, R86, R121, R14 ;  /* 0x00000079560e7223 */ /* 0x000fe4000001000e */
[----:B------:R-:W-:Y:S02]  /*0c30*/  FADD.FTZ R38, R38, R86 ;  /* 0x0000005626267221 */ /* 0x000fe40000010000 */
[----:B------:R-:W-:Y:S02]  /*0c40*/  FMUL.FTZ R86, R111, R86 ;  /* 0x000000566f567220 */ /* 0x000fe40000410000 */
[----:B------:R-:W-:Y:S02]  /*0c50*/  FADD.FTZ R71, R70, R85 ;  /* 0x0000005546477221 */ /* 0x000fe40000010000 */
[----:B------:R-:W-:Y:S02]  /*0c60*/  FFMA.FTZ R69, R72, R85, R69 ;  /* 0x0000005548457223 */ /* 0x000fe40000010045 */
[----:B------:R-:W-:-:S02]  /*0c70*/  FADD.FTZ R73, -R118, R73 ;  /* 0x0000004976497221 */ /* 0x000fc40000010100 */
[----:B------:R-:W-:Y:S02]  /*0c80*/  FFMA.FTZ R15, R87, R74, R15 ;  /* 0x0000004a570f7223 */ /* 0x000fe4000001000f */
[----:B------:R-:W-:Y:S02]  /*0c90*/  FADD.FTZ R39, R39, R87 ;  /* 0x0000005727277221 */ /* 0x000fe40000010000 */
[----:B------:R-:W-:Y:S02]  /*0ca0*/  FMUL.FTZ R123, R2, R123 ;  /* 0x0000007b027b7220 */ /* 0x000fe40000410000 */
[----:B------:R-:W-:Y:S02]  /*0cb0*/  FMUL.FTZ R87, R10, R87 ;  /* 0x000000570a577220 */ /* 0x000fe40000410000 */
[----:B------:R-:W-:Y:S02]  /*0cc0*/  FADD.FTZ R70, R71, R86 ;  /* 0x0000005647467221 */ /* 0x000fe40000010000 */
[----:B------:R-:W-:-:S02]  /*0cd0*/  FFMA.FTZ R69, R121, R86, R69 ;  /* 0x0000005679457223 */ /* 0x000fc40000010045 */
[----:B------:R-:W-:Y:S02]  /*0ce0*/  FADD.FTZ R68, -R118, R82 ;  /* 0x0000005276447221 */ /* 0x000fe40000010100 */
[----:B------:R-:W-:Y:S02]  /*0cf0*/  FMUL.FTZ R82, R2, R73 ;  /* 0x0000004902527220 */ /* 0x000fe40000410000 */
[----:B------:R-:W-:Y:S02]  /*0d00*/  FFMA.FTZ R16, R88, R123, R16 ;  /* 0x0000007b58107223 */ /* 0x000fe40000010010 */
[----:B------:R-:W-:Y:S02]  /*0d10*/  FADD.FTZ R32, R32, R88 ;  /* 0x0000005820207221 */ /* 0x000fe40000010000 */
[----:B------:R-:W-:Y:S02]  /*0d20*/  FMUL.FTZ R88, R109, R88 ;  /* 0x000000586d587220 */ /* 0x000fe40000410000 */
[----:B------:R-:W-:-:S02]  /*0d30*/  FADD.FTZ R71, R70, R87 ;  /* 0x0000005746477221 */ /* 0x000fc40000010000 */
[----:B------:R-:W-:Y:S02]  /*0d40*/  FFMA.FTZ R69, R74, R87, R69 ;  /* 0x000000574a457223 */ /* 0x000fe40000010045 */
[----:B------:R-:W-:Y:S02]  /*0d50*/  FADD.FTZ R75, -R118, R75 ;  /* 0x0000004b764b7221 */ /* 0x000fe40000010100 */
[----:B------:R-:W-:Y:S02]  /*0d60*/  FMUL.FTZ R125, R2, R125 ;  /* 0x0000007d027d7220 */ /* 0x000fe40000410000 */
[----:B------:R-:W-:Y:S02]  /*0d70*/  FFMA.FTZ R17, R89, R82, R17 ;  /* 0x0000005259117223 */ /* 0x000fe40000010011 */
[----:B------:R-:W-:Y:S02]  /*0d80*/  FADD.FTZ R33, R33, R89 ;  /* 0x0000005921217221 */ /* 0x000fe40000010000 */
[----:B------:R-:W-:-:S02]  /*0d90*/  FMUL.FTZ R89, R8, R89 ;  /* 0x0000005908597220 */ /* 0x000fc40000410000 */
[----:B------:R-:W-:Y:S02]  /*0da0*/  FADD.FTZ R70, R71, R88 ;  /* 0x0000005847467221 */ /* 0x000fe40000010000 */
[----:B------:R-:W-:Y:S02]  /*0db0*/  FFMA.FTZ R69, R123, R88, R69 ;  /* 0x000000587b457223 */ /* 0x000fe40000010045 */
[C---:B------:R-:W-:Y:S02]  /*0dc0*/  FADD.FTZ R76, -R118.reuse, R76 ;  /* 0x0000004c764c7221 */ /* 0x040fe40000010100 */
[C---:B------:R-:W-:Y:S02]  /*0dd0*/  FADD.FTZ R77, -R118.reuse, R77 ;  /* 0x0000004d764d7221 */ /* 0x040fe40000010100 */
[C---:B------:R-:W-:Y:S02]  /*0de0*/  FADD.FTZ R78, -R118.reuse, R78 ;  /* 0x0000004e764e7221 */ /* 0x040fe40000010100 */
[----:B------:R-:W-:-:S02]  /*0df0*/  FADD.FTZ R79, -R118, R79 ;  /* 0x0000004f764f7221 */ /* 0x000fc40000010100 */
[C---:B------:R-:W-:Y:S02]  /*0e00*/  FADD.FTZ R80, -R118.reuse, R80 ;  /* 0x0000005076507221 */ /* 0x040fe40000010100 */
[C---:B------:R-:W-:Y:S02]  /*0e10*/  FADD.FTZ R81, -R118.reuse, R81 ;  /* 0x0000005176517221 */ /* 0x040fe40000010100 */
[----:B------:R-:W-:Y:S02]  /*0e20*/  FADD.FTZ R83, -R118, R83 ;  /* 0x0000005376537221 */ /* 0x000fe40000010100 */
        /* <DEDUP_REMOVED lines=17> */
[----:B------:R-:W-:Y:S02]  /*0f40*/  FMUL.FTZ R75, R2, R78 ;  /* 0x0000004e024b7220 */ /* 0x000fe40000410000 */
[----:B------:R-:W-:Y:S02]  /*0f50*/  FFMA.FTZ R69, R118, R91, R69 ;  /* 0x0000005b76457223 */ /* 0x000fe40000010045 */
[----:B------:R-:W-:Y:S02]  /*0f60*/  FMUL.FTZ R78, R2, R79 ;  /* 0x0000004f024e7220 */ /* 0x000fe40000410000 */
        /* <DEDUP_REMOVED lines=39> */
[----:B------:R-:W-:Y:S02]  /*11e0*/  FADD.FTZ R97, R68, R99 ;  /* 0x0000006344617221 */ /* 0x000fe40000010000 */
[----:B------:R-:W-:Y:S02]  /*11f0*/  FFMA.FTZ R68, R120, R99, R69 ;  /* 0x0000006378447223 */ /* 0x000fe40000010045 */
.L_x_6199:
[----:B-1----:R-:W-:Y:S05]  /*1200*/  BSYNC B1 ;  /* 0x0000000000017941 */ /* 0x002fea0003800000 */
.L_x_6197:
[----:B------:R-:W-:Y:S05]  /*1210*/  BRA.DIV ~URZ, `(.L_x_6200) ;  /* 0x00001b927f007947 */ /* 0x000fea000b800000 */
[----:B------:R1:W2:Y:S02]  /*1220*/  SHFL.BFLY PT, R83, R97, 0x1, 0x1f ;  /* 0x0c201f0061537f89 */ /* 0x0002a400000e0000 */
.L_x_6235:
[----:B------:R-:W-:Y:S05]  /*1230*/  BRA.DIV ~URZ, `(.L_x_6201) ;  /* 0x00001bf27f007947 */ /* 0x000fea000b800000 */
[----:B------:R-:W3:Y:S01]  /*1240*/  SHFL.BFLY PT, R69, R68, 0x1, 0x1f ;  /* 0x0c201f0044457f89 */ /* 0x000ee200000e0000 */
[----:B0-2---:R-:W-:-:S05]  /*1250*/  FADD.FTZ R127, R83, R97 ;  /* 0x00000061537f7221 */ /* 0x005fca0000010000 */
[----:B------:R-:W0:Y:S01]  /*1260*/  SHFL.BFLY PT, R70, R127, 0x2, 0x1f ;  /* 0x0c401f007f467f89 */ /* 0x000e2200000e0000 */
[----:B---3--:R-:W-:-:S05]  /*1270*/  FADD.FTZ R69, R69, R68 ;  /* 0x0000004445457221 */ /* 0x008fca0000010000 */
[----:B------:R-:W2:Y:S01]  /*1280*/  SHFL.BFLY PT, R122, R69, 0x2, 0x1f ;  /* 0x0c401f00457a7f89 */ /* 0x000ea200000e0000 */
[----:B0-----:R-:W-:-:S05]  /*1290*/  FADD.FTZ R70, R70, R127 ;  /* 0x0000007f46467221 */ /* 0x001fca0000010000 */
[----:B------:R-:W0:Y:S01]  /*12a0*/  SHFL.BFLY PT, R71, R70, 0x4, 0x1f ;  /* 0x0c801f0046477f89 */ /* 0x000e2200000e0000 */
[----:B--2---:R-:W-:-:S05]  /*12b0*/  FADD.FTZ R122, R69, R122 ;  /* 0x0000007a457a7221 */ /* 0x004fca0000010000 */
[----:B------:R-:W2:Y:S01]  /*12c0*/  SHFL.BFLY PT, R83, R122, 0x4, 0x1f ;  /* 0x0c801f007a537f89 */ /* 0x000ea200000e0000 */
[----:B0-----:R-:W-:-:S05]  /*12d0*/  FADD.FTZ R71, R70, R71 ;  /* 0x0000004746477221 */ /* 0x001fca0000010000 */
[----:B------:R-:W0:Y:S01]  /*12e0*/  SHFL.BFLY PT, R68, R71, 0x8, 0x1f ;  /* 0x0d001f0047447f89 */ /* 0x000e2200000e0000 */
[----:B--2---:R-:W-:-:S05]  /*12f0*/  FADD.FTZ R124, R122, R83 ;  /* 0x000000537a7c7221 */ /* 0x004fca0000010000 */
[----:B-1----:R-:W1:Y:S01]  /*1300*/  SHFL.BFLY PT, R97, R124, 0x8, 0x1f ;  /* 0x0d001f007c617f89 */ /* 0x002e6200000e0000 */
[----:B0-----:R-:W-:Y:S02]  /*1310*/  FADD.FTZ R83, R71, R68 ;  /* 0x0000004447537221 */ /* 0x001fe40000010000 */
[----:B-1----:R-:W-:-:S03]  /*1320*/  FADD.FTZ R68, R124, R97 ;  /* 0x000000617c447221 */ /* 0x002fc60000010000 */
[----:B------:R0:W1:Y:S04]  /*1330*/  SHFL.BFLY PT, R97, R83, 0x10, 0x1f ;  /* 0x0e001f0053617f89 */ /* 0x00006800000e0000 */
[----:B------:R0:W2:Y:S02]  /*1340*/  SHFL.BFLY PT, R69, R68, 0x10, 0x1f ;  /* 0x0e001f0044457f89 */ /* 0x0000a400000e0000 */
.L_x_6236:
[----:B------:R-:W-:Y:S01]  /*1350*/  ISETP.GE.AND P5, PT, R117, 0x1, PT ;  /* 0x000000017500780c */ /* 0x000fe20003fa6270 */
[----:B--2---:R-:W-:Y:S01]  /*1360*/  FADD.FTZ R69, R69, R68 ;  /* 0x0000004445457221 */ /* 0x004fe20000010000 */
[----:B------:R-:W-:Y:S01]  /*1370*/  @!P4 ISETP.NE.U32.AND P0, PT, RZ, c[0x0][0x218], PT ;  /* 0x00008600ff00ca0c */ /* 0x000fe20003f05070 */
[----:B01----:R-:W-:Y:S01]  /*1380*/  FADD.FTZ R83, R97, R83 ;  /* 0x0000005361537221 */ /* 0x003fe20000010000 */
[----:B------:R-:W-:Y:S01]  /*1390*/  HFMA2.MMA R97, -RZ, RZ, 0, 0 ;  /* 0x00000000ff617435 */ /* 0x000fe200000001ff */
[----:B------:R-:W-:Y:S01]  /*13a0*/  ISETP.NE.AND P1, PT, R9, RZ, PT ;  /* 0x000000ff0900720c */ /* 0x000fe20003f25270 */
[----:B------:R-:W-:Y:S01]  /*13b0*/  BSSY B1, `(.L_x_6202) ;  /* 0x0000013000017945 */ /* 0x000fe20003800000 */
[----:B------:R-:W-:Y:S01]  /*13c0*/  FMUL.FTZ R83, R83, c[0x0][0x1e0] ;  /* 0x0000780053537a20 */ /* 0x000fe20000410000 */
[----:B------:R-:W-:Y:S01]  /*13d0*/  @!P4 ISETP.NE.AND.EX P0, PT, RZ, c[0x0][0x21c], PT, P0 ;  /* 0x00008700ff00ca0c */ /* 0x000fe20003f05300 */
[----:B------:R-:W-:-:S03]  /*13e0*/  FMUL.FTZ R122, R69, c[0x0][0x1e0] ;  /* 0x00007800457a7a20 */ /* 0x000fc60000410000 */
[----:B------:R-:W-:Y:S02]  /*13f0*/  FSEL R83, R83, RZ, !P1 ;  /* 0x000000ff53537208 */ /* 0x000fe40004800000 */
[----:B------:R-:W-:Y:S02]  /*1400*/  @P5 IADD3 R117, R117, -0x1, RZ ;  /* 0xffffffff75755810 */ /* 0x000fe40007ffe0ff */
[----:B-----5:R-:W-:-:S03]  /*1410*/  @!P4 FSEL R69, R44, RZ, P0 ;  /* 0x000000ff2c45c208 */ /* 0x020fc60000000000 */
[----:B------:R-:W-:-:S05]  /*1420*/  @P5 IMAD R117, R117, c[0x0][0x168], RZ ;  /* 0x00005a0075755a24 */ /* 0x000fca00078e02ff */
[----:B------:R-:W-:-:S04]  /*1430*/  @P5 SHF.R.S32.HI R68, RZ, 0x1f, R117 ;  /* 0x0000001fff445819 */ /* 0x000fc80000011475 */
[----:B------:R-:W-:Y:S02]  /*1440*/  @P5 LEA.HI R117, R68, R117, RZ, 0x2 ;  /* 0x0000007544755211 */ /* 0x000fe400078f10ff */
[----:B------:R-:W-:-:S04]  /*1450*/  @P5 LOP3.LUT R68, R104, 0x1f, RZ, 0xc0, !PT ;  /* 0x0000001f68445812 */ /* 0x000fc800078ec0ff */
[----:B------:R-:W-:Y:S01]  /*1460*/  @P5 LEA.HI.SX32 R97, R117, R68, 0x1e ;  /* 0x0000004475615211 */ /* 0x000fe200078ff2ff */
[----:B------:R-:W-:Y:S05]  /*1470*/  @!P4 BRA `(.L_x_6203) ;  /* 0x000000600000c947 */ /* 0x000fea0003800000 */
[----:B------:R-:W-:Y:S01]  /*1480*/  ISETP.NE.U32.AND P0, PT, RZ, c[0x0][0x218], PT ;  /* 0x00008600ff007a0c */ /* 0x000fe20003f05070 */
[----:B------:R-:W-:-:S03]  /*1490*/  FFMA.FTZ R69, R119, R122, R83 ;  /* 0x0000007a77457223 */ /* 0x000fc60000010053 */
[----:B------:R-:W-:Y:S01]  /*14a0*/  ISETP.NE.AND.EX P0, PT, RZ, c[0x0][0x21c], PT, P0 ;  /* 0x00008700ff007a0c */ /* 0x000fe20003f05300 */
[----:B------:R-:W-:-:S04]  /*14b0*/  FADD.FTZ R69, R84, -R69 ;  /* 0x8000004554457221 */ /* 0x000fc80000010000 */
[----:B------:R-:W-:-:S08]  /*14c0*/  FMUL.FTZ R69, R2, R69 ;  /* 0x0000004502457220 */ /* 0x000fd00000410000 */
[----:B------:R-:W-:Y:S02]  /*14d0*/  @P0 FADD.FTZ R69, R44, R69 ;  /* 0x000000452c450221 */ /* 0x000fe40000010000 */
.L_x_6203:
[----:B------:R-:W-:Y:S05]  /*14e0*/  BSYNC B1 ;  /* 0x0000000000017941 */ /* 0x000fea0003800000 */
.L_x_6202:
[----:B------:R-:W-:Y:S01]  /*14f0*/  @P5 FMUL.FTZ R68, R69, c[0x0][0x1ec] ;  /* 0x00007b0045445a20 */ /* 0x000fe20000410000 */
[----:B------:R-:W-:Y:S01]  /*1500*/  @!P4 ISETP.NE.U32.AND P0, PT, RZ, c[0x0][0x218], PT ;  /* 0x00008600ff00ca0c */ /* 0x000fe20003f05070 */
[----:B------:R-:W-:Y:S01]  /*1510*/  BSSY B1, `(.L_x_6204) ;  /* 0x000000d000017945 */ /* 0x000fe20003800000 */
[----:B------:R-:W-:Y:S01]  /*1520*/  @P5 LOP3.LUT P1, RZ, R115, 0xff, RZ, 0xc0, !PT ;  /* 0x000000ff73ff5812 */ /* 0x000fe2000782c0ff */
[----:B------:R-:W-:Y:S01]  /*1530*/  @P5 FMUL.FTZ R68, R68, c[0x0][0x1e8] ;  /* 0x00007a0044445a20 */ /* 0x000fe20000410000 */
[----:B------:R-:W-:-:S04]  /*1540*/  @!P4 ISETP.NE.AND.EX P0, PT, RZ, c[0x0][0x21c], PT, P0 ;  /* 0x00008700ff00ca0c */ /* 0x000fc80003f05300 */
[----:B------:R-:W-:Y:S02]  /*1550*/  @P5 SEL R60, R68, RZ, P1 ;  /* 0x000000ff443c5207 */ /* 0x000fe40000800000 */
        /* <DEDUP_REMOVED lines=8> */
.L_x_6205:
[----:B------:R-:W-:Y:S05]  /*15e0*/  BSYNC B1 ;  /* 0x0000000000017941 */ /* 0x000fea0003800000 */
.L_x_6204:
        /* <DEDUP_REMOVED lines=15> */
.L_x_6207:
[----:B------:R-:W-:Y:S05]  /*16e0*/  BSYNC B1 ;  /* 0x0000000000017941 */ /* 0x000fea0003800000 */
.L_x_6206:
[----:B------:R-:W-:Y:S01]  /*16f0*/  @P5 FMUL.FTZ R68, R71, c[0x0][0x1ec] ;  /* 0x00007b0047445a20 */ /* 0x000fe20000410000 */
[C---:B------:R-:W-:Y:S01]  /*1700*/  @P5 LOP3.LUT P0, RZ, R115.reuse, 0xff0000, RZ, 0xc0, !PT ;  /* 0x00ff000073ff5812 */ /* 0x040fe2000780c0ff */
[----:B------:R-:W-:Y:S01]  /*1710*/  BSSY B1, `(.L_x_6208) ;  /* 0x0000010000017945 */ /* 0x000fe20003800000 */
[----:B------:R-:W-:Y:S01]  /*1720*/  @!P4 ISETP.NE.U32.AND P1, PT, RZ, c[0x0][0x218], PT ;  /* 0x00008600ff00ca0c */ /* 0x000fe20003f25070 */
[----:B------:R-:W-:Y:S01]  /*1730*/  @P5 FMUL.FTZ R68, R68, c[0x0][0x1e8] ;  /* 0x00007a0044445a20 */ /* 0x000fe20000410000 */
[----:B------:R-:W-:Y:S02]  /*1740*/  @P5 LOP3.LUT P2, RZ, R115, 0xff000000, RZ, 0xc0, !PT ;  /* 0xff00000073ff5812 */ /* 0x000fe4000784c0ff */
[----:B------:R-:W-:Y:S02]  /*1750*/  @!P4 ISETP.NE.AND.EX P1, PT, RZ, c[0x0][0x21c], PT, P1 ;  /* 0x00008700ff00ca0c */ /* 0x000fe40003f25310 */
[----:B------:R-:W-:Y:S02]  /*1760*/  @P5 SEL R62, R68, RZ, P0 ;  /* 0x000000ff443e5207 */ /* 0x000fe40000000000 */
[----:B------:R-:W-:-:S02]  /*1770*/  ISETP.NE.U32.AND P0, PT, RZ, c[0x0][0x258], PT ;  /* 0x00009600ff007a0c */ /* 0x000fc40003f05070 */
[----:B------:R-:W-:Y:S02]  /*1780*/  @!P4 FSEL R124, R47, RZ, P1 ;  /* 0x000000ff2f7cc208 */ /* 0x000fe40000800000 */
[----:B------:R-:W-:Y:S01]  /*1790*/  ISETP.NE.AND.EX P0, PT, RZ, c[0x0][0x25c], PT, P0 ;  /* 0x00009700ff007a0c */ /* 0x000fe20003f05300 */
[----:B------:R-:W-:Y:S07]  /*17a0*/  @!P4 BRA `(.L_x_6209) ;  /* 0x000000600000c947 */ /* 0x000fee0003800000 */
[----:B------:R-:W-:Y:S01]  /*17b0*/  ISETP.NE.U32.AND P1, PT, RZ, c[0x0][0x218], PT ;  /* 0x00008600ff007a0c */ /* 0x000fe20003f25070 */
[----:B------:R-:W-:-:S03]  /*17c0*/  FFMA.FTZ R68, R74, R122, R83 ;  /* 0x0000007a4a447223 */ /* 0x000fc60000010053 */
[----:B------:R-:W-:Y:S01]  /*17d0*/  ISETP.NE.AND.EX P1, PT, RZ, c[0x0][0x21c], PT, P1 ;  /* 0x00008700ff007a0c */ /* 0x000fe20003f25310 */
[----:B------:R-:W-:-:S04]  /*17e0*/  FADD.FTZ R115, R87, -R68 ;  /* 0x8000004457737221 */ /* 0x000fc80000010000 */
[----:B------:R-:W-:-:S08]  /*17f0*/  FMUL.FTZ R124, R2, R115 ;  /* 0x00000073027c7220 */ /* 0x000fd00000410000 */
[----:B------:R-:W-:Y:S02]  /*1800*/  @P1 FADD.FTZ R124, R47, R124 ;  /* 0x0000007c2f7c1221 */ /* 0x000fe40000010000 */
.L_x_6209:
[----:B------:R-:W-:Y:S05]  /*1810*/  BSYNC B1 ;  /* 0x0000000000017941 */ /* 0x000fea0003800000 */
.L_x_6208:
[----:B------:R-:W-:Y:S01]  /*1820*/  @P5 FMUL.FTZ R68, R124, c[0x0][0x1ec] ;  /* 0x00007b007c445a20 */ /* 0x000fe20000410000 */
[----:B------:R-:W-:Y:S01]  /*1830*/  ISETP.NE.U32.AND P1, PT, RZ, c[0x0][0x258], PT ;  /* 0x00009600ff007a0c */ /* 0x000fe20003f25070 */
[----:B------:R-:W-:Y:S01]  /*1840*/  BSSY B1, `(.L_x_6210) ;  /* 0x0000018000017945 */ /* 0x000fe20003800000 */
[----:B------:R-:W-:Y:S01]  /*1850*/  @P0 MOV R117, 0x10 ;  /* 0x0000001000750802 */ /* 0x000fe20000000f00 */
[----:B------:R-:W-:Y:S01]  /*1860*/  @P5 FMUL.FTZ R68, R68, c[0x0][0x1e8] ;  /* 0x00007a0044445a20 */ /* 0x000fe20000410000 */
[----:B------:R-:W-:Y:S02]  /*1870*/  ISETP.NE.AND.EX P1, PT, RZ, c[0x0][0x25c], PT, P1 ;  /* 0x00009700ff007a0c */ /* 0x000fe40003f25310 */
[----:B------:R-:W-:Y:S01]  /*1880*/  @P5 MOV R126, 0x10 ;  /* 0x00000010007e5802 */ /* 0x000fe20000000f00 */
[----:B------:R-:W-:Y:S01]  /*1890*/  @P0 IMAD.WIDE.U32 R116, R116, R117, c[0x0][0x258] ;  /* 0x0000960074740625 */ /* 0x000fe200078e0075 */
[----:B------:R-:W-:Y:S02]  /*18a0*/  @P5 SEL R63, R68, RZ, P2 ;  /* 0x000000ff443f5207 */ /* 0x000fe40001000000 */
[----:B------:R-:W-:Y:S01]  /*18b0*/  SEL R68, R69, R64, P1 ;  /* 0x0000004045447207 */ /* 0x000fe20000800000 */
[----:B------:R-:W-:Y:S01]  /*18c0*/  @P5 IMAD.WIDE.U32 R126, R97, R126, c[0x0][0x248] ;  /* 0x00009200617e5625 */ /* 0x000fe200078e007e */
[----:B------:R-:W-:-:S02]  /*18d0*/  SEL R69, R70, R65, P1 ;  /* 0x0000004146457207 */ /* 0x000fc40000800000 */
[----:B------:R-:W-:Y:S02]  /*18e0*/  SEL R70, R71, R66, P1 ;  /* 0x0000004247467207 */ /* 0x000fe40000800000 */
[----:B------:R-:W-:Y:S02]  /*18f0*/  SEL R71, R124, R67, P1 ;  /* 0x000000437c477207 */ /* 0x000fe40000800000 */
[----:B------:R-:W-:-:S03]  /*1900*/  @!P4 ISETP.NE.U32.AND P2, PT, RZ, c[0x0][0x218], PT ;  /* 0x00008600ff00ca0c */ /* 0x000fc60003f45070 */
[----:B------:R0:W-:Y:S01]  /*1910*/  @P0 STG.E.128 [R116.64], R68 ;  /* 0x0000004474000986 */ /* 0x0001e2000c101d04 */
[----:B------:R-:W-:-:S03]  /*1920*/  @!P4 ISETP.NE.AND.EX P2, PT, RZ, c[0x0][0x21c], PT, P2 ;  /* 0x00008700ff00ca0c */ /* 0x000fc60003f45320 */
[----:B------:R0:W-:Y:S01]  /*1930*/  @P5 STG.E.128 [R126.64], R60 ;  /* 0x0000003c7e005986 */ /* 0x0001e2000c101d04 */
        /* <DEDUP_REMOVED lines=8> */
.L_x_6211:
[----:B------:R-:W-:Y:S05]  /*19c0*/  BSYNC B1 ;  /* 0x0000000000017941 */ /* 0x000fea0003800000 */
.L_x_6210:
[----:B0-----:R-:W-:Y:S01]  /*19d0*/  @P5 FMUL.FTZ R68, R129, c[0x0][0x1ec] ;  /* 0x00007b0081445a20 */ /* 0x001fe20000410000 */
        /* <DEDUP_REMOVED lines=14> */
.L_x_6213:
[----:B------:R-:W-:Y:S05]  /*1ac0*/  BSYNC B1 ;  /* 0x0000000000017941 */ /* 0x000fea0003800000 */
.L_x_6212:
[----:B------:R-:W-:Y:S01]  /*1ad0*/  @P5 FMUL.FTZ R68, R70, c[0x0][0x1ec] ;  /* 0x00007b0046445a20 */ /* 0x000fe20000410000 */
[C---:B------:R-:W-:Y:S01]  /*1ae0*/  @P5 LOP3.LUT P2, RZ, R114.reuse, 0xff00, RZ, 0xc0, !PT ;  /* 0x0000ff0072ff5812 */ /* 0x040fe2000784c0ff */
[----:B------:R-:W-:Y:S01]  /*1af0*/  BSSY B1, `(.L_x_6214) ;  /* 0x000000f000017945 */ /* 0x000fe20003800000 */
[----:B------:R-:W-:Y:S01]  /*1b00*/  @P5 LOP3.LUT P3, RZ, R114, 0xff0000, RZ, 0xc0, !PT ;  /* 0x00ff000072ff5812 */ /* 0x000fe2000786c0ff */
[----:B------:R-:W-:Y:S01]  /*1b10*/  @P5 FMUL.FTZ R68, R68, c[0x0][0x1e8] ;  /* 0x00007a0044445a20 */ /* 0x000fe20000410000 */
[----:B------:R-:W-:-:S04]  /*1b20*/  @P5 LOP3.LUT P6, RZ, R114, 0xff000000, RZ, 0xc0, !PT ;  /* 0xff00000072ff5812 */ /* 0x000fc800078cc0ff */
        /* <DEDUP_REMOVED lines=11> */
.L_x_6215:
[----:B------:R-:W-:Y:S05]  /*1be0*/  BSYNC B1 ;  /* 0x0000000000017941 */ /* 0x000fea0003800000 */
.L_x_6214:
[----:B------:R-:W-:Y:S01]  /*1bf0*/  @P5 FMUL.FTZ R68, R71, c[0x0][0x1ec] ;  /* 0x00007b0047445a20 */ /* 0x000fe20000410000 */
[----:B------:R-:W-:Y:S01]  /*1c00*/  @!P4 ISETP.NE.U32.AND P2, PT, RZ, c[0x0][0x218], PT ;  /* 0x00008600ff00ca0c */ /* 0x000fe20003f45070 */
[----:B------:R-:W-:Y:S02]  /*1c10*/  BSSY B1, `(.L_x_6216) ;  /* 0x000000c000017945 */ /* 0x000fe40003800000 */
        /* <DEDUP_REMOVED lines=11> */
.L_x_6217:
[----:B------:R-:W-:Y:S05]  /*1cd0*/  BSYNC B1 ;  /* 0x0000000000017941 */ /* 0x000fea0003800000 */
.L_x_6216:
[----:B------:R-:W-:Y:S01]  /*1ce0*/  @P5 FMUL.FTZ R68, R116, c[0x0][0x1ec] ;  /* 0x00007b0074445a20 */ /* 0x000fe20000410000 */
[----:B------:R-:W-:Y:S01]  /*1cf0*/  SEL R69, R70, R65, P1 ;  /* 0x0000004146457207 */ /* 0x000fe20000800000 */
[----:B------:R-:W-:Y:S01]  /*1d00*/  BSSY B1, `(.L_x_6218) ;  /* 0x0000017000017945 */ /* 0x000fe20003800000 */
[----:B------:R-:W-:Y:S01]  /*1d10*/  SEL R70, R71, R66, P1 ;  /* 0x0000004247467207 */ /* 0x000fe20000800000 */
[----:B------:R-:W-:Y:S01]  /*1d20*/  @P5 FMUL.FTZ R68, R68, c[0x0][0x1e8] ;  /* 0x00007a0044445a20 */ /* 0x000fe20000410000 */
[----:B------:R-:W-:Y:S02]  /*1d30*/  @P0 MOV R115, 0x10 ;  /* 0x0000001000730802 */ /* 0x000fe40000000f00 */
[----:B------:R-:W-:Y:S02]  /*1d40*/  SEL R71, R116, R67, P1 ;  /* 0x0000004374477207 */ /* 0x000fe40000800000 */
[----:B------:R-:W-:Y:S01]  /*1d50*/  @P5 MOV R117, 0x10 ;  /* 0x0000001000755802 */ /* 0x000fe20000000f00 */
[----:B------:R-:W-:Y:S01]  /*1d60*/  @P0 IMAD.WIDE.U32 R114, R112, R115, c[0x0][0x258] ;  /* 0x0000960070720625 */ /* 0x000fe200078e0073 */
[----:B------:R-:W-:-:S02]  /*1d70*/  @P5 IADD3 R116, R97, 0x20, RZ ;  /* 0x0000002061745810 */ /* 0x000fc40007ffe0ff */
[----:B------:R-:W-:Y:S02]  /*1d80*/  @P5 SEL R63, R68, RZ, P6 ;  /* 0x000000ff443f5207 */ /* 0x000fe40003000000 */
[----:B------:R-:W-:Y:S01]  /*1d90*/  SEL R68, R129, R64, P1 ;  /* 0x0000004081447207 */ /* 0x000fe20000800000 */
[----:B------:R-:W-:Y:S01]  /*1da0*/  @P5 IMAD.WIDE.U32 R116, R116, R117, c[0x0][0x248] ;  /* 0x0000920074745625 */ /* 0x000fe200078e0075 */
        /* <DEDUP_REMOVED lines=12> */
.L_x_6219:
[----:B------:R-:W-:Y:S05]  /*1e70*/  BSYNC B1 ;  /* 0x0000000000017941 */ /* 0x000fea0003800000 */
.L_x_6218:
        /* <DEDUP_REMOVED lines=15> */
.L_x_6221:
[----:B------:R-:W-:Y:S05]  /*1f70*/  BSYNC B1 ;  /* 0x0000000000017941 */ /* 0x000fea0003800000 */
.L_x_6220:
        /* <DEDUP_REMOVED lines=17> */
.L_x_6223:
[----:B------:R-:W-:Y:S05]  /*2090*/  BSYNC B1 ;  /* 0x0000000000017941 */ /* 0x000fea0003800000 */
.L_x_6222:
[----:B------:R-:W-:Y:S01]  /*20a0*/  @!P4 ISETP.NE.U32.AND P2, PT, RZ, c[0x0][0x218], PT ;  /* 0x00008600ff00ca0c */ /* 0x000fe20003f45070 */
[----:B------:R-:W-:Y:S01]  /*20b0*/  BSSY B1, `(.L_x_6224) ;  /* 0x000000e000017945 */ /* 0x000fe20003800000 */
[----:B------:R-:W-:Y:S02]  /*20c0*/  @P0 MOV R115, 0x10 ;  /* 0x0000001000730802 */ /* 0x000fe40000000f00 */
[----:B------:R-:W-:Y:S02]  /*20d0*/  @!P4 ISETP.NE.AND.EX P2, PT, RZ, c[0x0][0x21c], PT, P2 ;  /* 0x00008700ff00ca0c */ /* 0x000fe40003f45320 */
[----:B------:R-:W-:Y:S01]  /*20e0*/  SEL R68, R127, R64, P1 ;  /* 0x000000407f447207 */ /* 0x000fe20000800000 */
[----:B------:R-:W-:Y:S01]  /*20f0*/  @P0 IMAD.WIDE.U32 R114, R108, R115, c[0x0][0x258] ;  /* 0x000096006c720625 */ /* 0x000fe200078e0073 */
        /* <DEDUP_REMOVED lines=9> */
.L_x_6225:
[----:B------:R-:W-:Y:S05]  /*2190*/  BSYNC B1 ;  /* 0x0000000000017941 */ /* 0x000fea0003800000 */
.L_x_6224:
[C---:B------:R-:W-:Y:S01]  /*21a0*/  SEL R70, R117.reuse, R66, P1 ;  /* 0x0000004275467207 */ /* 0x040fe20000800000 */
[----:B------:R-:W-:Y:S01]  /*21b0*/  @P5 FMUL.FTZ R117, R117, c[0x0][0x1ec] ;  /* 0x00007b0075755a20 */ /* 0x000fe20000410000 */
[C---:B------:R-:W-:Y:S01]  /*21c0*/  SEL R71, R108.reuse, R67, P1 ;  /* 0x000000436c477207 */ /* 0x040fe20000800000 */
[----:B------:R-:W-:Y:S01]  /*21d0*/  @P5 FMUL.FTZ R108, R108, c[0x0][0x1ec] ;  /* 0x00007b006c6c5a20 */ /* 0x000fe20000410000 */
[----:B------:R-:W-:Y:S01]  /*21e0*/  @P5 IADD3 R116, R97, 0x40, RZ ;  /* 0x0000004061745810 */ /* 0x000fe20007ffe0ff */
[----:B------:R-:W-:Y:S01]  /*21f0*/  @P5 FMUL.FTZ R117, R117, c[0x0][0x1e8] ;  /* 0x00007a0075755a20 */ /* 0x000fe20000410000 */
[----:B------:R-:W-:Y:S01]  /*2200*/  @!P4 ISETP.NE.U32.AND P2, PT, RZ, c[0x0][0x218], PT ;  /* 0x00008600ff00ca0c */ /* 0x000fe20003f45070 */
[----:B------:R-:W-:Y:S01]  /*2210*/  @P5 FMUL.FTZ R108, R108, c[0x0][0x1e8] ;  /* 0x00007a006c6c5a20 */ /* 0x000fe20000410000 */
[----:B------:R0:W-:Y:S01]  /*2220*/  @P0 STG.E.128 [R114.64], R68 ;  /* 0x0000004472000986 */ /* 0x0001e2000c101d04 */
[----:B------:R-:W-:Y:S01]  /*2230*/  BSSY B1, `(.L_x_6226) ;  /* 0x000000f000017945 */ /* 0x000fe20003800000 */
[----:B------:R-:W-:-:S02]  /*2240*/  @P5 SEL R62, R117, RZ, P3 ;  /* 0x000000ff753e5207 */ /* 0x000fc40001800000 */
[----:B------:R-:W-:Y:S02]  /*2250*/  @P5 MOV R117, 0x10 ;  /* 0x0000001000755802 */ /* 0x000fe40000000f00 */
[----:B------:R-:W-:Y:S02]  /*2260*/  @P5 SEL R63, R108, RZ, P6 ;  /* 0x000000ff6c3f5207 */ /* 0x000fe40003000000 */
[----:B------:R-:W-:Y:S01]  /*2270*/  @!P4 ISETP.NE.AND.EX P2, PT, RZ, c[0x0][0x21c], PT, P2 ;  /* 0x00008700ff00ca0c */ /* 0x000fe20003f45320 */
[----:B------:R-:W-:-:S05]  /*2280*/  @P5 IMAD.WIDE.U32 R116, R116, R117, c[0x0][0x248] ;  /* 0x0000920074745625 */ /* 0x000fca00078e0075 */
[----:B------:R1:W-:Y:S01]  /*2290*/  @P5 STG.E.128 [R116.64], R60 ;  /* 0x0000003c74005986 */ /* 0x0003e2000c101d04 */
        /* <DEDUP_REMOVED lines=8> */
.L_x_6227:
[----:B------:R-:W-:Y:S05]  /*2320*/  BSYNC B1 ;  /* 0x0000000000017941 */ /* 0x000fea0003800000 */
.L_x_6226:
[----:B------:R-:W-:Y:S01]  /*2330*/  @P5 FMUL.FTZ R68, R69, c[0x0][0x1ec] ;  /* 0x00007b0045445a20 */ /* 0x000fe20000410000 */
[----:B------:R-:W-:Y:S01]  /*2340*/  @!P4 ISETP.NE.U32.AND P6, PT, RZ, c[0x0][0x218], PT ;  /* 0x00008600ff00ca0c */ /* 0x000fe20003fc5070 */
[----:B------:R-:W-:Y:S01]  /*2350*/  BSSY B1, `(.L_x_6228) ;  /* 0x0000010000017945 */ /* 0x000fe20003800000 */
[----:B------:R-:W-:Y:S01]  /*2360*/  @P5 LOP3.LUT P2, RZ, R106, 0xff, RZ, 0xc0, !PT ;  /* 0x000000ff6aff5812 */ /* 0x000fe2000784c0ff */
[----:B------:R-:W-:Y:S01]  /*2370*/  @P5 FMUL.FTZ R68, R68, c[0x0][0x1e8] ;  /* 0x00007a0044445a20 */ /* 0x000fe20000410000 */
[----:B------:R-:W-:Y:S02]  /*2380*/  @!P4 ISETP.NE.AND.EX P6, PT, RZ, c[0x0][0x21c], PT, P6 ;  /* 0x00008700ff00ca0c */ /* 0x000fe40003fc5360 */
[----:B------:R-:W-:Y:S02]  /*2390*/  @!P4 ISETP.NE.U32.AND P3, PT, RZ, c[0x0][0x218], PT ;  /* 0x00008600ff00ca0c */ /* 0x000fe40003f65070 */
[----:B-1----:R-:W-:Y:S02]  /*23a0*/  @P5 SEL R60, R68, RZ, P2 ;  /* 0x000000ff443c5207 */ /* 0x002fe40001000000 */
[----:B------:R-:W-:-:S02]  /*23b0*/  @!P4 ISETP.NE.U32.AND P2, PT, RZ, c[0x0][0x218], PT ;  /* 0x00008600ff00ca0c */ /* 0x000fc40003f45070 */
        /* <DEDUP_REMOVED lines=9> */
.L_x_6229:
[----:B------:R-:W-:Y:S05]  /*2450*/  BSYNC B1 ;  /* 0x0000000000017941 */ /* 0x000fea0003800000 */
.L_x_6228:
[----:B------:R-:W-:Y:S01]  /*2460*/  @!P4 ISETP.NE.AND.EX P2, PT, RZ, c[0x0][0x21c], PT, P2 ;  /* 0x00008700ff00ca0c */ /* 0x000fe20003f45320 */
[----:B------:R-:W-:Y:S01]  /*2470*/  BSSY B1, `(.L_x_6230) ;  /* 0x000000c000017945 */ /* 0x000fe20003800000 */
[C---:B------:R-:W-:Y:S01]  /*2480*/  SEL R65, R68.reuse, R65, P1 ;  /* 0x0000004144417207 */ /* 0x040fe20000800000 */
        /* <DEDUP_REMOVED lines=10> */
.L_x_6231:
[----:B------:R-:W-:Y:S05]  /*2530*/  BSYNC B1 ;  /* 0x0000000000017941 */ /* 0x000fea0003800000 */
.L_x_6230:
[C---:B------:R-:W-:Y:S01]  /*2540*/  @P5 FMUL.FTZ R70, R69.reuse, c[0x0][0x1ec] ;  /* 0x00007b0045465a20 */ /* 0x040fe20000410000 */
[----:B------:R-:W-:Y:S01]  /*2550*/  @P5 LOP3.LUT P2, RZ, R106, 0xff0000, RZ, 0xc0, !PT ;  /* 0x00ff00006aff5812 */ /* 0x000fe2000784c0ff */
[----:B------:R-:W-:Y:S01]  /*2560*/  @P5 FMUL.FTZ R68, R68, c[0x0][0x1e8] ;  /* 0x00007a0044445a20 */ /* 0x000fe20000410000 */
[----:B------:R-:W-:Y:S01]  /*2570*/  @!P4 ISETP.NE.AND.EX P3, PT, RZ, c[0x0][0x21c], PT, P3 ;  /* 0x00008700ff00ca0c */ /* 0x000fe20003f65330 */
[----:B------:R-:W-:Y:S01]  /*2580*/  @P5 FMUL.FTZ R70, R70, c[0x0][0x1e8] ;  /* 0x00007a0046465a20 */ /* 0x000fe20000410000 */
[----:B------:R-:W-:Y:S01]  /*2590*/  BSSY B1, `(.L_x_6232) ;  /* 0x000000c000017945 */ /* 0x000fe20003800000 */
[----:B------:R-:W-:Y:S02]  /*25a0*/  SEL R66, R69, R66, P1 ;  /* 0x0000004245427207 */ /* 0x000fe40000800000 */
[----:B------:R-:W-:Y:S02]  /*25b0*/  @P5 SEL R61, R68, RZ, P6 ;  /* 0x000000ff443d5207 */ /* 0x000fe40003000000 */
[----:B------:R-:W-:-:S02]  /*25c0*/  @P5 SEL R62, R70, RZ, P2 ;  /* 0x000000ff463e5207 */ /* 0x000fc40001000000 */
        /* <DEDUP_REMOVED lines=8> */
.L_x_6233:
[----:B------:R-:W-:Y:S05]  /*2650*/  BSYNC B1 ;  /* 0x0000000000017941 */ /* 0x000fea0003800000 */
.L_x_6232:
[----:B------:R-:W-:Y:S01]  /*2660*/  @P5 FMUL.FTZ R2, R68, c[0x0][0x1ec] ;  /* 0x00007b0044025a20 */ /* 0x000fe20000410000 */
[----:B------:R-:W-:Y:S02]  /*2670*/  @P5 LOP3.LUT P2, RZ, R106, 0xff000000, RZ, 0xc0, !PT ;  /* 0xff0000006aff5812 */ /* 0x000fe4000784c0ff */
[----:B------:R-:W-:Y:S01]  /*2680*/  @P0 MOV R71, 0x10 ;  /* 0x0000001000470802 */ /* 0x000fe20000000f00 */
[----:B------:R-:W-:Y:S01]  /*2690*/  @P5 FMUL.FTZ R2, R2, c[0x0][0x1e8] ;  /* 0x00007a0002025a20 */ /* 0x000fe20000410000 */
[----:B------:R-:W-:Y:S02]  /*26a0*/  @P5 IADD3 R69, R97, 0x60, RZ ;  /* 0x0000006061455810 */ /* 0x000fe40007ffe0ff */
[----:B------:R-:W-:Y:S01]  /*26b0*/  @P5 MOV R106, 0x10 ;  /* 0x00000010006a5802 */ /* 0x000fe20000000f00 */
[----:B------:R-:W-:Y:S01]  /*26c0*/  @P0 IMAD.WIDE.U32 R70, R0, R71, c[0x0][0x258] ;  /* 0x0000960000460625 */ /* 0x000fe200078e0047 */
[----:B------:R-:W-:Y:S02]  /*26d0*/  SEL R67, R68, R67, P1 ;  /* 0x0000004344437207 */ /* 0x000fe40000800000 */
[----:B------:R-:W-:Y:S01]  /*26e0*/  @P5 SEL R63, R2, RZ, P2 ;  /* 0x000000ff023f5207 */ /* 0x000fe20001000000 */
        /* <DEDUP_REMOVED lines=8> */
.L_x_6196:
[----:B------:R-:W-:Y:S05]  /*2770*/  BSYNC B0 ;  /* 0x0000000000007941 */ /* 0x000fea0003800000 */
.L_x_6194:
        /* <DEDUP_REMOVED lines=9> */
[----:B------:R-:W-:Y:S04]  /*2810*/  STS.128 [R0.X16+0x600], R24 ;  /* 0x0006001800007388 */ /* 0x000fe8000000cc00 */
        /* <DEDUP_REMOVED lines=30> */
[----:B------:R-:W-:Y:S01]  /*2a00*/  STS.128 [R0.X16], R12 ;  /* 0x0000000c00007388 */ /* 0x000fe2000000cc00 */
[----:B--2---:R-:W-:-:S03]  /*2a10*/  FADD.FTZ R27, R2, R27 ;  /* 0x0000001b021b7221 */ /* 0x004fc60000010000 */
[----:B------:R0:W-:Y:S01]  /*2a20*/  STS.128 [R0.X16+0x200], R16 ;  /* 0x0002001000007388 */ /* 0x0001e2000000cc00 */
[----:B---3--:R-:W-:-:S03]  /*2a30*/  FADD.FTZ R7, R3, R26 ;  /* 0x0000001a03077221 */ /* 0x008fc60000010000 */
[----:B------:R1:W-:Y:S01]  /*2a40*/  STS.128 [R0.X16+0x400], R20 ;  /* 0x0004001400007388 */ /* 0x0003e2000000cc00 */
[----:B----4-:R-:W-:-:S03]  /*2a50*/  FADD.FTZ R29, R4, R29 ;  /* 0x0000001d041d7221 */ /* 0x010fc60000010000 */
[----:B------:R-:W-:Y:S01]  /*2a60*/  STS.128 [R0.X16+0x600], R40 ;  /* 0x0006002800007388 */ /* 0x000fe2000000cc00 */
[----:B-----5:R-:W-:-:S03]  /*2a70*/  FADD.FTZ R9, R5, R28 ;  /* 0x0000001c05097221 */ /* 0x020fc60000010000 */
[----:B------:R-:W-:Y:S01]  /*2a80*/  BAR.SYNC.DEFER_BLOCKING 0x0 ;  /* 0x0000000000007b1d */ /* 0x000fe20000010000 */
[----:B0-----:R-:W-:-:S05]  /*2a90*/  IMAD R19, R44, c[0x0][0x168], RZ ;  /* 0x00005a002c137a24 */ /* 0x001fca00078e02ff */
[----:B-1----:R-:W-:-:S04]  /*2aa0*/  IADD3 R20, P0, R19, R104, RZ ;  /* 0x0000006813147210 */ /* 0x002fc80007f1e0ff */
[----:B------:R-:W-:Y:S02]  /*2ab0*/  IADD3.X R3, RZ, RZ, RZ, P0, !PT ;  /* 0x000000ffff037210 */ /* 0x000fe400007fe4ff */
[C---:B------:R-:W-:Y:S02]  /*2ac0*/  SHF.L.U32 R4, R20.reuse, 0x2, RZ ;  /* 0x0000000214047819 */ /* 0x040fe400000006ff */
[----:B------:R-:W-:Y:S02]  /*2ad0*/  SHF.L.U64.HI R5, R20, 0x2, R3 ;  /* 0x0000000214057819 */ /* 0x000fe40000010203 */
[C---:B------:R-:W-:Y:S02]  /*2ae0*/  IADD3 R2, P0, R4.reuse, c[0x0][0x228], RZ ;  /* 0x00008a0004027a10 */ /* 0x040fe40007f1e0ff */
[----:B------:R-:W-:Y:S02]  /*2af0*/  IADD3 R4, P1, R4, c[0x0][0x220], RZ ;  /* 0x0000880004047a10 */ /* 0x000fe40007f3e0ff */
[C---:B------:R-:W-:Y:S01]  /*2b00*/  IADD3.X R3, R5.reuse, c[0x0][0x22c], RZ, P0, !PT ;  /* 0x00008b0005037a10 */ /* 0x040fe200007fe4ff */
[----:B------:R-:W0:Y:S01]  /*2b10*/  LDS R30, [R104.X4] ;  /* 0x00000000681e7984 */ /* 0x000e220000004800 */
[----:B------:R-:W-:-:S03]  /*2b20*/  IADD3.X R5, R5, c[0x0][0x224], RZ, P1, !PT ;  /* 0x0000890005057a10 */ /* 0x000fc60000ffe4ff */
        /* <DEDUP_REMOVED lines=40> */
.L_x_6200:
[----:B0-----:R-:W-:Y:S01]  /*2db0*/  HFMA2.MMA R71, -RZ, RZ, 0, 5.9604644775390625e-08 ;  /* 0x00000001ff477435 */ /* 0x001fe200000001ff */
[----:B------:R-:W-:-:S02]  /*2dc0*/  MOV R122, R97 ;  /* 0x00000061007a7202 */ /* 0x000fc40000000f00 */
[----:B------:R-:W-:Y:S02]  /*2dd0*/  MOV R70, 0x1f ;  /* 0x0000001f00467802 */ /* 0x000fe40000000f00 */
[----:B------:R-:W-:Y:S02]  /*2de0*/  MOV R69, 0xffffffff ;  /* 0xffffffff00457802 */ /* 0x000fe40000000f00 */
[----:B------:R-:W-:Y:S02]  /*2df0*/  MOV R124, 0x2e10 ;  /* 0x00002e10007c7802 */ /* 0x000fe40000000f00 */
[----:B-----5:R-:W-:Y:S05]  /*2e00*/  CALL.REL.NOINC `($__internal_173_$__cuda_sm70_shflsync_bfly_p) ;  /* 0x0000046000007944 */ /* 0x020fea0003c00000 */
[----:B-1----:R-:W-:Y:S01]  /*2e10*/  MOV R83, R71 ;  /* 0x0000004700537202 */ /* 0x002fe20000000f00 */
[----:B0-----:R-:W-:Y:S05]  /*2e20*/  BRA `(.L_x_6235) ;  /* 0xffffe40000007947 */ /* 0x001fea000383ffff */
.L_x_6201:
[----:B0-----:R-:W-:Y:S01]  /*2e30*/  HFMA2.MMA R71, -RZ, RZ, 0, 5.9604644775390625e-08 ;  /* 0x00000001ff477435 */ /* 0x001fe200000001ff */
[----:B------:R-:W-:Y:S02]  /*2e40*/  MOV R122, R68 ;  /* 0x00000044007a7202 */ /* 0x000fe40000000f00 */
[----:B------:R-:W-:Y:S02]  /*2e50*/  MOV R70, 0x1f ;  /* 0x0000001f00467802 */ /* 0x000fe40000000f00 */
[----:B------:R-:W-:-:S02]  /*2e60*/  MOV R69, 0xffffffff ;  /* 0xffffffff00457802 */ /* 0x000fc40000000f00 */
[----:B------:R-:W-:Y:S02]  /*2e70*/  MOV R124, 0x2e90 ;  /* 0x00002e90007c7802 */ /* 0x000fe40000000f00 */
[----:B-12--5:R-:W-:Y:S05]  /*2e80*/  CALL.REL.NOINC `($__internal_173_$__cuda_sm70_shflsync_bfly_p) ;  /* 0x000003e000007944 */ /* 0x026fea0003c00000 */
[----:B------:R-:W-:Y:S01]  /*2e90*/  FADD.FTZ R83, R83, R97 ;  /* 0x0000006153537221 */ /* 0x000fe20000010000 */
[----:B0-----:R-:W-:Y:S01]  /*2ea0*/  MOV R70, 0x1f ;  /* 0x0000001f00467802 */ /* 0x001fe20000000f00 */
[----:B-1----:R-:W-:Y:S01]  /*2eb0*/  FADD.FTZ R68, R68, R71 ;  /* 0x0000004744447221 */ /* 0x002fe20000010000 */
[----:B------:R-:W-:Y:S01]  /*2ec0*/  HFMA2.MMA R71, -RZ, RZ, 0, 1.1920928955078125e-07 ;  /* 0x00000002ff477435 */ /* 0x000fe200000001ff */
[----:B------:R-:W-:Y:S02]  /*2ed0*/  MOV R69, 0xffffffff ;  /* 0xffffffff00457802 */ /* 0x000fe40000000f00 */
[----:B------:R-:W-:Y:S02]  /*2ee0*/  MOV R122, R83 ;  /* 0x00000053007a7202 */ /* 0x000fe40000000f00 */
[----:B------:R-:W-:Y:S02]  /*2ef0*/  MOV R124, 0x2f10 ;  /* 0x00002f10007c7802 */ /* 0x000fe40000000f00 */
[----:B------:R-:W-:Y:S05]  /*2f00*/  CALL.REL.NOINC `($__internal_173_$__cuda_sm70_shflsync_bfly_p) ;  /* 0x0000036000007944 */ /* 0x000fea0003c00000 */
[----:B-1----:R-:W-:Y:S01]  /*2f10*/  MOV R97, R71 ;  /* 0x0000004700617202 */ /* 0x002fe20000000f00 */
[----:B------:R-:W-:Y:S01]  /*2f20*/  HFMA2.MMA R71, -RZ, RZ, 0, 1.1920928955078125e-07 ;  /* 0x00000002ff477435 */ /* 0x000fe200000001ff */
[----:B0-----:R-:W-:-:S02]  /*2f30*/  MOV R122, R68 ;  /* 0x00000044007a7202 */ /* 0x001fc40000000f00 */
[----:B------:R-:W-:Y:S02]  /*2f40*/  MOV R70, 0x1f ;  /* 0x0000001f00467802 */ /* 0x000fe40000000f00 */
[----:B------:R-:W-:Y:S02]  /*2f50*/  MOV R69, 0xffffffff ;  /* 0xffffffff00457802 */ /* 0x000fe40000000f00 */
[----:B------:R-:W-:Y:S02]  /*2f60*/  MOV R124, 0x2f80 ;  /* 0x00002f80007c7802 */ /* 0x000fe40000000f00 */
[----:B------:R-:W-:Y:S05]  /*2f70*/  CALL.REL.NOINC `($__internal_173_$__cuda_sm70_shflsync_bfly_p) ;  /* 0x000002f000007944 */ /* 0x000fea0003c00000 */
[----:B------:R-:W-:Y:S01]  /*2f80*/  FADD.FTZ R83, R97, R83 ;  /* 0x0000005361537221 */ /* 0x000fe20000010000 */
[----:B0-----:R-:W-:Y:S01]  /*2f90*/  MOV R70, 0x1f ;  /* 0x0000001f00467802 */ /* 0x001fe20000000f00 */
[----:B-1----:R-:W-:Y:S01]  /*2fa0*/  FADD.FTZ R68, R68, R71 ;  /* 0x0000004744447221 */ /* 0x002fe20000010000 */
[----:B------:R-:W-:Y:S01]  /*2fb0*/  HFMA2.MMA R71, -RZ, RZ, 0, 2.384185791015625e-07 ;  /* 0x00000004ff477435 */ /* 0x000fe200000001ff */
[----:B------:R-:W-:Y:S02]  /*2fc0*/  MOV R69, 0xffffffff ;  /* 0xffffffff00457802 */ /* 0x000fe40000000f00 */
[----:B------:R-:W-:-:S02]  /*2fd0*/  MOV R122, R83 ;  /* 0x00000053007a7202 */ /* 0x000fc40000000f00 */
[----:B------:R-:W-:Y:S02]  /*2fe0*/  MOV R124, 0x3000 ;  /* 0x00003000007c7802 */ /* 0x000fe40000000f00 */
[----:B------:R-:W-:Y:S05]  /*2ff0*/  CALL.REL.NOINC `($__internal_173_$__cuda_sm70_shflsync_bfly_p) ;  /* 0x0000027000007944 */ /* 0x000fea0003c00000 */
[----:B-1----:R-:W-:Y:S01]  /*3000*/  MOV R97, R71 ;  /* 0x0000004700617202 */ /* 0x002fe20000000f00 */
[----:B------:R-:W-:Y:S01]  /*3010*/  HFMA2.MMA R71, -RZ, RZ, 0, 2.384185791015625e-07 ;  /* 0x00000004ff477435 */ /* 0x000fe200000001ff */
[----:B0-----:R-:W-:Y:S02]  /*3020*/  MOV R122, R68 ;  /* 0x00000044007a7202 */ /* 0x001fe40000000f00 */
[----:B------:R-:W-:Y:S02]  /*3030*/  MOV R70, 0x1f ;  /* 0x0000001f00467802 */ /* 0x000fe40000000f00 */
[----:B------:R-:W-:Y:S02]  /*3040*/  MOV R69, 0xffffffff ;  /* 0xffffffff00457802 */ /* 0x000fe40000000f00 */
[----:B------:R-:W-:Y:S02]  /*3050*/  MOV R124, 0x3070 ;  /* 0x00003070007c7802 */ /* 0x000fe40000000f00 */
[----:B------:R-:W-:Y:S05]  /*3060*/  CALL.REL.NOINC `($__internal_173_$__cuda_sm70_shflsync_bfly_p) ;  /* 0x0000020000007944 */ /* 0x000fea0003c00000 */
[----:B------:R-:W-:Y:S01]  /*3070*/  FADD.FTZ R83, R97, R83 ;  /* 0x0000005361537221 */ /* 0x000fe20000010000 */
[----:B0-----:R-:W-:Y:S01]  /*3080*/  MOV R70, 0x1f ;  /* 0x0000001f00467802 */ /* 0x001fe20000000f00 */
[----:B-1----:R-:W-:Y:S01]  /*3090*/  FADD.FTZ R68, R68, R71 ;  /* 0x0000004744447221 */ /* 0x002fe20000010000 */
[----:B------:R-:W-:Y:S01]  /*30a0*/  HFMA2.MMA R71, -RZ, RZ, 0, 4.76837158203125e-07 ;  /* 0x00000008ff477435 */ /* 0x000fe200000001ff */
[----:B------:R-:W-:-:S02]  /*30b0*/  MOV R69, 0xffffffff ;  /* 0xffffffff00457802 */ /* 0x000fc40000000f00 */
[----:B------:R-:W-:Y:S02]  /*30c0*/  MOV R122, R83 ;  /* 0x00000053007a7202 */ /* 0x000fe40000000f00 */
[----:B------:R-:W-:Y:S02]  /*30d0*/  MOV R124, 0x30f0 ;  /* 0x000030f0007c7802 */ /* 0x000fe40000000f00 */
[----:B------:R-:W-:Y:S05]  /*30e0*/  CALL.REL.NOINC `($__internal_173_$__cuda_sm70_shflsync_bfly_p) ;  /* 0x0000018000007944 */ /* 0x000fea0003c00000 */
[----:B-1----:R-:W-:Y:S01]  /*30f0*/  MOV R97, R71 ;  /* 0x0000004700617202 */ /* 0x002fe20000000f00 */
[----:B------:R-:W-:Y:S01]  /*3100*/  HFMA2.MMA R71, -RZ, RZ, 0, 4.76837158203125e-07 ;  /* 0x00000008ff477435 */ /* 0x000fe200000001ff */
[----:B0-----:R-:W-:Y:S02]  /*3110*/  MOV R122, R68 ;  /* 0x00000044007a7202 */ /* 0x001fe40000000f00 */
[----:B------:R-:W-:Y:S02]  /*3120*/  MOV R70, 0x1f ;  /* 0x0000001f00467802 */ /* 0x000fe40000000f00 */
[----:B------:R-:W-:Y:S02]  /*3130*/  MOV R69, 0xffffffff ;  /* 0xffffffff00457802 */ /* 0x000fe40000000f00 */
[----:B------:R-:W-:-:S02]  /*3140*/  MOV R124, 0x3160 ;  /* 0x00003160007c7802 */ /* 0x000fc40000000f00 */
[----:B------:R-:W-:Y:S05]  /*3150*/  CALL.REL.NOINC `($__internal_173_$__cuda_sm70_shflsync_bfly_p) ;  /* 0x0000011000007944 */ /* 0x000fea0003c00000 */
[----:B------:R-:W-:Y:S01]  /*3160*/  FADD.FTZ R83, R97, R83 ;  /* 0x0000005361537221 */ /* 0x000fe20000010000 */
[----:B0-----:R-:W-:Y:S01]  /*3170*/  MOV R70, 0x1f ;  /* 0x0000001f00467802 */ /* 0x001fe20000000f00 */
[----:B-1----:R-:W-:Y:S01]  /*3180*/  FADD.FTZ R68, R68, R71 ;  /* 0x0000004744447221 */ /* 0x002fe20000010000 */
[----:B------:R-:W-:Y:S01]  /*3190*/  HFMA2.MMA R71, -RZ, RZ, 0, 9.5367431640625e-07 ;  /* 0x00000010ff477435 */ /* 0x000fe200000001ff */
[----:B------:R-:W-:-:S02]  /*31a0*/  MOV R69, 0xffffffff ;  /* 0xffffffff00457802 */ /* 0x000fc40000000f00 */
[----:B------:R-:W-:Y:S02]  /*31b0*/  MOV R122, R83 ;  /* 0x00000053007a7202 */ /* 0x000fe40000000f00 */
[----:B------:R-:W-:Y:S02]  /*31c0*/  MOV R124, 0x31e0 ;  /* 0x000031e0007c7802 */ /* 0x000fe40000000f00 */
[----:B------:R-:W-:Y:S05]  /*31d0*/  CALL.REL.NOINC `($__internal_173_$__cuda_sm70_shflsync_bfly_p) ;  /* 0x0000009000007944 */ /* 0x000fea0003c00000 */
[----:B-1----:R-:W-:Y:S01]  /*31e0*/  MOV R97, R71 ;  /* 0x0000004700617202 */ /* 0x002fe20000000f00 */
[----:B------:R-:W-:Y:S01]  /*31f0*/  HFMA2.MMA R71, -RZ, RZ, 0, 9.5367431640625e-07 ;  /* 0x00000010ff477435 */ /* 0x000fe200000001ff */
[----:B0-----:R-:W-:Y:S02]  /*3200*/  MOV R122, R68 ;  /* 0x00000044007a7202 */ /* 0x001fe40000000f00 */
[----:B------:R-:W-:Y:S02]  /*3210*/  MOV R70, 0x1f ;  /* 0x0000001f00467802 */ /* 0x000fe40000000f00 */
[----:B------:R-:W-:Y:S02]  /*3220*/  MOV R69, 0xffffffff ;  /* 0xffffffff00457802 */ /* 0x000fe40000000f00 */
[----:B------:R-:W-:-:S02]  /*3230*/  MOV R124, 0x3250 ;  /* 0x00003250007c7802 */ /* 0x000fc40000000f00 */
[----:B------:R-:W-:Y:S05]  /*3240*/  CALL.REL.NOINC `($__internal_173_$__cuda_sm70_shflsync_bfly_p) ;  /* 0x0000002000007944 */ /* 0x000fea0003c00000 */
[----:B01----:R-:W-:Y:S01]  /*3250*/  MOV R69, R71 ;  /* 0x0000004700457202 */ /* 0x003fe20000000f00 */
[----:B------:R-:W-:Y:S05]  /*3260*/  BRA `(.L_x_6236) ;  /* 0xffffe0e000007947 */ /* 0x000fea000383ffff */
        .weak           $__internal_173_$__cuda_sm70_shflsync_bfly_p
        .type           $__internal_173_$__cuda_sm70_shflsync_bfly_p,@function
        .size           $__internal_173_$__cuda_sm70_shflsync_bfly_p,(.L_x_7351 - $__internal_173_$__cuda_sm70_shflsync_bfly_p)
$__internal_173_$__cuda_sm70_shflsync_bfly_p:
[----:B------:R-:W-:Y:S01]  /*3270*/  HFMA2.MMA R127, -RZ, RZ, 0, 0 ;  /* 0x00000000ff7f7435 */ /* 0x000fe200000001ff */
[----:B------:R-:W-:Y:S01]  /*3280*/  MOV R126, R124 ;  /* 0x0000007c007e7202 */ /* 0x000fe20000000f00 */
[----:B------:R-:W-:Y:S04]  /*3290*/  WARPSYNC R69 ;  /* 0x0000004500007348 */ /* 0x000fe80003800000 */
[----:B------:R0:W1:Y:S01]  /*32a0*/  SHFL.BFLY PT, R71, R122, R71, R70 ;  /* 0x0c0000477a477389 */ /* 0x00006200000e0046 */
[----:B------:R-:W-:Y:S05]  /*32b0*/  RET.REL.NODEC R126 `(_ZN10layer_norm13ln_bwd_kernelINS_13Kernel_traitsI6__halfffffjLj512ELj1ELj4ELj1ELj16ENS_18Kernel_traits_baseILj512ES2_ffffjLj128EEEEELb1ELb0ELb1ELb1EEEvNS_9BwdParamsE) ;  /* 0xffffcd407e007950 */ /* 0x000fea0003c3ffff */
.L_x_6237:
        /* <DEDUP_REMOVED lines=12> */
.L_x_7351:


//--------------------- .text._ZN10layer_norm13ln_bwd_kernelINS_13Kernel_traitsI6__halfffffjLj512ELj1ELj4ELj1ELj16ENS_18Kernel_traits_baseILj512ES2_ffffjLj128EEEEELb1ELb1ELb0ELb0EEEvNS_9BwdParamsE --------------------------
	.section	.text._ZN10layer_norm13ln_bwd_kernelINS_13Kernel_traitsI6__halfffffjLj512ELj1ELj4ELj1ELj16ENS_18Kernel_traits_baseILj512ES2_ffffjLj128EEEEELb1ELb1ELb0ELb0EEEvNS_9BwdParamsE,"ax",@progbits
	.sectioninfo	@"SHI_REGISTERS=165"
	.align	128
        .global         _ZN10layer_norm13ln_bwd_kernelINS_13Kernel_traitsI6__halfffffjLj512ELj1ELj4ELj1ELj16ENS_18Kernel_traits_baseILj512ES2_ffffjLj128EEEEELb1ELb1ELb0ELb0EEEvNS_9BwdParamsE
        .type           _ZN10layer_norm13ln_bwd_kernelINS_13Kernel_traitsI6__halfffffjLj512ELj1ELj4ELj1ELj16ENS_18Kernel_traits_baseILj512ES2_ffffjLj128EEEEELb1ELb1ELb0ELb0EEEvNS_9BwdParamsE,@function
        .size           _ZN10layer_norm13ln_bwd_kernelINS_13Kernel_traitsI6__halfffffjLj512ELj1ELj4ELj1ELj16ENS_18Kernel_traits_baseILj512ES2_ffffjLj128EEEEELb1ELb1ELb0ELb0EEEvNS_9BwdParamsE,(.L_x_7352 - _ZN10layer_norm13ln_bwd_kernelINS_13Kernel_traitsI6__halfffffjLj512ELj1ELj4ELj1ELj16ENS_18Kernel_traits_baseILj512ES2_ffffjLj128EEEEELb1ELb1ELb0ELb0EEEvNS_9BwdParamsE)
        .other          _ZN10layer_norm13ln_bwd_kernelINS_13Kernel_traitsI6__halfffffjLj512ELj1ELj4ELj1ELj16ENS_18Kernel_traits_baseILj512ES2_ffffjLj128EEEEELb1ELb1ELb0ELb0EEEvNS_9BwdParamsE,@"STO_CUDA_ENTRY STV_DEFAULT"
_ZN10layer_norm13ln_bwd_kernelINS_13Kernel_traitsI6__halfffffjLj512ELj1ELj4ELj1ELj16ENS_18Kernel_traits_baseILj512ES2_ffffjLj128EEEEELb1ELb1ELb0ELb0EEEvNS_9BwdParamsE:
.text._ZN10layer_norm13ln_bwd_kernelINS_13Kernel_traitsI6__halfffffjLj512ELj1ELj4ELj1ELj16ENS_18Kernel_traits_baseILj512ES2_ffffjLj128EEEEELb1ELb1ELb0ELb0EEEvNS_9BwdParamsE:
        /* <DEDUP_REMOVED lines=33> */
[----:B------:R-:W-:Y:S01]  /*0210*/  @P5 IMAD.WIDE.U32 R24, R24, R25, c[0x0][0x1c8] ;  /* 0x0000720018185625 */ /* 0x000fe200078e0019 */
[----:B------:R0:W5:Y:S04]  /*0220*/  @P5 LDG.E.64 R22, [R20.64] ;  /* 0x0000000414165981 */ /* 0x000168000c1e1b00 */
[----:B------:R0:W5:Y:S01]  /*0230*/  @P5 LDG.E.64 R2, [R24.64] ;  /* 0x0000000418025981 */ /* 0x000162000c1e1b00 */
[----:B------:R-:W-:Y:S01]  /*0240*/  SHF.R.U32.HI R0, RZ, 0x5, R114 ;  /* 0x00000005ff007819 */ /* 0x000fe20000011672 */
[----:B------:R-:W-:Y:S01]  /*0250*/  BSSY B0, `(.L_x_6238) ;  /* 0x000025f000007945 */ /* 0x000fe20003800000 */
[----:B------:R-:W-:Y:S01]  /*0260*/  CS2R R28, SRZ ;  /* 0x00000000001c7805 */ /* 0x000fe2000001ff00 */
[----:B------:R2:W5:Y:S01]  /*0270*/  @P4 LDG.E.64 R18, [R36.64] ;  /* 0x0000000424124981 */ /* 0x000562000c1e1b00 */
[----:B-1----:R-:W-:-:S04]  /*0280*/  LEA R115, R115, R0, 0x2 ;  /* 0x0000000073737211 */ /* 0x002fc800078e10ff */
[----:B------:R-:W-:Y:S01]  /*0290*/  ISETP.GE.AND P0, PT, R115, c[0x0][0x164], PT ;  /* 0x0000590073007a0c */ /* 0x000fe20003f06270 */
        /* <DEDUP_REMOVED lines=36> */
[----:B------:R-:W-:Y:S02]  /*04e0*/  MOV R5, R13 ;  /* 0x0000000d00057202 */ /* 0x000fe40000000f00 */
[----:B------:R-:W-:-:S02]  /*04f0*/  SHF.R.U32.HI R34, RZ, 0x10, R13 ;  /* 0x00000010ff227819 */ /* 0x000fc4000001160d */
[----:B------:R-:W-:Y:S02]  /*0500*/  MOV R6, R16 ;  /* 0x0000001000067202 */ /* 0x000fe40000000f00 */
[--C-:B------:R-:W-:Y:S02]  /*0510*/  SHF.R.U64 R7, R16, 0x10, R17.reuse ;  /* 0x0000001010077819 */ /* 0x100fe40000001211 */
[----:B------:R-:W-:Y:S01]  /*0520*/  MOV R20, R14 ;  /* 0x0000000e00147202 */ /* 0x000fe20000000f00 */
[----:B------:R-:W-:Y:S01]  /*0530*/  HADD2.F32 R6, -RZ, R6.H0_H0 ;  /* 0x20000006ff067230 */ /* 0x000fe20000004100 */
[----:B------:R-:W-:Y:S01]  /*0540*/  MOV R8, R17 ;  /* 0x0000001100087202 */ /* 0x000fe20000000f00 */
[----:B------:R-:W-:Y:S01]  /*0550*/  HADD2.F32 R7, -RZ, R7.H0_H0 ;  /* 0x20000007ff077230 */ /* 0x000fe20000004100 */
[----:B------:R-:W-:Y:S02]  /*0560*/  SHF.R.U32.HI R9, RZ, 0x10, R17 ;  /* 0x00000010ff097819 */ /* 0x000fe40000011611 */
        /* <DEDUP_REMOVED lines=8> */
[----:B------:R-:W-:Y:S02]  /*05f0*/  MOV R17, R11 ;  /* 0x0000000b00117202 */ /* 0x000fe40000000f00 */
[----:B------:R-:W-:Y:S02]  /*0600*/  SHF.R.U32.HI R23, RZ, 0x10, R15 ;  /* 0x00000010ff177819 */ /* 0x000fe4000001160f */
[--C-:B------:R-:W-:Y:S01]  /*0610*/  SHF.R.U64 R27, R10, 0x10, R11.reuse ;  /* 0x000000100a1b7819 */ /* 0x100fe2000000120b */
        /* <DEDUP_REMOVED lines=34> */
.L_x_6258:
        /* <DEDUP_REMOVED lines=26> */
[C---:B------:R-:W-:Y:S02]  /*09e0*/  LEA.HI.X R93, R116.reuse, c[0x0][0x18c], RZ, 0x4, P0 ;  /* 0x00006300745d7a11 */ /* 0x040fe400000f24ff */
[----:B------:R-:W-:Y:S01]  /*09f0*/  ISETP.NE.U32.AND P0, PT, RZ, c[0x0][0x218], PT ;  /* 0x00008600ff007a0c */ /* 0x000fe20003f05070 */
[----:B------:R-:W-:-:S03]  /*0a00*/  IMAD.WIDE.U32 R96, R116, R97, c[0x0][0x208] ;  /* 0x0000820074607625 */ /* 0x000fc600078e0061 */
[----:B------:R-:W2:Y:S01]  /*0a10*/  LDG.E.128 R92, [R92.64] ;  /* 0x000000045c5c7981 */ /* 0x000ea2000c1e1d00 */
[----:B------:R-:W-:-:S03]  /*0a20*/  ISETP.NE.AND.EX P0, PT, RZ, c[0x0][0x21c], PT, P0 ;  /* 0x00008700ff007a0c */ /* 0x000fc60003f05300 */
[----:B------:R-:W3:Y:S10]  /*0a30*/  LDG.E.128 R96, [R96.64] ;  /* 0x0000000460607981 */ /* 0x000ef4000c1e1d00 */
[----:B------:R-:W-:-:S04]  /*0a40*/  @P0 LEA R152, P6, R116, c[0x0][0x218], 0x4 ;  /* 0x0000860074980a11 */ /* 0x000fc800078c20ff */
[C---:B------:R-:W-:Y:S02]  /*0a50*/  @P0 LEA.HI.X R153, R116.reuse, c[0x0][0x21c], RZ, 0x4, P6 ;  /* 0x0000870074990a11 */ /* 0x040fe400030f24ff */
[----:B------:R-:W-:-:S03]  /*0a60*/  LEA R154, P6, R116, c[0x0][0x190], 0x2 ;  /* 0x00006400749a7a11 */ /* 0x000fc600078c10ff */
[----:B------:R0:W5:Y:S01]  /*0a70*/  @P0 LDG.E.128 R76, [R152.64] ;  /* 0x00000004984c0981 */ /* 0x000162000c1e1d00 */
        /* <DEDUP_REMOVED lines=31> */
.L_x_6241:
[----:B0-----:R-:W-:Y:S05]  /*0c70*/  BSYNC B1 ;  /* 0x0000000000017941 */ /* 0x001fea0003800000 */
.L_x_6240:
[----:B------:R-:W-:Y:S01]  /*0c80*/  BSSY B1, `(.L_x_6242) ;  /* 0x000002d000017945 */ /* 0x000fe20003800000 */
[----:B------:R-:W-:Y:S05]  /*0c90*/  @!P3 BRA `(.L_x_6243) ;  /* 0x000002b00000b947 */ /* 0x000fea0003800000 */
[----:B------:R-:W-:Y:S01]  /*0ca0*/  LEA R92, P0, R149, c[0x0][0x188], 0x4 ;  /* 0x00006200955c7a11 */ /* 0x000fe200078020ff */
[----:B------:R-:W-:-:S03]  /*0cb0*/  HFMA2.MMA R96, -RZ, RZ, 0, 9.5367431640625e-07 ;  /* 0x00000010ff607435 */ /* 0x000fc600000001ff */
[----:B------:R-:W-:Y:S02]  /*0cc0*/  LEA.HI.X R93, R149, c[0x0][0x18c], RZ, 0x4, P0 ;  /* 0x00006300955d7a11 */ /* 0x000fe400000f24ff */
[----:B------:R-:W-:-:S04]  /*0cd0*/  ISETP.NE.U32.AND P0, PT, RZ, c[0x0][0x218], PT ;  /* 0x00008600ff007a0c */ /* 0x000fc80003f05070 */
[----:B------:R-:W-:Y:S01]  /*0ce0*/  ISETP.NE.AND.EX P0, PT, RZ, c[0x0][0x21c], PT, P0 ;  /* 0x00008700ff007a0c */ /* 0x000fe20003f05300 */
[C---:B------:R-:W-:Y:S01]  /*0cf0*/  IMAD.WIDE.U32 R96, R149.reuse, R96, c[0x0][0x208] ;  /* 0x0000820095607625 */ /* 0x040fe200078e0060 */
[----:B------:R-:W2:Y:S05]  /*0d00*/  LDG.E.128 R92, [R92.64] ;  /* 0x000000045c5c7981 */ /* 0x000eaa000c1e1d00 */
[----:B------:R-:W3:Y:S06]  /*0d10*/  LDG.E.128 R96, [R96.64] ;  /* 0x0000000460607981 */ /* 0x000eec000c1e1d00 */
        /* <DEDUP_REMOVED lines=9> */
[C---:B-----5:R-:W-:Y:S02]  /*0db0*/  FMUL.FTZ R121, R125.reuse, R124 ;  /* 0x0000007c7d797220 */ /* 0x060fe40000410000 */
        /* <DEDUP_REMOVED lines=25> */
.L_x_6243:
[----:B0-----:R-:W-:Y:S05]  /*0f50*/  BSYNC B1 ;  /* 0x0000000000017941 */ /* 0x001fea0003800000 */
.L_x_6242:
[----:B------:R-:W-:Y:S01]  /*0f60*/  BSSY B1, `(.L_x_6244) ;  /* 0x000002d000017945 */ /* 0x000fe20003800000 */
[----:B------:R-:W-:Y:S05]  /*0f70*/  @!P4 BRA `(.L_x_6245) ;  /* 0x000002b00000c947 */ /* 0x000fea0003800000 */
[----:B------:R-:W-:Y:S02]  /*0f80*/  LEA R92, P0, R149, c[0x0][0x188], 0x4 ;  /* 0x00006200955c7a11 */ /* 0x000fe400078020ff */
[----:B------:R-:W-:-:S02]  /*0f90*/  MOV R96, 0x10 ;  /* 0x0000001000607802 */ /* 0x000fc40000000f00 */
[C---:B------:R-:W-:Y:S02]  /*0fa0*/  LEA.HI.X R93, R149.reuse, c[0x0][0x18c], RZ, 0x4, P0 ;  /* 0x00006300955d7a11 */ /* 0x040fe400000f24ff */
[----:B------:R-:W-:Y:S01]  /*0fb0*/  ISETP.NE.U32.AND P0, PT, RZ, c[0x0][0x218], PT ;  /* 0x00008600ff007a0c */ /* 0x000fe20003f05070 */
[----:B------:R-:W-:-:S03]  /*0fc0*/  IMAD.WIDE.U32 R96, R149, R96, c[0x0][0x208] ;  /* 0x0000820095607625 */ /* 0x000fc600078e0060 */
[----:B------:R-:W-:Y:S01]  /*0fd0*/  ISETP.NE.AND.EX P0, PT, RZ, c[0x0][0x21c], PT, P0 ;  /* 0x00008700ff007a0c */ /* 0x000fe20003f05300 */
[----:B------:R-:W2:Y:S04]  /*0fe0*/  LDG.E.128 R92, [R92.64] ;  /* 0x000000045c5c7981 */ /* 0x000ea8000c1e1d00 */
[----:B------:R-:W3:Y:S08]  /*0ff0*/  LDG.E.128 R96, [R96.64] ;  /* 0x0000000460607981 */ /* 0x000ef0000c1e1d00 */
        /* <DEDUP_REMOVED lines=35> */
.L_x_6245:
[----:B0-----:R-:W-:Y:S05]  /*1230*/  BSYNC B1 ;  /* 0x0000000000017941 */ /* 0x001fea0003800000 */
.L_x_6244:
        /* <DEDUP_REMOVED lines=16> */
[C---:B--2---:R-:W-:Y:S02]  /*1340*/  FADD.FTZ R120, -R147.reuse, R92 ;  /* 0x0000005c93787221 */ /* 0x044fe40000010100 */
[----:B------:R-:W-:Y:S02]  /*1350*/  FADD.FTZ R92, -R147, R93 ;  /* 0x0000005d935c7221 */ /* 0x000fe40000010100 */
[C---:B-----5:R-:W-:Y:S02]  /*1360*/  FMUL.FTZ R117, R125.reuse, R120 ;  /* 0x000000787d757220 */ /* 0x060fe40000410000 */
[----:B---3--:R-:W-:Y:S02]  /*1370*/  FMUL.FTZ R128, R10, R96 ;  /* 0x000000600a807220 */ /* 0x008fe40000410000 */
[----:B------:R-:W-:Y:S02]  /*1380*/  FMUL.FTZ R120, R125, R92 ;  /* 0x0000005c7d787220 */ /* 0x000fe40000410000 */
        /* <DEDUP_REMOVED lines=23> */
.L_x_6247:
[----:B0-----:R-:W-:Y:S05]  /*1500*/  BSYNC B1 ;  /* 0x0000000000017941 */ /* 0x001fea0003800000 */
.L_x_6246:
[----:B------:R-:W-:Y:S05]  /*1510*/  BRA.DIV ~URZ, `(.L_x_6248) ;  /* 0x00001f427f007947 */ /* 0x000fea000b800000 */
[----:B------:R0:W1:Y:S02]  /*1520*/  SHFL.BFLY PT, R94, R153, 0x1, 0x1f ;  /* 0x0c201f00995e7f89 */ /* 0x00006400000e0000 */
.L_x_6265:
        /* <DEDUP_REMOVED lines=18> */
.L_x_6266:
        /* <DEDUP_REMOVED lines=11> */
[-CC-:B-1----:R-:W-:Y:S01]  /*1700*/  FFMA.FTZ R97, R123, R156.reuse, R147.reuse ;  /* 0x0000009c7b617223 */ /* 0x182fe20000010093 */
[----:B------:R-:W-:Y:S01]  /*1710*/  ISETP.NE.U32.AND P6, PT, RZ, c[0x0][0x258], PT ;  /* 0x00009600ff007a0c */ /* 0x000fe20003fc5070 */
[-C--:B------:R-:W-:Y:S01]  /*1720*/  FFMA.FTZ R98, R126, R156.reuse, R147 ;  /* 0x0000009c7e627223 */ /* 0x080fe20000010093 */
[----:B------:R-:W-:Y:S01]  /*1730*/  ISETP.NE.AND.EX P1, PT, RZ, c[0x0][0x21c], PT, P1 ;  /* 0x00008700ff007a0c */ /* 0x000fe20003f25310 */
[----:B------:R-:W-:Y:S01]  /*1740*/  FADD.FTZ R96, R134, -R97 ;  /* 0x8000006186607221 */ /* 0x000fe20000010000 */
[----:B------:R-:W-:Y:S01]  /*1750*/  ISETP.NE.U32.AND P0, PT, RZ, c[0x0][0x258], PT ;  /* 0x00009600ff007a0c */ /* 0x000fe20003f05070 */
[-CC-:B------:R-:W-:Y:S01]  /*1760*/  FFMA.FTZ R97, R139, R156.reuse, R147.reuse ;  /* 0x0000009c8b617223 */ /* 0x180fe20000010093 */
[----:B------:R-:W-:Y:S01]  /*1770*/  ISETP.NE.AND.EX P6, PT, RZ, c[0x0][0x25c], PT, P6 ;  /* 0x00009700ff007a0c */ /* 0x000fe20003fc5360 */
[----:B------:R-:W-:Y:S01]  /*1780*/  FFMA.FTZ R158, R152, R156, R147 ;  /* 0x0000009c989e7223 */ /* 0x000fe20000010093 */
[----:B------:R-:W-:Y:S01]  /*1790*/  ISETP.NE.AND.EX P0, PT, RZ, c[0x0][0x25c], PT, P0 ;  /* 0x00009700ff007a0c */ /* 0x000fe20003f05300 */
[----:B------:R-:W-:-:S02]  /*17a0*/  FADD.FTZ R160, R154, -R97 ;  /* 0x800000619aa07221 */ /* 0x000fc40000010000 */
[----:B-----5:R-:W-:Y:S01]  /*17b0*/  FMUL.FTZ R97, R125, R96 ;  /* 0x000000607d617220 */ /* 0x020fe20000410000 */
[----:B------:R-:W-:Y:S01]  /*17c0*/  HFMA2.MMA R96, -RZ, RZ, 0, 0 ;  /* 0x00000000ff607435 */ /* 0x000fe200000001ff */
[----:B------:R-:W-:Y:S02]  /*17d0*/  FADD.FTZ R98, R141, -R98 ;  /* 0x800000628d627221 */ /* 0x000fe40000010000 */
[----:B------:R-:W-:Y:S02]  /*17e0*/  FADD.FTZ R162, R145, -R158 ;  /* 0x8000009e91a27221 */ /* 0x000fe40000010000 */
[----:B------:R-:W-:Y:S02]  /*17f0*/  @P1 FADD.FTZ R97, R76, R97 ;  /* 0x000000614c611221 */ /* 0x000fe40000010000 */
[C---:B------:R-:W-:Y:S02]  /*1800*/  FMUL.FTZ R158, R125.reuse, R98 ;  /* 0x000000627d9e7220 */ /* 0x040fe40000410000 */
[----:B------:R-:W-:Y:S01]  /*1810*/  FMUL.FTZ R151, R125, R160 ;  /* 0x000000a07d977220 */ /* 0x000fe20000410000 */
[----:B------:R-:W-:Y:S01]  /*1820*/  SEL R32, R97, R32, P6 ;  /* 0x0000002061207207 */ /* 0x000fe20003000000 */
[----:B------:R-:W-:-:S02]  /*1830*/  FMUL.FTZ R162, R125, R162 ;  /* 0x000000a27da27220 */ /* 0x000fc40000410000 */
[----:B------:R-:W-:Y:S02]  /*1840*/  @P1 FADD.FTZ R158, R77, R158 ;  /* 0x0000009e4d9e1221 */ /* 0x000fe40000010000 */
[----:B------:R-:W-:Y:S02]  /*1850*/  @P1 FADD.FTZ R151, R78, R151 ;  /* 0x000000974e971221 */ /* 0x000fe40000010000 */
[----:B------:R-:W-:Y:S01]  /*1860*/  @P1 FADD.FTZ R162, R79, R162 ;  /* 0x000000a24fa21221 */ /* 0x000fe20000010000 */
[----:B------:R-:W-:Y:S01]  /*1870*/  LOP3.LUT P1, RZ, R106, 0xff, RZ, 0xc0, !PT ;  /* 0x000000ff6aff7812 */ /* 0x000fe2000782c0ff */
[----:B------:R-:W-:Y:S01]  /*1880*/  FMUL.FTZ R97, R97, R118 ;  /* 0x0000007661617220 */ /* 0x000fe20000410000 */
[----:B------:R-:W-:Y:S01]  /*1890*/  SEL R33, R158, R33, P6 ;  /* 0x000000219e217207 */ /* 0x000fe20003000000 */
[----:B------:R-:W-:Y:S01]  /*18a0*/  @P0 IMAD.WIDE.U32 R98, R116, R159, c[0x0][0x258] ;  /* 0x0000960074620625 */ /* 0x000fe200078e009f */
[----:B------:R-:W-:Y:S02]  /*18b0*/  SEL R34, R151, R34, P6 ;  /* 0x0000002297227207 */ /* 0x000fe40003000000 */
[----:B------:R-:W-:Y:S01]  /*18c0*/  SEL R35, R162, R35, P6 ;  /* 0x00000023a2237207 */ /* 0x000fe20003000000 */
[----:B------:R-:W-:Y:S01]  /*18d0*/  FMUL.FTZ R97, R97, c[0x0][0x1e8] ;  /* 0x00007a0061617a20 */ /* 0x000fe20000410000 */
[----:B------:R-:W-:Y:S01]  /*18e0*/  LOP3.LUT P6, RZ, R106, 0xff000000, RZ, 0xc0, !PT ;  /* 0xff0000006aff7812 */ /* 0x000fe200078cc0ff */
[----:B------:R-:W-:-:S02]  /*18f0*/  FMUL.FTZ R158, R158, R118 ;  /* 0x000000769e9e7220 */ /* 0x000fc40000410000 */
[----:B------:R1:W-:Y:S01]  /*1900*/  @P0 STG.E.128 [R98.64], R32 ;  /* 0x0000002062000986 */ /* 0x0003e2000c101d04 */
[----:B------:R-:W-:Y:S01]  /*1910*/  LOP3.LUT P0, RZ, R106, 0xff00, RZ, 0xc0, !PT ;  /* 0x0000ff006aff7812 */ /* 0x000fe2000780c0ff */
[----:B------:R-:W-:Y:S02]  /*1920*/  @P1 FMUL.FTZ R96, R14, R97 ;  /* 0x000000610e601220 */ /* 0x000fe40000410000 */
[-C--:B------:R-:W-:Y:S02]  /*1930*/  FMUL.FTZ R151, R151, R118.reuse ;  /* 0x0000007697977220 */ /* 0x080fe40000410000 */
[----:B------:R-:W-:Y:S02]  /*1940*/  FMUL.FTZ R162, R162, R118 ;  /* 0x00000076a2a27220 */ /* 0x000fe40000410000 */
[----:B------:R-:W-:Y:S02]  /*1950*/  FMUL.FTZ R151, R151, c[0x0][0x1e8] ;  /* 0x00007a0097977a20 */ /* 0x000fe40000410000 */
[----:B------:R-:W-:Y:S01]  /*1960*/  FMUL.FTZ R162, R162, c[0x0][0x1e8] ;  /* 0x00007a00a2a27a20 */ /* 0x000fe20000410000 */
[----:B-1----:R-:W-:-:S03]  /*1970*/  CS2R R98, SRZ ;  /* 0x0000000000627805 */ /* 0x002fc6000001ff00 */
[----:B------:R-:W-:Y:S02]  /*1980*/  @P6 FMUL.FTZ R99, R17, R162 ;  /* 0x000000a211636220 */ /* 0x000fe40000410000 */
[----:B--2---:R-:W-:Y:S01]  /*1990*/  FMUL.FTZ R92, R97, R92 ;  /* 0x0000005c615c7220 */ /* 0x004fe20000410000 */
[----:B------:R-:W-:Y:S01]  /*19a0*/  MOV R97, RZ ;  /* 0x000000ff00617202 */ /* 0x000fe20000000f00 */
[----:B------:R-:W-:Y:S02]  /*19b0*/  FMUL.FTZ R94, R94, R151 ;  /* 0x000000975e5e7220 */ /* 0x000fe40000410000 */
[----:B------:R-:W-:Y:S01]  /*19c0*/  FMUL.FTZ R95, R95, R162 ;  /* 0x000000a25f5f7220 */ /* 0x000fe20000410000 */
[----:B------:R-:W-:Y:S01]  /*19d0*/  FSEL R149, R92, RZ, P1 ;  /* 0x000000ff5c957208 */ /* 0x000fe20000800000 */
[----:B------:R-:W-:Y:S01]  /*19e0*/  FMUL.FTZ R92, R158, c[0x0][0x1e8] ;  /* 0x00007a009e5c7a20 */ /* 0x000fe20000410000 */
[----:B------:R-:W-:Y:S01]  /*19f0*/  LOP3.LUT P1, RZ, R106, 0xff0000, RZ, 0xc0, !PT ;  /* 0x00ff00006aff7812 */ /* 0x000fe2000782c0ff */
[C---:B------:R-:W-:Y:S01]  /*1a00*/  IMAD.WIDE.U32 R158, R116.reuse, R159, c[0x0][0x248] ;  /* 0x00009200749e7625 */ /* 0x040fe200078e009f */
[----:B------:R-:W-:-:S03]  /*1a10*/  IADD3 R116, R116, 0x20, RZ ;  /* 0x0000002074747810 */ /* 0x000fc60007ffe0ff */
[-C--:B------:R-:W-:Y:S02]  /*1a20*/  @P0 FMUL.FTZ R97, R15, R92.reuse ;  /* 0x0000005c0f610220 */ /* 0x080fe40000410000 */
[----:B------:R-:W-:Y:S02]  /*1a30*/  FMUL.FTZ R93, R93, R92 ;  /* 0x0000005c5d5d7220 */ /* 0x000fe40000410000 */
[----:B------:R-:W-:-:S03]  /*1a40*/  FADD.FTZ R56, R56, R149 ;  /* 0x0000009538387221 */ /* 0x000fc60000010000 */
[----:B------:R-:W-:Y:S01]  /*1a50*/  FSEL R92, R93, RZ, P0 ;  /* 0x000000ff5d5c7208 */ /* 0x000fe20000000000 */
[----:B------:R-:W-:Y:S01]  /*1a60*/  @P1 FMUL.FTZ R98, R16, R151 ;  /* 0x0000009710621220 */ /* 0x000fe20000410000 */
[----:B------:R-:W-:Y:S02]  /*1a70*/  FSEL R93, R94, RZ, P1 ;  /* 0x000000ff5e5d7208 */ /* 0x000fe40000800000 */
[----:B------:R-:W-:Y:S01]  /*1a80*/  FSEL R94, R95, RZ, P6 ;  /* 0x000000ff5f5e7208 */ /* 0x000fe20003000000 */
[----:B------:R-:W-:Y:S01]  /*1a90*/  FADD.FTZ R57, R57, R92 ;  /* 0x0000005c39397221 */ /* 0x000fe20000010000 */
[----:B------:R1:W-:Y:S01]  /*1aa0*/  STG.E.128 [R158.64], R96 ;  /* 0x000000609e007986 */ /* 0x0003e2000c101d04 */
[----:B------:R-:W-:Y:S02]  /*1ab0*/  FADD.FTZ R58, R58, R93 ;  /* 0x0000005d3a3a7221 */ /* 0x000fe40000010000 */
[----:B------:R-:W-:Y:S02]  /*1ac0*/  FADD.FTZ R59, R59, R94 ;  /* 0x0000005e3b3b7221 */ /* 0x000fe40000010000 */
.L_x_6251:
[----:B------:R-:W-:Y:S05]  /*1ad0*/  BSYNC B1 ;  /* 0x0000000000017941 */ /* 0x000fea0003800000 */
.L_x_6250:
[----:B------:R-:W-:Y:S01]  /*1ae0*/  BSSY B1, `(.L_x_6252) ;  /* 0x0000045000017945 */ /* 0x000fe20003800000 */
[----:B------:R-:W-:Y:S05]  /*1af0*/  @!P3 BRA `(.L_x_6253) ;  /* 0x000004300000b947 */ /* 0x000fea0003800000 */
[----:B------:R-:W-:-:S10]  /*1b00*/  HFMA2.MMA R93, -RZ, RZ, 0, 9.5367431640625e-07 ;  /* 0x00000010ff5d7435 */ /* 0x000fd400000001ff */
        /* <DEDUP_REMOVED lines=10> */
[----:B------:R-:W-:Y:S01]  /*1bb0*/  ISETP.NE.U32.AND P6, PT, RZ, c[0x0][0x258], PT ;  /* 0x00009600ff007a0c */ /* 0x000fe20003fc5070 */
[----:B------:R-:W-:-:S02]  /*1bc0*/  FFMA.FTZ R160, R148, R156, R147 ;  /* 0x0000009c94a07223 */ /* 0x000fc40000010093 */
[----:B------:R-:W-:Y:S01]  /*1bd0*/  FADD.FTZ R98, R137, -R98 ;  /* 0x8000006289627221 */ /* 0x000fe20000010000 */
[----:B------:R-:W-:Y:S01]  /*1be0*/  ISETP.NE.AND.EX P6, PT, RZ, c[0x0][0x25c], PT, P6 ;  /* 0x00009700ff007a0c */ /* 0x000fe20003fc5360 */
[----:B------:R-:W-:Y:S02]  /*1bf0*/  FADD.FTZ R158, R150, -R97 ;  /* 0x80000061969e7221 */ /* 0x000fe40000010000 */
[----:B------:R-:W-:Y:S02]  /*1c00*/  FADD.FTZ R162, R143, -R160 ;  /* 0x800000a08fa27221 */ /* 0x000fe40000010000 */
[C---:B-----5:R-:W-:Y:S01]  /*1c10*/  FMUL.FTZ R97, R125.reuse, R96 ;  /* 0x000000607d617220 */ /* 0x060fe20000410000 */
[----:B------:R-:W-:Y:S01]  /*1c20*/  MOV R96, RZ ;  /* 0x000000ff00607202 */ /* 0x000fe20000000f00 */
        /* <DEDUP_REMOVED lines=12> */
[----:B------:R-:W-:Y:S01]  /*1cf0*/  SEL R34, R151, R34, P6 ;  /* 0x0000002297227207 */ /* 0x000fe20003000000 */
[----:B------:R-:W-:Y:S01]  /*1d00*/  FMUL.FTZ R97, R97, c[0x0][0x1e8] ;  /* 0x00007a0061617a20 */ /* 0x000fe20000410000 */
[----:B------:R-:W-:Y:S01]  /*1d10*/  SEL R35, R162, R35, P6 ;  /* 0x00000023a2237207 */ /* 0x000fe20003000000 */
[-C--:B------:R-:W-:Y:S01]  /*1d20*/  FMUL.FTZ R151, R151, R118.reuse ;  /* 0x0000007697977220 */ /* 0x080fe20000410000 */
[----:B------:R-:W-:Y:S01]  /*1d30*/  @P0 LEA.HI.X R99, R116, c[0x0][0x25c], RZ, 0x4, P1 ;  /* 0x0000970074630a11 */ /* 0x000fe200008f24ff */
[----:B------:R-:W-:Y:S01]  /*1d40*/  FMUL.FTZ R162, R162, R118 ;  /* 0x00000076a2a27220 */ /* 0x000fe20000410000 */
[----:B------:R-:W-:Y:S01]  /*1d50*/  LEA R158, P6, R116, c[0x0][0x248], 0x4 ;  /* 0x00009200749e7a11 */ /* 0x000fe200078c20ff */
[----:B------:R-:W-:Y:S01]  /*1d60*/  FMUL.FTZ R160, R160, c[0x0][0x1e8] ;  /* 0x00007a00a0a07a20 */ /* 0x000fe20000410000 */
[C---:B------:R-:W-:Y:S01]  /*1d70*/  LOP3.LUT P1, RZ, R107.reuse, 0xff0000, RZ, 0xc0, !PT ;  /* 0x00ff00006bff7812 */ /* 0x040fe2000782c0ff */
[----:B------:R1:W-:Y:S01]  /*1d80*/  @P0 STG.E.128 [R98.64], R32 ;  /* 0x0000002062000986 */ /* 0x0003e2000c101d04 */
[----:B------:R-:W-:Y:S01]  /*1d90*/  LOP3.LUT P0, RZ, R107, 0xff, RZ, 0xc0, !PT ;  /* 0x000000ff6bff7812 */ /* 0x000fe2000780c0ff */
[----:B------:R-:W-:Y:S01]  /*1da0*/  FMUL.FTZ R151, R151, c[0x0][0x1e8] ;  /* 0x00007a0097977a20 */ /* 0x000fe20000410000 */
[----:B------:R-:W-:Y:S01]  /*1db0*/  LEA.HI.X R159, R116, c[0x0][0x24c], RZ, 0x4, P6 ;  /* 0x00009300749f7a11 */ /* 0x000fe200030f24ff */
[----:B------:R-:W-:Y:S01]  /*1dc0*/  FMUL.FTZ R162, R162, c[0x0][0x1e8] ;  /* 0x00007a00a2a27a20 */ /* 0x000fe20000410000 */
[----:B------:R-:W-:-:S02]  /*1dd0*/  LOP3.LUT P6, RZ, R107, 0xff000000, RZ, 0xc0, !PT ;  /* 0xff0000006bff7812 */ /* 0x000fc400078cc0ff */
[----:B------:R-:W-:-:S07]  /*1de0*/  IADD3 R116, R116, 0x20, RZ ;  /* 0x0000002074747810 */ /* 0x000fce0007ffe0ff */
[----:B------:R-:W-:Y:S01]  /*1df0*/  @P0 FMUL.FTZ R96, R18, R97 ;  /* 0x0000006112600220 */ /* 0x000fe20000410000 */
[----:B-1----:R-:W-:Y:S02]  /*1e00*/  CS2R R98, SRZ ;  /* 0x0000000000627805 */ /* 0x002fe4000001ff00 */
[-C--:B------:R-:W-:Y:S02]  /*1e10*/  @P1 FMUL.FTZ R98, R20, R151.reuse ;  /* 0x0000009714621220 */ /* 0x080fe40000410000 */
[----:B------:R-:W-:Y:S02]  /*1e20*/  @P6 FMUL.FTZ R99, R21, R162 ;  /* 0x000000a215636220 */ /* 0x000fe40000410000 */
[----:B--2---:R-:W-:Y:S01]  /*1e30*/  FMUL.FTZ R92, R97, R92 ;  /* 0x0000005c615c7220 */ /* 0x004fe20000410000 */
[----:B------:R-:W-:Y:S01]  /*1e40*/  HFMA2.MMA R97, -RZ, RZ, 0, 0 ;  /* 0x00000000ff617435 */ /* 0x000fe200000001ff */
[----:B------:R-:W-:Y:S02]  /*1e50*/  FMUL.FTZ R93, R93, R160 ;  /* 0x000000a05d5d7220 */ /* 0x000fe40000410000 */
[----:B------:R-:W-:Y:S01]  /*1e60*/  FMUL.FTZ R94, R94, R151 ;  /* 0x000000975e5e7220 */ /* 0x000fe20000410000 */
[----:B------:R-:W-:Y:S01]  /*1e70*/  FSEL R149, R92, RZ, P0 ;  /* 0x000000ff5c957208 */ /* 0x000fe20000000000 */
[----:B------:R-:W-:Y:S01]  /*1e80*/  FMUL.FTZ R95, R95, R162 ;  /* 0x000000a25f5f7220 */ /* 0x000fe20000410000 */
[----:B------:R-:W-:-:S03]  /*1e90*/  LOP3.LUT P0, RZ, R107, 0xff00, RZ, 0xc0, !PT ;  /* 0x0000ff006bff7812 */ /* 0x000fc6000780c0ff */
[----:B------:R-:W-:Y:S01]  /*1ea0*/  FADD.FTZ R60, R60, R149 ;  /* 0x000000953c3c7221 */ /* 0x000fe20000010000 */
[----:B------:R-:W-:Y:S02]  /*1eb0*/  FSEL R92, R93, RZ, P0 ;  /* 0x000000ff5d5c7208 */ /* 0x000fe40000000000 */
[----:B------:R-:W-:Y:S02]  /*1ec0*/  FSEL R93, R94, RZ, P1 ;  /* 0x000000ff5e5d7208 */ /* 0x000fe40000800000 */
[----:B------:R-:W-:Y:S01]  /*1ed0*/  FSEL R94, R95, RZ, P6 ;  /* 0x000000ff5f5e7208 */ /* 0x000fe20003000000 */
[----:B------:R-:W-:Y:S02]  /*1ee0*/  FADD.FTZ R61, R61, R92 ;  /* 0x0000005c3d3d7221 */ /* 0x000fe40000010000 */
[----:B------:R-:W-:Y:S02]  /*1ef0*/  FADD.FTZ R62, R62, R93 ;  /* 0x0000005d3e3e7221 */ /* 0x000fe40000010000 */
[----:B------:R-:W-:-:S02]  /*1f00*/  @P0 FMUL.FTZ R97, R19, R160 ;  /* 0x000000a013610220 */ /* 0x000fc40000410000 */
[----:B------:R-:W-:-:S03]  /*1f10*/  FADD.FTZ R63, R63, R94 ;  /* 0x0000005e3f3f7221 */ /* 0x000fc60000010000 */
[----:B------:R1:W-:Y:S04]  /*1f20*/  STG.E.128 [R158.64], R96 ;  /* 0x000000609e007986 */ /* 0x0003e8000c101d04 */
.L_x_6253:
[----:B------:R-:W-:Y:S05]  /*1f30*/  BSYNC B1 ;  /* 0x0000000000017941 */ /* 0x000fea0003800000 */
.L_x_6252:
[----:B------:R-:W-:Y:S01]  /*1f40*/  BSSY B1, `(.L_x_6254) ;  /* 0x0000045000017945 */ /* 0x000fe20003800000 */
        /* <DEDUP_REMOVED lines=19> */
[----:B------:R-:W-:Y:S01]  /*2080*/  HFMA2.MMA R96, -RZ, RZ, 0, 0 ;  /* 0x00000000ff607435 */ /* 0x000fe200000001ff */
        /* <DEDUP_REMOVED lines=33> */
[----:B------:R-:W-:Y:S01]  /*22a0*/  MOV R97, RZ ;  /* 0x000000ff00617202 */ /* 0x000fe20000000f00 */
        /* <DEDUP_REMOVED lines=14> */
.L_x_6255:
[----:B------:R-:W-:Y:S05]  /*2390*/  BSYNC B1 ;  /* 0x0000000000017941 */ /* 0x000fea0003800000 */
.L_x_6254:
        /* <DEDUP_REMOVED lines=30> */
[----:B------:R-:W-:Y:S01]  /*2580*/  FMUL.FTZ R97, R97, R118 ;  /* 0x0000007661617220 */ /* 0x000fe20000410000 */
[----:B------:R-:W-:-:S02]  /*2590*/  SEL R33, R156, R33, P6 ;  /* 0x000000219c217207 */ /* 0x000fc40003000000 */
[----:B------:R-:W-:Y:S01]  /*25a0*/  @P0 LEA.HI.X R99, R116, c[0x0][0x25c], RZ, 0x4, P1 ;  /* 0x0000970074630a11 */ /* 0x000fe200008f24ff */
[----:B------:R-:W-:Y:S01]  /*25b0*/  FMUL.FTZ R125, R97, c[0x0][0x1e8] ;  /* 0x00007a00617d7a20 */ /* 0x000fe20000410000 */
[----:B------:R-:W-:Y:S01]  /*25c0*/  LOP3.LUT P1, RZ, R109, 0xff, RZ, 0xc0, !PT ;  /* 0x000000ff6dff7812 */ /* 0x000fe2000782c0ff */
[----:B------:R-:W-:Y:S01]  /*25d0*/  FMUL.FTZ R97, R156, R118 ;  /* 0x000000769c617220 */ /* 0x000fe20000410000 */
[C---:B------:R-:W-:Y:S01]  /*25e0*/  SEL R34, R147.reuse, R34, P6 ;  /* 0x0000002293227207 */ /* 0x040fe20003000000 */
[-C--:B------:R-:W-:Y:S01]  /*25f0*/  FMUL.FTZ R147, R147, R118.reuse ;  /* 0x0000007693937220 */ /* 0x080fe20000410000 */
[C---:B------:R-:W-:Y:S01]  /*2600*/  SEL R35, R160.reuse, R35, P6 ;  /* 0x00000023a0237207 */ /* 0x040fe20003000000 */
[----:B------:R-:W-:Y:S01]  /*2610*/  FMUL.FTZ R118, R160, R118 ;  /* 0x00000076a0767220 */ /* 0x000fe20000410000 */
[----:B------:R-:W-:Y:S01]  /*2620*/  LOP3.LUT P6, RZ, R109, 0xff00, RZ, 0xc0, !PT ;  /* 0x0000ff006dff7812 */ /* 0x000fe200078cc0ff */
[----:B------:R-:W-:Y:S02]  /*2630*/  FMUL.FTZ R147, R147, c[0x0][0x1e8] ;  /* 0x00007a0093937a20 */ /* 0x000fe40000410000 */
[----:B------:R1:W-:Y:S01]  /*2640*/  @P0 STG.E.128 [R98.64], R32 ;  /* 0x0000002062000986 */ /* 0x0003e2000c101d04 */
[----:B------:R-:W-:Y:S01]  /*2650*/  LEA R156, P0, R116, c[0x0][0x248], 0x4 ;  /* 0x00009200749c7a11 */ /* 0x000fe200078020ff */
[----:B------:R-:W-:-:S02]  /*2660*/  FMUL.FTZ R118, R118, c[0x0][0x1e8] ;  /* 0x00007a0076767a20 */ /* 0x000fc40000410000 */
[----:B------:R-:W-:Y:S01]  /*2670*/  @P1 FMUL.FTZ R96, R102, R125 ;  /* 0x0000007d66601220 */ /* 0x000fe20000410000 */
[----:B------:R-:W-:Y:S02]  /*2680*/  LEA.HI.X R157, R116, c[0x0][0x24c], RZ, 0x4, P0 ;  /* 0x00009300749d7a11 */ /* 0x000fe400000f24ff */
[----:B------:R-:W-:Y:S01]  /*2690*/  LOP3.LUT P0, RZ, R109, 0xff000000, RZ, 0xc0, !PT ;  /* 0xff0000006dff7812 */ /* 0x000fe2000780c0ff */
[----:B-1----:R-:W-:-:S12]  /*26a0*/  CS2R R98, SRZ ;  /* 0x0000000000627805 */ /* 0x002fd8000001ff00 */
[----:B------:R-:W-:Y:S02]  /*26b0*/  @P0 FMUL.FTZ R99, R105, R118 ;  /* 0x0000007669630220 */ /* 0x000fe40000410000 */
[----:B--2---:R-:W-:Y:S02]  /*26c0*/  FMUL.FTZ R92, R125, R92 ;  /* 0x0000005c7d5c7220 */ /* 0x004fe40000410000 */
[----:B------:R-:W-:Y:S02]  /*26d0*/  FMUL.FTZ R94, R94, R147 ;  /* 0x000000935e5e7220 */ /* 0x000fe40000410000 */
[----:B------:R-:W-:Y:S01]  /*26e0*/  FMUL.FTZ R95, R95, R118 ;  /* 0x000000765f5f7220 */ /* 0x000fe20000410000 */
[----:B------:R-:W-:Y:S01]  /*26f0*/  FSEL R125, R92, RZ, P1 ;  /* 0x000000ff5c7d7208 */ /* 0x000fe20000800000 */
[----:B------:R-:W-:Y:S01]  /*2700*/  FMUL.FTZ R92, R97, c[0x0][0x1e8] ;  /* 0x00007a00615c7a20 */ /* 0x000fe20000410000 */
[----:B------:R-:W-:Y:S01]  /*2710*/  LOP3.LUT P1, RZ, R109, 0xff0000, RZ, 0xc0, !PT ;  /* 0x00ff00006dff7812 */ /* 0x000fe2000782c0ff */
[----:B------:R-:W-:-:S02]  /*2720*/  HFMA2.MMA R97, -RZ, RZ, 0, 0 ;  /* 0x00000000ff617435 */ /* 0x000fc400000001ff */
[-C--:B------:R-:W-:Y:S02]  /*2730*/  FMUL.FTZ R93, R93, R92.reuse ;  /* 0x0000005c5d5d7220 */ /* 0x080fe40000410000 */
[----:B------:R-:W-:Y:S02]  /*2740*/  FADD.FTZ R68, R68, R125 ;  /* 0x0000007d44447221 */ /* 0x000fe40000010000 */
[----:B------:R-:W-:Y:S01]  /*2750*/  @P6 FMUL.FTZ R97, R103, R92 ;  /* 0x0000005c67616220 */ /* 0x000fe20000410000 */
[----:B------:R-:W-:Y:S02]  /*2760*/  FSEL R92, R93, RZ, P6 ;  /* 0x000000ff5d5c7208 */ /* 0x000fe40003000000 */
[----:B------:R-:W-:Y:S02]  /*2770*/  FSEL R93, R94, RZ, P1 ;  /* 0x000000ff5e5d7208 */ /* 0x000fe40000800000 */
[----:B------:R-:W-:Y:S01]  /*2780*/  FSEL R94, R95, RZ, P0 ;  /* 0x000000ff5f5e7208 */ /* 0x000fe20000000000 */
[----:B------:R-:W-:-:S02]  /*2790*/  @P1 FMUL.FTZ R98, R104, R147 ;  /* 0x0000009368621220 */ /* 0x000fc40000410000 */
[----:B------:R-:W-:Y:S02]  /*27a0*/  FADD.FTZ R69, R69, R92 ;  /* 0x0000005c45457221 */ /* 0x000fe40000010000 */
[----:B------:R-:W-:Y:S01]  /*27b0*/  FADD.FTZ R70, R70, R93 ;  /* 0x0000005d46467221 */ /* 0x000fe20000010000 */
[----:B------:R1:W-:Y:S01]  /*27c0*/  STG.E.128 [R156.64], R96 ;  /* 0x000000609c007986 */ /* 0x0003e2000c101d04 */
[----:B------:R-:W-:-:S03]  /*27d0*/  FADD.FTZ R71, R71, R94 ;  /* 0x0000005e47477221 */ /* 0x000fc60000010000 */
.L_x_6257:
[----:B------:R-:W-:Y:S05]  /*27e0*/  BSYNC B1 ;  /* 0x0000000000017941 */ /* 0x000fea0003800000 */
.L_x_6256:
[----:B------:R-:W-:-:S04]  /*27f0*/  MOV R92, c[0x0][0x160] ;  /* 0x00005800005c7a02 */ /* 0x000fc80000000f00 */
[----:B------:R-:W-:-:S04]  /*2800*/  LEA R115, R92, R115, 0x2 ;  /* 0x000000735c737211 */ /* 0x000fc800078e10ff */
[----:B------:R-:W-:-:S13]  /*2810*/  ISETP.GE.AND P0, PT, R115, c[0x0][0x164], PT ;  /* 0x0000590073007a0c */ /* 0x000fda0003f06270 */
[----:B01---5:R-:W-:Y:S01]  /*2820*/  @P0 CALL.REL.NOINC `(.L_x_6239) ;  /* 0x0000001000000944 */ /* 0x023fe20003c00000 */
[----:B------:R-:W-:Y:S05]  /*2830*/  BRA `(.L_x_6258) ;  /* 0xffffe00000007947 */ /* 0x000fea000383ffff */
.L_x_6239:
[----:B0-----:R-:W-:Y:S05]  /*2840*/  BSYNC B0 ;  /* 0x0000000000007941 */ /* 0x001fea0003800000 */
.L_x_6238:
        /* <DEDUP_REMOVED lines=15> */
[----:B------:R0:W-:Y:S04]  /*2940*/  STS.128 [R0.X16+0x400], R48 ;  /* 0x0004003000007388 */ /* 0x0001e8000000cc00 */
[----:B------:R-:W-:Y:S04]  /*2950*/  STS.128 [R0.X16+0x600], R52 ;  /* 0x0006003400007388 */ /* 0x000fe8000000cc00 */
        /* <DEDUP_REMOVED lines=131> */
.L_x_6260:
[----:B---3--:R-:W-:Y:S05]  /*3190*/  BSYNC B0 ;  /* 0x0000000000007941 */ /* 0x008fea0003800000 */
.L_x_6259:
        /* <DEDUP_REMOVED lines=16> */
.L_x_6262:
[----:B------:R-:W-:Y:S05]  /*32a0*/  BSYNC B0 ;  /* 0x0000000000007941 */ /* 0x000fea0003800000 */
.L_x_6261:
        /* <DEDUP_REMOVED lines=16> */
.L_x_6264:
[----:B------:R-:W-:Y:S05]  /*33b0*/  BSYNC B0 ;  /* 0x0000000000007941 */ /* 0x000fea0003800000 */
.L_x_6263:
        /* <DEDUP_REMOVED lines=10> */
.L_x_6248:
[----:B------:R-:W-:Y:S01]  /*3460*/  HFMA2.MMA R96, -RZ, RZ, 0, 5.9604644775390625e-08 ;  /* 0x00000001ff607435 */ /* 0x000fe200000001ff */
[----:B------:R-:W-:Y:S02]  /*3470*/  MOV R95, R153 ;  /* 0x00000099005f7202 */ /* 0x000fe40000000f00 */
[----:B------:R-:W-:Y:S02]  /*3480*/  MOV R147, 0x1f ;  /* 0x0000001f00937802 */ /* 0x000fe40000000f00 */
[----:B------:R-:W-:-:S02]  /*3490*/  MOV R156, 0xffffffff ;  /* 0xffffffff009c7802 */ /* 0x000fc40000000f00 */
[----:B------:R-:W-:Y:S02]  /*34a0*/  MOV R92, 0x34c0 ;  /* 0x000034c0005c7802 */ /* 0x000fe40000000f00 */
[----:B-----5:R-:W-:Y:S05]  /*34b0*/  CALL.REL.NOINC `($__internal_174_$__cuda_sm70_shflsync_bfly_p) ;  /* 0x0000046000007944 */ /* 0x020fea0003c00000 */
[----:B-1----:R-:W-:Y:S01]  /*34c0*/  MOV R94, R96 ;  /* 0x00000060005e7202 */ /* 0x002fe20000000f00 */
[----:B0-----:R-:W-:Y:S05]  /*34d0*/  BRA `(.L_x_6265) ;  /* 0xffffe05000007947 */ /* 0x001fea000383ffff */
.L_x_6249:
[----:B------:R-:W-:Y:S01]  /*34e0*/  HFMA2.MMA R96, -RZ, RZ, 0, 5.9604644775390625e-08 ;  /* 0x00000001ff607435 */ /* 0x000fe200000001ff */
[----:B------:R-:W-:Y:S02]  /*34f0*/  MOV R95, R151 ;  /* 0x00000097005f7202 */ /* 0x000fe40000000f00 */
[----:B------:R-:W-:Y:S02]  /*3500*/  MOV R147, 0x1f ;  /* 0x0000001f00937802 */ /* 0x000fe40000000f00 */
[----:B------:R-:W-:Y:S02]  /*3510*/  MOV R156, 0xffffffff ;  /* 0xffffffff009c7802 */ /* 0x000fe40000000f00 */
[----:B------:R-:W-:Y:S02]  /*3520*/  MOV R92, 0x3540 ;  /* 0x00003540005c7802 */ /* 0x000fe40000000f00 */
[----:B01---5:R-:W-:Y:S05]  /*3530*/  CALL.REL.NOINC `($__internal_174_$__cuda_sm70_shflsync_bfly_p) ;  /* 0x000003e000007944 */ /* 0x023fea0003c00000 */
[----:B------:R-:W-:Y:S01]  /*3540*/  FADD.FTZ R153, R94, R153 ;  /* 0x000000995e997221 */ /* 0x000fe20000010000 */
[----:B0-----:R-:W-:Y:S01]  /*3550*/  MOV R147, 0x1f ;  /* 0x0000001f00937802 */ /* 0x001fe20000000f00 */
[----:B-1----:R-:W-:Y:S01]  /*3560*/  FADD.FTZ R151, R151, R96 ;  /* 0x0000006097977221 */ /* 0x002fe20000010000 */
[----:B------:R-:W-:Y:S01]  /*3570*/  HFMA2.MMA R96, -RZ, RZ, 0, 1.1920928955078125e-07 ;  /* 0x00000002ff607435 */ /* 0x000fe200000001ff */
[----:B------:R-:W-:-:S02]  /*3580*/  MOV R156, 0xffffffff ;  /* 0xffffffff009c7802 */ /* 0x000fc40000000f00 */
[----:B------:R-:W-:Y:S02]  /*3590*/  MOV R95, R153 ;  /* 0x00000099005f7202 */ /* 0x000fe40000000f00 */
[----:B------:R-:W-:Y:S02]  /*35a0*/  MOV R92, 0x35c0 ;  /* 0x000035c0005c7802 */ /* 0x000fe40000000f00 */
[----:B------:R-:W-:Y:S05]  /*35b0*/  CALL.REL.NOINC `($__internal_174_$__cuda_sm70_shflsync_bfly_p) ;  /* 0x0000036000007944 */ /* 0x000fea0003c00000 */
[----:B-1----:R-:W-:Y:S01]  /*35c0*/  MOV R94, R96 ;  /* 0x00000060005e7202 */ /* 0x002fe20000000f00 */
[----:B------:R-:W-:Y:S01]  /*35d0*/  HFMA2.MMA R96, -RZ, RZ, 0, 1.1920928955078125e-07 ;  /* 0x00000002ff607435 */ /* 0x000fe200000001ff */
[----:B0-----:R-:W-:Y:S02]  /*35e0*/  MOV R95, R151 ;  /* 0x00000097005f7202 */ /* 0x001fe40000000f00 */
[----:B------:R-:W-:Y:S02]  /*35f0*/  MOV R147, 0x1f ;  /* 0x0000001f00937802 */ /* 0x000fe40000000f00 */
[----:B------:R-:W-:Y:S02]  /*3600*/  MOV R156, 0xffffffff ;  /* 0xffffffff009c7802 */ /* 0x000fe40000000f00 */
[----:B------:R-:W-:-:S02]  /*3610*/  MOV R92, 0x3630 ;  /* 0x00003630005c7802 */ /* 0x000fc40000000f00 */
[----:B------:R-:W-:Y:S05]  /*3620*/  CALL.REL.NOINC `($__internal_174_$__cuda_sm70_shflsync_bfly_p) ;  /* 0x000002f000007944 */ /* 0x000fea0003c00000 */
[----:B------:R-:W-:Y:S01]  /*3630*/  FADD.FTZ R153, R94, R153 ;  /* 0x000000995e997221 */ /* 0x000fe20000010000 */
[----:B0-----:R-:W-:Y:S01]  /*3640*/  MOV R147, 0x1f ;  /* 0x0000001f00937802 */ /* 0x001fe20000000f00 */
[----:B-1----:R-:W-:Y:S01]  /*3650*/  FADD.FTZ R151, R151, R96 ;  /* 0x0000006097977221 */ /* 0x002fe20000010000 */
[----:B------:R-:W-:Y:S01]  /*3660*/  HFMA2.MMA R96, -RZ, RZ, 0, 2.384185791015625e-07 ;  /* 0x00000004ff607435 */ /* 0x000fe200000001ff */
[----:B------:R-:W-:-:S02]  /*3670*/  MOV R156, 0xffffffff ;  /* 0xffffffff009c7802 */ /* 0x000fc40000000f00 */
[----:B------:R-:W-:Y:S02]  /*3680*/  MOV R95, R153 ;  /* 0x00000099005f7202 */ /* 0x000fe40000000f00 */
[----:B------:R-:W-:Y:S02]  /*3690*/  MOV R92, 0x36b0 ;  /* 0x000036b0005c7802 */ /* 0x000fe40000000f00 */
[----:B------:R-:W-:Y:S05]  /*36a0*/  CALL.REL.NOINC `($__internal_174_$__cuda_sm70_shflsync_bfly_p) ;  /* 0x0000027000007944 */ /* 0x000fea0003c00000 */
[----:B-1----:R-:W-:Y:S01]  /*36b0*/  MOV R94, R96 ;  /* 0x00000060005e7202 */ /* 0x002fe20000000f00 */
[----:B------:R-:W-:Y:S01]  /*36c0*/  HFMA2.MMA R96, -RZ, RZ, 0, 2.384185791015625e-07 ;  /* 0x00000004ff607435 */ /* 0x000fe200000001ff */
        /* <DEDUP_REMOVED lines=8> */
[----:B------:R-:W-:Y:S01]  /*3750*/  HFMA2.MMA R96, -RZ, RZ, 0, 4.76837158203125e-07 ;  /* 0x00000008ff607435 */ /* 0x000fe200000001ff */
[----:B------:R-:W-:-:S02]  /*3760*/  MOV R156, 0xffffffff ;  /* 0xffffffff009c7802 */ /* 0x000fc40000000f00 */
[----:B------:R-:W-:Y:S02]  /*3770*/  MOV R95, R97 ;  /* 0x00000061005f7202 */ /* 0x000fe40000000f00 */
[----:B------:R-:W-:Y:S02]  /*3780*/  MOV R92, 0x37a0 ;  /* 0x000037a0005c7802 */ /* 0x000fe40000000f00 */
[----:B------:R-:W-:Y:S05]  /*3790*/  CALL.REL.NOINC `($__internal_174_$__cuda_sm70_shflsync_bfly_p) ;  /* 0x0000018000007944 */ /* 0x000fea0003c00000 */
[----:B-1----:R-:W-:Y:S01]  /*37a0*/  MOV R94, R96 ;  /* 0x00000060005e7202 */ /* 0x002fe20000000f00 */
[----:B------:R-:W-:Y:S01]  /*37b0*/  HFMA2.MMA R96, -RZ, RZ, 0, 4.76837158203125e-07 ;  /* 0x00000008ff607435 */ /* 0x000fe200000001ff */
        /* <DEDUP_REMOVED lines=8> */
[----:B------:R-:W-:Y:S01]  /*3840*/  HFMA2.MMA R96, -RZ, RZ, 0, 9.5367431640625e-07 ;  /* 0x00000010ff607435 */ /* 0x000fe200000001ff */
[----:B------:R-:W-:-:S02]  /*3850*/  MOV R156, 0xffffffff ;  /* 0xffffffff009c7802 */ /* 0x000fc40000000f00 */
[----:B------:R-:W-:Y:S02]  /*3860*/  MOV R95, R97 ;  /* 0x00000061005f7202 */ /* 0x000fe40000000f00 */
[----:B------:R-:W-:Y:S02]  /*3870*/  MOV R92, 0x3890 ;  /* 0x00003890005c7802 */ /* 0x000fe40000000f00 */
[----:B------:R-:W-:Y:S05]  /*3880*/  CALL.REL.NOINC `($__internal_174_$__cuda_sm70_shflsync_bfly_p) ;  /* 0x0000009000007944 */ /* 0x000fea0003c00000 */
[----:B-1----:R-:W-:Y:S01]  /*3890*/  MOV R98, R96 ;  /* 0x0000006000627202 */ /* 0x002fe20000000f00 */
[----:B------:R-:W-:Y:S01]  /*38a0*/  HFMA2.MMA R96, -RZ, RZ, 0, 9.5367431640625e-07 ;  /* 0x00000010ff607435 */ /* 0x000fe200000001ff */
[----:B0-----:R-:W-:Y:S02]  /*38b0*/  MOV R95, R99 ;  /* 0x00000063005f7202 */ /* 0x001fe40000000f00 */
[----:B------:R-:W-:Y:S02]  /*38c0*/  MOV R147, 0x1f ;  /* 0x0000001f00937802 */ /* 0x000fe40000000f00 */
[----:B------:R-:W-:Y:S02]  /*38d0*/  MOV R156, 0xffffffff ;  /* 0xffffffff009c7802 */ /* 0x000fe40000000f00 */
[----:B------:R-:W-:-:S02]  /*38e0*/  MOV R92, 0x3900 ;  /* 0x00003900005c7802 */ /* 0x000fc40000000f00 */
[----:B------:R-:W-:Y:S05]  /*38f0*/  CALL.REL.NOINC `($__internal_174_$__cuda_sm70_shflsync_bfly_p) ;  /* 0x0000002000007944 */ /* 0x000fea0003c00000 */
[----:B-1----:R-:W-:Y:S01]  /*3900*/  MOV R92, R96 ;  /* 0x00000060005c7202 */ /* 0x002fe20000000f00 */
[----:B0-----:R-:W-:Y:S05]  /*3910*/  BRA `(.L_x_6266) ;  /* 0xffffdd3000007947 */ /* 0x001fea000383ffff */
        .weak           $__internal_174_$__cuda_sm70_shflsync_bfly_p
        .type           $__internal_174_$__cuda_sm70_shflsync_bfly_p,@function
        .size           $__internal_174_$__cuda_sm70_shflsync_bfly_p,(.L_x_7352 - $__internal_174_$__cuda_sm70_shflsync_bfly_p)
$__internal_174_$__cuda_sm70_shflsync_bfly_p:
[----:B------:R-:W-:Y:S01]  /*3920*/  HFMA2.MMA R93, -RZ, RZ, 0, 0 ;  /* 0x00000000ff5d7435 */ /* 0x000fe200000001ff */
[----:B------:R-:W-:Y:S04]  /*3930*/  WARPSYNC R156 ;  /* 0x0000009c00007348 */ /* 0x000fe80003800000 */
[----:B------:R0:W1:Y:S01]  /*3940*/  SHFL.BFLY PT, R96, R95, R96, R147 ;  /* 0x0c0000605f607389 */ /* 0x00006200000e0093 */
[----:B------:R-:W-:Y:S05]  /*3950*/  RET.REL.NODEC R92 `(_ZN10layer_norm13ln_bwd_kernelINS_13Kernel_traitsI6__halfffffjLj512ELj1ELj4ELj1ELj16ENS_18Kernel_traits_baseILj512ES2_ffffjLj128EEEEELb1ELb1ELb0ELb0EEEvNS_9BwdParamsE) ;  /* 0xffffc6a05c007950 */ /* 0x000fea0003c3ffff */
.L_x_6267:
        /* <DEDUP_REMOVED lines=10> */
.L_x_7352:


//--------------------- .text._ZN10layer_norm13ln_bwd_kernelINS_13Kernel_traitsI6__halfffffjLj512ELj1ELj4ELj1ELj16ENS_18Kernel_traits_baseILj512ES2_ffffjLj128EEEEELb1ELb1ELb0ELb1EEEvNS_9BwdParamsE --------------------------
	.section	.text._ZN10layer_norm13ln_bwd_kernelINS_13Kernel_traitsI6__halfffffjLj512ELj1ELj4ELj1ELj16ENS_18Kernel_traits_baseILj512ES2_ffffjLj128EEEEELb1ELb1ELb0ELb1EEEvNS_9BwdParamsE,"ax",@progbits
	.sectioninfo	@"SHI_REGISTERS=166"
	.align	128
        .global         _ZN10layer_norm13ln_bwd_kernelINS_13Kernel_traitsI6__halfffffjLj512ELj1ELj4ELj1ELj16ENS_18Kernel_traits_baseILj512ES2_ffffjLj128EEEEELb1ELb1ELb0ELb1EEEvNS_9BwdParamsE
        .type           _ZN10layer_norm13ln_bwd_kernelINS_13Kernel_traitsI6__halfffffjLj512ELj1ELj4ELj1ELj16ENS_18Kernel_traits_baseILj512ES2_ffffjLj128EEEEELb1ELb1ELb0ELb1EEEvNS_9BwdParamsE,@function
        .size           _ZN10layer_norm13ln_bwd_kernelINS_13Kernel_traitsI6__halfffffjLj512ELj1ELj4ELj1ELj16ENS_18Kernel_traits_baseILj512ES2_ffffjLj128EEEEELb1ELb1ELb0ELb1EEEvNS_9BwdParamsE,(.L_x_7353 - _ZN10layer_norm13ln_bwd_kernelINS_13Kernel_traitsI6__halfffffjLj512ELj1ELj4ELj1ELj16ENS_18Kernel_traits_baseILj512ES2_ffffjLj128EEEEELb1ELb1ELb0ELb1EEEvNS_9BwdParamsE)
        .other          _ZN10layer_norm13ln_bwd_kernelINS_13Kernel_traitsI6__halfffffjLj512ELj1ELj4ELj1ELj16ENS_18Kernel_traits_baseILj512ES2_ffffjLj128EEEEELb1ELb1ELb0ELb1EEEvNS_9BwdParamsE,@"STO_CUDA_ENTRY STV_DEFAULT"
_ZN10layer_norm13ln_bwd_kernelINS_13Kernel_traitsI6__halfffffjLj512ELj1ELj4ELj1ELj16ENS_18Kernel_traits_baseILj512ES2_ffffjLj128EEEEELb1ELb1ELb0ELb1EEEvNS_9BwdParamsE:
.text._ZN10layer_norm13ln_bwd_kernelINS_13Kernel_traitsI6__halfffffjLj512ELj1ELj4ELj1ELj16ENS_18Kernel_traits_baseILj512ES2_ffffjLj128EEEEELb1ELb1ELb0ELb1EEEvNS_9BwdParamsE:
        /* <DEDUP_REMOVED lines=34> */
.L_x_6269:
[----:B------:R-:W-:-:S04]  /*0220*/  SHF.L.U32 R2, R0, 0x3, RZ ;  /* 0x0000000300027819 */ /* 0x000fc800000006ff */
[----:B------:R-:W-:-:S04]  /*0230*/  LOP3.LUT R4, R2, 0xf8, RZ, 0xc0, !PT ;  /* 0x000000f802047812 */ /* 0x000fc800078ec0ff */
[----:B------:R-:W-:-:S04]  /*0240*/  IADD3 R2, P0, R4, c[0x0][0x1b0], RZ ;  /* 0x00006c0004027a10 */ /* 0x000fc80007f1e0ff */
[----:B------:R-:W-:Y:S02]  /*0250*/  IADD3.X R3, RZ, c[0x0][0x1b4], RZ, P0, !PT ;  /* 0x00006d00ff037a10 */ /* 0x000fe400007fe4ff */
[----:B------:R-:W-:-:S03]  /*0260*/  IADD3 R4, P0, R4, c[0x0][0x1c8], RZ ;  /* 0x0000720004047a10 */ /* 0x000fc60007f1e0ff */
[----:B------:R0:W2:Y:S01]  /*0270*/  LDG.E.64 R110, [R2.64+0x300] ;  /* 0x00030004026e7981 */ /* 0x0000a2000c1e1b00 */
[----:B------:R-:W-:-:S03]  /*0280*/  IADD3.X R5, RZ, c[0x0][0x1cc], RZ, P0, !PT ;  /* 0x00007300ff057a10 */ /* 0x000fc600007fe4ff */
[----:B------:R0:W3:Y:S04]  /*0290*/  LDG.E.64 R132, [R2.64] ;  /* 0x0000000402847981 */ /* 0x0000e8000c1e1b00 */
[----:B------:R1:W4:Y:S04]  /*02a0*/  LDG.E.64 R108, [R4.64] ;  /* 0x00000004046c7981 */ /* 0x000328000c1e1b00 */
[----:B------:R1:W5:Y:S04]  /*02b0*/  LDG.E.64 R106, [R4.64+0x100] ;  /* 0x00010004046a7981 */ /* 0x000368000c1e1b00 */
[----:B------:R1:W3:Y:S04]  /*02c0*/  LDG.E.64 R104, [R4.64+0x200] ;  /* 0x0002000404687981 */ /* 0x0002e8000c1e1b00 */
[----:B------:R1:W3:Y:S04]  /*02d0*/  LDG.E.64 R102, [R4.64+0x300] ;  /* 0x0003000404667981 */ /* 0x0002e8000c1e1b00 */
[----:B------:R0:W3:Y:S04]  /*02e0*/  LDG.E.64 R128, [R2.64+0x100] ;  /* 0x0001000402807981 */ /* 0x0000e8000c1e1b00 */
[----:B------:R0:W3:Y:S01]  /*02f0*/  LDG.E.64 R124, [R2.64+0x200] ;  /* 0x00020004027c7981 */ /* 0x0000e2000c1e1b00 */
[----:B------:R-:W-:Y:S01]  /*0300*/  BSSY B1, `(.L_x_6271) ;  /* 0x00001fd000017945 */ /* 0x000fe20003800000 */
        /* <DEDUP_REMOVED lines=25> */
[----:B------:R-:W-:Y:S01]  /*04a0*/  HADD2.F32 R123, -RZ, R110.H0_H0 ;  /* 0x2000006eff7b7230 */ /* 0x000fe20000004100 */
[----:B----4-:R-:W-:Y:S01]  /*04b0*/  SHF.R.U64 R113, R108, 0x10, R109 ;  /* 0x000000106c717819 */ /* 0x010fe2000000126d */
[----:B------:R-:W-:Y:S01]  /*04c0*/  HADD2.F32 R110, -RZ, R108.H0_H0 ;  /* 0x2000006cff6e7230 */ /* 0x000fe20000004100 */
[----:B-----5:R-:W-:Y:S01]  /*04d0*/  SHF.R.U64 R115, R106, 0x10, R107 ;  /* 0x000000106a737819 */ /* 0x020fe2000000126b */
[----:B------:R-:W-:Y:S01]  /*04e0*/  HADD2.F32 R108, -RZ, R106.H0_H0 ;  /* 0x2000006aff6c7230 */ /* 0x000fe20000004100 */
[----:B---3--:R-:W-:Y:S01]  /*04f0*/  SHF.R.U64 R117, R104, 0x10, R105 ;  /* 0x0000001068757819 */ /* 0x008fe20000001269 */
[----:B------:R-:W-:Y:S01]  /*0500*/  HADD2.F32 R106, -RZ, R104.H0_H0 ;  /* 0x20000068ff6a7230 */ /* 0x000fe20000004100 */
[----:B------:R-:W-:Y:S01]  /*0510*/  SHF.R.U64 R119, R102, 0x10, R103 ;  /* 0x0000001066777819 */ /* 0x000fe20000001267 */
[----:B------:R-:W-:-:S02]  /*0520*/  HADD2.F32 R104, -RZ, R102.H0_H0 ;  /* 0x20000066ff687230 */ /* 0x000fc40000004100 */
[----:B------:R-:W0:Y:S01]  /*0530*/  LDC.U8 R102, c[0x0][0x1f0] ;  /* 0x00007c00ff667b82 */ /* 0x000e220000000000 */
[----:B------:R-:W-:Y:S01]  /*0540*/  SHF.R.U64 R134, R132, 0x10, R133 ;  /* 0x0000001084867819 */ /* 0x000fe20000001285 */
[----:B------:R-:W-:Y:S01]  /*0550*/  HADD2.F32 R135, -RZ, R132.H0_H0 ;  /* 0x20000084ff877230 */ /* 0x000fe20000004100 */
[----:B------:R-:W-:Y:S01]  /*0560*/  SHF.R.U64 R130, R128, 0x10, R129 ;  /* 0x0000001080827819 */ /* 0x000fe20000001281 */
[----:B------:R-:W-:Y:S01]  /*0570*/  HADD2.F32 R131, -RZ, R128.H0_H0 ;  /* 0x20000080ff837230 */ /* 0x000fe20000004100 */
[----:B------:R-:W-:Y:S01]  /*0580*/  SHF.R.U64 R126, R124, 0x10, R125 ;  /* 0x000000107c7e7819 */ /* 0x000fe2000000127d */
[----:B------:R-:W-:Y:S01]  /*0590*/  HADD2.F32 R127, -RZ, R124.H0_H0 ;  /* 0x2000007cff7f7230 */ /* 0x000fe20000004100 */
[----:B------:R-:W-:Y:S02]  /*05a0*/  SHF.R.U32.HI R132, RZ, 0x10, R133 ;  /* 0x00000010ff847819 */ /* 0x000fe40000011685 */
[----:B------:R-:W-:Y:S02]  /*05b0*/  SHF.R.U32.HI R128, RZ, 0x10, R129 ;  /* 0x00000010ff807819 */ /* 0x000fe40000011681 */
[----:B------:R-:W-:-:S02]  /*05c0*/  SHF.R.U32.HI R124, RZ, 0x10, R125 ;  /* 0x00000010ff7c7819 */ /* 0x000fc4000001167d */
[----:B------:R-:W-:Y:S02]  /*05d0*/  SHF.R.U32.HI R112, RZ, 0x10, R111 ;  /* 0x00000010ff707819 */ /* 0x000fe4000001166f */
[----:B------:R-:W-:Y:S02]  /*05e0*/  SHF.R.U32.HI R114, RZ, 0x10, R109 ;  /* 0x00000010ff727819 */ /* 0x000fe4000001166d */
[----:B------:R-:W-:Y:S02]  /*05f0*/  SHF.R.U32.HI R116, RZ, 0x10, R107 ;  /* 0x00000010ff747819 */ /* 0x000fe4000001166b */
[----:B------:R-:W-:Y:S02]  /*0600*/  SHF.R.U32.HI R118, RZ, 0x10, R105 ;  /* 0x00000010ff767819 */ /* 0x000fe40000011669 */
[----:B------:R-:W-:Y:S01]  /*0610*/  SHF.R.U32.HI R120, RZ, 0x10, R103 ;  /* 0x00000010ff787819 */ /* 0x000fe20000011667 */
        /* <DEDUP_REMOVED lines=23> */
[----:B0-----:R-:W-:Y:S02]  /*0790*/  HADD2.F32 R120, -RZ, R120.H0_H0 ;  /* 0x20000078ff787230 */ /* 0x001fe40000004100 */
.L_x_6275:
[----:B------:R-:W-:Y:S01]  /*07a0*/  IMAD R48, R136, c[0x0][0x168], RZ ;  /* 0x00005a0088307a24 */ /* 0x000fe200078e02ff */
[----:B------:R-:W-:Y:S01]  /*07b0*/  HFMA2.MMA R148, -RZ, RZ, 0, 2.384185791015625e-07 ;  /* 0x00000004ff947435 */ /* 0x000fe200000001ff */
[----:B------:R-:W-:Y:S02]  /*07c0*/  LOP3.LUT R50, R0, 0x1f, RZ, 0xc0, !PT ;  /* 0x0000001f00327812 */ /* 0x000fe400078ec0ff */
[----:B------:R-:W-:-:S02]  /*07d0*/  MOV R138, 0x10 ;  /* 0x00000010008a7802 */ /* 0x000fc40000000f00 */
[----:B------:R-:W-:-:S04]  /*07e0*/  SHF.R.S32.HI R49, RZ, 0x1f, R48 ;  /* 0x0000001fff317819 */ /* 0x000fc80000011430 */
[----:B------:R-:W-:Y:S01]  /*07f0*/  LEA.HI R49, R49, R48, RZ, 0x2 ;  /* 0x0000003031317211 */ /* 0x000fe200078f10ff */
[----:B------:R-:W-:-:S03]  /*0800*/  IMAD.WIDE R162, R136, R148, c[0x0][0x1a0] ;  /* 0x0000680088a27625 */ /* 0x000fc600078e0294 */
[----:B------:R-:W-:-:S03]  /*0810*/  LEA.HI.SX32 R137, R49, R50, 0x1e ;  /* 0x0000003231897211 */ /* 0x000fc600078ff2ff */
[----:B------:R-:W2:Y:S01]  /*0820*/  LDG.E R162, [R162.64] ;  /* 0x00000004a2a27981 */ /* 0x000ea2000c1e1900 */
[C---:B------:R-:W-:Y:S01]  /*0830*/  IADD3 R144, R137.reuse, 0x20, RZ ;  /* 0x0000002089907810 */ /* 0x040fe20007ffe0ff */
[C---:B------:R-:W-:Y:S01]  /*0840*/  IMAD.WIDE.U32 R48, R137.reuse, R138, c[0x0][0x188] ;  /* 0x0000620089307625 */ /* 0x040fe200078e008a */
[----:B------:R-:W-:-:S03]  /*0850*/  IADD3 R141, R137, 0x40, RZ ;  /* 0x00000040898d7810 */ /* 0x000fc60007ffe0ff */
[----:B------:R-:W-:Y:S02]  /*0860*/  IMAD.WIDE.U32 R56, R138, R144, c[0x0][0x188] ;  /* 0x000062008a387625 */ /* 0x000fe400078e0090 */
[----:B------:R-:W3:Y:S02]  /*0870*/  LDG.E.128 R48, [R48.64] ;  /* 0x0000000430307981 */ /* 0x000ee4000c1e1d00 */
[----:B------:R-:W-:Y:S02]  /*0880*/  IMAD.WIDE R70, R136, R148, c[0x0][0x1a8] ;  /* 0x00006a0088467625 */ /* 0x000fe400078e0294 */
[----:B------:R-:W4:Y:S02]  /*0890*/  LDG.E.128 R56, [R56.64] ;  /* 0x0000000438387981 */ /* 0x000f24000c1e1d00 */
[-C--:B------:R-:W-:Y:S02]  /*08a0*/  IMAD.WIDE.U32 R64, R141, R138.reuse, c[0x0][0x188] ;  /* 0x000062008d407625 */ /* 0x080fe400078e008a */
[----:B------:R0:W4:Y:S02]  /*08b0*/  LDG.E R139, [R70.64] ;  /* 0x00000004468b7981 */ /* 0x000124000c1e1900 */
[----:B------:R-:W-:-:S02]  /*08c0*/  IMAD.WIDE.U32 R52, R137, R138, c[0x0][0x208] ;  /* 0x0000820089347625 */ /* 0x000fc400078e008a */
[----:B------:R-:W4:Y:S02]  /*08d0*/  LDG.E.128 R64, [R64.64] ;  /* 0x0000000440407981 */ /* 0x000f24000c1e1d00 */
[-C--:B------:R-:W-:Y:S02]  /*08e0*/  IMAD.WIDE.U32 R60, R144, R138.reuse, c[0x0][0x208] ;  /* 0x00008200903c7625 */ /* 0x080fe400078e008a */
[----:B------:R-:W4:Y:S04]  /*08f0*/  LDG.E.128 R52, [R52.64] ;  /* 0x0000000434347981 */ /* 0x000f28000c1e1d00 */
[----:B------:R-:W4:Y:S01]  /*0900*/  LDG.E.128 R60, [R60.64] ;  /* 0x000000043c3c7981 */ /* 0x000f22000c1e1d00 */
[----:B------:R-:W-:Y:S01]  /*0910*/  IMAD.WIDE.U32 R68, R141, R138, c[0x0][0x208] ;  /* 0x000082008d447625 */ /* 0x000fe200078e008a */
[----:B------:R-:W-:-:S05]  /*0920*/  IADD3 R121, R137, 0x60, RZ ;  /* 0x0000006089797810 */ /* 0x000fca0007ffe0ff */
[----:B0-----:R-:W4:Y:S01]  /*0930*/  LDG.E.128 R68, [R68.64] ;  /* 0x0000000444447981 */ /* 0x001f22000c1e1d00 */
[----:B------:R-:W-:Y:S01]  /*0940*/  IADD3 R77, R137, 0x60, RZ ;  /* 0x00000060894d7810 */ /* 0x000fe20007ffe0ff */
[----:B------:R-:W-:-:S04]  /*0950*/  IMAD.WIDE.U32 R72, R121, R138, c[0x0][0x188] ;  /* 0x0000620079487625 */ /* 0x000fc800078e008a */
[----:B------:R-:W-:Y:S02]  /*0960*/  IMAD.WIDE.U32 R76, R77, R138, c[0x0][0x208] ;  /* 0x000082004d4c7625 */ /* 0x000fe400078e008a */
[----:B------:R-:W4:Y:S01]  /*0970*/  LDG.E.128 R72, [R72.64] ;  /* 0x0000000448487981 */ /* 0x000f22000c1e1d00 */
[----:B------:R-:W-:-:S03]  /*0980*/  ISETP.NE.U32.AND P1, PT, RZ, c[0x0][0x218], PT ;  /* 0x00008600ff007a0c */ /* 0x000fc60003f25070 */
[----:B------:R-:W4:Y:S01]  /*0990*/  LDG.E.128 R76, [R76.64] ;  /* 0x000000044c4c7981 */ /* 0x000f22000c1e1d00 */
[----:B------:R-:W-:-:S13]  /*09a0*/  ISETP.NE.AND.EX P1, PT, RZ, c[0x0][0x21c], PT, P1 ;  /* 0x00008700ff007a0c */ /* 0x000fda0003f25310 */
[----:B------:R-:W-:-:S05]  /*09b0*/  @P1 IMAD.WIDE.U32 R160, R137, R138, c[0x0][0x218] ;  /* 0x0000860089a01625 */ /* 0x000fca00078e008a */
[----:B------:R0:W5:Y:S01]  /*09c0*/  @P1 LDG.E.128 R28, [R160.64] ;  /* 0x00000004a01c1981 */ /* 0x000162000c1e1d00 */
[----:B------:R-:W-:-:S04]  /*09d0*/  ISETP.NE.U32.AND P0, PT, RZ, c[0x0][0x1c0], PT ;  /* 0x00007000ff007a0c */ /* 0x000fc80003f05070 */
[----:B------:R-:W-:Y:S01]  /*09e0*/  ISETP.NE.AND.EX P0, PT, RZ, c[0x0][0x1c4], PT, P0 ;  /* 0x00007100ff007a0c */ /* 0x000fe20003f05300 */
[----:B------:R-:W-:Y:S01]  /*09f0*/  HFMA2.MMA R140, -RZ, RZ, 1.875, 0 ;  /* 0x3f800000ff8c7435 */ /* 0x000fe200000001ff */
[----:B------:R-:W-:Y:S01]  /*0a00*/  SHF.R.S32.HI R143, RZ, 0x1f, R136 ;  /* 0x0000001fff8f7819 */ /* 0x000fe20000011488 */
[----:B------:R-:W-:-:S04]  /*0a10*/  @P1 IMAD.WIDE.U32 R158, R138, R144, c[0x0][0x218] ;  /* 0x000086008a9e1625 */ /* 0x000fc800078e0090 */
[----:B------:R-:W-:Y:S01]  /*0a20*/  IMAD.WIDE.U32 R154, R148, R144, c[0x0][0x190] ;  /* 0x00006400949a7625 */ /* 0x000fe200078e0090 */
[----:B------:R2:W5:Y:S05]  /*0a30*/  @P1 LDG.E.128 R32, [R158.64] ;  /* 0x000000049e201981 */ /* 0x00056a000c1e1d00 */
[----:B------:R-:W-:-:S04]  /*0a40*/  @P0 LEA R146, P2, R136, c[0x0][0x1c0], 0x2 ;  /* 0x0000700088920a11 */ /* 0x000fc800078410ff */
[----:B------:R-:W-:Y:S01]  /*0a50*/  @P0 LEA.HI.X R147, R136, c[0x0][0x1c4], R143, 0x2, P2 ;  /* 0x0000710088930a11 */ /* 0x000fe200010f148f */
[-C--:B------:R-:W-:Y:S01]  /*0a60*/  IMAD.WIDE.U32 R156, R137, R148.reuse, c[0x0][0x190] ;  /* 0x00006400899c7625 */ /* 0x080fe200078e0094 */
[----:B------:R1:W5:Y:S04]  /*0a70*/  LDG.E R143, [R154.64] ;  /* 0x000000049a8f7981 */ /* 0x000368000c1e1900 */
[----:B------:R0:W5:Y:S01]  /*0a80*/  @P0 LDG.E R140, [R146.64] ;  /* 0x00000004928c0981 */ /* 0x000162000c1e1900 */
[----:B------:R-:W-:Y:S01]  /*0a90*/  ISETP.NE.AND P0, PT, R102, RZ, PT ;  /* 0x000000ff6600720c */ /* 0x000fe20003f05270 */
[----:B------:R-:W-:Y:S02]  /*0aa0*/  IMAD.WIDE.U32 R150, R141, R148, c[0x0][0x190] ;  /* 0x000064008d967625 */ /* 0x000fe400078e0094 */
[----:B------:R1:W5:Y:S02]  /*0ab0*/  LDG.E R145, [R156.64] ;  /* 0x000000049c917981 */ /* 0x000364000c1e1900 */
[----:B------:R-:W-:-:S02]  /*0ac0*/  @P1 IMAD.WIDE.U32 R152, R138, R141, c[0x0][0x218] ;  /* 0x000086008a981625 */ /* 0x000fc400078e008d */
[----:B------:R1:W5:Y:S02]  /*0ad0*/  LDG.E R142, [R150.64] ;  /* 0x00000004968e7981 */ /* 0x000364000c1e1900 */
[C---:B0-----:R-:W-:Y:S02]  /*0ae0*/  @P1 IMAD.WIDE.U32 R146, R121.reuse, R138, c[0x0][0x218] ;  /* 0x0000860079921625 */ /* 0x041fe400078e008a */
[----:B------:R0:W5:Y:S02]  /*0af0*/  @P1 LDG.E.128 R36, [R152.64] ;  /* 0x0000000498241981 */ /* 0x000164000c1e1d00 */
[----:B------:R-:W-:Y:S02]  /*0b00*/  IMAD.WIDE.U32 R148, R121, R148, c[0x0][0x190] ;  /* 0x0000640079947625 */ /* 0x000fe400078e0094 */
[----:B------:R0:W5:Y:S04]  /*0b10*/  @P1 LDG.E.128 R40, [R146.64] ;  /* 0x0000000492281981 */ /* 0x000168000c1e1d00 */
[----:B------:R0:W5:Y:S01]  /*0b20*/  LDG.E R138, [R148.64] ;  /* 0x00000004948a7981 */ /* 0x000162000c1e1900 */
[----:B--2---:R-:W-:-:S05]  /*0b30*/  FSEL R158, R162, RZ, !P0 ;  /* 0x000000ffa29e7208 */ /* 0x004fca0004000000 */
[C---:B---3--:R-:W-:Y:S02]  /*0b40*/  FADD.FTZ R48, -R158.reuse, R48 ;  /* 0x000000309e307221 */ /* 0x048fe40000010100 */
[C---:B-1----:R-:W-:Y:S02]  /*0b50*/  FADD.FTZ R154, -R158.reuse, R49 ;  /* 0x000000319e9a7221 */ /* 0x042fe40000010100 */
[C---:B----4-:R-:W-:Y:S02]  /*0b60*/  FADD.FTZ R56, -R158.reuse, R56 ;  /* 0x000000389e387221 */ /* 0x050fe40000010100 */
[C---:B0-----:R-:W-:Y:S02]  /*0b70*/  FADD.FTZ R146, -R158.reuse, R57 ;  /* 0x000000399e927221 */ /* 0x041fe40000010100 */
[C---:B------:R-:W-:Y:S02]  /*0b80*/  FADD.FTZ R156, -R158.reuse, R51 ;  /* 0x000000339e9c7221 */ /* 0x040fe40000010100 */
[----:B------:R-:W-:-:S02]  /*0b90*/  FADD.FTZ R152, -R158, R50 ;  /* 0x000000329e987221 */ /* 0x000fc40000010100 */
[C---:B------:R-:W-:Y:S02]  /*0ba0*/  FMUL.FTZ R148, R139.reuse, R56 ;  /* 0x000000388b947220 */ /* 0x040fe40000410000 */
[C---:B------:R-:W-:Y:S02]  /*0bb0*/  FMUL.FTZ R151, R139.reuse, R146 ;  /* 0x000000928b977220 */ /* 0x040fe40000410000 */
[C---:B------:R-:W-:Y:S02]  /*0bc0*/  FMUL.FTZ R48, R139.reuse, R48 ;  /* 0x000000308b307220 */ /* 0x040fe40000410000 */
[----:B------:R-:W-:Y:S02]  /*0bd0*/  FMUL.FTZ R50, R139, R154 ;  /* 0x0000009a8b327220 */ /* 0x000fe40000410000 */
[----:B------:R-:W-:Y:S02]  /*0be0*/  FADD.FTZ R56, -R158, R65 ;  /* 0x000000419e387221 */ /* 0x000fe40000010100 */
[----:B------:R-:W-:-:S02]  /*0bf0*/  FMUL.FTZ R159, R135, R52 ;  /* 0x00000034879f7220 */ /* 0x000fc40000410000 */
[----:B------:R-:W-:Y:S02]  /*0c00*/  FMUL.FTZ R51, R139, R156 ;  /* 0x0000009c8b337220 */ /* 0x000fe40000410000 */
[C---:B------:R-:W-:Y:S02]  /*0c10*/  FADD.FTZ R90, R61.reuse, R90 ;  /* 0x0000005a3d5a7221 */ /* 0x040fe40000010000 */
[----:B------:R-:W-:Y:S02]  /*0c20*/  FFMA.FTZ R92, R61, R151, R92 ;  /* 0x000000973d5c7223 */ /* 0x000fe4000001005c */
[----:B------:R-:W-:Y:S02]  /*0c30*/  FMUL.FTZ R156, R130, R61 ;  /* 0x0000003d829c7220 */ /* 0x000fe40000410000 */
[C---:B------:R-:W-:Y:S02]  /*0c40*/  FADD.FTZ R99, R52.reuse, R99 ;  /* 0x0000006334637221 */ /* 0x040fe40000010000 */
[----:B------:R-:W-:-:S02]  /*0c50*/  FFMA.FTZ R101, R52, R48, R101 ;  /* 0x0000003034657223 */ /* 0x000fc40000010065 */
[----:B------:R-:W-:Y:S02]  /*0c60*/  FADD.FTZ R98, R53, R98 ;  /* 0x0000006235627221 */ /* 0x000fe40000010000 */
[----:B------:R-:W-:Y:S02]  /*0c70*/  FMUL.FTZ R49, R139, R152 ;  /* 0x000000988b317220 */ /* 0x000fe40000410000 */
[----:B------:R-:W-:Y:S02]  /*0c80*/  FFMA.FTZ R100, R53, R50, R100 ;  /* 0x0000003235647223 */ /* 0x000fe40000010064 */
[----:B------:R-:W-:Y:S02]  /*0c90*/  FMUL.FTZ R61, R139, R56 ;  /* 0x000000388b3d7220 */ /* 0x000fe40000410000 */
[----:B------:R-:W-:Y:S02]  /*0ca0*/  FMUL.FTZ R53, R134, R53 ;  /* 0x0000003586357220 */ /* 0x000fe40000410000 */
[----:B------:R-:W-:-:S02]  /*0cb0*/  FADD.FTZ R94, R55, R94 ;  /* 0x0000005e375e7221 */ /* 0x000fc40000010000 */
[----:B------:R-:W-:Y:S02]  /*0cc0*/  FFMA.FTZ R96, R55, R51, R96 ;  /* 0x0000003337607223 */ /* 0x000fe40000010060 */
[----:B------:R-:W-:Y:S02]  /*0cd0*/  FMUL.FTZ R52, R132, R55 ;  /* 0x0000003784347220 */ /* 0x000fe40000410000 */
[----:B------:R-:W-:Y:S02]  /*0ce0*/  FADD.FTZ R56, RZ, R159 ;  /* 0x0000009fff387221 */ /* 0x000fe40000010000 */
[----:B------:R-:W-:Y:S02]  /*0cf0*/  FFMA.FTZ R55, R48, R159, RZ ;  /* 0x0000009f30377223 */ /* 0x000fe400000100ff */
[C---:B------:R-:W-:Y:S02]  /*0d00*/  FADD.FTZ R95, R54.reuse, R95 ;  /* 0x0000005f365f7221 */ /* 0x040fe40000010000 */
[----:B------:R-:W-:-:S02]  /*0d10*/  FFMA.FTZ R97, R54, R49, R97 ;  /* 0x0000003136617223 */ /* 0x000fc40000010061 */
        /* <DEDUP_REMOVED lines=15> */
[----:B------:R-:W-:Y:S02]  /*0e10*/  FMUL.FTZ R155, R129, R62 ;  /* 0x0000003e819b7220 */ /* 0x000fe40000410000 */
[----:B------:R-:W-:Y:S02]  /*0e20*/  FADD.FTZ R58, R55, R156 ;  /* 0x0000009c373a7221 */ /* 0x000fe40000010000 */
[----:B------:R-:W-:-:S02]  /*0e30*/  FFMA.FTZ R56, R151, R156, R56 ;  /* 0x0000009c97387223 */ /* 0x000fc40000010038 */
[C---:B------:R-:W-:Y:S02]  /*0e40*/  FADD.FTZ R91, R60.reuse, R91 ;  /* 0x0000005b3c5b7221 */ /* 0x040fe40000010000 */
[----:B------:R-:W-:Y:S02]  /*0e50*/  FFMA.FTZ R93, R60, R148, R93 ;  /* 0x000000943c5d7223 */ /* 0x000fe4000001005d */
[----:B------:R-:W-:Y:S02]  /*0e60*/  FMUL.FTZ R154, R139, R154 ;  /* 0x0000009a8b9a7220 */ /* 0x000fe40000410000 */
[----:B------:R-:W-:Y:S02]  /*0e70*/  FADD.FTZ R60, -R158, R64 ;  /* 0x000000409e3c7221 */ /* 0x000fe40000010100 */
[----:B------:R-:W-:Y:S02]  /*0e80*/  FMUL.FTZ R157, R128, R63 ;  /* 0x0000003f809d7220 */ /* 0x000fe40000410000 */
[----:B------:R-:W-:-:S02]  /*0e90*/  FADD.FTZ R58, R58, R155 ;  /* 0x0000009b3a3a7221 */ /* 0x000fc40000010000 */
[----:B------:R-:W-:Y:S02]  /*0ea0*/  FFMA.FTZ R56, R152, R155, R56 ;  /* 0x0000009b98387223 */ /* 0x000fe40000010038 */
[C---:B------:R-:W-:Y:S02]  /*0eb0*/  FADD.FTZ R86, R63.reuse, R86 ;  /* 0x000000563f567221 */ /* 0x040fe40000010000 */
[----:B------:R-:W-:Y:S02]  /*0ec0*/  FFMA.FTZ R88, R63, R154, R88 ;  /* 0x0000009a3f587223 */ /* 0x000fe40000010058 */
[----:B------:R-:W-:Y:S02]  /*0ed0*/  FMUL.FTZ R60, R139, R60 ;  /* 0x0000003c8b3c7220 */ /* 0x000fe40000410000 */
[----:B------:R-:W-:Y:S02]  /*0ee0*/  FMUL.FTZ R63, R127, R68 ;  /* 0x000000447f3f7220 */ /* 0x000fe40000410000 */
[----:B------:R-:W-:-:S02]  /*0ef0*/  FADD.FTZ R58, R58, R157 ;  /* 0x0000009d3a3a7221 */ /* 0x000fc40000010000 */
[----:B------:R-:W-:Y:S02]  /*0f00*/  FFMA.FTZ R56, R154, R157, R56 ;  /* 0x0000009d9a387223 */ /* 0x000fe40000010038 */
[C---:B------:R-:W-:Y:S02]  /*0f10*/  FADD.FTZ R87, R62.reuse, R87 ;  /* 0x000000573e577221 */ /* 0x040fe40000010000 */
[----:B------:R-:W-:Y:S02]  /*0f20*/  FFMA.FTZ R89, R62, R152, R89 ;  /* 0x000000983e597223 */ /* 0x000fe40000010059 */
        /* <DEDUP_REMOVED lines=9> */
[----:B------:R-:W-:Y:S02]  /*0fc0*/  FADD.FTZ R64, -R158, R72 ;  /* 0x000000489e407221 */ /* 0x000fe40000010100 */
        /* <DEDUP_REMOVED lines=8> */
[C---:B------:R-:W-:Y:S02]  /*1050*/  FADD.FTZ R25, R69.reuse, R25 ;  /* 0x0000001945197221 */ /* 0x040fe40000010000 */
        /* <DEDUP_REMOVED lines=8> */
[C---:B------:R-:W-:Y:S02]  /*10e0*/  FADD.FTZ R22, R70.reuse, R22 ;  /* 0x0000001646167221 */ /* 0x040fe40000010000 */
[----:B------:R-:W-:Y:S02]  /*10f0*/  FFMA.FTZ R83, R70, R62, R83 ;  /* 0x0000003e46537223 */ /* 0x000fe40000010053 */
[C---:B------:R-:W-:Y:S02]  /*1100*/  FADD.FTZ R18, R78.reuse, R18 ;  /* 0x000000124e127221 */ /* 0x040fe40000010000 */
[----:B------:R-:W-:Y:S02]  /*1110*/  FFMA.FTZ R26, R78, R69, R26 ;  /* 0x000000454e1a7223 */ /* 0x000fe4000001001a */
[----:B------:R-:W-:Y:S02]  /*1120*/  FADD.FTZ R70, -R158, R75 ;  /* 0x0000004b9e467221 */ /* 0x000fe40000010100 */
        /* <DEDUP_REMOVED lines=19> */
.L_x_6276:
        /* <DEDUP_REMOVED lines=18> */
.L_x_6277:
[----:B--2---:R-:W-:Y:S01]  /*1380*/  FADD.FTZ R73, R73, R66 ;  /* 0x0000004249497221 */ /* 0x004fe20000010000 */
[----:B0-----:R-:W-:Y:S01]  /*1390*/  MOV R66, 0x10 ;  /* 0x0000001000427802 */ /* 0x001fe20000000f00 */
[----:B-1----:R-:W-:Y:S01]  /*13a0*/  FADD.FTZ R72, R55, R72 ;  /* 0x0000004837487221 */ /* 0x002fe20000010000 */
[----:B------:R-:W-:Y:S01]  /*13b0*/  ISETP.NE.U32.AND P2, PT, RZ, c[0x0][0x258], PT ;  /* 0x00009600ff007a0c */ /* 0x000fe20003f45070 */
[----:B------:R-:W-:Y:S01]  /*13c0*/  FMUL.FTZ R73, R73, c[0x0][0x1e0] ;  /* 0x0000780049497a20 */ /* 0x000fe20000410000 */
[----:B------:R-:W-:Y:S01]  /*13d0*/  ISETP.NE.U32.AND P1, PT, RZ, c[0x0][0x258], PT ;  /* 0x00009600ff007a0c */ /* 0x000fe20003f25070 */
[----:B------:R-:W-:Y:S01]  /*13e0*/  FMUL.FTZ R72, R72, c[0x0][0x1e0] ;  /* 0x0000780048487a20 */ /* 0x000fe20000410000 */
[----:B------:R-:W-:Y:S02]  /*13f0*/  ISETP.NE.AND.EX P2, PT, RZ, c[0x0][0x25c], PT, P2 ;  /* 0x00009700ff007a0c */ /* 0x000fe40003f45320 */
[----:B------:R-:W-:Y:S02]  /*1400*/  FSEL R73, R73, RZ, !P0 ;  /* 0x000000ff49497208 */ /* 0x000fe40004000000 */
[----:B------:R-:W-:-:S02]  /*1410*/  ISETP.NE.U32.AND P0, PT, RZ, c[0x0][0x218], PT ;  /* 0x00008600ff007a0c */ /* 0x000fc40003f05070 */
[----:B------:R-:W-:Y:S01]  /*1420*/  ISETP.NE.AND.EX P1, PT, RZ, c[0x0][0x25c], PT, P1 ;  /* 0x00009700ff007a0c */ /* 0x000fe20003f25310 */
[-CC-:B------:R-:W-:Y:S01]  /*1430*/  FFMA.FTZ R50, R50, R72.reuse, R73.reuse ;  /* 0x0000004832327223 */ /* 0x180fe20000010049 */
[----:B------:R-:W-:Y:S01]  /*1440*/  ISETP.NE.AND.EX P0, PT, RZ, c[0x0][0x21c], PT, P0 ;  /* 0x00008700ff007a0c */ /* 0x000fe20003f05300 */
[-CC-:B------:R-:W-:Y:S02]  /*1450*/  FFMA.FTZ R48, R48, R72.reuse, R73.reuse ;  /* 0x0000004830307223 */ /* 0x180fe40000010049 */
[----:B------:R-:W-:Y:S02]  /*1460*/  FADD.FTZ R58, R53, -R50 ;  /* 0x80000032353a7221 */ /* 0x000fe40000010000 */
[-CC-:B------:R-:W-:Y:S02]  /*1470*/  FFMA.FTZ R53, R49, R72.reuse, R73.reuse ;  /* 0x0000004831357223 */ /* 0x180fe40000010049 */
[----:B------:R-:W-:Y:S02]  /*1480*/  FFMA.FTZ R51, R51, R72, R73 ;  /* 0x0000004833337223 */ /* 0x000fe40000010049 */
[----:B------:R-:W-:-:S02]  /*1490*/  FADD.FTZ R56, R159, -R48 ;  /* 0x800000309f387221 */ /* 0x000fc40000010000 */
[----:B------:R-:W-:-:S04]  /*14a0*/  IMAD.WIDE.U32 R48, R137, R66, c[0x0][0x170] ;  /* 0x00005c0089307625 */ /* 0x000fc800078e0042 */
[----:B------:R-:W-:Y:S02]  /*14b0*/  FADD.FTZ R54, R54, -R53 ;  /* 0x8000003536367221 */ /* 0x000fe40000010000 */
[----:B------:R-:W-:Y:S02]  /*14c0*/  FADD.FTZ R52, R52, -R51 ;  /* 0x8000003334347221 */ /* 0x000fe40000010000 */
[C---:B------:R-:W-:Y:S01]  /*14d0*/  FMUL.FTZ R77, R139.reuse, R54 ;  /* 0x000000368b4d7220 */ /* 0x040fe20000410000 */
[----:B------:R-:W2:Y:S01]  /*14e0*/  LDG.E.128 R48, [R48.64] ;  /* 0x0000000430307981 */ /* 0x000ea2000c1e1d00 */
[----:B------:R-:W-:Y:S01]  /*14f0*/  FMUL.FTZ R76, R139, R52 ;  /* 0x000000348b4c7220 */ /* 0x000fe20000410000 */
[----:B-----5:R-:W-:Y:S01]  /*1500*/  LOP3.LUT P3, RZ, R145, 0xff, RZ, 0xc0, !PT ;  /* 0x000000ff91ff7812 */ /* 0x020fe2000786c0ff */
[----:B------:R-:W-:Y:S01]  /*1510*/  FMUL.FTZ R74, R139, R58 ;  /* 0x0000003a8b4a7220 */ /* 0x000fe20000410000 */
[----:B------:R-:W-:Y:S01]  /*1520*/  LOP3.LUT P4, RZ, R145, 0xff00, RZ, 0xc0, !PT ;  /* 0x0000ff0091ff7812 */ /* 0x000fe2000788c0ff */
[----:B------:R-:W-:Y:S01]  /*1530*/  FMUL.FTZ R75, R139, R56 ;  /* 0x000000388b4b7220 */ /* 0x000fe20000410000 */
[C---:B------:R-:W-:Y:S01]  /*1540*/  LOP3.LUT P5, RZ, R145.reuse, 0xff0000, RZ, 0xc0, !PT ;  /* 0x00ff000091ff7812 */ /* 0x040fe200078ac0ff */
[----:B------:R-:W-:Y:S01]  /*1550*/  @P0 FADD.FTZ R77, R30, R77 ;  /* 0x0000004d1e4d0221 */ /* 0x000fe20000010000 */
[----:B------:R-:W-:Y:S01]  /*1560*/  LOP3.LUT P6, RZ, R145, 0xff000000, RZ, 0xc0, !PT ;  /* 0xff00000091ff7812 */ /* 0x000fe200078cc0ff */
[----:B------:R-:W-:Y:S01]  /*1570*/  @P0 FADD.FTZ R76, R31, R76 ;  /* 0x0000004c1f4c0221 */ /* 0x000fe20000010000 */
[----:B------:R-:W-:Y:S01]  /*1580*/  CS2R R56, SRZ ;  /* 0x0000000000387805 */ /* 0x000fe2000001ff00 */
[----:B------:R-:W-:Y:S01]  /*1590*/  @P0 FADD.FTZ R74, R29, R74 ;  /* 0x0000004a1d4a0221 */ /* 0x000fe20000010000 */
[----:B------:R-:W-:Y:S01]  /*15a0*/  SEL R54, R77, R46, P1 ;  /* 0x0000002e4d367207 */ /* 0x000fe20000800000 */
[----:B------:R-:W-:Y:S01]  /*15b0*/  @P0 FADD.FTZ R75, R28, R75 ;  /* 0x0000004b1c4b0221 */ /* 0x000fe20000010000 */
[----:B------:R-:W-:Y:S01]  /*15c0*/  SEL R55, R76, R47, P1 ;  /* 0x0000002f4c377207 */ /* 0x000fe20000800000 */
[----:B------:R-:W-:Y:S01]  /*15d0*/  @P2 IMAD.WIDE.U32 R58, R137, R66, c[0x0][0x258] ;  /* 0x00009600893a2625 */ /* 0x000fe200078e0042 */
[----:B------:R-:W-:-:S02]  /*15e0*/  SEL R53, R74, R45, P1 ;  /* 0x0000002d4a357207 */ /* 0x000fc40000800000 */
[C---:B------:R-:W-:Y:S01]  /*15f0*/  @P2 SEL R52, R75.reuse, R44, P1 ;  /* 0x0000002c4b342207 */ /* 0x040fe20000800000 */
[-C--:B------:R-:W-:Y:S02]  /*1600*/  FMUL.FTZ R79, R75, R140.reuse ;  /* 0x0000008c4b4f7220 */ /* 0x080fe40000410000 */
[-C--:B------:R-:W-:Y:S02]  /*1610*/  FMUL.FTZ R158, R74, R140.reuse ;  /* 0x0000008c4a9e7220 */ /* 0x080fe40000410000 */
[-C--:B------:R-:W-:Y:S01]  /*1620*/  FMUL.FTZ R77, R77, R140.reuse ;  /* 0x0000008c4d4d7220 */ /* 0x080fe20000410000 */
[----:B------:R0:W-:Y:S01]  /*1630*/  @P2 STG.E.128 [R58.64], R52 ;  /* 0x000000343a002986 */ /* 0x0001e2000c101d04 */
[----:B------:R-:W-:Y:S02]  /*1640*/  FMUL.FTZ R76, R76, R140 ;  /* 0x0000008c4c4c7220 */ /* 0x000fe40000410000 */
[----:B------:R-:W-:Y:S02]  /*1650*/  FMUL.FTZ R79, R79, c[0x0][0x1e8] ;  /* 0x00007a004f4f7a20 */ /* 0x000fe40000410000 */
[----:B------:R-:W-:-:S02]  /*1660*/  FMUL.FTZ R158, R158, c[0x0][0x1e8] ;  /* 0x00007a009e9e7a20 */ /* 0x000fc40000410000 */
[----:B------:R-:W-:Y:S02]  /*1670*/  FMUL.FTZ R77, R77, c[0x0][0x1e8] ;  /* 0x00007a004d4d7a20 */ /* 0x000fe40000410000 */
[----:B------:R-:W-:Y:S02]  /*1680*/  FMUL.FTZ R76, R76, c[0x0][0x1e8] ;  /* 0x00007a004c4c7a20 */ /* 0x000fe40000410000 */
[----:B------:R-:W-:Y:S02]  /*1690*/  @P3 FMUL.FTZ R56, R110, R79 ;  /* 0x0000004f6e383220 */ /* 0x000fe40000410000 */
[----:B------:R-:W-:Y:S02]  /*16a0*/  @P4 FMUL.FTZ R57, R113, R158 ;  /* 0x0000009e71394220 */ /* 0x000fe40000410000 */
[----:B------:R-:W-:Y:S01]  /*16b0*/  IMAD.WIDE.U32 R74, R137, R66, c[0x0][0x248] ;  /* 0x00009200894a7625 */ /* 0x000fe200078e0042 */
[----:B0-----:R-:W-:-:S03]  /*16c0*/  CS2R R58, SRZ ;  /* 0x00000000003a7805 */ /* 0x001fc6000001ff00 */
[----:B------:R-:W-:-:S04]  /*16d0*/  IMAD.WIDE.U32 R52, R144, R66, c[0x0][0x170] ;  /* 0x00005c0090347625 */ /* 0x000fc800078e0042 */
[----:B------:R-:W-:Y:S02]  /*16e0*/  @P5 FMUL.FTZ R58, R109, R77 ;  /* 0x0000004d6d3a5220 */ /* 0x000fe40000410000 */
[----:B------:R-:W-:-:S05]  /*16f0*/  @P6 FMUL.FTZ R59, R114, R76 ;  /* 0x0000004c723b6220 */ /* 0x000fca0000410000 */
[----:B------:R0:W-:Y:S04]  /*1700*/  STG.E.128 [R74.64], R56 ;  /* 0x000000384a007986 */ /* 0x0001e8000c101d04 */
[----:B------:R-:W3:Y:S01]  /*1710*/  LDG.E.128 R52, [R52.64] ;  /* 0x0000000434347981 */ /* 0x000ee2000c1e1d00 */
[-CC-:B------:R-:W-:Y:S02]  /*1720*/  FFMA.FTZ R151, R151, R72.reuse, R73.reuse ;  /* 0x0000004897977223 */ /* 0x180fe40000010049 */
[-CC-:B------:R-:W-:Y:S02]  /*1730*/  FFMA.FTZ R148, R148, R72.reuse, R73.reuse ;  /* 0x0000004894947223 */ /* 0x180fe40000010049 */
[-CC-:B------:R-:W-:Y:S02]  /*1740*/  FFMA.FTZ R152, R152, R72.reuse, R73.reuse ;  /* 0x0000004898987223 */ /* 0x180fe40000010049 */
[----:B------:R-:W-:-:S02]  /*1750*/  FFMA.FTZ R154, R154, R72, R73 ;  /* 0x000000489a9a7223 */ /* 0x000fc40000010049 */
[----:B------:R-:W-:Y:S02]  /*1760*/  FADD.FTZ R156, R156, -R151 ;  /* 0x800000979c9c7221 */ /* 0x000fe40000010000 */
[----:B------:R-:W-:Y:S02]  /*1770*/  FADD.FTZ R160, R153, -R148 ;  /* 0x8000009499a07221 */ /* 0x000fe40000010000 */
[----:B------:R-:W-:Y:S01]  /*1780*/  FADD.FTZ R152, R155, -R152 ;  /* 0x800000989b987221 */ /* 0x000fe20000010000 */
[----:B0-----:R-:W-:Y:S01]  /*1790*/  CS2R R56, SRZ ;  /* 0x0000000000387805 */ /* 0x001fe2000001ff00 */
[----:B------:R-:W-:Y:S01]  /*17a0*/  FADD.FTZ R154, R157, -R154 ;  /* 0x8000009a9d9a7221 */ /* 0x000fe20000010000 */
[----:B------:R-:W-:Y:S01]  /*17b0*/  CS2R R58, SRZ ;  /* 0x00000000003a7805 */ /* 0x000fe2000001ff00 */
[C---:B------:R-:W-:Y:S02]  /*17c0*/  FMUL.FTZ R156, R139.reuse, R156 ;  /* 0x0000009c8b9c7220 */ /* 0x040fe40000410000 */
[----:B------:R-:W-:-:S02]  /*17d0*/  FMUL.FTZ R145, R139, R160 ;  /* 0x000000a08b917220 */ /* 0x000fc40000410000 */
[C---:B------:R-:W-:Y:S02]  /*17e0*/  FMUL.FTZ R151, R139.reuse, R152 ;  /* 0x000000988b977220 */ /* 0x040fe40000410000 */
[----:B------:R-:W-:Y:S02]  /*17f0*/  FMUL.FTZ R154, R139, R154 ;  /* 0x0000009a8b9a7220 */ /* 0x000fe40000410000 */
[----:B------:R-:W-:Y:S02]  /*1800*/  @P0 FADD.FTZ R156, R33, R156 ;  /* 0x0000009c219c0221 */ /* 0x000fe40000010000 */
[----:B------:R-:W-:Y:S02]  /*1810*/  @P0 FADD.FTZ R145, R32, R145 ;  /* 0x0000009120910221 */ /* 0x000fe40000010000 */
[----:B------:R-:W-:Y:S02]  /*1820*/  @P0 FADD.FTZ R151, R34, R151 ;  /* 0x0000009722970221 */ /* 0x000fe40000010000 */
[----:B------:R-:W-:-:S02]  /*1830*/  @P0 FADD.FTZ R154, R35, R154 ;  /* 0x0000009a239a0221 */ /* 0x000fc40000010000 */
[----:B------:R-:W-:-:S04]  /*1840*/  @P2 IMAD.WIDE.U32 R152, R144, R66, c[0x0][0x258] ;  /* 0x0000960090982625 */ /* 0x000fc800078e0042 */
        /* <DEDUP_REMOVED lines=9> */
[----:B------:R-:W-:Y:S02]  /*18e0*/  FMUL.FTZ R150, R139, R150 ;  /* 0x000000968b967220 */ /* 0x000fe40000410000 */
[----:B------:R-:W-:Y:S02]  /*18f0*/  @P0 FADD.FTZ R146, R37, R146 ;  /* 0x0000009225920221 */ /* 0x000fe40000010000 */
[----:B------:R-:W-:-:S02]  /*1900*/  @P0 FADD.FTZ R150, R39, R150 ;  /* 0x0000009627960221 */ /* 0x000fc40000010000 */
[----:B------:R-:W-:Y:S02]  /*1910*/  FMUL.FTZ R61, R146, R140 ;  /* 0x0000008c923d7220 */ /* 0x000fe40000410000 */
[----:B--2---:R-:W-:Y:S01]  /*1920*/  FMUL.FTZ R77, R50, R77 ;  /* 0x0000004d324d7220 */ /* 0x004fe20000410000 */
[----:B------:R-:W-:Y:S01]  /*1930*/  SEL R50, R151, R46, P1 ;  /* 0x0000002e97327207 */ /* 0x000fe20000800000 */
[----:B------:R-:W-:Y:S01]  /*1940*/  FMUL.FTZ R79, R79, R48 ;  /* 0x000000304f4f7220 */ /* 0x000fe20000410000 */
[----:B------:R-:W-:Y:S01]  /*1950*/  SEL R48, R145, R44, P1 ;  /* 0x0000002c91307207 */ /* 0x000fe20000800000 */
[----:B------:R-:W-:Y:S01]  /*1960*/  FMUL.FTZ R49, R49, R158 ;  /* 0x0000009e31317220 */ /* 0x000fe20000410000 */
[----:B------:R-:W-:Y:S01]  /*1970*/  FSEL R77, R77, RZ, P5 ;  /* 0x000000ff4d4d7208 */ /* 0x000fe20002800000 */
[----:B------:R-:W-:Y:S01]  /*1980*/  FMUL.FTZ R148, R51, R76 ;  /* 0x0000004c33947220 */ /* 0x000fe20000410000 */
[----:B------:R-:W-:Y:S01]  /*1990*/  LEA R74, P5, R144, c[0x0][0x248], 0x4 ;  /* 0x00009200904a7a11 */ /* 0x000fe200078a20ff */
[-C--:B------:R-:W-:Y:S01]  /*19a0*/  FMUL.FTZ R145, R145, R140.reuse ;  /* 0x0000008c91917220 */ /* 0x080fe20000410000 */
[----:B------:R-:W-:Y:S01]  /*19b0*/  FSEL R79, R79, RZ, P3 ;  /* 0x000000ff4f4f7208 */ /* 0x000fe20001800000 */
[----:B------:R-:W-:Y:S01]  /*19c0*/  FMUL.FTZ R151, R151, R140 ;  /* 0x0000008c97977220 */ /* 0x000fe20000410000 */
[----:B------:R-:W-:Y:S01]  /*19d0*/  FSEL R76, R49, RZ, P4 ;  /* 0x000000ff314c7208 */ /* 0x000fe20002000000 */
[----:B------:R-:W-:Y:S01]  /*19e0*/  FMUL.FTZ R145, R145, c[0x0][0x1e8] ;  /* 0x00007a0091917a20 */ /* 0x000fe20000410000 */
[----:B------:R-:W-:Y:S01]  /*19f0*/  FSEL R148, R148, RZ, P6 ;  /* 0x000000ff94947208 */ /* 0x000fe20003000000 */
[----:B------:R-:W-:Y:S01]  /*1a00*/  FMUL.FTZ R151, R151, c[0x0][0x1e8] ;  /* 0x00007a0097977a20 */ /* 0x000fe20000410000 */
[----:B------:R-:W-:-:S02]  /*1a10*/  LEA.HI.X R75, R144, c[0x0][0x24c], RZ, 0x4, P5 ;  /* 0x00009300904b7a11 */ /* 0x000fc400028f24ff */
[C---:B------:R-:W-:Y:S02]  /*1a20*/  LOP3.LUT P3, RZ, R143.reuse, 0xff, RZ, 0xc0, !PT ;  /* 0x000000ff8fff7812 */ /* 0x040fe4000786c0ff */
[C---:B------:R-:W-:Y:S02]  /*1a30*/  LOP3.LUT P4, RZ, R143.reuse, 0xff00, RZ, 0xc0, !PT ;  /* 0x0000ff008fff7812 */ /* 0x040fe4000788c0ff */
[C---:B------:R-:W-:Y:S02]  /*1a40*/  LOP3.LUT P6, RZ, R143.reuse, 0xff0000, RZ, 0xc0, !PT ;  /* 0x00ff00008fff7812 */ /* 0x040fe400078cc0ff */
[----:B------:R-:W-:Y:S02]  /*1a50*/  LOP3.LUT P5, RZ, R143, 0xff000000, RZ, 0xc0, !PT ;  /* 0xff0000008fff7812 */ /* 0x000fe400078ac0ff */
[C---:B------:R-:W-:Y:S01]  /*1a60*/  SEL R49, R156.reuse, R45, P1 ;  /* 0x0000002d9c317207 */ /* 0x040fe20000800000 */
[-C--:B------:R-:W-:Y:S01]  /*1a70*/  FMUL.FTZ R156, R156, R140.reuse ;  /* 0x0000008c9c9c7220 */ /* 0x080fe20000410000 */
[C---:B------:R-:W-:Y:S01]  /*1a80*/  SEL R51, R154.reuse, R47, P1 ;  /* 0x0000002f9a337207 */ /* 0x040fe20000800000 */
[----:B------:R-:W-:-:S02]  /*1a90*/  FMUL.FTZ R154, R154, R140 ;  /* 0x0000008c9a9a7220 */ /* 0x000fc40000410000 */
[----:B------:R-:W-:Y:S02]  /*1aa0*/  FMUL.FTZ R156, R156, c[0x0][0x1e8] ;  /* 0x00007a009c9c7a20 */ /* 0x000fe40000410000 */
[----:B------:R-:W-:Y:S01]  /*1ab0*/  FMUL.FTZ R154, R154, c[0x0][0x1e8] ;  /* 0x00007a009a9a7a20 */ /* 0x000fe20000410000 */
[----:B------:R0:W-:Y:S01]  /*1ac0*/  @P2 STG.E.128 [R152.64], R48 ;  /* 0x0000003098002986 */ /* 0x0001e2000c101d04 */
[----:B------:R-:W-:Y:S02]  /*1ad0*/  @P3 FMUL.FTZ R56, R108, R145 ;  /* 0x000000916c383220 */ /* 0x000fe40000410000 */
[----:B------:R-:W-:Y:S02]  /*1ae0*/  @P4 FMUL.FTZ R57, R115, R156 ;  /* 0x0000009c73394220 */ /* 0x000fe40000410000 */
[----:B------:R-:W-:Y:S02]  /*1af0*/  @P6 FMUL.FTZ R58, R107, R151 ;  /* 0x000000976b3a6220 */ /* 0x000fe40000410000 */
[----:B------:R-:W-:-:S05]  /*1b00*/  @P5 FMUL.FTZ R59, R116, R154 ;  /* 0x0000009a743b5220 */ /* 0x000fca0000410000 */
[----:B------:R1:W-:Y:S01]  /*1b10*/  STG.E.128 [R74.64], R56 ;  /* 0x000000384a007986 */ /* 0x0003e2000c101d04 */
[----:B0-----:R-:W-:-:S06]  /*1b20*/  IMAD.WIDE.U32 R48, R141, R66, c[0x0][0x170] ;  /* 0x00005c008d307625 */ /* 0x001fcc00078e0042 */
[----:B------:R-:W2:Y:S01]  /*1b30*/  LDG.E.128 R48, [R48.64] ;  /* 0x0000000430307981 */ /* 0x000ea2000c1e1d00 */
[----:B---3--:R-:W-:Y:S02]  /*1b40*/  FMUL.FTZ R53, R53, R156 ;  /* 0x0000009c35357220 */ /* 0x008fe40000410000 */
[----:B------:R-:W-:Y:S02]  /*1b50*/  FMUL.FTZ R52, R145, R52 ;  /* 0x0000003491347220 */ /* 0x000fe40000410000 */
[----:B------:R-:W-:Y:S01]  /*1b60*/  FMUL.FTZ R54, R54, R151 ;  /* 0x0000009736367220 */ /* 0x000fe20000410000 */
[----:B------:R-:W-:Y:S01]  /*1b70*/  FSEL R152, R53, RZ, P4 ;  /* 0x000000ff35987208 */ /* 0x000fe20002000000 */
[----:B------:R-:W-:Y:S01]  /*1b80*/  FMUL.FTZ R55, R55, R154 ;  /* 0x0000009a37377220 */ /* 0x000fe20000410000 */
[----:B------:R-:W-:Y:S01]  /*1b90*/  LEA R144, P4, R141, c[0x0][0x248], 0x4 ;  /* 0x000092008d907a11 */ /* 0x000fe200078820ff */
[C---:B-1----:R-:W-:Y:S01]  /*1ba0*/  FMUL.FTZ R57, R139.reuse, R60 ;  /* 0x0000003c8b397220 */ /* 0x042fe20000410000 */
[----:B------:R-:W-:Y:S01]  /*1bb0*/  FSEL R143, R52, RZ, P3 ;  /* 0x000000ff348f7208 */ /* 0x000fe20001800000 */
[----:B------:R-:W-:Y:S01]  /*1bc0*/  FMUL.FTZ R59, R139, R62 ;  /* 0x0000003e8b3b7220 */ /* 0x000fe20000410000 */
[----:B------:R-:W-:Y:S01]  /*1bd0*/  FSEL R151, R54, RZ, P6 ;  /* 0x000000ff36977208 */ /* 0x000fe20003000000 */
[----:B------:R-:W-:Y:S01]  /*1be0*/  @P0 FADD.FTZ R57, R36, R57 ;  /* 0x0000003924390221 */ /* 0x000fe20000010000 */
[----:B------:R-:W-:Y:S01]  /*1bf0*/  FSEL R154, R55, RZ, P5 ;  /* 0x000000ff379a7208 */ /* 0x000fe20002800000 */
[----:B------:R-:W-:Y:S01]  /*1c00*/  @P0 FADD.FTZ R59, R38, R59 ;  /* 0x0000003b263b0221 */ /* 0x000fe20000010000 */
[C---:B------:R-:W-:Y:S01]  /*1c10*/  LEA.HI.X R145, R141.reuse, c[0x0][0x24c], RZ, 0x4, P4 ;  /* 0x000093008d917a11 */ /* 0x040fe200020f24ff */
[----:B------:R-:W-:Y:S01]  /*1c20*/  @P2 IMAD.WIDE.U32 R74, R141, R66, c[0x0][0x258] ;  /* 0x000096008d4a2625 */ /* 0x000fe200078e0042 */
[C---:B------:R-:W-:Y:S01]  /*1c30*/  LOP3.LUT P3, RZ, R142.reuse, 0xff, RZ, 0xc0, !PT ;  /* 0x000000ff8eff7812 */ /* 0x040fe2000786c0ff */
[----:B------:R-:W-:Y:S01]  /*1c40*/  CS2R R52, SRZ ;  /* 0x0000000000347805 */ /* 0x000fe2000001ff00 */
[C---:B------:R-:W-:Y:S01]  /*1c50*/  LOP3.LUT P6, RZ, R142.reuse, 0xff00, RZ, 0xc0, !PT ;  /* 0x0000ff008eff7812 */ /* 0x040fe200078cc0ff */
[-C--:B------:R-:W-:Y:S01]  /*1c60*/  FMUL.FTZ R60, R57, R140.reuse ;  /* 0x0000008c393c7220 */ /* 0x080fe20000410000 */
[----:B------:R-:W-:Y:S01]  /*1c70*/  LOP3.LUT P5, RZ, R142, 0xff0000, RZ, 0xc0, !PT ;  /* 0x00ff00008eff7812 */ /* 0x000fe200078ac0ff */
[-C--:B------:R-:W-:Y:S01]  /*1c80*/  FMUL.FTZ R141, R150, R140.reuse ;  /* 0x0000008c968d7220 */ /* 0x080fe20000410000 */
[----:B------:R-:W-:Y:S01]  /*1c90*/  LOP3.LUT P4, RZ, R142, 0xff000000, RZ, 0xc0, !PT ;  /* 0xff0000008eff7812 */ /* 0x000fe2000788c0ff */
[----:B------:R-:W-:Y:S01]  /*1ca0*/  FMUL.FTZ R142, R59, R140 ;  /* 0x0000008c3b8e7220 */ /* 0x000fe20000410000 */
[----:B------:R-:W-:Y:S01]  /*1cb0*/  SEL R56, R57, R44, P1 ;  /* 0x0000002c39387207 */ /* 0x000fe20000800000 */
[----:B------:R-:W-:Y:S01]  /*1cc0*/  FMUL.FTZ R147, R60, c[0x0][0x1e8] ;  /* 0x00007a003c937a20 */ /* 0x000fe20000410000 */
[----:B------:R-:W-:Y:S01]  /*1cd0*/  SEL R57, R146, R45, P1 ;  /* 0x0000002d92397207 */ /* 0x000fe20000800000 */
[----:B------:R-:W-:Y:S01]  /*1ce0*/  FMUL.FTZ R146, R61, c[0x0][0x1e8] ;  /* 0x00007a003d927a20 */ /* 0x000fe20000410000 */
[----:B------:R-:W-:Y:S01]  /*1cf0*/  CS2R R54, SRZ ;  /* 0x0000000000367805 */ /* 0x000fe2000001ff00 */
[----:B------:R-:W-:Y:S01]  /*1d00*/  FMUL.FTZ R142, R142, c[0x0][0x1e8] ;  /* 0x00007a008e8e7a20 */ /* 0x000fe20000410000 */
[----:B------:R-:W-:Y:S01]  /*1d10*/  SEL R58, R59, R46, P1 ;  /* 0x0000002e3b3a7207 */ /* 0x000fe20000800000 */
[----:B------:R-:W-:Y:S01]  /*1d20*/  FMUL.FTZ R141, R141, c[0x0][0x1e8] ;  /* 0x00007a008d8d7a20 */ /* 0x000fe20000410000 */
[----:B------:R-:W-:Y:S01]  /*1d30*/  SEL R59, R150, R47, P1 ;  /* 0x0000002f963b7207 */ /* 0x000fe20000800000 */
[----:B------:R-:W-:-:S02]  /*1d40*/  @P3 FMUL.FTZ R52, R106, R147 ;  /* 0x000000936a343220 */ /* 0x000fc40000410000 */
[----:B------:R-:W-:Y:S02]  /*1d50*/  @P6 FMUL.FTZ R53, R117, R146 ;  /* 0x0000009275356220 */ /* 0x000fe40000410000 */
[----:B------:R-:W-:Y:S01]  /*1d60*/  @P5 FMUL.FTZ R54, R105, R142 ;  /* 0x0000008e69365220 */ /* 0x000fe20000410000 */
[----:B------:R-:W-:Y:S01]  /*1d70*/  @P2 STG.E.128 [R74.64], R56 ;  /* 0x000000384a002986 */ /* 0x000fe2000c101d04 */
[----:B------:R-:W-:Y:S02]  /*1d80*/  @P4 FMUL.FTZ R55, R118, R141 ;  /* 0x0000008d76374220 */ /* 0x000fe40000410000 */
[----:B------:R-:W-:-:S03]  /*1d90*/  IMAD.WIDE.U32 R60, R121, R66, c[0x0][0x170] ;  /* 0x00005c00793c7625 */ /* 0x000fc600078e0042 */
[----:B------:R0:W-:Y:S04]  /*1da0*/  STG.E.128 [R144.64], R52 ;  /* 0x0000003490007986 */ /* 0x0001e8000c101d04 */
[----:B------:R-:W3:Y:S01]  /*1db0*/  LDG.E.128 R60, [R60.64] ;  /* 0x000000043c3c7981 */ /* 0x000ee2000c1e1d00 */
[-CC-:B------:R-:W-:Y:S02]  /*1dc0*/  FFMA.FTZ R64, R64, R72.reuse, R73.reuse ;  /* 0x0000004840407223 */ /* 0x180fe40000010049 */
[-CC-:B------:R-:W-:Y:S02]  /*1dd0*/  FFMA.FTZ R67, R67, R72.reuse, R73.reuse ;  /* 0x0000004843437223 */ /* 0x180fe40000010049 */
[-CC-:B------:R-:W-:Y:S02]  /*1de0*/  FFMA.FTZ R69, R69, R72.reuse, R73.reuse ;  /* 0x0000004845457223 */ /* 0x180fe40000010049 */
[----:B------:R-:W-:-:S02]  /*1df0*/  FFMA.FTZ R70, R70, R72, R73 ;  /* 0x0000004846467223 */ /* 0x000fc40000010049 */
[----:B------:R-:W-:Y:S02]  /*1e00*/  FADD.FTZ R64, R65, -R64 ;  /* 0x8000004041407221 */ /* 0x000fe40000010000 */
[----:B------:R-:W-:Y:S01]  /*1e10*/  FADD.FTZ R68, R68, -R67 ;  /* 0x8000004344447221 */ /* 0x000fe20000010000 */
[----:B------:R-:W-:Y:S01]  /*1e20*/  @P2 IADD3 R67, R137, 0x60, RZ ;  /* 0x0000006089432810 */ /* 0x000fe20007ffe0ff */
[----:B------:R-:W-:Y:S02]  /*1e30*/  FADD.FTZ R78, R78, -R69 ;  /* 0x800000454e4e7221 */ /* 0x000fe40000010000 */
[----:B------:R-:W-:Y:S02]  /*1e40*/  FADD.FTZ R70, R71, -R70 ;  /* 0x8000004647467221 */ /* 0x000fe40000010000 */
[C---:B0-----:R-:W-:Y:S02]  /*1e50*/  FMUL.FTZ R53, R139.reuse, R64 ;  /* 0x000000408b357220 */ /* 0x041fe40000410000 */
[----:B------:R-:W-:-:S02]  /*1e60*/  FMUL.FTZ R68, R139, R68 ;  /* 0x000000448b447220 */ /* 0x000fc40000410000 */
[C---:B------:R-:W-:Y:S02]  /*1e70*/  FMUL.FTZ R55, R139.reuse, R78 ;  /* 0x0000004e8b377220 */ /* 0x040fe40000410000 */
[----:B------:R-:W-:Y:S02]  /*1e80*/  FMUL.FTZ R70, R139, R70 ;  /* 0x000000468b467220 */ /* 0x000fe40000410000 */
[----:B------:R-:W-:Y:S02]  /*1e90*/  @P0 FADD.FTZ R53, R40, R53 ;  /* 0x0000003528350221 */ /* 0x000fe40000010000 */
[----:B------:R-:W-:Y:S02]  /*1ea0*/  @P0 FADD.FTZ R68, R41, R68 ;  /* 0x0000004429440221 */ /* 0x000fe40000010000 */
[----:B------:R-:W-:Y:S01]  /*1eb0*/  @P0 FADD.FTZ R55, R42, R55 ;  /* 0x000000372a370221 */ /* 0x000fe20000010000 */
[----:B------:R-:W-:Y:S01]  /*1ec0*/  SEL R44, R53, R44, P1 ;  /* 0x0000002c352c7207 */ /* 0x000fe20000800000 */
[----:B------:R-:W-:Y:S01]  /*1ed0*/  @P0 FADD.FTZ R70, R43, R70 ;  /* 0x000000462b460221 */ /* 0x000fe20000010000 */
[----:B------:R-:W-:Y:S01]  /*1ee0*/  LOP3.LUT P0, RZ, R138, 0xff000000, RZ, 0xc0, !PT ;  /* 0xff0000008aff7812 */ /* 0x000fe2000780c0ff */
[-C--:B------:R-:W-:Y:S01]  /*1ef0*/  FMUL.FTZ R56, R53, R140.reuse ;  /* 0x0000008c35387220 */ /* 0x080fe20000410000 */
[C---:B------:R-:W-:Y:S01]  /*1f00*/  SEL R45, R68.reuse, R45, P1 ;  /* 0x0000002d442d7207 */ /* 0x040fe20000800000 */
[----:B------:R-:W-:Y:S01]  /*1f10*/  FMUL.FTZ R68, R68, R140 ;  /* 0x0000008c44447220 */ /* 0x000fe20000410000 */
[C---:B------:R-:W-:Y:S01]  /*1f20*/  SEL R46, R55.reuse, R46, P1 ;  /* 0x0000002e372e7207 */ /* 0x040fe20000800000 */
[-C--:B------:R-:W-:Y:S01]  /*1f30*/  FMUL.FTZ R58, R55, R140.reuse ;  /* 0x0000008c373a7220 */ /* 0x080fe20000410000 */
[C---:B------:R-:W-:Y:S01]  /*1f40*/  SEL R47, R70.reuse, R47, P1 ;  /* 0x0000002f462f7207 */ /* 0x040fe20000800000 */
[----:B------:R-:W-:Y:S01]  /*1f50*/  FMUL.FTZ R140, R70, R140 ;  /* 0x0000008c468c7220 */ /* 0x000fe20000410000 */
[----:B------:R-:W-:Y:S01]  /*1f60*/  CS2R R52, SRZ ;  /* 0x0000000000347805 */ /* 0x000fe2000001ff00 */
[----:B------:R-:W-:Y:S01]  /*1f70*/  FMUL.FTZ R65, R56, c[0x0][0x1e8] ;  /* 0x00007a0038417a20 */ /* 0x000fe20000410000 */
[----:B------:R-:W-:Y:S01]  /*1f80*/  CS2R R54, SRZ ;  /* 0x0000000000367805 */ /* 0x000fe2000001ff00 */
[----:B------:R-:W-:-:S02]  /*1f90*/  FMUL.FTZ R68, R68, c[0x0][0x1e8] ;  /* 0x00007a0044447a20 */ /* 0x000fc40000410000 */
[----:B------:R-:W-:Y:S02]  /*1fa0*/  FMUL.FTZ R58, R58, c[0x0][0x1e8] ;  /* 0x00007a003a3a7a20 */ /* 0x000fe40000410000 */
[----:B------:R-:W-:Y:S02]  /*1fb0*/  FMUL.FTZ R140, R140, c[0x0][0x1e8] ;  /* 0x00007a008c8c7a20 */ /* 0x000fe40000410000 */
[----:B------:R-:W-:-:S04]  /*1fc0*/  @P2 IMAD.WIDE.U32 R66, R67, R66, c[0x0][0x258] ;  /* 0x0000960043422625 */ /* 0x000fc800078e0042 */
[----:B------:R-:W-:Y:S01]  /*1fd0*/  @P0 FMUL.FTZ R55, R120, R140 ;  /* 0x0000008c78370220 */ /* 0x000fe20000410000 */
[----:B------:R-:W-:Y:S01]  /*1fe0*/  @P2 STG.E.128 [R66.64], R44 ;  /* 0x0000002c42002986 */ /* 0x000fe2000c101d04 */
[----:B------:R-:W-:Y:S02]  /*1ff0*/  FADD.FTZ R16, R79, R16 ;  /* 0x000000104f107221 */ /* 0x000fe40000010000 */
[----:B------:R-:W-:Y:S02]  /*2000*/  FADD.FTZ R17, R76, R17 ;  /* 0x000000114c117221 */ /* 0x000fe40000010000 */
[----:B------:R-:W-:Y:S02]  /*2010*/  FADD.FTZ R14, R77, R14 ;  /* 0x0000000e4d0e7221 */ /* 0x000fe40000010000 */
[----:B------:R-:W-:Y:S02]  /*2020*/  FADD.FTZ R15, R148, R15 ;  /* 0x0000000f940f7221 */ /* 0x000fe40000010000 */
[----:B------:R-:W-:-:S02]  /*2030*/  FADD.FTZ R12, R143, R12 ;  /* 0x0000000c8f0c7221 */ /* 0x000fc40000010000 */
[----:B------:R-:W-:Y:S02]  /*2040*/  FADD.FTZ R13, R152, R13 ;  /* 0x0000000d980d7221 */ /* 0x000fe40000010000 */
[----:B------:R-:W-:Y:S02]  /*2050*/  FADD.FTZ R10, R151, R10 ;  /* 0x0000000a970a7221 */ /* 0x000fe40000010000 */
[----:B------:R-:W-:Y:S02]  /*2060*/  FADD.FTZ R11, R154, R11 ;  /* 0x0000000b9a0b7221 */ /* 0x000fe40000010000 */
[----:B--2---:R-:W-:Y:S02]  /*2070*/  FMUL.FTZ R48, R147, R48 ;  /* 0x0000003093307220 */ /* 0x004fe40000410000 */
[----:B------:R-:W-:Y:S02]  /*2080*/  FMUL.FTZ R49, R49, R146 ;  /* 0x0000009231317220 */ /* 0x000fe40000410000 */
[----:B------:R-:W-:Y:S01]  /*2090*/  FMUL.FTZ R142, R50, R142 ;  /* 0x0000008e328e7220 */ /* 0x000fe20000410000 */
[----:B------:R-:W-:Y:S01]  /*20a0*/  FSEL R57, R48, RZ, P3 ;  /* 0x000000ff30397208 */ /* 0x000fe20001800000 */
[----:B------:R-:W-:Y:S01]  /*20b0*/  FMUL.FTZ R51, R51, R141 ;  /* 0x0000008d33337220 */ /* 0x000fe20000410000 */
[----:B------:R-:W-:-:S02]  /*20c0*/  FSEL R50, R49, RZ, P6 ;  /* 0x000000ff31327208 */ /* 0x000fc40003000000 */
[----:B------:R-:W-:Y:S01]  /*20d0*/  FSEL R59, R142, RZ, P5 ;  /* 0x000000ff8e3b7208 */ /* 0x000fe20002800000 */
[----:B------:R-:W-:Y:S01]  /*20e0*/  FADD.FTZ R8, R57, R8 ;  /* 0x0000000839087221 */ /* 0x000fe20000010000 */
[----:B------:R-:W-:Y:S01]  /*20f0*/  LOP3.LUT P3, RZ, R138, 0xff, RZ, 0xc0, !PT ;  /* 0x000000ff8aff7812 */ /* 0x000fe2000786c0ff */
[----:B------:R-:W-:Y:S01]  /*2100*/  FADD.FTZ R9, R50, R9 ;  /* 0x0000000932097221 */ /* 0x000fe20000010000 */
[C---:B------:R-:W-:Y:S01]  /*2110*/  LOP3.LUT P6, RZ, R138.reuse, 0xff00, RZ, 0xc0, !PT ;  /* 0x0000ff008aff7812 */ /* 0x040fe200078cc0ff */
[----:B------:R-:W-:Y:S01]  /*2120*/  FADD.FTZ R6, R59, R6 ;  /* 0x000000063b067221 */ /* 0x000fe20000010000 */
[----:B------:R-:W-:Y:S02]  /*2130*/  LOP3.LUT P5, RZ, R138, 0xff0000, RZ, 0xc0, !PT ;  /* 0x00ff00008aff7812 */ /* 0x000fe400078ac0ff */
[----:B------:R-:W-:Y:S02]  /*2140*/  MOV R49, c[0x0][0x160] ;  /* 0x0000580000317a02 */ /* 0x000fe40000000f00 */
[----:B------:R-:W-:-:S02]  /*2150*/  LEA R48, P1, R121, c[0x0][0x248], 0x4 ;  /* 0x0000920079307a11 */ /* 0x000fc400078220ff */
[----:B------:R-:W-:Y:S02]  /*2160*/  LEA R136, R49, R136, 0x2 ;  /* 0x0000008831887211 */ /* 0x000fe400078e10ff */
[----:B------:R-:W-:Y:S01]  /*2170*/  LEA.HI.X R49, R121, c[0x0][0x24c], RZ, 0x4, P1 ;  /* 0x0000930079317a11 */ /* 0x000fe200008f24ff */
[----:B------:R-:W-:Y:S01]  /*2180*/  @P3 FMUL.FTZ R52, R104, R65 ;  /* 0x0000004168343220 */ /* 0x000fe20000410000 */
[----:B------:R-:W-:Y:S01]  /*2190*/  ISETP.GE.AND P1, PT, R136, c[0x0][0x164], PT ;  /* 0x0000590088007a0c */ /* 0x000fe20003f26270 */
[----:B------:R-:W-:Y:S01]  /*21a0*/  @P6 FMUL.FTZ R53, R119, R68 ;  /* 0x0000004477356220 */ /* 0x000fe20000410000 */
[----:B------:R-:W-:Y:S01]  /*21b0*/  FSEL R50, R51, RZ, P4 ;  /* 0x000000ff33327208 */ /* 0x000fe20002000000 */
[----:B------:R-:W-:-:S04]  /*21c0*/  @P5 FMUL.FTZ R54, R103, R58 ;  /* 0x0000003a67365220 */ /* 0x000fc80000410000 */
[----:B------:R-:W-:Y:S01]  /*21d0*/  FADD.FTZ R7, R50, R7 ;  /* 0x0000000732077221 */ /* 0x000fe20000010000 */
[----:B------:R0:W-:Y:S01]  /*21e0*/  STG.E.128 [R48.64], R52 ;  /* 0x0000003430007986 */ /* 0x0001e2000c101d04 */
[----:B---3--:R-:W-:Y:S02]  /*21f0*/  FMUL.FTZ R60, R65, R60 ;  /* 0x0000003c413c7220 */ /* 0x008fe40000410000 */
[----:B------:R-:W-:Y:S02]  /*2200*/  FMUL.FTZ R61, R61, R68 ;  /* 0x000000443d3d7220 */ /* 0x000fe40000410000 */
[----:B------:R-:W-:Y:S01]  /*2210*/  FMUL.FTZ R62, R62, R58 ;  /* 0x0000003a3e3e7220 */ /* 0x000fe20000410000 */
[----:B------:R-:W-:Y:S01]  /*2220*/  FSEL R51, R60, RZ, P3 ;  /* 0x000000ff3c337208 */ /* 0x000fe20001800000 */
[----:B------:R-:W-:Y:S01]  /*2230*/  FMUL.FTZ R63, R63, R140 ;  /* 0x0000008c3f3f7220 */ /* 0x000fe20000410000 */
[----:B------:R-:W-:Y:S02]  /*2240*/  FSEL R56, R61, RZ, P6 ;  /* 0x000000ff3d387208 */ /* 0x000fe40003000000 */
[----:B0-----:R-:W-:Y:S01]  /*2250*/  FSEL R49, R62, RZ, P5 ;  /* 0x000000ff3e317208 */ /* 0x001fe20002800000 */
[----:B------:R-:W-:Y:S01]  /*2260*/  FADD.FTZ R4, R51, R4 ;  /* 0x0000000433047221 */ /* 0x000fe20000010000 */
[----:B------:R-:W-:Y:S01]  /*2270*/  FSEL R48, R63, RZ, P0 ;  /* 0x000000ff3f307208 */ /* 0x000fe20000000000 */
[----:B------:R-:W-:-:S02]  /*2280*/  FADD.FTZ R5, R56, R5 ;  /* 0x0000000538057221 */ /* 0x000fc40000010000 */
[----:B------:R-:W-:Y:S02]  /*2290*/  FADD.FTZ R2, R49, R2 ;  /* 0x0000000231027221 */ /* 0x000fe40000010000 */
[----:B------:R-:W-:Y:S01]  /*22a0*/  FADD.FTZ R3, R48, R3 ;  /* 0x0000000330037221 */ /* 0x000fe20000010000 */
[----:B------:R-:W-:Y:S01]  /*22b0*/  @P1 CALL.REL.NOINC `(.L_x_6274) ;  /* 0x0000001000001944 */ /* 0x000fe20003c00000 */
[----:B------:R-:W-:Y:S05]  /*22c0*/  BRA `(.L_x_6275) ;  /* 0xffffe4d000007947 */ /* 0x000fea000383ffff */
.L_x_6274:
[----:B------:R-:W-:Y:S05]  /*22d0*/  BSYNC B1 ;  /* 0x0000000000017941 */ /* 0x000fea0003800000 */
.L_x_6271:
        /* <DEDUP_REMOVED lines=36> */
.L_x_6270:
[----:B------:R-:W-:Y:S05]  /*2520*/  BSYNC B0 ;  /* 0x0000000000007941 */ /* 0x000fea0003800000 */
.L_x_6268:
        /* <DEDUP_REMOVED lines=143> */
.L_x_6272:
[----:B------:R-:W-:Y:S02]  /*2e20*/  MOV R55, R73 ;  /* 0x0000004900377202 */ /* 0x000fe40000000f00 */
[----:B------:R-:W-:-:S02]  /*2e30*/  MOV R74, 0x1 ;  /* 0x00000001004a7802 */ /* 0x000fc40000000f00 */
[----:B------:R-:W-:Y:S02]  /*2e40*/  MOV R59, 0x1f ;  /* 0x0000001f003b7802 */ /* 0x000fe40000000f00 */
[----:B------:R-:W-:Y:S02]  /*2e50*/  MOV R76, 0xffffffff ;  /* 0xffffffff004c7802 */ /* 0x000fe40000000f00 */
[----:B------:R-:W-:Y:S02]  /*2e60*/  MOV R56, 0x2e80 ;  /* 0x00002e8000387802 */ /* 0x000fe40000000f00 */
[----:B-----5:R-:W-:Y:S05]  /*2e70*/  CALL.REL.NOINC `($__internal_175_$__cuda_sm70_shflsync_bfly_p) ;  /* 0x0000045000007944 */ /* 0x020fea0003c00000 */
[----:B-1----:R-:W-:Y:S01]  /*2e80*/  MOV R58, R55 ;  /* 0x00000037003a7202 */ /* 0x002fe20000000f00 */
[----:B0-----:R-:W-:Y:S05]  /*2e90*/  BRA `(.L_x_6276) ;  /* 0xffffe3c000007947 */ /* 0x001fea000383ffff */
.L_x_6273:
[----:B------:R-:W-:Y:S01]  /*2ea0*/  HFMA2.MMA R74, -RZ, RZ, 0, 5.9604644775390625e-08 ;  /* 0x00000001ff4a7435 */ /* 0x000fe200000001ff */
[----:B------:R-:W-:Y:S02]  /*2eb0*/  MOV R55, R66 ;  /* 0x0000004200377202 */ /* 0x000fe40000000f00 */
[----:B------:R-:W-:Y:S02]  /*2ec0*/  MOV R59, 0x1f ;  /* 0x0000001f003b7802 */ /* 0x000fe40000000f00 */
[----:B------:R-:W-:-:S02]  /*2ed0*/  MOV R76, 0xffffffff ;  /* 0xffffffff004c7802 */ /* 0x000fc40000000f00 */
[----:B------:R-:W-:Y:S02]  /*2ee0*/  MOV R56, 0x2f00 ;  /* 0x00002f0000387802 */ /* 0x000fe40000000f00 */
[----:B01---5:R-:W-:Y:S05]  /*2ef0*/  CALL.REL.NOINC `($__internal_175_$__cuda_sm70_shflsync_bfly_p) ;  /* 0x000003d000007944 */ /* 0x023fea0003c00000 */
[----:B------:R-:W-:Y:S01]  /*2f00*/  FADD.FTZ R73, R73, R58 ;  /* 0x0000003a49497221 */ /* 0x000fe20000010000 */
[----:B0-----:R-:W-:Y:S01]  /*2f10*/  HFMA2.MMA R74, -RZ, RZ, 0, 1.1920928955078125e-07 ;  /* 0x00000002ff4a7435 */ /* 0x001fe200000001ff */
[----:B-1----:R-:W-:Y:S01]  /*2f20*/  FADD.FTZ R66, R66, R55 ;  /* 0x0000003742427221 */ /* 0x002fe20000010000 */
[----:B------:R-:W-:Y:S02]  /*2f30*/  MOV R59, 0x1f ;  /* 0x0000001f003b7802 */ /* 0x000fe40000000f00 */
[----:B------:R-:W-:Y:S02]  /*2f40*/  MOV R76, 0xffffffff ;  /* 0xffffffff004c7802 */ /* 0x000fe40000000f00 */
[----:B------:R-:W-:Y:S02]  /*2f50*/  MOV R55, R73 ;  /* 0x0000004900377202 */ /* 0x000fe40000000f00 */
[----:B------:R-:W-:Y:S02]  /*2f60*/  MOV R56, 0x2f80 ;  /* 0x00002f8000387802 */ /* 0x000fe40000000f00 */
[----:B------:R-:W-:Y:S05]  /*2f70*/  CALL.REL.NOINC `($__internal_175_$__cuda_sm70_shflsync_bfly_p) ;  /* 0x0000035000007944 */ /* 0x000fea0003c00000 */
[----:B0-----:R-:W-:Y:S01]  /*2f80*/  HFMA2.MMA R74, -RZ, RZ, 0, 1.1920928955078125e-07 ;  /* 0x00000002ff4a7435 */ /* 0x001fe200000001ff */
[----:B-1----:R-:W-:-:S02]  /*2f90*/  MOV R58, R55 ;  /* 0x00000037003a7202 */ /* 0x002fc40000000f00 */
[----:B------:R-:W-:Y:S02]  /*2fa0*/  MOV R55, R66 ;  /* 0x0000004200377202 */ /* 0x000fe40000000f00 */
[----:B------:R-:W-:Y:S02]  /*2fb0*/  MOV R59, 0x1f ;  /* 0x0000001f003b7802 */ /* 0x000fe40000000f00 */
[----:B------:R-:W-:Y:S02]  /*2fc0*/  MOV R76, 0xffffffff ;  /* 0xffffffff004c7802 */ /* 0x000fe40000000f00 */
[----:B------:R-:W-:Y:S02]  /*2fd0*/  MOV R56, 0x2ff0 ;  /* 0x00002ff000387802 */ /* 0x000fe40000000f00 */
[----:B------:R-:W-:Y:S05]  /*2fe0*/  CALL.REL.NOINC `($__internal_175_$__cuda_sm70_shflsync_bfly_p) ;  /* 0x000002e000007944 */ /* 0x000fea0003c00000 */
[----:B------:R-:W-:Y:S01]  /*2ff0*/  FADD.FTZ R73, R58, R73 ;  /* 0x000000493a497221 */ /* 0x000fe20000010000 */
[----:B0-----:R-:W-:Y:S01]  /*3000*/  HFMA2.MMA R74, -RZ, RZ, 0, 2.384185791015625e-07 ;  /* 0x00000004ff4a7435 */ /* 0x001fe200000001ff */
[----:B-1----:R-:W-:Y:S01]  /*3010*/  FADD.FTZ R66, R66, R55 ;  /* 0x0000003742427221 */ /* 0x002fe20000010000 */
[----:B------:R-:W-:Y:S02]  /*3020*/  MOV R59, 0x1f ;  /* 0x0000001f003b7802 */ /* 0x000fe40000000f00 */
[----:B------:R-:W-:-:S02]  /*3030*/  MOV R76, 0xffffffff ;  /* 0xffffffff004c7802 */ /* 0x000fc40000000f00 */
[----:B------:R-:W-:Y:S02]  /*3040*/  MOV R55, R73 ;  /* 0x0000004900377202 */ /* 0x000fe40000000f00 */
[----:B------:R-:W-:Y:S02]  /*3050*/  MOV R56, 0x3070 ;  /* 0x0000307000387802 */ /* 0x000fe40000000f00 */
[----:B------:R-:W-:Y:S05]  /*3060*/  CALL.REL.NOINC `($__internal_175_$__cuda_sm70_shflsync_bfly_p) ;  /* 0x0000026000007944 */ /* 0x000fea0003c00000 */
[----:B0-----:R-:W-:Y:S01]  /*3070*/  HFMA2.MMA R74, -RZ, RZ, 0, 2.384185791015625e-07 ;  /* 0x00000004ff4a7435 */ /* 0x001fe200000001ff */
[----:B-1----:R-:W-:Y:S02]  /*3080*/  MOV R58, R55 ;  /* 0x00000037003a7202 */ /* 0x002fe40000000f00 */
[----:B------:R-:W-:Y:S02]  /*3090*/  MOV R55, R66 ;  /* 0x0000004200377202 */ /* 0x000fe40000000f00 */
[----:B------:R-:W-:Y:S02]  /*30a0*/  MOV R59, 0x1f ;  /* 0x0000001f003b7802 */ /* 0x000fe40000000f00 */
[----:B------:R-:W-:Y:S02]  /*30b0*/  MOV R76, 0xffffffff ;  /* 0xffffffff004c7802 */ /* 0x000fe40000000f00 */
[----:B------:R-:W-:-:S02]  /*30c0*/  MOV R56, 0x30e0 ;  /* 0x000030e000387802 */ /* 0x000fc40000000f00 */
[----:B------:R-:W-:Y:S05]  /*30d0*/  CALL.REL.NOINC `($__internal_175_$__cuda_sm70_shflsync_bfly_p) ;  /* 0x000001f000007944 */ /* 0x000fea0003c00000 */
[----:B------:R-:W-:Y:S01]  /*30e0*/  FADD.FTZ R73, R58, R73 ;  /* 0x000000493a497221 */ /* 0x000fe20000010000 */
[----:B0-----:R-:W-:Y:S01]  /*30f0*/  HFMA2.MMA R74, -RZ, RZ, 0, 4.76837158203125e-07 ;  /* 0x00000008ff4a7435 */ /* 0x001fe200000001ff */
[----:B-1----:R-:W-:Y:S01]  /*3100*/  FADD.FTZ R72, R66, R55 ;  /* 0x0000003742487221 */ /* 0x002fe20000010000 */
[----:B------:R-:W-:-:S02]  /*3110*/  MOV R59, 0x1f ;  /* 0x0000001f003b7802 */ /* 0x000fc40000000f00 */
[----:B------:R-:W-:Y:S02]  /*3120*/  MOV R76, 0xffffffff ;  /* 0xffffffff004c7802 */ /* 0x000fe40000000f00 */
[----:B------:R-:W-:Y:S02]  /*3130*/  MOV R55, R73 ;  /* 0x0000004900377202 */ /* 0x000fe40000000f00 */
[----:B------:R-:W-:Y:S02]  /*3140*/  MOV R56, 0x3160 ;  /* 0x0000316000387802 */ /* 0x000fe40000000f00 */
[----:B------:R-:W-:Y:S05]  /*3150*/  CALL.REL.NOINC `($__internal_175_$__cuda_sm70_shflsync_bfly_p) ;  /* 0x0000017000007944 */ /* 0x000fea0003c00000 */
[----:B0-----:R-:W-:Y:S01]  /*3160*/  HFMA2.MMA R74, -RZ, RZ, 0, 4.76837158203125e-07 ;  /* 0x00000008ff4a7435 */ /* 0x001fe200000001ff */
[----:B-1----:R-:W-:Y:S02]  /*3170*/  MOV R58, R55 ;  /* 0x00000037003a7202 */ /* 0x002fe40000000f00 */
[----:B------:R-:W-:Y:S02]  /*3180*/  MOV R55, R72 ;  /* 0x0000004800377202 */ /* 0x000fe40000000f00 */
[----:B------:R-:W-:Y:S02]  /*3190*/  MOV R59, 0x1f ;  /* 0x0000001f003b7802 */ /* 0x000fe40000000f00 */
[----:B------:R-:W-:-:S02]  /*31a0*/  MOV R76, 0xffffffff ;  /* 0xffffffff004c7802 */ /* 0x000fc40000000f00 */
[----:B------:R-:W-:Y:S02]  /*31b0*/  MOV R56, 0x31d0 ;  /* 0x000031d000387802 */ /* 0x000fe40000000f00 */
[----:B------:R-:W-:Y:S05]  /*31c0*/  CALL.REL.NOINC `($__internal_175_$__cuda_sm70_shflsync_bfly_p) ;  /* 0x0000010000007944 */ /* 0x000fea0003c00000 */
[----:B------:R-:W-:Y:S01]  /*31d0*/  FADD.FTZ R66, R58, R73 ;  /* 0x000000493a427221 */ /* 0x000fe20000010000 */
[----:B0-----:R-:W-:Y:S01]  /*31e0*/  HFMA2.MMA R74, -RZ, RZ, 0, 9.5367431640625e-07 ;  /* 0x00000010ff4a7435 */ /* 0x001fe200000001ff */
[----:B-1----:R-:W-:Y:S01]  /*31f0*/  FADD.FTZ R72, R72, R55 ;  /* 0x0000003748487221 */ /* 0x002fe20000010000 */
[----:B------:R-:W-:Y:S02]  /*3200*/  MOV R59, 0x1f ;  /* 0x0000001f003b7802 */ /* 0x000fe40000000f00 */
[----:B------:R-:W-:Y:S02]  /*3210*/  MOV R76, 0xffffffff ;  /* 0xffffffff004c7802 */ /* 0x000fe40000000f00 */
[----:B------:R-:W-:Y:S02]  /*3220*/  MOV R55, R66 ;  /* 0x0000004200377202 */ /* 0x000fe40000000f00 */
[----:B------:R-:W-:Y:S02]  /*3230*/  MOV R56, 0x3250 ;  /* 0x0000325000387802 */ /* 0x000fe40000000f00 */
[----:B------:R-:W-:Y:S05]  /*3240*/  CALL.REL.NOINC `($__internal_175_$__cuda_sm70_shflsync_bfly_p) ;  /* 0x0000008000007944 */ /* 0x000fea0003c00000 */
[----:B0-----:R-:W-:Y:S01]  /*3250*/  HFMA2.MMA R74, -RZ, RZ, 0, 9.5367431640625e-07 ;  /* 0x00000010ff4a7435 */ /* 0x001fe200000001ff */
[----:B-1----:R-:W-:-:S02]  /*3260*/  MOV R73, R55 ;  /* 0x0000003700497202 */ /* 0x002fc40000000f00 */
[----:B------:R-:W-:Y:S02]  /*3270*/  MOV R55, R72 ;  /* 0x0000004800377202 */ /* 0x000fe40000000f00 */
[----:B------:R-:W-:Y:S02]  /*3280*/  MOV R59, 0x1f ;  /* 0x0000001f003b7802 */ /* 0x000fe40000000f00 */
[----:B------:R-:W-:Y:S02]  /*3290*/  MOV R76, 0xffffffff ;  /* 0xffffffff004c7802 */ /* 0x000fe40000000f00 */
[----:B------:R-:W-:Y:S02]  /*32a0*/  MOV R56, 0x32c0 ;  /* 0x000032c000387802 */ /* 0x000fe40000000f00 */
[----:B------:R-:W-:Y:S05]  /*32b0*/  CALL.REL.NOINC `($__internal_175_$__cuda_sm70_shflsync_bfly_p) ;  /* 0x0000001000007944 */ /* 0x000fea0003c00000 */
[----:B01----:R-:W-:Y:S05]  /*32c0*/  BRA `(.L_x_6277) ;  /* 0xffffe0b000007947 */ /* 0x003fea000383ffff */
        .weak           $__internal_175_$__cuda_sm70_shflsync_bfly_p
        .type           $__internal_175_$__cuda_sm70_shflsync_bfly_p,@function
        .size           $__internal_175_$__cuda_sm70_shflsync_bfly_p,(.L_x_7353 - $__internal_175_$__cuda_sm70_shflsync_bfly_p)
$__internal_175_$__cuda_sm70_shflsync_bfly_p:
[----:B------:R-:W-:Y:S01]  /*32d0*/  HFMA2.MMA R57, -RZ, RZ, 0, 0 ;  /* 0x00000000ff397435 */ /* 0x000fe200000001ff */
[----:B------:R-:W-:Y:S04]  /*32e0*/  WARPSYNC R76 ;  /* 0x0000004c00007348 */ /* 0x000fe80003800000 */
[----:B------:R0:W1:Y:S01]  /*32f0*/  SHFL.BFLY PT, R55, R55, R74, R59 ;  /* 0x0c00004a37377389 */ /* 0x00006200000e003b */
[----:B------:R-:W-:Y:S05]  /*3300*/  RET.REL.NODEC R56 `(_ZN10layer_norm13ln_bwd_kernelINS_13Kernel_traitsI6__halfffffjLj512ELj1ELj4ELj1ELj16ENS_18Kernel_traits_baseILj512ES2_ffffjLj128EEEEELb1ELb1ELb0ELb1EEEvNS_9BwdParamsE) ;  /* 0xffffccf038007950 */ /* 0x000fea0003c3ffff */
.L_x_6278:
        /* <DEDUP_REMOVED lines=15> */
.L_x_7353:


//--------------------- .text._ZN10layer_norm22ln_bwd_finalize_kernelINS_22Kernel_traits_finalizeILj512E6__halfffffjLb1ELj1024ELj4ENS_18Kernel_traits_baseILj512ES2_ffffjLj1024EEEEELb1ELb0EEEvNS_9BwdParamsE --------------------------
	.section	.text._ZN10layer_norm22ln_bwd_finalize_kernelINS_22Kernel_traits_finalizeILj512E6__halfffffjLb1ELj1024ELj4ENS_18Kernel_traits_baseILj512ES2_ffffjLj1024EEEEELb1ELb0EEEvNS_9BwdParamsE,"ax",@progbits
	.sectioninfo	@"SHI_REGISTERS=32"
	.align	128
        .global         _ZN10layer_norm22ln_bwd_finalize_kernelINS_22Kernel_traits_finalizeILj512E6__halfffffjLb1ELj1024ELj4ENS_18Kernel_traits_baseILj512ES2_ffffjLj1024EEEEELb1ELb0EEEvNS_9BwdParamsE
        .type           _ZN10layer_norm22ln_bwd_finalize_kernelINS_22Kernel_traits_finalizeILj512E6__halfffffjLb1ELj1024ELj4ENS_18Kernel_traits_baseILj512ES2_ffffjLj1024EEEEELb1ELb0EEEvNS_9BwdParamsE,@function
        .size           _ZN10layer_norm22ln_bwd_finalize_kernelINS_22Kernel_traits_finalizeILj512E6__halfffffjLb1ELj1024ELj4ENS_18Kernel_traits_baseILj512ES2_ffffjLj1024EEEEELb1ELb0EEEvNS_9BwdParamsE,(.L_x_7354 - _ZN10layer_norm22ln_bwd_finalize_kernelINS_22Kernel_traits_finalizeILj512E6__halfffffjLb1ELj1024ELj4ENS_18Kernel_traits_baseILj512ES2_ffffjLj1024EEEEELb1ELb0EEEvNS_9BwdParamsE)
        .other          _ZN10layer_norm22ln_bwd_finalize_kernelINS_22Kernel_traits_finalizeILj512E6__halfffffjLb1ELj1024ELj4ENS_18Kernel_traits_baseILj512ES2_ffffjLj1024EEEEELb1ELb0EEEvNS_9BwdParamsE,@"STO_CUDA_ENTRY STV_DEFAULT"
_ZN10layer_norm22ln_bwd_finalize_kernelINS_22Kernel_traits_finalizeILj512E6__halfffffjLb1ELj1024ELj4ENS_18Kernel_traits_baseILj512ES2_ffffjLj1024EEEEELb1ELb0EEEvNS_9BwdParamsE:
.text._ZN10layer_norm22ln_bwd_finalize_kernelINS_22Kernel_traits_finalizeILj512E6__halfffffjLb1ELj1024ELj4ENS_18Kernel_traits_baseILj512ES2_ffffjLj1024EEEEELb1ELb0EEEvNS_9BwdParamsE:
        /* <DEDUP_REMOVED lines=19> */
.L_x_6292:
        /* <DEDUP_REMOVED lines=33> */
.L_x_6283:
        /* <DEDUP_REMOVED lines=47> */
.L_x_6282:
[----:B------:R-:W-:Y:S05]  /*0630*/  BSYNC B1 ;  /* 0x0000000000017941 */ /* 0x000fea0003800000 */
.L_x_6281:
        /* <DEDUP_REMOVED lines=29> */
.L_x_6285:
[----:B------:R-:W-:Y:S05]  /*0810*/  BSYNC B1 ;  /* 0x0000000000017941 */ /* 0x000fea0003800000 */
.L_x_6284:
        /* <DEDUP_REMOVED lines=14> */
.L_x_6286:
[----:B------:R-:W-:Y:S05]  /*0900*/  BSYNC B1 ;  /* 0x0000000000017941 */ /* 0x000fea0003800000 */
.L_x_6280:
[----:B------:R-:W-:Y:S05]  /*0910*/  BSYNC B0 ;  /* 0x0000000000007941 */ /* 0x000fea0003800000 */
.L_x_6279:
        /* <DEDUP_REMOVED lines=12> */
.L_x_6293:
        /* <DEDUP_REMOVED lines=27> */
.L_x_6294:
        /* <DEDUP_REMOVED lines=9> */
.L_x_6287:
        /* <DEDUP_REMOVED lines=21> */
.L_x_6291:
[----:B------:R-:W-:Y:S05]  /*0d70*/  BSYNC B0 ;  /* 0x0000000000007941 */ /* 0x000fea0003800000 */
.L_x_6290:
[C---:B------:R-:W-:Y:S02]  /*0d80*/  ISETP.GT.U32.AND P1, PT, R4.reuse, -0x201, PT ;  /* 0xfffffdff0400780c */ /* 0x040fe40003f24070 */
[----:B------:R-:W-:-:S02]  /*0d90*/  IADD3 R4, R4, 0x200, RZ ;  /* 0x0000020004047810 */ /* 0x000fc40007ffe0ff */
[----:B------:R-:W-:-:S09]  /*0da0*/  IADD3 R5, R5, 0x100, RZ ;  /* 0x0000010005057810 */ /* 0x000fd20007ffe0ff */
[----:B01----:R-:W-:Y:S05]  /*0db0*/  @P1 BRA `(.L_x_6292) ;  /* 0xfffff37000001947 */ /* 0x003fea000383ffff */
[----:B------:R-:W-:Y:S05]  /*0dc0*/  EXIT ;  /* 0x000000000000794d */ /* 0x000fea0003800000 */
.L_x_6288:
[----:B------:R-:W-:Y:S01]  /*0dd0*/  HFMA2.MMA R17, -RZ, RZ, 0, 5.9604644775390625e-08 ;  /* 0x00000001ff117435 */ /* 0x000fe200000001ff */
[----:B---3--:R-:W-:Y:S01]  /*0de0*/  MOV R18, R10 ;  /* 0x0000000a00127202 */ /* 0x008fe20000000f00 */
[----:B------:R-:W-:Y:S01]  /*0df0*/  IMAD.MOV.U32 R14, RZ, RZ, 0x1f ;  /* 0x0000001fff0e7424 */ /* 0x000fe200078e00ff */
[----:B------:R-:W-:Y:S02]  /*0e00*/  MOV R19, 0xffffffff ;  /* 0xffffffff00137802 */ /* 0x000fe40000000f00 */
[----:B------:R-:W-:Y:S02]  /*0e10*/  MOV R8, 0xe30 ;  /* 0x00000e3000087802 */ /* 0x000fe40000000f00 */
[----:B012---:R-:W-:Y:S05]  /*0e20*/  CALL.REL.NOINC `($__internal_176_$__cuda_sm70_shflsync_bfly_p) ;  /* 0x0000059000007944 */ /* 0x007fea0003c00000 */
[----:B01----:R-:W-:Y:S05]  /*0e30*/  BRA `(.L_x_6293) ;  /* 0xfffffba000007947 */ /* 0x003fea000383ffff */
.L_x_6289:
[----:B------:R-:W-:Y:S01]  /*0e40*/  HFMA2.MMA R17, -RZ, RZ, 0, 1.1920928955078125e-07 ;  /* 0x00000002ff117435 */ /* 0x000fe200000001ff */
[----:B------:R-:W-:Y:S01]  /*0e50*/  IMAD.MOV.U32 R14, RZ, RZ, 0x1f ;  /* 0x0000001fff0e7424 */ /* 0x000fe200078e00ff */
[----:B------:R-:W-:Y:S02]  /*0e60*/  MOV R19, 0xffffffff ;  /* 0xffffffff00137802 */ /* 0x000fe40000000f00 */
[----:B------:R-:W-:Y:S02]  /*0e70*/  MOV R8, 0xe90 ;  /* 0x00000e9000087802 */ /* 0x000fe40000000f00 */
[----:B0123--:R-:W-:Y:S05]  /*0e80*/  CALL.REL.NOINC `($__internal_176_$__cuda_sm70_shflsync_bfly_p) ;  /* 0x0000053000007944 */ /* 0x00ffea0003c00000 */
[----:B0-----:R-:W-:Y:S01]  /*0e90*/  HFMA2.MMA R17, -RZ, RZ, 0, 2.384185791015625e-07 ;  /* 0x00000004ff117435 */ /* 0x001fe200000001ff */
[----:B-1----:R-:W-:Y:S01]  /*0ea0*/  FADD.FTZ R18, R18, R14 ;  /* 0x0000000e12127221 */ /* 0x002fe20000010000 */
[----:B------:R-:W-:Y:S01]  /*0eb0*/  MOV R19, 0xffffffff ;  /* 0xffffffff00137802 */ /* 0x000fe20000000f00 */
[----:B------:R-:W-:Y:S01]  /*0ec0*/  IMAD.MOV.U32 R14, RZ, RZ, 0x1f ;  /* 0x0000001fff0e7424 */ /* 0x000fe200078e00ff */
[----:B------:R-:W-:-:S02]  /*0ed0*/  MOV R8, 0xef0 ;  /* 0x00000ef000087802 */ /* 0x000fc40000000f00 */
[----:B------:R-:W-:Y:S05]  /*0ee0*/  CALL.REL.NOINC `($__internal_176_$__cuda_sm70_shflsync_bfly_p) ;  /* 0x000004d000007944 */ /* 0x000fea0003c00000 */
[----:B0-----:R-:W-:Y:S01]  /*0ef0*/  HFMA2.MMA R17, -RZ, RZ, 0, 4.76837158203125e-07 ;  /* 0x00000008ff117435 */ /* 0x001fe200000001ff */
[----:B-1----:R-:W-:Y:S01]  /*0f00*/  FADD.FTZ R18, R18, R14 ;  /* 0x0000000e12127221 */ /* 0x002fe20000010000 */
[----:B------:R-:W-:Y:S01]  /*0f10*/  MOV R19, 0xffffffff ;  /* 0xffffffff00137802 */ /* 0x000fe20000000f00 */
[----:B------:R-:W-:Y:S01]  /*0f20*/  IMAD.MOV.U32 R14, RZ, RZ, 0x1f ;  /* 0x0000001fff0e7424 */ /* 0x000fe200078e00ff */
[----:B------:R-:W-:-:S02]  /*0f30*/  MOV R8, 0xf50 ;  /* 0x00000f5000087802 */ /* 0x000fc40000000f00 */
[----:B------:R-:W-:Y:S05]  /*0f40*/  CALL.REL.NOINC `($__internal_176_$__cuda_sm70_shflsync_bfly_p) ;  /* 0x0000047000007944 */ /* 0x000fea0003c00000 */
[----:B-1----:R-:W-:Y:S01]  /*0f50*/  FADD.FTZ R10, R18, R14 ;  /* 0x0000000e120a7221 */ /* 0x002fe20000010000 */
[----:B0-----:R-:W-:Y:S01]  /*0f60*/  HFMA2.MMA R17, -RZ, RZ, 0, 9.5367431640625e-07 ;  /* 0x00000010ff117435 */ /* 0x001fe200000001ff */
[----:B------:R-:W-:Y:S01]  /*0f70*/  IMAD.MOV.U32 R14, RZ, RZ, 0x1f ;  /* 0x0000001fff0e7424 */ /* 0x000fe200078e00ff */
[----:B------:R-:W-:-:S02]  /*0f80*/  MOV R19, 0xffffffff ;  /* 0xffffffff00137802 */ /* 0x000fc40000000f00 */
[----:B------:R-:W-:Y:S02]  /*0f90*/  MOV R18, R10 ;  /* 0x0000000a00127202 */ /* 0x000fe40000000f00 */
[----:B------:R-:W-:Y:S02]  /*0fa0*/  MOV R8, 0xfc0 ;  /* 0x00000fc000087802 */ /* 0x000fe40000000f00 */
[----:B------:R-:W-:Y:S05]  /*0fb0*/  CALL.REL.NOINC `($__internal_176_$__cuda_sm70_shflsync_bfly_p) ;  /* 0x0000040000007944 */ /* 0x000fea0003c00000 */
[----:B0-----:R-:W-:Y:S01]  /*0fc0*/  HFMA2.MMA R17, -RZ, RZ, 0, 5.9604644775390625e-08 ;  /* 0x00000001ff117435 */ /* 0x001fe200000001ff */
[----:B-1----:R-:W-:Y:S01]  /*0fd0*/  IMAD.MOV.U32 R13, RZ, RZ, R14 ;  /* 0x000000ffff0d7224 */ /* 0x002fe200078e000e */
[----:B------:R-:W-:Y:S01]  /*0fe0*/  MOV R18, R15 ;  /* 0x0000000f00127202 */ /* 0x000fe20000000f00 */
[----:B------:R-:W-:Y:S01]  /*0ff0*/  IMAD.MOV.U32 R14, RZ, RZ, 0x1f ;  /* 0x0000001fff0e7424 */ /* 0x000fe200078e00ff */
[----:B------:R-:W-:Y:S02]  /*1000*/  MOV R19, 0xffffffff ;  /* 0xffffffff00137802 */ /* 0x000fe40000000f00 */
[----:B------:R-:W-:Y:S02]  /*1010*/  MOV R8, 0x1030 ;  /* 0x0000103000087802 */ /* 0x000fe40000000f00 */
[----:B------:R-:W-:Y:S05]  /*1020*/  CALL.REL.NOINC `($__internal_176_$__cuda_sm70_shflsync_bfly_p) ;  /* 0x0000039000007944 */ /* 0x000fea0003c00000 */
[----:B0-----:R-:W-:Y:S01]  /*1030*/  HFMA2.MMA R17, -RZ, RZ, 0, 1.1920928955078125e-07 ;  /* 0x00000002ff117435 */ /* 0x001fe200000001ff */
[----:B-1----:R-:W-:Y:S01]  /*1040*/  FADD.FTZ R18, R15, R14 ;  /* 0x0000000e0f127221 */ /* 0x002fe20000010000 */
[----:B------:R-:W-:Y:S01]  /*1050*/  MOV R19, 0xffffffff ;  /* 0xffffffff00137802 */ /* 0x000fe20000000f00 */
[----:B------:R-:W-:Y:S01]  /*1060*/  IMAD.MOV.U32 R14, RZ, RZ, 0x1f ;  /* 0x0000001fff0e7424 */ /* 0x000fe200078e00ff */
[----:B------:R-:W-:-:S02]  /*1070*/  MOV R8, 0x1090 ;  /* 0x0000109000087802 */ /* 0x000fc40000000f00 */
[----:B------:R-:W-:Y:S05]  /*1080*/  CALL.REL.NOINC `($__internal_176_$__cuda_sm70_shflsync_bfly_p) ;  /* 0x0000033000007944 */ /* 0x000fea0003c00000 */
        /* <DEDUP_REMOVED lines=35> */
[----:B------:R-:W-:Y:S01]  /*12c0*/  IMAD.MOV.U32 R19, RZ, RZ, -0x1 ;  /* 0xffffffffff137424 */ /* 0x000fe200078e00ff */
[----:B------:R-:W-:-:S02]  /*12d0*/  MOV R8, 0x12f0 ;  /* 0x000012f000087802 */ /* 0x000fc40000000f00 */
[----:B------:R-:W-:Y:S05]  /*12e0*/  CALL.REL.NOINC `($__internal_176_$__cuda_sm70_shflsync_bfly_p) ;  /* 0x000000d000007944 */ /* 0x000fea0003c00000 */
[----:B0-----:R-:W-:Y:S01]  /*12f0*/  HFMA2.MMA R17, -RZ, RZ, 0, 4.76837158203125e-07 ;  /* 0x00000008ff117435 */ /* 0x001fe200000001ff */
[----:B-1----:R-:W-:Y:S01]  /*1300*/  FADD.FTZ R18, R18, R14 ;  /* 0x0000000e12127221 */ /* 0x002fe20000010000 */
[----:B------:R-:W-:-:S02]  /*1310*/  MOV R14, 0x1f ;  /* 0x0000001f000e7802 */ /* 0x000fc40000000f00 */
[----:B------:R-:W-:Y:S02]  /*1320*/  MOV R19, 0xffffffff ;  /* 0xffffffff00137802 */ /* 0x000fe40000000f00 */
[----:B------:R-:W-:Y:S02]  /*1330*/  MOV R8, 0x1350 ;  /* 0x0000135000087802 */ /* 0x000fe40000000f00 */
[----:B------:R-:W-:Y:S05]  /*1340*/  CALL.REL.NOINC `($__internal_176_$__cuda_sm70_shflsync_bfly_p) ;  /* 0x0000007000007944 */ /* 0x000fea0003c00000 */
[----:B01----:R-:W-:Y:S01]  /*1350*/  FADD.FTZ R18, R18, R14 ;  /* 0x0000000e12127221 */ /* 0x003fe20000010000 */
[----:B------:R-:W-:Y:S01]  /*1360*/  HFMA2.MMA R14, -RZ, RZ, 0, 1.847743988037109375e-06 ;  /* 0x0000001fff0e7435 */ /* 0x000fe200000001ff */
[----:B------:R-:W-:Y:S01]  /*1370*/  IMAD.MOV.U32 R17, RZ, RZ, 0x10 ;  /* 0x00000010ff117424 */ /* 0x000fe200078e00ff */
[----:B------:R-:W-:Y:S02]  /*1380*/  MOV R19, 0xffffffff ;  /* 0xffffffff00137802 */ /* 0x000fe40000000f00 */
[----:B------:R-:W-:Y:S02]  /*1390*/  MOV R8, 0x13b0 ;  /* 0x000013b000087802 */ /* 0x000fe40000000f00 */
[----:B------:R-:W-:Y:S05]  /*13a0*/  CALL.REL.NOINC `($__internal_176_$__cuda_sm70_shflsync_bfly_p) ;  /* 0x0000001000007944 */ /* 0x000fea0003c00000 */
[----:B01----:R-:W-:Y:S05]  /*13b0*/  BRA `(.L_x_6294) ;  /* 0xfffff7d000007947 */ /* 0x003fea000383ffff */
        .weak           $__internal_176_$__cuda_sm70_shflsync_bfly_p
        .type           $__internal_176_$__cuda_sm70_shflsync_bfly_p,@function
        .size           $__internal_176_$__cuda_sm70_shflsync_bfly_p,(.L_x_7354 - $__internal_176_$__cuda_sm70_shflsync_bfly_p)
$__internal_176_$__cuda_sm70_shflsync_bfly_p:
[----:B------:R-:W-:Y:S01]  /*13c0*/  HFMA2.MMA R9, -RZ, RZ, 0, 0 ;  /* 0x00000000ff097435 */ /* 0x000fe200000001ff */
[----:B------:R-:W-:Y:S04]  /*13d0*/  WARPSYNC R19 ;  /* 0x0000001300007348 */ /* 0x000fe80003800000 */
[----:B------:R0:W1:Y:S01]  /*13e0*/  SHFL.BFLY PT, R14, R18, R17, R14 ;  /* 0x0c000011120e7389 */ /* 0x00006200000e000e */
[----:B------:R-:W-:Y:S05]  /*13f0*/  RET.REL.NODEC R8 `(_ZN10layer_norm22ln_bwd_finalize_kernelINS_22Kernel_traits_finalizeILj512E6__halfffffjLb1ELj1024ELj4ENS_18Kernel_traits_baseILj512ES2_ffffjLj1024EEEEELb1ELb0EEEvNS_9BwdParamsE) ;  /* 0xffffec0008007950 */ /* 0x000fea0003c3ffff */
.L_x_6295:
        /* <DEDUP_REMOVED lines=16> */
.L_x_7354:


//--------------------- .text._ZN10layer_norm13ln_bwd_kernelINS_13Kernel_traitsI6__halfffffjLj512ELj1ELj4ELj1ELj16ENS_18Kernel_traits_baseILj512ES2_ffffjLj128EEEEELb1ELb1ELb1ELb0EEEvNS_9BwdParamsE --------------------------
	.section	.text._ZN10layer_norm13ln_bwd_kernelINS_13Kernel_traitsI6__halfffffjLj512ELj1ELj4ELj1ELj16ENS_18Kernel_traits_baseILj512ES2_ffffjLj128EEEEELb1ELb1ELb1ELb0EEEvNS_9BwdParamsE,"ax",@progbits
	.sectioninfo	@"SHI_REGISTERS=168"
	.align	128
        .global         _ZN10layer_norm13ln_bwd_kernelINS_13Kernel_traitsI6__halfffffjLj512ELj1ELj4ELj1ELj16ENS_18Kernel_traits_baseILj512ES2_ffffjLj128EEEEELb1ELb1ELb1ELb0EEEvNS_9BwdParamsE
        .type           _ZN10layer_norm13ln_bwd_kernelINS_13Kernel_traitsI6__halfffffjLj512ELj1ELj4ELj1ELj16ENS_18Kernel_traits_baseILj512ES2_ffffjLj128EEEEELb1ELb1ELb1ELb0EEEvNS_9BwdParamsE,@function
        .size           _ZN10layer_norm13ln_bwd_kernelINS_13Kernel_traitsI6__halfffffjLj512ELj1ELj4ELj1ELj16ENS_18Kernel_traits_baseILj512ES2_ffffjLj128EEEEELb1ELb1ELb1ELb0EEEvNS_9BwdParamsE,(.L_x_7355 - _ZN10layer_norm13ln_bwd_kernelINS_13Kernel_traitsI6__halfffffjLj512ELj1ELj4ELj1ELj16ENS_18Kernel_traits_baseILj512ES2_ffffjLj128EEEEELb1ELb1ELb1ELb0EEEvNS_9BwdParamsE)
        .other          _ZN10layer_norm13ln_bwd_kernelINS_13Kernel_traitsI6__halfffffjLj512ELj1ELj4ELj1ELj16ENS_18Kernel_traits_baseILj512ES2_ffffjLj128EEEEELb1ELb1ELb1ELb0EEEvNS_9BwdParamsE,@"STO_CUDA_ENTRY STV_DEFAULT"
_ZN10layer_norm13ln_bwd_kernelINS_13Kernel_traitsI6__halfffffjLj512ELj1ELj4ELj1ELj16ENS_18Kernel_traits_baseILj512ES2_ffffjLj128EEEEELb1ELb1ELb1ELb0EEEvNS_9BwdParamsE:
.text._ZN10layer_norm13ln_bwd_kernelINS_13Kernel_traitsI6__halfffffjLj512ELj1ELj4ELj1ELj16ENS_18Kernel_traits_baseILj512ES2_ffffjLj128EEEEELb1ELb1ELb1ELb0EEEvNS_9BwdParamsE:
        /* <DEDUP_REMOVED lines=14> */
[----:B------:R-:W-:Y:S02]  /*00e0*/  @P0 MOV R11, 0x8 ;  /* 0x00000008000b0802 */ /* 0x000fe40000000f00 */
[----:B------:R-:W-:Y:S02]  /*00f0*/  @P1 IMAD.MOV.U32 R27, RZ, RZ, 0x8 ;  /* 0x00000008ff1b1424 */ /* 0x000fe400078e00ff */
[----:B------:R-:W-:Y:S01]  /*0100*/  @P2 MOV R31, 0x8 ;  /* 0x00000008001f2802 */ /* 0x000fe20000000f00 */
[----:B------:R-:W-:Y:S01]  /*0110*/  @P0 IMAD.WIDE.U32 R4, R22, R11, c[0x0][0x1b0] ;  /* 0x00006c0016040625 */ /* 0x000fe200078e000b */
[----:B------:R-:W-:-:S03]  /*0120*/  @P3 MOV R23, 0x8 ;  /* 0x0000000800173802 */ /* 0x000fc60000000f00 */
[C---:B------:R-:W-:Y:S01]  /*0130*/  @P0 IMAD.WIDE.U32 R10, R22.reuse, R11, c[0x0][0x1c8] ;  /* 0x00007200160a0625 */ /* 0x040fe200078e000b */
[----:B------:R1:W5:Y:S01]  /*0140*/  @P0 LDG.E.64 R8, [R4.64] ;  /* 0x0000000404080981 */ /* 0x000362000c1e1b00 */
[----:B------:R-:W-:-:S03]  /*0150*/  @P0 LOP3.LUT R22, R22, 0x20, RZ, 0xfc, !PT ;  /* 0x0000002016160812 */ /* 0x000fc600078efcff */
[----:B------:R1:W5:Y:S02]  /*0160*/  @P0 LDG.E.64 R12, [R10.64] ;  /* 0x000000040a0c0981 */ /* 0x000364000c1e1b00 */
[----:B------:R-:W-:-:S04]  /*0170*/  @P1 IMAD.WIDE.U32 R24, R22, R27, c[0x0][0x1b0] ;  /* 0x00006c0016181625 */ /* 0x000fc800078e001b */
        /* <DEDUP_REMOVED lines=35> */
[----:B----4-:R-:W-:Y:S01]  /*03b0*/  CS2R R28, SRZ ;  /* 0x00000000001c7805 */ /* 0x010fe2000001ff00 */
[----:B0-----:R-:W-:Y:S01]  /*03c0*/  CS2R R30, SRZ ;  /* 0x00000000001e7805 */ /* 0x001fe2000001ff00 */
[----:B--2---:R-:W-:Y:S01]  /*03d0*/  CS2R R24, SRZ ;  /* 0x0000000000187805 */ /* 0x004fe2000001ff00 */
[----:B---3--:R-:W-:Y:S01]  /*03e0*/  CS2R R26, SRZ ;  /* 0x00000000001a7805 */ /* 0x008fe2000001ff00 */
[----:B------:R-:W-:Y:S01]  /*03f0*/  CS2R R20, SRZ ;  /* 0x0000000000147805 */ /* 0x000fe2000001ff00 */
[----:B------:R-:W-:Y:S01]  /*0400*/  CS2R R22, SRZ ;  /* 0x0000000000167805 */ /* 0x000fe2000001ff00 */
[----:B------:R-:W-:Y:S05]  /*0410*/  @P3 BRA `(.L_x_6297) ;  /* 0x0000354000003947 */ /* 0x000fea0003800000 */
[----:B-1---5:R-:W-:Y:S01]  /*0420*/  SHF.R.U64 R130, R2, 0x10, R3 ;  /* 0x0000001002827819 */ /* 0x022fe20000001203 */
[----:B------:R-:W-:Y:S01]  /*0430*/  IMAD.MOV.U32 R165, RZ, RZ, R8 ;  /* 0x000000ffffa57224 */ /* 0x000fe200078e0008 */
[----:B------:R-:W-:Y:S01]  /*0440*/  MOV R4, R3 ;  /* 0x0000000300047202 */ /* 0x000fe20000000f00 */
[----:B------:R-:W-:Y:S01]  /*0450*/  IMAD.MOV.U32 R157, RZ, RZ, R18 ;  /* 0x000000ffff9d7224 */ /* 0x000fe200078e0012 */
[--C-:B------:R-:W-:Y:S01]  /*0460*/  SHF.R.U64 R164, R8, 0x10, R9.reuse ;  /* 0x0000001008a47819 */ /* 0x100fe20000001209 */
[----:B------:R-:W-:Y:S01]  /*0470*/  IMAD.MOV.U32 R149, RZ, RZ, R12 ;  /* 0x000000ffff957224 */ /* 0x000fe200078e000c */
[----:B------:R-:W-:Y:S01]  /*0480*/  MOV R163, R9 ;  /* 0x0000000900a37202 */ /* 0x000fe20000000f00 */
[----:B------:R-:W-:Y:S01]  /*0490*/  IMAD.MOV.U32 R141, RZ, RZ, R68 ;  /* 0x000000ffff8d7224 */ /* 0x000fe200078e0044 */
[----:B------:R-:W-:Y:S01]  /*04a0*/  SHF.R.U32.HI R162, RZ, 0x10, R9 ;  /* 0x00000010ffa27819 */ /* 0x000fe20000011609 */
[----:B------:R-:W-:Y:S01]  /*04b0*/  IMAD.MOV.U32 R65, RZ, RZ, RZ ;  /* 0x000000ffff417224 */ /* 0x000fe200078e00ff */
        /* <DEDUP_REMOVED lines=55> */
.L_x_6389:
[----:B------:R-:W-:-:S10]  /*0830*/  HFMA2.MMA R101, -RZ, RZ, 0, 2.384185791015625e-07 ;  /* 0x00000004ff657435 */ /* 0x000fd400000001ff */
[----:B------:R-:W-:-:S05]  /*0840*/  IMAD.WIDE R4, R0, R101, c[0x0][0x1d8] ;  /* 0x0000760000047625 */ /* 0x000fca00078e0265 */
[----:B------:R0:W2:Y:S01]  /*0850*/  LDG.E R98, [R4.64] ;  /* 0x0000000404627981 */ /* 0x0000a2000c1e1900 */
[----:B------:R-:W-:-:S04]  /*0860*/  IMAD.WIDE R96, R0, R101, c[0x0][0x1d0] ;  /* 0x0000740000607625 */ /* 0x000fc800078e0265 */
[----:B0-----:R-:W-:-:S06]  /*0870*/  IMAD.WIDE R4, R0, R101, c[0x0][0x1a8] ;  /* 0x00006a0000047625 */ /* 0x001fcc00078e0265 */
[----:B------:R0:W5:Y:S04]  /*0880*/  LDG.E R4, [R4.64] ;  /* 0x0000000404047981 */ /* 0x000168000c1e1900 */
[----:B0-----:R0:W5:Y:S01]  /*0890*/  LDG.E R5, [R96.64] ;  /* 0x0000000460057981 */ /* 0x001162000c1e1900 */
[----:B------:R-:W-:Y:S01]  /*08a0*/  IMAD R9, R0, c[0x0][0x168], RZ ;  /* 0x00005a0000097a24 */ /* 0x000fe200078e02ff */
[----:B------:R-:W-:Y:S02]  /*08b0*/  BSSY B1, `(.L_x_6298) ;  /* 0x0000105000017945 */ /* 0x000fe40003800000 */
[----:B------:R-:W1:Y:S02]  /*08c0*/  S2R R99, SR_TID.X ;  /* 0x0000000000637919 */ /* 0x000e640000002100 */
[----:B------:R-:W-:-:S04]  /*08d0*/  SHF.R.S32.HI R100, RZ, 0x1f, R9 ;  /* 0x0000001fff647819 */ /* 0x000fc80000011409 */
[----:B------:R-:W-:Y:S02]  /*08e0*/  LEA.HI R9, R100, R9, RZ, 0x2 ;  /* 0x0000000964097211 */ /* 0x000fe400078f10ff */
[----:B------:R-:W-:Y:S02]  /*08f0*/  MOV R100, 0x10 ;  /* 0x0000001000647802 */ /* 0x000fe40000000f00 */
[----:B-1----:R-:W-:-:S04]  /*0900*/  LOP3.LUT R136, R99, 0x1f, RZ, 0xc0, !PT ;  /* 0x0000001f63887812 */ /* 0x002fc800078ec0ff */
[----:B------:R-:W-:-:S05]  /*0910*/  LEA.HI.SX32 R9, R9, R136, 0x1e ;  /* 0x0000008809097211 */ /* 0x000fca00078ff2ff */
[----:B------:R-:W-:Y:S01]  /*0920*/  IMAD.WIDE.U32 R124, R9, R100, c[0x0][0x218] ;  /* 0x00008600097c7625 */ /* 0x000fe200078e0064 */
[----:B--2---:R-:W-:-:S13]  /*0930*/  ISETP.GT.AND P3, PT, R98, RZ, PT ;  /* 0x000000ff6200720c */ /* 0x004fda0003f64270 */
[----:B------:R-:W-:Y:S05]  /*0940*/  @P3 BRA `(.L_x_6299) ;  /* 0x0000034000003947 */ /* 0x000fea0003800000 */
[----:B0----5:R-:W-:Y:S01]  /*0950*/  ISETP.GE.AND P4, PT, R5, 0x1, PT ;  /* 0x000000010500780c */ /* 0x021fe20003f86270 */
[----:B------:R-:W-:Y:S01]  /*0960*/  BSSY B2, `(.L_x_6300) ;  /* 0x0000010000027945 */ /* 0x000fe20003800000 */
[----:B------:R-:W-:Y:S01]  /*0970*/  MOV R98, RZ ;  /* 0x000000ff00627202 */ /* 0x000fe20000000f00 */
[----:B------:R-:W-:-:S10]  /*0980*/  IMAD.MOV.U32 R99, RZ, RZ, R9 ;  /* 0x000000ffff637224 */ /* 0x000fd400078e0009 */
[----:B------:R-:W-:-:S05]  /*0990*/  @P4 IADD3 R96, R5, -0x1, RZ ;  /* 0xffffffff05604810 */ /* 0x000fca0007ffe0ff */
[----:B------:R-:W-:-:S05]  /*09a0*/  @P4 IMAD R96, R96, c[0x0][0x168], RZ ;  /* 0x00005a0060604a24 */ /* 0x000fca00078e02ff */
[----:B------:R-:W-:-:S04]  /*09b0*/  @P4 SHF.R.S32.HI R97, RZ, 0x1f, R96 ;  /* 0x0000001fff614819 */ /* 0x000fc80000011460 */
[----:B------:R-:W-:-:S04]  /*09c0*/  @P4 LEA.HI R97, R97, R96, RZ, 0x2 ;  /* 0x0000006061614211 */ /* 0x000fc800078f10ff */
[----:B------:R-:W-:Y:S01]  /*09d0*/  @P4 LEA.HI.SX32 R98, R97, R136, 0x1e ;  /* 0x0000008861624211 */ /* 0x000fe200078ff2ff */
        /* <DEDUP_REMOVED lines=8> */
.L_x_6301:
[----:B------:R-:W-:Y:S05]  /*0a60*/  BSYNC B2 ;  /* 0x0000000000027941 */ /* 0x000fea0003800000 */
.L_x_6300:
[----:B------:R-:W-:Y:S01]  /*0a70*/  BSSY B2, `(.L_x_6302) ;  /* 0x000000a000027945 */ /* 0x000fe20003800000 */
[----:B------:R-:W-:Y:S05]  /*0a80*/  @!P1 BRA `(.L_x_6303) ;  /* 0x0000008000009947 */ /* 0x000fea0003800000 */
[----:B------:R-:W-:-:S04]  /*0a90*/  ISETP.NE.U32.AND P4, PT, RZ, c[0x0][0x218], PT ;  /* 0x00008600ff007a0c */ /* 0x000fc80003f85070 */
[----:B------:R-:W-:-:S13]  /*0aa0*/  ISETP.NE.AND.EX P4, PT, RZ, c[0x0][0x21c], PT, P4 ;  /* 0x00008700ff007a0c */ /* 0x000fda0003f85340 */
[----:B0-----:R-:W-:-:S05]  /*0ab0*/  @P4 IMAD.WIDE.U32 R96, R99, R100, c[0x0][0x218] ;  /* 0x0000860063604625 */ /* 0x001fca00078e0064 */
[----:B------:R0:W5:Y:S02]  /*0ac0*/  @P4 LDG.E.128 R72, [R96.64] ;  /* 0x0000000460484981 */ /* 0x000164000c1e1d00 */
[----:B0-----:R-:W-:-:S05]  /*0ad0*/  IMAD.WIDE.U32 R96, R98, R101, c[0x0][0x190] ;  /* 0x0000640062607625 */ /* 0x001fca00078e0065 */
[----:B------:R0:W5:Y:S01]  /*0ae0*/  LDG.E R11, [R96.64] ;  /* 0x00000004600b7981 */ /* 0x000162000c1e1900 */
[----:B------:R-:W-:Y:S02]  /*0af0*/  IADD3 R98, R98, 0x20, RZ ;  /* 0x0000002062627810 */ /* 0x000fe40007ffe0ff */
[----:B------:R-:W-:Y:S02]  /*0b00*/  IADD3 R99, R99, 0x20, RZ ;  /* 0x0000002063637810 */ /* 0x000fe40007ffe0ff */
.L_x_6303:
[----:B------:R-:W-:Y:S05]  /*0b10*/  BSYNC B2 ;  /* 0x0000000000027941 */ /* 0x000fea0003800000 */
.L_x_6302:
        /* <DEDUP_REMOVED lines=10> */
.L_x_6305:
[----:B------:R-:W-:Y:S05]  /*0bc0*/  BSYNC B2 ;  /* 0x0000000000027941 */ /* 0x000fea0003800000 */
.L_x_6304:
[----:B------:R-:W-:Y:S01]  /*0bd0*/  ISETP.GE.U32.AND P4, PT, R7, 0x80, PT ;  /* 0x000000800700780c */ /* 0x000fe20003f86070 */
[----:B------:R-:W-:Y:S01]  /*0be0*/  HFMA2.MMA R133, -RZ, RZ, 0, 0 ;  /* 0x00000000ff857435 */ /* 0x000fe200000001ff */
[----:B------:R-:W-:-:S11]  /*0bf0*/  MOV R134, RZ ;  /* 0x000000ff00867202 */ /* 0x000fd60000000f00 */
[----:B------:R-:W-:Y:S05]  /*0c00*/  @!P4 BRA `(.L_x_6306) ;  /* 0x00000cf00000c947 */ /* 0x000fea0003800000 */
[----:B------:R-:W-:-:S04]  /*0c10*/  ISETP.NE.U32.AND P4, PT, RZ, c[0x0][0x218], PT ;  /* 0x00008600ff007a0c */ /* 0x000fc80003f85070 */
[----:B------:R-:W-:-:S13]  /*0c20*/  ISETP.NE.AND.EX P4, PT, RZ, c[0x0][0x21c], PT, P4 ;  /* 0x00008700ff007a0c */ /* 0x000fda0003f85340 */
[----:B0-----:R-:W-:-:S05]  /*0c30*/  @P4 IMAD.WIDE.U32 R96, R99, R100, c[0x0][0x218] ;  /* 0x0000860063604625 */ /* 0x001fca00078e0064 */
[----:B------:R0:W5:Y:S02]  /*0c40*/  @P4 LDG.E.128 R80, [R96.64] ;  /* 0x0000000460504981 */ /* 0x000164000c1e1d00 */
[----:B0-----:R-:W-:-:S05]  /*0c50*/  IMAD.WIDE.U32 R96, R98, R101, c[0x0][0x190] ;  /* 0x0000640062607625 */ /* 0x001fca00078e0065 */
[----:B------:R0:W5:Y:S01]  /*0c60*/  LDG.E R8, [R96.64] ;  /* 0x0000000460087981 */ /* 0x000162000c1e1900 */
[----:B------:R-:W-:Y:S01]  /*0c70*/  MOV R134, RZ ;  /* 0x000000ff00867202 */ /* 0x000fe20000000f00 */
[----:B------:R-:W-:Y:S05]  /*0c80*/  BRA `(.L_x_6306) ;  /* 0x00000c7000007947 */ /* 0x000fea0003800000 */
.L_x_6299:
[----:B0----5:R-:W-:Y:S01]  /*0c90*/  ISETP.GE.AND P4, PT, R5, 0x1, PT ;  /* 0x000000010500780c */ /* 0x021fe20003f86270 */
[----:B------:R-:W-:Y:S01]  /*0ca0*/  IMAD.MOV.U32 R131, RZ, RZ, RZ ;  /* 0x000000ffff837224 */ /* 0x000fe200078e00ff */
[----:B------:R-:W-:Y:S01]  /*0cb0*/  IADD3 R98, R98, -0x1, RZ ;  /* 0xffffffff62627810 */ /* 0x000fe20007ffe0ff */
[----:B------:R-:W0:Y:S04]  /*0cc0*/  LDC.U8 R100, c[0x0][0x1f0] ;  /* 0x00007c00ff647b82 */ /* 0x000e280000000000 */
[----:B------:R-:W-:-:S06]  /*0cd0*/  IMAD R98, R98, c[0x0][0x168], RZ ;  /* 0x00005a0062627a24 */ /* 0x000fcc00078e02ff */
[----:B------:R-:W-:-:S05]  /*0ce0*/  @P4 IADD3 R96, R5, -0x1, RZ ;  /* 0xffffffff05604810 */ /* 0x000fca0007ffe0ff */
[----:B------:R-:W-:-:S05]  /*0cf0*/  @P4 IMAD R96, R96, c[0x0][0x168], RZ ;  /* 0x00005a0060604a24 */ /* 0x000fca00078e02ff */
[----:B------:R-:W-:-:S04]  /*0d00*/  @P4 SHF.R.S32.HI R97, RZ, 0x1f, R96 ;  /* 0x0000001fff614819 */ /* 0x000fc80000011460 */
[----:B------:R-:W-:-:S04]  /*0d10*/  @P4 LEA.HI R97, R97, R96, RZ, 0x2 ;  /* 0x0000006061614211 */ /* 0x000fc800078f10ff */
[----:B------:R-:W-:Y:S02]  /*0d20*/  @P4 LEA.HI.SX32 R131, R97, R136, 0x1e ;  /* 0x0000008861834211 */ /* 0x000fe400078ff2ff */
[----:B------:R-:W-:-:S04]  /*0d30*/  SHF.R.S32.HI R97, RZ, 0x1f, R98 ;  /* 0x0000001fff617819 */ /* 0x000fc80000011462 */
[----:B------:R-:W-:Y:S01]  /*0d40*/  LEA.HI R99, R97, R98, RZ, 0x2 ;  /* 0x0000006261637211 */ /* 0x000fe200078f10ff */
[----:B------:R-:W-:-:S06]  /*0d50*/  IMAD.WIDE R96, R0, R101, c[0x0][0x1a0] ;  /* 0x0000680000607625 */ /* 0x000fcc00078e0265 */
[----:B------:R-:W2:Y:S01]  /*0d60*/  LDG.E R96, [R96.64] ;  /* 0x0000000460607981 */ /* 0x000ea2000c1e1900 */
[----:B0-----:R-:W-:Y:S01]  /*0d70*/  ISETP.NE.AND P4, PT, R100, RZ, PT ;  /* 0x000000ff6400720c */ /* 0x001fe20003f85270 */
[----:B------:R-:W-:Y:S01]  /*0d80*/  BSSY B2, `(.L_x_6307) ;  /* 0x0000031000027945 */ /* 0x000fe20003800000 */
[----:B------:R-:W-:Y:S02]  /*0d90*/  LEA.HI.SX32 R136, R99, R136, 0x1e ;  /* 0x0000008863887211 */ /* 0x000fe400078ff2ff */
[----:B------:R-:W-:Y:S02]  /*0da0*/  MOV R133, RZ ;  /* 0x000000ff00857202 */ /* 0x000fe40000000f00 */
[----:B------:R-:W-:Y:S02]  /*0db0*/  MOV R134, RZ ;  /* 0x000000ff00867202 */ /* 0x000fe40000000f00 */
[----:B------:R-:W-:Y:S02]  /*0dc0*/  MOV R135, R9 ;  /* 0x0000000900877202 */ /* 0x000fe40000000f00 */
[----:B--2---:R-:W-:Y:S01]  /*0dd0*/  FSEL R132, R96, RZ, !P4 ;  /* 0x000000ff60847208 */ /* 0x004fe20006000000 */
[----:B------:R-:W-:Y:S05]  /*0de0*/  @!P0 BRA `(.L_x_6308) ;  /* 0x000002a000008947 */ /* 0x000fea0003800000 */
[----:B------:R-:W-:-:S04]  /*0df0*/  IMAD.MOV.U32 R98, RZ, RZ, 0x10 ;  /* 0x00000010ff627424 */ /* 0x000fc800078e00ff */
[----:B------:R-:W-:-:S04]  /*0e00*/  IMAD.WIDE.U32 R100, R9, R98, c[0x0][0x188] ;  /* 0x0000620009647625 */ /* 0x000fc800078e0062 */
[----:B------:R-:W-:Y:S02]  /*0e10*/  IMAD.WIDE.U32 R96, R136, R98, c[0x0][0x208] ;  /* 0x0000820088607625 */ /* 0x000fe400078e0062 */
[----:B------:R-:W2:Y:S01]  /*0e20*/  LDG.E.128 R100, [R100.64] ;  /* 0x0000000464647981 */ /* 0x000ea2000c1e1d00 */
[----:B------:R-:W-:-:S03]  /*0e30*/  ISETP.NE.U32.AND P4, PT, RZ, c[0x0][0x218], PT ;  /* 0x00008600ff007a0c */ /* 0x000fc60003f85070 */
[----:B------:R-:W3:Y:S01]  /*0e40*/  LDG.E.128 R96, [R96.64] ;  /* 0x0000000460607981 */ /* 0x000ee2000c1e1d00 */
[----:B------:R-:W-:Y:S01]  /*0e50*/  ISETP.NE.AND.EX P4, PT, RZ, c[0x0][0x21c], PT, P4 ;  /* 0x00008700ff007a0c */ /* 0x000fe20003f85340 */
[----:B------:R-:W-:-:S12]  /*0e60*/  HFMA2.MMA R126, -RZ, RZ, 0, 2.384185791015625e-07 ;  /* 0x00000004ff7e7435 */ /* 0x000fd800000001ff */
        /* <DEDUP_REMOVED lines=8> */
[----:B-1----:R-:W-:-:S02]  /*0ef0*/  FMUL.FTZ R12, R4, R19 ;  /* 0x00000013040c7220 */ /* 0x002fc40000410000 */
[----:B------:R-:W-:Y:S02]  /*0f00*/  FMUL.FTZ R13, R4, R117 ;  /* 0x00000075040d7220 */ /* 0x000fe40000410000 */
[----:B---3--:R-:W-:Y:S02]  /*0f10*/  FMUL.FTZ R18, R165, R96 ;  /* 0x00000060a5127220 */ /* 0x008fe40000410000 */
[----:B------:R-:W-:Y:S02]  /*0f20*/  FADD.FTZ R48, R48, R96 ;  /* 0x0000006030307221 */ /* 0x000fe40000010000 */
[----:B------:R-:W-:Y:S02]  /*0f30*/  FFMA.FTZ R64, R96, R12, R64 ;  /* 0x0000000c60407223 */ /* 0x000fe40000010040 */
[----:B------:R-:W-:Y:S02]  /*0f40*/  FADD.FTZ R49, R49, R97 ;  /* 0x0000006131317221 */ /* 0x000fe40000010000 */
[----:B------:R-:W-:-:S02]  /*0f50*/  FFMA.FTZ R65, R97, R13, R65 ;  /* 0x0000000d61417223 */ /* 0x000fc40000010041 */
[----:B------:R-:W-:Y:S02]  /*0f60*/  FMUL.FTZ R112, R164, R97 ;  /* 0x00000061a4707220 */ /* 0x000fe40000410000 */
[----:B------:R-:W-:Y:S02]  /*0f70*/  FADD.FTZ R133, -R132, R102 ;  /* 0x0000006684857221 */ /* 0x000fe40000010100 */
        /* <DEDUP_REMOVED lines=17> */
.L_x_6308:
[----:B0-----:R-:W-:Y:S05]  /*1090*/  BSYNC B2 ;  /* 0x0000000000027941 */ /* 0x001fea0003800000 */
.L_x_6307:
[----:B------:R-:W-:Y:S01]  /*10a0*/  BSSY B2, `(.L_x_6309) ;  /* 0x000002d000027945 */ /* 0x000fe20003800000 */
[----:B------:R-:W-:Y:S05]  /*10b0*/  @!P1 BRA `(.L_x_6310) ;  /* 0x000002b000009947 */ /* 0x000fea0003800000 */
[----:B------:R-:W-:-:S05]  /*10c0*/  MOV R125, 0x10 ;  /* 0x00000010007d7802 */ /* 0x000fca0000000f00 */
[----:B------:R-:W-:-:S04]  /*10d0*/  IMAD.WIDE.U32 R100, R135, R125, c[0x0][0x188] ;  /* 0x0000620087647625 */ /* 0x000fc800078e007d */
[----:B------:R-:W-:Y:S02]  /*10e0*/  IMAD.WIDE.U32 R96, R136, R125, c[0x0][0x208] ;  /* 0x0000820088607625 */ /* 0x000fe400078e007d */
[----:B------:R-:W2:Y:S04]  /*10f0*/  LDG.E.128 R100, [R100.64] ;  /* 0x0000000464647981 */ /* 0x000ea8000c1e1d00 */
[----:B------:R-:W3:Y:S01]  /*1100*/  LDG.E.128 R96, [R96.64] ;  /* 0x0000000460607981 */ /* 0x000ee2000c1e1d00 */
[----:B------:R-:W-:Y:S01]  /*1110*/  ISETP.NE.U32.AND P4, PT, RZ, c[0x0][0x218], PT ;  /* 0x00008600ff007a0c */ /* 0x000fe20003f85070 */
[----:B------:R-:W-:-:S03]  /*1120*/  HFMA2.MMA R124, -RZ, RZ, 0, 2.384185791015625e-07 ;  /* 0x00000004ff7c7435 */ /* 0x000fc600000001ff */
[----:B------:R-:W-:-:S13]  /*1130*/  ISETP.NE.AND.EX P4, PT, RZ, c[0x0][0x21c], PT, P4 ;  /* 0x00008700ff007a0c */ /* 0x000fda0003f85340 */
[----:B------:R-:W-:-:S05]  /*1140*/  @P4 IMAD.WIDE.U32 R14, R135, R125, c[0x0][0x218] ;  /* 0x00008600870e4625 */ /* 0x000fca00078e007d */
[----:B------:R0:W5:Y:S02]  /*1150*/  @P4 LDG.E.128 R72, [R14.64] ;  /* 0x000000040e484981 */ /* 0x000164000c1e1d00 */
[----:B0-----:R-:W-:-:S05]  /*1160*/  IMAD.WIDE.U32 R14, R131, R124, c[0x0][0x190] ;  /* 0x00006400830e7625 */ /* 0x001fca00078e007c */
[----:B------:R0:W5:Y:S01]  /*1170*/  LDG.E R11, [R14.64] ;  /* 0x000000040e0b7981 */ /* 0x000162000c1e1900 */
[----:B------:R-:W-:Y:S02]  /*1180*/  IADD3 R131, R131, 0x20, RZ ;  /* 0x0000002083837810 */ /* 0x000fe40007ffe0ff */
[----:B------:R-:W-:Y:S02]  /*1190*/  IADD3 R136, R136, 0x20, RZ ;  /* 0x0000002088887810 */ /* 0x000fe40007ffe0ff */
[----:B------:R-:W-:Y:S01]  /*11a0*/  IADD3 R135, R135, 0x20, RZ ;  /* 0x0000002087877810 */ /* 0x000fe20007ffe0ff */
[C---:B--2---:R-:W-:Y:S02]  /*11b0*/  FADD.FTZ R107, -R132.reuse, R100 ;  /* 0x00000064846b7221 */ /* 0x044fe40000010100 */
[----:B------:R-:W-:Y:S02]  /*11c0*/  FADD.FTZ R113, -R132, R101 ;  /* 0x0000006584717221 */ /* 0x000fe40000010100 */
[----:B0-----:R-:W-:-:S02]  /*11d0*/  FMUL.FTZ R14, R4, R107 ;  /* 0x0000006b040e7220 */ /* 0x001fc40000410000 */
[----:B---3--:R-:W-:Y:S02]  /*11e0*/  FMUL.FTZ R106, R161, R96 ;  /* 0x00000060a16a7220 */ /* 0x008fe40000410000 */
[----:B------:R-:W-:Y:S02]  /*11f0*/  FADD.FTZ R44, R44, R96 ;  /* 0x000000602c2c7221 */ /* 0x000fe40000010000 */
[----:B------:R-:W-:Y:S02]  /*1200*/  FMUL.FTZ R15, R4, R113 ;  /* 0x00000071040f7220 */ /* 0x000fe40000410000 */
[----:B------:R-:W-:Y:S02]  /*1210*/  FFMA.FTZ R60, R96, R14, R60 ;  /* 0x0000000e603c7223 */ /* 0x000fe4000001003c */
[----:B------:R-:W-:Y:S02]  /*1220*/  FADD.FTZ R101, -R132, R102 ;  /* 0x0000006684657221 */ /* 0x000fe40000010100 */
[----:B------:R-:W-:-:S02]  /*1230*/  FMUL.FTZ R113, R160, R97 ;  /* 0x00000061a0717220 */ /* 0x000fc40000410000 */
[----:B------:R-:W-:Y:S02]  /*1240*/  FADD.FTZ R96, R133, R106 ;  /* 0x0000006a85607221 */ /* 0x000fe40000010000 */
[----:B------:R-:W-:Y:S02]  /*1250*/  FFMA.FTZ R134, R14, R106, R134 ;  /* 0x0000006a0e867223 */ /* 0x000fe40000010086 */
        /* <DEDUP_REMOVED lines=17> */
.L_x_6310:
[----:B------:R-:W-:Y:S05]  /*1370*/  BSYNC B2 ;  /* 0x0000000000027941 */ /* 0x000fea0003800000 */
.L_x_6309:
[----:B------:R-:W-:Y:S01]  /*1380*/  BSSY B2, `(.L_x_6311) ;  /* 0x000002d000027945 */ /* 0x000fe20003800000 */
[----:B------:R-:W-:Y:S05]  /*1390*/  @!P2 BRA `(.L_x_6312) ;  /* 0x000002b00000a947 */ /* 0x000fea0003800000 */
[----:B------:R-:W-:-:S04]  /*13a0*/  IMAD.MOV.U32 R125, RZ, RZ, 0x10 ;  /* 0x00000010ff7d7424 */ /* 0x000fc800078e00ff */
[----:B------:R-:W-:-:S04]  /*13b0*/  IMAD.WIDE.U32 R100, R135, R125, c[0x0][0x188] ;  /* 0x0000620087647625 */ /* 0x000fc800078e007d */
[----:B------:R-:W-:Y:S02]  /*13c0*/  IMAD.WIDE.U32 R96, R136, R125, c[0x0][0x208] ;  /* 0x0000820088607625 */ /* 0x000fe400078e007d */
[----:B------:R-:W2:Y:S04]  /*13d0*/  LDG.E.128 R100, [R100.64] ;  /* 0x0000000464647981 */ /* 0x000ea8000c1e1d00 */
[----:B------:R-:W3:Y:S01]  /*13e0*/  LDG.E.128 R96, [R96.64] ;  /* 0x0000000460607981 */ /* 0x000ee2000c1e1d00 */
[----:B------:R-:W-:Y:S02]  /*13f0*/  ISETP.NE.U32.AND P4, PT, RZ, c[0x0][0x218], PT ;  /* 0x00008600ff007a0c */ /* 0x000fe40003f85070 */
[----:B------:R-:W-:Y:S02]  /*1400*/  MOV R124, 0x4 ;  /* 0x00000004007c7802 */ /* 0x000fe40000000f00 */
        /* <DEDUP_REMOVED lines=36> */
.L_x_6312:
[----:B------:R-:W-:Y:S05]  /*1650*/  BSYNC B2 ;  /* 0x0000000000027941 */ /* 0x000fea0003800000 */
.L_x_6311:
[----:B------:R-:W-:-:S13]  /*1660*/  ISETP.GE.U32.AND P4, PT, R7, 0x80, PT ;  /* 0x000000800700780c */ /* 0x000fda0003f86070 */
[----:B------:R-:W-:Y:S05]  /*1670*/  @!P4 BRA `(.L_x_6306) ;  /* 0x000002800000c947 */ /* 0x000fea0003800000 */
[----:B------:R-:W-:-:S10]  /*1680*/  HFMA2.MMA R125, -RZ, RZ, 0, 9.5367431640625e-07 ;  /* 0x00000010ff7d7435 */ /* 0x000fd400000001ff */
[----:B------:R-:W-:-:S04]  /*1690*/  IMAD.WIDE.U32 R96, R135, R125, c[0x0][0x188] ;  /* 0x0000620087607625 */ /* 0x000fc800078e007d */
[----:B------:R-:W-:Y:S02]  /*16a0*/  IMAD.WIDE.U32 R100, R136, R125, c[0x0][0x208] ;  /* 0x0000820088647625 */ /* 0x000fe400078e007d */
[----:B------:R-:W2:Y:S01]  /*16b0*/  LDG.E.128 R96, [R96.64] ;  /* 0x0000000460607981 */ /* 0x000ea2000c1e1d00 */
[----:B------:R-:W-:-:S03]  /*16c0*/  ISETP.NE.U32.AND P4, PT, RZ, c[0x0][0x218], PT ;  /* 0x00008600ff007a0c */ /* 0x000fc60003f85070 */
[----:B------:R-:W3:Y:S01]  /*16d0*/  LDG.E.128 R100, [R100.64] ;  /* 0x0000000464647981 */ /* 0x000ee2000c1e1d00 */
[----:B------:R-:W-:Y:S02]  /*16e0*/  ISETP.NE.AND.EX P4, PT, RZ, c[0x0][0x21c], PT, P4 ;  /* 0x00008700ff007a0c */ /* 0x000fe40003f85340 */
[----:B------:R-:W-:-:S11]  /*16f0*/  MOV R124, 0x4 ;  /* 0x00000004007c7802 */ /* 0x000fd60000000f00 */
[----:B------:R-:W-:-:S05]  /*1700*/  @P4 IMAD.WIDE.U32 R104, R135, R125, c[0x0][0x218] ;  /* 0x0000860087684625 */ /* 0x000fca00078e007d */
[----:B------:R0:W5:Y:S02]  /*1710*/  @P4 LDG.E.128 R80, [R104.64] ;  /* 0x0000000468504981 */ /* 0x000164000c1e1d00 */
[----:B0-----:R-:W-:-:S05]  /*1720*/  IMAD.WIDE.U32 R104, R131, R124, c[0x0][0x190] ;  /* 0x0000640083687625 */ /* 0x001fca00078e007c */
[----:B------:R0:W5:Y:S01]  /*1730*/  LDG.E R8, [R104.64] ;  /* 0x0000000468087981 */ /* 0x000162000c1e1900 */
[C---:B--2---:R-:W-:Y:S02]  /*1740*/  FADD.FTZ R111, -R132.reuse, R96 ;  /* 0x00000060846f7221 */ /* 0x044fe40000010100 */
[----:B------:R-:W-:Y:S02]  /*1750*/  FADD.FTZ R115, -R132, R97 ;  /* 0x0000006184737221 */ /* 0x000fe40000010100 */
[C---:B0-----:R-:W-:Y:S02]  /*1760*/  FMUL.FTZ R104, R4.reuse, R111 ;  /* 0x0000006f04687220 */ /* 0x041fe40000410000 */
        /* <DEDUP_REMOVED lines=25> */
.L_x_6306:
[----:B------:R-:W-:Y:S05]  /*1900*/  BSYNC B1 ;  /* 0x0000000000017941 */ /* 0x000fea0003800000 */
.L_x_6298:
[----:B------:R-:W-:Y:S05]  /*1910*/  BRA.DIV ~URZ, `(.L_x_6313) ;  /* 0x00002c727f007947 */ /* 0x000fea000b800000 */
[----:B------:R1:W2:Y:S02]  /*1920*/  SHFL.BFLY PT, R102, R133, 0x1, 0x1f ;  /* 0x0c201f0085667f89 */ /* 0x0002a400000e0000 */
.L_x_6396:
[----:B------:R-:W-:Y:S05]  /*1930*/  BRA.DIV ~URZ, `(.L_x_6314) ;  /* 0x00002cd27f007947 */ /* 0x000fea000b800000 */
[----:B0-----:R-:W0:Y:S01]  /*1940*/  SHFL.BFLY PT, R97, R134, 0x1, 0x1f ;  /* 0x0c201f0086617f89 */ /* 0x001e2200000e0000 */
[----:B-12---:R-:W-:-:S05]  /*1950*/  FADD.FTZ R133, R102, R133 ;  /* 0x0000008566857221 */ /* 0x006fca0000010000 */
        /* <DEDUP_REMOVED lines=15> */
.L_x_6397:
[----:B------:R-:W-:Y:S01]  /*1a50*/  ISETP.GE.AND P4, PT, R5, 0x1, PT ;  /* 0x000000010500780c */ /* 0x000fe20003f86270 */
[----:B------:R-:W3:Y:S01]  /*1a60*/  S2R R100, SR_TID.X ;  /* 0x0000000000647919 */ /* 0x000ee20000002100 */
[----:B0-----:R-:W-:Y:S01]  /*1a70*/  FADD.FTZ R97, R97, R134 ;  /* 0x0000008661617221 */ /* 0x001fe20000010000 */
[----:B------:R-:W-:Y:S01]  /*1a80*/  BSSY B1, `(.L_x_6315) ;  /* 0x000008a000017945 */ /* 0x000fe20003800000 */
[----:B------:R-:W-:-:S09]  /*1a90*/  IMAD.MOV.U32 R98, RZ, RZ, RZ ;  /* 0x000000ffff627224 */ /* 0x000fd200078e00ff */
[----:B------:R-:W-:-:S05]  /*1aa0*/  @P4 IADD3 R5, R5, -0x1, RZ ;  /* 0xffffffff05054810 */ /* 0x000fca0007ffe0ff */
[----:B------:R-:W-:Y:S02]  /*1ab0*/  @P4 IMAD R96, R5, c[0x0][0x168], RZ ;  /* 0x00005a0005604a24 */ /* 0x000fe400078e02ff */
[----:B--2---:R-:W-:-:S03]  /*1ac0*/  FADD.FTZ R5, R103, R102 ;  /* 0x0000006667057221 */ /* 0x004fc60000010000 */
[----:B------:R-:W-:Y:S01]  /*1ad0*/  @P4 SHF.R.S32.HI R99, RZ, 0x1f, R96 ;  /* 0x0000001fff634819 */ /* 0x000fe20000011460 */
[----:B------:R-:W-:-:S03]  /*1ae0*/  FMUL.FTZ R5, R5, c[0x0][0x1e0] ;  /* 0x0000780005057a20 */ /* 0x000fc60000410000 */
[----:B------:R-:W-:Y:S02]  /*1af0*/  @P4 LEA.HI R99, R99, R96, RZ, 0x2 ;  /* 0x0000006063634211 */ /* 0x000fe400078f10ff */
[----:B---3--:R-:W-:-:S04]  /*1b00*/  @P4 LOP3.LUT R96, R100, 0x1f, RZ, 0xc0, !PT ;  /* 0x0000001f64604812 */ /* 0x008fc800078ec0ff */
[----:B------:R-:W-:Y:S01]  /*1b10*/  @P4 LEA.HI.SX32 R98, R99, R96, 0x1e ;  /* 0x0000006063624211 */ /* 0x000fe200078ff2ff */
[----:B------:R-:W-:Y:S01]  /*1b20*/  FMUL.FTZ R99, R97, c[0x0][0x1e0] ;  /* 0x0000780061637a20 */ /* 0x000fe20000410000 */
        /* <DEDUP_REMOVED lines=8> */
.L_x_6318:
[----:B------:R-:W-:Y:S05]  /*1bb0*/  BSYNC B2 ;  /* 0x0000000000027941 */ /* 0x000fea0003800000 */
.L_x_6317:
[----:B------:R-:W-:Y:S01]  /*1bc0*/  BSSY B2, `(.L_x_6319) ;  /* 0x000000c000027945 */ /* 0x000fe20003800000 */
[----:B-----5:R-:W-:Y:S01]  /*1bd0*/  @!P3 FSEL R101, R68, RZ, P5 ;  /* 0x000000ff4465b208 */ /* 0x020fe20002800000 */
[----:B------:R-:W-:Y:S05]  /*1be0*/  @!P3 BRA `(.L_x_6320) ;  /* 0x000000900000b947 */ /* 0x000fea0003800000 */
[----:B------:R-:W0:Y:S02]  /*1bf0*/  LDC.U8 R96, c[0x0][0x1f0] ;  /* 0x00007c00ff607b82 */ /* 0x000e240000000000 */
        /* <DEDUP_REMOVED lines=8> */
.L_x_6320:
[----:B------:R-:W-:Y:S05]  /*1c80*/  BSYNC B2 ;  /* 0x0000000000027941 */ /* 0x000fea0003800000 */
.L_x_6319:
        /* <DEDUP_REMOVED lines=14> */
[----:B------:R-:W-:Y:S01]  /*1d70*/  FMUL.FTZ R101, R101, c[0x0][0x1ec] ;  /* 0x00007b0065657a20 */ /* 0x000fe20000410000 */
[----:B------:R-:W-:-:S03]  /*1d80*/  LOP3.LUT P6, RZ, R10, 0xff, RZ, 0xc0, !PT ;  /* 0x000000ff0aff7812 */ /* 0x000fc600078cc0ff */
[----:B-1----:R-:W-:-:S04]  /*1d90*/  FMUL.FTZ R102, R101, c[0x0][0x1e8] ;  /* 0x00007a0065667a20 */ /* 0x002fc80000410000 */
[----:B------:R-:W-:-:S05]  /*1da0*/  FMUL.FTZ R92, R84, R102 ;  /* 0x00000066545c7220 */ /* 0x000fca0000410000 */
[----:B------:R-:W-:Y:S01]  /*1db0*/  FSEL R101, R92, RZ, P6 ;  /* 0x000000ff5c657208 */ /* 0x000fe20003000000 */
[----:B------:R-:W-:-:S04]  /*1dc0*/  HFMA2.MMA R92, -RZ, RZ, 0, 0 ;  /* 0x00000000ff5c7435 */ /* 0x000fc800000001ff */
[----:B------:R-:W-:Y:S02]  /*1dd0*/  FADD.FTZ R32, R32, R101 ;  /* 0x0000006520207221 */ /* 0x000fe40000010000 */
[----:B------:R-:W-:Y:S02]  /*1de0*/  @P6 FMUL.FTZ R92, R149, R102 ;  /* 0x00000066955c6220 */ /* 0x000fe40000410000 */
.L_x_6322:
[----:B------:R-:W-:Y:S05]  /*1df0*/  BSYNC B2 ;  /* 0x0000000000027941 */ /* 0x000fea0003800000 */
.L_x_6321:
[----:B------:R-:W-:Y:S01]  /*1e00*/  BSSY B2, `(.L_x_6323) ;  /* 0x000000b000027945 */ /* 0x000fe20003800000 */
        /* <DEDUP_REMOVED lines=10> */
.L_x_6324:
[----:B------:R-:W-:Y:S05]  /*1eb0*/  BSYNC B2 ;  /* 0x0000000000027941 */ /* 0x000fea0003800000 */
.L_x_6323:
[----:B------:R-:W-:Y:S01]  /*1ec0*/  BSSY B2, `(.L_x_6325) ;  /* 0x000000b000027945 */ /* 0x000fe20003800000 */
[----:B------:R-:W-:Y:S01]  /*1ed0*/  SEL R89, R96, R89, P5 ;  /* 0x0000005960597207 */ /* 0x000fe20002800000 */
[----:B------:R-:W-:Y:S05]  /*1ee0*/  @!P4 BRA `(.L_x_6326) ;  /* 0x000000800000c947 */ /* 0x000fea0003800000 */
[----:B------:R-:W-:Y:S01]  /*1ef0*/  FMUL.FTZ R96, R96, c[0x0][0x1ec] ;  /* 0x00007b0060607a20 */ /* 0x000fe20000410000 */
[----:B------:R-:W-:-:S03]  /*1f00*/  LOP3.LUT P6, RZ, R10, 0xff00, RZ, 0xc0, !PT ;  /* 0x0000ff000aff7812 */ /* 0x000fc600078cc0ff */
[----:B------:R-:W-:-:S04]  /*1f10*/  FMUL.FTZ R101, R96, c[0x0][0x1e8] ;  /* 0x00007a0060657a20 */ /* 0x000fc80000410000 */
[----:B------:R-:W-:-:S05]  /*1f20*/  FMUL.FTZ R93, R85, R101 ;  /* 0x00000065555d7220 */ /* 0x000fca0000410000 */
[----:B------:R-:W-:Y:S01]  /*1f30*/  FSEL R96, R93, RZ, P6 ;  /* 0x000000ff5d607208 */ /* 0x000fe20003000000 */
[----:B------:R-:W-:-:S04]  /*1f40*/  HFMA2.MMA R93, -RZ, RZ, 0, 0 ;  /* 0x00000000ff5d7435 */ /* 0x000fc800000001ff */
[----:B------:R-:W-:Y:S02]  /*1f50*/  FADD.FTZ R33, R33, R96 ;  /* 0x0000006021217221 */ /* 0x000fe40000010000 */
[----:B------:R-:W-:Y:S02]  /*1f60*/  @P6 FMUL.FTZ R93, R148, R101 ;  /* 0x00000065945d6220 */ /* 0x000fe40000410000 */
.L_x_6326:
[----:B------:R-:W-:Y:S05]  /*1f70*/  BSYNC B2 ;  /* 0x0000000000027941 */ /* 0x000fea0003800000 */
.L_x_6325:
        /* <DEDUP_REMOVED lines=11> */
.L_x_6328:
[----:B------:R-:W-:Y:S05]  /*2030*/  BSYNC B2 ;  /* 0x0000000000027941 */ /* 0x000fea0003800000 */
.L_x_6327:
        /* <DEDUP_REMOVED lines=8> */
[----:B------:R-:W-:Y:S02]  /*20c0*/  IMAD.MOV.U32 R94, RZ, RZ, RZ ;  /* 0x000000ffff5e7224 */ /* 0x000fe400078e00ff */
[----:B------:R-:W-:Y:S02]  /*20d0*/  @P6 FMUL.FTZ R94, R147, R96 ;  /* 0x00000060935e6220 */ /* 0x000fe40000410000 */
[----:B------:R-:W-:Y:S02]  /*20e0*/  FADD.FTZ R34, R34, R97 ;  /* 0x0000006122227221 */ /* 0x000fe40000010000 */
.L_x_6330:
[----:B------:R-:W-:Y:S05]  /*20f0*/  BSYNC B2 ;  /* 0x0000000000027941 */ /* 0x000fea0003800000 */
.L_x_6329:
        /* <DEDUP_REMOVED lines=11> */
.L_x_6332:
[----:B------:R-:W-:Y:S05]  /*21b0*/  BSYNC B2 ;  /* 0x0000000000027941 */ /* 0x000fea0003800000 */
.L_x_6331:
[----:B------:R-:W-:Y:S01]  /*21c0*/  SEL R91, R100, R91, P5 ;  /* 0x0000005b645b7207 */ /* 0x000fe20002800000 */
[----:B------:R-:W-:Y:S01]  /*21d0*/  BSSY B2, `(.L_x_6333) ;  /* 0x000000f000027945 */ /* 0x000fe20003800000 */
[----:B------:R-:W-:-:S04]  /*21e0*/  ISETP.NE.U32.AND P5, PT, RZ, c[0x0][0x258], PT ;  /* 0x00009600ff007a0c */ /* 0x000fc80003fa5070 */
[----:B------:R-:W-:-:S13]  /*21f0*/  ISETP.NE.AND.EX P5, PT, RZ, c[0x0][0x25c], PT, P5 ;  /* 0x00009700ff007a0c */ /* 0x000fda0003fa5350 */
[----:B------:R-:W-:-:S05]  /*2200*/  @P5 MOV R96, 0x10 ;  /* 0x0000001000605802 */ /* 0x000fca0000000f00 */
[----:B------:R-:W-:-:S05]  /*2210*/  @P5 IMAD.WIDE.U32 R96, R9, R96, c[0x0][0x258] ;  /* 0x0000960009605625 */ /* 0x000fca00078e0060 */
[----:B------:R0:W-:Y:S01]  /*2220*/  @P5 STG.E.128 [R96.64], R88 ;  /* 0x0000005860005986 */ /* 0x0001e2000c101d04 */
[----:B------:R-:W-:Y:S05]  /*2230*/  @!P4 BRA `(.L_x_6334) ;  /* 0x000000800000c947 */ /* 0x000fea0003800000 */
[----:B------:R-:W-:Y:S01]  /*2240*/  FMUL.FTZ R100, R100, c[0x0][0x1ec] ;  /* 0x00007b0064647a20 */ /* 0x000fe20000410000 */
[----:B------:R-:W-:-:S03]  /*2250*/  LOP3.LUT P5, RZ, R10, 0xff000000, RZ, 0xc0, !PT ;  /* 0xff0000000aff7812 */ /* 0x000fc600078ac0ff */
[----:B------:R-:W-:-:S04]  /*2260*/  FMUL.FTZ R100, R100, c[0x0][0x1e8] ;  /* 0x00007a0064647a20 */ /* 0x000fc80000410000 */
[----:B------:R-:W-:-:S05]  /*2270*/  FMUL.FTZ R95, R87, R100 ;  /* 0x00000064575f7220 */ /* 0x000fca0000410000 */
[----:B0-----:R-:W-:Y:S01]  /*2280*/  FSEL R96, R95, RZ, P5 ;  /* 0x000000ff5f607208 */ /* 0x001fe20002800000 */
[----:B------:R-:W-:-:S04]  /*2290*/  HFMA2.MMA R95, -RZ, RZ, 0, 0 ;  /* 0x00000000ff5f7435 */ /* 0x000fc800000001ff */
[----:B------:R-:W-:Y:S02]  /*22a0*/  FADD.FTZ R35, R35, R96 ;  /* 0x0000006023237221 */ /* 0x000fe40000010000 */
[----:B------:R-:W-:Y:S02]  /*22b0*/  @P5 FMUL.FTZ R95, R146, R100 ;  /* 0x00000064925f5220 */ /* 0x000fe40000410000 */
.L_x_6334:
[----:B------:R-:W-:Y:S05]  /*22c0*/  BSYNC B2 ;  /* 0x0000000000027941 */ /* 0x000fea0003800000 */
.L_x_6333:
[----:B0-----:R-:W-:Y:S02]  /*22d0*/  @P4 MOV R97, 0x10 ;  /* 0x0000001000614802 */ /* 0x001fe40000000f00 */
[----:B------:R-:W-:-:S03]  /*22e0*/  IADD3 R9, R9, 0x20, RZ ;  /* 0x0000002009097810 */ /* 0x000fc60007ffe0ff */
[C---:B------:R-:W-:Y:S01]  /*22f0*/  @P4 IMAD.WIDE.U32 R96, R98.reuse, R97, c[0x0][0x248] ;  /* 0x0000920062604625 */ /* 0x040fe200078e0061 */
[----:B------:R-:W-:-:S04]  /*2300*/  IADD3 R98, R98, 0x20, RZ ;  /* 0x0000002062627810 */ /* 0x000fc80007ffe0ff */
[----:B------:R0:W-:Y:S03]  /*2310*/  @P4 STG.E.128 [R96.64], R92 ;  /* 0x0000005c60004986 */ /* 0x0001e6000c101d04 */
.L_x_6316:
[----:B------:R-:W-:Y:S05]  /*2320*/  BSYNC B1 ;  /* 0x0000000000017941 */ /* 0x000fea0003800000 */
.L_x_6315:
[----:B------:R-:W-:Y:S01]  /*2330*/  BSSY B1, `(.L_x_6335) ;  /* 0x0000074000017945 */ /* 0x000fe20003800000 */
[----:B------:R-:W-:Y:S05]  /*2340*/  @!P1 BRA `(.L_x_6336) ;  /* 0x0000072000009947 */ /* 0x000fea0003800000 */
[----:B0-----:R-:W-:Y:S01]  /*2350*/  @P4 IMAD.MOV.U32 R97, RZ, RZ, 0x10 ;  /* 0x00000010ff614424 */ /* 0x001fe200078e00ff */
[----:B------:R-:W0:Y:S03]  /*2360*/  LDC.U8 R100, c[0x0][0x1f0] ;  /* 0x00007c00ff647b82 */ /* 0x000e260000000000 */
[----:B------:R-:W-:-:S05]  /*2370*/  @P4 IMAD.WIDE.U32 R96, R98, R97, c[0x0][0x170] ;  /* 0x00005c0062604625 */ /* 0x000fca00078e0061 */
[----:B------:R2:W5:Y:S01]  /*2380*/  @P4 LDG.E.128 R84, [R96.64] ;  /* 0x0000000460544981 */ /* 0x000562000c1e1d00 */
[----:B------:R-:W-:Y:S01]  /*2390*/  BSSY B2, `(.L_x_6337) ;  /* 0x000000d000027945 */ /* 0x000fe20003800000 */
[----:B0-----:R-:W-:-:S04]  /*23a0*/  ISETP.NE.AND P5, PT, R100, RZ, PT ;  /* 0x000000ff6400720c */ /* 0x001fc80003fa5270 */
[----:B-1----:R-:W-:Y:S02]  /*23b0*/  FSEL R102, R5, RZ, !P5 ;  /* 0x000000ff05667208 */ /* 0x002fe40006800000 */
[----:B------:R-:W-:-:S04]  /*23c0*/  @!P3 ISETP.NE.U32.AND P5, PT, RZ, c[0x0][0x218], PT ;  /* 0x00008600ff00ba0c */ /* 0x000fc80003fa5070 */
[----:B------:R-:W-:-:S04]  /*23d0*/  @!P3 ISETP.NE.AND.EX P5, PT, RZ, c[0x0][0x21c], PT, P5 ;  /* 0x00008700ff00ba0c */ /* 0x000fc80003fa5350 */
[----:B-----5:R-:W-:Y:S01]  /*23e0*/  @!P3 FSEL R101, R72, RZ, P5 ;  /* 0x000000ff4865b208 */ /* 0x020fe20002800000 */
[----:B------:R-:W-:Y:S05]  /*23f0*/  @!P3 BRA `(.L_x_6338) ;  /* 0x000000600000b947 */ /* 0x000fea0003800000 */
[----:B--2---:R-:W-:Y:S01]  /*2400*/  ISETP.NE.U32.AND P5, PT, RZ, c[0x0][0x218], PT ;  /* 0x00008600ff007a0c */ /* 0x004fe20003fa5070 */
[----:B------:R-:W-:-:S03]  /*2410*/  FFMA.FTZ R97, R14, R99, R102 ;  /* 0x000000630e617223 */ /* 0x000fc60000010066 */
[----:B------:R-:W-:Y:S01]  /*2420*/  ISETP.NE.AND.EX P5, PT, RZ, c[0x0][0x21c], PT, P5 ;  /* 0x00008700ff007a0c */ /* 0x000fe20003fa5350 */
[----:B------:R-:W-:-:S04]  /*2430*/  FADD.FTZ R97, R106, -R97 ;  /* 0x800000616a617221 */ /* 0x000fc80000010000 */
[----:B------:R-:W-:-:S08]  /*2440*/  FMUL.FTZ R101, R4, R97 ;  /* 0x0000006104657220 */ /* 0x000fd00000410000 */
[----:B------:R-:W-:Y:S02]  /*2450*/  @P5 FADD.FTZ R101, R72, R101 ;  /* 0x0000006548655221 */ /* 0x000fe40000010000 */
.L_x_6338:
[----:B--2---:R-:W-:Y:S05]  /*2460*/  BSYNC B2 ;  /* 0x0000000000027941 */ /* 0x004fea0003800000 */
.L_x_6337:
        /* <DEDUP_REMOVED lines=22> */
.L_x_6340:
[----:B------:R-:W-:Y:S05]  /*25d0*/  BSYNC B2 ;  /* 0x0000000000027941 */ /* 0x000fea0003800000 */
.L_x_6339:
        /* <DEDUP_REMOVED lines=8> */
.L_x_6342:
[----:B------:R-:W-:Y:S05]  /*2660*/  BSYNC B2 ;  /* 0x0000000000027941 */ /* 0x000fea0003800000 */
.L_x_6341:
[----:B------:R-:W-:Y:S01]  /*2670*/  BSSY B2, `(.L_x_6343) ;  /* 0x000000b000027945 */ /* 0x000fe20003800000 */
[----:B------:R-:W-:Y:S01]  /*2680*/  SEL R89, R96, R89, P5 ;  /* 0x0000005960597207 */ /* 0x000fe20002800000 */
[----:B------:R-:W-:Y:S05]  /*2690*/  @!P4 BRA `(.L_x_6344) ;  /* 0x000000800000c947 */ /* 0x000fea0003800000 */
[----:B------:R-:W-:Y:S01]  /*26a0*/  FMUL.FTZ R96, R96, c[0x0][0x1ec] ;  /* 0x00007b0060607a20 */ /* 0x000fe20000410000 */
[----:B------:R-:W-:-:S03]  /*26b0*/  LOP3.LUT P6, RZ, R11, 0xff00, RZ, 0xc0, !PT ;  /* 0x0000ff000bff7812 */ /* 0x000fc600078cc0ff */
[----:B------:R-:W-:-:S04]  /*26c0*/  FMUL.FTZ R101, R96, c[0x0][0x1e8] ;  /* 0x00007a0060657a20 */ /* 0x000fc80000410000 */
[----:B------:R-:W-:-:S05]  /*26d0*/  FMUL.FTZ R93, R85, R101 ;  /* 0x00000065555d7220 */ /* 0x000fca0000410000 */
[----:B------:R-:W-:Y:S02]  /*26e0*/  FSEL R96, R93, RZ, P6 ;  /* 0x000000ff5d607208 */ /* 0x000fe40003000000 */
[----:B------:R-:W-:Y:S01]  /*26f0*/  MOV R93, RZ ;  /* 0x000000ff005d7202 */ /* 0x000fe20000000f00 */
[----:B------:R-:W-:Y:S02]  /*2700*/  @P6 FMUL.FTZ R93, R144, R101 ;  /* 0x00000065905d6220 */ /* 0x000fe40000410000 */
[----:B------:R-:W-:Y:S02]  /*2710*/  FADD.FTZ R29, R29, R96 ;  /* 0x000000601d1d7221 */ /* 0x000fe40000010000 */
.L_x_6344:
[----:B------:R-:W-:Y:S05]  /*2720*/  BSYNC B2 ;  /* 0x0000000000027941 */ /* 0x000fea0003800000 */
.L_x_6343:
        /* <DEDUP_REMOVED lines=8> */
.L_x_6346:
[----:B------:R-:W-:Y:S05]  /*27b0*/  BSYNC B2 ;  /* 0x0000000000027941 */ /* 0x000fea0003800000 */
.L_x_6345:
[----:B------:R-:W-:Y:S01]  /*27c0*/  BSSY B2, `(.L_x_6347) ;  /* 0x000000a000027945 */ /* 0x000fe20003800000 */
        /* <DEDUP_REMOVED lines=9> */
.L_x_6348:
[----:B------:R-:W-:Y:S05]  /*2860*/  BSYNC B2 ;  /* 0x0000000000027941 */ /* 0x000fea0003800000 */
.L_x_6347:
        /* <DEDUP_REMOVED lines=8> */
.L_x_6350:
[----:B------:R-:W-:Y:S05]  /*28f0*/  BSYNC B2 ;  /* 0x0000000000027941 */ /* 0x000fea0003800000 */
.L_x_6349:
[----:B------:R-:W-:Y:S01]  /*2900*/  SEL R90, R97, R90, P5 ;  /* 0x0000005a615a7207 */ /* 0x000fe20002800000 */
[----:B------:R-:W-:Y:S01]  /*2910*/  BSSY B2, `(.L_x_6351) ;  /* 0x0000010000027945 */ /* 0x000fe20003800000 */
[----:B------:R-:W-:Y:S02]  /*2920*/  SEL R91, R100, R91, P5 ;  /* 0x0000005b645b7207 */ /* 0x000fe40002800000 */
[----:B------:R-:W-:-:S04]  /*2930*/  ISETP.NE.U32.AND P5, PT, RZ, c[0x0][0x258], PT ;  /* 0x00009600ff007a0c */ /* 0x000fc80003fa5070 */
[----:B------:R-:W-:-:S13]  /*2940*/  ISETP.NE.AND.EX P5, PT, RZ, c[0x0][0x25c], PT, P5 ;  /* 0x00009700ff007a0c */ /* 0x000fda0003fa5350 */
[----:B------:R-:W-:-:S04]  /*2950*/  @P5 IMAD.MOV.U32 R96, RZ, RZ, 0x10 ;  /* 0x00000010ff605424 */ /* 0x000fc800078e00ff */
[----:B------:R-:W-:-:S05]  /*2960*/  @P5 IMAD.WIDE.U32 R96, R9, R96, c[0x0][0x258] ;  /* 0x0000960009605625 */ /* 0x000fca00078e0060 */
[----:B------:R0:W-:Y:S01]  /*2970*/  @P5 STG.E.128 [R96.64], R88 ;  /* 0x0000005860005986 */ /* 0x0001e2000c101d04 */
[----:B------:R-:W-:Y:S05]  /*2980*/  @!P4 BRA `(.L_x_6352) ;  /* 0x000000800000c947 */ /* 0x000fea0003800000 */
[----:B------:R-:W-:Y:S01]  /*2990*/  FMUL.FTZ R100, R100, c[0x0][0x1ec] ;  /* 0x00007b0064647a20 */ /* 0x000fe20000410000 */
[----:B------:R-:W-:-:S03]  /*29a0*/  LOP3.LUT P5, RZ, R11, 0xff000000, RZ, 0xc0, !PT ;  /* 0xff0000000bff7812 */ /* 0x000fc600078ac0ff */
[----:B------:R-:W-:-:S04]  /*29b0*/  FMUL.FTZ R100, R100, c[0x0][0x1e8] ;  /* 0x00007a0064647a20 */ /* 0x000fc80000410000 */
[----:B------:R-:W-:-:S05]  /*29c0*/  FMUL.FTZ R95, R87, R100 ;  /* 0x00000064575f7220 */ /* 0x000fca0000410000 */
[----:B0-----:R-:W-:Y:S02]  /*29d0*/  FSEL R96, R95, RZ, P5 ;  /* 0x000000ff5f607208 */ /* 0x001fe40002800000 */
[----:B------:R-:W-:Y:S01]  /*29e0*/  MOV R95, RZ ;  /* 0x000000ff005f7202 */ /* 0x000fe20000000f00 */
[----:B------:R-:W-:Y:S02]  /*29f0*/  @P5 FMUL.FTZ R95, R142, R100 ;  /* 0x000000648e5f5220 */ /* 0x000fe40000410000 */
[----:B------:R-:W-:Y:S02]  /*2a00*/  FADD.FTZ R31, R31, R96 ;  /* 0x000000601f1f7221 */ /* 0x000fe40000010000 */
.L_x_6352:
[----:B------:R-:W-:Y:S05]  /*2a10*/  BSYNC B2 ;  /* 0x0000000000027941 */ /* 0x000fea0003800000 */
.L_x_6351:
[----:B0-----:R-:W-:Y:S02]  /*2a20*/  @P4 MOV R97, 0x10 ;  /* 0x0000001000614802 */ /* 0x001fe40000000f00 */
[----:B------:R-:W-:-:S03]  /*2a30*/  IADD3 R9, R9, 0x20, RZ ;  /* 0x0000002009097810 */ /* 0x000fc60007ffe0ff */
[C---:B------:R-:W-:Y:S01]  /*2a40*/  @P4 IMAD.WIDE.U32 R96, R98.reuse, R97, c[0x0][0x248] ;  /* 0x0000920062604625 */ /* 0x040fe200078e0061 */
[----:B------:R-:W-:-:S04]  /*2a50*/  IADD3 R98, R98, 0x20, RZ ;  /* 0x0000002062627810 */ /* 0x000fc80007ffe0ff */
[----:B------:R0:W-:Y:S03]  /*2a60*/  @P4 STG.E.128 [R96.64], R92 ;  /* 0x0000005c60004986 */ /* 0x0001e6000c101d04 */
.L_x_6336:
[----:B------:R-:W-:Y:S05]  /*2a70*/  BSYNC B1 ;  /* 0x0000000000017941 */ /* 0x000fea0003800000 */
.L_x_6335:
[----:B------:R-:W-:Y:S01]  /*2a80*/  BSSY B1, `(.L_x_6353) ;  /* 0x0000074000017945 */ /* 0x000fe20003800000 */
[----:B------:R-:W-:Y:S05]  /*2a90*/  @!P2 BRA `(.L_x_6354) ;  /* 0x000007200000a947 */ /* 0x000fea0003800000 */
[----:B0-----:R-:W-:Y:S01]  /*2aa0*/  @P4 MOV R97, 0x10 ;  /* 0x0000001000614802 */ /* 0x001fe20000000f00 */
[----:B------:R-:W0:Y:S04]  /*2ab0*/  LDC.U8 R100, c[0x0][0x1f0] ;  /* 0x00007c00ff647b82 */ /* 0x000e280000000000 */
        /* <DEDUP_REMOVED lines=15> */
.L_x_6356:
[----:B--2---:R-:W-:Y:S05]  /*2bb0*/  BSYNC B2 ;  /* 0x0000000000027941 */ /* 0x004fea0003800000 */
.L_x_6355:
        /* <DEDUP_REMOVED lines=22> */
.L_x_6358:
[----:B------:R-:W-:Y:S05]  /*2d20*/  BSYNC B2 ;  /* 0x0000000000027941 */ /* 0x000fea0003800000 */
.L_x_6357:
        /* <DEDUP_REMOVED lines=8> */
.L_x_6360:
[----:B------:R-:W-:Y:S05]  /*2db0*/  BSYNC B2 ;  /* 0x0000000000027941 */ /* 0x000fea0003800000 */
.L_x_6359:
        /* <DEDUP_REMOVED lines=11> */
.L_x_6362:
[----:B------:R-:W-:Y:S05]  /*2e70*/  BSYNC B2 ;  /* 0x0000000000027941 */ /* 0x000fea0003800000 */
.L_x_6361:
        /* <DEDUP_REMOVED lines=8> */
.L_x_6364:
[----:B------:R-:W-:Y:S05]  /*2f00*/  BSYNC B2 ;  /* 0x0000000000027941 */ /* 0x000fea0003800000 */
.L_x_6363:
[----:B------:R-:W-:Y:S01]  /*2f10*/  BSSY B2, `(.L_x_6365) ;  /* 0x000000a000027945 */ /* 0x000fe20003800000 */
        /* <DEDUP_REMOVED lines=9> */
.L_x_6366:
[----:B------:R-:W-:Y:S05]  /*2fb0*/  BSYNC B2 ;  /* 0x0000000000027941 */ /* 0x000fea0003800000 */
.L_x_6365:
        /* <DEDUP_REMOVED lines=8> */
.L_x_6368:
[----:B------:R-:W-:Y:S05]  /*3040*/  BSYNC B2 ;  /* 0x0000000000027941 */ /* 0x000fea0003800000 */
.L_x_6367:
[----:B------:R-:W-:Y:S01]  /*3050*/  SEL R90, R97, R90, P5 ;  /* 0x0000005a615a7207 */ /* 0x000fe20002800000 */
[----:B------:R-:W-:Y:S01]  /*3060*/  BSSY B2, `(.L_x_6369) ;  /* 0x0000010000027945 */ /* 0x000fe20003800000 */
[----:B------:R-:W-:Y:S02]  /*3070*/  SEL R91, R100, R91, P5 ;  /* 0x0000005b645b7207 */ /* 0x000fe40002800000 */
        /* <DEDUP_REMOVED lines=14> */
.L_x_6370:
[----:B------:R-:W-:Y:S05]  /*3160*/  BSYNC B2 ;  /* 0x0000000000027941 */ /* 0x000fea0003800000 */
.L_x_6369:
[----:B0-----:R-:W-:Y:S01]  /*3170*/  @P4 IMAD.MOV.U32 R97, RZ, RZ, 0x10 ;  /* 0x00000010ff614424 */ /* 0x001fe200078e00ff */
[----:B------:R-:W-:-:S03]  /*3180*/  IADD3 R9, R9, 0x20, RZ ;  /* 0x0000002009097810 */ /* 0x000fc60007ffe0ff */
[C---:B------:R-:W-:Y:S01]  /*3190*/  @P4 IMAD.WIDE.U32 R96, R98.reuse, R97, c[0x0][0x248] ;  /* 0x0000920062604625 */ /* 0x040fe200078e0061 */
[----:B------:R-:W-:-:S04]  /*31a0*/  IADD3 R98, R98, 0x20, RZ ;  /* 0x0000002062627810 */ /* 0x000fc80007ffe0ff */
[----:B------:R0:W-:Y:S03]  /*31b0*/  @P4 STG.E.128 [R96.64], R92 ;  /* 0x0000005c60004986 */ /* 0x0001e6000c101d04 */
.L_x_6354:
[----:B------:R-:W-:Y:S05]  /*31c0*/  BSYNC B1 ;  /* 0x0000000000017941 */ /* 0x000fea0003800000 */
.L_x_6353:
[----:B------:R-:W-:Y:S01]  /*31d0*/  ISETP.GE.U32.AND P5, PT, R7, 0x80, PT ;  /* 0x000000800700780c */ /* 0x000fe20003fa6070 */
[----:B------:R-:W-:-:S12]  /*31e0*/  BSSY B1, `(.L_x_6371) ;  /* 0x0000072000017945 */ /* 0x000fd80003800000 */
[----:B------:R-:W-:Y:S05]  /*31f0*/  @!P5 BRA `(.L_x_6372) ;  /* 0x000007000000d947 */ /* 0x000fea0003800000 */
[----:B0-----:R-:W-:Y:S01]  /*3200*/  @P4 MOV R97, 0x10 ;  /* 0x0000001000614802 */ /* 0x001fe20000000f00 */
[----:B------:R-:W0:Y:S04]  /*3210*/  LDC.U8 R100, c[0x0][0x1f0] ;  /* 0x00007c00ff647b82 */ /* 0x000e280000000000 */
[----:B------:R-:W-:-:S05]  /*3220*/  @P4 IMAD.WIDE.U32 R96, R98, R97, c[0x0][0x170] ;  /* 0x00005c0062604625 */ /* 0x000fca00078e0061 */
[----:B------:R2:W5:Y:S01]  /*3230*/  @P4 LDG.E.128 R84, [R96.64] ;  /* 0x0000000460544981 */ /* 0x000562000c1e1d00 */
[----:B------:R-:W-:Y:S01]  /*3240*/  BSSY B2, `(.L_x_6373) ;  /* 0x000000d000027945 */ /* 0x000fe20003800000 */
[----:B0-----:R-:W-:-:S04]  /*3250*/  ISETP.NE.AND P5, PT, R100, RZ, PT ;  /* 0x000000ff6400720c */ /* 0x001fc80003fa5270 */
[----:B------:R-:W-:Y:S02]  /*3260*/  FSEL R100, R5, RZ, !P5 ;  /* 0x000000ff05647208 */ /* 0x000fe40006800000 */
        /* <DEDUP_REMOVED lines=10> */
.L_x_6374:
[----:B--2---:R-:W-:Y:S05]  /*3310*/  BSYNC B2 ;  /* 0x0000000000027941 */ /* 0x004fea0003800000 */
.L_x_6373:
        /* <DEDUP_REMOVED lines=18> */
.L_x_6376:
[----:B------:R-:W-:Y:S05]  /*3440*/  BSYNC B2 ;  /* 0x0000000000027941 */ /* 0x000fea0003800000 */
.L_x_6375:
        /* <DEDUP_REMOVED lines=8> */
.L_x_6378:
[----:B------:R-:W-:Y:S05]  /*34d0*/  BSYNC B2 ;  /* 0x0000000000027941 */ /* 0x000fea0003800000 */
.L_x_6377:
[----:B------:R-:W-:Y:S01]  /*34e0*/  BSSY B2, `(.L_x_6379) ;  /* 0x000000a000027945 */ /* 0x000fe20003800000 */
[----:B------:R-:W-:Y:S05]  /*34f0*/  @!P4 BRA `(.L_x_6380) ;  /* 0x000000800000c947 */ /* 0x000fea0003800000 */
[----:B------:R-:W-:Y:S01]  /*3500*/  FMUL.FTZ R93, R96, c[0x0][0x1ec] ;  /* 0x00007b00605d7a20 */ /* 0x000fe20000410000 */
[----:B------:R-:W-:-:S03]  /*3510*/  LOP3.LUT P6, RZ, R8, 0xff00, RZ, 0xc0, !PT ;  /* 0x0000ff0008ff7812 */ /* 0x000fc600078cc0ff */
[----:B------:R-:W-:-:S04]  /*3520*/  FMUL.FTZ R101, R93, c[0x0][0x1e8] ;  /* 0x00007a005d657a20 */ /* 0x000fc80000410000 */
[----:B------:R-:W-:-:S05]  /*3530*/  FMUL.FTZ R93, R85, R101 ;  /* 0x00000065555d7220 */ /* 0x000fca0000410000 */
[----:B-1----:R-:W-:Y:S02]  /*3540*/  FSEL R102, R93, RZ, P6 ;  /* 0x000000ff5d667208 */ /* 0x002fe40003000000 */
[----:B------:R-:W-:Y:S01]  /*3550*/  MOV R93, RZ ;  /* 0x000000ff005d7202 */ /* 0x000fe20000000f00 */
[----:B------:R-:W-:Y:S02]  /*3560*/  @P6 FMUL.FTZ R93, R130, R101 ;  /* 0x00000065825d6220 */ /* 0x000fe40000410000 */
[----:B------:R-:W-:Y:S02]  /*3570*/  FADD.FTZ R21, R21, R102 ;  /* 0x0000006615157221 */ /* 0x000fe40000010000 */
.L_x_6380:
[----:B------:R-:W-:Y:S05]  /*3580*/  BSYNC B2 ;  /* 0x0000000000027941 */ /* 0x000fea0003800000 */
.L_x_6379:
        /* <DEDUP_REMOVED lines=8> */
.L_x_6382:
[----:B------:R-:W-:Y:S05]  /*3610*/  BSYNC B2 ;  /* 0x0000000000027941 */ /* 0x000fea0003800000 */
.L_x_6381:
        /* <DEDUP_REMOVED lines=10> */
.L_x_6384:
[----:B------:R-:W-:Y:S05]  /*36c0*/  BSYNC B2 ;  /* 0x0000000000027941 */ /* 0x000fea0003800000 */
.L_x_6383:
[----:B------:R-:W-:Y:S01]  /*36d0*/  BSSY B2, `(.L_x_6385) ;  /* 0x0000009000027945 */ /* 0x000fe20003800000 */
        /* <DEDUP_REMOVED lines=8> */
.L_x_6386:
[----:B------:R-:W-:Y:S05]  /*3760*/  BSYNC B2 ;  /* 0x0000000000027941 */ /* 0x000fea0003800000 */
.L_x_6385:
[----:B------:R-:W-:Y:S01]  /*3770*/  ISETP.NE.U32.AND P3, PT, RZ, c[0x0][0x258], PT ;  /* 0x00009600ff007a0c */ /* 0x000fe20003f65070 */
[----:B------:R-:W-:Y:S01]  /*3780*/  BSSY B2, `(.L_x_6387) ;  /* 0x0000016000027945 */ /* 0x000fe20003800000 */
[----:B------:R-:W-:Y:S02]  /*3790*/  ISETP.NE.U32.AND P5, PT, RZ, c[0x0][0x258], PT ;  /* 0x00009600ff007a0c */ /* 0x000fe40003fa5070 */
[----:B------:R-:W-:Y:S02]  /*37a0*/  ISETP.NE.AND.EX P3, PT, RZ, c[0x0][0x25c], PT, P3 ;  /* 0x00009700ff007a0c */ /* 0x000fe40003f65330 */
[----:B------:R-:W-:-:S04]  /*37b0*/  ISETP.NE.AND.EX P5, PT, RZ, c[0x0][0x25c], PT, P5 ;  /* 0x00009700ff007a0c */ /* 0x000fc80003fa5350 */
[----:B------:R-:W-:Y:S02]  /*37c0*/  SEL R88, R5, R88, P5 ;  /* 0x0000005805587207 */ /* 0x000fe40002800000 */
[----:B------:R-:W-:Y:S02]  /*37d0*/  SEL R89, R96, R89, P5 ;  /* 0x0000005960597207 */ /* 0x000fe40002800000 */
[----:B------:R-:W-:Y:S02]  /*37e0*/  SEL R90, R97, R90, P5 ;  /* 0x0000005a615a7207 */ /* 0x000fe40002800000 */
[----:B------:R-:W-:Y:S01]  /*37f0*/  SEL R91, R102, R91, P5 ;  /* 0x0000005b665b7207 */ /* 0x000fe20002800000 */
[----:B------:R-:W-:-:S04]  /*3800*/  @P3 IMAD.MOV.U32 R4, RZ, RZ, 0x10 ;  /* 0x00000010ff043424 */ /* 0x000fc800078e00ff */
[----:B------:R-:W-:Y:S01]  /*3810*/  @P3 IMAD.WIDE.U32 R4, R9, R4, c[0x0][0x258] ;  /* 0x0000960009043625 */ /* 0x000fe200078e0004 */
[----:B------:R-:W-:-:S04]  /*3820*/  @P4 MOV R9, 0x10 ;  /* 0x0000001000094802 */ /* 0x000fc80000000f00 */
[----:B------:R0:W-:Y:S02]  /*3830*/  @P3 STG.E.128 [R4.64], R88 ;  /* 0x0000005804003986 */ /* 0x0001e4000c101d04 */
[----:B0-----:R-:W-:Y:S01]  /*3840*/  @P4 IMAD.WIDE.U32 R4, R98, R9, c[0x0][0x248] ;  /* 0x0000920062044625 */ /* 0x001fe200078e0009 */
[----:B------:R-:W-:Y:S05]  /*3850*/  @!P4 BRA `(.L_x_6388) ;  /* 0x000000800000c947 */ /* 0x000fea0003800000 */
[----:B------:R-:W-:Y:S01]  /*3860*/  FMUL.FTZ R102, R102, c[0x0][0x1ec] ;  /* 0x00007b0066667a20 */ /* 0x000fe20000410000 */
[----:B------:R-:W-:Y:S01]  /*3870*/  LOP3.LUT P3, RZ, R8, 0xff000000, RZ, 0xc0, !PT ;  /* 0xff00000008ff7812 */ /* 0x000fe2000786c0ff */
[----:B------:R-:W-:Y:S02]  /*3880*/  HFMA2.MMA R95, -RZ, RZ, 0, 0 ;  /* 0x00000000ff5f7435 */ /* 0x000fe400000001ff */
[----:B------:R-:W-:-:S04]  /*3890*/  FMUL.FTZ R102, R102, c[0x0][0x1e8] ;  /* 0x00007a0066667a20 */ /* 0x000fc80000410000 */
[----:B------:R-:W-:-:S05]  /*38a0*/  FMUL.FTZ R9, R87, R102 ;  /* 0x0000006657097220 */ /* 0x000fca0000410000 */
[----:B------:R-:W-:Y:S01]  /*38b0*/  FSEL R96, R9, RZ, P3 ;  /* 0x000000ff09607208 */ /* 0x000fe20001800000 */
[----:B------:R-:W-:-:S04]  /*38c0*/  @P3 FMUL.FTZ R95, R3, R102 ;  /* 0x00000066035f3220 */ /* 0x000fc80000410000 */
[----:B------:R-:W-:Y:S02]  /*38d0*/  FADD.FTZ R23, R23, R96 ;  /* 0x0000006017177221 */ /* 0x000fe40000010000 */
.L_x_6388:
[----:B------:R-:W-:Y:S05]  /*38e0*/  BSYNC B2 ;  /* 0x0000000000027941 */ /* 0x000fea0003800000 */
.L_x_6387:
[----:B------:R0:W-:Y:S02]  /*38f0*/  @P4 STG.E.128 [R4.64], R92 ;  /* 0x0000005c04004986 */ /* 0x0001e4000c101d04 */
.L_x_6372:
[----:B------:R-:W-:Y:S05]  /*3900*/  BSYNC B1 ;  /* 0x0000000000017941 */ /* 0x000fea0003800000 */
.L_x_6371:
[----:B0-----:R-:W-:-:S04]  /*3910*/  MOV R5, c[0x0][0x160] ;  /* 0x0000580000057a02 */ /* 0x001fc80000000f00 */
[----:B------:R-:W-:-:S04]  /*3920*/  LEA R0, R5, R0, 0x2 ;  /* 0x0000000005007211 */ /* 0x000fc800078e10ff */
[----:B------:R-:W-:-:S13]  /*3930*/  ISETP.GE.AND P3, PT, R0, c[0x0][0x164], PT ;  /* 0x0000590000007a0c */ /* 0x000fda0003f66270 */
[----:B-1---5:R-:W-:Y:S01]  /*3940*/  @P3 CALL.REL.NOINC `(.L_x_6297) ;  /* 0x0000001000003944 */ /* 0x022fe20003c00000 */
[----:B------:R-:W-:Y:S05]  /*3950*/  BRA `(.L_x_6389) ;  /* 0xffffced000007947 */ /* 0x000fea000383ffff */
.L_x_6297:
[----:B-1----:R-:W-:Y:S05]  /*3960*/  BSYNC B0 ;  /* 0x0000000000007941 */ /* 0x002fea0003800000 */
.L_x_6296:
[----:B------:R-:W0:Y:S01]  /*3970*/  S2R R96, SR_TID.X ;  /* 0x0000000000607919 */ /* 0x000e220000002100 */
[----:B------:R-:W-:Y:S01]  /*3980*/  WARPSYNC 0xffffffff ;  /* 0xffffffff00007948 */ /* 0x000fe20003800000 */
[----:B------:R-:W-:Y:S02]  /*3990*/  BSSY B0, `(.L_x_6390) ;  /* 0x0000093000007945 */ /* 0x000fe40003800000 */
[----:B-----5:R-:W1:Y:S01]  /*39a0*/  S2R R15, SR_CTAID.X ;  /* 0x00000000000f7919 */ /* 0x020e620000002500 */
[----:B0-----:R-:W-:Y:S02]  /*39b0*/  SHF.R.U32.HI R0, RZ, 0x5, R96 ;  /* 0x00000005ff007819 */ /* 0x001fe40000011660 */
[C---:B------:R-:W-:Y:S02]  /*39c0*/  LOP3.LUT R2, R96.reuse, 0x1f, RZ, 0xc0, !PT ;  /* 0x0000001f60027812 */ /* 0x040fe400078ec0ff */
[----:B------:R-:W-:Y:S01]  /*39d0*/  IADD3 R10, -R96, 0x7f, RZ ;  /* 0x0000007f600a7810 */ /* 0x000fe20007ffe1ff */
[----:B------:R-:W-:-:S03]  /*39e0*/  IMAD.SHL.U32 R3, R0, 0x80, RZ ;  /* 0x0000008000037824 */ /* 0x000fc600078e00ff */
[----:B------:R-:W-:Y:S02]  /*39f0*/  IADD3 R10, R10, c[0x0][0x168], RZ ;  /* 0x00005a000a0a7a10 */ /* 0x000fe40007ffe0ff */
[----:B------:R-:W-:Y:S02]  /*3a00*/  LOP3.LUT R0, R3, 0xffffff80, R2, 0xe2, !PT ;  /* 0xffffff8003007812 */ /* 0x000fe400078ee202 */
[C---:B------:R-:W-:Y:S02]  /*3a10*/  LOP3.LUT P3, RZ, R10.reuse, 0xffffff80, RZ, 0xc0, !PT ;  /* 0xffffff800aff7812 */ /* 0x040fe4000786c0ff */
[C---:B------:R-:W-:Y:S01]  /*3a20*/  ISETP.GE.U32.AND P0, PT, R10.reuse, 0x100, PT ;  /* 0x000001000a00780c */ /* 0x040fe20003f06070 */
[----:B------:R-:W-:Y:S01]  /*3a30*/  STS.128 [R0.X16], R48 ;  /* 0x0000003000007388 */ /* 0x000fe2000000cc00 */
[C---:B------:R-:W-:Y:S02]  /*3a40*/  ISETP.GE.U32.AND P1, PT, R10.reuse, 0x180, PT ;  /* 0x000001800a00780c */ /* 0x040fe40003f26070 */
[----:B------:R-:W-:Y:S01]  /*3a50*/  ISETP.GE.U32.AND P2, PT, R10, 0x200, PT ;  /* 0x000002000a00780c */ /* 0x000fe20003f46070 */
[----:B------:R-:W-:Y:S04]  /*3a60*/  STS.128 [R0.X16+0x200], R44 ;  /* 0x0002002c00007388 */ /* 0x000fe8000000cc00 */
[----:B------:R-:W-:Y:S04]  /*3a70*/  STS.128 [R0.X16+0x400], R40 ;  /* 0x0004002800007388 */ /* 0x000fe8000000cc00 */
[----:B------:R-:W-:Y:S04]  /*3a80*/  STS.128 [R0.X16+0x600], R36 ;  /* 0x0006002400007388 */ /* 0x000fe8000000cc00 */
        /* <DEDUP_REMOVED lines=74> */
[----:B-1----:R-:W-:Y:S01]  /*3f30*/  FADD.FTZ R47, R14, R47 ;  /* 0x0000002f0e2f7221 */ /* 0x002fe20000010000 */
[----:B------:R-:W-:-:S02]  /*3f40*/  IADD3 R14, P5, R12, c[0x0][0x220], RZ ;  /* 0x000088000c0e7a10 */ /* 0x000fc40007fbe0ff */
[----:B------:R-:W-:Y:S01]  /*3f50*/  STS.128 [R0.X16+0x200], R28 ;  /* 0x0002001c00007388 */ /* 0x000fe2000000cc00 */
[----:B--2---:R-:W-:-:S03]  /*3f60*/  FADD.FTZ R49, R16, R49 ;  /* 0x0000003110317221 */ /* 0x004fc60000010000 */
[----:B------:R-:W-:Y:S01]  /*3f70*/  STS.128 [R0.X16+0x400], R24 ;  /* 0x0004001800007388 */ /* 0x000fe2000000cc00 */
[----:B---3--:R-:W-:-:S03]  /*3f80*/  FADD.FTZ R17, R17, R40 ;  /* 0x0000002811117221 */ /* 0x008fc60000010000 */
[----:B------:R-:W-:Y:S01]  /*3f90*/  STS.128 [R0.X16+0x600], R20 ;  /* 0x0006001400007388 */ /* 0x000fe2000000cc00 */
[----:B----4-:R-:W-:-:S03]  /*3fa0*/  FADD.FTZ R51, R18, R51 ;  /* 0x0000003312337221 */ /* 0x010fc60000010000 */
[----:B------:R-:W-:Y:S06]  /*3fb0*/  BAR.SYNC.DEFER_BLOCKING 0x0 ;  /* 0x0000000000007b1d */ /* 0x000fec0000010000 */
[----:B------:R-:W0:Y:S04]  /*3fc0*/  LDS R32, [R96.X4+0x600] ;  /* 0x0006000060207984 */ /* 0x000e280000004800 */
[----:B------:R-:W1:Y:S04]  /*3fd0*/  LDS R42, [R96.X4] ;  /* 0x00000000602a7984 */ /* 0x000e680000004800 */
        /* <DEDUP_REMOVED lines=13> */
[----:B--2---:R-:W-:-:S03]  /*40b0*/  FADD.FTZ R7, RZ, R7 ;  /* 0x00000007ff077221 */ /* 0x004fc60000010000 */
[----:B------:R2:W2:Y:S01]  /*40c0*/  LDS R8, [R96.X4+0x1a00] ;  /* 0x001a000060087984 */ /* 0x0004a20000004800 */
[----:B---3--:R-:W-:-:S03]  /*40d0*/  FADD.FTZ R21, R32, R21 ;  /* 0x0000001520157221 */ /* 0x008fc60000010000 */
[----:B------:R3:W2:Y:S01]  /*40e0*/  LDS R31, [R96.X4+0x1c00] ;  /* 0x001c0000601f7984 */ /* 0x0006a20000004800 */
[----:B----4-:R-:W-:-:S03]  /*40f0*/  FADD.FTZ R6, RZ, R6 ;  /* 0x00000006ff067221 */ /* 0x010fc60000010000 */
[----:B------:R3:W4:Y:S01]  /*4100*/  LDS R10, [R96.X4+0x1e00] ;  /* 0x001e0000600a7984 */ /* 0x0007220000004800 */
[----:B------:R-:W-:Y:S02]  /*4110*/  FADD.FTZ R42, R42, R53 ;  /* 0x000000352a2a7221 */ /* 0x000fe40000010000 */
[----:B------:R-:W-:Y:S02]  /*4120*/  FADD.FTZ R0, R7, R0 ;  /* 0x0000000007007221 */ /* 0x000fe40000010000 */
[----:B------:R-:W-:Y:S01]  /*4130*/  FADD.FTZ R21, R21, R2 ;  /* 0x0000000215157221 */ /* 0x000fe20000010000 */
[C---:B------:R-:W-:Y:S02]  /*4140*/  IADD3 R2, P4, R12.reuse, c[0x0][0x228], RZ ;  /* 0x00008a000c027a10 */ /* 0x040fe40007f9e0ff */
[----:B------:R-:W-:Y:S01]  /*4150*/  IADD3 R12, P6, R12, c[0x0][0x240], RZ ;  /* 0x000090000c0c7a10 */ /* 0x000fe20007fde0ff */
[----:B------:R-:W-:Y:S01]  /*4160*/  FADD.FTZ R6, R6, R29 ;  /* 0x0000001d06067221 */ /* 0x000fe20000010000 */
[----:B------:R-:W-:Y:S01]  /*4170*/  IADD3.X R3, R19, c[0x0][0x22c], RZ, P4, !PT ;  /* 0x00008b0013037a10 */ /* 0x000fe200027fe4ff */
        /* <DEDUP_REMOVED lines=20> */
.L_x_6391:
[----:B---3--:R-:W-:Y:S05]  /*42c0*/  BSYNC B0 ;  /* 0x0000000000007941 */ /* 0x008fea0003800000 */
.L_x_6390:
        /* <DEDUP_REMOVED lines=16> */
.L_x_6393:
[----:B------:R-:W-:Y:S05]  /*43d0*/  BSYNC B0 ;  /* 0x0000000000007941 */ /* 0x000fea0003800000 */
.L_x_6392:
        /* <DEDUP_REMOVED lines=16> */
.L_x_6395:
[----:B------:R-:W-:Y:S05]  /*44e0*/  BSYNC B0 ;  /* 0x0000000000007941 */ /* 0x000fea0003800000 */
.L_x_6394:
        /* <DEDUP_REMOVED lines=10> */
.L_x_6313:
[----:B------:R-:W-:Y:S01]  /*4590*/  HFMA2.MMA R100, -RZ, RZ, 0, 5.9604644775390625e-08 ;  /* 0x00000001ff647435 */ /* 0x000fe200000001ff */
[----:B------:R-:W-:Y:S01]  /*45a0*/  MOV R101, R133 ;  /* 0x0000008500657202 */ /* 0x000fe20000000f00 */
[----:B------:R-:W-:Y:S01]  /*45b0*/  IMAD.MOV.U32 R98, RZ, RZ, 0x1f ;  /* 0x0000001fff627424 */ /* 0x000fe200078e00ff */
[----:B------:R-:W-:Y:S02]  /*45c0*/  MOV R99, 0xffffffff ;  /* 0xffffffff00637802 */ /* 0x000fe40000000f00 */
[----:B0-----:R-:W-:-:S02]  /*45d0*/  MOV R96, 0x45f0 ;  /* 0x000045f000607802 */ /* 0x001fc40000000f00 */
[----:B-----5:R-:W-:Y:S05]  /*45e0*/  CALL.REL.NOINC `($__internal_177_$__cuda_sm70_shflsync_bfly_p) ;  /* 0x0000046000007944 */ /* 0x020fea0003c00000 */
[----:B-1----:R-:W-:Y:S01]  /*45f0*/  MOV R102, R99 ;  /* 0x0000006300667202 */ /* 0x002fe20000000f00 */
[----:B0-----:R-:W-:Y:S05]  /*4600*/  BRA `(.L_x_6396) ;  /* 0xffffd32000007947 */ /* 0x001fea000383ffff */
.L_x_6314:
[----:B------:R-:W-:Y:S01]  /*4610*/  HFMA2.MMA R100, -RZ, RZ, 0, 5.9604644775390625e-08 ;  /* 0x00000001ff647435 */ /* 0x000fe200000001ff */
[----:B------:R-:W-:Y:S01]  /*4620*/  MOV R101, R134 ;  /* 0x0000008600657202 */ /* 0x000fe20000000f00 */
[----:B------:R-:W-:Y:S01]  /*4630*/  IMAD.MOV.U32 R98, RZ, RZ, 0x1f ;  /* 0x0000001fff627424 */ /* 0x000fe200078e00ff */
[----:B------:R-:W-:-:S02]  /*4640*/  MOV R99, 0xffffffff ;  /* 0xffffffff00637802 */ /* 0x000fc40000000f00 */
[----:B0-----:R-:W-:Y:S02]  /*4650*/  MOV R96, 0x4670 ;  /* 0x0000467000607802 */ /* 0x001fe40000000f00 */
[----:B-12--5:R-:W-:Y:S05]  /*4660*/  CALL.REL.NOINC `($__internal_177_$__cuda_sm70_shflsync_bfly_p) ;  /* 0x000003e000007944 */ /* 0x026fea0003c00000 */
[----:B------:R-:W-:Y:S01]  /*4670*/  FADD.FTZ R133, R102, R133 ;  /* 0x0000008566857221 */ /* 0x000fe20000010000 */
[----:B0-----:R-:W-:Y:S01]  /*4680*/  HFMA2.MMA R100, -RZ, RZ, 0, 1.1920928955078125e-07 ;  /* 0x00000002ff647435 */ /* 0x001fe200000001ff */
[----:B-1----:R-:W-:Y:S01]  /*4690*/  FADD.FTZ R134, R134, R99 ;  /* 0x0000006386867221 */ /* 0x002fe20000010000 */
[----:B------:R-:W-:Y:S01]  /*46a0*/  MOV R98, 0x1f ;  /* 0x0000001f00627802 */ /* 0x000fe20000000f00 */
[----:B------:R-:W-:Y:S01]  /*46b0*/  IMAD.MOV.U32 R101, RZ, RZ, R133 ;  /* 0x000000ffff657224 */ /* 0x000fe200078e0085 */
[----:B------:R-:W-:Y:S02]  /*46c0*/  MOV R99, 0xffffffff ;  /* 0xffffffff00637802 */ /* 0x000fe40000000f00 */
[----:B------:R-:W-:Y:S02]  /*46d0*/  MOV R96, 0x46f0 ;  /* 0x000046f000607802 */ /* 0x000fe40000000f00 */
[----:B------:R-:W-:Y:S05]  /*46e0*/  CALL.REL.NOINC `($__internal_177_$__cuda_sm70_shflsync_bfly_p) ;  /* 0x0000036000007944 */ /* 0x000fea0003c00000 */
[----:B0-----:R-:W-:Y:S01]  /*46f0*/  HFMA2.MMA R100, -RZ, RZ, 0, 1.1920928955078125e-07 ;  /* 0x00000002ff647435 */ /* 0x001fe200000001ff */
[----:B-1----:R-:W-:Y:S01]  /*4700*/  MOV R102, R99 ;  /* 0x0000006300667202 */ /* 0x002fe20000000f00 */
[----:B------:R-:W-:Y:S01]  /*4710*/  IMAD.MOV.U32 R99, RZ, RZ, -0x1 ;  /* 0xffffffffff637424 */ /* 0x000fe200078e00ff */
[----:B------:R-:W-:-:S02]  /*4720*/  MOV R101, R134 ;  /* 0x0000008600657202 */ /* 0x000fc40000000f00 */
[----:B------:R-:W-:Y:S02]  /*4730*/  MOV R98, 0x1f ;  /* 0x0000001f00627802 */ /* 0x000fe40000000f00 */
[----:B------:R-:W-:Y:S02]  /*4740*/  MOV R96, 0x4760 ;  /* 0x0000476000607802 */ /* 0x000fe40000000f00 */
[----:B------:R-:W-:Y:S05]  /*4750*/  CALL.REL.NOINC `($__internal_177_$__cuda_sm70_shflsync_bfly_p) ;  /* 0x000002f000007944 */ /* 0x000fea0003c00000 */
[----:B------:R-:W-:Y:S01]  /*4760*/  FADD.FTZ R133, R102, R133 ;  /* 0x0000008566857221 */ /* 0x000fe20000010000 */
[----:B0-----:R-:W-:Y:S01]  /*4770*/  HFMA2.MMA R100, -RZ, RZ, 0, 2.384185791015625e-07 ;  /* 0x00000004ff647435 */ /* 0x001fe200000001ff */
[----:B-1----:R-:W-:Y:S01]  /*4780*/  FADD.FTZ R134, R134, R99 ;  /* 0x0000006386867221 */ /* 0x002fe20000010000 */
[----:B------:R-:W-:Y:S02]  /*4790*/  MOV R98, 0x1f ;  /* 0x0000001f00627802 */ /* 0x000fe40000000f00 */
[----:B------:R-:W-:Y:S02]  /*47a0*/  MOV R99, 0xffffffff ;  /* 0xffffffff00637802 */ /* 0x000fe40000000f00 */
[----:B------:R-:W-:Y:S02]  /*47b0*/  MOV R101, R133 ;  /* 0x0000008500657202 */ /* 0x000fe40000000f00 */
[----:B------:R-:W-:-:S02]  /*47c0*/  MOV R96, 0x47e0 ;  /* 0x000047e000607802 */ /* 0x000fc40000000f00 */
[----:B------:R-:W-:Y:S05]  /*47d0*/  CALL.REL.NOINC `($__internal_177_$__cuda_sm70_shflsync_bfly_p) ;  /* 0x0000027000007944 */ /* 0x000fea0003c00000 */
[----:B0-----:R-:W-:Y:S01]  /*47e0*/  HFMA2.MMA R100, -RZ, RZ, 0, 2.384185791015625e-07 ;  /* 0x00000004ff647435 */ /* 0x001fe200000001ff */
[----:B-1----:R-:W-:Y:S01]  /*47f0*/  IMAD.MOV.U32 R102, RZ, RZ, R99 ;  /* 0x000000ffff667224 */ /* 0x002fe200078e0063 */
[----:B------:R-:W-:-:S02]  /*4800*/  MOV R101, R134 ;  /* 0x0000008600657202 */ /* 0x000fc40000000f00 */
[----:B------:R-:W-:Y:S02]  /*4810*/  MOV R98, 0x1f ;  /* 0x0000001f00627802 */ /* 0x000fe40000000f00 */
[----:B------:R-:W-:Y:S02]  /*4820*/  MOV R99, 0xffffffff ;  /* 0xffffffff00637802 */ /* 0x000fe40000000f00 */
[----:B------:R-:W-:Y:S02]  /*4830*/  MOV R96, 0x4850 ;  /* 0x0000485000607802 */ /* 0x000fe40000000f00 */
[----:B------:R-:W-:Y:S05]  /*4840*/  CALL.REL.NOINC `($__internal_177_$__cuda_sm70_shflsync_bfly_p) ;  /* 0x0000020000007944 */ /* 0x000fea0003c00000 */
[----:B------:R-:W-:Y:S01]  /*4850*/  FADD.FTZ R102, R102, R133 ;  /* 0x0000008566667221 */ /* 0x000fe20000010000 */
[----:B0-----:R-:W-:Y:S01]  /*4860*/  HFMA2.MMA R98, -RZ, RZ, 0, 1.847743988037109375e-06 ;  /* 0x0000001fff627435 */ /* 0x001fe200000001ff */
[----:B-1----:R-:W-:Y:S01]  /*4870*/  FADD.FTZ R134, R134, R99 ;  /* 0x0000006386867221 */ /* 0x002fe20000010000 */
[----:B------:R-:W-:Y:S01]  /*4880*/  MOV R99, 0xffffffff ;  /* 0xffffffff00637802 */ /* 0x000fe20000000f00 */
[----:B------:R-:W-:Y:S01]  /*4890*/  IMAD.MOV.U32 R100, RZ, RZ, 0x8 ;  /* 0x00000008ff647424 */ /* 0x000fe200078e00ff */
[----:B------:R-:W-:Y:S02]  /*48a0*/  MOV R101, R102 ;  /* 0x0000006600657202 */ /* 0x000fe40000000f00 */
[----:B------:R-:W-:-:S02]  /*48b0*/  MOV R96, 0x48d0 ;  /* 0x000048d000607802 */ /* 0x000fc40000000f00 */
[----:B------:R-:W-:Y:S05]  /*48c0*/  CALL.REL.NOINC `($__internal_177_$__cuda_sm70_shflsync_bfly_p) ;  /* 0x0000018000007944 */ /* 0x000fea0003c00000 */
[----:B0-----:R-:W-:Y:S01]  /*48d0*/  HFMA2.MMA R100, -RZ, RZ, 0, 4.76837158203125e-07 ;  /* 0x00000008ff647435 */ /* 0x001fe200000001ff */
[----:B-1----:R-:W-:Y:S01]  /*48e0*/  MOV R103, R99 ;  /* 0x0000006300677202 */ /* 0x002fe20000000f00 */
[----:B------:R-:W-:Y:S01]  /*48f0*/  IMAD.MOV.U32 R101, RZ, RZ, R134 ;  /* 0x000000ffff657224 */ /* 0x000fe200078e0086 */
[----:B------:R-:W-:-:S02]  /*4900*/  MOV R98, 0x1f ;  /* 0x0000001f00627802 */ /* 0x000fc40000000f00 */
[----:B------:R-:W-:Y:S02]  /*4910*/  MOV R99, 0xffffffff ;  /* 0xffffffff00637802 */ /* 0x000fe40000000f00 */
[----:B------:R-:W-:Y:S02]  /*4920*/  MOV R96, 0x4940 ;  /* 0x0000494000607802 */ /* 0x000fe40000000f00 */
[----:B------:R-:W-:Y:S05]  /*4930*/  CALL.REL.NOINC `($__internal_177_$__cuda_sm70_shflsync_bfly_p) ;  /* 0x0000011000007944 */ /* 0x000fea0003c00000 */
[----:B------:R-:W-:Y:S01]  /*4940*/  FADD.FTZ R102, R103, R102 ;  /* 0x0000006667667221 */ /* 0x000fe20000010000 */
[----:B0-----:R-:W-:Y:S01]  /*4950*/  HFMA2.MMA R100, -RZ, RZ, 0, 9.5367431640625e-07 ;  /* 0x00000010ff647435 */ /* 0x001fe200000001ff */
[----:B-1----:R-:W-:Y:S01]  /*4960*/  FADD.FTZ R134, R134, R99 ;  /* 0x0000006386867221 */ /* 0x002fe20000010000 */
[----:B------:R-:W-:Y:S01]  /*4970*/  MOV R99, 0xffffffff ;  /* 0xffffffff00637802 */ /* 0x000fe20000000f00 */
[----:B------:R-:W-:Y:S01]  /*4980*/  IMAD.MOV.U32 R98, RZ, RZ, 0x1f ;  /* 0x0000001fff627424 */ /* 0x000fe200078e00ff */
[----:B------:R-:W-:Y:S02]  /*4990*/  MOV R101, R102 ;  /* 0x0000006600657202 */ /* 0x000fe40000000f00 */
[----:B------:R-:W-:Y:S02]  /*49a0*/  MOV R96, 0x49c0 ;  /* 0x000049c000607802 */ /* 0x000fe40000000f00 */
[----:B------:R-:W-:Y:S05]  /*49b0*/  CALL.REL.NOINC `($__internal_177_$__cuda_sm70_shflsync_bfly_p) ;  /* 0x0000009000007944 */ /* 0x000fea0003c00000 */
[----:B0-----:R-:W-:Y:S01]  /*49c0*/  HFMA2.MMA R98, -RZ, RZ, 0, 1.847743988037109375e-06 ;  /* 0x0000001fff627435 */ /* 0x001fe200000001ff */
[----:B-1----:R-:W-:Y:S01]  /*49d0*/  MOV R103, R99 ;  /* 0x0000006300677202 */ /* 0x002fe20000000f00 */
[----:B------:R-:W-:Y:S01]  /*49e0*/  IMAD.MOV.U32 R100, RZ, RZ, 0x10 ;  /* 0x00000010ff647424 */ /* 0x000fe200078e00ff */
[----:B------:R-:W-:-:S02]  /*49f0*/  MOV R101, R134 ;  /* 0x0000008600657202 */ /* 0x000fc40000000f00 */
[----:B------:R-:W-:Y:S02]  /*4a00*/  MOV R99, 0xffffffff ;  /* 0xffffffff00637802 */ /* 0x000fe40000000f00 */
[----:B------:R-:W-:Y:S02]  /*4a10*/  MOV R96, 0x4a30 ;  /* 0x00004a3000607802 */ /* 0x000fe40000000f00 */
[----:B------:R-:W-:Y:S05]  /*4a20*/  CALL.REL.NOINC `($__internal_177_$__cuda_sm70_shflsync_bfly_p) ;  /* 0x0000002000007944 */ /* 0x000fea0003c00000 */
[----:B-1----:R-:W-:Y:S01]  /*4a30*/  MOV R97, R99 ;  /* 0x0000006300617202 */ /* 0x002fe20000000f00 */
[----:B0-----:R-:W-:Y:S05]  /*4a40*/  BRA `(.L_x_6397) ;  /* 0xffffd00000007947 */ /* 0x001fea000383ffff */
        .weak           $__internal_177_$__cuda_sm70_shflsync_bfly_p
        .type           $__internal_177_$__cuda_sm70_shflsync_bfly_p,@function
        .size           $__internal_177_$__cuda_sm70_shflsync_bfly_p,(.L_x_7355 - $__internal_177_$__cuda_sm70_shflsync_bfly_p)
$__internal_177_$__cuda_sm70_shflsync_bfly_p:
[----:B------:R-:W-:Y:S01]  /*4a50*/  HFMA2.MMA R97, -RZ, RZ, 0, 0 ;  /* 0x00000000ff617435 */ /* 0x000fe200000001ff */
[----:B------:R-:W-:Y:S04]  /*4a60*/  WARPSYNC R99 ;  /* 0x0000006300007348 */ /* 0x000fe80003800000 */
[----:B------:R0:W1:Y:S01]  /*4a70*/  SHFL.BFLY PT, R99, R101, R100, R98 ;  /* 0x0c00006465637389 */ /* 0x00006200000e0062 */
[----:B------:R-:W-:Y:S05]  /*4a80*/  RET.REL.NODEC R96 `(_ZN10layer_norm13ln_bwd_kernelINS_13Kernel_traitsI6__halfffffjLj512ELj1ELj4ELj1ELj16ENS_18Kernel_traits_baseILj512ES2_ffffjLj128EEEEELb1ELb1ELb1ELb0EEEvNS_9BwdParamsE) ;  /* 0xffffb57060007950 */ /* 0x000fea0003c3ffff */
.L_x_6398:
        /* <DEDUP_REMOVED lines=15> */
.L_x_7355:


//--------------------- .text._ZN10layer_norm22ln_bwd_finalize_kernelINS_22Kernel_traits_finalizeILj512E6__halfffffjLb1ELj1024ELj4ENS_18Kernel_traits_baseILj512ES2_ffffjLj1024EEEEELb1ELb1EEEvNS_9BwdParamsE --------------------------
	.section	.text._ZN10layer_norm22ln_bwd_finalize_kernelINS_22Kernel_traits_finalizeILj512E6__halfffffjLb1ELj1024ELj4ENS_18Kernel_traits_baseILj512ES2_ffffjLj1024EEEEELb1ELb1EEEvNS_9BwdParamsE,"ax",@progbits
	.sectioninfo	@"SHI_REGISTERS=32"
	.align	128
        .global         _ZN10layer_norm22ln_bwd_finalize_kernelINS_22Kernel_traits_finalizeILj512E6__halfffffjLb1ELj1024ELj4ENS_18Kernel_traits_baseILj512ES2_ffffjLj1024EEEEELb1ELb1EEEvNS_9BwdParamsE
        .type           _ZN10layer_norm22ln_bwd_finalize_kernelINS_22Kernel_traits_finalizeILj512E6__halfffffjLb1ELj1024ELj4ENS_18Kernel_traits_baseILj512ES2_ffffjLj1024EEEEELb1ELb1EEEvNS_9BwdParamsE,@function
        .size           _ZN10layer_norm22ln_bwd_finalize_kernelINS_22Kernel_traits_finalizeILj512E6__halfffffjLb1ELj1024ELj4ENS_18Kernel_traits_baseILj512ES2_ffffjLj1024EEEEELb1ELb1EEEvNS_9BwdParamsE,(.L_x_7356 - _ZN10layer_norm22ln_bwd_finalize_kernelINS_22Kernel_traits_finalizeILj512E6__halfffffjLb1ELj1024ELj4ENS_18Kernel_traits_baseILj512ES2_ffffjLj1024EEEEELb1ELb1EEEvNS_9BwdParamsE)
        .other          _ZN10layer_norm22ln_bwd_finalize_kernelINS_22Kernel_traits_finalizeILj512E6__halfffffjLb1ELj1024ELj4ENS_18Kernel_traits_baseILj512ES2_ffffjLj1024EEEEELb1ELb1EEEvNS_9BwdParamsE,@"STO_CUDA_ENTRY STV_DEFAULT"
_ZN10layer_norm22ln_bwd_finalize_kernelINS_22Kernel_traits_finalizeILj512E6__halfffffjLb1ELj1024ELj4ENS_18Kernel_traits_baseILj512ES2_ffffjLj1024EEEEELb1ELb1EEEvNS_9BwdParamsE:
.text._ZN10layer_norm22ln_bwd_finalize_kernelINS_22Kernel_traits_finalizeILj512E6__halfffffjLb1ELj1024ELj4ENS_18Kernel_traits_baseILj512ES2_ffffjLj1024EEEEELb1ELb1EEEvNS_9BwdParamsE:
        /* <DEDUP_REMOVED lines=19> */
.L_x_6411:
        /* <DEDUP_REMOVED lines=32> */
.L_x_6403:
        /* <DEDUP_REMOVED lines=47> */
.L_x_6402:
[----:B------:R-:W-:Y:S05]  /*0620*/  BSYNC B1 ;  /* 0x0000000000017941 */ /* 0x000fea0003800000 */
.L_x_6401:
        /* <DEDUP_REMOVED lines=29> */
.L_x_6405:
[----:B------:R-:W-:Y:S05]  /*0800*/  BSYNC B1 ;  /* 0x0000000000017941 */ /* 0x000fea0003800000 */
.L_x_6404:
        /* <DEDUP_REMOVED lines=13> */
.L_x_6400:
[----:B------:R-:W-:Y:S05]  /*08e0*/  BSYNC B0 ;  /* 0x0000000000007941 */ /* 0x000fea0003800000 */
.L_x_6399:
        /* <DEDUP_REMOVED lines=12> */
.L_x_6412:
        /* <DEDUP_REMOVED lines=27> */
.L_x_6413:
        /* <DEDUP_REMOVED lines=9> */
.L_x_6406:
        /* <DEDUP_REMOVED lines=19> */
.L_x_6410:
[----:B------:R-:W-:Y:S05]  /*0d20*/  BSYNC B0 ;  /* 0x0000000000007941 */ /* 0x000fea0003800000 */
.L_x_6409:
[C---:B------:R-:W-:Y:S02]  /*0d30*/  ISETP.GT.U32.AND P1, PT, R4.reuse, -0x201, PT ;  /* 0xfffffdff0400780c */ /* 0x040fe40003f24070 */
[----:B------:R-:W-:-:S02]  /*0d40*/  IADD3 R4, R4, 0x200, RZ ;  /* 0x0000020004047810 */ /* 0x000fc40007ffe0ff */
[----:B------:R-:W-:-:S09]  /*0d50*/  IADD3 R5, R5, 0x100, RZ ;  /* 0x0000010005057810 */ /* 0x000fd20007ffe0ff */
[----:B012---:R-:W-:Y:S05]  /*0d60*/  @P1 BRA `(.L_x_6411) ;  /* 0xfffff3c000001947 */ /* 0x007fea000383ffff */
[----:B------:R-:W-:Y:S05]  /*0d70*/  EXIT ;  /* 0x000000000000794d */ /* 0x000fea0003800000 */
.L_x_6407:
[----:B------:R-:W-:Y:S01]  /*0d80*/  HFMA2.MMA R14, -RZ, RZ, 0, 1.847743988037109375e-06 ;  /* 0x0000001fff0e7435 */ /* 0x000fe200000001ff */
[----:B---3--:R-:W-:Y:S01]  /*0d90*/  IMAD.MOV.U32 R18, RZ, RZ, R10 ;  /* 0x000000ffff127224 */ /* 0x008fe200078e000a */
[----:B------:R-:W-:Y:S01]  /*0da0*/  MOV R17, 0x1 ;  /* 0x0000000100117802 */ /* 0x000fe20000000f00 */
[----:B------:R-:W-:Y:S01]  /*0db0*/  IMAD.MOV.U32 R19, RZ, RZ, -0x1 ;  /* 0xffffffffff137424 */ /* 0x000fe200078e00ff */
[----:B------:R-:W-:Y:S02]  /*0dc0*/  MOV R8, 0xde0 ;  /* 0x00000de000087802 */ /* 0x000fe40000000f00 */
[----:B012---:R-:W-:Y:S05]  /*0dd0*/  CALL.REL.NOINC `($__internal_178_$__cuda_sm70_shflsync_bfly_p) ;  /* 0x0000059000007944 */ /* 0x007fea0003c00000 */
[----:B01----:R-:W-:Y:S05]  /*0de0*/  BRA `(.L_x_6412) ;  /* 0xfffffbc000007947 */ /* 0x003fea000383ffff */
.L_x_6408:
[----:B------:R-:W-:Y:S01]  /*0df0*/  HFMA2.MMA R14, -RZ, RZ, 0, 1.847743988037109375e-06 ;  /* 0x0000001fff0e7435 */ /* 0x000fe200000001ff */
[----:B------:R-:W-:Y:S01]  /*0e00*/  MOV R17, 0x2 ;  /* 0x0000000200117802 */ /* 0x000fe20000000f00 */
[----:B------:R-:W-:Y:S01]  /*0e10*/  IMAD.MOV.U32 R19, RZ, RZ, -0x1 ;  /* 0xffffffffff137424 */ /* 0x000fe200078e00ff */
[----:B------:R-:W-:-:S03]  /*0e20*/  MOV R8, 0xe40 ;  /* 0x00000e4000087802 */ /* 0x000fc60000000f00 */
[----:B0123--:R-:W-:Y:S05]  /*0e30*/  CALL.REL.NOINC `($__internal_178_$__cuda_sm70_shflsync_bfly_p) ;  /* 0x0000053000007944 */ /* 0x00ffea0003c00000 */
[----:B01----:R-:W-:Y:S01]  /*0e40*/  FADD.FTZ R18, R18, R14 ;  /* 0x0000000e12127221 */ /* 0x003fe20000010000 */
[----:B------:R-:W-:Y:S01]  /*0e50*/  HFMA2.MMA R14, -RZ, RZ, 0, 1.847743988037109375e-06 ;  /* 0x0000001fff0e7435 */ /* 0x000fe200000001ff */
[----:B------:R-:W-:Y:S01]  /*0e60*/  MOV R17, 0x4 ;  /* 0x0000000400117802 */ /* 0x000fe20000000f00 */
[----:B------:R-:W-:Y:S01]  /*0e70*/  IMAD.MOV.U32 R19, RZ, RZ, -0x1 ;  /* 0xffffffffff137424 */ /* 0x000fe200078e00ff */
[----:B------:R-:W-:-:S03]  /*0e80*/  MOV R8, 0xea0 ;  /* 0x00000ea000087802 */ /* 0x000fc60000000f00 */
[----:B------:R-:W-:Y:S05]  /*0e90*/  CALL.REL.NOINC `($__internal_178_$__cuda_sm70_shflsync_bfly_p) ;  /* 0x000004d000007944 */ /* 0x000fea0003c00000 */
[----:B01----:R-:W-:Y:S01]  /*0ea0*/  FADD.FTZ R18, R18, R14 ;  /* 0x0000000e12127221 */ /* 0x003fe20000010000 */
[----:B------:R-:W-:Y:S01]  /*0eb0*/  HFMA2.MMA R14, -RZ, RZ, 0, 1.847743988037109375e-06 ;  /* 0x0000001fff0e7435 */ /* 0x000fe200000001ff */
[----:B------:R-:W-:Y:S01]  /*0ec0*/  MOV R17, 0x8 ;  /* 0x0000000800117802 */ /* 0x000fe20000000f00 */
[----:B------:R-:W-:Y:S01]  /*0ed0*/  IMAD.MOV.U32 R19, RZ, RZ, -0x1 ;  /* 0xffffffffff137424 */ /* 0x000fe200078e00ff */
[----:B------:R-:W-:-:S03]  /*0ee0*/  MOV R8, 0xf00 ;  /* 0x00000f0000087802 */ /* 0x000fc60000000f00 */
[----:B------:R-:W-:Y:S05]  /*0ef0*/  CALL.REL.NOINC `($__internal_178_$__cuda_sm70_shflsync_bfly_p) ;  /* 0x0000047000007944 */ /* 0x000fea0003c00000 */
[----:B-1----:R-:W-:Y:S01]  /*0f00*/  FADD.FTZ R10, R18, R14 ;  /* 0x0000000e120a7221 */ /* 0x002fe20000010000 */
[----:B------:R-:W-:Y:S01]  /*0f10*/  HFMA2.MMA R14, -RZ, RZ, 0, 1.847743988037109375e-06 ;  /* 0x0000001fff0e7435 */ /* 0x000fe200000001ff */
[----:B0-----:R-:W-:Y:S01]  /*0f20*/  MOV R17, 0x10 ;  /* 0x0000001000117802 */ /* 0x001fe20000000f00 */
[----:B------:R-:W-:Y:S01]  /*0f30*/  IMAD.MOV.U32 R19, RZ, RZ, -0x1 ;  /* 0xffffffffff137424 */ /* 0x000fe200078e00ff */
[----:B------:R-:W-:-:S02]  /*0f40*/  MOV R8, 0xf70 ;  /* 0x00000f7000087802 */ /* 0x000fc40000000f00 */
[----:B------:R-:W-:Y:S02]  /*0f50*/  MOV R18, R10 ;  /* 0x0000000a00127202 */ /* 0x000fe40000000f00 */
[----:B------:R-:W-:Y:S05]  /*0f60*/  CALL.REL.NOINC `($__internal_178_$__cuda_sm70_shflsync_bfly_p) ;  /* 0x0000040000007944 */ /* 0x000fea0003c00000 */
[----:B0-----:R-:W-:Y:S01]  /*0f70*/  HFMA2.MMA R17, -RZ, RZ, 0, 5.9604644775390625e-08 ;  /* 0x00000001ff117435 */ /* 0x001fe200000001ff */
[----:B-1----:R-:W-:Y:S01]  /*0f80*/  MOV R13, R14 ;  /* 0x0000000e000d7202 */ /* 0x002fe20000000f00 */
[----:B------:R-:W-:Y:S01]  /*0f90*/  IMAD.MOV.U32 R18, RZ, RZ, R15 ;  /* 0x000000ffff127224 */ /* 0x000fe200078e000f */
[----:B------:R-:W-:Y:S01]  /*0fa0*/  MOV R14, 0x1f ;  /* 0x0000001f000e7802 */ /* 0x000fe20000000f00 */
[----:B------:R-:W-:Y:S01]  /*0fb0*/  IMAD.MOV.U32 R19, RZ, RZ, -0x1 ;  /* 0xffffffffff137424 */ /* 0x000fe200078e00ff */
[----:B------:R-:W-:Y:S02]  /*0fc0*/  MOV R8, 0xfe0 ;  /* 0x00000fe000087802 */ /* 0x000fe40000000f00 */
[----:B------:R-:W-:Y:S05]  /*0fd0*/  CALL.REL.NOINC `($__internal_178_$__cuda_sm70_shflsync_bfly_p) ;  /* 0x0000039000007944 */ /* 0x000fea0003c00000 */
[----:B0-----:R-:W-:Y:S01]  /*0fe0*/  HFMA2.MMA R17, -RZ, RZ, 0, 1.1920928955078125e-07 ;  /* 0x00000002ff117435 */ /* 0x001fe200000001ff */
[----:B-1----:R-:W-:Y:S01]  /*0ff0*/  FADD.FTZ R18, R15, R14 ;  /* 0x0000000e0f127221 */ /* 0x002fe20000010000 */
[----:B------:R-:W-:Y:S01]  /*1000*/  MOV R14, 0x1f ;  /* 0x0000001f000e7802 */ /* 0x000fe20000000f00 */
[----:B------:R-:W-:Y:S01]  /*1010*/  IMAD.MOV.U32 R19, RZ, RZ, -0x1 ;  /* 0xffffffffff137424 */ /* 0x000fe200078e00ff */
[----:B------:R-:W-:Y:S02]  /*1020*/  MOV R8, 0x1040 ;  /* 0x0000104000087802 */ /* 0x000fe40000000f00 */
[----:B------:R-:W-:Y:S05]  /*1030*/  CALL.REL.NOINC `($__internal_178_$__cuda_sm70_shflsync_bfly_p) ;  /* 0x0000033000007944 */ /* 0x000fea0003c00000 */
[----:B0-----:R-:W-:Y:S01]  /*1040*/  HFMA2.MMA R17, -RZ, RZ, 0, 2.384185791015625e-07 ;  /* 0x00000004ff117435 */ /* 0x001fe200000001ff */
[----:B-1----:R-:W-:Y:S01]  /*1050*/  FADD.FTZ R18, R18, R14 ;  /* 0x0000000e12127221 */ /* 0x002fe20000010000 */
[----:B------:R-:W-:Y:S01]  /*1060*/  MOV R14, 0x1f ;  /* 0x0000001f000e7802 */ /* 0x000fe20000000f00 */
[----:B------:R-:W-:Y:S01]  /*1070*/  IMAD.MOV.U32 R19, RZ, RZ, -0x1 ;  /* 0xffffffffff137424 */ /* 0x000fe200078e00ff */
[----:B------:R-:W-:-:S02]  /*1080*/  MOV R8, 0x10a0 ;  /* 0x000010a000087802 */ /* 0x000fc40000000f00 */
[----:B------:R-:W-:Y:S05]  /*1090*/  CALL.REL.NOINC `($__internal_178_$__cuda_sm70_shflsync_bfly_p) ;  /* 0x000002d000007944 */ /* 0x000fea0003c00000 */
[----:B0-----:R-:W-:Y:S01]  /*10a0*/  HFMA2.MMA R17, -RZ, RZ, 0, 4.76837158203125e-07 ;  /* 0x00000008ff117435 */ /* 0x001fe200000001ff */
[----:B-1----:R-:W-:Y:S01]  /*10b0*/  FADD.FTZ R18, R18, R14 ;  /* 0x0000000e12127221 */ /* 0x002fe20000010000 */
[----:B------:R-:W-:Y:S01]  /*10c0*/  MOV R14, 0x1f ;  /* 0x0000001f000e7802 */ /* 0x000fe20000000f00 */
[----:B------:R-:W-:Y:S01]  /*10d0*/  IMAD.MOV.U32 R19, RZ, RZ, -0x1 ;  /* 0xffffffffff137424 */ /* 0x000fe200078e00ff */
[----:B------:R-:W-:-:S02]  /*10e0*/  MOV R8, 0x1100 ;  /* 0x0000110000087802 */ /* 0x000fc40000000f00 */
[----:B------:R-:W-:Y:S05]  /*10f0*/  CALL.REL.NOINC `($__internal_178_$__cuda_sm70_shflsync_bfly_p) ;  /* 0x0000027000007944 */ /* 0x000fea0003c00000 */
[----:B-1----:R-:W-:Y:S01]  /*1100*/  FADD.FTZ R12, R18, R14 ;  /* 0x0000000e120c7221 */ /* 0x002fe20000010000 */
[----:B0-----:R-:W-:Y:S01]  /*1110*/  HFMA2.MMA R17, -RZ, RZ, 0, 9.5367431640625e-07 ;  /* 0x00000010ff117435 */ /* 0x001fe200000001ff */
[----:B------:R-:W-:Y:S01]  /*1120*/  MOV R14, 0x1f ;  /* 0x0000001f000e7802 */ /* 0x000fe20000000f00 */
[----:B------:R-:W-:Y:S01]  /*1130*/  IMAD.MOV.U32 R19, RZ, RZ, -0x1 ;  /* 0xffffffffff137424 */ /* 0x000fe200078e00ff */
[----:B------:R-:W-:-:S02]  /*1140*/  MOV R8, 0x1170 ;  /* 0x0000117000087802 */ /* 0x000fc40000000f00 */
[----:B------:R-:W-:Y:S02]  /*1150*/  MOV R18, R12 ;  /* 0x0000000c00127202 */ /* 0x000fe40000000f00 */
[----:B------:R-:W-:Y:S05]  /*1160*/  CALL.REL.NOINC `($__internal_178_$__cuda_sm70_shflsync_bfly_p) ;  /* 0x0000020000007944 */ /* 0x000fea0003c00000 */
[----:B-1----:R-:W-:Y:S01]  /*1170*/  MOV R15, R14 ;  /* 0x0000000e000f7202 */ /* 0x002fe20000000f00 */
[----:B------:R-:W-:Y:S01]  /*1180*/  HFMA2.MMA R14, -RZ, RZ, 0, 1.847743988037109375e-06 ;  /* 0x0000001fff0e7435 */ /* 0x000fe200000001ff */
[----:B0-----:R-:W-:Y:S01]  /*1190*/  MOV R18, R11 ;  /* 0x0000000b00127202 */ /* 0x001fe20000000f00 */
[----:B------:R-:W-:Y:S01]  /*11a0*/  IMAD.MOV.U32 R17, RZ, RZ, 0x1 ;  /* 0x00000001ff117424 */ /* 0x000fe200078e00ff */
[----:B------:R-:W-:Y:S02]  /*11b0*/  MOV R19, 0xffffffff ;  /* 0xffffffff00137802 */ /* 0x000fe40000000f00 */
[----:B------:R-:W-:Y:S02]  /*11c0*/  MOV R8, 0x11e0 ;  /* 0x000011e000087802 */ /* 0x000fe40000000f00 */
[----:B------:R-:W-:Y:S05]  /*11d0*/  CALL.REL.NOINC `($__internal_178_$__cuda_sm70_shflsync_bfly_p) ;  /* 0x0000019000007944 */ /* 0x000fea0003c00000 */
[----:B0-----:R-:W-:Y:S01]  /*11e0*/  HFMA2.MMA R17, -RZ, RZ, 0, 1.1920928955078125e-07 ;  /* 0x00000002ff117435 */ /* 0x001fe200000001ff */
[----:B-1----:R-:W-:Y:S01]  /*11f0*/  FADD.FTZ R18, R11, R14 ;  /* 0x0000000e0b127221 */ /* 0x002fe20000010000 */
[----:B------:R-:W-:Y:S01]  /*1200*/  MOV R19, 0xffffffff ;  /* 0xffffffff00137802 */ /* 0x000fe20000000f00 */
[----:B------:R-:W-:Y:S01]  /*1210*/  IMAD.MOV.U32 R14, RZ, RZ, 0x1f ;  /* 0x0000001fff0e7424 */ /* 0x000fe200078e00ff */
[----:B------:R-:W-:-:S02]  /*1220*/  MOV R8, 0x1240 ;  /* 0x0000124000087802 */ /* 0x000fc40000000f00 */
        /* <DEDUP_REMOVED lines=9> */
[----:B------:R-:W-:-:S02]  /*12c0*/  MOV R14, 0x1f ;  /* 0x0000001f000e7802 */ /* 0x000fc40000000f00 */
[----:B------:R-:W-:Y:S02]  /*12d0*/  MOV R19, 0xffffffff ;  /* 0xffffffff00137802 */ /* 0x000fe40000000f00 */
[----:B------:R-:W-:Y:S02]  /*12e0*/  MOV R8, 0x1300 ;  /* 0x0000130000087802 */ /* 0x000fe40000000f00 */
[----:B------:R-:W-:Y:S05]  /*12f0*/  CALL.REL.NOINC `($__internal_178_$__cuda_sm70_shflsync_bfly_p) ;  /* 0x0000007000007944 */ /* 0x000fea0003c00000 */
[----:B01----:R-:W-:Y:S01]  /*1300*/  FADD.FTZ R18, R18, R14 ;  /* 0x0000000e12127221 */ /* 0x003fe20000010000 */
[----:B------:R-:W-:Y:S01]  /*1310*/  HFMA2.MMA R14, -RZ, RZ, 0, 1.847743988037109375e-06 ;  /* 0x0000001fff0e7435 */ /* 0x000fe200000001ff */
[----:B------:R-:W-:Y:S01]  /*1320*/  IMAD.MOV.U32 R17, RZ, RZ, 0x10 ;  /* 0x00000010ff117424 */ /* 0x000fe200078e00ff */
[----:B------:R-:W-:Y:S02]  /*1330*/  MOV R19, 0xffffffff ;  /* 0xffffffff00137802 */ /* 0x000fe40000000f00 */
[----:B------:R-:W-:Y:S02]  /*1340*/  MOV R8, 0x1360 ;  /* 0x0000136000087802 */ /* 0x000fe40000000f00 */
[----:B------:R-:W-:Y:S05]  /*1350*/  CALL.REL.NOINC `($__internal_178_$__cuda_sm70_shflsync_bfly_p) ;  /* 0x0000001000007944 */ /* 0x000fea0003c00000 */
[----:B01----:R-:W-:Y:S05]  /*1360*/  BRA `(.L_x_6413) ;  /* 0xfffff7f000007947 */ /* 0x003fea000383ffff */
        .weak           $__internal_178_$__cuda_sm70_shflsync_bfly_p
        .type           $__internal_178_$__cuda_sm70_shflsync_bfly_p,@function
        .size           $__internal_178_$__cuda_sm70_shflsync_bfly_p,(.L_x_7356 - $__internal_178_$__cuda_sm70_shflsync_bfly_p)
$__internal_178_$__cuda_sm70_shflsync_bfly_p:
[----:B------:R-:W-:Y:S01]  /*1370*/  HFMA2.MMA R9, -RZ, RZ, 0, 0 ;  /* 0x00000000ff097435 */ /* 0x000fe200000001ff */
[----:B------:R-:W-:Y:S04]  /*1380*/  WARPSYNC R19 ;  /* 0x0000001300007348 */ /* 0x000fe80003800000 */
[----:B------:R0:W1:Y:S01]  /*1390*/  SHFL.BFLY PT, R14, R18, R17, R14 ;  /* 0x0c000011120e7389 */ /* 0x00006200000e000e */
[----:B------:R-:W-:Y:S05]  /*13a0*/  RET.REL.NODEC R8 `(_ZN10layer_norm22ln_bwd_finalize_kernelINS_22Kernel_traits_finalizeILj512E6__halfffffjLb1ELj1024ELj4ENS_18Kernel_traits_baseILj512ES2_ffffjLj1024EEEEELb1ELb1EEEvNS_9BwdParamsE) ;  /* 0xffffec5008007950 */ /* 0x000fea0003c3ffff */
.L_x_6414:
        /* <DEDUP_REMOVED lines=13> */
.L_x_7356:


//--------------------- .text._ZN10layer_norm13ln_bwd_kernelINS_13Kernel_traitsI6__halfffffjLj512ELj1ELj4ELj1ELj16ENS_18Kernel_traits_baseILj512ES2_ffffjLj128EEEEELb1ELb1ELb1ELb1EEEvNS_9BwdParamsE --------------------------
	.section	.text._ZN10layer_norm13ln_bwd_kernelINS_13Kernel_traitsI6__halfffffjLj512ELj1ELj4ELj1ELj16ENS_18Kernel_traits_baseILj512ES2_ffffjLj128EEEEELb1ELb1ELb1ELb1EEEvNS_9BwdParamsE,"ax",@progbits
	.sectioninfo	@"SHI_REGISTERS=168"
	.align	128
        .global         _ZN10layer_norm13ln_bwd_kernelINS_13Kernel_traitsI6__halfffffjLj512ELj1ELj4ELj1ELj16ENS_18Kernel_traits_baseILj512ES2_ffffjLj128EEEEELb1ELb1ELb1ELb1EEEvNS_9BwdParamsE
        .type           _ZN10layer_norm13ln_bwd_kernelINS_13Kernel_traitsI6__halfffffjLj512ELj1ELj4ELj1ELj16ENS_18Kernel_traits_baseILj512ES2_ffffjLj128EEEEELb1ELb1ELb1ELb1EEEvNS_9BwdParamsE,@function
        .size           _ZN10layer_norm13ln_bwd_kernelINS_13Kernel_traitsI6__halfffffjLj512ELj1ELj4ELj1ELj16ENS_18Kernel_traits_baseILj512ES2_ffffjLj128EEEEELb1ELb1ELb1ELb1EEEvNS_9BwdParamsE,(.L_x_7357 - _ZN10layer_norm13ln_bwd_kernelINS_13Kernel_traitsI6__halfffffjLj512ELj1ELj4ELj1ELj16ENS_18Kernel_traits_baseILj512ES2_ffffjLj128EEEEELb1ELb1ELb1ELb1EEEvNS_9BwdParamsE)
        .other          _ZN10layer_norm13ln_bwd_kernelINS_13Kernel_traitsI6__halfffffjLj512ELj1ELj4ELj1ELj16ENS_18Kernel_traits_baseILj512ES2_ffffjLj128EEEEELb1ELb1ELb1ELb1EEEvNS_9BwdParamsE,@"STO_CUDA_ENTRY STV_DEFAULT"
_ZN10layer_norm13ln_bwd_kernelINS_13Kernel_traitsI6__halfffffjLj512ELj1ELj4ELj1ELj16ENS_18Kernel_traits_baseILj512ES2_ffffjLj128EEEEELb1ELb1ELb1ELb1EEEvNS_9BwdParamsE:
.text._ZN10layer_norm13ln_bwd_kernelINS_13Kernel_traitsI6__halfffffjLj512ELj1ELj4ELj1ELj16ENS_18Kernel_traits_baseILj512ES2_ffffjLj128EEEEELb1ELb1ELb1ELb1EEEvNS_9BwdParamsE:
        /* <DEDUP_REMOVED lines=34> */
.L_x_6416:
[----:B------:R-:W-:-:S04]  /*0220*/  SHF.L.U32 R3, R0, 0x3, RZ ;  /* 0x0000000300037819 */ /* 0x000fc800000006ff */
[----:B------:R-:W-:-:S04]  /*0230*/  LOP3.LUT R3, R3, 0xf8, RZ, 0xc0, !PT ;  /* 0x000000f803037812 */ /* 0x000fc800078ec0ff */
[----:B------:R-:W-:-:S04]  /*0240*/  IADD3 R6, P0, R3, c[0x0][0x1b0], RZ ;  /* 0x00006c0003067a10 */ /* 0x000fc80007f1e0ff */
[----:B------:R-:W-:Y:S02]  /*0250*/  IADD3.X R7, RZ, c[0x0][0x1b4], RZ, P0, !PT ;  /* 0x00006d00ff077a10 */ /* 0x000fe400007fe4ff */
[----:B------:R-:W-:-:S03]  /*0260*/  IADD3 R8, P0, R3, c[0x0][0x1c8], RZ ;  /* 0x0000720003087a10 */ /* 0x000fc60007f1e0ff */
[----:B------:R-:W2:Y:S01]  /*0270*/  LDG.E.64 R10, [R6.64+0x100] ;  /* 0x00010004060a7981 */ /* 0x000ea2000c1e1b00 */
[----:B------:R-:W-:-:S03]  /*0280*/  IADD3.X R9, RZ, c[0x0][0x1cc], RZ, P0, !PT ;  /* 0x00007300ff097a10 */ /* 0x000fc600007fe4ff */
[----:B------:R0:W3:Y:S04]  /*0290*/  LDG.E.64 R4, [R6.64] ;  /* 0x0000000406047981 */ /* 0x0000e8000c1e1b00 */
[----:B------:R0:W4:Y:S04]  /*02a0*/  LDG.E.64 R16, [R6.64+0x200] ;  /* 0x0002000406107981 */ /* 0x000128000c1e1b00 */
[----:B------:R0:W5:Y:S04]  /*02b0*/  LDG.E.64 R20, [R6.64+0x300] ;  /* 0x0003000406147981 */ /* 0x000168000c1e1b00 */
[----:B------:R-:W5:Y:S04]  /*02c0*/  LDG.E.64 R12, [R8.64] ;  /* 0x00000004080c7981 */ /* 0x000f68000c1e1b00 */
[----:B------:R-:W5:Y:S04]  /*02d0*/  LDG.E.64 R14, [R8.64+0x100] ;  /* 0x00010004080e7981 */ /* 0x000f68000c1e1b00 */
[----:B------:R-:W5:Y:S04]  /*02e0*/  LDG.E.64 R18, [R8.64+0x200] ;  /* 0x0002000408127981 */ /* 0x000f68000c1e1b00 */
[----:B------:R-:W5:Y:S01]  /*02f0*/  LDG.E.64 R22, [R8.64+0x300] ;  /* 0x0003000408167981 */ /* 0x000f62000c1e1b00 */
        /* <DEDUP_REMOVED lines=22> */
[----:B0-----:R-:W-:Y:S01]  /*0460*/  HADD2.F32 R6, -RZ, R11.H0_H0 ;  /* 0x2000000bff067230 */ /* 0x001fe20000004100 */
[----:B------:R-:W-:-:S02]  /*0470*/  SHF.R.U32.HI R131, RZ, 0x10, R11 ;  /* 0x00000010ff837819 */ /* 0x000fc4000001160b */
[--C-:B---3--:R-:W-:Y:S01]  /*0480*/  SHF.R.U64 R128, R4, 0x10, R5.reuse ;  /* 0x0000001004807819 */ /* 0x108fe20000001205 */
[----:B------:R-:W-:Y:S01]  /*0490*/  HADD2.F32 R3, -RZ, R4.H0_H0 ;  /* 0x20000004ff037230 */ /* 0x000fe20000004100 */
[----:B------:R-:W-:Y:S02]  /*04a0*/  SHF.R.U32.HI R129, RZ, 0x10, R5 ;  /* 0x00000010ff817819 */ /* 0x000fe40000011605 */
[--C-:B----4-:R-:W-:Y:S02]  /*04b0*/  SHF.R.U64 R132, R16, 0x10, R17.reuse ;  /* 0x0000001010847819 */ /* 0x110fe40000001211 */
[----:B------:R-:W-:Y:S02]  /*04c0*/  SHF.R.U32.HI R133, RZ, 0x10, R17 ;  /* 0x00000010ff857819 */ /* 0x000fe40000011611 */
[--C-:B-----5:R-:W-:Y:S02]  /*04d0*/  SHF.R.U64 R134, R20, 0x10, R21.reuse ;  /* 0x0000001014867819 */ /* 0x120fe40000001215 */
[----:B------:R-:W-:-:S02]  /*04e0*/  SHF.R.U32.HI R135, RZ, 0x10, R21 ;  /* 0x00000010ff877819 */ /* 0x000fc40000011615 */
[--C-:B------:R-:W-:Y:S01]  /*04f0*/  SHF.R.U64 R136, R12, 0x10, R13.reuse ;  /* 0x000000100c887819 */ /* 0x100fe2000000120d */
[----:B------:R-:W-:Y:S01]  /*0500*/  HADD2.F32 R11, -RZ, R12.H0_H0 ;  /* 0x2000000cff0b7230 */ /* 0x000fe20000004100 */
[----:B------:R-:W-:Y:S01]  /*0510*/  SHF.R.U32.HI R137, RZ, 0x10, R13 ;  /* 0x00000010ff897819 */ /* 0x000fe2000001160d */
[----:B------:R-:W-:Y:S01]  /*0520*/  HADD2.F32 R12, -RZ, R13.H0_H0 ;  /* 0x2000000dff0c7230 */ /* 0x000fe20000004100 */
[--C-:B------:R-:W-:Y:S02]  /*0530*/  SHF.R.U64 R138, R14, 0x10, R15.reuse ;  /* 0x000000100e8a7819 */ /* 0x100fe4000000120f */
[----:B------:R-:W-:Y:S02]  /*0540*/  SHF.R.U32.HI R139, RZ, 0x10, R15 ;  /* 0x00000010ff8b7819 */ /* 0x000fe4000001160f */
[--C-:B------:R-:W-:Y:S02]  /*0550*/  SHF.R.U64 R140, R18, 0x10, R19.reuse ;  /* 0x00000010128c7819 */ /* 0x100fe40000001213 */
[----:B------:R-:W-:-:S02]  /*0560*/  SHF.R.U32.HI R141, RZ, 0x10, R19 ;  /* 0x00000010ff8d7819 */ /* 0x000fc40000011613 */
[--C-:B------:R-:W-:Y:S02]  /*0570*/  SHF.R.U64 R142, R22, 0x10, R23.reuse ;  /* 0x00000010168e7819 */ /* 0x100fe40000001217 */
[----:B------:R-:W-:Y:S01]  /*0580*/  SHF.R.U32.HI R143, RZ, 0x10, R23 ;  /* 0x00000010ff8f7819 */ /* 0x000fe20000011617 */
[----:B------:R-:W-:Y:S02]  /*0590*/  HADD2.F32 R4, -RZ, R5.H0_H0 ;  /* 0x20000005ff047230 */ /* 0x000fe40000004100 */
[----:B------:R-:W-:Y:S02]  /*05a0*/  HADD2.F32 R13, -RZ, R14.H0_H0 ;  /* 0x2000000eff0d7230 */ /* 0x000fe40000004100 */
[----:B------:R-:W-:Y:S02]  /*05b0*/  HADD2.F32 R5, -RZ, R10.H0_H0 ;  /* 0x2000000aff057230 */ /* 0x000fe40000004100 */
[----:B------:R-:W-:Y:S02]  /*05c0*/  HADD2.F32 R14, -RZ, R15.H0_H0 ;  /* 0x2000000fff0e7230 */ /* 0x000fe40000004100 */
[----:B------:R-:W-:-:S02]  /*05d0*/  HADD2.F32 R7, -RZ, R16.H0_H0 ;  /* 0x20000010ff077230 */ /* 0x000fc40000004100 */
[----:B------:R-:W-:Y:S01]  /*05e0*/  HADD2.F32 R8, -RZ, R17.H0_H0 ;  /* 0x20000011ff087230 */ /* 0x000fe20000004100 */
[----:B------:R-:W-:Y:S01]  /*05f0*/  CS2R R16, SRZ ;  /* 0x0000000000107805 */ /* 0x000fe2000001ff00 */
[----:B------:R-:W-:Y:S02]  /*0600*/  HADD2.F32 R9, -RZ, R20.H0_H0 ;  /* 0x20000014ff097230 */ /* 0x000fe40000004100 */
[----:B------:R-:W-:Y:S01]  /*0610*/  HADD2.F32 R10, -RZ, R21.H0_H0 ;  /* 0x20000015ff0a7230 */ /* 0x000fe20000004100 */
[----:B------:R-:W-:Y:S01]  /*0620*/  CS2R R20, SRZ ;  /* 0x0000000000147805 */ /* 0x000fe2000001ff00 */
[----:B------:R-:W-:Y:S02]  /*0630*/  HADD2.F32 R15, -RZ, R18.H0_H0 ;  /* 0x20000012ff0f7230 */ /* 0x000fe40000004100 */
[----:B------:R-:W-:Y:S01]  /*0640*/  HADD2.F32 R124, -RZ, R19.H0_H0 ;  /* 0x20000013ff7c7230 */ /* 0x000fe20000004100 */
[----:B------:R-:W-:Y:S01]  /*0650*/  CS2R R18, SRZ ;  /* 0x0000000000127805 */ /* 0x000fe2000001ff00 */
[----:B------:R-:W-:-:S02]  /*0660*/  HADD2.F32 R125, -RZ, R22.H0_H0 ;  /* 0x20000016ff7d7230 */ /* 0x000fc40000004100 */
[----:B------:R-:W-:Y:S01]  /*0670*/  HADD2.F32 R126, -RZ, R23.H0_H0 ;  /* 0x20000017ff7e7230 */ /* 0x000fe20000004100 */
[----:B------:R-:W-:Y:S01]  /*0680*/  CS2R R22, SRZ ;  /* 0x0000000000167805 */ /* 0x000fe2000001ff00 */
        /* <DEDUP_REMOVED lines=15> */
[----:B-1----:R-:W-:Y:S02]  /*0780*/  HADD2.F32 R143, -RZ, R143.H0_H0 ;  /* 0x2000008fff8f7230 */ /* 0x002fe40000004100 */
.L_x_6493:
[----:B------:R-:W-:-:S10]  /*0790*/  HFMA2.MMA R146, -RZ, RZ, 0, 2.384185791015625e-07 ;  /* 0x00000004ff927435 */ /* 0x000fd400000001ff */
[----:B------:R-:W-:-:S05]  /*07a0*/  IMAD.WIDE R92, R2, R146, c[0x0][0x1d8] ;  /* 0x00007600025c7625 */ /* 0x000fca00078e0292 */
[----:B------:R0:W2:Y:S01]  /*07b0*/  LDG.E R94, [R92.64] ;  /* 0x000000045c5e7981 */ /* 0x0000a2000c1e1900 */
[----:B------:R-:W-:Y:S01]  /*07c0*/  IMAD R95, R2, c[0x0][0x168], RZ ;  /* 0x00005a00025f7a24 */ /* 0x000fe200078e02ff */
[----:B------:R-:W-:Y:S01]  /*07d0*/  LOP3.LUT R121, R0, 0x1f, RZ, 0xc0, !PT ;  /* 0x0000001f00797812 */ /* 0x000fe200078ec0ff */
[----:B------:R-:W-:-:S04]  /*07e0*/  IMAD.WIDE R144, R2, R146, c[0x0][0x1a8] ;  /* 0x00006a0002907625 */ /* 0x000fc800078e0292 */
[----:B0-----:R-:W-:Y:S01]  /*07f0*/  IMAD.WIDE R92, R2, R146, c[0x0][0x1d0] ;  /* 0x00007400025c7625 */ /* 0x001fe200078e0292 */
[----:B------:R-:W-:Y:S01]  /*0800*/  SHF.R.S32.HI R120, RZ, 0x1f, R95 ;  /* 0x0000001fff787819 */ /* 0x000fe2000001145f */
[----:B------:R0:W5:Y:S04]  /*0810*/  LDG.E R144, [R144.64] ;  /* 0x0000000490907981 */ /* 0x000168000c1e1900 */
[----:B------:R1:W5:Y:S01]  /*0820*/  LDG.E R153, [R92.64] ;  /* 0x000000045c997981 */ /* 0x000362000c1e1900 */
[----:B------:R-:W-:Y:S01]  /*0830*/  LEA.HI R120, R120, R95, RZ, 0x2 ;  /* 0x0000005f78787211 */ /* 0x000fe200078f10ff */
[----:B------:R-:W-:Y:S03]  /*0840*/  BSSY B1, `(.L_x_6418) ;  /* 0x00000cb000017945 */ /* 0x000fe60003800000 */
[----:B------:R-:W-:-:S02]  /*0850*/  LEA.HI.SX32 R152, R120, R121, 0x1e ;  /* 0x0000007978987211 */ /* 0x000fc400078ff2ff */
[----:B------:R-:W-:Y:S02]  /*0860*/  MOV R120, 0x10 ;  /* 0x0000001000787802 */ /* 0x000fe40000000f00 */
[C---:B------:R-:W-:Y:S02]  /*0870*/  IADD3 R150, R152.reuse, 0x20, RZ ;  /* 0x0000002098967810 */ /* 0x040fe40007ffe0ff */
[C---:B------:R-:W-:Y:S01]  /*0880*/  IADD3 R147, R152.reuse, 0x40, RZ ;  /* 0x0000004098937810 */ /* 0x040fe20007ffe0ff */
[C---:B------:R-:W-:Y:S01]  /*0890*/  IMAD.WIDE.U32 R164, R152.reuse, R120, c[0x0][0x218] ;  /* 0x0000860098a47625 */ /* 0x040fe200078e0078 */
[----:B0-----:R-:W-:-:S03]  /*08a0*/  IADD3 R145, R152, 0x60, RZ ;  /* 0x0000006098917810 */ /* 0x001fc60007ffe0ff */
[----:B------:R-:W-:-:S04]  /*08b0*/  IMAD.WIDE.U32 R162, R150, R120, c[0x0][0x218] ;  /* 0x0000860096a27625 */ /* 0x000fc800078e0078 */
[----:B------:R-:W-:-:S04]  /*08c0*/  IMAD.WIDE.U32 R160, R147, R120, c[0x0][0x218] ;  /* 0x0000860093a07625 */ /* 0x000fc800078e0078 */
[----:B------:R-:W-:Y:S01]  /*08d0*/  IMAD.WIDE.U32 R148, R145, R120, c[0x0][0x218] ;  /* 0x0000860091947625 */ /* 0x000fe200078e0078 */
[----:B--2---:R-:W-:-:S13]  /*08e0*/  ISETP.GT.AND P5, PT, R94, RZ, PT ;  /* 0x000000ff5e00720c */ /* 0x004fda0003fa4270 */
[----:B------:R-:W-:Y:S05]  /*08f0*/  @P5 BRA `(.L_x_6419) ;  /* 0x000001b000005947 */ /* 0x000fea0003800000 */
[----:B-1---5:R-:W-:Y:S02]  /*0900*/  ISETP.GE.AND P0, PT, R153, 0x1, PT ;  /* 0x000000019900780c */ /* 0x022fe40003f06270 */
[----:B------:R-:W-:-:S11]  /*0910*/  MOV R95, RZ ;  /* 0x000000ff005f7202 */ /* 0x000fd60000000f00 */
[----:B------:R-:W-:-:S05]  /*0920*/  @P0 IADD3 R92, R153, -0x1, RZ ;  /* 0xffffffff995c0810 */ /* 0x000fca0007ffe0ff */
[----:B------:R-:W-:-:S05]  /*0930*/  @P0 IMAD R92, R92, c[0x0][0x168], RZ ;  /* 0x00005a005c5c0a24 */ /* 0x000fca00078e02ff */
[----:B------:R-:W-:-:S04]  /*0940*/  @P0 SHF.R.S32.HI R93, RZ, 0x1f, R92 ;  /* 0x0000001fff5d0819 */ /* 0x000fc8000001145c */
[----:B------:R-:W-:-:S04]  /*0950*/  @P0 LEA.HI R92, R93, R92, RZ, 0x2 ;  /* 0x0000005c5d5c0211 */ /* 0x000fc800078f10ff */
[----:B------:R-:W-:Y:S02]  /*0960*/  @P0 LEA.HI.SX32 R95, R92, R121, 0x1e ;  /* 0x000000795c5f0211 */ /* 0x000fe400078ff2ff */
[----:B------:R-:W-:-:S04]  /*0970*/  ISETP.NE.U32.AND P0, PT, RZ, c[0x0][0x218], PT ;  /* 0x00008600ff007a0c */ /* 0x000fc80003f05070 */
[----:B------:R-:W-:Y:S01]  /*0980*/  ISETP.NE.AND.EX P0, PT, RZ, c[0x0][0x21c], PT, P0 ;  /* 0x00008700ff007a0c */ /* 0x000fe20003f05300 */
[CC--:B------:R-:W-:Y:S01]  /*0990*/  IMAD.WIDE.U32 R92, R95.reuse, R146.reuse, c[0x0][0x190] ;  /* 0x000064005f5c7625 */ /* 0x0c0fe200078e0092 */
[C---:B------:R-:W-:Y:S02]  /*09a0*/  IADD3 R121, R95.reuse, 0x20, RZ ;  /* 0x000000205f797810 */ /* 0x040fe40007ffe0ff */
[----:B------:R-:W-:Y:S02]  /*09b0*/  IADD3 R94, R95, 0x40, RZ ;  /* 0x000000405f5e7810 */ /* 0x000fe40007ffe0ff */
[----:B------:R0:W5:Y:S01]  /*09c0*/  LDG.E R151, [R92.64] ;  /* 0x000000045c977981 */ /* 0x000162000c1e1900 */
[----:B------:R-:W-:-:S06]  /*09d0*/  IMAD.WIDE.U32 R120, R121, R146, c[0x0][0x190] ;  /* 0x0000640079787625 */ /* 0x000fcc00078e0092 */
[----:B------:R1:W5:Y:S04]  /*09e0*/  @P0 LDG.E.128 R76, [R148.64] ;  /* 0x00000004944c0981 */ /* 0x000368000c1e1d00 */
[----:B------:R2:W5:Y:S04]  /*09f0*/  @P0 LDG.E.128 R64, [R164.64] ;  /* 0x00000004a4400981 */ /* 0x000568000c1e1d00 */
[----:B------:R2:W5:Y:S01]  /*0a00*/  @P0 LDG.E.128 R68, [R162.64] ;  /* 0x00000004a2440981 */ /* 0x000562000c1e1d00 */
[----:B-1----:R-:W-:Y:S01]  /*0a10*/  IADD3 R149, R95, 0x60, RZ ;  /* 0x000000605f957810 */ /* 0x002fe20007ffe0ff */
[----:B------:R-:W-:-:S02]  /*0a20*/  IMAD.WIDE.U32 R94, R94, R146, c[0x0][0x190] ;  /* 0x000064005e5e7625 */ /* 0x000fc400078e0092 */
[----:B------:R2:W5:Y:S02]  /*0a30*/  @P0 LDG.E.128 R72, [R160.64] ;  /* 0x00000004a0480981 */ /* 0x000564000c1e1d00 */
[----:B0-----:R-:W-:Y:S02]  /*0a40*/  IMAD.WIDE.U32 R92, R149, R146, c[0x0][0x190] ;  /* 0x00006400955c7625 */ /* 0x001fe400078e0092 */
[----:B------:R0:W5:Y:S04]  /*0a50*/  LDG.E R148, [R94.64] ;  /* 0x000000045e947981 */ /* 0x000168000c1e1900 */
[----:B------:R2:W5:Y:S04]  /*0a60*/  LDG.E R149, [R120.64] ;  /* 0x0000000478957981 */ /* 0x000568000c1e1900 */
[----:B------:R2:W5:Y:S01]  /*0a70*/  LDG.E R146, [R92.64] ;  /* 0x000000045c927981 */ /* 0x000562000c1e1900 */
[----:B0-----:R-:W-:-:S02]  /*0a80*/  MOV R94, RZ ;  /* 0x000000ff005e7202 */ /* 0x001fc40000000f00 */
[----:B------:R-:W-:Y:S01]  /*0a90*/  MOV R95, RZ ;  /* 0x000000ff005f7202 */ /* 0x000fe20000000f00 */
[----:B------:R-:W-:Y:S05]  /*0aa0*/  BRA `(.L_x_6420) ;  /* 0x00000a4000007947 */ /* 0x000fea0003800000 */
.L_x_6419:
[----:B-1----:R-:W-:Y:S01]  /*0ab0*/  IADD3 R94, R94, -0x1, RZ ;  /* 0xffffffff5e5e7810 */ /* 0x002fe20007ffe0ff */
[----:B------:R-:W-:-:S04]  /*0ac0*/  IMAD.WIDE R154, R2, R146, c[0x0][0x1a0] ;  /* 0x00006800029a7625 */ /* 0x000fc800078e0292 */
[----:B------:R-:W-:Y:S02]  /*0ad0*/  IMAD R102, R94, c[0x0][0x168], RZ ;  /* 0x00005a005e667a24 */ /* 0x000fe400078e02ff */
[-C--:B------:R-:W-:Y:S01]  /*0ae0*/  IMAD.WIDE.U32 R92, R152, R120.reuse, c[0x0][0x188] ;  /* 0x00006200985c7625 */ /* 0x080fe200078e0078 */
[----:B------:R0:W2:Y:S02]  /*0af0*/  LDG.E R154, [R154.64] ;  /* 0x000000049a9a7981 */ /* 0x0000a4000c1e1900 */
[----:B------:R-:W-:Y:S01]  /*0b00*/  SHF.R.S32.HI R103, RZ, 0x1f, R102 ;  /* 0x0000001fff677819 */ /* 0x000fe20000011466 */
[----:B------:R-:W-:Y:S02]  /*0b10*/  IMAD.WIDE.U32 R96, R150, R120, c[0x0][0x188] ;  /* 0x0000620096607625 */ /* 0x000fe400078e0078 */
[----:B------:R-:W3:Y:S01]  /*0b20*/  LDG.E.128 R92, [R92.64] ;  /* 0x000000045c5c7981 */ /* 0x000ee2000c1e1d00 */
[----:B------:R-:W-:Y:S01]  /*0b30*/  LEA.HI R122, R103, R102, RZ, 0x2 ;  /* 0x00000066677a7211 */ /* 0x000fe200078f10ff */
[----:B------:R-:W-:-:S02]  /*0b40*/  IMAD.WIDE.U32 R100, R147, R120, c[0x0][0x188] ;  /* 0x0000620093647625 */ /* 0x000fc400078e0078 */
[----:B------:R-:W4:Y:S01]  /*0b50*/  LDG.E.128 R96, [R96.64] ;  /* 0x0000000460607981 */ /* 0x000f22000c1e1d00 */
[----:B------:R-:W-:Y:S01]  /*0b60*/  LEA.HI.SX32 R122, R122, R121, 0x1e ;  /* 0x000000797a7a7211 */ /* 0x000fe200078ff2ff */
[-C--:B------:R-:W-:Y:S01]  /*0b70*/  IMAD.WIDE.U32 R104, R145, R120.reuse, c[0x0][0x188] ;  /* 0x0000620091687625 */ /* 0x080fe200078e0078 */
[----:B-----5:R-:W-:Y:S01]  /*0b80*/  ISETP.GE.AND P0, PT, R153, 0x1, PT ;  /* 0x000000019900780c */ /* 0x020fe20003f06270 */
[----:B------:R-:W4:Y:S02]  /*0b90*/  LDG.E.128 R100, [R100.64] ;  /* 0x0000000464647981 */ /* 0x000f24000c1e1d00 */
[CC--:B------:R-:W-:Y:S01]  /*0ba0*/  IMAD.WIDE.U32 R108, R122.reuse, R120.reuse, c[0x0][0x208] ;  /* 0x000082007a6c7625 */ /* 0x0c0fe200078e0078 */
[C---:B------:R-:W-:Y:S01]  /*0bb0*/  IADD3 R113, R122.reuse, 0x20, RZ ;  /* 0x000000207a717810 */ /* 0x040fe20007ffe0ff */
[----:B------:R-:W4:Y:S04]  /*0bc0*/  LDG.E.128 R104, [R104.64] ;  /* 0x0000000468687981 */ /* 0x000f28000c1e1d00 */
[----:B------:R-:W4:Y:S01]  /*0bd0*/  LDG.E.128 R108, [R108.64] ;  /* 0x000000046c6c7981 */ /* 0x000f22000c1e1d00 */
[----:B------:R-:W-:Y:S01]  /*0be0*/  IMAD.WIDE.U32 R112, R113, R120, c[0x0][0x208] ;  /* 0x0000820071707625 */ /* 0x000fe200078e0078 */
[----:B------:R-:W-:-:S02]  /*0bf0*/  IADD3 R117, R122, 0x40, RZ ;  /* 0x000000407a757810 */ /* 0x000fc40007ffe0ff */
[----:B------:R-:W-:-:S03]  /*0c00*/  @P0 IADD3 R123, R153, -0x1, RZ ;  /* 0xffffffff997b0810 */ /* 0x000fc60007ffe0ff */
[----:B------:R-:W4:Y:S01]  /*0c10*/  LDG.E.128 R112, [R112.64] ;  /* 0x0000000470707981 */ /* 0x000f22000c1e1d00 */
[----:B------:R-:W-:-:S04]  /*0c20*/  IMAD.WIDE.U32 R116, R117, R120, c[0x0][0x208] ;  /* 0x0000820075747625 */ /* 0x000fc800078e0078 */
[----:B------:R-:W-:Y:S02]  /*0c30*/  @P0 IMAD R123, R123, c[0x0][0x168], RZ ;  /* 0x00005a007b7b0a24 */ /* 0x000fe400078e02ff */
[----:B------:R-:W4:Y:S01]  /*0c40*/  LDG.E.128 R116, [R116.64] ;  /* 0x0000000474747981 */ /* 0x000f22000c1e1d00 */
[----:B------:R-:W-:Y:S02]  /*0c50*/  MOV R151, RZ ;  /* 0x000000ff00977202 */ /* 0x000fe40000000f00 */
[----:B------:R-:W-:-:S04]  /*0c60*/  @P0 SHF.R.S32.HI R156, RZ, 0x1f, R123 ;  /* 0x0000001fff9c0819 */ /* 0x000fc8000001147b */
[----:B------:R-:W-:-:S04]  /*0c70*/  @P0 LEA.HI R156, R156, R123, RZ, 0x2 ;  /* 0x0000007b9c9c0211 */ /* 0x000fc800078f10ff */
[----:B------:R-:W-:Y:S02]  /*0c80*/  @P0 LEA.HI.SX32 R151, R156, R121, 0x1e ;  /* 0x000000799c970211 */ /* 0x000fe400078ff2ff */
[----:B------:R-:W-:Y:S02]  /*0c90*/  IADD3 R121, R122, 0x60, RZ ;  /* 0x000000607a797810 */ /* 0x000fe40007ffe0ff */
[----:B------:R-:W-:-:S03]  /*0ca0*/  ISETP.NE.U32.AND P0, PT, RZ, c[0x0][0x218], PT ;  /* 0x00008600ff007a0c */ /* 0x000fc60003f05070 */
[----:B------:R-:W-:Y:S01]  /*0cb0*/  IMAD.WIDE.U32 R120, R121, R120, c[0x0][0x208] ;  /* 0x0000820079787625 */ /* 0x000fe200078e0078 */
[----:B------:R-:W-:-:S05]  /*0cc0*/  ISETP.NE.AND.EX P0, PT, RZ, c[0x0][0x21c], PT, P0 ;  /* 0x00008700ff007a0c */ /* 0x000fca0003f05300 */
[----:B------:R-:W4:Y:S01]  /*0cd0*/  LDG.E.128 R120, [R120.64] ;  /* 0x0000000478787981 */ /* 0x000f22000c1e1d00 */
[----:B------:R-:W-:-:S07]  /*0ce0*/  IADD3 R157, R151, 0x60, RZ ;  /* 0x00000060979d7810 */ /* 0x000fce0007ffe0ff */
[----:B------:R1:W5:Y:S04]  /*0cf0*/  @P0 LDG.E.128 R64, [R164.64] ;  /* 0x00000004a4400981 */ /* 0x000368000c1e1d00 */
[----:B------:R1:W5:Y:S04]  /*0d00*/  @P0 LDG.E.128 R68, [R162.64] ;  /* 0x00000004a2440981 */ /* 0x000368000c1e1d00 */
[----:B------:R1:W5:Y:S04]  /*0d10*/  @P0 LDG.E.128 R72, [R160.64] ;  /* 0x00000004a0480981 */ /* 0x000368000c1e1d00 */
[----:B------:R1:W5:Y:S01]  /*0d20*/  @P0 LDG.E.128 R76, [R148.64] ;  /* 0x00000004944c0981 */ /* 0x000362000c1e1d00 */
[----:B------:R-:W-:-:S02]  /*0d30*/  ISETP.NE.AND P0, PT, R127, RZ, PT ;  /* 0x000000ff7f00720c */ /* 0x000fc40003f05270 */
[----:B0-----:R-:W-:Y:S01]  /*0d40*/  IADD3 R155, R151, 0x20, RZ ;  /* 0x00000020979b7810 */ /* 0x001fe20007ffe0ff */
[----:B------:R-:W-:Y:S01]  /*0d50*/  IMAD.WIDE.U32 R156, R157, R146, c[0x0][0x190] ;  /* 0x000064009d9c7625 */ /* 0x000fe200078e0092 */
[----:B------:R-:W-:-:S03]  /*0d60*/  IADD3 R159, R151, 0x40, RZ ;  /* 0x00000040979f7810 */ /* 0x000fc60007ffe0ff */
[----:B-1----:R-:W-:-:S05]  /*0d70*/  IMAD.WIDE.U32 R148, R151, R146, c[0x0][0x190] ;  /* 0x0000640097947625 */ /* 0x002fca00078e0092 */
[----:B------:R0:W5:Y:S01]  /*0d80*/  LDG.E R151, [R148.64] ;  /* 0x0000000494977981 */ /* 0x000162000c1e1900 */
[----:B------:R-:W-:-:S04]  /*0d90*/  IMAD.WIDE.U32 R158, R159, R146, c[0x0][0x190] ;  /* 0x000064009f9e7625 */ /* 0x000fc800078e0092 */
[----:B0-----:R-:W-:Y:S02]  /*0da0*/  IMAD.WIDE.U32 R148, R155, R146, c[0x0][0x190] ;  /* 0x000064009b947625 */ /* 0x001fe400078e0092 */
[----:B------:R0:W5:Y:S04]  /*0db0*/  LDG.E R146, [R156.64] ;  /* 0x000000049c927981 */ /* 0x000168000c1e1900 */
[----:B------:R1:W5:Y:S04]  /*0dc0*/  LDG.E R149, [R148.64] ;  /* 0x0000000494957981 */ /* 0x000368000c1e1900 */
[----:B-1----:R1:W5:Y:S01]  /*0dd0*/  LDG.E R148, [R158.64] ;  /* 0x000000049e947981 */ /* 0x002362000c1e1900 */
[----:B--2---:R-:W-:-:S05]  /*0de0*/  FSEL R154, R154, RZ, !P0 ;  /* 0x000000ff9a9a7208 */ /* 0x004fca0004000000 */
[C---:B---3--:R-:W-:Y:S02]  /*0df0*/  FADD.FTZ R92, -R154.reuse, R92 ;  /* 0x0000005c9a5c7221 */ /* 0x048fe40000010100 */
[C---:B------:R-:W-:Y:S02]  /*0e00*/  FADD.FTZ R93, -R154.reuse, R93 ;  /* 0x0000005d9a5d7221 */ /* 0x040fe40000010100 */
[----:B----4-:R-:W-:Y:S02]  /*0e10*/  FADD.FTZ R155, -R154, R97 ;  /* 0x000000619a9b7221 */ /* 0x010fe40000010100 */
[----:B------:R-:W-:Y:S02]  /*0e20*/  FMUL.FTZ R97, R144, R92 ;  /* 0x0000005c90617220 */ /* 0x000fe40000410000 */
[C---:B0-----:R-:W-:Y:S02]  /*0e30*/  FADD.FTZ R156, -R154.reuse, R98 ;  /* 0x000000629a9c7221 */ /* 0x041fe40000010100 */
[----:B------:R-:W-:-:S02]  /*0e40*/  FADD.FTZ R94, -R154, R94 ;  /* 0x0000005e9a5e7221 */ /* 0x000fc40000010100 */
[----:B------:R-:W-:Y:S02]  /*0e50*/  FMUL.FTZ R98, R144, R93 ;  /* 0x0000005d90627220 */ /* 0x000fe40000410000 */
[----:B------:R-:W-:Y:S02]  /*0e60*/  FFMA.FTZ R16, R108, R97, R16 ;  /* 0x000000616c107223 */ /* 0x000fe40000010010 */
[----:B------:R-:W-:Y:S02]  /*0e70*/  FADD.FTZ R32, R32, R108 ;  /* 0x0000006c20207221 */ /* 0x000fe40000010000 */
[----:B------:R-:W-:Y:S02]  /*0e80*/  FMUL.FTZ R108, R3, R108 ;  /* 0x0000006c036c7220 */ /* 0x000fe40000410000 */
[C---:B------:R-:W-:Y:S02]  /*0e90*/  FADD.FTZ R157, -R154.reuse, R99 ;  /* 0x000000639a9d7221 */ /* 0x040fe40000010100 */
[----:B------:R-:W-:-:S02]  /*0ea0*/  FADD.FTZ R95, -R154, R95 ;  /* 0x0000005f9a5f7221 */ /* 0x000fc40000010100 */
[----:B------:R-:W-:Y:S02]  /*0eb0*/  FMUL.FTZ R99, R144, R94 ;  /* 0x0000005e90637220 */ /* 0x000fe40000410000 */
[----:B------:R-:W-:Y:S02]  /*0ec0*/  FFMA.FTZ R17, R109, R98, R17 ;  /* 0x000000626d117223 */ /* 0x000fe40000010011 */
[----:B------:R-:W-:Y:S02]  /*0ed0*/  FADD.FTZ R33, R33, R109 ;  /* 0x0000006d21217221 */ /* 0x000fe40000010000 */
[----:B------:R-:W-:Y:S02]  /*0ee0*/  FMUL.FTZ R109, R128, R109 ;  /* 0x0000006d806d7220 */ /* 0x000fe40000410000 */
[----:B------:R-:W-:Y:S02]  /*0ef0*/  FADD.FTZ R92, RZ, R108 ;  /* 0x0000006cff5c7221 */ /* 0x000fe40000010000 */
[----:B------:R-:W-:-:S02]  /*0f00*/  FFMA.FTZ R93, R97, R108, RZ ;  /* 0x0000006c615d7223 */ /* 0x000fc400000100ff */
[C---:B-1----:R-:W-:Y:S02]  /*0f10*/  FADD.FTZ R158, -R154.reuse, R100 ;  /* 0x000000649a9e7221 */ /* 0x042fe40000010100 */
[----:B------:R-:W-:Y:S02]  /*0f20*/  FADD.FTZ R96, -R154, R96 ;  /* 0x000000609a607221 */ /* 0x000fe40000010100 */
        /* <DEDUP_REMOVED lines=13> */
[----:B------:R-:W-:Y:S02]  /*1000*/  FFMA.FTZ R20, R112, R96, R20 ;  /* 0x0000006070147223 */ /* 0x000fe40000010014 */
[----:B------:R-:W-:Y:S02]  /*1010*/  FADD.FTZ R60, R60, R112 ;  /* 0x000000703c3c7221 */ /* 0x000fe40000010000 */
        /* <DEDUP_REMOVED lines=15> */
[----:B------:R-:W-:Y:S02]  /*1110*/  FADD.FTZ R101, -R154, R101 ;  /* 0x000000659a657221 */ /* 0x000fe40000010100 */
[----:B------:R-:W-:Y:S02]  /*1120*/  FFMA.FTZ R23, R115, R157, R23 ;  /* 0x0000009d73177223 */ /* 0x000fe40000010017 */
[----:B------:R-:W-:Y:S02]  /*1130*/  FADD.FTZ R63, R63, R115 ;  /* 0x000000733f3f7221 */ /* 0x000fe40000010000 */
[----:B------:R-:W-:-:S02]  /*1140*/  FMUL.FTZ R158, R144, R158 ;  /* 0x0000009e909e7220 */ /* 0x000fc40000410000 */
[----:B------:R-:W-:Y:S02]  /*1150*/  FMUL.FTZ R115, R131, R115 ;  /* 0x0000007383737220 */ /* 0x000fe40000410000 */
[----:B------:R-:W-:Y:S02]  /*1160*/  FADD.FTZ R92, R93, R114 ;  /* 0x000000725d5c7221 */ /* 0x000fe40000010000 */
[----:B------:R-:W-:Y:S02]  /*1170*/  FFMA.FTZ R94, R156, R114, R95 ;  /* 0x000000729c5e7223 */ /* 0x000fe4000001005f */
[----:B------:R-:W-:Y:S02]  /*1180*/  FADD.FTZ R102, -R154, R102 ;  /* 0x000000669a667221 */ /* 0x000fe40000010100 */
[----:B------:R-:W-:Y:S02]  /*1190*/  FMUL.FTZ R101, R144, R101 ;  /* 0x0000006590657220 */ /* 0x000fe40000410000 */
[----:B------:R-:W-:-:S02]  /*11a0*/  FFMA.FTZ R24, R116, R158, R24 ;  /* 0x0000009e74187223 */ /* 0x000fc40000010018 */
[----:B------:R-:W-:Y:S02]  /*11b0*/  FADD.FTZ R56, R56, R116 ;  /* 0x0000007438387221 */ /* 0x000fe40000010000 */
[----:B------:R-:W-:Y:S02]  /*11c0*/  FMUL.FTZ R116, R7, R116 ;  /* 0x0000007407747220 */ /* 0x000fe40000410000 */
[----:B------:R-:W-:Y:S02]  /*11d0*/  FADD.FTZ R93, R92, R115 ;  /* 0x000000735c5d7221 */ /* 0x000fe40000010000 */
[----:B------:R-:W-:Y:S02]  /*11e0*/  FFMA.FTZ R95, R157, R115, R94 ;  /* 0x000000739d5f7223 */ /* 0x000fe4000001005e */
[----:B------:R-:W-:Y:S02]  /*11f0*/  FADD.FTZ R103, -R154, R103 ;  /* 0x000000679a677221 */ /* 0x000fe40000010100 */
[----:B------:R-:W-:-:S02]  /*1200*/  FMUL.FTZ R102, R144, R102 ;  /* 0x0000006690667220 */ /* 0x000fc40000410000 */
[----:B------:R-:W-:Y:S02]  /*1210*/  FFMA.FTZ R25, R117, R101, R25 ;  /* 0x0000006575197223 */ /* 0x000fe40000010019 */
[----:B------:R-:W-:Y:S02]  /*1220*/  FADD.FTZ R57, R57, R117 ;  /* 0x0000007539397221 */ /* 0x000fe40000010000 */
        /* <DEDUP_REMOVED lines=11> */
[----:B------:R-:W-:Y:S02]  /*12e0*/  FADD.FTZ R104, -R154, R104 ;  /* 0x000000689a687221 */ /* 0x000fe40000010100 */
[----:B------:R-:W-:Y:S02]  /*12f0*/  FMUL.FTZ R119, R133, R119 ;  /* 0x0000007785777220 */ /* 0x000fe40000410000 */
[----:B------:R-:W-:Y:S02]  /*1300*/  FADD.FTZ R92, R93, R118 ;  /* 0x000000765d5c7221 */ /* 0x000fe40000010000 */
[----:B------:R-:W-:Y:S02]  /*1310*/  FFMA.FTZ R94, R102, R118, R95 ;  /* 0x00000076665e7223 */ /* 0x000fe4000001005f */
[----:B------:R-:W-:-:S02]  /*1320*/  FADD.FTZ R105, -R154, R105 ;  /* 0x000000699a697221 */ /* 0x000fc40000010100 */
        /* <DEDUP_REMOVED lines=28> */
.L_x_6420:
[----:B------:R-:W-:Y:S05]  /*14f0*/  BSYNC B1 ;  /* 0x0000000000017941 */ /* 0x000fea0003800000 */
.L_x_6418:
[----:B------:R-:W-:Y:S05]  /*1500*/  BRA.DIV ~URZ, `(.L_x_6421) ;  /* 0x000026b27f007947 */ /* 0x000fea000b800000 */
[----:B--2---:R0:W1:Y:S02]  /*1510*/  SHFL.BFLY PT, R120, R94, 0x1, 0x1f ;  /* 0x0c201f005e787f89 */ /* 0x00406400000e0000 */
.L_x_6494:
        /* <DEDUP_REMOVED lines=18> */
.L_x_6495:
[----:B------:R-:W-:-:S13]  /*1640*/  ISETP.GE.AND P6, PT, R153, 0x1, PT ;  /* 0x000000019900780c */ /* 0x000fda0003fc6270 */
[----:B------:R-:W-:-:S05]  /*1650*/  @P6 IADD3 R153, R153, -0x1, RZ ;  /* 0xffffffff99996810 */ /* 0x000fca0007ffe0ff */
[----:B------:R-:W-:-:S05]  /*1660*/  @P6 IMAD R153, R153, c[0x0][0x168], RZ ;  /* 0x00005a0099996a24 */ /* 0x000fca00078e02ff */
[----:B------:R-:W-:-:S04]  /*1670*/  @P6 SHF.R.S32.HI R92, RZ, 0x1f, R153 ;  /* 0x0000001fff5c6819 */ /* 0x000fc80000011499 */
[----:B------:R-:W-:Y:S01]  /*1680*/  @P6 LEA.HI R93, R92, R153, RZ, 0x2 ;  /* 0x000000995c5d6211 */ /* 0x000fe200078f10ff */
[----:B------:R-:W-:Y:S01]  /*1690*/  HFMA2.MMA R153, -RZ, RZ, 0, 0 ;  /* 0x00000000ff997435 */ /* 0x000fe200000001ff */
[----:B------:R-:W-:Y:S01]  /*16a0*/  @P6 LOP3.LUT R92, R0, 0x1f, RZ, 0xc0, !PT ;  /* 0x0000001f005c6812 */ /* 0x000fe200078ec0ff */
[----:B--2---:R-:W-:Y:S01]  /*16b0*/  FADD.FTZ R120, R120, R94 ;  /* 0x0000005e78787221 */ /* 0x004fe20000010000 */
[----:B------:R-:W-:-:S03]  /*16c0*/  ISETP.NE.AND P4, PT, R127, RZ, PT ;  /* 0x000000ff7f00720c */ /* 0x000fc60003f85270 */
[----:B------:R-:W-:Y:S01]  /*16d0*/  @P6 LEA.HI.SX32 R153, R93, R92, 0x1e ;  /* 0x0000005c5d996211 */ /* 0x000fe200078ff2ff */
[----:B------:R-:W-:Y:S01]  /*16e0*/  FMUL.FTZ R120, R120, c[0x0][0x1e0] ;  /* 0x0000780078787a20 */ /* 0x000fe20000410000 */
[----:B------:R-:W-:Y:S02]  /*16f0*/  @P6 MOV R92, 0x10 ;  /* 0x00000010005c6802 */ /* 0x000fe40000000f00 */
[----:B------:R-:W-:Y:S01]  /*1700*/  @!P5 ISETP.NE.U32.AND P3, PT, RZ, c[0x0][0x218], PT ;  /* 0x00008600ff00da0c */ /* 0x000fe20003f65070 */
[----:B-1----:R-:W-:Y:S01]  /*1710*/  FADD.FTZ R121, R121, R95 ;  /* 0x0000005f79797221 */ /* 0x002fe20000010000 */
[----:B------:R-:W-:Y:S01]  /*1720*/  FSEL R120, R120, RZ, !P4 ;  /* 0x000000ff78787208 */ /* 0x000fe20006000000 */
[----:B------:R-:W-:Y:S01]  /*1730*/  @P6 IMAD.WIDE.U32 R92, R153, R92, c[0x0][0x170] ;  /* 0x00005c00995c6625 */ /* 0x000fe200078e005c */
[----:B------:R-:W-:Y:S01]  /*1740*/  @!P5 ISETP.NE.U32.AND P2, PT, RZ, c[0x0][0x218], PT ;  /* 0x00008600ff00da0c */ /* 0x000fe20003f45070 */
[----:B------:R-:W-:Y:S01]  /*1750*/  BSSY B1, `(.L_x_6423) ;  /* 0x0000013000017945 */ /* 0x000fe20003800000 */
[----:B------:R-:W-:-:S02]  /*1760*/  @!P5 ISETP.NE.U32.AND P1, PT, RZ, c[0x0][0x218], PT ;  /* 0x00008600ff00da0c */ /* 0x000fc40003f25070 */
[----:B------:R-:W-:Y:S01]  /*1770*/  @!P5 ISETP.NE.U32.AND P0, PT, RZ, c[0x0][0x218], PT ;  /* 0x00008600ff00da0c */ /* 0x000fe20003f05070 */
[----:B------:R1:W5:Y:S01]  /*1780*/  @P6 LDG.E.128 R80, [R92.64] ;  /* 0x000000045c506981 */ /* 0x000362000c1e1d00 */
[----:B------:R-:W-:Y:S01]  /*1790*/  ISETP.NE.U32.AND P4, PT, RZ, c[0x0][0x258], PT ;  /* 0x00009600ff007a0c */ /* 0x000fe20003f85070 */
[----:B------:R-:W-:Y:S01]  /*17a0*/  FMUL.FTZ R121, R121, c[0x0][0x1e0] ;  /* 0x0000780079797a20 */ /* 0x000fe20000410000 */
[----:B------:R-:W-:Y:S02]  /*17b0*/  @!P5 ISETP.NE.AND.EX P3, PT, RZ, c[0x0][0x21c], PT, P3 ;  /* 0x00008700ff00da0c */ /* 0x000fe40003f65330 */
[----:B------:R-:W-:Y:S02]  /*17c0*/  @!P5 ISETP.NE.AND.EX P2, PT, RZ, c[0x0][0x21c], PT, P2 ;  /* 0x00008700ff00da0c */ /* 0x000fe40003f45320 */
[----:B------:R-:W-:Y:S02]  /*17d0*/  @!P5 ISETP.NE.AND.EX P1, PT, RZ, c[0x0][0x21c], PT, P1 ;  /* 0x00008700ff00da0c */ /* 0x000fe40003f25310 */
[----:B------:R-:W-:-:S02]  /*17e0*/  @!P5 ISETP.NE.AND.EX P0, PT, RZ, c[0x0][0x21c], PT, P0 ;  /* 0x00008700ff00da0c */ /* 0x000fc40003f05300 */
[----:B------:R-:W-:Y:S02]  /*17f0*/  ISETP.NE.AND.EX P4, PT, RZ, c[0x0][0x25c], PT, P4 ;  /* 0x00009700ff007a0c */ /* 0x000fe40003f85340 */
[----:B-1---5:R-:W-:Y:S01]  /*1800*/  @!P5 FSEL R93, R64, RZ, P3 ;  /* 0x000000ff405dd208 */ /* 0x022fe20001800000 */
[----:B------:R-:W-:Y:S05]  /*1810*/  @!P5 BRA `(.L_x_6424) ;  /* 0x000000600000d947 */ /* 0x000fea0003800000 */
[----:B------:R-:W-:Y:S01]  /*1820*/  ISETP.NE.U32.AND P3, PT, RZ, c[0x0][0x218], PT ;  /* 0x00008600ff007a0c */ /* 0x000fe20003f65070 */
[----:B------:R-:W-:-:S03]  /*1830*/  FFMA.FTZ R93, R97, R121, R120 ;  /* 0x00000079615d7223 */ /* 0x000fc60000010078 */
[----:B------:R-:W-:Y:S01]  /*1840*/  ISETP.NE.AND.EX P3, PT, RZ, c[0x0][0x21c], PT, P3 ;  /* 0x00008700ff007a0c */ /* 0x000fe20003f65330 */
[----:B------:R-:W-:-:S04]  /*1850*/  FADD.FTZ R93, R108, -R93 ;  /* 0x8000005d6c5d7221 */ /* 0x000fc80000010000 */
[----:B------:R-:W-:-:S08]  /*1860*/  FMUL.FTZ R93, R144, R93 ;  /* 0x0000005d905d7220 */ /* 0x000fd00000410000 */
[----:B------:R-:W-:Y:S02]  /*1870*/  @P3 FADD.FTZ R93, R64, R93 ;  /* 0x0000005d405d3221 */ /* 0x000fe40000010000 */
.L_x_6424:
[----:B------:R-:W-:Y:S05]  /*1880*/  BSYNC B1 ;  /* 0x0000000000017941 */ /* 0x000fea0003800000 */
.L_x_6423:
[----:B------:R-:W-:Y:S01]  /*1890*/  BSSY B1, `(.L_x_6425) ;  /* 0x000000a000017945 */ /* 0x000fe20003800000 */
        /* <DEDUP_REMOVED lines=9> */
.L_x_6426:
[----:B------:R-:W-:Y:S05]  /*1930*/  BSYNC B1 ;  /* 0x0000000000017941 */ /* 0x000fea0003800000 */
.L_x_6425:
        /* <DEDUP_REMOVED lines=9> */
.L_x_6428:
[----:B------:R-:W-:Y:S05]  /*19d0*/  BSYNC B1 ;  /* 0x0000000000017941 */ /* 0x000fea0003800000 */
.L_x_6427:
        /* <DEDUP_REMOVED lines=10> */
.L_x_6430:
[----:B------:R-:W-:Y:S05]  /*1a80*/  BSYNC B1 ;  /* 0x0000000000017941 */ /* 0x000fea0003800000 */
.L_x_6429:
        /* <DEDUP_REMOVED lines=9> */
.L_x_6432:
[----:B------:R-:W-:Y:S05]  /*1b20*/  BSYNC B1 ;  /* 0x0000000000017941 */ /* 0x000fea0003800000 */
.L_x_6431:
        /* <DEDUP_REMOVED lines=10> */
.L_x_6434:
[----:B------:R-:W-:Y:S05]  /*1bd0*/  BSYNC B1 ;  /* 0x0000000000017941 */ /* 0x000fea0003800000 */
.L_x_6433:
        /* <DEDUP_REMOVED lines=9> */
.L_x_6436:
[----:B------:R-:W-:Y:S05]  /*1c70*/  BSYNC B1 ;  /* 0x0000000000017941 */ /* 0x000fea0003800000 */
.L_x_6435:
        /* <DEDUP_REMOVED lines=10> */
.L_x_6438:
[----:B------:R-:W-:Y:S05]  /*1d20*/  BSYNC B1 ;  /* 0x0000000000017941 */ /* 0x000fea0003800000 */
.L_x_6437:
[----:B------:R-:W-:Y:S01]  /*1d30*/  ISETP.NE.U32.AND P0, PT, RZ, c[0x0][0x258], PT ;  /* 0x00009600ff007a0c */ /* 0x000fe20003f05070 */
[----:B------:R-:W-:Y:S01]  /*1d40*/  BSSY B1, `(.L_x_6439) ;  /* 0x0000015000017945 */ /* 0x000fe20003800000 */
[----:B------:R-:W-:Y:S02]  /*1d50*/  @P4 MOV R161, 0x10 ;  /* 0x0000001000a14802 */ /* 0x000fe40000000f00 */
[----:B------:R-:W-:Y:S02]  /*1d60*/  ISETP.NE.AND.EX P0, PT, RZ, c[0x0][0x25c], PT, P0 ;  /* 0x00009700ff007a0c */ /* 0x000fe40003f05300 */
[----:B------:R-:W-:Y:S01]  /*1d70*/  @!P5 ISETP.NE.U32.AND P2, PT, RZ, c[0x0][0x218], PT ;  /* 0x00008600ff00da0c */ /* 0x000fe20003f45070 */
[----:B------:R-:W-:Y:S01]  /*1d80*/  @P4 IMAD.WIDE.U32 R160, R152, R161, c[0x0][0x258] ;  /* 0x0000960098a04625 */ /* 0x000fe200078e00a1 */
[----:B------:R-:W-:-:S02]  /*1d90*/  SEL R92, R93, R88, P0 ;  /* 0x000000585d5c7207 */ /* 0x000fc40000000000 */
[----:B------:R-:W-:Y:S02]  /*1da0*/  SEL R93, R94, R89, P0 ;  /* 0x000000595e5d7207 */ /* 0x000fe40000000000 */
[----:B------:R-:W-:Y:S02]  /*1db0*/  SEL R94, R95, R90, P0 ;  /* 0x0000005a5f5e7207 */ /* 0x000fe40000000000 */
[----:B------:R-:W-:Y:S02]  /*1dc0*/  SEL R95, R162, R91, P0 ;  /* 0x0000005ba25f7207 */ /* 0x000fe40000000000 */
[----:B------:R-:W-:Y:S02]  /*1dd0*/  @P6 MOV R152, 0x10 ;  /* 0x0000001000986802 */ /* 0x000fe40000000f00 */
[----:B------:R-:W-:Y:S01]  /*1de0*/  @!P5 ISETP.NE.U32.AND P3, PT, RZ, c[0x0][0x218], PT ;  /* 0x00008600ff00da0c */ /* 0x000fe20003f65070 */
[----:B------:R0:W-:Y:S01]  /*1df0*/  @P4 STG.E.128 [R160.64], R92 ;  /* 0x0000005ca0004986 */ /* 0x0001e2000c101d04 */
[----:B------:R-:W-:-:S02]  /*1e00*/  @!P5 ISETP.NE.U32.AND P1, PT, RZ, c[0x0][0x218], PT ;  /* 0x00008600ff00da0c */ /* 0x000fc40003f25070 */
[----:B------:R-:W-:Y:S01]  /*1e10*/  @!P5 ISETP.NE.AND.EX P2, PT, RZ, c[0x0][0x21c], PT, P2 ;  /* 0x00008700ff00da0c */ /* 0x000fe20003f45320 */
[----:B0-----:R-:W-:-:S05]  /*1e20*/  @P6 IMAD.WIDE.U32 R92, R153, R152, c[0x0][0x248] ;  /* 0x00009200995c6625 */ /* 0x001fca00078e0098 */
[----:B------:R0:W-:Y:S01]  /*1e30*/  @P6 STG.E.128 [R92.64], R84 ;  /* 0x000000545c006986 */ /* 0x0001e2000c101d04 */
[----:B------:R-:W-:Y:S05]  /*1e40*/  @!P6 BRA `(.L_x_6440) ;  /* 0x000000400000e947 */ /* 0x000fea0003800000 */
[----:B------:R-:W-:Y:S01]  /*1e50*/  HFMA2.MMA R81, -RZ, RZ, 0, 9.5367431640625e-07 ;  /* 0x00000010ff517435 */ /* 0x000fe200000001ff */
[----:B------:R-:W-:-:S09]  /*1e60*/  IADD3 R80, R153, 0x20, RZ ;  /* 0x0000002099507810 */ /* 0x000fd20007ffe0ff */
[----:B------:R-:W-:-:S06]  /*1e70*/  IMAD.WIDE.U32 R80, R80, R81, c[0x0][0x170] ;  /* 0x00005c0050507625 */ /* 0x000fcc00078e0051 */
[----:B------:R-:W5:Y:S02]  /*1e80*/  LDG.E.128 R80, [R80.64] ;  /* 0x0000000450507981 */ /* 0x000f64000c1e1d00 */
.L_x_6440:
[----:B------:R-:W-:Y:S05]  /*1e90*/  BSYNC B1 ;  /* 0x0000000000017941 */ /* 0x000fea0003800000 */
.L_x_6439:
        /* <DEDUP_REMOVED lines=9> */
.L_x_6442:
[----:B------:R-:W-:Y:S05]  /*1f30*/  BSYNC B1 ;  /* 0x0000000000017941 */ /* 0x000fea0003800000 */
.L_x_6441:
[----:B------:R-:W-:Y:S01]  /*1f40*/  BSSY B1, `(.L_x_6443) ;  /* 0x000000a000017945 */ /* 0x000fe20003800000 */
[----:B------:R-:W-:Y:S05]  /*1f50*/  @!P6 BRA `(.L_x_6444) ;  /* 0x000000800000e947 */ /* 0x000fea0003800000 */
[----:B------:R-:W-:Y:S01]  /*1f60*/  FMUL.FTZ R84, R93, c[0x0][0x1ec] ;  /* 0x00007b005d547a20 */ /* 0x000fe20000410000 */
[----:B------:R-:W-:-:S03]  /*1f70*/  LOP3.LUT P2, RZ, R149, 0xff, RZ, 0xc0, !PT ;  /* 0x000000ff95ff7812 */ /* 0x000fc6000784c0ff */
[----:B------:R-:W-:-:S04]  /*1f80*/  FMUL.FTZ R92, R84, c[0x0][0x1e8] ;  /* 0x00007a00545c7a20 */ /* 0x000fc80000410000 */
[----:B-----5:R-:W-:-:S05]  /*1f90*/  FMUL.FTZ R84, R80, R92 ;  /* 0x0000005c50547220 */ /* 0x020fca0000410000 */
[----:B------:R-:W-:Y:S02]  /*1fa0*/  FSEL R95, R84, RZ, P2 ;  /* 0x000000ff545f7208 */ /* 0x000fe40001000000 */
[----:B------:R-:W-:Y:S01]  /*1fb0*/  MOV R84, RZ ;  /* 0x000000ff00547202 */ /* 0x000fe20000000f00 */
[----:B------:R-:W-:Y:S02]  /*1fc0*/  @P2 FMUL.FTZ R84, R13, R92 ;  /* 0x0000005c0d542220 */ /* 0x000fe40000410000 */
[----:B------:R-:W-:Y:S02]  /*1fd0*/  FADD.FTZ R44, R44, R95 ;  /* 0x0000005f2c2c7221 */ /* 0x000fe40000010000 */
.L_x_6444:
[----:B------:R-:W-:Y:S05]  /*1fe0*/  BSYNC B1 ;  /* 0x0000000000017941 */ /* 0x000fea0003800000 */
.L_x_6443:
[----:B------:R-:W-:Y:S01]  /*1ff0*/  @!P5 ISETP.NE.U32.AND P2, PT, RZ, c[0x0][0x218], PT ;  /* 0x00008600ff00da0c */ /* 0x000fe20003f45070 */
[----:B------:R-:W-:Y:S01]  /*2000*/  BSSY B1, `(.L_x_6445) ;  /* 0x000000c000017945 */ /* 0x000fe20003800000 */
[----:B------:R-:W-:Y:S02]  /*2010*/  @!P5 ISETP.NE.AND.EX P3, PT, RZ, c[0x0][0x21c], PT, P3 ;  /* 0x00008700ff00da0c */ /* 0x000fe40003f65330 */
        /* <DEDUP_REMOVED lines=10> */
.L_x_6446:
[----:B------:R-:W-:Y:S05]  /*20c0*/  BSYNC B1 ;  /* 0x0000000000017941 */ /* 0x000fea0003800000 */
.L_x_6445:
[----:B------:R-:W-:Y:S01]  /*20d0*/  BSSY B1, `(.L_x_6447) ;  /* 0x000000a000017945 */ /* 0x000fe20003800000 */
[----:B------:R-:W-:Y:S05]  /*20e0*/  @!P6 BRA `(.L_x_6448) ;  /* 0x000000800000e947 */ /* 0x000fea0003800000 */
[----:B------:R-:W-:Y:S01]  /*20f0*/  FMUL.FTZ R85, R94, c[0x0][0x1ec] ;  /* 0x00007b005e557a20 */ /* 0x000fe20000410000 */
[----:B------:R-:W-:-:S03]  /*2100*/  LOP3.LUT P2, RZ, R149, 0xff00, RZ, 0xc0, !PT ;  /* 0x0000ff0095ff7812 */ /* 0x000fc6000784c0ff */
[----:B------:R-:W-:-:S04]  /*2110*/  FMUL.FTZ R95, R85, c[0x0][0x1e8] ;  /* 0x00007a00555f7a20 */ /* 0x000fc80000410000 */
[----:B-----5:R-:W-:-:S05]  /*2120*/  FMUL.FTZ R85, R81, R95 ;  /* 0x0000005f51557220 */ /* 0x020fca0000410000 */
[----:B------:R-:W-:Y:S01]  /*2130*/  FSEL R92, R85, RZ, P2 ;  /* 0x000000ff555c7208 */ /* 0x000fe20001000000 */
[----:B------:R-:W-:-:S04]  /*2140*/  HFMA2.MMA R85, -RZ, RZ, 0, 0 ;  /* 0x00000000ff557435 */ /* 0x000fc800000001ff */
[----:B------:R-:W-:Y:S02]  /*2150*/  FADD.FTZ R45, R45, R92 ;  /* 0x0000005c2d2d7221 */ /* 0x000fe40000010000 */
[----:B------:R-:W-:Y:S02]  /*2160*/  @P2 FMUL.FTZ R85, R138, R95 ;  /* 0x0000005f8a552220 */ /* 0x000fe40000410000 */
.L_x_6448:
[----:B------:R-:W-:Y:S05]  /*2170*/  BSYNC B1 ;  /* 0x0000000000017941 */ /* 0x000fea0003800000 */
.L_x_6447:
        /* <DEDUP_REMOVED lines=9> */
.L_x_6450:
[----:B------:R-:W-:Y:S05]  /*2210*/  BSYNC B1 ;  /* 0x0000000000017941 */ /* 0x000fea0003800000 */
.L_x_6449:
        /* <DEDUP_REMOVED lines=10> */
.L_x_6452:
[----:B------:R-:W-:Y:S05]  /*22c0*/  BSYNC B1 ;  /* 0x0000000000017941 */ /* 0x000fea0003800000 */
.L_x_6451:
        /* <DEDUP_REMOVED lines=9> */
.L_x_6454:
[----:B------:R-:W-:Y:S05]  /*2360*/  BSYNC B1 ;  /* 0x0000000000017941 */ /* 0x000fea0003800000 */
.L_x_6453:
        /* <DEDUP_REMOVED lines=10> */
.L_x_6456:
[----:B------:R-:W-:Y:S05]  /*2410*/  BSYNC B1 ;  /* 0x0000000000017941 */ /* 0x000fea0003800000 */
.L_x_6455:
[----:B------:R-:W-:Y:S01]  /*2420*/  @P4 MOV R151, 0x10 ;  /* 0x0000001000974802 */ /* 0x000fe20000000f00 */
[----:B------:R-:W-:Y:S01]  /*2430*/  BSSY B1, `(.L_x_6457) ;  /* 0x0000014000017945 */ /* 0x000fe20003800000 */
[----:B------:R-:W-:Y:S02]  /*2440*/  SEL R92, R93, R88, P0 ;  /* 0x000000585d5c7207 */ /* 0x000fe40000000000 */
[----:B------:R-:W-:Y:S01]  /*2450*/  SEL R93, R94, R89, P0 ;  /* 0x000000595e5d7207 */ /* 0x000fe20000000000 */
[----:B------:R-:W-:Y:S01]  /*2460*/  @P4 IMAD.WIDE.U32 R150, R150, R151, c[0x0][0x258] ;  /* 0x0000960096964625 */ /* 0x000fe200078e0097 */
[----:B------:R-:W-:Y:S02]  /*2470*/  SEL R94, R95, R90, P0 ;  /* 0x0000005a5f5e7207 */ /* 0x000fe40000000000 */
[----:B------:R-:W-:-:S02]  /*2480*/  SEL R95, R152, R91, P0 ;  /* 0x0000005b985f7207 */ /* 0x000fc40000000000 */
[----:B------:R-:W-:Y:S02]  /*2490*/  @P6 MOV R152, 0x10 ;  /* 0x0000001000986802 */ /* 0x000fe40000000f00 */
[----:B------:R-:W-:Y:S01]  /*24a0*/  @P6 IADD3 R149, R153, 0x20, RZ ;  /* 0x0000002099956810 */ /* 0x000fe20007ffe0ff */
[----:B------:R0:W-:Y:S01]  /*24b0*/  @P4 STG.E.128 [R150.64], R92 ;  /* 0x0000005c96004986 */ /* 0x0001e2000c101d04 */
[----:B------:R-:W-:Y:S02]  /*24c0*/  @!P5 ISETP.NE.U32.AND P2, PT, RZ, c[0x0][0x218], PT ;  /* 0x00008600ff00da0c */ /* 0x000fe40003f45070 */
[----:B------:R-:W-:Y:S02]  /*24d0*/  @!P5 ISETP.NE.U32.AND P3, PT, RZ, c[0x0][0x218], PT ;  /* 0x00008600ff00da0c */ /* 0x000fe40003f65070 */
[----:B------:R-:W-:Y:S02]  /*24e0*/  @!P5 ISETP.NE.U32.AND P1, PT, RZ, c[0x0][0x218], PT ;  /* 0x00008600ff00da0c */ /* 0x000fe40003f25070 */
[----:B------:R-:W-:Y:S01]  /*24f0*/  @!P5 ISETP.NE.AND.EX P2, PT, RZ, c[0x0][0x21c], PT, P2 ;  /* 0x00008700ff00da0c */ /* 0x000fe20003f45320 */
[----:B0-----:R-:W-:Y:S01]  /*2500*/  @P6 IMAD.WIDE.U32 R92, R149, R152, c[0x0][0x248] ;  /* 0x00009200955c6625 */ /* 0x001fe200078e0098 */
[----:B------:R-:W-:-:S04]  /*2510*/  IADD3 R152, R153, 0x40, RZ ;  /* 0x0000004099987810 */ /* 0x000fc80007ffe0ff */
[----:B------:R0:W-:Y:S01]  /*2520*/  @P6 STG.E.128 [R92.64], R84 ;  /* 0x000000545c006986 */ /* 0x0001e2000c101d04 */
[----:B------:R-:W-:Y:S05]  /*2530*/  @!P6 BRA `(.L_x_6458) ;  /* 0x000000300000e947 */ /* 0x000fea0003800000 */
[----:B-----5:R-:W-:-:S10]  /*2540*/  HFMA2.MMA R81, -RZ, RZ, 0, 9.5367431640625e-07 ;  /* 0x00000010ff517435 */ /* 0x020fd400000001ff */
[----:B------:R-:W-:-:S06]  /*2550*/  IMAD.WIDE.U32 R80, R152, R81, c[0x0][0x170] ;  /* 0x00005c0098507625 */ /* 0x000fcc00078e0051 */
[----:B------:R-:W5:Y:S02]  /*2560*/  LDG.E.128 R80, [R80.64] ;  /* 0x0000000450507981 */ /* 0x000f64000c1e1d00 */
.L_x_6458:
[----:B------:R-:W-:Y:S05]  /*2570*/  BSYNC B1 ;  /* 0x0000000000017941 */ /* 0x000fea0003800000 */
.L_x_6457:
        /* <DEDUP_REMOVED lines=9> */
.L_x_6460:
[----:B------:R-:W-:Y:S05]  /*2610*/  BSYNC B1 ;  /* 0x0000000000017941 */ /* 0x000fea0003800000 */
.L_x_6459:
        /* <DEDUP_REMOVED lines=10> */
.L_x_6462:
[----:B------:R-:W-:Y:S05]  /*26c0*/  BSYNC B1 ;  /* 0x0000000000017941 */ /* 0x000fea0003800000 */
.L_x_6461:
        /* <DEDUP_REMOVED lines=13> */
.L_x_6464:
[----:B------:R-:W-:Y:S05]  /*27a0*/  BSYNC B1 ;  /* 0x0000000000017941 */ /* 0x000fea0003800000 */
.L_x_6463:
        /* <DEDUP_REMOVED lines=10> */
.L_x_6466:
[----:B------:R-:W-:Y:S05]  /*2850*/  BSYNC B1 ;  /* 0x0000000000017941 */ /* 0x000fea0003800000 */
.L_x_6465:
        /* <DEDUP_REMOVED lines=9> */
.L_x_6468:
[----:B------:R-:W-:Y:S05]  /*28f0*/  BSYNC B1 ;  /* 0x0000000000017941 */ /* 0x000fea0003800000 */
.L_x_6467:
        /* <DEDUP_REMOVED lines=10> */
.L_x_6470:
[----:B------:R-:W-:Y:S05]  /*29a0*/  BSYNC B1 ;  /* 0x0000000000017941 */ /* 0x000fea0003800000 */
.L_x_6469:
        /* <DEDUP_REMOVED lines=9> */
.L_x_6472:
[----:B------:R-:W-:Y:S05]  /*2a40*/  BSYNC B1 ;  /* 0x0000000000017941 */ /* 0x000fea0003800000 */
.L_x_6471:
        /* <DEDUP_REMOVED lines=10> */
.L_x_6474:
[----:B------:R-:W-:Y:S05]  /*2af0*/  BSYNC B1 ;  /* 0x0000000000017941 */ /* 0x000fea0003800000 */
.L_x_6473:
        /* <DEDUP_REMOVED lines=8> */
[----:B------:R-:W-:Y:S01]  /*2b80*/  @!P5 ISETP.NE.U32.AND P2, PT, RZ, c[0x0][0x218], PT ;  /* 0x00008600ff00da0c */ /* 0x000fe20003f45070 */
[----:B------:R0:W-:Y:S01]  /*2b90*/  @P4 STG.E.128 [R148.64], R92 ;  /* 0x0000005c94004986 */ /* 0x0001e2000c101d04 */
[----:B------:R-:W-:Y:S02]  /*2ba0*/  @!P5 ISETP.NE.U32.AND P3, PT, RZ, c[0x0][0x218], PT ;  /* 0x00008600ff00da0c */ /* 0x000fe40003f65070 */
[----:B------:R-:W-:Y:S02]  /*2bb0*/  @!P5 ISETP.NE.U32.AND P1, PT, RZ, c[0x0][0x218], PT ;  /* 0x00008600ff00da0c */ /* 0x000fe40003f25070 */
[----:B------:R-:W-:Y:S02]  /*2bc0*/  @!P5 ISETP.NE.AND.EX P2, PT, RZ, c[0x0][0x21c], PT, P2 ;  /* 0x00008700ff00da0c */ /* 0x000fe40003f45320 */
[----:B------:R-:W-:Y:S01]  /*2bd0*/  IADD3 R153, R153, 0x60, RZ ;  /* 0x0000006099997810 */ /* 0x000fe20007ffe0ff */
[----:B0-----:R-:W-:-:S05]  /*2be0*/  @P6 IMAD.WIDE.U32 R92, R152, R147, c[0x0][0x248] ;  /* 0x00009200985c6625 */ /* 0x001fca00078e0093 */
[----:B------:R0:W-:Y:S01]  /*2bf0*/  @P6 STG.E.128 [R92.64], R84 ;  /* 0x000000545c006986 */ /* 0x0001e2000c101d04 */
[----:B------:R-:W-:Y:S05]  /*2c00*/  @!P6 BRA `(.L_x_6476) ;  /* 0x000000300000e947 */ /* 0x000fea0003800000 */
[----:B-----5:R-:W-:-:S10]  /*2c10*/  HFMA2.MMA R80, -RZ, RZ, 0, 9.5367431640625e-07 ;  /* 0x00000010ff507435 */ /* 0x020fd400000001ff */
[----:B------:R-:W-:-:S06]  /*2c20*/  IMAD.WIDE.U32 R80, R153, R80, c[0x0][0x170] ;  /* 0x00005c0099507625 */ /* 0x000fcc00078e0050 */
[----:B------:R-:W5:Y:S02]  /*2c30*/  LDG.E.128 R80, [R80.64] ;  /* 0x0000000450507981 */ /* 0x000f64000c1e1d00 */
.L_x_6476:
[----:B------:R-:W-:Y:S05]  /*2c40*/  BSYNC B1 ;  /* 0x0000000000017941 */ /* 0x000fea0003800000 */
.L_x_6475:
        /* <DEDUP_REMOVED lines=9> */
.L_x_6478:
[----:B------:R-:W-:Y:S05]  /*2ce0*/  BSYNC B1 ;  /* 0x0000000000017941 */ /* 0x000fea0003800000 */
.L_x_6477:
        /* <DEDUP_REMOVED lines=10> */
.L_x_6480:
[----:B------:R-:W-:Y:S05]  /*2d90*/  BSYNC B1 ;  /* 0x0000000000017941 */ /* 0x000fea0003800000 */
.L_x_6479:
        /* <DEDUP_REMOVED lines=13> */
.L_x_6482:
[----:B------:R-:W-:Y:S05]  /*2e70*/  BSYNC B1 ;  /* 0x0000000000017941 */ /* 0x000fea0003800000 */
.L_x_6481:
        /* <DEDUP_REMOVED lines=10> */
.L_x_6484:
[----:B------:R-:W-:Y:S05]  /*2f20*/  BSYNC B1 ;  /* 0x0000000000017941 */ /* 0x000fea0003800000 */
.L_x_6483:
        /* <DEDUP_REMOVED lines=9> */
.L_x_6486:
[----:B------:R-:W-:Y:S05]  /*2fc0*/  BSYNC B1 ;  /* 0x0000000000017941 */ /* 0x000fea0003800000 */
.L_x_6485:
        /* <DEDUP_REMOVED lines=10> */
.L_x_6488:
[----:B------:R-:W-:Y:S05]  /*3070*/  BSYNC B1 ;  /* 0x0000000000017941 */ /* 0x000fea0003800000 */
.L_x_6487:
        /* <DEDUP_REMOVED lines=9> */
.L_x_6490:
[----:B------:R-:W-:Y:S05]  /*3110*/  BSYNC B1 ;  /* 0x0000000000017941 */ /* 0x000fea0003800000 */
.L_x_6489:
[----:B------:R-:W-:Y:S01]  /*3120*/  BSSY B1, `(.L_x_6491) ;  /* 0x000000e000017945 */ /* 0x000fe20003800000 */
[----:B------:R-:W-:Y:S02]  /*3130*/  SEL R88, R93, R88, P0 ;  /* 0x000000585d587207 */ /* 0x000fe40000000000 */
[----:B------:R-:W-:Y:S02]  /*3140*/  SEL R89, R92, R89, P0 ;  /* 0x000000595c597207 */ /* 0x000fe40000000000 */
[----:B------:R-:W-:Y:S02]  /*3150*/  SEL R90, R95, R90, P0 ;  /* 0x0000005a5f5a7207 */ /* 0x000fe40000000000 */
[----:B------:R-:W-:Y:S01]  /*3160*/  SEL R91, R94, R91, P0 ;  /* 0x0000005b5e5b7207 */ /* 0x000fe20000000000 */
[----:B------:R-:W-:Y:S05]  /*3170*/  @!P6 BRA `(.L_x_6492) ;  /* 0x000000800000e947 */ /* 0x000fea0003800000 */
[----:B------:R-:W-:Y:S01]  /*3180*/  FMUL.FTZ R94, R94, c[0x0][0x1ec] ;  /* 0x00007b005e5e7a20 */ /* 0x000fe20000410000 */
[----:B------:R-:W-:Y:S01]  /*3190*/  LOP3.LUT P0, RZ, R146, 0xff000000, RZ, 0xc0, !PT ;  /* 0xff00000092ff7812 */ /* 0x000fe2000780c0ff */
[----:B------:R-:W-:-:S02]  /*31a0*/  HFMA2.MMA R87, -RZ, RZ, 0, 0 ;  /* 0x00000000ff577435 */ /* 0x000fc400000001ff */
[----:B------:R-:W-:-:S04]  /*31b0*/  FMUL.FTZ R94, R94, c[0x0][0x1e8] ;  /* 0x00007a005e5e7a20 */ /* 0x000fc80000410000 */
[----:B-----5:R-:W-:-:S05]  /*31c0*/  FMUL.FTZ R92, R83, R94 ;  /* 0x0000005e535c7220 */ /* 0x020fca0000410000 */
[----:B------:R-:W-:Y:S01]  /*31d0*/  FSEL R92, R92, RZ, P0 ;  /* 0x000000ff5c5c7208 */ /* 0x000fe20000000000 */
[----:B------:R-:W-:-:S04]  /*31e0*/  @P0 FMUL.FTZ R87, R143, R94 ;  /* 0x0000005e8f570220 */ /* 0x000fc80000410000 */
[----:B------:R-:W-:Y:S02]  /*31f0*/  FADD.FTZ R39, R39, R92 ;  /* 0x0000005c27277221 */ /* 0x000fe40000010000 */
.L_x_6492:
[----:B------:R-:W-:Y:S05]  /*3200*/  BSYNC B1 ;  /* 0x0000000000017941 */ /* 0x000fea0003800000 */
.L_x_6491:
        /* <DEDUP_REMOVED lines=11> */
.L_x_6417:
[----:B------:R-:W-:Y:S05]  /*32c0*/  BSYNC B0 ;  /* 0x0000000000007941 */ /* 0x000fea0003800000 */
.L_x_6415:
        /* <DEDUP_REMOVED lines=45> */
[----:B------:R-:W-:Y:S01]  /*35a0*/  STS.128 [R2.X16+0x400], R24 ;  /* 0x0004001802007388 */ /* 0x000fe2000000cc00 */
[----:B----4-:R-:W-:-:S03]  /*35b0*/  FADD.FTZ R11, R5, R34 ;  /* 0x00000022050b7221 */ /* 0x010fc60000010000 */
[----:B------:R-:W-:Y:S01]  /*35c0*/  STS.128 [R2.X16+0x600], R28 ;  /* 0x0006001c02007388 */ /* 0x000fe2000000cc00 */
[----:B0-----:R-:W-:-:S03]  /*35d0*/  FADD.FTZ R33, R6, R33 ;  /* 0x0000002106217221 */ /* 0x001fc60000010000 */
[----:B------:R-:W-:Y:S01]  /*35e0*/  BAR.SYNC.DEFER_BLOCKING 0x0 ;  /* 0x0000000000007b1d */ /* 0x000fe20000010000 */
[----:B-1----:R-:W-:-:S05]  /*35f0*/  IADD3 R22, P0, R53, R0, RZ ;  /* 0x0000000035167210 */ /* 0x002fca0007f1e0ff */
        /* <DEDUP_REMOVED lines=29> */
[----:B------:R0:W-:Y:S01]  /*37d0*/  STS.128 [R2.X16], R48 ;  /* 0x0000003002007388 */ /* 0x0001e2000000cc00 */
        /* <DEDUP_REMOVED lines=8> */
[----:B0-----:R-:W-:-:S04]  /*3860*/  IADD3.X R51, RZ, RZ, RZ, P0, !PT ;  /* 0x000000ffff337210 */ /* 0x001fc800007fe4ff */
[C---:B------:R-:W-:Y:S02]  /*3870*/  SHF.L.U64.HI R24, R22.reuse, 0x2, R51 ;  /* 0x0000000216187819 */ /* 0x040fe40000010233 */
[----:B------:R-:W-:-:S04]  /*3880*/  SHF.L.U32 R22, R22, 0x2, RZ ;  /* 0x0000000216167819 */ /* 0x000fc800000006ff */
[C---:B------:R-:W-:Y:S02]  /*3890*/  IADD3 R4, P1, R22.reuse, c[0x0][0x220], RZ ;  /* 0x0000880016047a10 */ /* 0x040fe40007f3e0ff */
[----:B-1----:R-:W-:Y:S02]  /*38a0*/  IADD3 R2, P0, R22, c[0x0][0x228], RZ ;  /* 0x00008a0016027a10 */ /* 0x002fe40007f1e0ff */
[C---:B------:R-:W-:Y:S02]  /*38b0*/  IADD3.X R5, R24.reuse, c[0x0][0x224], RZ, P1, !PT ;  /* 0x0000890018057a10 */ /* 0x040fe40000ffe4ff */
        /* <DEDUP_REMOVED lines=48> */
.L_x_6421:
[----:B--2---:R-:W-:Y:S01]  /*3bc0*/  HFMA2.MMA R160, -RZ, RZ, 0, 5.9604644775390625e-08 ;  /* 0x00000001ffa07435 */ /* 0x004fe200000001ff */
[----:B------:R-:W-:-:S02]  /*3bd0*/  MOV R161, R94 ;  /* 0x0000005e00a17202 */ /* 0x000fc40000000f00 */
[----:B------:R-:W-:Y:S02]  /*3be0*/  MOV R121, 0x1f ;  /* 0x0000001f00797802 */ /* 0x000fe40000000f00 */
[----:B------:R-:W-:Y:S02]  /*3bf0*/  MOV R93, 0xffffffff ;  /* 0xffffffff005d7802 */ /* 0x000fe40000000f00 */
[----:B------:R-:W-:Y:S02]  /*3c00*/  MOV R92, 0x3c20 ;  /* 0x00003c20005c7802 */ /* 0x000fe40000000f00 */
[----:B-----5:R-:W-:Y:S05]  /*3c10*/  CALL.REL.NOINC `($__internal_179_$__cuda_sm70_shflsync_bfly_p) ;  /* 0x0000045000007944 */ /* 0x020fea0003c00000 */
[----:B-1----:R-:W-:Y:S01]  /*3c20*/  MOV R120, R121 ;  /* 0x0000007900787202 */ /* 0x002fe20000000f00 */
[----:B------:R-:W-:Y:S05]  /*3c30*/  BRA `(.L_x_6494) ;  /* 0xffffd8e000007947 */ /* 0x000fea000383ffff */
.L_x_6422:
[----:B------:R-:W-:Y:S01]  /*3c40*/  HFMA2.MMA R160, -RZ, RZ, 0, 5.9604644775390625e-08 ;  /* 0x00000001ffa07435 */ /* 0x000fe200000001ff */
[----:B------:R-:W-:Y:S02]  /*3c50*/  MOV R161, R95 ;  /* 0x0000005f00a17202 */ /* 0x000fe40000000f00 */
[----:B------:R-:W-:Y:S02]  /*3c60*/  MOV R121, 0x1f ;  /* 0x0000001f00797802 */ /* 0x000fe40000000f00 */
[----:B------:R-:W-:-:S02]  /*3c70*/  MOV R93, 0xffffffff ;  /* 0xffffffff005d7802 */ /* 0x000fc40000000f00 */
[----:B------:R-:W-:Y:S02]  /*3c80*/  MOV R92, 0x3ca0 ;  /* 0x00003ca0005c7802 */ /* 0x000fe40000000f00 */
[----:B01---5:R-:W-:Y:S05]  /*3c90*/  CALL.REL.NOINC `($__internal_179_$__cuda_sm70_shflsync_bfly_p) ;  /* 0x000003d000007944 */ /* 0x023fea0003c00000 */
[----:B------:R-:W-:Y:S01]  /*3ca0*/  FADD.FTZ R94, R120, R94 ;  /* 0x0000005e785e7221 */ /* 0x000fe20000010000 */
[----:B------:R-:W-:Y:S01]  /*3cb0*/  HFMA2.MMA R160, -RZ, RZ, 0, 1.1920928955078125e-07 ;  /* 0x00000002ffa07435 */ /* 0x000fe200000001ff */
[----:B-1----:R-:W-:Y:S01]  /*3cc0*/  FADD.FTZ R95, R95, R121 ;  /* 0x000000795f5f7221 */ /* 0x002fe20000010000 */
[----:B------:R-:W-:Y:S02]  /*3cd0*/  MOV R121, 0x1f ;  /* 0x0000001f00797802 */ /* 0x000fe40000000f00 */
[----:B------:R-:W-:Y:S02]  /*3ce0*/  MOV R93, 0xffffffff ;  /* 0xffffffff005d7802 */ /* 0x000fe40000000f00 */
[----:B------:R-:W-:Y:S02]  /*3cf0*/  MOV R161, R94 ;  /* 0x0000005e00a17202 */ /* 0x000fe40000000f00 */
[----:B------:R-:W-:Y:S02]  /*3d00*/  MOV R92, 0x3d20 ;  /* 0x00003d20005c7802 */ /* 0x000fe40000000f00 */
[----:B------:R-:W-:Y:S05]  /*3d10*/  CALL.REL.NOINC `($__internal_179_$__cuda_sm70_shflsync_bfly_p) ;  /* 0x0000035000007944 */ /* 0x000fea0003c00000 */
[----:B------:R-:W-:Y:S01]  /*3d20*/  HFMA2.MMA R160, -RZ, RZ, 0, 1.1920928955078125e-07 ;  /* 0x00000002ffa07435 */ /* 0x000fe200000001ff */
[----:B-1----:R-:W-:-:S02]  /*3d30*/  MOV R120, R121 ;  /* 0x0000007900787202 */ /* 0x002fc40000000f00 */
[----:B------:R-:W-:Y:S02]  /*3d40*/  MOV R161, R95 ;  /* 0x0000005f00a17202 */ /* 0x000fe40000000f00 */
[----:B------:R-:W-:Y:S02]  /*3d50*/  MOV R121, 0x1f ;  /* 0x0000001f00797802 */ /* 0x000fe40000000f00 */
[----:B------:R-:W-:Y:S02]  /*3d60*/  MOV R93, 0xffffffff ;  /* 0xffffffff005d7802 */ /* 0x000fe40000000f00 */
[----:B------:R-:W-:Y:S02]  /*3d70*/  MOV R92, 0x3d90 ;  /* 0x00003d90005c7802 */ /* 0x000fe40000000f00 */
[----:B------:R-:W-:Y:S05]  /*3d80*/  CALL.REL.NOINC `($__internal_179_$__cuda_sm70_shflsync_bfly_p) ;  /* 0x000002e000007944 */ /* 0x000fea0003c00000 */
[----:B------:R-:W-:Y:S01]  /*3d90*/  FADD.FTZ R94, R120, R94 ;  /* 0x0000005e785e7221 */ /* 0x000fe20000010000 */
[----:B------:R-:W-:Y:S01]  /*3da0*/  HFMA2.MMA R160, -RZ, RZ, 0, 2.384185791015625e-07 ;  /* 0x00000004ffa07435 */ /* 0x000fe200000001ff */
[----:B-1----:R-:W-:Y:S01]  /*3db0*/  FADD.FTZ R95, R95, R121 ;  /* 0x000000795f5f7221 */ /* 0x002fe20000010000 */
[----:B------:R-:W-:Y:S02]  /*3dc0*/  MOV R121, 0x1f ;  /* 0x0000001f00797802 */ /* 0x000fe40000000f00 */
[----:B------:R-:W-:-:S02]  /*3dd0*/  MOV R93, 0xffffffff ;  /* 0xffffffff005d7802 */ /* 0x000fc40000000f00 */
[----:B------:R-:W-:Y:S02]  /*3de0*/  MOV R161, R94 ;  /* 0x0000005e00a17202 */ /* 0x000fe40000000f00 */
[----:B------:R-:W-:Y:S02]  /*3df0*/  MOV R92, 0x3e10 ;  /* 0x00003e10005c7802 */ /* 0x000fe40000000f00 */
[----:B------:R-:W-:Y:S05]  /*3e00*/  CALL.REL.NOINC `($__internal_179_$__cuda_sm70_shflsync_bfly_p) ;  /* 0x0000026000007944 */ /* 0x000fea0003c00000 */
[----:B------:R-:W-:Y:S01]  /*3e10*/  HFMA2.MMA R160, -RZ, RZ, 0, 2.384185791015625e-07 ;  /* 0x00000004ffa07435 */ /* 0x000fe200000001ff */
[----:B-1----:R-:W-:Y:S02]  /*3e20*/  MOV R120, R121 ;  /* 0x0000007900787202 */ /* 0x002fe40000000f00 */
[----:B------:R-:W-:Y:S02]  /*3e30*/  MOV R161, R95 ;  /* 0x0000005f00a17202 */ /* 0x000fe40000000f00 */
[----:B------:R-:W-:Y:S02]  /*3e40*/  MOV R121, 0x1f ;  /* 0x0000001f00797802 */ /* 0x000fe40000000f00 */
[----:B------:R-:W-:Y:S02]  /*3e50*/  MOV R93, 0xffffffff ;  /* 0xffffffff005d7802 */ /* 0x000fe40000000f00 */
[----:B------:R-:W-:-:S02]  /*3e60*/  MOV R92, 0x3e80 ;  /* 0x00003e80005c7802 */ /* 0x000fc40000000f00 */
[----:B------:R-:W-:Y:S05]  /*3e70*/  CALL.REL.NOINC `($__internal_179_$__cuda_sm70_shflsync_bfly_p) ;  /* 0x000001f000007944 */ /* 0x000fea0003c00000 */
[----:B------:R-:W-:Y:S01]  /*3e80*/  FADD.FTZ R94, R120, R94 ;  /* 0x0000005e785e7221 */ /* 0x000fe20000010000 */
[----:B------:R-:W-:Y:S01]  /*3e90*/  HFMA2.MMA R160, -RZ, RZ, 0, 4.76837158203125e-07 ;  /* 0x00000008ffa07435 */ /* 0x000fe200000001ff */
[----:B-1----:R-:W-:Y:S01]  /*3ea0*/  FADD.FTZ R95, R95, R121 ;  /* 0x000000795f5f7221 */ /* 0x002fe20000010000 */
[----:B------:R-:W-:-:S02]  /*3eb0*/  MOV R121, 0x1f ;  /* 0x0000001f00797802 */ /* 0x000fc40000000f00 */
[----:B------:R-:W-:Y:S02]  /*3ec0*/  MOV R93, 0xffffffff ;  /* 0xffffffff005d7802 */ /* 0x000fe40000000f00 */
[----:B------:R-:W-:Y:S02]  /*3ed0*/  MOV R161, R94 ;  /* 0x0000005e00a17202 */ /* 0x000fe40000000f00 */
[----:B------:R-:W-:Y:S02]  /*3ee0*/  MOV R92, 0x3f00 ;  /* 0x00003f00005c7802 */ /* 0x000fe40000000f00 */
[----:B------:R-:W-:Y:S05]  /*3ef0*/  CALL.REL.NOINC `($__internal_179_$__cuda_sm70_shflsync_bfly_p) ;  /* 0x0000017000007944 */ /* 0x000fea0003c00000 */
[----:B------:R-:W-:Y:S01]  /*3f00*/  HFMA2.MMA R160, -RZ, RZ, 0, 4.76837158203125e-07 ;  /* 0x00000008ffa07435 */ /* 0x000fe200000001ff */
[----:B-1----:R-:W-:Y:S02]  /*3f10*/  MOV R120, R121 ;  /* 0x0000007900787202 */ /* 0x002fe40000000f00 */
[----:B------:R-:W-:Y:S02]  /*3f20*/  MOV R161, R95 ;  /* 0x0000005f00a17202 */ /* 0x000fe40000000f00 */
[----:B------:R-:W-:Y:S02]  /*3f30*/  MOV R121, 0x1f ;  /* 0x0000001f00797802 */ /* 0x000fe40000000f00 */
[----:B------:R-:W-:-:S02]  /*3f40*/  MOV R93, 0xffffffff ;  /* 0xffffffff005d7802 */ /* 0x000fc40000000f00 */
[----:B------:R-:W-:Y:S02]  /*3f50*/  MOV R92, 0x3f70 ;  /* 0x00003f70005c7802 */ /* 0x000fe40000000f00 */
[----:B------:R-:W-:Y:S05]  /*3f60*/  CALL.REL.NOINC `($__internal_179_$__cuda_sm70_shflsync_bfly_p) ;  /* 0x0000010000007944 */ /* 0x000fea0003c00000 */
[----:B------:R-:W-:Y:S01]  /*3f70*/  FADD.FTZ R94, R120, R94 ;  /* 0x0000005e785e7221 */ /* 0x000fe20000010000 */
[----:B------:R-:W-:Y:S01]  /*3f80*/  HFMA2.MMA R160, -RZ, RZ, 0, 9.5367431640625e-07 ;  /* 0x00000010ffa07435 */ /* 0x000fe200000001ff */
[----:B-1----:R-:W-:Y:S01]  /*3f90*/  FADD.FTZ R95, R95, R121 ;  /* 0x000000795f5f7221 */ /* 0x002fe20000010000 */
[----:B------:R-:W-:Y:S02]  /*3fa0*/  MOV R121, 0x1f ;  /* 0x0000001f00797802 */ /* 0x000fe40000000f00 */
[----:B------:R-:W-:Y:S02]  /*3fb0*/  MOV R93, 0xffffffff ;  /* 0xffffffff005d7802 */ /* 0x000fe40000000f00 */
[----:B------:R-:W-:Y:S02]  /*3fc0*/  MOV R161, R94 ;  /* 0x0000005e00a17202 */ /* 0x000fe40000000f00 */
[----:B------:R-:W-:Y:S02]  /*3fd0*/  MOV R92, 0x3ff0 ;  /* 0x00003ff0005c7802 */ /* 0x000fe40000000f00 */
[----:B------:R-:W-:Y:S05]  /*3fe0*/  CALL.REL.NOINC `($__internal_179_$__cuda_sm70_shflsync_bfly_p) ;  /* 0x0000008000007944 */ /* 0x000fea0003c00000 */
[----:B------:R-:W-:Y:S01]  /*3ff0*/  HFMA2.MMA R160, -RZ, RZ, 0, 9.5367431640625e-07 ;  /* 0x00000010ffa07435 */ /* 0x000fe200000001ff */
[----:B-1----:R-:W-:-:S02]  /*4000*/  MOV R120, R121 ;  /* 0x0000007900787202 */ /* 0x002fc40000000f00 */
[----:B------:R-:W-:Y:S02]  /*4010*/  MOV R161, R95 ;  /* 0x0000005f00a17202 */ /* 0x000fe40000000f00 */
[----:B------:R-:W-:Y:S02]  /*4020*/  MOV R121, 0x1f ;  /* 0x0000001f00797802 */ /* 0x000fe40000000f00 */
[----:B------:R-:W-:Y:S02]  /*4030*/  MOV R93, 0xffffffff ;  /* 0xffffffff005d7802 */ /* 0x000fe40000000f00 */
[----:B------:R-:W-:Y:S02]  /*4040*/  MOV R92, 0x4060 ;  /* 0x00004060005c7802 */ /* 0x000fe40000000f00 */
[----:B------:R-:W-:Y:S05]  /*4050*/  CALL.REL.NOINC `($__internal_179_$__cuda_sm70_shflsync_bfly_p) ;  /* 0x0000001000007944 */ /* 0x000fea0003c00000 */
[----:B-1----:R-:W-:Y:S05]  /*4060*/  BRA `(.L_x_6495) ;  /* 0xffffd5d000007947 */ /* 0x002fea000383ffff */
        .weak           $__internal_179_$__cuda_sm70_shflsync_bfly_p
        .type           $__internal_179_$__cuda_sm70_shflsync_bfly_p,@function
        .size           $__internal_179_$__cuda_sm70_shflsync_bfly_p,(.L_x_7357 - $__internal_179_$__cuda_sm70_shflsync_bfly_p)
$__internal_179_$__cuda_sm70_shflsync_bfly_p:
[----:B------:R-:W-:Y:S04]  /*4070*/  WARPSYNC R93 ;  /* 0x0000005d00007348 */ /* 0x000fe80003800000 */
[----:B------:R0:W1:Y:S02]  /*4080*/  SHFL.BFLY PT, R121, R161, R160, R121 ;  /* 0x0c0000a0a1797389 */ /* 0x00006400000e0079 */
[----:B0-----:R-:W-:-:S06]  /*4090*/  HFMA2.MMA R93, -RZ, RZ, 0, 0 ;  /* 0x00000000ff5d7435 */ /* 0x001fcc00000001ff */
[----:B------:R-:W-:Y:S05]  /*40a0*/  RET.REL.NODEC R92 `(_ZN10layer_norm13ln_bwd_kernelINS_13Kernel_traitsI6__halfffffjLj512ELj1ELj4ELj1ELj16ENS_18Kernel_traits_baseILj512ES2_ffffjLj128EEEEELb1ELb1ELb1ELb1EEEvNS_9BwdParamsE) ;  /* 0xffffbf505c007950 */ /* 0x000fea0003c3ffff */
.L_x_6496:
        /* <DEDUP_REMOVED lines=13> */
.L_x_7357:


//--------------------- .text._ZN10layer_norm13ln_bwd_kernelINS_13Kernel_traitsIfffffjLj512ELj1ELj4ELj1ELj16ENS_18Kernel_traits_baseILj512EfffffjLj128EEEEELb0ELb0ELb0ELb0EEEvNS_9BwdParamsE --------------------------
	.section	.text._ZN10layer_norm13ln_bwd_kernelINS_13Kernel_traitsIfffffjLj512ELj1ELj4ELj1ELj16ENS_18Kernel_traits_baseILj512EfffffjLj128EEEEELb0ELb0ELb0ELb0EEEvNS_9BwdParamsE,"ax",@progbits
	.sectioninfo	@"SHI_REGISTERS=125"
	.align	128
        .global         _ZN10layer_norm13ln_bwd_kernelINS_13Kernel_traitsIfffffjLj512ELj1ELj4ELj1ELj16ENS_18Kernel_traits_baseILj512EfffffjLj128EEEEELb0ELb0ELb0ELb0EEEvNS_9BwdParamsE
        .type           _ZN10layer_norm13ln_bwd_kernelINS_13Kernel_traitsIfffffjLj512ELj1ELj4ELj1ELj16ENS_18Kernel_traits_baseILj512EfffffjLj128EEEEELb0ELb0ELb0ELb0EEEvNS_9BwdParamsE,@function
        .size           _ZN10layer_norm13ln_bwd_kernelINS_13Kernel_traitsIfffffjLj512ELj1ELj4ELj1ELj16ENS_18Kernel_traits_baseILj512EfffffjLj128EEEEELb0ELb0ELb0ELb0EEEvNS_9BwdParamsE,(.L_x_7358 - _ZN10layer_norm13ln_bwd_kernelINS_13Kernel_traitsIfffffjLj512ELj1ELj4ELj1ELj16ENS_18Kernel_traits_baseILj512EfffffjLj128EEEEELb0ELb0ELb0ELb0EEEvNS_9BwdParamsE)
        .other          _ZN10layer_norm13ln_bwd_kernelINS_13Kernel_traitsIfffffjLj512ELj1ELj4ELj1ELj16ENS_18Kernel_traits_baseILj512EfffffjLj128EEEEELb0ELb0ELb0ELb0EEEvNS_9BwdParamsE,@"STO_CUDA_ENTRY STV_DEFAULT"
_ZN10layer_norm13ln_bwd_kernelINS_13Kernel_traitsIfffffjLj512ELj1ELj4ELj1ELj16ENS_18Kernel_traits_baseILj512EfffffjLj128EEEEELb0ELb0ELb0ELb0EEEvNS_9BwdParamsE:
.text._ZN10layer_norm13ln_bwd_kernelINS_13Kernel_traitsIfffffjLj512ELj1ELj4ELj1ELj16ENS_18Kernel_traits_baseILj512EfffffjLj128EEEEELb0ELb0ELb0ELb0EEEvNS_9BwdParamsE:
[----:B------:R-:W-:Y:S02]  /*0000*/  MOV R1, c[0x0][0x28] ;  /* 0x00000a0000017a02 */ /* 0x000fe40000000f00 */
[----:B------:R-:W0:Y:S01]  /*0010*/  S2R R0, SR_TID.X ;  /* 0x0000000000007919 */ /* 0x000e220000002100 */
[----:B------:R-:W-:Y:S01]  /*0020*/  MOV R2, c[0x0][0x168] ;  /* 0x00005a0000027a02 */ /* 0x000fe20000000f00 */
[----:B------:R-:W-:-:S03]  /*0030*/  ULDC.64 UR4, c[0x0][0x118] ;  /* 0x0000460000047ab9 */ /* 0x000fc60000000a00 */
[----:B------:R-:W-:-:S04]  /*0040*/  SHF.R.S32.HI R2, RZ, 0x1f, R2 ;  /* 0x0000001fff027819 */ /* 0x000fc80000011402 */
[----:B------:R-:W-:Y:S02]  /*0050*/  LEA.HI R2, R2, c[0x0][0x168], RZ, 0x2 ;  /* 0x00005a0002027a11 */ /* 0x000fe400078f10ff */
[----:B0-----:R-:W-:-:S04]  /*0060*/  LOP3.LUT R3, R0, 0x1f, RZ, 0xc, !PT ;  /* 0x0000001f00037812 */ /* 0x001fc800078e0cff */
[----:B------:R-:W-:Y:S02]  /*0070*/  LEA.HI.SX32 R3, R2, R3, 0x1e ;  /* 0x0000000302037211 */ /* 0x000fe400078ff2ff */
[----:B------:R-:W-:Y:S02]  /*0080*/  LOP3.LUT R2, R0, 0x1f, RZ, 0xc0, !PT ;  /* 0x0000001f00027812 */ /* 0x000fe400078ec0ff */
[C---:B------:R-:W-:Y:S02]  /*0090*/  LOP3.LUT P2, RZ, R3.reuse, 0xffffffe0, RZ, 0xc0, !PT ;  /* 0xffffffe003ff7812 */ /* 0x040fe4000784c0ff */
[C---:B------:R-:W-:Y:S02]  /*00a0*/  ISETP.GE.U32.AND P3, PT, R3.reuse, 0x40, PT ;  /* 0x000000400300780c */ /* 0x040fe40003f66070 */
[----:B------:R-:W-:Y:S02]  /*00b0*/  ISETP.GE.U32.AND P4, PT, R3, 0x60, PT ;  /* 0x000000600300780c */ /* 0x000fe40003f86070 */
[----:B------:R-:W-:-:S02]  /*00c0*/  MOV R8, R2 ;  /* 0x0000000200087202 */ /* 0x000fc40000000f00 */
[----:B------:R-:W-:-:S05]  /*00d0*/  ISETP.GE.U32.AND P5, PT, R3, 0x80, PT ;  /* 0x000000800300780c */ /* 0x000fca0003fa6070 */
[----:B------:R-:W-:Y:S02]  /*00e0*/  @P2 LOP3.LUT R8, R2, 0x20, RZ, 0xfc, !PT ;  /* 0x0000002002082812 */ /* 0x000fe400078efcff */
[----:B------:R-:W-:Y:S02]  /*00f0*/  @P3 MOV R7, 0x10 ;  /* 0x0000001000073802 */ /* 0x000fe40000000f00 */
[----:B------:R-:W-:Y:S01]  /*0100*/  @P4 MOV R11, 0x10 ;  /* 0x00000010000b4802 */ /* 0x000fe20000000f00 */
[----:B------:R-:W0:Y:S01]  /*0110*/  S2R R12, SR_CTAID.X ;  /* 0x00000000000c7919 */ /* 0x000e220000002500 */
[----:B------:R-:W-:Y:S01]  /*0120*/  @P2 MOV R5, 0x10 ;  /* 0x0000001000052802 */ /* 0x000fe20000000f00 */
[C---:B------:R-:W-:Y:S01]  /*0130*/  @P3 IMAD.WIDE.U32 R6, R8.reuse, R7, c[0x0][0x1b0] ;  /* 0x00006c0008063625 */ /* 0x040fe200078e0007 */
[----:B------:R-:W-:Y:S02]  /*0140*/  @P3 IADD3 R8, R8, 0x20, RZ ;  /* 0x0000002008083810 */ /* 0x000fe40007ffe0ff */
[----:B------:R-:W-:Y:S01]  /*0150*/  @P5 MOV R9, 0x10 ;  /* 0x0000001000095802 */ /* 0x000fe20000000f00 */
[----:B------:R-:W-:Y:S01]  /*0160*/  @P2 IMAD.WIDE.U32 R4, R2, R5, c[0x0][0x1b0] ;  /* 0x00006c0002042625 */ /* 0x000fe200078e0005 */
[----:B------:R1:W5:Y:S03]  /*0170*/  @P3 LDG.E.128 R16, [R6.64] ;  /* 0x0000000406103981 */ /* 0x000366000c1e1d00 */
[C---:B------:R-:W-:Y:S01]  /*0180*/  @P4 IMAD.WIDE.U32 R10, R8.reuse, R11, c[0x0][0x1b0] ;  /* 0x00006c00080a4625 */ /* 0x040fe200078e000b */
[----:B------:R-:W-:Y:S01]  /*0190*/  @P4 IADD3 R8, R8, 0x20, RZ ;  /* 0x0000002008084810 */ /* 0x000fe20007ffe0ff */
[----:B------:R0:W5:Y:S04]  /*01a0*/  @P2 LDG.E.128 R20, [R4.64] ;  /* 0x0000000404142981 */ /* 0x000168000c1e1d00 */
[----:B------:R-:W-:Y:S01]  /*01b0*/  @P5 IMAD.WIDE.U32 R8, R8, R9, c[0x0][0x1b0] ;  /* 0x00006c0008085625 */ /* 0x000fe200078e0009 */
[----:B------:R1:W5:Y:S04]  /*01c0*/  @P4 LDG.E.128 R24, [R10.64] ;  /* 0x000000040a184981 */ /* 0x000368000c1e1d00 */
[----:B------:R1:W5:Y:S01]  /*01d0*/  @P5 LDG.E.128 R28, [R8.64] ;  /* 0x00000004081c5981 */ /* 0x000362000c1e1d00 */
[----:B------:R-:W-:-:S04]  /*01e0*/  SHF.R.U32.HI R3, RZ, 0x5, R0 ;  /* 0x00000005ff037819 */ /* 0x000fc80000011600 */
[----:B0-----:R-:W-:-:S04]  /*01f0*/  LEA R4, R12, R3, 0x2 ;  /* 0x000000030c047211 */ /* 0x001fc800078e10ff */
        /* <DEDUP_REMOVED lines=20> */
[----:B------:R-:W-:-:S07]  /*0340*/  HFMA2.MMA R33, -RZ, RZ, 0, 0 ;  /* 0x00000000ff217435 */ /* 0x000fce00000001ff */
.L_x_6517:
[----:B------:R-:W-:Y:S02]  /*0350*/  ISETP.NE.U32.AND P0, PT, RZ, c[0x0][0x1c0], PT ;  /* 0x00007000ff007a0c */ /* 0x000fe40003f05070 */
[----:B------:R-:W-:-:S02]  /*0360*/  MOV R83, 0x4 ;  /* 0x0000000400537802 */ /* 0x000fc40000000f00 */
[----:B------:R-:W-:Y:S02]  /*0370*/  ISETP.NE.AND.EX P0, PT, RZ, c[0x0][0x1c4], PT, P0 ;  /* 0x00007100ff007a0c */ /* 0x000fe40003f05300 */
[----:B------:R-:W-:Y:S01]  /*0380*/  SHF.R.S32.HI R5, RZ, 0x1f, R4 ;  /* 0x0000001fff057819 */ /* 0x000fe20000011404 */
[----:B------:R-:W-:Y:S01]  /*0390*/  IMAD.WIDE R84, R4, R83, c[0x0][0x1a0] ;  /* 0x0000680004547625 */ /* 0x000fe200078e0253 */
[----:B------:R-:W-:-:S03]  /*03a0*/  MOV R6, 0x3f800000 ;  /* 0x3f80000000067802 */ /* 0x000fc60000000f00 */
[C---:B------:R-:W-:Y:S02]  /*03b0*/  IMAD.WIDE R82, R4.reuse, R83, c[0x0][0x1a8] ;  /* 0x00006a0004527625 */ /* 0x040fe400078e0253 */
[----:B------:R-:W2:Y:S04]  /*03c0*/  LDG.E R84, [R84.64] ;  /* 0x0000000454547981 */ /* 0x000ea8000c1e1900 */
[C---:B------:R-:W-:Y:S01]  /*03d0*/  @P0 LEA R80, P1, R4.reuse, c[0x0][0x1c0], 0x2 ;  /* 0x0000700004500a11 */ /* 0x040fe200078210ff */
[----:B-----5:R1:W5:Y:S03]  /*03e0*/  LDG.E R91, [R82.64] ;  /* 0x00000004525b7981 */ /* 0x020366000c1e1900 */
[----:B------:R-:W-:-:S05]  /*03f0*/  @P0 LEA.HI.X R81, R4, c[0x0][0x1c4], R5, 0x2, P1 ;  /* 0x0000710004510a11 */ /* 0x000fca00008f1405 */
[----:B------:R1:W5:Y:S01]  /*0400*/  @P0 LDG.E R6, [R80.64] ;  /* 0x0000000450060981 */ /* 0x000362000c1e1900 */
[----:B------:R-:W-:-:S05]  /*0410*/  IMAD R5, R4, c[0x0][0x168], RZ ;  /* 0x00005a0004057a24 */ /* 0x000fca00078e02ff */
[----:B------:R-:W-:-:S04]  /*0420*/  SHF.R.S32.HI R86, RZ, 0x1f, R5 ;  /* 0x0000001fff567819 */ /* 0x000fc80000011405 */
[----:B------:R-:W-:Y:S01]  /*0430*/  LEA.HI R5, R86, R5, RZ, 0x2 ;  /* 0x0000000556057211 */ /* 0x000fe200078f10ff */
[----:B------:R-:W-:Y:S01]  /*0440*/  BSSY B1, `(.L_x_6499) ;  /* 0x0000030000017945 */ /* 0x000fe20003800000 */
[----:B0-----:R-:W-:Y:S02]  /*0450*/  ISETP.NE.AND P1, PT, R3, RZ, PT ;  /* 0x000000ff0300720c */ /* 0x001fe40003f25270 */
[----:B------:R-:W-:Y:S02]  /*0460*/  LEA.HI.SX32 R5, R5, R2, 0x1e ;  /* 0x0000000205057211 */ /* 0x000fe400078ff2ff */
[----:B------:R-:W-:Y:S02]  /*0470*/  MOV R119, RZ ;  /* 0x000000ff00777202 */ /* 0x000fe40000000f00 */
[----:B------:R-:W-:Y:S02]  /*0480*/  MOV R117, RZ ;  /* 0x000000ff00757202 */ /* 0x000fe40000000f00 */
[----:B------:R-:W-:-:S02]  /*0490*/  MOV R115, R5 ;  /* 0x0000000500737202 */ /* 0x000fc40000000f00 */
        /* <DEDUP_REMOVED lines=42> */
.L_x_6500:
[----:B-1----:R-:W-:Y:S05]  /*0740*/  BSYNC B1 ;  /* 0x0000000000017941 */ /* 0x002fea0003800000 */
.L_x_6499:
        /* <DEDUP_REMOVED lines=19> */
[----:B------:R-:W-:Y:S02]  /*0880*/  FADD.FTZ R48, R48, R80 ;  /* 0x0000005030307221 */ /* 0x000fe40000010000 */
[----:B------:R-:W-:Y:S02]  /*0890*/  FFMA.FTZ R36, R80, R9, R36 ;  /* 0x0000000950247223 */ /* 0x000fe40000010024 */
[----:B------:R-:W-:Y:S02]  /*08a0*/  FADD.FTZ R86, -R113, R86 ;  /* 0x0000005671567221 */ /* 0x000fe40000010100 */
[----:B------:R-:W-:Y:S02]  /*08b0*/  FMUL.FTZ R103, R17, R81 ;  /* 0x0000005111677220 */ /* 0x000fe40000410000 */
        /* <DEDUP_REMOVED lines=19> */
.L_x_6502:
[----:B0-----:R-:W-:Y:S05]  /*09f0*/  BSYNC B1 ;  /* 0x0000000000017941 */ /* 0x001fea0003800000 */
.L_x_6501:
[----:B------:R-:W-:Y:S01]  /*0a00*/  BSSY B1, `(.L_x_6503) ;  /* 0x000002a000017945 */ /* 0x000fe20003800000 */
[----:B------:R-:W-:Y:S05]  /*0a10*/  @!P4 BRA `(.L_x_6504) ;  /* 0x000002800000c947 */ /* 0x000fea0003800000 */
[----:B------:R-:W-:Y:S02]  /*0a20*/  LEA R84, P0, R115, c[0x0][0x188], 0x4 ;  /* 0x0000620073547a11 */ /* 0x000fe400078020ff */
[----:B------:R-:W-:-:S02]  /*0a30*/  MOV R80, 0x10 ;  /* 0x0000001000507802 */ /* 0x000fc40000000f00 */
        /* <DEDUP_REMOVED lines=12> */
[----:B-----5:R-:W-:Y:S02]  /*0b00*/  FMUL.FTZ R8, R91, R8 ;  /* 0x000000085b087220 */ /* 0x020fe40000410000 */
[----:B---3--:R-:W-:Y:S02]  /*0b10*/  FMUL.FTZ R93, R24, R80 ;  /* 0x00000050185d7220 */ /* 0x008fe40000410000 */
[----:B------:R-:W-:-:S02]  /*0b20*/  FADD.FTZ R86, -R113, R86 ;  /* 0x0000005671567221 */ /* 0x000fc40000010100 */
[----:B------:R-:W-:Y:S02]  /*0b30*/  FMUL.FTZ R11, R91, R106 ;  /* 0x0000006a5b0b7220 */ /* 0x000fe40000410000 */
[----:B0-----:R-:W-:Y:S02]  /*0b40*/  FMUL.FTZ R98, R25, R81 ;  /* 0x0000005119627220 */ /* 0x001fe40000410000 */
        /* <DEDUP_REMOVED lines=21> */
.L_x_6504:
[----:B------:R-:W-:Y:S05]  /*0ca0*/  BSYNC B1 ;  /* 0x0000000000017941 */ /* 0x000fea0003800000 */
.L_x_6503:
        /* <DEDUP_REMOVED lines=41> */
.L_x_6506:
[----:B0-----:R-:W-:Y:S05]  /*0f40*/  BSYNC B1 ;  /* 0x0000000000017941 */ /* 0x001fea0003800000 */
.L_x_6505:
[----:B------:R-:W-:Y:S05]  /*0f50*/  BRA.DIV ~URZ, `(.L_x_6507) ;  /* 0x000013727f007947 */ /* 0x000fea000b800000 */
[----:B------:R0:W1:Y:S02]  /*0f60*/  SHFL.BFLY PT, R86, R119, 0x1, 0x1f ;  /* 0x0c201f0077567f89 */ /* 0x00006400000e0000 */
.L_x_6518:
        /* <DEDUP_REMOVED lines=18> */
.L_x_6519:
        /* <DEDUP_REMOVED lines=41> */
.L_x_6510:
[----:B------:R-:W-:Y:S05]  /*1320*/  BSYNC B1 ;  /* 0x0000000000017941 */ /* 0x000fea0003800000 */
.L_x_6509:
        /* <DEDUP_REMOVED lines=36> */
.L_x_6512:
[----:B------:R-:W-:Y:S05]  /*1570*/  BSYNC B1 ;  /* 0x0000000000017941 */ /* 0x000fea0003800000 */
.L_x_6511:
        /* <DEDUP_REMOVED lines=36> */
.L_x_6514:
[----:B------:R-:W-:Y:S05]  /*17c0*/  BSYNC B1 ;  /* 0x0000000000017941 */ /* 0x000fea0003800000 */
.L_x_6513:
        /* <DEDUP_REMOVED lines=35> */
.L_x_6516:
[----:B------:R-:W-:Y:S05]  /*1a00*/  BSYNC B1 ;  /* 0x0000000000017941 */ /* 0x000fea0003800000 */
.L_x_6515:
[----:B------:R-:W-:-:S04]  /*1a10*/  MOV R5, c[0x0][0x160] ;  /* 0x0000580000057a02 */ /* 0x000fc80000000f00 */
[----:B------:R-:W-:-:S04]  /*1a20*/  LEA R4, R5, R4, 0x2 ;  /* 0x0000000405047211 */ /* 0x000fc800078e10ff */
[----:B------:R-:W-:-:S13]  /*1a30*/  ISETP.GE.AND P0, PT, R4, c[0x0][0x164], PT ;  /* 0x0000590004007a0c */ /* 0x000fda0003f06270 */
[----:B01---5:R-:W-:Y:S01]  /*1a40*/  @P0 CALL.REL.NOINC `(.L_x_6498) ;  /* 0x0000001000000944 */ /* 0x023fe20003c00000 */
[----:B------:R-:W-:Y:S05]  /*1a50*/  BRA `(.L_x_6517) ;  /* 0xffffe8f000007947 */ /* 0x000fea000383ffff */
.L_x_6498:
[----:B-1----:R-:W-:Y:S05]  /*1a60*/  BSYNC B0 ;  /* 0x0000000000007941 */ /* 0x002fea0003800000 */
.L_x_6497:
[----:B-----5:R-:W0:Y:S01]  /*1a70*/  S2R R22, SR_TID.X ;  /* 0x0000000000167919 */ /* 0x020e220000002100 */
        /* <DEDUP_REMOVED lines=9> */
[C---:B------:R-:W-:Y:S01]  /*1b10*/  LOP3.LUT P3, RZ, R18.reuse, 0xffffff80, RZ, 0xc0, !PT ;  /* 0xffffff8012ff7812 */ /* 0x040fe2000786c0ff */
[----:B------:R-:W-:Y:S01]  /*1b20*/  STS.128 [R3.X16], R44 ;  /* 0x0000002c03007388 */ /* 0x000fe2000000cc00 */
[C---:B------:R-:W-:Y:S02]  /*1b30*/  ISETP.GE.U32.AND P2, PT, R18.reuse, 0x100, PT ;  /* 0x000001001200780c */ /* 0x040fe40003f46070 */
[C---:B------:R-:W-:Y:S01]  /*1b40*/  ISETP.GE.U32.AND P1, PT, R18.reuse, 0x180, PT ;  /* 0x000001801200780c */ /* 0x040fe20003f26070 */
[----:B------:R-:W-:Y:S01]  /*1b50*/  STS.128 [R3.X16+0x200], R48 ;  /* 0x0002003003007388 */ /* 0x000fe2000000cc00 */
[----:B------:R-:W-:-:S03]  /*1b60*/  ISETP.GE.U32.AND P0, PT, R18, 0x200, PT ;  /* 0x000002001200780c */ /* 0x000fc60003f06070 */
[----:B------:R-:W-:Y:S04]  /*1b70*/  STS.128 [R3.X16+0x400], R52 ;  /* 0x0004003403007388 */ /* 0x000fe8000000cc00 */
[----:B------:R-:W-:Y:S04]  /*1b80*/  STS.128 [R3.X16+0x600], R72 ;  /* 0x0006004803007388 */ /* 0x000fe8000000cc00 */
        /* <DEDUP_REMOVED lines=31> */
[----:B------:R-:W-:Y:S02]  /*1d80*/  FADD.FTZ R2, R2, R15 ;  /* 0x0000000f02027221 */ /* 0x000fe40000010000 */
[----:B------:R-:W-:Y:S02]  /*1d90*/  FADD.FTZ R4, R4, R17 ;  /* 0x0000001104047221 */ /* 0x000fe40000010000 */
[----:B0-----:R-:W-:Y:S01]  /*1da0*/  FADD.FTZ R5, R5, R8 ;  /* 0x0000000805057221 */ /* 0x001fe20000010000 */
[----:B------:R-:W-:Y:S01]  /*1db0*/  STS.128 [R3.X16], R32 ;  /* 0x0000002003007388 */ /* 0x000fe2000000cc00 */
[----:B-1----:R-:W-:Y:S01]  /*1dc0*/  FADD.FTZ R19, R0, R19 ;  /* 0x0000001300137221 */ /* 0x002fe20000010000 */
[----:B------:R-:W-:Y:S02]  /*1dd0*/  IADD3 R0, P5, R6, c[0x0][0x220], RZ ;  /* 0x0000880006007a10 */ /* 0x000fe40007fbe0ff */
[----:B------:R0:W-:Y:S01]  /*1de0*/  STS.128 [R3.X16+0x200], R36 ;  /* 0x0002002403007388 */ /* 0x0001e2000000cc00 */
[----:B--2---:R-:W-:Y:S01]  /*1df0*/  FADD.FTZ R21, R2, R21 ;  /* 0x0000001502157221 */ /* 0x004fe20000010000 */
[----:B------:R-:W-:-:S02]  /*1e00*/  @P3 MOV R2, R20 ;  /* 0x0000001400023202 */ /* 0x000fc40000000f00 */
[----:B------:R-:W-:Y:S01]  /*1e10*/  STS.128 [R3.X16+0x400], R40 ;  /* 0x0004002803007388 */ /* 0x000fe2000000cc00 */
[----:B---3--:R-:W-:Y:S01]  /*1e20*/  FADD.FTZ R23, R4, R23 ;  /* 0x0000001704177221 */ /* 0x008fe20000010000 */
[----:B------:R-:W-:Y:S02]  /*1e30*/  @P3 MOV R4, R0 ;  /* 0x0000000000043202 */ /* 0x000fe40000000f00 */
[----:B------:R-:W-:Y:S01]  /*1e40*/  STS.128 [R3.X16+0x600], R68 ;  /* 0x0006004403007388 */ /* 0x000fe2000000cc00 */
        /* <DEDUP_REMOVED lines=72> */
.L_x_6507:
[----:B------:R-:W-:Y:S01]  /*22d0*/  HFMA2.MMA R84, -RZ, RZ, 0, 5.9604644775390625e-08 ;  /* 0x00000001ff547435 */ /* 0x000fe200000001ff */
[----:B------:R-:W-:-:S02]  /*22e0*/  MOV R85, R119 ;  /* 0x0000007700557202 */ /* 0x000fc40000000f00 */
[----:B------:R-:W-:Y:S02]  /*22f0*/  MOV R83, 0x1f ;  /* 0x0000001f00537802 */ /* 0x000fe40000000f00 */
[----:B------:R-:W-:Y:S02]  /*2300*/  MOV R82, 0xffffffff ;  /* 0xffffffff00527802 */ /* 0x000fe40000000f00 */
[----:B------:R-:W-:Y:S02]  /*2310*/  MOV R80, 0x2330 ;  /* 0x0000233000507802 */ /* 0x000fe40000000f00 */
[----:B-----5:R-:W-:Y:S05]  /*2320*/  CALL.REL.NOINC `($__internal_180_$__cuda_sm70_shflsync_bfly_p) ;  /* 0x0000046000007944 */ /* 0x020fea0003c00000 */
[----:B-1----:R-:W-:Y:S01]  /*2330*/  MOV R86, R82 ;  /* 0x0000005200567202 */ /* 0x002fe20000000f00 */
[----:B0-----:R-:W-:Y:S05]  /*2340*/  BRA `(.L_x_6518) ;  /* 0xffffec2000007947 */ /* 0x001fea000383ffff */
.L_x_6508:
[----:B------:R-:W-:Y:S01]  /*2350*/  HFMA2.MMA R84, -RZ, RZ, 0, 5.9604644775390625e-08 ;  /* 0x00000001ff547435 */ /* 0x000fe200000001ff */
[----:B------:R-:W-:Y:S02]  /*2360*/  MOV R85, R117 ;  /* 0x0000007500557202 */ /* 0x000fe40000000f00 */
[----:B------:R-:W-:Y:S02]  /*2370*/  MOV R83, 0x1f ;  /* 0x0000001f00537802 */ /* 0x000fe40000000f00 */
[----:B------:R-:W-:-:S02]  /*2380*/  MOV R82, 0xffffffff ;  /* 0xffffffff00527802 */ /* 0x000fc40000000f00 */
[----:B------:R-:W-:Y:S02]  /*2390*/  MOV R80, 0x23b0 ;  /* 0x000023b000507802 */ /* 0x000fe40000000f00 */
[----:B01---5:R-:W-:Y:S05]  /*23a0*/  CALL.REL.NOINC `($__internal_180_$__cuda_sm70_shflsync_bfly_p) ;  /* 0x000003e000007944 */ /* 0x023fea0003c00000 */
[----:B------:R-:W-:Y:S01]  /*23b0*/  FADD.FTZ R119, R86, R119 ;  /* 0x0000007756777221 */ /* 0x000fe20000010000 */
[----:B0-----:R-:W-:Y:S01]  /*23c0*/  HFMA2.MMA R84, -RZ, RZ, 0, 1.1920928955078125e-07 ;  /* 0x00000002ff547435 */ /* 0x001fe200000001ff */
[----:B-1----:R-:W-:Y:S01]  /*23d0*/  FADD.FTZ R117, R117, R82 ;  /* 0x0000005275757221 */ /* 0x002fe20000010000 */
[----:B------:R-:W-:Y:S02]  /*23e0*/  MOV R83, 0x1f ;  /* 0x0000001f00537802 */ /* 0x000fe40000000f00 */
[----:B------:R-:W-:Y:S02]  /*23f0*/  MOV R82, 0xffffffff ;  /* 0xffffffff00527802 */ /* 0x000fe40000000f00 */
[----:B------:R-:W-:Y:S02]  /*2400*/  MOV R85, R119 ;  /* 0x0000007700557202 */ /* 0x000fe40000000f00 */
[----:B------:R-:W-:Y:S02]  /*2410*/  MOV R80, 0x2430 ;  /* 0x0000243000507802 */ /* 0x000fe40000000f00 */
[----:B------:R-:W-:Y:S05]  /*2420*/  CALL.REL.NOINC `($__internal_180_$__cuda_sm70_shflsync_bfly_p) ;  /* 0x0000036000007944 */ /* 0x000fea0003c00000 */
[----:B0-----:R-:W-:Y:S01]  /*2430*/  HFMA2.MMA R84, -RZ, RZ, 0, 1.1920928955078125e-07 ;  /* 0x00000002ff547435 */ /* 0x001fe200000001ff */
[----:B-1----:R-:W-:-:S02]  /*2440*/  MOV R86, R82 ;  /* 0x0000005200567202 */ /* 0x002fc40000000f00 */
[----:B------:R-:W-:Y:S02]  /*2450*/  MOV R85, R117 ;  /* 0x0000007500557202 */ /* 0x000fe40000000f00 */
[----:B------:R-:W-:Y:S02]  /*2460*/  MOV R83, 0x1f ;  /* 0x0000001f00537802 */ /* 0x000fe40000000f00 */
[----:B------:R-:W-:Y:S02]  /*2470*/  MOV R82, 0xffffffff ;  /* 0xffffffff00527802 */ /* 0x000fe40000000f00 */
[----:B------:R-:W-:Y:S02]  /*2480*/  MOV R80, 0x24a0 ;  /* 0x000024a000507802 */ /* 0x000fe40000000f00 */
[----:B------:R-:W-:Y:S05]  /*2490*/  CALL.REL.NOINC `($__internal_180_$__cuda_sm70_shflsync_bfly_p) ;  /* 0x000002f000007944 */ /* 0x000fea0003c00000 */
[----:B------:R-:W-:Y:S01]  /*24a0*/  FADD.FTZ R119, R86, R119 ;  /* 0x0000007756777221 */ /* 0x000fe20000010000 */
[----:B0-----:R-:W-:Y:S01]  /*24b0*/  HFMA2.MMA R84, -RZ, RZ, 0, 2.384185791015625e-07 ;  /* 0x00000004ff547435 */ /* 0x001fe200000001ff */
[----:B-1----:R-:W-:Y:S01]  /*24c0*/  FADD.FTZ R117, R117, R82 ;  /* 0x0000005275757221 */ /* 0x002fe20000010000 */
[----:B------:R-:W-:Y:S02]  /*24d0*/  MOV R83, 0x1f ;  /* 0x0000001f00537802 */ /* 0x000fe40000000f00 */
[----:B------:R-:W-:-:S02]  /*24e0*/  MOV R82, 0xffffffff ;  /* 0xffffffff00527802 */ /* 0x000fc40000000f00 */
[----:B------:R-:W-:Y:S02]  /*24f0*/  MOV R85, R119 ;  /* 0x0000007700557202 */ /* 0x000fe40000000f00 */
[----:B------:R-:W-:Y:S02]  /*2500*/  MOV R80, 0x2520 ;  /* 0x0000252000507802 */ /* 0x000fe40000000f00 */
[----:B------:R-:W-:Y:S05]  /*2510*/  CALL.REL.NOINC `($__internal_180_$__cuda_sm70_shflsync_bfly_p) ;  /* 0x0000027000007944 */ /* 0x000fea0003c00000 */
[----:B0-----:R-:W-:Y:S01]  /*2520*/  HFMA2.MMA R84, -RZ, RZ, 0, 2.384185791015625e-07 ;  /* 0x00000004ff547435 */ /* 0x001fe200000001ff */
[----:B-1----:R-:W-:Y:S02]  /*2530*/  MOV R86, R82 ;  /* 0x0000005200567202 */ /* 0x002fe40000000f00 */
[----:B------:R-:W-:Y:S02]  /*2540*/  MOV R85, R117 ;  /* 0x0000007500557202 */ /* 0x000fe40000000f00 */
[----:B------:R-:W-:Y:S02]  /*2550*/  MOV R83, 0x1f ;  /* 0x0000001f00537802 */ /* 0x000fe40000000f00 */
[----:B------:R-:W-:Y:S02]  /*2560*/  MOV R82, 0xffffffff ;  /* 0xffffffff00527802 */ /* 0x000fe40000000f00 */
[----:B------:R-:W-:-:S02]  /*2570*/  MOV R80, 0x2590 ;  /* 0x0000259000507802 */ /* 0x000fc40000000f00 */
[----:B------:R-:W-:Y:S05]  /*2580*/  CALL.REL.NOINC `($__internal_180_$__cuda_sm70_shflsync_bfly_p) ;  /* 0x0000020000007944 */ /* 0x000fea0003c00000 */
[----:B------:R-:W-:Y:S01]  /*2590*/  FADD.FTZ R119, R86, R119 ;  /* 0x0000007756777221 */ /* 0x000fe20000010000 */
[----:B0-----:R-:W-:Y:S01]  /*25a0*/  HFMA2.MMA R84, -RZ, RZ, 0, 4.76837158203125e-07 ;  /* 0x00000008ff547435 */ /* 0x001fe200000001ff */
[----:B-1----:R-:W-:Y:S01]  /*25b0*/  FADD.FTZ R87, R117, R82 ;  /* 0x0000005275577221 */ /* 0x002fe20000010000 */
[----:B------:R-:W-:-:S02]  /*25c0*/  MOV R83, 0x1f ;  /* 0x0000001f00537802 */ /* 0x000fc40000000f00 */
[----:B------:R-:W-:Y:S02]  /*25d0*/  MOV R82, 0xffffffff ;  /* 0xffffffff00527802 */ /* 0x000fe40000000f00 */
[----:B------:R-:W-:Y:S02]  /*25e0*/  MOV R85, R119 ;  /* 0x0000007700557202 */ /* 0x000fe40000000f00 */
[----:B------:R-:W-:Y:S02]  /*25f0*/  MOV R80, 0x2610 ;  /* 0x0000261000507802 */ /* 0x000fe40000000f00 */
[----:B------:R-:W-:Y:S05]  /*2600*/  CALL.REL.NOINC `($__internal_180_$__cuda_sm70_shflsync_bfly_p) ;  /* 0x0000018000007944 */ /* 0x000fea0003c00000 */
[----:B0-----:R-:W-:Y:S01]  /*2610*/  HFMA2.MMA R84, -RZ, RZ, 0, 4.76837158203125e-07 ;  /* 0x00000008ff547435 */ /* 0x001fe200000001ff */
[----:B-1----:R-:W-:Y:S02]  /*2620*/  MOV R86, R82 ;  /* 0x0000005200567202 */ /* 0x002fe40000000f00 */
[----:B------:R-:W-:Y:S02]  /*2630*/  MOV R85, R87 ;  /* 0x0000005700557202 */ /* 0x000fe40000000f00 */
[----:B------:R-:W-:Y:S02]  /*2640*/  MOV R83, 0x1f ;  /* 0x0000001f00537802 */ /* 0x000fe40000000f00 */
[----:B------:R-:W-:-:S02]  /*2650*/  MOV R82, 0xffffffff ;  /* 0xffffffff00527802 */ /* 0x000fc40000000f00 */
[----:B------:R-:W-:Y:S02]  /*2660*/  MOV R80, 0x2680 ;  /* 0x0000268000507802 */ /* 0x000fe40000000f00 */
[----:B------:R-:W-:Y:S05]  /*2670*/  CALL.REL.NOINC `($__internal_180_$__cuda_sm70_shflsync_bfly_p) ;  /* 0x0000011000007944 */ /* 0x000fea0003c00000 */
[----:B------:R-:W-:Y:S01]  /*2680*/  FADD.FTZ R86, R86, R119 ;  /* 0x0000007756567221 */ /* 0x000fe20000010000 */
[----:B0-----:R-:W-:Y:S01]  /*2690*/  HFMA2.MMA R84, -RZ, RZ, 0, 9.5367431640625e-07 ;  /* 0x00000010ff547435 */ /* 0x001fe200000001ff */
[----:B-1----:R-:W-:Y:S01]  /*26a0*/  FADD.FTZ R87, R87, R82 ;  /* 0x0000005257577221 */ /* 0x002fe20000010000 */
[----:B------:R-:W-:Y:S02]  /*26b0*/  MOV R83, 0x1f ;  /* 0x0000001f00537802 */ /* 0x000fe40000000f00 */
[----:B------:R-:W-:Y:S02]  /*26c0*/  MOV R82, 0xffffffff ;  /* 0xffffffff00527802 */ /* 0x000fe40000000f00 */
[----:B------:R-:W-:Y:S02]  /*26d0*/  MOV R85, R86 ;  /* 0x0000005600557202 */ /* 0x000fe40000000f00 */
[----:B------:R-:W-:Y:S02]  /*26e0*/  MOV R80, 0x2700 ;  /* 0x0000270000507802 */ /* 0x000fe40000000f00 */
[----:B------:R-:W-:Y:S05]  /*26f0*/  CALL.REL.NOINC `($__internal_180_$__cuda_sm70_shflsync_bfly_p) ;  /* 0x0000009000007944 */ /* 0x000fea0003c00000 */
[----:B0-----:R-:W-:Y:S01]  /*2700*/  HFMA2.MMA R84, -RZ, RZ, 0, 9.5367431640625e-07 ;  /* 0x00000010ff547435 */ /* 0x001fe200000001ff */
[----:B-1----:R-:W-:-:S02]  /*2710*/  MOV R113, R82 ;  /* 0x0000005200717202 */ /* 0x002fc40000000f00 */
[----:B------:R-:W-:Y:S02]  /*2720*/  MOV R85, R87 ;  /* 0x0000005700557202 */ /* 0x000fe40000000f00 */
[----:B------:R-:W-:Y:S02]  /*2730*/  MOV R83, 0x1f ;  /* 0x0000001f00537802 */ /* 0x000fe40000000f00 */
[----:B------:R-:W-:Y:S02]  /*2740*/  MOV R82, 0xffffffff ;  /* 0xffffffff00527802 */ /* 0x000fe40000000f00 */
[----:B------:R-:W-:Y:S02]  /*2750*/  MOV R80, 0x2770 ;  /* 0x0000277000507802 */ /* 0x000fe40000000f00 */
[----:B------:R-:W-:Y:S05]  /*2760*/  CALL.REL.NOINC `($__internal_180_$__cuda_sm70_shflsync_bfly_p) ;  /* 0x0000002000007944 */ /* 0x000fea0003c00000 */
[----:B-1----:R-:W-:Y:S01]  /*2770*/  MOV R80, R82 ;  /* 0x0000005200507202 */ /* 0x002fe20000000f00 */
[----:B0-----:R-:W-:Y:S05]  /*2780*/  BRA `(.L_x_6519) ;  /* 0xffffe90000007947 */ /* 0x001fea000383ffff */
        .weak           $__internal_180_$__cuda_sm70_shflsync_bfly_p
        .type           $__internal_180_$__cuda_sm70_shflsync_bfly_p,@function
        .size           $__internal_180_$__cuda_sm70_shflsync_bfly_p,(.L_x_7358 - $__internal_180_$__cuda_sm70_shflsync_bfly_p)
$__internal_180_$__cuda_sm70_shflsync_bfly_p:
[----:B------:R-:W-:Y:S01]  /*2790*/  HFMA2.MMA R81, -RZ, RZ, 0, 0 ;  /* 0x00000000ff517435 */ /* 0x000fe200000001ff */
[----:B------:R-:W-:Y:S04]  /*27a0*/  WARPSYNC R82 ;  /* 0x0000005200007348 */ /* 0x000fe80003800000 */
[----:B------:R0:W1:Y:S01]  /*27b0*/  SHFL.BFLY PT, R82, R85, R84, R83 ;  /* 0x0c00005455527389 */ /* 0x00006200000e0053 */
[----:B------:R-:W-:Y:S05]  /*27c0*/  RET.REL.NODEC R80 `(_ZN10layer_norm13ln_bwd_kernelINS_13Kernel_traitsIfffffjLj512ELj1ELj4ELj1ELj16ENS_18Kernel_traits_baseILj512EfffffjLj128EEEEELb0ELb0ELb0ELb0EEEvNS_9BwdParamsE) ;  /* 0xffffd83050007950 */ /* 0x000fea0003c3ffff */
.L_x_6520:
        /* <DEDUP_REMOVED lines=11> */
.L_x_7358:


//--------------------- .text._ZN10layer_norm13ln_bwd_kernelINS_13Kernel_traitsIfffffjLj512ELj1ELj4ELj1ELj16ENS_18Kernel_traits_baseILj512EfffffjLj128EEEEELb0ELb0ELb0ELb1EEEvNS_9BwdParamsE --------------------------
	.section	.text._ZN10layer_norm13ln_bwd_kernelINS_13Kernel_traitsIfffffjLj512ELj1ELj4ELj1ELj16ENS_18Kernel_traits_baseILj512EfffffjLj128EEEEELb0ELb0ELb0ELb1EEEvNS_9BwdParamsE,"ax",@progbits
	.sectioninfo	@"SHI_REGISTERS=124"
	.align	128
        .global         _ZN10layer_norm13ln_bwd_kernelINS_13Kernel_traitsIfffffjLj512ELj1ELj4ELj1ELj16ENS_18Kernel_traits_baseILj512EfffffjLj128EEEEELb0ELb0ELb0ELb1EEEvNS_9BwdParamsE
        .type           _ZN10layer_norm13ln_bwd_kernelINS_13Kernel_traitsIfffffjLj512ELj1ELj4ELj1ELj16ENS_18Kernel_traits_baseILj512EfffffjLj128EEEEELb0ELb0ELb0ELb1EEEvNS_9BwdParamsE,@function
        .size           _ZN10layer_norm13ln_bwd_kernelINS_13Kernel_traitsIfffffjLj512ELj1ELj4ELj1ELj16ENS_18Kernel_traits_baseILj512EfffffjLj128EEEEELb0ELb0ELb0ELb1EEEvNS_9BwdParamsE,(.L_x_7359 - _ZN10layer_norm13ln_bwd_kernelINS_13Kernel_traitsIfffffjLj512ELj1ELj4ELj1ELj16ENS_18Kernel_traits_baseILj512EfffffjLj128EEEEELb0ELb0ELb0ELb1EEEvNS_9BwdParamsE)
        .other          _ZN10layer_norm13ln_bwd_kernelINS_13Kernel_traitsIfffffjLj512ELj1ELj4ELj1ELj16ENS_18Kernel_traits_baseILj512EfffffjLj128EEEEELb0ELb0ELb0ELb1EEEvNS_9BwdParamsE,@"STO_CUDA_ENTRY STV_DEFAULT"
_ZN10layer_norm13ln_bwd_kernelINS_13Kernel_traitsIfffffjLj512ELj1ELj4ELj1ELj16ENS_18Kernel_traits_baseILj512EfffffjLj128EEEEELb0ELb0ELb0ELb1EEEvNS_9BwdParamsE:
.text._ZN10layer_norm13ln_bwd_kernelINS_13Kernel_traitsIfffffjLj512ELj1ELj4ELj1ELj16ENS_18Kernel_traits_baseILj512EfffffjLj128EEEEELb0ELb0ELb0ELb1EEEvNS_9BwdParamsE:
        /* <DEDUP_REMOVED lines=26> */
.L_x_6522:
        /* <DEDUP_REMOVED lines=27> */
.L_x_6529:
[----:B------:R-:W-:Y:S01]  /*0350*/  IMAD R52, R106, c[0x0][0x168], RZ ;  /* 0x00005a006a347a24 */ /* 0x000fe200078e02ff */
[----:B------:R-:W-:-:S02]  /*0360*/  MOV R75, 0x4 ;  /* 0x00000004004b7802 */ /* 0x000fc40000000f00 */
[----:B------:R-:W-:Y:S02]  /*0370*/  LOP3.LUT R54, R0, 0x1f, RZ, 0xc0, !PT ;  /* 0x0000001f00367812 */ /* 0x000fe400078ec0ff */
[----:B------:R-:W-:Y:S01]  /*0380*/  SHF.R.S32.HI R53, RZ, 0x1f, R52 ;  /* 0x0000001fff357819 */ /* 0x000fe20000011434 */
[----:B------:R-:W-:Y:S01]  /*0390*/  IMAD.WIDE R120, R106, R75, c[0x0][0x1a0] ;  /* 0x000068006a787625 */ /* 0x000fe200078e024b */
[----:B------:R-:W-:Y:S02]  /*03a0*/  MOV R108, 0x10 ;  /* 0x00000010006c7802 */ /* 0x000fe40000000f00 */
[----:B------:R-:W-:-:S03]  /*03b0*/  LEA.HI R53, R53, R52, RZ, 0x2 ;  /* 0x0000003435357211 */ /* 0x000fc600078f10ff */
[----:B------:R-:W2:Y:S01]  /*03c0*/  LDG.E R120, [R120.64] ;  /* 0x0000000478787981 */ /* 0x000ea2000c1e1900 */
[----:B------:R-:W-:-:S05]  /*03d0*/  LEA.HI.SX32 R113, R53, R54, 0x1e ;  /* 0x0000003635717211 */ /* 0x000fca00078ff2ff */
[C---:B------:R-:W-:Y:S01]  /*03e0*/  IMAD.WIDE.U32 R52, R113.reuse, R108, c[0x0][0x188] ;  /* 0x0000620071347625 */ /* 0x040fe200078e006c */
[----:B------:R-:W-:-:S03]  /*03f0*/  IADD3 R103, R113, 0x20, RZ ;  /* 0x0000002071677810 */ /* 0x000fc60007ffe0ff */
[----:B------:R-:W-:Y:S02]  /*0400*/  IMAD.WIDE R74, R106, R75, c[0x0][0x1a8] ;  /* 0x00006a006a4a7625 */ /* 0x000fe400078e024b */
[----:B------:R-:W3:Y:S02]  /*0410*/  LDG.E.128 R52, [R52.64] ;  /* 0x0000000434347981 */ /* 0x000ee4000c1e1d00 */
[-C--:B------:R-:W-:Y:S02]  /*0420*/  IMAD.WIDE.U32 R56, R113, R108.reuse, c[0x0][0x208] ;  /* 0x0000820071387625 */ /* 0x080fe400078e006c */
[----:B------:R0:W4:Y:S02]  /*0430*/  LDG.E R112, [R74.64] ;  /* 0x000000044a707981 */ /* 0x000124000c1e1900 */
[-C--:B------:R-:W-:Y:S01]  /*0440*/  IMAD.WIDE.U32 R60, R103, R108.reuse, c[0x0][0x188] ;  /* 0x00006200673c7625 */ /* 0x080fe200078e006c */
[----:B------:R-:W-:Y:S01]  /*0450*/  IADD3 R102, R113, 0x40, RZ ;  /* 0x0000004071667810 */ /* 0x000fe20007ffe0ff */
[----:B------:R-:W4:Y:S04]  /*0460*/  LDG.E.128 R56, [R56.64] ;  /* 0x0000000438387981 */ /* 0x000f28000c1e1d00 */
[----:B------:R-:W4:Y:S01]  /*0470*/  LDG.E.128 R60, [R60.64] ;  /* 0x000000043c3c7981 */ /* 0x000f22000c1e1d00 */
[----:B------:R-:W-:-:S06]  /*0480*/  IMAD.WIDE.U32 R68, R102, R108, c[0x0][0x188] ;  /* 0x0000620066447625 */ /* 0x000fcc00078e006c */
[----:B------:R-:W4:Y:S01]  /*0490*/  LDG.E.128 R68, [R68.64] ;  /* 0x0000000444447981 */ /* 0x000f22000c1e1d00 */
[----:B------:R-:W-:-:S04]  /*04a0*/  IMAD.WIDE.U32 R64, R103, R108, c[0x0][0x208] ;  /* 0x0000820067407625 */ /* 0x000fc800078e006c */
[----:B------:R-:W-:Y:S02]  /*04b0*/  IMAD.WIDE.U32 R72, R102, R108, c[0x0][0x208] ;  /* 0x0000820066487625 */ /* 0x000fe400078e006c */
[----:B------:R-:W4:Y:S04]  /*04c0*/  LDG.E.128 R64, [R64.64] ;  /* 0x0000000440407981 */ /* 0x000f28000c1e1d00 */
[----:B0-----:R-:W4:Y:S01]  /*04d0*/  LDG.E.128 R72, [R72.64] ;  /* 0x0000000448487981 */ /* 0x001f22000c1e1d00 */
[----:B------:R-:W-:-:S05]  /*04e0*/  IADD3 R101, R113, 0x60, RZ ;  /* 0x0000006071657810 */ /* 0x000fca0007ffe0ff */
[----:B------:R-:W-:-:S04]  /*04f0*/  IMAD.WIDE.U32 R76, R101, R108, c[0x0][0x188] ;  /* 0x00006200654c7625 */ /* 0x000fc800078e006c */
[----:B------:R-:W-:Y:S02]  /*0500*/  IMAD.WIDE.U32 R80, R101, R108, c[0x0][0x208] ;  /* 0x0000820065507625 */ /* 0x000fe400078e006c */
[----:B------:R-:W4:Y:S04]  /*0510*/  LDG.E.128 R76, [R76.64] ;  /* 0x000000044c4c7981 */ /* 0x000f28000c1e1d00 */
[----:B------:R-:W4:Y:S01]  /*0520*/  LDG.E.128 R80, [R80.64] ;  /* 0x0000000450507981 */ /* 0x000f22000c1e1d00 */
[----:B------:R-:W-:-:S04]  /*0530*/  ISETP.NE.U32.AND P0, PT, RZ, c[0x0][0x1c0], PT ;  /* 0x00007000ff007a0c */ /* 0x000fc80003f05070 */
[----:B------:R-:W-:Y:S02]  /*0540*/  ISETP.NE.AND.EX P0, PT, RZ, c[0x0][0x1c4], PT, P0 ;  /* 0x00007100ff007a0c */ /* 0x000fe40003f05300 */
[----:B------:R-:W-:Y:S02]  /*0550*/  SHF.R.S32.HI R107, RZ, 0x1f, R106 ;  /* 0x0000001fff6b7819 */ /* 0x000fe4000001146a */
[----:B------:R-:W-:-:S09]  /*0560*/  ISETP.NE.U32.AND P1, PT, RZ, c[0x0][0x218], PT ;  /* 0x00008600ff007a0c */ /* 0x000fd20003f25070 */
[----:B------:R-:W-:-:S04]  /*0570*/  @P0 LEA R118, P2, R106, c[0x0][0x1c0], 0x2 ;  /* 0x000070006a760a11 */ /* 0x000fc800078410ff */
[----:B------:R-:W-:Y:S02]  /*0580*/  @P0 LEA.HI.X R119, R106, c[0x0][0x1c4], R107, 0x2, P2 ;  /* 0x000071006a770a11 */ /* 0x000fe400010f146b */
[----:B------:R-:W-:Y:S02]  /*0590*/  MOV R107, 0x3f800000 ;  /* 0x3f800000006b7802 */ /* 0x000fe40000000f00 */
[----:B------:R-:W-:-:S04]  /*05a0*/  ISETP.NE.AND.EX P1, PT, RZ, c[0x0][0x21c], PT, P1 ;  /* 0x00008700ff007a0c */ /* 0x000fc80003f25310 */
[----:B-----5:R3:W5:Y:S01]  /*05b0*/  @P0 LDG.E R107, [R118.64] ;  /* 0x00000004766b0981 */ /* 0x020762000c1e1900 */
[----:B------:R-:W-:-:S08]  /*05c0*/  ISETP.NE.AND P0, PT, R104, RZ, PT ;  /* 0x000000ff6800720c */ /* 0x000fd00003f05270 */
        /* <DEDUP_REMOVED lines=9> */
[C---:B---3--:R-:W-:Y:S02]  /*0660*/  FADD.FTZ R119, -R120.reuse, R52 ;  /* 0x0000003478777221 */ /* 0x048fe40000010100 */
[C---:B------:R-:W-:Y:S02]  /*0670*/  FADD.FTZ R53, -R120.reuse, R53 ;  /* 0x0000003578357221 */ /* 0x040fe40000010100 */
[----:B------:R-:W-:Y:S02]  /*0680*/  FADD.FTZ R121, -R120, R54 ;  /* 0x0000003678797221 */ /* 0x000fe40000010100 */
[----:B----4-:R-:W-:Y:S02]  /*0690*/  FMUL.FTZ R54, R112, R119 ;  /* 0x0000007770367220 */ /* 0x010fe40000410000 */
        /* <DEDUP_REMOVED lines=110> */
.L_x_6530:
        /* <DEDUP_REMOVED lines=18> */
.L_x_6531:
        /* <DEDUP_REMOVED lines=35> */
.L_x_6527:
[-CC-:B------:R-:W-:Y:S02]  /*10d0*/  FFMA.FTZ R58, R58, R83.reuse, R78.reuse ;  /* 0x000000533a3a7223 */ /* 0x180fe4000001004e */
[-CC-:B0-----:R-:W-:Y:S02]  /*10e0*/  FFMA.FTZ R53, R59, R83.reuse, R78.reuse ;  /* 0x000000533b357223 */ /* 0x181fe4000001004e */
[-CC-:B------:R-:W-:Y:S02]  /*10f0*/  FFMA.FTZ R60, R60, R83.reuse, R78.reuse ;  /* 0x000000533c3c7223 */ /* 0x180fe4000001004e */
[-CC-:B------:R-:W-:Y:S02]  /*1100*/  FFMA.FTZ R62, R62, R83.reuse, R78.reuse ;  /* 0x000000533e3e7223 */ /* 0x180fe4000001004e */
[-CC-:B------:R-:W-:Y:S02]  /*1110*/  FFMA.FTZ R55, R65, R83.reuse, R78.reuse ;  /* 0x0000005341377223 */ /* 0x180fe4000001004e */
[----:B------:R-:W-:-:S02]  /*1120*/  FFMA.FTZ R57, R69, R83, R78 ;  /* 0x0000005345397223 */ /* 0x000fc4000001004e */
[----:B------:R-:W-:Y:S02]  /*1130*/  FADD.FTZ R59, R61, -R58 ;  /* 0x8000003a3d3b7221 */ /* 0x000fe40000010000 */
[----:B------:R-:W-:Y:S02]  /*1140*/  FADD.FTZ R65, R64, -R53 ;  /* 0x8000003540417221 */ /* 0x000fe40000010000 */
[----:B------:R-:W-:Y:S02]  /*1150*/  FADD.FTZ R69, R63, -R60 ;  /* 0x8000003c3f457221 */ /* 0x000fe40000010000 */
[----:B------:R-:W-:Y:S02]  /*1160*/  FADD.FTZ R67, R67, -R62 ;  /* 0x8000003e43437221 */ /* 0x000fe40000010000 */
[-CC-:B------:R-:W-:Y:S01]  /*1170*/  FFMA.FTZ R114, R76, R83.reuse, R78.reuse ;  /* 0x000000534c727223 */ /* 0x180fe2000001004e */
[----:B------:R-:W-:Y:S01]  /*1180*/  MOV R76, 0x10 ;  /* 0x00000010004c7802 */ /* 0x000fe20000000f00 */
[----:B------:R-:W-:-:S02]  /*1190*/  FFMA.FTZ R66, R66, R83, R78 ;  /* 0x0000005342427223 */ /* 0x000fc4000001004e */
[--C-:B------:R-:W-:Y:S02]  /*11a0*/  FFMA.FTZ R68, R68, R83, R78.reuse ;  /* 0x0000005344447223 */ /* 0x100fe4000001004e */
[C---:B------:R-:W-:Y:S02]  /*11b0*/  FMUL.FTZ R63, R112.reuse, R59 ;  /* 0x0000003b703f7220 */ /* 0x040fe40000410000 */
[C---:B------:R-:W-:Y:S02]  /*11c0*/  FMUL.FTZ R62, R112.reuse, R65 ;  /* 0x00000041703e7220 */ /* 0x040fe40000410000 */
[C---:B------:R-:W-:Y:S02]  /*11d0*/  FMUL.FTZ R69, R112.reuse, R69 ;  /* 0x0000004570457220 */ /* 0x040fe40000410000 */
[----:B------:R-:W-:Y:S02]  /*11e0*/  FMUL.FTZ R64, R112, R67 ;  /* 0x0000004370407220 */ /* 0x000fe40000410000 */
[----:B------:R-:W-:-:S02]  /*11f0*/  FFMA.FTZ R115, R75, R83, R78 ;  /* 0x000000534b737223 */ /* 0x000fc4000001004e */
[-C--:B-1----:R-:W-:Y:S02]  /*1200*/  FFMA.FTZ R117, R77, R83.reuse, R78 ;  /* 0x000000534d757223 */ /* 0x082fe4000001004e */
        /* <DEDUP_REMOVED lines=26> */
[----:B------:R-:W-:Y:S01]  /*13b0*/  FMUL.FTZ R68, R112, R77 ;  /* 0x0000004d70447220 */ /* 0x000fe20000410000 */
[----:B------:R-:W-:Y:S01]  /*13c0*/  MOV R77, c[0x0][0x160] ;  /* 0x00005800004d7a02 */ /* 0x000fe20000000f00 */
[----:B------:R-:W-:-:S03]  /*13d0*/  @P2 IMAD.WIDE.U32 R60, R103, R76, c[0x0][0x258] ;  /* 0x00009600673c2625 */ /* 0x000fc600078e004c */
[----:B------:R-:W-:Y:S01]  /*13e0*/  LEA R106, R77, R106, 0x2 ;  /* 0x0000006a4d6a7211 */ /* 0x000fe200078e10ff */
[C---:B------:R-:W-:Y:S01]  /*13f0*/  FMUL.FTZ R75, R112.reuse, R75 ;  /* 0x0000004b704b7220 */ /* 0x040fe20000410000 */
[----:B------:R0:W-:Y:S01]  /*1400*/  @P2 STG.E.128 [R60.64], R56 ;  /* 0x000000383c002986 */ /* 0x0001e2000c101d04 */
[C---:B------:R-:W-:Y:S02]  /*1410*/  FMUL.FTZ R115, R112.reuse, R115 ;  /* 0x0000007370737220 */ /* 0x040fe40000410000 */
[C---:B------:R-:W-:Y:S02]  /*1420*/  FMUL.FTZ R117, R112.reuse, R117 ;  /* 0x0000007570757220 */ /* 0x040fe40000410000 */
[----:B------:R-:W-:Y:S02]  /*1430*/  @P1 FADD.FTZ R66, R41, R66 ;  /* 0x0000004229421221 */ /* 0x000fe40000010000 */
[----:B------:R-:W-:Y:S02]  /*1440*/  FMUL.FTZ R112, R112, R79 ;  /* 0x0000004f70707220 */ /* 0x000fe40000410000 */
[----:B------:R-:W-:-:S02]  /*1450*/  @P1 FADD.FTZ R71, R42, R71 ;  /* 0x000000472a471221 */ /* 0x000fc40000010000 */
[----:B------:R-:W-:Y:S02]  /*1460*/  @P1 FADD.FTZ R70, R45, R70 ;  /* 0x000000462d461221 */ /* 0x000fe40000010000 */
        /* <DEDUP_REMOVED lines=22> */
[-C--:B------:R-:W-:Y:S01]  /*15d0*/  @P2 IMAD.WIDE.U32 R68, R102, R76.reuse, c[0x0][0x258] ;  /* 0x0000960066442625 */ /* 0x080fe200078e004c */
[----:B------:R0:W-:Y:S03]  /*15e0*/  STG.E.128 [R70.64], R52 ;  /* 0x0000003446007986 */ /* 0x0001e6000c101d04 */
[-C--:B------:R-:W-:Y:S01]  /*15f0*/  FMUL.FTZ R61, R66, R107.reuse ;  /* 0x0000006b423d7220 */ /* 0x080fe20000410000 */
[----:B------:R0:W-:Y:S01]  /*1600*/  @P2 STG.E.128 [R68.64], R56 ;  /* 0x0000003844002986 */ /* 0x0001e2000c101d04 */
[----:B------:R-:W-:Y:S02]  /*1610*/  FMUL.FTZ R60, R75, R107 ;  /* 0x0000006b4b3c7220 */ /* 0x000fe40000410000 */
        /* <DEDUP_REMOVED lines=11> */
.L_x_6528:
[----:B------:R-:W-:Y:S05]  /*16d0*/  BSYNC B1 ;  /* 0x0000000000017941 */ /* 0x000fea0003800000 */
.L_x_6524:
        /* <DEDUP_REMOVED lines=30> */
.L_x_6523:
[----:B------:R-:W-:Y:S05]  /*18c0*/  BSYNC B0 ;  /* 0x0000000000007941 */ /* 0x000fea0003800000 */
.L_x_6521:
        /* <DEDUP_REMOVED lines=41> */
[----:B------:R-:W-:Y:S04]  /*1b60*/  STS.128 [R2.X16], R16 ;  /* 0x0000001002007388 */ /* 0x000fe8000000cc00 */
[----:B------:R-:W-:Y:S01]  /*1b70*/  STS.128 [R2.X16+0x200], R24 ;  /* 0x0002001802007388 */ /* 0x000fe2000000cc00 */
[----:B-1----:R-:W-:-:S03]  /*1b80*/  FADD.FTZ R7, R7, R30 ;  /* 0x0000001e07077221 */ /* 0x002fc60000010000 */
[----:B------:R-:W-:Y:S01]  /*1b90*/  STS.128 [R2.X16+0x400], R32 ;  /* 0x0004002002007388 */ /* 0x000fe2000000cc00 */
[----:B--2---:R-:W-:-:S03]  /*1ba0*/  FADD.FTZ R21, R6, R21 ;  /* 0x0000001506157221 */ /* 0x004fc60000010000 */
[----:B------:R0:W-:Y:S04]  /*1bb0*/  STS.128 [R2.X16+0x600], R8 ;  /* 0x0006000802007388 */ /* 0x0001e8000000cc00 */
[----:B------:R-:W-:Y:S01]  /*1bc0*/  BAR.SYNC.DEFER_BLOCKING 0x0 ;  /* 0x0000000000007b1d */ /* 0x000fe20000010000 */
[----:B0-----:R-:W-:Y:S01]  /*1bd0*/  IADD3 R2, P0, R41, R0, RZ ;  /* 0x0000000029027210 */ /* 0x001fe20007f1e0ff */
[----:B------:R-:W-:Y:S02]  /*1be0*/  FADD.FTZ R9, R3, R28 ;  /* 0x0000001c03097221 */ /* 0x000fe40000010000 */
[----:B---3--:R-:W-:Y:S01]  /*1bf0*/  FADD.FTZ R11, R5, R36 ;  /* 0x00000024050b7221 */ /* 0x008fe20000010000 */
        /* <DEDUP_REMOVED lines=48> */
.L_x_6525:
[----:B------:R-:W-:Y:S01]  /*1f00*/  HFMA2.MMA R114, -RZ, RZ, 0, 5.9604644775390625e-08 ;  /* 0x00000001ff727435 */ /* 0x000fe200000001ff */
[----:B------:R-:W-:-:S02]  /*1f10*/  MOV R115, R117 ;  /* 0x0000007500737202 */ /* 0x000fc40000000f00 */
[----:B------:R-:W-:Y:S02]  /*1f20*/  MOV R83, 0x1f ;  /* 0x0000001f00537802 */ /* 0x000fe40000000f00 */
[----:B------:R-:W-:Y:S02]  /*1f30*/  MOV R78, 0xffffffff ;  /* 0xffffffff004e7802 */ /* 0x000fe40000000f00 */
[----:B------:R-:W-:Y:S02]  /*1f40*/  MOV R52, 0x1f60 ;  /* 0x00001f6000347802 */ /* 0x000fe40000000f00 */
[----:B-----5:R-:W-:Y:S05]  /*1f50*/  CALL.REL.NOINC `($__internal_181_$__cuda_sm70_shflsync_bfly_p) ;  /* 0x0000046000007944 */ /* 0x020fea0003c00000 */
[----:B-1----:R-:W-:Y:S01]  /*1f60*/  MOV R116, R78 ;  /* 0x0000004e00747202 */ /* 0x002fe20000000f00 */
[----:B0-----:R-:W-:Y:S05]  /*1f70*/  BRA `(.L_x_6530) ;  /* 0xffffee0000007947 */ /* 0x001fea000383ffff */
.L_x_6526:
[----:B------:R-:W-:Y:S01]  /*1f80*/  HFMA2.MMA R114, -RZ, RZ, 0, 5.9604644775390625e-08 ;  /* 0x00000001ff727435 */ /* 0x000fe200000001ff */
[----:B------:R-:W-:Y:S02]  /*1f90*/  MOV R115, R119 ;  /* 0x0000007700737202 */ /* 0x000fe40000000f00 */
[----:B------:R-:W-:Y:S02]  /*1fa0*/  MOV R83, 0x1f ;  /* 0x0000001f00537802 */ /* 0x000fe40000000f00 */
[----:B------:R-:W-:-:S02]  /*1fb0*/  MOV R78, 0xffffffff ;  /* 0xffffffff004e7802 */ /* 0x000fc40000000f00 */
[----:B------:R-:W-:Y:S02]  /*1fc0*/  MOV R52, 0x1fe0 ;  /* 0x00001fe000347802 */ /* 0x000fe40000000f00 */
[----:B01---5:R-:W-:Y:S05]  /*1fd0*/  CALL.REL.NOINC `($__internal_181_$__cuda_sm70_shflsync_bfly_p) ;  /* 0x000003e000007944 */ /* 0x023fea0003c00000 */
[----:B------:R-:W-:Y:S01]  /*1fe0*/  FADD.FTZ R117, R117, R116 ;  /* 0x0000007475757221 */ /* 0x000fe20000010000 */
[----:B0-----:R-:W-:Y:S01]  /*1ff0*/  HFMA2.MMA R114, -RZ, RZ, 0, 1.1920928955078125e-07 ;  /* 0x00000002ff727435 */ /* 0x001fe200000001ff */
[----:B-1----:R-:W-:Y:S01]  /*2000*/  FADD.FTZ R119, R119, R78 ;  /* 0x0000004e77777221 */ /* 0x002fe20000010000 */
[----:B------:R-:W-:Y:S02]  /*2010*/  MOV R83, 0x1f ;  /* 0x0000001f00537802 */ /* 0x000fe40000000f00 */
[----:B------:R-:W-:Y:S02]  /*2020*/  MOV R78, 0xffffffff ;  /* 0xffffffff004e7802 */ /* 0x000fe40000000f00 */
[----:B------:R-:W-:Y:S02]  /*2030*/  MOV R115, R117 ;  /* 0x0000007500737202 */ /* 0x000fe40000000f00 */
[----:B------:R-:W-:Y:S02]  /*2040*/  MOV R52, 0x2060 ;  /* 0x0000206000347802 */ /* 0x000fe40000000f00 */
[----:B------:R-:W-:Y:S05]  /*2050*/  CALL.REL.NOINC `($__internal_181_$__cuda_sm70_shflsync_bfly_p) ;  /* 0x0000036000007944 */ /* 0x000fea0003c00000 */
[----:B0-----:R-:W-:Y:S01]  /*2060*/  HFMA2.MMA R114, -RZ, RZ, 0, 1.1920928955078125e-07 ;  /* 0x00000002ff727435 */ /* 0x001fe200000001ff */
[----:B-1----:R-:W-:-:S02]  /*2070*/  MOV R116, R78 ;  /* 0x0000004e00747202 */ /* 0x002fc40000000f00 */
[----:B------:R-:W-:Y:S02]  /*2080*/  MOV R115, R119 ;  /* 0x0000007700737202 */ /* 0x000fe40000000f00 */
[----:B------:R-:W-:Y:S02]  /*2090*/  MOV R83, 0x1f ;  /* 0x0000001f00537802 */ /* 0x000fe40000000f00 */
[----:B------:R-:W-:Y:S02]  /*20a0*/  MOV R78, 0xffffffff ;  /* 0xffffffff004e7802 */ /* 0x000fe40000000f00 */
[----:B------:R-:W-:Y:S02]  /*20b0*/  MOV R52, 0x20d0 ;  /* 0x000020d000347802 */ /* 0x000fe40000000f00 */
[----:B------:R-:W-:Y:S05]  /*20c0*/  CALL.REL.NOINC `($__internal_181_$__cuda_sm70_shflsync_bfly_p) ;  /* 0x000002f000007944 */ /* 0x000fea0003c00000 */
[----:B------:R-:W-:Y:S01]  /*20d0*/  FADD.FTZ R117, R116, R117 ;  /* 0x0000007574757221 */ /* 0x000fe20000010000 */
[----:B0-----:R-:W-:Y:S01]  /*20e0*/  HFMA2.MMA R114, -RZ, RZ, 0, 2.384185791015625e-07 ;  /* 0x00000004ff727435 */ /* 0x001fe200000001ff */
[----:B-1----:R-:W-:Y:S01]  /*20f0*/  FADD.FTZ R119, R119, R78 ;  /* 0x0000004e77777221 */ /* 0x002fe20000010000 */
[----:B------:R-:W-:Y:S02]  /*2100*/  MOV R83, 0x1f ;  /* 0x0000001f00537802 */ /* 0x000fe40000000f00 */
[----:B------:R-:W-:-:S02]  /*2110*/  MOV R78, 0xffffffff ;  /* 0xffffffff004e7802 */ /* 0x000fc40000000f00 */
[----:B------:R-:W-:Y:S02]  /*2120*/  MOV R115, R117 ;  /* 0x0000007500737202 */ /* 0x000fe40000000f00 */
[----:B------:R-:W-:Y:S02]  /*2130*/  MOV R52, 0x2150 ;  /* 0x0000215000347802 */ /* 0x000fe40000000f00 */
[----:B------:R-:W-:Y:S05]  /*2140*/  CALL.REL.NOINC `($__internal_181_$__cuda_sm70_shflsync_bfly_p) ;  /* 0x0000027000007944 */ /* 0x000fea0003c00000 */
[----:B0-----:R-:W-:Y:S01]  /*2150*/  HFMA2.MMA R114, -RZ, RZ, 0, 2.384185791015625e-07 ;  /* 0x00000004ff727435 */ /* 0x001fe200000001ff */
[----:B-1----:R-:W-:Y:S02]  /*2160*/  MOV R116, R78 ;  /* 0x0000004e00747202 */ /* 0x002fe40000000f00 */
[----:B------:R-:W-:Y:S02]  /*2170*/  MOV R115, R119 ;  /* 0x0000007700737202 */ /* 0x000fe40000000f00 */
[----:B------:R-:W-:Y:S02]  /*2180*/  MOV R83, 0x1f ;  /* 0x0000001f00537802 */ /* 0x000fe40000000f00 */
[----:B------:R-:W-:Y:S02]  /*2190*/  MOV R78, 0xffffffff ;  /* 0xffffffff004e7802 */ /* 0x000fe40000000f00 */
[----:B------:R-:W-:-:S02]  /*21a0*/  MOV R52, 0x21c0 ;  /* 0x000021c000347802 */ /* 0x000fc40000000f00 */
[----:B------:R-:W-:Y:S05]  /*21b0*/  CALL.REL.NOINC `($__internal_181_$__cuda_sm70_shflsync_bfly_p) ;  /* 0x0000020000007944 */ /* 0x000fea0003c00000 */
[----:B------:R-:W-:Y:S01]  /*21c0*/  FADD.FTZ R117, R116, R117 ;  /* 0x0000007574757221 */ /* 0x000fe20000010000 */
[----:B0-----:R-:W-:Y:S01]  /*21d0*/  HFMA2.MMA R114, -RZ, RZ, 0, 4.76837158203125e-07 ;  /* 0x00000008ff727435 */ /* 0x001fe200000001ff */
[----:B-1----:R-:W-:Y:S01]  /*21e0*/  FADD.FTZ R119, R119, R78 ;  /* 0x0000004e77777221 */ /* 0x002fe20000010000 */
[----:B------:R-:W-:-:S02]  /*21f0*/  MOV R83, 0x1f ;  /* 0x0000001f00537802 */ /* 0x000fc40000000f00 */
[----:B------:R-:W-:Y:S02]  /*2200*/  MOV R78, 0xffffffff ;  /* 0xffffffff004e7802 */ /* 0x000fe40000000f00 */
[----:B------:R-:W-:Y:S02]  /*2210*/  MOV R115, R117 ;  /* 0x0000007500737202 */ /* 0x000fe40000000f00 */
[----:B------:R-:W-:Y:S02]  /*2220*/  MOV R52, 0x2240 ;  /* 0x0000224000347802 */ /* 0x000fe40000000f00 */
[----:B------:R-:W-:Y:S05]  /*2230*/  CALL.REL.NOINC `($__internal_181_$__cuda_sm70_shflsync_bfly_p) ;  /* 0x0000018000007944 */ /* 0x000fea0003c00000 */
[----:B0-----:R-:W-:Y:S01]  /*2240*/  HFMA2.MMA R114, -RZ, RZ, 0, 4.76837158203125e-07 ;  /* 0x00000008ff727435 */ /* 0x001fe200000001ff */
[----:B-1----:R-:W-:Y:S02]  /*2250*/  MOV R116, R78 ;  /* 0x0000004e00747202 */ /* 0x002fe40000000f00 */
[----:B------:R-:W-:Y:S02]  /*2260*/  MOV R115, R119 ;  /* 0x0000007700737202 */ /* 0x000fe40000000f00 */
[----:B------:R-:W-:Y:S02]  /*2270*/  MOV R83, 0x1f ;  /* 0x0000001f00537802 */ /* 0x000fe40000000f00 */
[----:B------:R-:W-:-:S02]  /*2280*/  MOV R78, 0xffffffff ;  /* 0xffffffff004e7802 */ /* 0x000fc40000000f00 */
[----:B------:R-:W-:Y:S02]  /*2290*/  MOV R52, 0x22b0 ;  /* 0x000022b000347802 */ /* 0x000fe40000000f00 */
[----:B------:R-:W-:Y:S05]  /*22a0*/  CALL.REL.NOINC `($__internal_181_$__cuda_sm70_shflsync_bfly_p) ;  /* 0x0000011000007944 */ /* 0x000fea0003c00000 */
[----:B------:R-:W-:Y:S01]  /*22b0*/  FADD.FTZ R116, R116, R117 ;  /* 0x0000007574747221 */ /* 0x000fe20000010000 */
[----:B0-----:R-:W-:Y:S01]  /*22c0*/  HFMA2.MMA R114, -RZ, RZ, 0, 9.5367431640625e-07 ;  /* 0x00000010ff727435 */ /* 0x001fe200000001ff */
[----:B-1----:R-:W-:Y:S01]  /*22d0*/  FADD.FTZ R117, R119, R78 ;  /* 0x0000004e77757221 */ /* 0x002fe20000010000 */
[----:B------:R-:W-:Y:S02]  /*22e0*/  MOV R83, 0x1f ;  /* 0x0000001f00537802 */ /* 0x000fe40000000f00 */
[----:B------:R-:W-:Y:S02]  /*22f0*/  MOV R78, 0xffffffff ;  /* 0xffffffff004e7802 */ /* 0x000fe40000000f00 */
[----:B------:R-:W-:Y:S02]  /*2300*/  MOV R115, R116 ;  /* 0x0000007400737202 */ /* 0x000fe40000000f00 */
[----:B------:R-:W-:Y:S02]  /*2310*/  MOV R52, 0x2330 ;  /* 0x0000233000347802 */ /* 0x000fe40000000f00 */
[----:B------:R-:W-:Y:S05]  /*2320*/  CALL.REL.NOINC `($__internal_181_$__cuda_sm70_shflsync_bfly_p) ;  /* 0x0000009000007944 */ /* 0x000fea0003c00000 */
[----:B0-----:R-:W-:Y:S01]  /*2330*/  HFMA2.MMA R114, -RZ, RZ, 0, 9.5367431640625e-07 ;  /* 0x00000010ff727435 */ /* 0x001fe200000001ff */
[----:B-1----:R-:W-:-:S02]  /*2340*/  MOV R119, R78 ;  /* 0x0000004e00777202 */ /* 0x002fc40000000f00 */
[----:B------:R-:W-:Y:S02]  /*2350*/  MOV R115, R117 ;  /* 0x0000007500737202 */ /* 0x000fe40000000f00 */
[----:B------:R-:W-:Y:S02]  /*2360*/  MOV R83, 0x1f ;  /* 0x0000001f00537802 */ /* 0x000fe40000000f00 */
[----:B------:R-:W-:Y:S02]  /*2370*/  MOV R78, 0xffffffff ;  /* 0xffffffff004e7802 */ /* 0x000fe40000000f00 */
[----:B------:R-:W-:Y:S02]  /*2380*/  MOV R52, 0x23a0 ;  /* 0x000023a000347802 */ /* 0x000fe40000000f00 */
[----:B------:R-:W-:Y:S05]  /*2390*/  CALL.REL.NOINC `($__internal_181_$__cuda_sm70_shflsync_bfly_p) ;  /* 0x0000002000007944 */ /* 0x000fea0003c00000 */
[----:B-1----:R-:W-:Y:S01]  /*23a0*/  MOV R52, R78 ;  /* 0x0000004e00347202 */ /* 0x002fe20000000f00 */
[----:B0-----:R-:W-:Y:S05]  /*23b0*/  BRA `(.L_x_6531) ;  /* 0xffffeae000007947 */ /* 0x001fea000383ffff */
        .weak           $__internal_181_$__cuda_sm70_shflsync_bfly_p
        .type           $__internal_181_$__cuda_sm70_shflsync_bfly_p,@function
        .size           $__internal_181_$__cuda_sm70_shflsync_bfly_p,(.L_x_7359 - $__internal_181_$__cuda_sm70_shflsync_bfly_p)
$__internal_181_$__cuda_sm70_shflsync_bfly_p:
[----:B------:R-:W-:Y:S01]  /*23c0*/  HFMA2.MMA R53, -RZ, RZ, 0, 0 ;  /* 0x00000000ff357435 */ /* 0x000fe200000001ff */
[----:B------:R-:W-:Y:S04]  /*23d0*/  WARPSYNC R78 ;  /* 0x0000004e00007348 */ /* 0x000fe80003800000 */
[----:B------:R0:W1:Y:S01]  /*23e0*/  SHFL.BFLY PT, R78, R115, R114, R83 ;  /* 0x0c000072734e7389 */ /* 0x00006200000e0053 */
[----:B------:R-:W-:Y:S05]  /*23f0*/  RET.REL.NODEC R52 `(_ZN10layer_norm13ln_bwd_kernelINS_13Kernel_traitsIfffffjLj512ELj1ELj4ELj1ELj16ENS_18Kernel_traits_baseILj512EfffffjLj128EEEEELb0ELb0ELb0ELb1EEEvNS_9BwdParamsE) ;  /* 0xffffdc0034007950 */ /* 0x000fea0003c3ffff */
.L_x_6532:
        /* <DEDUP_REMOVED lines=16> */
.L_x_7359:


//--------------------- .text._ZN10layer_norm13ln_bwd_kernelINS_13Kernel_traitsIfffffjLj512ELj1ELj4ELj1ELj16ENS_18Kernel_traits_baseILj512EfffffjLj128EEEEELb0ELb0ELb1ELb0EEEvNS_9BwdParamsE --------------------------
	.section	.text._ZN10layer_norm13ln_bwd_kernelINS_13Kernel_traitsIfffffjLj512ELj1ELj4ELj1ELj16ENS_18Kernel_traits_baseILj512EfffffjLj128EEEEELb0ELb0ELb1ELb0EEEvNS_9BwdParamsE,"ax",@progbits
	.sectioninfo	@"SHI_REGISTERS=130"
	.align	128
        .global         _ZN10layer_norm13ln_bwd_kernelINS_13Kernel_traitsIfffffjLj512ELj1ELj4ELj1ELj16ENS_18Kernel_traits_baseILj512EfffffjLj128EEEEELb0ELb0ELb1ELb0EEEvNS_9BwdParamsE
        .type           _ZN10layer_norm13ln_bwd_kernelINS_13Kernel_traitsIfffffjLj512ELj1ELj4ELj1ELj16ENS_18Kernel_traits_baseILj512EfffffjLj128EEEEELb0ELb0ELb1ELb0EEEvNS_9BwdParamsE,@function
        .size           _ZN10layer_norm13ln_bwd_kernelINS_13Kernel_traitsIfffffjLj512ELj1ELj4ELj1ELj16ENS_18Kernel_traits_baseILj512EfffffjLj128EEEEELb0ELb0ELb1ELb0EEEvNS_9BwdParamsE,(.L_x_7360 - _ZN10layer_norm13ln_bwd_kernelINS_13Kernel_traitsIfffffjLj512ELj1ELj4ELj1ELj16ENS_18Kernel_traits_baseILj512EfffffjLj128EEEEELb0ELb0ELb1ELb0EEEvNS_9BwdParamsE)
        .other          _ZN10layer_norm13ln_bwd_kernelINS_13Kernel_traitsIfffffjLj512ELj1ELj4ELj1ELj16ENS_18Kernel_traits_baseILj512EfffffjLj128EEEEELb0ELb0ELb1ELb0EEEvNS_9BwdParamsE,@"STO_CUDA_ENTRY STV_DEFAULT"
_ZN10layer_norm13ln_bwd_kernelINS_13Kernel_traitsIfffffjLj512ELj1ELj4ELj1ELj16ENS_18Kernel_traits_baseILj512EfffffjLj128EEEEELb0ELb0ELb1ELb0EEEvNS_9BwdParamsE:
.text._ZN10layer_norm13ln_bwd_kernelINS_13Kernel_traitsIfffffjLj512ELj1ELj4ELj1ELj16ENS_18Kernel_traits_baseILj512EfffffjLj128EEEEELb0ELb0ELb1ELb0EEEvNS_9BwdParamsE:
        /* <DEDUP_REMOVED lines=15> */
[----:B------:R-:W-:Y:S02]  /*00f0*/  @P0 IMAD.MOV.U32 R3, RZ, RZ, 0x10 ;  /* 0x00000010ff030424 */ /* 0x000fe400078e00ff */
[----:B------:R-:W-:Y:S02]  /*0100*/  @P1 MOV R11, 0x10 ;  /* 0x00000010000b1802 */ /* 0x000fe40000000f00 */
[C---:B------:R-:W-:Y:S01]  /*0110*/  @P0 IMAD.WIDE.U32 R2, R4.reuse, R3, c[0x0][0x1b0] ;  /* 0x00006c0004020625 */ /* 0x040fe200078e0003 */
[----:B------:R-:W-:Y:S02]  /*0120*/  @P0 LOP3.LUT R4, R4, 0x20, RZ, 0xfc, !PT ;  /* 0x0000002004040812 */ /* 0x000fe400078efcff */
[----:B------:R-:W-:Y:S01]  /*0130*/  @P2 MOV R13, 0x10 ;  /* 0x00000010000d2802 */ /* 0x000fe20000000f00 */
[----:B------:R-:W-:Y:S01]  /*0140*/  @P3 IMAD.MOV.U32 R5, RZ, RZ, 0x10 ;  /* 0x00000010ff053424 */ /* 0x000fe200078e00ff */
[----:B------:R1:W5:Y:S01]  /*0150*/  @P0 LDG.E.128 R16, [R2.64] ;  /* 0x0000000402100981 */ /* 0x000362000c1e1d00 */
[C---:B------:R-:W-:Y:S01]  /*0160*/  @P1 IMAD.WIDE.U32 R10, R4.reuse, R11, c[0x0][0x1b0] ;  /* 0x00006c00040a1625 */ /* 0x040fe200078e000b */
[----:B------:R-:W-:-:S04]  /*0170*/  @P1 IADD3 R4, R4, 0x20, RZ ;  /* 0x0000002004041810 */ /* 0x000fc80007ffe0ff */
[----:B------:R1:W5:Y:S01]  /*0180*/  @P1 LDG.E.128 R20, [R10.64] ;  /* 0x000000040a141981 */ /* 0x000362000c1e1d00 */
[C---:B------:R-:W-:Y:S01]  /*0190*/  @P2 IMAD.WIDE.U32 R12, R4.reuse, R13, c[0x0][0x1b0] ;  /* 0x00006c00040c2625 */ /* 0x040fe200078e000d */
[----:B------:R-:W-:-:S04]  /*01a0*/  @P2 IADD3 R4, R4, 0x20, RZ ;  /* 0x0000002004042810 */ /* 0x000fc80007ffe0ff */
[----:B------:R1:W5:Y:S01]  /*01b0*/  @P2 LDG.E.128 R24, [R12.64] ;  /* 0x000000040c182981 */ /* 0x000362000c1e1d00 */
[----:B------:R-:W-:Y:S01]  /*01c0*/  SHF.R.U32.HI R0, RZ, 0x5, R8 ;  /* 0x00000005ff007819 */ /* 0x000fe20000011608 */
[----:B------:R-:W-:-:S03]  /*01d0*/  @P3 IMAD.WIDE.U32 R4, R4, R5, c[0x0][0x1b0] ;  /* 0x00006c0004043625 */ /* 0x000fc600078e0005 */
[----:B0-----:R-:W-:Y:S02]  /*01e0*/  LEA R0, R9, R0, 0x2 ;  /* 0x0000000009007211 */ /* 0x001fe400078e10ff */
[----:B------:R1:W5:Y:S02]  /*01f0*/  @P3 LDG.E.128 R28, [R4.64] ;  /* 0x00000004041c3981 */ /* 0x000364000c1e1d00 */
        /* <DEDUP_REMOVED lines=20> */
[----:B------:R-:W-:Y:S01]  /*0340*/  MOV R5, R0 ;  /* 0x0000000000057202 */ /* 0x000fe20000000f00 */
[----:B------:R-:W-:-:S06]  /*0350*/  IMAD.MOV.U32 R33, RZ, RZ, RZ ;  /* 0x000000ffff217224 */ /* 0x000fcc00078e00ff */
.L_x_6595:
        /* <DEDUP_REMOVED lines=11> */
[----:B------:R-:W-:-:S04]  /*0410*/  LEA.HI R2, R9, R2, RZ, 0x2 ;  /* 0x0000000209027211 */ /* 0x000fc800078f10ff */
[----:B------:R-:W-:Y:S02]  /*0420*/  LEA.HI.SX32 R9, R2, R99, 0x1e ;  /* 0x0000006302097211 */ /* 0x000fe400078ff2ff */
[----:B------:R-:W-:-:S05]  /*0430*/  MOV R2, 0x10 ;  /* 0x0000001000027802 */ /* 0x000fca0000000f00 */
        /* <DEDUP_REMOVED lines=9> */
[----:B------:R1:W5:Y:S02]  /*04d0*/  LDG.E.128 R60, [R126.64] ;  /* 0x000000047e3c7981 */ /* 0x000364000c1e1d00 */
.L_x_6539:
[----:B------:R-:W-:Y:S02]  /*04e0*/  IADD3 R85, R9, 0x20, RZ ;  /* 0x0000002009557810 */ /* 0x000fe40007ffe0ff */
.L_x_6538:
[----:B------:R-:W-:Y:S05]  /*04f0*/  BSYNC B2 ;  /* 0x0000000000027941 */ /* 0x000fea0003800000 */
.L_x_6537:
[----:B------:R-:W-:Y:S01]  /*0500*/  BSSY B2, `(.L_x_6540) ;  /* 0x0000008000027945 */ /* 0x000fe20003800000 */
[----:B------:R-:W-:Y:S05]  /*0510*/  @!P1 BRA `(.L_x_6541) ;  /* 0x0000006000009947 */ /* 0x000fea0003800000 */
[----:B------:R-:W-:-:S04]  /*0520*/  ISETP.NE.U32.AND P4, PT, RZ, c[0x0][0x218], PT ;  /* 0x00008600ff007a0c */ /* 0x000fc80003f85070 */
[----:B------:R-:W-:-:S13]  /*0530*/  ISETP.NE.AND.EX P4, PT, RZ, c[0x0][0x21c], PT, P4 ;  /* 0x00008700ff007a0c */ /* 0x000fda0003f85340 */
[----:B------:R-:W-:Y:S05]  /*0540*/  @!P4 BRA `(.L_x_6542) ;  /* 0x000000200000c947 */ /* 0x000fea0003800000 */
[----:B------:R-:W-:-:S06]  /*0550*/  IMAD.WIDE.U32 R12, R85, R2, c[0x0][0x218] ;  /* 0x00008600550c7625 */ /* 0x000fcc00078e0002 */
[----:B------:R-:W5:Y:S02]  /*0560*/  LDG.E.128 R12, [R12.64] ;  /* 0x000000040c0c7981 */ /* 0x000f64000c1e1d00 */
.L_x_6542:
[----:B------:R-:W-:Y:S02]  /*0570*/  IADD3 R85, R85, 0x20, RZ ;  /* 0x0000002055557810 */ /* 0x000fe40007ffe0ff */
.L_x_6541:
[----:B------:R-:W-:Y:S05]  /*0580*/  BSYNC B2 ;  /* 0x0000000000027941 */ /* 0x000fea0003800000 */
.L_x_6540:
[----:B------:R-:W-:Y:S01]  /*0590*/  BSSY B2, `(.L_x_6543) ;  /* 0x0000008000027945 */ /* 0x000fe20003800000 */
[----:B------:R-:W-:Y:S05]  /*05a0*/  @!P2 BRA `(.L_x_6544) ;  /* 0x000000600000a947 */ /* 0x000fea0003800000 */
[----:B------:R-:W-:-:S04]  /*05b0*/  ISETP.NE.U32.AND P4, PT, RZ, c[0x0][0x218], PT ;  /* 0x00008600ff007a0c */ /* 0x000fc80003f85070 */
[----:B------:R-:W-:-:S13]  /*05c0*/  ISETP.NE.AND.EX P4, PT, RZ, c[0x0][0x21c], PT, P4 ;  /* 0x00008700ff007a0c */ /* 0x000fda0003f85340 */
[----:B------:R-:W-:Y:S05]  /*05d0*/  @!P4 BRA `(.L_x_6545) ;  /* 0x000000200000c947 */ /* 0x000fea0003800000 */
[----:B------:R-:W-:-:S06]  /*05e0*/  IMAD.WIDE.U32 R64, R85, R2, c[0x0][0x218] ;  /* 0x0000860055407625 */ /* 0x000fcc00078e0002 */
[----:B------:R-:W5:Y:S02]  /*05f0*/  LDG.E.128 R64, [R64.64] ;  /* 0x0000000440407981 */ /* 0x000f64000c1e1d00 */
.L_x_6545:
[----:B------:R-:W-:Y:S02]  /*0600*/  IADD3 R85, R85, 0x20, RZ ;  /* 0x0000002055557810 */ /* 0x000fe40007ffe0ff */
.L_x_6544:
[----:B------:R-:W-:Y:S05]  /*0610*/  BSYNC B2 ;  /* 0x0000000000027941 */ /* 0x000fea0003800000 */
.L_x_6543:
        /* <DEDUP_REMOVED lines=9> */
.L_x_6536:
[----:B-1----:R-:W-:-:S05]  /*06b0*/  IMAD.WIDE R84, R5, R0, c[0x0][0x1a0] ;  /* 0x0000680005547625 */ /* 0x002fca00078e0200 */
        /* <DEDUP_REMOVED lines=50> */
.L_x_6548:
[----:B0-----:R-:W-:Y:S05]  /*09e0*/  BSYNC B2 ;  /* 0x0000000000027941 */ /* 0x001fea0003800000 */
.L_x_6547:
        /* <DEDUP_REMOVED lines=40> */
.L_x_6550:
[----:B0-----:R-:W-:Y:S05]  /*0c70*/  BSYNC B2 ;  /* 0x0000000000027941 */ /* 0x001fea0003800000 */
.L_x_6549:
        /* <DEDUP_REMOVED lines=40> */
.L_x_6552:
[----:B0-----:R-:W-:Y:S05]  /*0f00*/  BSYNC B2 ;  /* 0x0000000000027941 */ /* 0x001fea0003800000 */
.L_x_6551:
        /* <DEDUP_REMOVED lines=11> */
[----:B------:R-:W-:Y:S02]  /*0fc0*/  FADD.FTZ R99, -R0, R85 ;  /* 0x0000005500637221 */ /* 0x000fe40000010100 */
[----:B-----5:R-:W-:Y:S02]  /*0fd0*/  FMUL.FTZ R97, R4, R97 ;  /* 0x0000006104617220 */ /* 0x020fe40000410000 */
[----:B---3--:R-:W-:Y:S02]  /*0fe0*/  FMUL.FTZ R102, R28, R88 ;  /* 0x000000581c667220 */ /* 0x008fe40000410000 */
[----:B------:R-:W-:Y:S02]  /*0ff0*/  FADD.FTZ R107, -R0, R86 ;  /* 0x00000056006b7221 */ /* 0x000fe40000010100 */
[----:B------:R-:W-:-:S02]  /*1000*/  FMUL.FTZ R10, R4, R99 ;  /* 0x00000063040a7220 */ /* 0x000fc40000410000 */
[----:B0-----:R-:W-:Y:S02]  /*1010*/  FMUL.FTZ R109, R29, R89 ;  /* 0x000000591d6d7220 */ /* 0x001fe40000410000 */
        /* <DEDUP_REMOVED lines=21> */
.L_x_6546:
[----:B------:R-:W-:Y:S05]  /*1170*/  BSYNC B1 ;  /* 0x0000000000017941 */ /* 0x000fea0003800000 */
.L_x_6535:
[----:B------:R-:W-:Y:S05]  /*1180*/  BRA.DIV ~URZ, `(.L_x_6553) ;  /* 0x00001dc27f007947 */ /* 0x000fea000b800000 */
[----:B------:R2:W3:Y:S02]  /*1190*/  SHFL.BFLY PT, R87, R124, 0x1, 0x1f ;  /* 0x0c201f007c577f89 */ /* 0x0004e400000e0000 */
.L_x_6596:
[----:B------:R-:W-:Y:S05]  /*11a0*/  BRA.DIV ~URZ, `(.L_x_6554) ;  /* 0x00001e227f007947 */ /* 0x000fea000b800000 */
[----:B------:R-:W4:Y:S01]  /*11b0*/  SHFL.BFLY PT, R85, R122, 0x1, 0x1f ;  /* 0x0c201f007a557f89 */ /* 0x000f2200000e0000 */
[----:B---3--:R-:W-:-:S05]  /*11c0*/  FADD.FTZ R91, R87, R124 ;  /* 0x0000007c575b7221 */ /* 0x008fca0000010000 */
[----:B------:R-:W3:Y:S01]  /*11d0*/  SHFL.BFLY PT, R0, R91, 0x2, 0x1f ;  /* 0x0c401f005b007f89 */ /* 0x000ee200000e0000 */
[----:B----4-:R-:W-:-:S05]  /*11e0*/  FADD.FTZ R85, R85, R122 ;  /* 0x0000007a55557221 */ /* 0x010fca0000010000 */
        /* <DEDUP_REMOVED lines=10> */
[----:B------:R3:W1:Y:S01]  /*1290*/  SHFL.BFLY PT, R87, R2, 0x10, 0x1f ;  /* 0x0e001f0002577f89 */ /* 0x00066200000e0000 */
[----:B----4-:R-:W-:-:S05]  /*12a0*/  FADD.FTZ R86, R89, R86 ;  /* 0x0000005659567221 */ /* 0x010fca0000010000 */
[----:B------:R3:W4:Y:S02]  /*12b0*/  SHFL.BFLY PT, R85, R86, 0x10, 0x1f ;  /* 0x0e001f0056557f89 */ /* 0x00072400000e0000 */
.L_x_6597:
[----:B-----5:R-:W-:Y:S01]  /*12c0*/  ISETP.GE.AND P4, PT, R3, 0x1, PT ;  /* 0x000000010300780c */ /* 0x020fe20003f86270 */
[----:B-1----:R-:W-:Y:S01]  /*12d0*/  FADD.FTZ R87, R87, R2 ;  /* 0x0000000257577221 */ /* 0x002fe20000010000 */
[----:B0-----:R-:W-:Y:S01]  /*12e0*/  ISETP.NE.AND P5, PT, R6, RZ, PT ;  /* 0x000000ff0600720c */ /* 0x001fe20003fa5270 */
[----:B---34-:R-:W-:Y:S01]  /*12f0*/  FADD.FTZ R2, R85, R86 ;  /* 0x0000005655027221 */ /* 0x018fe20000010000 */
[----:B------:R-:W-:Y:S01]  /*1300*/  BSSY B1, `(.L_x_6555) ;  /* 0x0000055000017945 */ /* 0x000fe20003800000 */
[----:B------:R-:W-:Y:S02]  /*1310*/  FMUL.FTZ R87, R87, c[0x0][0x1e0] ;  /* 0x0000780057577a20 */ /* 0x000fe40000410000 */
[----:B------:R-:W-:-:S06]  /*1320*/  FMUL.FTZ R2, R2, c[0x0][0x1e0] ;  /* 0x0000780002027a20 */ /* 0x000fcc0000410000 */
[----:B------:R-:W-:Y:S02]  /*1330*/  @P4 IADD3 R0, R3, -0x1, RZ ;  /* 0xffffffff03004810 */ /* 0x000fe40007ffe0ff */
[----:B------:R-:W-:-:S03]  /*1340*/  @P4 LOP3.LUT R84, R8, 0x1f, RZ, 0xc0, !PT ;  /* 0x0000001f08544812 */ /* 0x000fc600078ec0ff */
[----:B------:R-:W-:-:S05]  /*1350*/  @P4 IMAD R0, R0, c[0x0][0x168], RZ ;  /* 0x00005a0000004a24 */ /* 0x000fca00078e02ff */
[----:B------:R-:W-:-:S04]  /*1360*/  @P4 SHF.R.S32.HI R89, RZ, 0x1f, R0 ;  /* 0x0000001fff594819 */ /* 0x000fc80000011400 */
[----:B------:R-:W-:Y:S01]  /*1370*/  @P4 LEA.HI R89, R89, R0, RZ, 0x2 ;  /* 0x0000000059594211 */ /* 0x000fe200078f10ff */
[----:B------:R-:W-:-:S03]  /*1380*/  IMAD.MOV.U32 R0, RZ, RZ, RZ ;  /* 0x000000ffff007224 */ /* 0x000fc600078e00ff */
[----:B------:R-:W-:Y:S02]  /*1390*/  @P4 LEA.HI.SX32 R0, R89, R84, 0x1e ;  /* 0x0000005459004211 */ /* 0x000fe400078ff2ff */
        /* <DEDUP_REMOVED lines=13> */
.L_x_6558:
[----:B------:R-:W-:Y:S05]  /*1470*/  BSYNC B2 ;  /* 0x0000000000027941 */ /* 0x000fea0003800000 */
.L_x_6557:
        /* <DEDUP_REMOVED lines=21> */
.L_x_6560:
[----:B------:R-:W-:Y:S05]  /*15d0*/  BSYNC B2 ;  /* 0x0000000000027941 */ /* 0x000fea0003800000 */
.L_x_6559:
        /* <DEDUP_REMOVED lines=9> */
.L_x_6562:
[----:B------:R-:W-:Y:S05]  /*1670*/  BSYNC B2 ;  /* 0x0000000000027941 */ /* 0x000fea0003800000 */
.L_x_6561:
        /* <DEDUP_REMOVED lines=9> */
.L_x_6564:
[----:B------:R-:W-:Y:S05]  /*1710*/  BSYNC B2 ;  /* 0x0000000000027941 */ /* 0x000fea0003800000 */
.L_x_6563:
[----:B------:R-:W-:Y:S01]  /*1720*/  SEL R83, R84, R83, P5 ;  /* 0x0000005354537207 */ /* 0x000fe20002800000 */
[----:B------:R-:W-:Y:S01]  /*1730*/  FMUL.FTZ R86, R86, c[0x0][0x1ec] ;  /* 0x00007b0056567a20 */ /* 0x000fe20000410000 */
[----:B------:R-:W-:Y:S01]  /*1740*/  ISETP.GT.AND P5, PT, R3, RZ, PT ;  /* 0x000000ff0300720c */ /* 0x000fe20003fa4270 */
[----:B------:R-:W-:Y:S02]  /*1750*/  FMUL.FTZ R91, R91, c[0x0][0x1ec] ;  /* 0x00007b005b5b7a20 */ /* 0x000fe40000410000 */
[----:B------:R-:W-:Y:S01]  /*1760*/  FMUL.FTZ R84, R84, c[0x0][0x1ec] ;  /* 0x00007b0054547a20 */ /* 0x000fe20000410000 */
[----:B------:R-:W-:Y:S02]  /*1770*/  SEL R36, R85, R36, P5 ;  /* 0x0000002455247207 */ /* 0x000fe40002800000 */
[----:B------:R-:W-:Y:S02]  /*1780*/  SEL R37, R86, R37, P5 ;  /* 0x0000002556257207 */ /* 0x000fe40002800000 */
[----:B------:R-:W-:-:S02]  /*1790*/  SEL R38, R91, R38, P5 ;  /* 0x000000265b267207 */ /* 0x000fc40002800000 */
[----:B------:R-:W-:Y:S02]  /*17a0*/  SEL R39, R84, R39, P5 ;  /* 0x0000002754277207 */ /* 0x000fe40002800000 */
[----:B------:R-:W-:Y:S02]  /*17b0*/  ISETP.NE.U32.AND P5, PT, RZ, c[0x0][0x258], PT ;  /* 0x00009600ff007a0c */ /* 0x000fe40003fa5070 */
[----:B------:R-:W-:Y:S02]  /*17c0*/  @P4 MOV R85, 0x10 ;  /* 0x0000001000554802 */ /* 0x000fe40000000f00 */
[----:B------:R-:W-:-:S03]  /*17d0*/  ISETP.NE.AND.EX P5, PT, RZ, c[0x0][0x25c], PT, P5 ;  /* 0x00009700ff007a0c */ /* 0x000fc60003fa5350 */
[C---:B------:R-:W-:Y:S01]  /*17e0*/  @P4 IMAD.WIDE.U32 R84, R0.reuse, R85, c[0x0][0x248] ;  /* 0x0000920000544625 */ /* 0x040fe200078e0055 */
[----:B------:R-:W-:-:S09]  /*17f0*/  IADD3 R0, R0, 0x20, RZ ;  /* 0x0000002000007810 */ /* 0x000fd20007ffe0ff */
[----:B------:R-:W-:-:S05]  /*1800*/  @P5 MOV R86, 0x10 ;  /* 0x0000001000565802 */ /* 0x000fca0000000f00 */
[C---:B------:R-:W-:Y:S01]  /*1810*/  @P5 IMAD.WIDE.U32 R86, R9.reuse, R86, c[0x0][0x258] ;  /* 0x0000960009565625 */ /* 0x040fe200078e0056 */
[----:B------:R-:W-:-:S04]  /*1820*/  IADD3 R9, R9, 0x20, RZ ;  /* 0x0000002009097810 */ /* 0x000fc80007ffe0ff */
[----:B------:R0:W-:Y:S04]  /*1830*/  @P5 STG.E.128 [R86.64], R80 ;  /* 0x0000005056005986 */ /* 0x0001e8000c101d04 */
[----:B------:R0:W-:Y:S02]  /*1840*/  @P4 STG.E.128 [R84.64], R36 ;  /* 0x0000002454004986 */ /* 0x0001e4000c101d04 */
.L_x_6556:
[----:B------:R-:W-:Y:S05]  /*1850*/  BSYNC B1 ;  /* 0x0000000000017941 */ /* 0x000fea0003800000 */
.L_x_6555:
[----:B------:R-:W-:Y:S01]  /*1860*/  BSSY B1, `(.L_x_6565) ;  /* 0x000004b000017945 */ /* 0x000fe20003800000 */
[----:B------:R-:W-:Y:S05]  /*1870*/  @!P1 BRA `(.L_x_6566) ;  /* 0x0000049000009947 */ /* 0x000fea0003800000 */
[----:B------:R-:W-:Y:S01]  /*1880*/  @!P3 ISETP.NE.U32.AND P5, PT, RZ, c[0x0][0x218], PT ;  /* 0x00008600ff00ba0c */ /* 0x000fe20003fa5070 */
[----:B------:R-:W-:Y:S03]  /*1890*/  BSSY B2, `(.L_x_6567) ;  /* 0x000000a000027945 */ /* 0x000fe60003800000 */
[----:B------:R-:W-:-:S04]  /*18a0*/  @!P3 ISETP.NE.AND.EX P5, PT, RZ, c[0x0][0x21c], PT, P5 ;  /* 0x00008700ff00ba0c */ /* 0x000fc80003fa5350 */
        /* <DEDUP_REMOVED lines=8> */
.L_x_6568:
[----:B------:R-:W-:Y:S05]  /*1930*/  BSYNC B2 ;  /* 0x0000000000027941 */ /* 0x000fea0003800000 */
.L_x_6567:
        /* <DEDUP_REMOVED lines=21> */
.L_x_6570:
[----:B------:R-:W-:Y:S05]  /*1a90*/  BSYNC B2 ;  /* 0x0000000000027941 */ /* 0x000fea0003800000 */
.L_x_6569:
        /* <DEDUP_REMOVED lines=9> */
.L_x_6572:
[----:B------:R-:W-:Y:S05]  /*1b30*/  BSYNC B2 ;  /* 0x0000000000027941 */ /* 0x000fea0003800000 */
.L_x_6571:
        /* <DEDUP_REMOVED lines=9> */
.L_x_6574:
[----:B------:R-:W-:Y:S05]  /*1bd0*/  BSYNC B2 ;  /* 0x0000000000027941 */ /* 0x000fea0003800000 */
.L_x_6573:
        /* <DEDUP_REMOVED lines=14> */
[----:B------:R-:W-:-:S04]  /*1cc0*/  @P5 IMAD.MOV.U32 R86, RZ, RZ, 0x10 ;  /* 0x00000010ff565424 */ /* 0x000fc800078e00ff */
[C---:B------:R-:W-:Y:S01]  /*1cd0*/  @P5 IMAD.WIDE.U32 R86, R9.reuse, R86, c[0x0][0x258] ;  /* 0x0000960009565625 */ /* 0x040fe200078e0056 */
[----:B------:R-:W-:-:S04]  /*1ce0*/  IADD3 R9, R9, 0x20, RZ ;  /* 0x0000002009097810 */ /* 0x000fc80007ffe0ff */
[----:B------:R0:W-:Y:S04]  /*1cf0*/  @P5 STG.E.128 [R86.64], R80 ;  /* 0x0000005056005986 */ /* 0x0001e8000c101d04 */
[----:B------:R0:W-:Y:S02]  /*1d00*/  @P4 STG.E.128 [R84.64], R36 ;  /* 0x0000002454004986 */ /* 0x0001e4000c101d04 */
.L_x_6566:
[----:B------:R-:W-:Y:S05]  /*1d10*/  BSYNC B1 ;  /* 0x0000000000017941 */ /* 0x000fea0003800000 */
.L_x_6565:
        /* <DEDUP_REMOVED lines=13> */
.L_x_6578:
[----:B------:R-:W-:Y:S05]  /*1df0*/  BSYNC B2 ;  /* 0x0000000000027941 */ /* 0x000fea0003800000 */
.L_x_6577:
        /* <DEDUP_REMOVED lines=21> */
.L_x_6580:
[----:B------:R-:W-:Y:S05]  /*1f50*/  BSYNC B2 ;  /* 0x0000000000027941 */ /* 0x000fea0003800000 */
.L_x_6579:
        /* <DEDUP_REMOVED lines=9> */
.L_x_6582:
[----:B------:R-:W-:Y:S05]  /*1ff0*/  BSYNC B2 ;  /* 0x0000000000027941 */ /* 0x000fea0003800000 */
.L_x_6581:
        /* <DEDUP_REMOVED lines=9> */
.L_x_6584:
[----:B------:R-:W-:Y:S05]  /*2090*/  BSYNC B2 ;  /* 0x0000000000027941 */ /* 0x000fea0003800000 */
.L_x_6583:
        /* <DEDUP_REMOVED lines=19> */
.L_x_6576:
[----:B------:R-:W-:Y:S05]  /*21d0*/  BSYNC B1 ;  /* 0x0000000000017941 */ /* 0x000fea0003800000 */
.L_x_6575:
[----:B------:R-:W-:Y:S01]  /*21e0*/  ISETP.GE.U32.AND P5, PT, R7, 0x80, PT ;  /* 0x000000800700780c */ /* 0x000fe20003fa6070 */
[----:B------:R-:W-:-:S12]  /*21f0*/  BSSY B1, `(.L_x_6585) ;  /* 0x0000049000017945 */ /* 0x000fd80003800000 */
        /* <DEDUP_REMOVED lines=12> */
.L_x_6588:
[----:B------:R-:W-:Y:S05]  /*22c0*/  BSYNC B2 ;  /* 0x0000000000027941 */ /* 0x000fea0003800000 */
.L_x_6587:
        /* <DEDUP_REMOVED lines=16> */
.L_x_6590:
[----:B------:R-:W-:Y:S05]  /*23d0*/  BSYNC B2 ;  /* 0x0000000000027941 */ /* 0x000fea0003800000 */
.L_x_6589:
        /* <DEDUP_REMOVED lines=8> */
.L_x_6592:
[----:B------:R-:W-:Y:S05]  /*2460*/  BSYNC B2 ;  /* 0x0000000000027941 */ /* 0x000fea0003800000 */
.L_x_6591:
        /* <DEDUP_REMOVED lines=9> */
.L_x_6594:
[----:B------:R-:W-:Y:S05]  /*2500*/  BSYNC B2 ;  /* 0x0000000000027941 */ /* 0x000fea0003800000 */
.L_x_6593:
[----:B------:R-:W-:Y:S02]  /*2510*/  ISETP.NE.U32.AND P5, PT, RZ, c[0x0][0x258], PT ;  /* 0x00009600ff007a0c */ /* 0x000fe40003fa5070 */
[----:B------:R-:W-:Y:S02]  /*2520*/  ISETP.NE.U32.AND P3, PT, RZ, c[0x0][0x258], PT ;  /* 0x00009600ff007a0c */ /* 0x000fe40003f65070 */
[----:B------:R-:W-:Y:S02]  /*2530*/  ISETP.NE.AND.EX P5, PT, RZ, c[0x0][0x25c], PT, P5 ;  /* 0x00009700ff007a0c */ /* 0x000fe40003fa5350 */
        /* <DEDUP_REMOVED lines=9> */
[----:B------:R-:W-:Y:S01]  /*25d0*/  ISETP.GT.AND P3, PT, R3, RZ, PT ;  /* 0x000000ff0300720c */ /* 0x000fe20003f64270 */
[----:B------:R-:W-:-:S03]  /*25e0*/  @P5 IMAD.MOV.U32 R2, RZ, RZ, 0x10 ;  /* 0x00000010ff025424 */ /* 0x000fc600078e00ff */
[----:B------:R-:W-:Y:S01]  /*25f0*/  SEL R36, R85, R36, P3 ;  /* 0x0000002455247207 */ /* 0x000fe20001800000 */
[----:B------:R-:W-:Y:S01]  /*2600*/  @P5 IMAD.WIDE.U32 R2, R9, R2, c[0x0][0x258] ;  /* 0x0000960009025625 */ /* 0x000fe200078e0002 */
[----:B------:R-:W-:Y:S02]  /*2610*/  @P4 MOV R85, 0x10 ;  /* 0x0000001000554802 */ /* 0x000fe40000000f00 */
[----:B------:R-:W-:Y:S02]  /*2620*/  SEL R37, R84, R37, P3 ;  /* 0x0000002554257207 */ /* 0x000fe40001800000 */
[----:B------:R-:W-:Y:S01]  /*2630*/  SEL R38, R91, R38, P3 ;  /* 0x000000265b267207 */ /* 0x000fe20001800000 */
[----:B------:R-:W-:Y:S01]  /*2640*/  @P4 IMAD.WIDE.U32 R84, R0, R85, c[0x0][0x248] ;  /* 0x0000920000544625 */ /* 0x000fe200078e0055 */
[----:B------:R-:W-:Y:S01]  /*2650*/  SEL R39, R86, R39, P3 ;  /* 0x0000002756277207 */ /* 0x000fe20001800000 */
[----:B------:R0:W-:Y:S04]  /*2660*/  @P5 STG.E.128 [R2.64], R80 ;  /* 0x0000005002005986 */ /* 0x0001e8000c101d04 */
[----:B------:R0:W-:Y:S02]  /*2670*/  @P4 STG.E.128 [R84.64], R36 ;  /* 0x0000002454004986 */ /* 0x0001e4000c101d04 */
.L_x_6586:
[----:B------:R-:W-:Y:S05]  /*2680*/  BSYNC B1 ;  /* 0x0000000000017941 */ /* 0x000fea0003800000 */
.L_x_6585:
[----:B------:R-:W-:-:S04]  /*2690*/  MOV R0, c[0x0][0x160] ;  /* 0x0000580000007a02 */ /* 0x000fc80000000f00 */
[----:B------:R-:W-:-:S04]  /*26a0*/  LEA R5, R0, R5, 0x2 ;  /* 0x0000000500057211 */ /* 0x000fc800078e10ff */
[----:B------:R-:W-:-:S13]  /*26b0*/  ISETP.GE.AND P3, PT, R5, c[0x0][0x164], PT ;  /* 0x0000590005007a0c */ /* 0x000fda0003f66270 */
[----:B0-2---:R-:W-:Y:S01]  /*26c0*/  @P3 CALL.REL.NOINC `(.L_x_6534) ;  /* 0x0000001000003944 */ /* 0x005fe20003c00000 */
[----:B------:R-:W-:Y:S05]  /*26d0*/  BRA `(.L_x_6595) ;  /* 0xffffdc8000007947 */ /* 0x000fea000383ffff */
.L_x_6534:
[----:B-1----:R-:W-:Y:S05]  /*26e0*/  BSYNC B0 ;  /* 0x0000000000007941 */ /* 0x002fea0003800000 */
.L_x_6533:
        /* <DEDUP_REMOVED lines=52> */
[----:B------:R0:W-:Y:S01]  /*2a30*/  STS.128 [R0.X16], R32 ;  /* 0x0000002000007388 */ /* 0x0001e2000000cc00 */
[----:B-1----:R-:W-:Y:S01]  /*2a40*/  FADD.FTZ R15, R2, R15 ;  /* 0x0000000f020f7221 */ /* 0x002fe20000010000 */
[----:B------:R-:W-:Y:S02]  /*2a50*/  @P3 MOV R2, R14 ;  /* 0x0000000e00023202 */ /* 0x000fe40000000f00 */
[----:B------:R-:W-:Y:S01]  /*2a60*/  STS.128 [R0.X16+0x200], R72 ;  /* 0x0002004800007388 */ /* 0x000fe2000000cc00 */
[----:B--2---:R-:W-:-:S03]  /*2a70*/  FADD.FTZ R11, R3, R16 ;  /* 0x00000010030b7221 */ /* 0x004fc60000010000 */
[----:B------:R-:W-:Y:S01]  /*2a80*/  STS.128 [R0.X16+0x400], R40 ;  /* 0x0004002800007388 */ /* 0x000fe2000000cc00 */
[----:B---3--:R-:W-:Y:S01]  /*2a90*/  FADD.FTZ R17, R4, R17 ;  /* 0x0000001104117221 */ /* 0x008fe20000010000 */
[----:B------:R-:W-:Y:S02]  /*2aa0*/  @P3 MOV R4, R12 ;  /* 0x0000000c00043202 */ /* 0x000fe40000000f00 */
[----:B------:R-:W-:Y:S01]  /*2ab0*/  STS.128 [R0.X16+0x600], R44 ;  /* 0x0006002c00007388 */ /* 0x000fe2000000cc00 */
[----:B----4-:R-:W-:-:S03]  /*2ac0*/  FADD.FTZ R13, R5, R18 ;  /* 0x00000012050d7221 */ /* 0x010fc60000010000 */
[----:B------:R-:W-:Y:S01]  /*2ad0*/  BAR.SYNC.DEFER_BLOCKING 0x0 ;  /* 0x0000000000007b1d */ /* 0x000fe20000010000 */
[----:B0-----:R-:W-:-:S04]  /*2ae0*/  SHF.L.U64.HI R33, R31, 0x2, R6 ;  /* 0x000000021f217819 */ /* 0x001fc80000010206 */
[C---:B------:R-:W-:Y:S02]  /*2af0*/  IADD3.X R35, R33.reuse, c[0x0][0x22c], RZ, P4, !PT ;  /* 0x00008b0021237a10 */ /* 0x040fe400027fe4ff */
[----:B------:R-:W-:Y:S02]  /*2b00*/  IADD3.X R33, R33, c[0x0][0x224], RZ, P5, !PT ;  /* 0x0000890021217a10 */ /* 0x000fe40002ffe4ff */
[----:B------:R-:W-:Y:S01]  /*2b10*/  @P3 IADD3 R14, P4, R14, 0x200, RZ ;  /* 0x000002000e0e3810 */ /* 0x000fe20007f9e0ff */
[----:B------:R-:W-:Y:S01]  /*2b20*/  @P3 IMAD.MOV.U32 R3, RZ, RZ, R35 ;  /* 0x000000ffff033224 */ /* 0x000fe200078e0023 */
[----:B------:R-:W-:Y:S02]  /*2b30*/  @P3 IADD3 R12, P5, R12, 0x200, RZ ;  /* 0x000002000c0c3810 */ /* 0x000fe40007fbe0ff */
[----:B------:R-:W-:Y:S02]  /*2b40*/  @P3 IADD3.X R35, RZ, R35, RZ, P4, !PT ;  /* 0x00000023ff233210 */ /* 0x000fe400027fe4ff */
[----:B------:R-:W-:-:S02]  /*2b50*/  @P2 MOV R6, R14 ;  /* 0x0000000e00062202 */ /* 0x000fc40000000f00 */
[----:B------:R-:W-:Y:S01]  /*2b60*/  @P3 MOV R5, R33 ;  /* 0x0000002100053202 */ /* 0x000fe20000000f00 */
[----:B------:R-:W-:Y:S01]  /*2b70*/  @P3 IMAD.X R33, RZ, RZ, R33, P5 ;  /* 0x000000ffff213224 */ /* 0x000fe200028e0621 */
[----:B------:R-:W-:-:S03]  /*2b80*/  @P2 IADD3 R14, P4, R14, 0x200, RZ ;  /* 0x000002000e0e2810 */ /* 0x000fc60007f9e0ff */
        /* <DEDUP_REMOVED lines=23> */
[----:B------:R-:W-:Y:S02]  /*2d00*/  FADD.FTZ R20, R20, R23 ;  /* 0x0000001714147221 */ /* 0x000fe40000010000 */
        /* <DEDUP_REMOVED lines=36> */
.L_x_6553:
[----:B------:R-:W-:Y:S01]  /*2f50*/  HFMA2.MMA R88, -RZ, RZ, 0, 5.9604644775390625e-08 ;  /* 0x00000001ff587435 */ /* 0x000fe200000001ff */
[----:B------:R-:W-:Y:S01]  /*2f60*/  MOV R91, R124 ;  /* 0x0000007c005b7202 */ /* 0x000fe20000000f00 */
[----:B------:R-:W-:Y:S01]  /*2f70*/  IMAD.MOV.U32 R89, RZ, RZ, -0x1 ;  /* 0xffffffffff597424 */ /* 0x000fe200078e00ff */
[----:B------:R-:W-:-:S02]  /*2f80*/  MOV R0, 0x1f ;  /* 0x0000001f00007802 */ /* 0x000fc40000000f00 */
[----:B------:R-:W-:Y:S02]  /*2f90*/  MOV R84, 0x2fb0 ;  /* 0x00002fb000547802 */ /* 0x000fe40000000f00 */
[----:B01---5:R-:W-:Y:S05]  /*2fa0*/  CALL.REL.NOINC `($__internal_182_$__cuda_sm70_shflsync_bfly_p) ;  /* 0x0000046000007944 */ /* 0x023fea0003c00000 */
[----:B-1----:R-:W-:Y:S01]  /*2fb0*/  MOV R87, R89 ;  /* 0x0000005900577202 */ /* 0x002fe20000000f00 */
[----:B0-----:R-:W-:Y:S05]  /*2fc0*/  BRA `(.L_x_6596) ;  /* 0xffffe1d000007947 */ /* 0x001fea000383ffff */
.L_x_6554:
[----:B------:R-:W-:Y:S01]  /*2fd0*/  HFMA2.MMA R88, -RZ, RZ, 0, 5.9604644775390625e-08 ;  /* 0x00000001ff587435 */ /* 0x000fe200000001ff */
[----:B------:R-:W-:Y:S01]  /*2fe0*/  MOV R91, R122 ;  /* 0x0000007a005b7202 */ /* 0x000fe20000000f00 */
[----:B------:R-:W-:Y:S01]  /*2ff0*/  IMAD.MOV.U32 R0, RZ, RZ, 0x1f ;  /* 0x0000001fff007424 */ /* 0x000fe200078e00ff */
[----:B------:R-:W-:Y:S02]  /*3000*/  MOV R89, 0xffffffff ;  /* 0xffffffff00597802 */ /* 0x000fe40000000f00 */
[----:B------:R-:W-:Y:S02]  /*3010*/  MOV R84, 0x3030 ;  /* 0x0000303000547802 */ /* 0x000fe40000000f00 */
[----:B0123-5:R-:W-:Y:S05]  /*3020*/  CALL.REL.NOINC `($__internal_182_$__cuda_sm70_shflsync_bfly_p) ;  /* 0x000003e000007944 */ /* 0x02ffea0003c00000 */
[----:B------:R-:W-:Y:S01]  /*3030*/  FADD.FTZ R124, R87, R124 ;  /* 0x0000007c577c7221 */ /* 0x000fe20000010000 */
[----:B0-----:R-:W-:Y:S01]  /*3040*/  HFMA2.MMA R88, -RZ, RZ, 0, 1.1920928955078125e-07 ;  /* 0x00000002ff587435 */ /* 0x001fe200000001ff */
[----:B-1----:R-:W-:Y:S01]  /*3050*/  FADD.FTZ R122, R122, R89 ;  /* 0x000000597a7a7221 */ /* 0x002fe20000010000 */
[----:B------:R-:W-:Y:S01]  /*3060*/  MOV R0, 0x1f ;  /* 0x0000001f00007802 */ /* 0x000fe20000000f00 */
[----:B------:R-:W-:Y:S01]  /*3070*/  IMAD.MOV.U32 R89, RZ, RZ, -0x1 ;  /* 0xffffffffff597424 */ /* 0x000fe200078e00ff */
[----:B------:R-:W-:-:S02]  /*3080*/  MOV R91, R124 ;  /* 0x0000007c005b7202 */ /* 0x000fc40000000f00 */
[----:B------:R-:W-:Y:S02]  /*3090*/  MOV R84, 0x30b0 ;  /* 0x000030b000547802 */ /* 0x000fe40000000f00 */
[----:B------:R-:W-:Y:S05]  /*30a0*/  CALL.REL.NOINC `($__internal_182_$__cuda_sm70_shflsync_bfly_p) ;  /* 0x0000036000007944 */ /* 0x000fea0003c00000 */
[----:B0-----:R-:W-:Y:S01]  /*30b0*/  HFMA2.MMA R0, -RZ, RZ, 0, 1.847743988037109375e-06 ;  /* 0x0000001fff007435 */ /* 0x001fe200000001ff */
[----:B-1----:R-:W-:Y:S01]  /*30c0*/  MOV R87, R89 ;  /* 0x0000005900577202 */ /* 0x002fe20000000f00 */
[----:B------:R-:W-:Y:S01]  /*30d0*/  IMAD.MOV.U32 R88, RZ, RZ, 0x2 ;  /* 0x00000002ff587424 */ /* 0x000fe200078e00ff */
[----:B------:R-:W-:Y:S02]  /*30e0*/  MOV R91, R122 ;  /* 0x0000007a005b7202 */ /* 0x000fe40000000f00 */
[----:B------:R-:W-:Y:S02]  /*30f0*/  MOV R89, 0xffffffff ;  /* 0xffffffff00597802 */ /* 0x000fe40000000f00 */
[----:B------:R-:W-:Y:S02]  /*3100*/  MOV R84, 0x3120 ;  /* 0x0000312000547802 */ /* 0x000fe40000000f00 */
[----:B------:R-:W-:Y:S05]  /*3110*/  CALL.REL.NOINC `($__internal_182_$__cuda_sm70_shflsync_bfly_p) ;  /* 0x000002f000007944 */ /* 0x000fea0003c00000 */
[----:B------:R-:W-:Y:S01]  /*3120*/  FADD.FTZ R124, R87, R124 ;  /* 0x0000007c577c7221 */ /* 0x000fe20000010000 */
[----:B0-----:R-:W-:Y:S01]  /*3130*/  HFMA2.MMA R88, -RZ, RZ, 0, 2.384185791015625e-07 ;  /* 0x00000004ff587435 */ /* 0x001fe200000001ff */
[----:B-1----:R-:W-:Y:S01]  /*3140*/  FADD.FTZ R122, R122, R89 ;  /* 0x000000597a7a7221 */ /* 0x002fe20000010000 */
[----:B------:R-:W-:Y:S01]  /*3150*/  MOV R89, 0xffffffff ;  /* 0xffffffff00597802 */ /* 0x000fe20000000f00 */
[----:B------:R-:W-:Y:S01]  /*3160*/  IMAD.MOV.U32 R0, RZ, RZ, 0x1f ;  /* 0x0000001fff007424 */ /* 0x000fe200078e00ff */
[----:B------:R-:W-:-:S02]  /*3170*/  MOV R91, R124 ;  /* 0x0000007c005b7202 */ /* 0x000fc40000000f00 */
[----:B------:R-:W-:Y:S02]  /*3180*/  MOV R84, 0x31a0 ;  /* 0x000031a000547802 */ /* 0x000fe40000000f00 */
[----:B------:R-:W-:Y:S05]  /*3190*/  CALL.REL.NOINC `($__internal_182_$__cuda_sm70_shflsync_bfly_p) ;  /* 0x0000027000007944 */ /* 0x000fea0003c00000 */
[----:B0-----:R-:W-:Y:S01]  /*31a0*/  HFMA2.MMA R88, -RZ, RZ, 0, 2.384185791015625e-07 ;  /* 0x00000004ff587435 */ /* 0x001fe200000001ff */
[----:B-1----:R-:W-:Y:S01]  /*31b0*/  MOV R87, R89 ;  /* 0x0000005900577202 */ /* 0x002fe20000000f00 */
[----:B------:R-:W-:Y:S01]  /*31c0*/  IMAD.MOV.U32 R91, RZ, RZ, R122 ;  /* 0x000000ffff5b7224 */ /* 0x000fe200078e007a */
[----:B------:R-:W-:Y:S02]  /*31d0*/  MOV R0, 0x1f ;  /* 0x0000001f00007802 */ /* 0x000fe40000000f00 */
[----:B------:R-:W-:Y:S02]  /*31e0*/  MOV R89, 0xffffffff ;  /* 0xffffffff00597802 */ /* 0x000fe40000000f00 */
[----:B------:R-:W-:Y:S02]  /*31f0*/  MOV R84, 0x3210 ;  /* 0x0000321000547802 */ /* 0x000fe40000000f00 */
[----:B------:R-:W-:Y:S05]  /*3200*/  CALL.REL.NOINC `($__internal_182_$__cuda_sm70_shflsync_bfly_p) ;  /* 0x0000020000007944 */ /* 0x000fea0003c00000 */
[----:B------:R-:W-:Y:S01]  /*3210*/  FADD.FTZ R2, R87, R124 ;  /* 0x0000007c57027221 */ /* 0x000fe20000010000 */
[----:B0-----:R-:W-:Y:S01]  /*3220*/  HFMA2.MMA R0, -RZ, RZ, 0, 1.847743988037109375e-06 ;  /* 0x0000001fff007435 */ /* 0x001fe200000001ff */
[----:B-1----:R-:W-:Y:S01]  /*3230*/  FADD.FTZ R86, R122, R89 ;  /* 0x000000597a567221 */ /* 0x002fe20000010000 */
[----:B------:R-:W-:Y:S01]  /*3240*/  MOV R89, 0xffffffff ;  /* 0xffffffff00597802 */ /* 0x000fe20000000f00 */
[----:B------:R-:W-:Y:S01]  /*3250*/  IMAD.MOV.U32 R88, RZ, RZ, 0x8 ;  /* 0x00000008ff587424 */ /* 0x000fe200078e00ff */
[----:B------:R-:W-:-:S02]  /*3260*/  MOV R91, R2 ;  /* 0x00000002005b7202 */ /* 0x000fc40000000f00 */
[----:B------:R-:W-:Y:S02]  /*3270*/  MOV R84, 0x3290 ;  /* 0x0000329000547802 */ /* 0x000fe40000000f00 */
[----:B------:R-:W-:Y:S05]  /*3280*/  CALL.REL.NOINC `($__internal_182_$__cuda_sm70_shflsync_bfly_p) ;  /* 0x0000018000007944 */ /* 0x000fea0003c00000 */
[----:B0-----:R-:W-:Y:S01]  /*3290*/  HFMA2.MMA R88, -RZ, RZ, 0, 4.76837158203125e-07 ;  /* 0x00000008ff587435 */ /* 0x001fe200000001ff */
[----:B-1----:R-:W-:Y:S01]  /*32a0*/  IMAD.MOV.U32 R87, RZ, RZ, R89 ;  /* 0x000000ffff577224 */ /* 0x002fe200078e0059 */
[----:B------:R-:W-:Y:S01]  /*32b0*/  MOV R91, R86 ;  /* 0x00000056005b7202 */ /* 0x000fe20000000f00 */
[----:B------:R-:W-:Y:S01]  /*32c0*/  IMAD.MOV.U32 R89, RZ, RZ, -0x1 ;  /* 0xffffffffff597424 */ /* 0x000fe200078e00ff */
[----:B------:R-:W-:Y:S02]  /*32d0*/  MOV R0, 0x1f ;  /* 0x0000001f00007802 */ /* 0x000fe40000000f00 */
[----:B------:R-:W-:Y:S02]  /*32e0*/  MOV R84, 0x3300 ;  /* 0x0000330000547802 */ /* 0x000fe40000000f00 */
[----:B------:R-:W-:Y:S05]  /*32f0*/  CALL.REL.NOINC `($__internal_182_$__cuda_sm70_shflsync_bfly_p) ;  /* 0x0000011000007944 */ /* 0x000fea0003c00000 */
[----:B------:R-:W-:Y:S01]  /*3300*/  FADD.FTZ R2, R87, R2 ;  /* 0x0000000257027221 */ /* 0x000fe20000010000 */
[----:B0-----:R-:W-:Y:S01]  /*3310*/  HFMA2.MMA R88, -RZ, RZ, 0, 9.5367431640625e-07 ;  /* 0x00000010ff587435 */ /* 0x001fe200000001ff */
[----:B-1----:R-:W-:Y:S01]  /*3320*/  FADD.FTZ R86, R86, R89 ;  /* 0x0000005956567221 */ /* 0x002fe20000010000 */
[----:B------:R-:W-:Y:S01]  /*3330*/  MOV R0, 0x1f ;  /* 0x0000001f00007802 */ /* 0x000fe20000000f00 */
[----:B------:R-:W-:Y:S01]  /*3340*/  IMAD.MOV.U32 R91, RZ, RZ, R2 ;  /* 0x000000ffff5b7224 */ /* 0x000fe200078e0002 */
[----:B------:R-:W-:-:S02]  /*3350*/  MOV R89, 0xffffffff ;  /* 0xffffffff00597802 */ /* 0x000fc40000000f00 */
[----:B------:R-:W-:Y:S02]  /*3360*/  MOV R84, 0x3380 ;  /* 0x0000338000547802 */ /* 0x000fe40000000f00 */
[----:B------:R-:W-:Y:S05]  /*3370*/  CALL.REL.NOINC `($__internal_182_$__cuda_sm70_shflsync_bfly_p) ;  /* 0x0000009000007944 */ /* 0x000fea0003c00000 */
[----:B0-----:R-:W-:Y:S01]  /*3380*/  HFMA2.MMA R88, -RZ, RZ, 0, 9.5367431640625e-07 ;  /* 0x00000010ff587435 */ /* 0x001fe200000001ff */
[----:B-1----:R-:W-:Y:S01]  /*3390*/  MOV R87, R89 ;  /* 0x0000005900577202 */ /* 0x002fe20000000f00 */
[----:B------:R-:W-:Y:S01]  /*33a0*/  IMAD.MOV.U32 R0, RZ, RZ, 0x1f ;  /* 0x0000001fff007424 */ /* 0x000fe200078e00ff */
[----:B------:R-:W-:Y:S02]  /*33b0*/  MOV R91, R86 ;  /* 0x00000056005b7202 */ /* 0x000fe40000000f00 */
[----:B------:R-:W-:Y:S02]  /*33c0*/  MOV R89, 0xffffffff ;  /* 0xffffffff00597802 */ /* 0x000fe40000000f00 */
[----:B------:R-:W-:Y:S02]  /*33d0*/  MOV R84, 0x33f0 ;  /* 0x000033f000547802 */ /* 0x000fe40000000f00 */
[----:B------:R-:W-:Y:S05]  /*33e0*/  CALL.REL.NOINC `($__internal_182_$__cuda_sm70_shflsync_bfly_p) ;  /* 0x0000002000007944 */ /* 0x000fea0003c00000 */
[----:B-1----:R-:W-:Y:S01]  /*33f0*/  MOV R85, R89 ;  /* 0x0000005900557202 */ /* 0x002fe20000000f00 */
[----:B0-----:R-:W-:Y:S05]  /*3400*/  BRA `(.L_x_6597) ;  /* 0xffffdeb000007947 */ /* 0x001fea000383ffff */
        .weak           $__internal_182_$__cuda_sm70_shflsync_bfly_p
        .type           $__internal_182_$__cuda_sm70_shflsync_bfly_p,@function
        .size           $__internal_182_$__cuda_sm70_shflsync_bfly_p,(.L_x_7360 - $__internal_182_$__cuda_sm70_shflsync_bfly_p)
$__internal_182_$__cuda_sm70_shflsync_bfly_p:
[----:B------:R-:W-:Y:S01]  /*3410*/  HFMA2.MMA R85, -RZ, RZ, 0, 0 ;  /* 0x00000000ff557435 */ /* 0x000fe200000001ff */
[----:B------:R-:W-:Y:S04]  /*3420*/  WARPSYNC R89 ;  /* 0x0000005900007348 */ /* 0x000fe80003800000 */
[----:B------:R0:W1:Y:S01]  /*3430*/  SHFL.BFLY PT, R89, R91, R88, R0 ;  /* 0x0c0000585b597389 */ /* 0x00006200000e0000 */
[----:B------:R-:W-:Y:S05]  /*3440*/  RET.REL.NODEC R84 `(_ZN10layer_norm13ln_bwd_kernelINS_13Kernel_traitsIfffffjLj512ELj1ELj4ELj1ELj16ENS_18Kernel_traits_baseILj512EfffffjLj128EEEEELb0ELb0ELb1ELb0EEEvNS_9BwdParamsE) ;  /* 0xffffcbb054007950 */ /* 0x000fea0003c3ffff */
.L_x_6598:
        /* <DEDUP_REMOVED lines=11> */
.L_x_7360:


//--------------------- .text._ZN10layer_norm13ln_bwd_kernelINS_13Kernel_traitsIfffffjLj512ELj1ELj4ELj1ELj16ENS_18Kernel_traits_baseILj512EfffffjLj128EEEEELb0ELb0ELb1ELb1EEEvNS_9BwdParamsE --------------------------
	.section	.text._ZN10layer_norm13ln_bwd_kernelINS_13Kernel_traitsIfffffjLj512ELj1ELj4ELj1ELj16ENS_18Kernel_traits_baseILj512EfffffjLj128EEEEELb0ELb0ELb1ELb1EEEvNS_9BwdParamsE,"ax",@progbits
	.sectioninfo	@"SHI_REGISTERS=130"
	.align	128
        .global         _ZN10layer_norm13ln_bwd_kernelINS_13Kernel_traitsIfffffjLj512ELj1ELj4ELj1ELj16ENS_18Kernel_traits_baseILj512EfffffjLj128EEEEELb0ELb0ELb1ELb1EEEvNS_9BwdParamsE
        .type           _ZN10layer_norm13ln_bwd_kernelINS_13Kernel_traitsIfffffjLj512ELj1ELj4ELj1ELj16ENS_18Kernel_traits_baseILj512EfffffjLj128EEEEELb0ELb0ELb1ELb1EEEvNS_9BwdParamsE,@function
        .size           _ZN10layer_norm13ln_bwd_kernelINS_13Kernel_traitsIfffffjLj512ELj1ELj4ELj1ELj16ENS_18Kernel_traits_baseILj512EfffffjLj128EEEEELb0ELb0ELb1ELb1EEEvNS_9BwdParamsE,(.L_x_7361 - _ZN10layer_norm13ln_bwd_kernelINS_13Kernel_traitsIfffffjLj512ELj1ELj4ELj1ELj16ENS_18Kernel_traits_baseILj512EfffffjLj128EEEEELb0ELb0ELb1ELb1EEEvNS_9BwdParamsE)
        .other          _ZN10layer_norm13ln_bwd_kernelINS_13Kernel_traitsIfffffjLj512ELj1ELj4ELj1ELj16ENS_18Kernel_traits_baseILj512EfffffjLj128EEEEELb0ELb0ELb1ELb1EEEvNS_9BwdParamsE,@"STO_CUDA_ENTRY STV_DEFAULT"
_ZN10layer_norm13ln_bwd_kernelINS_13Kernel_traitsIfffffjLj512ELj1ELj4ELj1ELj16ENS_18Kernel_traits_baseILj512EfffffjLj128EEEEELb0ELb0ELb1ELb1EEEvNS_9BwdParamsE:
.text._ZN10layer_norm13ln_bwd_kernelINS_13Kernel_traitsIfffffjLj512ELj1ELj4ELj1ELj16ENS_18Kernel_traits_baseILj512EfffffjLj128EEEEELb0ELb0ELb1ELb1EEEvNS_9BwdParamsE:
        /* <DEDUP_REMOVED lines=26> */
.L_x_6600:
        /* <DEDUP_REMOVED lines=25> */
.L_x_6646:
[----:B------:R-:W-:-:S10]  /*0330*/  HFMA2.MMA R85, -RZ, RZ, 0, 2.384185791015625e-07 ;  /* 0x00000004ff557435 */ /* 0x000fd400000001ff */
[----:B------:R-:W-:-:S05]  /*0340*/  IMAD.WIDE R6, R2, R85, c[0x0][0x1d8] ;  /* 0x0000760002067625 */ /* 0x000fca00078e0255 */
[----:B------:R0:W2:Y:S01]  /*0350*/  LDG.E R84, [R6.64] ;  /* 0x0000000406547981 */ /* 0x0000a2000c1e1900 */
[----:B------:R-:W-:-:S04]  /*0360*/  IMAD.WIDE R86, R2, R85, c[0x0][0x1d0] ;  /* 0x0000740002567625 */ /* 0x000fc800078e0255 */
[----:B------:R-:W-:Y:S01]  /*0370*/  IMAD R108, R2, c[0x0][0x168], RZ ;  /* 0x00005a00026c7a24 */ /* 0x000fe200078e02ff */
[----:B-----5:R3:W5:Y:S01]  /*0380*/  LDG.E R5, [R86.64] ;  /* 0x0000000456057981 */ /* 0x020762000c1e1900 */
[----:B------:R-:W-:Y:S01]  /*0390*/  LOP3.LUT R119, R0, 0x1f, RZ, 0xc0, !PT ;  /* 0x0000001f00777812 */ /* 0x000fe200078ec0ff */
[----:B------:R-:W-:Y:S02]  /*03a0*/  IMAD.WIDE R120, R2, R85, c[0x0][0x1a8] ;  /* 0x00006a0002787625 */ /* 0x000fe400078e0255 */
[----:B------:R-:W-:Y:S01]  /*03b0*/  SHF.R.S32.HI R113, RZ, 0x1f, R108 ;  /* 0x0000001fff717819 */ /* 0x000fe2000001146c */
[----:B------:R-:W-:Y:S02]  /*03c0*/  BSSY B1, `(.L_x_6602) ;  /* 0x00000aa000017945 */ /* 0x000fe40003800000 */
[----:B------:R4:W5:Y:S01]  /*03d0*/  LDG.E R4, [R120.64] ;  /* 0x0000000478047981 */ /* 0x000962000c1e1900 */
[----:B------:R-:W-:-:S04]  /*03e0*/  LEA.HI R108, R113, R108, RZ, 0x2 ;  /* 0x0000006c716c7211 */ /* 0x000fc800078f10ff */
[----:B------:R-:W-:Y:S02]  /*03f0*/  LEA.HI.SX32 R113, R108, R119, 0x1e ;  /* 0x000000776c717211 */ /* 0x000fe400078ff2ff */
[----:B------:R-:W-:Y:S02]  /*0400*/  MOV R108, 0x10 ;  /* 0x00000010006c7802 */ /* 0x000fe40000000f00 */
[C---:B------:R-:W-:Y:S02]  /*0410*/  IADD3 R112, R113.reuse, 0x20, RZ ;  /* 0x0000002071707810 */ /* 0x040fe40007ffe0ff */
[C---:B0-----:R-:W-:Y:S02]  /*0420*/  IADD3 R6, R113.reuse, 0x40, RZ ;  /* 0x0000004071067810 */ /* 0x041fe40007ffe0ff */
[C---:B------:R-:W-:Y:S01]  /*0430*/  IADD3 R7, R113.reuse, 0x60, RZ ;  /* 0x0000006071077810 */ /* 0x040fe20007ffe0ff */
[----:B------:R-:W-:-:S04]  /*0440*/  IMAD.WIDE.U32 R126, R113, R108, c[0x0][0x218] ;  /* 0x00008600717e7625 */ /* 0x000fc800078e006c */
[----:B------:R-:W-:-:S04]  /*0450*/  IMAD.WIDE.U32 R122, R112, R108, c[0x0][0x218] ;  /* 0x00008600707a7625 */ /* 0x000fc800078e006c */
[----:B----4-:R-:W-:-:S04]  /*0460*/  IMAD.WIDE.U32 R120, R6, R108, c[0x0][0x218] ;  /* 0x0000860006787625 */ /* 0x010fc800078e006c */
[----:B------:R-:W-:Y:S01]  /*0470*/  IMAD.WIDE.U32 R124, R7, R108, c[0x0][0x218] ;  /* 0x00008600077c7625 */ /* 0x000fe200078e006c */
[----:B--2---:R-:W-:-:S13]  /*0480*/  ISETP.GT.AND P6, PT, R84, RZ, PT ;  /* 0x000000ff5400720c */ /* 0x004fda0003fc4270 */
[----:B------:R-:W-:Y:S05]  /*0490*/  @P6 BRA `(.L_x_6603) ;  /* 0x000000a000006947 */ /* 0x000fea0003800000 */
[----:B---3--:R-:W-:Y:S01]  /*04a0*/  ISETP.NE.U32.AND P0, PT, RZ, c[0x0][0x218], PT ;  /* 0x00008600ff007a0c */ /* 0x008fe20003f05070 */
        /* <DEDUP_REMOVED lines=9> */
.L_x_6603:
[----:B---3--:R-:W-:Y:S01]  /*0540*/  IADD3 R84, R84, -0x1, RZ ;  /* 0xffffffff54547810 */ /* 0x008fe20007ffe0ff */
[----:B------:R-:W-:-:S04]  /*0550*/  IMAD.WIDE R92, R2, R85, c[0x0][0x1a0] ;  /* 0x00006800025c7625 */ /* 0x000fc800078e0255 */
[----:B------:R-:W-:Y:S01]  /*0560*/  IMAD R90, R84, c[0x0][0x168], RZ ;  /* 0x00005a00545a7a24 */ /* 0x000fe200078e02ff */
[----:B------:R0:W2:Y:S01]  /*0570*/  LDG.E R118, [R92.64] ;  /* 0x000000045c767981 */ /* 0x0000a2000c1e1900 */
[----:B------:R-:W-:-:S03]  /*0580*/  IMAD.WIDE.U32 R80, R113, R108, c[0x0][0x188] ;  /* 0x0000620071507625 */ /* 0x000fc600078e006c */
[----:B------:R-:W-:Y:S01]  /*0590*/  SHF.R.S32.HI R91, RZ, 0x1f, R90 ;  /* 0x0000001fff5b7819 */ /* 0x000fe2000001145a */
[----:B------:R-:W-:Y:S02]  /*05a0*/  IMAD.WIDE.U32 R84, R112, R108, c[0x0][0x188] ;  /* 0x0000620070547625 */ /* 0x000fe400078e006c */
[----:B------:R-:W3:Y:S01]  /*05b0*/  LDG.E.128 R80, [R80.64] ;  /* 0x0000000450507981 */ /* 0x000ee2000c1e1d00 */
[----:B------:R-:W-:Y:S01]  /*05c0*/  LEA.HI R96, R91, R90, RZ, 0x2 ;  /* 0x0000005a5b607211 */ /* 0x000fe200078f10ff */
[-C--:B------:R-:W-:Y:S02]  /*05d0*/  IMAD.WIDE.U32 R88, R6, R108.reuse, c[0x0][0x188] ;  /* 0x0000620006587625 */ /* 0x080fe400078e006c */
[----:B------:R-:W4:Y:S01]  /*05e0*/  LDG.E.128 R84, [R84.64] ;  /* 0x0000000454547981 */ /* 0x000f22000c1e1d00 */
[----:B------:R-:W-:Y:S01]  /*05f0*/  LEA.HI.SX32 R119, R96, R119, 0x1e ;  /* 0x0000007760777211 */ /* 0x000fe200078ff2ff */
[-C--:B------:R-:W-:Y:S02]  /*0600*/  IMAD.WIDE.U32 R94, R7, R108.reuse, c[0x0][0x188] ;  /* 0x00006200075e7625 */ /* 0x080fe400078e006c */
[----:B------:R-:W4:Y:S02]  /*0610*/  LDG.E.128 R88, [R88.64] ;  /* 0x0000000458587981 */ /* 0x000f24000c1e1d00 */
[CC--:B------:R-:W-:Y:S01]  /*0620*/  IMAD.WIDE.U32 R96, R119.reuse, R108.reuse, c[0x0][0x208] ;  /* 0x0000820077607625 */ /* 0x0c0fe200078e006c */
[----:B------:R-:W-:Y:S01]  /*0630*/  IADD3 R101, R119, 0x20, RZ ;  /* 0x0000002077657810 */ /* 0x000fe20007ffe0ff */
[----:B0-----:R-:W4:Y:S04]  /*0640*/  LDG.E.128 R92, [R94.64] ;  /* 0x000000045e5c7981 */ /* 0x001f28000c1e1d00 */
        /* <DEDUP_REMOVED lines=15> */
[----:B-1----:R-:W-:-:S04]  /*0740*/  ISETP.NE.AND P0, PT, R3, RZ, PT ;  /* 0x000000ff0300720c */ /* 0x002fc80003f05270 */
[----:B--2---:R-:W-:-:S05]  /*0750*/  FSEL R118, R118, RZ, !P0 ;  /* 0x000000ff76767208 */ /* 0x004fca0004000000 */
[C---:B---3--:R-:W-:Y:S02]  /*0760*/  FADD.FTZ R122, -R118.reuse, R80 ;  /* 0x00000050767a7221 */ /* 0x048fe40000010100 */
[C---:B------:R-:W-:Y:S02]  /*0770*/  FADD.FTZ R80, -R118.reuse, R83 ;  /* 0x0000005376507221 */ /* 0x040fe40000010100 */
[----:B------:R-:W-:Y:S02]  /*0780*/  FADD.FTZ R120, -R118, R81 ;  /* 0x0000005176787221 */ /* 0x000fe40000010100 */
[----:B-----5:R-:W-:Y:S02]  /*0790*/  FMUL.FTZ R83, R4, R122 ;  /* 0x0000007a04537220 */ /* 0x020fe40000410000 */
[C---:B------:R-:W-:Y:S02]  /*07a0*/  FADD.FTZ R81, -R118.reuse, R82 ;  /* 0x0000005276517221 */ /* 0x040fe40000010100 */
[----:B----4-:R-:W-:-:S02]  /*07b0*/  FADD.FTZ R116, -R118, R84 ;  /* 0x0000005476747221 */ /* 0x010fc40000010100 */
[C---:B------:R-:W-:Y:S02]  /*07c0*/  FADD.FTZ R86, -R118.reuse, R86 ;  /* 0x0000005676567221 */ /* 0x040fe40000010100 */
[----:B------:R-:W-:Y:S02]  /*07d0*/  FADD.FTZ R84, -R118, R87 ;  /* 0x0000005776547221 */ /* 0x000fe40000010100 */
[----:B------:R-:W-:Y:S02]  /*07e0*/  FMUL.FTZ R82, R4, R120 ;  /* 0x0000007804527220 */ /* 0x000fe40000410000 */
[----:B------:R-:W-:Y:S02]  /*07f0*/  FFMA.FTZ R24, R96, R83, R24 ;  /* 0x0000005360187223 */ /* 0x000fe40000010018 */
[----:B------:R-:W-:Y:S02]  /*0800*/  FADD.FTZ R40, R40, R96 ;  /* 0x0000006028287221 */ /* 0x000fe40000010000 */
[----:B------:R-:W-:-:S02]  /*0810*/  FMUL.FTZ R96, R20, R96 ;  /* 0x0000006014607220 */ /* 0x000fc40000410000 */
[C---:B0-----:R-:W-:Y:S02]  /*0820*/  FADD.FTZ R125, -R118.reuse, R88 ;  /* 0x00000058767d7221 */ /* 0x041fe40000010100 */
[C---:B------:R-:W-:Y:S02]  /*0830*/  FADD.FTZ R123, -R118.reuse, R89 ;  /* 0x00000059767b7221 */ /* 0x040fe40000010100 */
[----:B------:R-:W-:Y:S02]  /*0840*/  FADD.FTZ R117, -R118, R91 ;  /* 0x0000005b76757221 */ /* 0x000fe40000010100 */
[----:B------:R-:W-:Y:S02]  /*0850*/  FMUL.FTZ R81, R4, R81 ;  /* 0x0000005104517220 */ /* 0x000fe40000410000 */
[----:B------:R-:W-:Y:S02]  /*0860*/  FFMA.FTZ R25, R97, R82, R25 ;  /* 0x0000005261197223 */ /* 0x000fe40000010019 */
[----:B------:R-:W-:-:S02]  /*0870*/  FADD.FTZ R41, R41, R97 ;  /* 0x0000006129297221 */ /* 0x000fc40000010000 */
[C---:B------:R-:W-:Y:S02]  /*0880*/  FMUL.FTZ R89, R4.reuse, R86 ;  /* 0x0000005604597220 */ /* 0x040fe40000410000 */
[----:B------:R-:W-:Y:S02]  /*0890*/  FMUL.FTZ R88, R4, R84 ;  /* 0x0000005404587220 */ /* 0x000fe40000410000 */
[----:B------:R-:W-:Y:S02]  /*08a0*/  FMUL.FTZ R97, R21, R97 ;  /* 0x0000006115617220 */ /* 0x000fe40000410000 */
[----:B------:R-:W-:Y:S02]  /*08b0*/  FADD.FTZ R84, RZ, R96 ;  /* 0x00000060ff547221 */ /* 0x000fe40000010000 */
[----:B------:R-:W-:Y:S02]  /*08c0*/  FFMA.FTZ R86, R83, R96, RZ ;  /* 0x0000006053567223 */ /* 0x000fe400000100ff */
[----:B------:R-:W-:-:S02]  /*08d0*/  FADD.FTZ R115, -R118, R92 ;  /* 0x0000005c76737221 */ /* 0x000fc40000010100 */
[----:B------:R-:W-:Y:S02]  /*08e0*/  FMUL.FTZ R80, R4, R80 ;  /* 0x0000005004507220 */ /* 0x000fe40000410000 */
[----:B------:R-:W-:Y:S02]  /*08f0*/  FFMA.FTZ R26, R98, R81, R26 ;  /* 0x00000051621a7223 */ /* 0x000fe4000001001a */
[----:B------:R-:W-:Y:S02]  /*0900*/  FADD.FTZ R42, R42, R98 ;  /* 0x000000622a2a7221 */ /* 0x000fe40000010000 */
[----:B------:R-:W-:Y:S02]  /*0910*/  FMUL.FTZ R92, R4, R117 ;  /* 0x00000075045c7220 */ /* 0x000fe40000410000 */
[----:B------:R-:W-:Y:S02]  /*0920*/  FMUL.FTZ R98, R22, R98 ;  /* 0x0000006216627220 */ /* 0x000fe40000410000 */
[----:B------:R-:W-:-:S02]  /*0930*/  FADD.FTZ R117, R84, R97 ;  /* 0x0000006154757221 */ /* 0x000fc40000010000 */
[----:B------:R-:W-:Y:S02]  /*0940*/  FFMA.FTZ R86, R82, R97, R86 ;  /* 0x0000006152567223 */ /* 0x000fe40000010056 */
[----:B------:R-:W-:Y:S02]  /*0950*/  FADD.FTZ R114, -R118, R85 ;  /* 0x0000005576727221 */ /* 0x000fe40000010100 */
[----:B------:R-:W-:Y:S02]  /*0960*/  FFMA.FTZ R27, R99, R80, R27 ;  /* 0x00000050631b7223 */ /* 0x000fe4000001001b */
[----:B------:R-:W-:Y:S02]  /*0970*/  FADD.FTZ R43, R43, R99 ;  /* 0x000000632b2b7221 */ /* 0x000fe40000010000 */
[----:B------:R-:W-:Y:S02]  /*0980*/  FMUL.FTZ R91, R4, R116 ;  /* 0x00000074045b7220 */ /* 0x000fe40000410000 */
        /* <DEDUP_REMOVED lines=23> */
[----:B------:R-:W-:Y:S02]  /*0b00*/  FFMA.FTZ R31, R103, R88, R31 ;  /* 0x00000058671f7223 */ /* 0x000fe4000001001f */
[----:B------:R-:W-:-:S02]  /*0b10*/  FADD.FTZ R47, R47, R103 ;  /* 0x000000672f2f7221 */ /* 0x000fc40000010000 */
[----:B------:R-:W-:Y:S02]  /*0b20*/  FMUL.FTZ R95, R4, R125 ;  /* 0x0000007d045f7220 */ /* 0x000fe40000410000 */
        /* <DEDUP_REMOVED lines=20> */
[----:B------:R-:W-:Y:S02]  /*0c70*/  FFMA.FTZ R34, R106, R93, R34 ;  /* 0x0000005d6a227223 */ /* 0x000fe40000010022 */
[----:B------:R-:W-:Y:S02]  /*0c80*/  FADD.FTZ R54, R54, R106 ;  /* 0x0000006a36367221 */ /* 0x000fe40000010000 */
        /* <DEDUP_REMOVED lines=29> */
.L_x_6604:
[----:B------:R-:W-:Y:S05]  /*0e60*/  BSYNC B1 ;  /* 0x0000000000017941 */ /* 0x000fea0003800000 */
.L_x_6602:
[----:B------:R-:W-:Y:S05]  /*0e70*/  BRA.DIV ~URZ, `(.L_x_6605) ;  /* 0x00001a727f007947 */ /* 0x000fea000b800000 */
[----:B0-----:R0:W2:Y:S02]  /*0e80*/  SHFL.BFLY PT, R122, R87, 0x1, 0x1f ;  /* 0x0c201f00577a7f89 */ /* 0x0010a400000e0000 */
.L_x_6647:
[----:B------:R-:W-:Y:S05]  /*0e90*/  BRA.DIV ~URZ, `(.L_x_6606) ;  /* 0x00001ad27f007947 */ /* 0x000fea000b800000 */
        /* <DEDUP_REMOVED lines=10> */
[----:B------:R-:W0:Y:S01]  /*0f40*/  SHFL.BFLY PT, R87, R120, 0x8, 0x1f ;  /* 0x0d001f0078577f89 */ /* 0x000e2200000e0000 */
[----:B--2---:R-:W-:-:S05]  /*0f50*/  FADD.FTZ R121, R108, R119 ;  /* 0x000000776c797221 */ /* 0x004fca0000010000 */
[----:B------:R-:W2:Y:S01]  /*0f60*/  SHFL.BFLY PT, R122, R121, 0x8, 0x1f ;  /* 0x0d001f00797a7f89 */ /* 0x000ea200000e0000 */
[----:B0-----:R-:W-:-:S05]  /*0f70*/  FADD.FTZ R86, R120, R87 ;  /* 0x0000005778567221 */ /* 0x001fca0000010000 */
[----:B------:R0:W3:Y:S01]  /*0f80*/  SHFL.BFLY PT, R119, R86, 0x10, 0x1f ;  /* 0x0e001f0056777f89 */ /* 0x0000e200000e0000 */
[----:B--2---:R-:W-:-:S05]  /*0f90*/  FADD.FTZ R87, R121, R122 ;  /* 0x0000007a79577221 */ /* 0x004fca0000010000 */
[----:B------:R0:W2:Y:S02]  /*0fa0*/  SHFL.BFLY PT, R122, R87, 0x10, 0x1f ;  /* 0x0e001f00577a7f89 */ /* 0x0000a400000e0000 */
.L_x_6648:
[----:B-----5:R-:W-:Y:S01]  /*0fb0*/  ISETP.GE.AND P5, PT, R5, 0x1, PT ;  /* 0x000000010500780c */ /* 0x020fe20003fa6270 */
[----:B---3--:R-:W-:Y:S01]  /*0fc0*/  FADD.FTZ R119, R119, R86 ;  /* 0x0000005677777221 */ /* 0x008fe20000010000 */
[----:B------:R-:W-:Y:S01]  /*0fd0*/  @!P6 ISETP.NE.U32.AND P3, PT, RZ, c[0x0][0x218], PT ;  /* 0x00008600ff00ea0c */ /* 0x000fe20003f65070 */
[----:B------:R-:W-:Y:S01]  /*0fe0*/  HFMA2.MMA R120, -RZ, RZ, 0, 0 ;  /* 0x00000000ff787435 */ /* 0x000fe200000001ff */
[----:B-1----:R-:W-:Y:S01]  /*0ff0*/  ISETP.NE.AND P4, PT, R3, RZ, PT ;  /* 0x000000ff0300720c */ /* 0x002fe20003f85270 */
[----:B------:R-:W-:Y:S01]  /*1000*/  FMUL.FTZ R108, R119, c[0x0][0x1e0] ;  /* 0x00007800776c7a20 */ /* 0x000fe20000410000 */
[----:B------:R-:W-:Y:S01]  /*1010*/  @!P6 ISETP.NE.AND.EX P3, PT, RZ, c[0x0][0x21c], PT, P3 ;  /* 0x00008700ff00ea0c */ /* 0x000fe20003f65330 */
[----:B--2---:R-:W-:Y:S01]  /*1020*/  FADD.FTZ R122, R122, R87 ;  /* 0x000000577a7a7221 */ /* 0x004fe20000010000 */
[----:B------:R-:W-:Y:S01]  /*1030*/  BSSY B1, `(.L_x_6607) ;  /* 0x0000015000017945 */ /* 0x000fe20003800000 */
[----:B------:R-:W-:Y:S02]  /*1040*/  @!P6 ISETP.NE.U32.AND P0, PT, RZ, c[0x0][0x218], PT ;  /* 0x00008600ff00ea0c */ /* 0x000fe40003f05070 */
[----:B------:R-:W-:Y:S01]  /*1050*/  FSEL R108, R108, RZ, !P4 ;  /* 0x000000ff6c6c7208 */ /* 0x000fe20006000000 */
[----:B------:R-:W-:Y:S01]  /*1060*/  FMUL.FTZ R119, R122, c[0x0][0x1e0] ;  /* 0x000078007a777a20 */ /* 0x000fe20000410000 */
[----:B------:R-:W-:-:S02]  /*1070*/  @P5 IADD3 R84, R5, -0x1, RZ ;  /* 0xffffffff05545810 */ /* 0x000fc40007ffe0ff */
[----:B------:R-:W-:Y:S02]  /*1080*/  ISETP.NE.U32.AND P1, PT, RZ, c[0x0][0x258], PT ;  /* 0x00009600ff007a0c */ /* 0x000fe40003f25070 */
[----:B------:R-:W-:Y:S01]  /*1090*/  @!P6 ISETP.NE.U32.AND P2, PT, RZ, c[0x0][0x218], PT ;  /* 0x00008600ff00ea0c */ /* 0x000fe20003f45070 */
[----:B------:R-:W-:Y:S01]  /*10a0*/  @P5 IMAD R84, R84, c[0x0][0x168], RZ ;  /* 0x00005a0054545a24 */ /* 0x000fe200078e02ff */
[----:B------:R-:W-:Y:S02]  /*10b0*/  @!P6 ISETP.NE.U32.AND P4, PT, RZ, c[0x0][0x218], PT ;  /* 0x00008600ff00ea0c */ /* 0x000fe40003f85070 */
[----:B------:R-:W-:Y:S02]  /*10c0*/  @!P6 FSEL R121, R56, RZ, P3 ;  /* 0x000000ff3879e208 */ /* 0x000fe40001800000 */
        /* <DEDUP_REMOVED lines=11> */
.L_x_6608:
[----:B------:R-:W-:Y:S05]  /*1180*/  BSYNC B1 ;  /* 0x0000000000017941 */ /* 0x000fea0003800000 */
.L_x_6607:
        /* <DEDUP_REMOVED lines=15> */
.L_x_6610:
[----:B------:R-:W-:Y:S05]  /*1280*/  BSYNC B1 ;  /* 0x0000000000017941 */ /* 0x000fea0003800000 */
.L_x_6609:
        /* <DEDUP_REMOVED lines=9> */
.L_x_6612:
[----:B------:R-:W-:Y:S05]  /*1320*/  BSYNC B1 ;  /* 0x0000000000017941 */ /* 0x000fea0003800000 */
.L_x_6611:
        /* <DEDUP_REMOVED lines=9> */
.L_x_6614:
[----:B------:R-:W-:Y:S05]  /*13c0*/  BSYNC B1 ;  /* 0x0000000000017941 */ /* 0x000fea0003800000 */
.L_x_6613:
[----:B------:R-:W-:Y:S05]  /*13d0*/  @!P3 BRA `(.L_x_6615) ;  /* 0x000000700000b947 */ /* 0x000fea0003800000 */
[----:B------:R-:W-:Y:S02]  /*13e0*/  MOV R126, 0x10 ;  /* 0x00000010007e7802 */ /* 0x000fe40000000f00 */
[----:B0-----:R-:W-:Y:S02]  /*13f0*/  SEL R86, R123, R74, P1 ;  /* 0x0000004a7b567207 */ /* 0x001fe40000800000 */
[----:B------:R-:W-:Y:S01]  /*1400*/  SEL R85, R122, R73, P1 ;  /* 0x000000497a557207 */ /* 0x000fe20000800000 */
[----:B------:R-:W-:Y:S01]  /*1410*/  IMAD.WIDE.U32 R126, R113, R126, c[0x0][0x258] ;  /* 0x00009600717e7625 */ /* 0x000fe200078e007e */
[----:B------:R-:W-:Y:S02]  /*1420*/  SEL R84, R121, R72, P1 ;  /* 0x0000004879547207 */ /* 0x000fe40000800000 */
[----:B------:R-:W-:-:S05]  /*1430*/  SEL R87, R124, R75, P1 ;  /* 0x0000004b7c577207 */ /* 0x000fca0000800000 */
[----:B------:R0:W-:Y:S02]  /*1440*/  STG.E.128 [R126.64], R84 ;  /* 0x000000547e007986 */ /* 0x0001e4000c101d04 */
.L_x_6615:
[----:B------:R-:W-:Y:S01]  /*1450*/  BSSY B1, `(.L_x_6616) ;  /* 0x000000e000017945 */ /* 0x000fe20003800000 */
[----:B------:R-:W-:Y:S05]  /*1460*/  @!P5 BRA `(.L_x_6617) ;  /* 0x000000c00000d947 */ /* 0x000fea0003800000 */
[----:B------:R-:W-:Y:S01]  /*1470*/  HFMA2.MMA R113, -RZ, RZ, 0, 9.5367431640625e-07 ;  /* 0x00000010ff717435 */ /* 0x000fe200000001ff */
[----:B------:R-:W-:Y:S01]  /*1480*/  FMUL.FTZ R123, R123, c[0x0][0x1ec] ;  /* 0x00007b007b7b7a20 */ /* 0x000fe20000410000 */
[----:B------:R-:W-:Y:S01]  /*1490*/  ISETP.GT.AND P0, PT, R5, RZ, PT ;  /* 0x000000ff0500720c */ /* 0x000fe20003f04270 */
[----:B------:R-:W-:Y:S02]  /*14a0*/  FMUL.FTZ R122, R122, c[0x0][0x1ec] ;  /* 0x00007b007a7a7a20 */ /* 0x000fe40000410000 */
[----:B------:R-:W-:Y:S01]  /*14b0*/  FMUL.FTZ R124, R124, c[0x0][0x1ec] ;  /* 0x00007b007c7c7a20 */ /* 0x000fe20000410000 */
[----:B0-----:R-:W-:Y:S01]  /*14c0*/  SEL R86, R123, R78, P0 ;  /* 0x0000004e7b567207 */ /* 0x001fe20000000000 */
[----:B------:R-:W-:Y:S01]  /*14d0*/  FMUL.FTZ R121, R121, c[0x0][0x1ec] ;  /* 0x00007b0079797a20 */ /* 0x000fe20000410000 */
[----:B------:R-:W-:Y:S02]  /*14e0*/  SEL R85, R122, R77, P0 ;  /* 0x0000004d7a557207 */ /* 0x000fe40000000000 */
[----:B------:R-:W-:Y:S01]  /*14f0*/  SEL R87, R124, R79, P0 ;  /* 0x0000004f7c577207 */ /* 0x000fe20000000000 */
[----:B------:R-:W-:Y:S01]  /*1500*/  IMAD.WIDE.U32 R122, R120, R113, c[0x0][0x248] ;  /* 0x00009200787a7625 */ /* 0x000fe200078e0071 */
[----:B------:R-:W-:-:S05]  /*1510*/  SEL R84, R121, R76, P0 ;  /* 0x0000004c79547207 */ /* 0x000fca0000000000 */
[----:B------:R0:W-:Y:S02]  /*1520*/  STG.E.128 [R122.64], R84 ;  /* 0x000000547a007986 */ /* 0x0001e4000c101d04 */
.L_x_6617:
[----:B------:R-:W-:Y:S05]  /*1530*/  BSYNC B1 ;  /* 0x0000000000017941 */ /* 0x000fea0003800000 */
.L_x_6616:
        /* <DEDUP_REMOVED lines=13> */
.L_x_6619:
[----:B------:R-:W-:Y:S05]  /*1610*/  BSYNC B1 ;  /* 0x0000000000017941 */ /* 0x000fea0003800000 */
.L_x_6618:
[----:B------:R-:W-:Y:S01]  /*1620*/  @!P6 ISETP.NE.U32.AND P2, PT, RZ, c[0x0][0x218], PT ;  /* 0x00008600ff00ea0c */ /* 0x000fe20003f45070 */
[----:B------:R-:W-:Y:S01]  /*1630*/  BSSY B1, `(.L_x_6620) ;  /* 0x000000e000017945 */ /* 0x000fe20003800000 */
[----:B------:R-:W-:Y:S02]  /*1640*/  @P3 MOV R113, 0x10 ;  /* 0x0000001000713802 */ /* 0x000fe40000000f00 */
[----:B------:R-:W-:Y:S02]  /*1650*/  @!P6 ISETP.NE.AND.EX P2, PT, RZ, c[0x0][0x21c], PT, P2 ;  /* 0x00008700ff00ea0c */ /* 0x000fe40003f45320 */
[----:B------:R-:W-:Y:S01]  /*1660*/  @!P6 ISETP.NE.AND.EX P4, PT, RZ, c[0x0][0x21c], PT, P4 ;  /* 0x00008700ff00ea0c */ /* 0x000fe20003f85340 */
[----:B------:R-:W-:Y:S01]  /*1670*/  @P3 IMAD.WIDE.U32 R112, R112, R113, c[0x0][0x258] ;  /* 0x0000960070703625 */ /* 0x000fe200078e0071 */
[----:B------:R-:W-:Y:S02]  /*1680*/  @!P6 ISETP.NE.AND.EX P0, PT, RZ, c[0x0][0x21c], PT, P0 ;  /* 0x00008700ff00ea0c */ /* 0x000fe40003f05300 */
        /* <DEDUP_REMOVED lines=8> */
.L_x_6621:
[----:B------:R-:W-:Y:S05]  /*1710*/  BSYNC B1 ;  /* 0x0000000000017941 */ /* 0x000fea0003800000 */
.L_x_6620:
        /* <DEDUP_REMOVED lines=9> */
.L_x_6623:
[----:B------:R-:W-:Y:S05]  /*17b0*/  BSYNC B1 ;  /* 0x0000000000017941 */ /* 0x000fea0003800000 */
.L_x_6622:
        /* <DEDUP_REMOVED lines=9> */
.L_x_6625:
[----:B------:R-:W-:Y:S05]  /*1850*/  BSYNC B1 ;  /* 0x0000000000017941 */ /* 0x000fea0003800000 */
.L_x_6624:
        /* <DEDUP_REMOVED lines=20> */
.L_x_6627:
[----:B------:R-:W-:Y:S05]  /*19a0*/  BSYNC B1 ;  /* 0x0000000000017941 */ /* 0x000fea0003800000 */
.L_x_6626:
        /* <DEDUP_REMOVED lines=13> */
.L_x_6629:
[----:B------:R-:W-:Y:S05]  /*1a80*/  BSYNC B1 ;  /* 0x0000000000017941 */ /* 0x000fea0003800000 */
.L_x_6628:
        /* <DEDUP_REMOVED lines=15> */
.L_x_6631:
[----:B------:R-:W-:Y:S05]  /*1b80*/  BSYNC B1 ;  /* 0x0000000000017941 */ /* 0x000fea0003800000 */
.L_x_6630:
        /* <DEDUP_REMOVED lines=9> */
.L_x_6633:
[----:B------:R-:W-:Y:S05]  /*1c20*/  BSYNC B1 ;  /* 0x0000000000017941 */ /* 0x000fea0003800000 */
.L_x_6632:
        /* <DEDUP_REMOVED lines=9> */
.L_x_6635:
[----:B------:R-:W-:Y:S05]  /*1cc0*/  BSYNC B1 ;  /* 0x0000000000017941 */ /* 0x000fea0003800000 */
.L_x_6634:
        /* <DEDUP_REMOVED lines=20> */
.L_x_6637:
[----:B------:R-:W-:Y:S05]  /*1e10*/  BSYNC B1 ;  /* 0x0000000000017941 */ /* 0x000fea0003800000 */
.L_x_6636:
        /* <DEDUP_REMOVED lines=13> */
.L_x_6639:
[----:B------:R-:W-:Y:S05]  /*1ef0*/  BSYNC B1 ;  /* 0x0000000000017941 */ /* 0x000fea0003800000 */
.L_x_6638:
        /* <DEDUP_REMOVED lines=14> */
.L_x_6641:
[----:B------:R-:W-:Y:S05]  /*1fe0*/  BSYNC B1 ;  /* 0x0000000000017941 */ /* 0x000fea0003800000 */
.L_x_6640:
        /* <DEDUP_REMOVED lines=15> */
.L_x_6643:
[----:B------:R-:W-:Y:S05]  /*20e0*/  BSYNC B1 ;  /* 0x0000000000017941 */ /* 0x000fea0003800000 */
.L_x_6642:
        /* <DEDUP_REMOVED lines=12> */
.L_x_6645:
[----:B------:R-:W-:Y:S05]  /*21b0*/  BSYNC B1 ;  /* 0x0000000000017941 */ /* 0x000fea0003800000 */
.L_x_6644:
        /* <DEDUP_REMOVED lines=8> */
[----:B------:R-:W-:Y:S01]  /*2240*/  @P5 IMAD.WIDE.U32 R4, R5, R86, c[0x0][0x248] ;  /* 0x0000920005045625 */ /* 0x000fe200078e0056 */
[----:B------:R0:W-:Y:S02]  /*2250*/  @P3 STG.E.128 [R6.64], R72 ;  /* 0x0000004806003986 */ /* 0x0001e4000c101d04 */
[----:B------:R-:W-:-:S02]  /*2260*/  LEA R2, R85, R2, 0x2 ;  /* 0x0000000255027211 */ /* 0x000fc400078e10ff */
[----:B------:R0:W-:Y:S02]  /*2270*/  @P5 STG.E.128 [R4.64], R76 ;  /* 0x0000004c04005986 */ /* 0x0001e4000c101d04 */
[----:B------:R-:W-:-:S13]  /*2280*/  ISETP.GE.AND P0, PT, R2, c[0x0][0x164], PT ;  /* 0x0000590002007a0c */ /* 0x000fda0003f06270 */
[----:B0-----:R-:W-:Y:S01]  /*2290*/  @P0 CALL.REL.NOINC `(.L_x_6601) ;  /* 0x0000001000000944 */ /* 0x001fe20003c00000 */
[----:B------:R-:W-:Y:S05]  /*22a0*/  BRA `(.L_x_6646) ;  /* 0xffffe08000007947 */ /* 0x000fea000383ffff */
.L_x_6601:
[----:B------:R-:W-:Y:S05]  /*22b0*/  BSYNC B0 ;  /* 0x0000000000007941 */ /* 0x000fea0003800000 */
.L_x_6599:
        /* <DEDUP_REMOVED lines=46> */
[----:B------:R1:W-:Y:S01]  /*25a0*/  STS.128 [R2.X16+0x600], R36 ;  /* 0x0006002402007388 */ /* 0x0003e2000000cc00 */
        /* <DEDUP_REMOVED lines=52> */
.L_x_6605:
[----:B0-----:R-:W-:Y:S01]  /*28f0*/  HFMA2.MMA R120, -RZ, RZ, 0, 5.9604644775390625e-08 ;  /* 0x00000001ff787435 */ /* 0x001fe200000001ff */
[----:B------:R-:W-:-:S02]  /*2900*/  MOV R123, R87 ;  /* 0x00000057007b7202 */ /* 0x000fc40000000f00 */
[----:B------:R-:W-:Y:S02]  /*2910*/  MOV R121, 0x1f ;  /* 0x0000001f00797802 */ /* 0x000fe40000000f00 */
[----:B------:R-:W-:Y:S02]  /*2920*/  MOV R108, 0xffffffff ;  /* 0xffffffff006c7802 */ /* 0x000fe40000000f00 */
[----:B------:R-:W-:Y:S02]  /*2930*/  MOV R84, 0x2950 ;  /* 0x0000295000547802 */ /* 0x000fe40000000f00 */
[----:B-1---5:R-:W-:Y:S05]  /*2940*/  CALL.REL.NOINC `($__internal_183_$__cuda_sm70_shflsync_bfly_p) ;  /* 0x0000046000007944 */ /* 0x022fea0003c00000 */
[----:B-1----:R-:W-:Y:S01]  /*2950*/  MOV R122, R121 ;  /* 0x00000079007a7202 */ /* 0x002fe20000000f00 */
[----:B0-----:R-:W-:Y:S05]  /*2960*/  BRA `(.L_x_6647) ;  /* 0xffffe52000007947 */ /* 0x001fea000383ffff */
.L_x_6606:
[----:B------:R-:W-:Y:S01]  /*2970*/  HFMA2.MMA R120, -RZ, RZ, 0, 5.9604644775390625e-08 ;  /* 0x00000001ff787435 */ /* 0x000fe200000001ff */
[----:B------:R-:W-:Y:S02]  /*2980*/  MOV R123, R86 ;  /* 0x00000056007b7202 */ /* 0x000fe40000000f00 */
[----:B------:R-:W-:Y:S02]  /*2990*/  MOV R121, 0x1f ;  /* 0x0000001f00797802 */ /* 0x000fe40000000f00 */
[----:B------:R-:W-:-:S02]  /*29a0*/  MOV R108, 0xffffffff ;  /* 0xffffffff006c7802 */ /* 0x000fc40000000f00 */
[----:B------:R-:W-:Y:S02]  /*29b0*/  MOV R84, 0x29d0 ;  /* 0x000029d000547802 */ /* 0x000fe40000000f00 */
[----:B012--5:R-:W-:Y:S05]  /*29c0*/  CALL.REL.NOINC `($__internal_183_$__cuda_sm70_shflsync_bfly_p) ;  /* 0x000003e000007944 */ /* 0x027fea0003c00000 */
[----:B------:R-:W-:Y:S01]  /*29d0*/  FADD.FTZ R87, R122, R87 ;  /* 0x000000577a577221 */ /* 0x000fe20000010000 */
[----:B0-----:R-:W-:Y:S01]  /*29e0*/  HFMA2.MMA R120, -RZ, RZ, 0, 1.1920928955078125e-07 ;  /* 0x00000002ff787435 */ /* 0x001fe200000001ff */
[----:B-1----:R-:W-:Y:S01]  /*29f0*/  FADD.FTZ R86, R86, R121 ;  /* 0x0000007956567221 */ /* 0x002fe20000010000 */
[----:B------:R-:W-:Y:S02]  /*2a00*/  MOV R121, 0x1f ;  /* 0x0000001f00797802 */ /* 0x000fe40000000f00 */
[----:B------:R-:W-:Y:S02]  /*2a10*/  MOV R108, 0xffffffff ;  /* 0xffffffff006c7802 */ /* 0x000fe40000000f00 */
[----:B------:R-:W-:Y:S02]  /*2a20*/  MOV R123, R87 ;  /* 0x00000057007b7202 */ /* 0x000fe40000000f00 */
[----:B------:R-:W-:Y:S02]  /*2a30*/  MOV R84, 0x2a50 ;  /* 0x00002a5000547802 */ /* 0x000fe40000000f00 */
[----:B------:R-:W-:Y:S05]  /*2a40*/  CALL.REL.NOINC `($__internal_183_$__cuda_sm70_shflsync_bfly_p) ;  /* 0x0000036000007944 */ /* 0x000fea0003c00000 */
[----:B0-----:R-:W-:Y:S01]  /*2a50*/  HFMA2.MMA R120, -RZ, RZ, 0, 1.1920928955078125e-07 ;  /* 0x00000002ff787435 */ /* 0x001fe200000001ff */
[----:B-1----:R-:W-:-:S02]  /*2a60*/  MOV R122, R121 ;  /* 0x00000079007a7202 */ /* 0x002fc40000000f00 */
[----:B------:R-:W-:Y:S02]  /*2a70*/  MOV R123, R86 ;  /* 0x00000056007b7202 */ /* 0x000fe40000000f00 */
[----:B------:R-:W-:Y:S02]  /*2a80*/  MOV R121, 0x1f ;  /* 0x0000001f00797802 */ /* 0x000fe40000000f00 */
[----:B------:R-:W-:Y:S02]  /*2a90*/  MOV R108, 0xffffffff ;  /* 0xffffffff006c7802 */ /* 0x000fe40000000f00 */
[----:B------:R-:W-:Y:S02]  /*2aa0*/  MOV R84, 0x2ac0 ;  /* 0x00002ac000547802 */ /* 0x000fe40000000f00 */
[----:B------:R-:W-:Y:S05]  /*2ab0*/  CALL.REL.NOINC `($__internal_183_$__cuda_sm70_shflsync_bfly_p) ;  /* 0x000002f000007944 */ /* 0x000fea0003c00000 */
[----:B------:R-:W-:Y:S01]  /*2ac0*/  FADD.FTZ R87, R122, R87 ;  /* 0x000000577a577221 */ /* 0x000fe20000010000 */
[----:B0-----:R-:W-:Y:S01]  /*2ad0*/  HFMA2.MMA R120, -RZ, RZ, 0, 2.384185791015625e-07 ;  /* 0x00000004ff787435 */ /* 0x001fe200000001ff */
[----:B-1----:R-:W-:Y:S01]  /*2ae0*/  FADD.FTZ R86, R86, R121 ;  /* 0x0000007956567221 */ /* 0x002fe20000010000 */
[----:B------:R-:W-:Y:S02]  /*2af0*/  MOV R121, 0x1f ;  /* 0x0000001f00797802 */ /* 0x000fe40000000f00 */
[----:B------:R-:W-:-:S02]  /*2b00*/  MOV R108, 0xffffffff ;  /* 0xffffffff006c7802 */ /* 0x000fc40000000f00 */
[----:B------:R-:W-:Y:S02]  /*2b10*/  MOV R123, R87 ;  /* 0x00000057007b7202 */ /* 0x000fe40000000f00 */
[----:B------:R-:W-:Y:S02]  /*2b20*/  MOV R84, 0x2b40 ;  /* 0x00002b4000547802 */ /* 0x000fe40000000f00 */
[----:B------:R-:W-:Y:S05]  /*2b30*/  CALL.REL.NOINC `($__internal_183_$__cuda_sm70_shflsync_bfly_p) ;  /* 0x0000027000007944 */ /* 0x000fea0003c00000 */
[----:B0-----:R-:W-:Y:S01]  /*2b40*/  HFMA2.MMA R120, -RZ, RZ, 0, 2.384185791015625e-07 ;  /* 0x00000004ff787435 */ /* 0x001fe200000001ff */
[----:B-1----:R-:W-:Y:S02]  /*2b50*/  MOV R122, R121 ;  /* 0x00000079007a7202 */ /* 0x002fe40000000f00 */
[----:B------:R-:W-:Y:S02]  /*2b60*/  MOV R123, R86 ;  /* 0x00000056007b7202 */ /* 0x000fe40000000f00 */
[----:B------:R-:W-:Y:S02]  /*2b70*/  MOV R121, 0x1f ;  /* 0x0000001f00797802 */ /* 0x000fe40000000f00 */
[----:B------:R-:W-:Y:S02]  /*2b80*/  MOV R108, 0xffffffff ;  /* 0xffffffff006c7802 */ /* 0x000fe40000000f00 */
[----:B------:R-:W-:-:S02]  /*2b90*/  MOV R84, 0x2bb0 ;  /* 0x00002bb000547802 */ /* 0x000fc40000000f00 */
[----:B------:R-:W-:Y:S05]  /*2ba0*/  CALL.REL.NOINC `($__internal_183_$__cuda_sm70_shflsync_bfly_p) ;  /* 0x0000020000007944 */ /* 0x000fea0003c00000 */
[----:B------:R-:W-:Y:S01]  /*2bb0*/  FADD.FTZ R87, R122, R87 ;  /* 0x000000577a577221 */ /* 0x000fe20000010000 */
[----:B0-----:R-:W-:Y:S01]  /*2bc0*/  HFMA2.MMA R120, -RZ, RZ, 0, 4.76837158203125e-07 ;  /* 0x00000008ff787435 */ /* 0x001fe200000001ff */
[----:B-1----:R-:W-:Y:S01]  /*2bd0*/  FADD.FTZ R122, R86, R121 ;  /* 0x00000079567a7221 */ /* 0x002fe20000010000 */
[----:B------:R-:W-:-:S02]  /*2be0*/  MOV R121, 0x1f ;  /* 0x0000001f00797802 */ /* 0x000fc40000000f00 */
[----:B------:R-:W-:Y:S02]  /*2bf0*/  MOV R108, 0xffffffff ;  /* 0xffffffff006c7802 */ /* 0x000fe40000000f00 */
[----:B------:R-:W-:Y:S02]  /*2c00*/  MOV R123, R87 ;  /* 0x00000057007b7202 */ /* 0x000fe40000000f00 */
[----:B------:R-:W-:Y:S02]  /*2c10*/  MOV R84, 0x2c30 ;  /* 0x00002c3000547802 */ /* 0x000fe40000000f00 */
[----:B------:R-:W-:Y:S05]  /*2c20*/  CALL.REL.NOINC `($__internal_183_$__cuda_sm70_shflsync_bfly_p) ;  /* 0x0000018000007944 */ /* 0x000fea0003c00000 */
[----:B0-----:R-:W-:Y:S01]  /*2c30*/  HFMA2.MMA R120, -RZ, RZ, 0, 4.76837158203125e-07 ;  /* 0x00000008ff787435 */ /* 0x001fe200000001ff */
[----:B-1----:R-:W-:Y:S02]  /*2c40*/  MOV R86, R121 ;  /* 0x0000007900567202 */ /* 0x002fe40000000f00 */
[----:B------:R-:W-:Y:S02]  /*2c50*/  MOV R123, R122 ;  /* 0x0000007a007b7202 */ /* 0x000fe40000000f00 */
[----:B------:R-:W-:Y:S02]  /*2c60*/  MOV R121, 0x1f ;  /* 0x0000001f00797802 */ /* 0x000fe40000000f00 */
[----:B------:R-:W-:-:S02]  /*2c70*/  MOV R108, 0xffffffff ;  /* 0xffffffff006c7802 */ /* 0x000fc40000000f00 */
[----:B------:R-:W-:Y:S02]  /*2c80*/  MOV R84, 0x2ca0 ;  /* 0x00002ca000547802 */ /* 0x000fe40000000f00 */
[----:B------:R-:W-:Y:S05]  /*2c90*/  CALL.REL.NOINC `($__internal_183_$__cuda_sm70_shflsync_bfly_p) ;  /* 0x0000011000007944 */ /* 0x000fea0003c00000 */
[----:B------:R-:W-:Y:S01]  /*2ca0*/  FADD.FTZ R86, R86, R87 ;  /* 0x0000005756567221 */ /* 0x000fe20000010000 */
[----:B0-----:R-:W-:Y:S01]  /*2cb0*/  HFMA2.MMA R120, -RZ, RZ, 0, 9.5367431640625e-07 ;  /* 0x00000010ff787435 */ /* 0x001fe200000001ff */
[----:B-1----:R-:W-:Y:S01]  /*2cc0*/  FADD.FTZ R87, R122, R121 ;  /* 0x000000797a577221 */ /* 0x002fe20000010000 */
[----:B------:R-:W-:Y:S02]  /*2cd0*/  MOV R121, 0x1f ;  /* 0x0000001f00797802 */ /* 0x000fe40000000f00 */
[----:B------:R-:W-:Y:S02]  /*2ce0*/  MOV R108, 0xffffffff ;  /* 0xffffffff006c7802 */ /* 0x000fe40000000f00 */
[----:B------:R-:W-:Y:S02]  /*2cf0*/  MOV R123, R86 ;  /* 0x00000056007b7202 */ /* 0x000fe40000000f00 */
[----:B------:R-:W-:Y:S02]  /*2d00*/  MOV R84, 0x2d20 ;  /* 0x00002d2000547802 */ /* 0x000fe40000000f00 */
[----:B------:R-:W-:Y:S05]  /*2d10*/  CALL.REL.NOINC `($__internal_183_$__cuda_sm70_shflsync_bfly_p) ;  /* 0x0000009000007944 */ /* 0x000fea0003c00000 */
[----:B0-----:R-:W-:Y:S01]  /*2d20*/  HFMA2.MMA R120, -RZ, RZ, 0, 9.5367431640625e-07 ;  /* 0x00000010ff787435 */ /* 0x001fe200000001ff */
[----:B-1----:R-:W-:-:S02]  /*2d30*/  MOV R119, R121 ;  /* 0x0000007900777202 */ /* 0x002fc40000000f00 */
[----:B------:R-:W-:Y:S02]  /*2d40*/  MOV R123, R87 ;  /* 0x00000057007b7202 */ /* 0x000fe40000000f00 */
[----:B------:R-:W-:Y:S02]  /*2d50*/  MOV R121, 0x1f ;  /* 0x0000001f00797802 */ /* 0x000fe40000000f00 */
[----:B------:R-:W-:Y:S02]  /*2d60*/  MOV R108, 0xffffffff ;  /* 0xffffffff006c7802 */ /* 0x000fe40000000f00 */
[----:B------:R-:W-:Y:S02]  /*2d70*/  MOV R84, 0x2d90 ;  /* 0x00002d9000547802 */ /* 0x000fe40000000f00 */
[----:B------:R-:W-:Y:S05]  /*2d80*/  CALL.REL.NOINC `($__internal_183_$__cuda_sm70_shflsync_bfly_p) ;  /* 0x0000002000007944 */ /* 0x000fea0003c00000 */
[----:B-1----:R-:W-:Y:S01]  /*2d90*/  MOV R122, R121 ;  /* 0x00000079007a7202 */ /* 0x002fe20000000f00 */
[----:B0-----:R-:W-:Y:S05]  /*2da0*/  BRA `(.L_x_6648) ;  /* 0xffffe20000007947 */ /* 0x001fea000383ffff */
        .weak           $__internal_183_$__cuda_sm70_shflsync_bfly_p
        .type           $__internal_183_$__cuda_sm70_shflsync_bfly_p,@function
        .size           $__internal_183_$__cuda_sm70_shflsync_bfly_p,(.L_x_7361 - $__internal_183_$__cuda_sm70_shflsync_bfly_p)
$__internal_183_$__cuda_sm70_shflsync_bfly_p:
[----:B------:R-:W-:Y:S01]  /*2db0*/  HFMA2.MMA R85, -RZ, RZ, 0, 0 ;  /* 0x00000000ff557435 */ /* 0x000fe200000001ff */
[----:B------:R-:W-:Y:S04]  /*2dc0*/  WARPSYNC R108 ;  /* 0x0000006c00007348 */ /* 0x000fe80003800000 */
[----:B------:R0:W1:Y:S01]  /*2dd0*/  SHFL.BFLY PT, R121, R123, R120, R121 ;  /* 0x0c0000787b797389 */ /* 0x00006200000e0079 */
[----:B------:R-:W-:Y:S05]  /*2de0*/  RET.REL.NODEC R84 `(_ZN10layer_norm13ln_bwd_kernelINS_13Kernel_traitsIfffffjLj512ELj1ELj4ELj1ELj16ENS_18Kernel_traits_baseILj512EfffffjLj128EEEEELb0ELb0ELb1ELb1EEEvNS_9BwdParamsE) ;  /* 0xffffd21054007950 */ /* 0x000fea0003c3ffff */
.L_x_6649:
        /* <DEDUP_REMOVED lines=9> */
.L_x_7361:


//--------------------- .text._ZN10layer_norm13ln_bwd_kernelINS_13Kernel_traitsIfffffjLj512ELj1ELj4ELj1ELj16ENS_18Kernel_traits_baseILj512EfffffjLj128EEEEELb0ELb1ELb0ELb0EEEvNS_9BwdParamsE --------------------------
	.section	.text._ZN10layer_norm13ln_bwd_kernelINS_13Kernel_traitsIfffffjLj512ELj1ELj4ELj1ELj16ENS_18Kernel_traits_baseILj512EfffffjLj128EEEEELb0ELb1ELb0ELb0EEEvNS_9BwdParamsE,"ax",@progbits
	.sectioninfo	@"SHI_REGISTERS=161"
	.align	128
        .global         _ZN10layer_norm13ln_bwd_kernelINS_13Kernel_traitsIfffffjLj512ELj1ELj4ELj1ELj16ENS_18Kernel_traits_baseILj512EfffffjLj128EEEEELb0ELb1ELb0ELb0EEEvNS_9BwdParamsE
        .type           _ZN10layer_norm13ln_bwd_kernelINS_13Kernel_traitsIfffffjLj512ELj1ELj4ELj1ELj16ENS_18Kernel_traits_baseILj512EfffffjLj128EEEEELb0ELb1ELb0ELb0EEEvNS_9BwdParamsE,@function
        .size           _ZN10layer_norm13ln_bwd_kernelINS_13Kernel_traitsIfffffjLj512ELj1ELj4ELj1ELj16ENS_18Kernel_traits_baseILj512EfffffjLj128EEEEELb0ELb1ELb0ELb0EEEvNS_9BwdParamsE,(.L_x_7362 - _ZN10layer_norm13ln_bwd_kernelINS_13Kernel_traitsIfffffjLj512ELj1ELj4ELj1ELj16ENS_18Kernel_traits_baseILj512EfffffjLj128EEEEELb0ELb1ELb0ELb0EEEvNS_9BwdParamsE)
        .other          _ZN10layer_norm13ln_bwd_kernelINS_13Kernel_traitsIfffffjLj512ELj1ELj4ELj1ELj16ENS_18Kernel_traits_baseILj512EfffffjLj128EEEEELb0ELb1ELb0ELb0EEEvNS_9BwdParamsE,@"STO_CUDA_ENTRY STV_DEFAULT"
_ZN10layer_norm13ln_bwd_kernelINS_13Kernel_traitsIfffffjLj512ELj1ELj4ELj1ELj16ENS_18Kernel_traits_baseILj512EfffffjLj128EEEEELb0ELb1ELb0ELb0EEEvNS_9BwdParamsE:
.text._ZN10layer_norm13ln_bwd_kernelINS_13Kernel_traitsIfffffjLj512ELj1ELj4ELj1ELj16ENS_18Kernel_traits_baseILj512EfffffjLj128EEEEELb0ELb1ELb0ELb0EEEvNS_9BwdParamsE:
        /* <DEDUP_REMOVED lines=20> */
[----:B------:R-:W0:Y:S04]  /*0140*/  S2R R53, SR_CTAID.X ;  /* 0x0000000000357919 */ /* 0x000e280000002500 */
[CC--:B------:R-:W-:Y:S01]  /*0150*/  @P3 IMAD.WIDE.U32 R12, R8.reuse, R15.reuse, c[0x0][0x1b0] ;  /* 0x00006c00080c3625 */ /* 0x0c0fe200078e000f */
[----:B------:R1:W5:Y:S03]  /*0160*/  @P2 LDG.E.128 R24, [R6.64] ;  /* 0x0000000406182981 */ /* 0x000366000c1e1d00 */
[C---:B------:R-:W-:Y:S01]  /*0170*/  @P3 IMAD.WIDE.U32 R14, R8.reuse, R15, c[0x0][0x1c8] ;  /* 0x00007200080e3625 */ /* 0x040fe200078e000f */
[----:B------:R-:W-:Y:S01]  /*0180*/  @P3 IADD3 R8, R8, 0x20, RZ ;  /* 0x0000002008083810 */ /* 0x000fe20007ffe0ff */
[----:B------:R1:W5:Y:S04]  /*0190*/  @P3 LDG.E.128 R28, [R12.64] ;  /* 0x000000040c1c3981 */ /* 0x000368000c1e1d00 */
[CC--:B------:R-:W-:Y:S01]  /*01a0*/  @P4 IMAD.WIDE.U32 R16, R8.reuse, R19.reuse, c[0x0][0x1b0] ;  /* 0x00006c0008104625 */ /* 0x0c0fe200078e0013 */
[----:B------:R1:W5:Y:S03]  /*01b0*/  @P3 LDG.E.128 R32, [R14.64] ;  /* 0x000000040e203981 */ /* 0x000366000c1e1d00 */
[C---:B------:R-:W-:Y:S01]  /*01c0*/  @P4 IMAD.WIDE.U32 R18, R8.reuse, R19, c[0x0][0x1c8] ;  /* 0x0000720008124625 */ /* 0x040fe200078e0013 */
[----:B------:R-:W-:Y:S01]  /*01d0*/  @P4 IADD3 R8, R8, 0x20, RZ ;  /* 0x0000002008084810 */ /* 0x000fe20007ffe0ff */
[----:B------:R1:W5:Y:S04]  /*01e0*/  @P4 LDG.E.128 R36, [R16.64] ;  /* 0x0000000410244981 */ /* 0x000368000c1e1d00 */
[CC--:B------:R-:W-:Y:S01]  /*01f0*/  @P5 IMAD.WIDE.U32 R10, R8.reuse, R9.reuse, c[0x0][0x1c8] ;  /* 0x00007200080a5625 */ /* 0x0c0fe200078e0009 */
[----:B------:R1:W5:Y:S03]  /*0200*/  @P4 LDG.E.128 R40, [R18.64] ;  /* 0x0000000412284981 */ /* 0x000366000c1e1d00 */
[----:B------:R-:W-:Y:S01]  /*0210*/  @P5 IMAD.WIDE.U32 R8, R8, R9, c[0x0][0x1b0] ;  /* 0x00006c0008085625 */ /* 0x000fe200078e0009 */
[----:B------:R1:W5:Y:S04]  /*0220*/  @P5 LDG.E.128 R44, [R10.64] ;  /* 0x000000040a2c5981 */ /* 0x000368000c1e1d00 */
[----:B------:R1:W5:Y:S01]  /*0230*/  @P5 LDG.E.128 R48, [R8.64] ;  /* 0x0000000408305981 */ /* 0x000362000c1e1d00 */
[----:B------:R-:W-:-:S03]  /*0240*/  SHF.R.U32.HI R0, RZ, 0x5, R3 ;  /* 0x00000005ff007819 */ /* 0x000fc60000011603 */
[----:B------:R0:W5:Y:S02]  /*0250*/  @P2 LDG.E.128 R20, [R4.64] ;  /* 0x0000000404142981 */ /* 0x000164000c1e1d00 */
        /* <DEDUP_REMOVED lines=30> */
.L_x_6670:
        /* <DEDUP_REMOVED lines=9> */
[----:B------:R-:W-:-:S02]  /*04d0*/  @P0 LEA.HI.X R117, R5, c[0x0][0x1c4], R6, 0x2, P1 ;  /* 0x0000710005750a11 */ /* 0x000fc400008f1406 */
[----:B------:R-:W-:-:S06]  /*04e0*/  MOV R6, 0x3f800000 ;  /* 0x3f80000000067802 */ /* 0x000fcc0000000f00 */
[----:B------:R1:W5:Y:S01]  /*04f0*/  @P0 LDG.E R6, [R116.64] ;  /* 0x0000000474060981 */ /* 0x000362000c1e1900 */
[----:B------:R-:W-:-:S05]  /*0500*/  IMAD R8, R5, c[0x0][0x168], RZ ;  /* 0x00005a0005087a24 */ /* 0x000fca00078e02ff */
[----:B------:R-:W-:-:S04]  /*0510*/  SHF.R.S32.HI R123, RZ, 0x1f, R8 ;  /* 0x0000001fff7b7819 */ /* 0x000fc80000011408 */
[----:B------:R-:W-:Y:S02]  /*0520*/  LEA.HI R8, R123, R8, RZ, 0x2 ;  /* 0x000000087b087211 */ /* 0x000fe400078f10ff */
[----:B------:R-:W-:Y:S01]  /*0530*/  LOP3.LUT R123, R3, 0x1f, RZ, 0xc0, !PT ;  /* 0x0000001f037b7812 */ /* 0x000fe200078ec0ff */
[----:B------:R-:W-:Y:S01]  /*0540*/  BSSY B1, `(.L_x_6652) ;  /* 0x0000030000017945 */ /* 0x000fe20003800000 */
[----:B0-----:R-:W-:Y:S02]  /*0550*/  ISETP.NE.AND P1, PT, R4, RZ, PT ;  /* 0x000000ff0400720c */ /* 0x001fe40003f25270 */
[----:B------:R-:W-:Y:S02]  /*0560*/  LEA.HI.SX32 R8, R8, R123, 0x1e ;  /* 0x0000007b08087211 */ /* 0x000fe400078ff2ff */
        /* <DEDUP_REMOVED lines=31> */
[----:B0-----:R-:W-:Y:S02]  /*0760*/  FMUL.FTZ R146, R7, R150 ;  /* 0x0000009607927220 */ /* 0x001fe40000410000 */
        /* <DEDUP_REMOVED lines=13> */
.L_x_6653:
[----:B-1----:R-:W-:Y:S05]  /*0840*/  BSYNC B1 ;  /* 0x0000000000017941 */ /* 0x002fea0003800000 */
.L_x_6652:
        /* <DEDUP_REMOVED lines=42> */
.L_x_6655:
[----:B0-----:R-:W-:Y:S05]  /*0af0*/  BSYNC B1 ;  /* 0x0000000000017941 */ /* 0x001fea0003800000 */
.L_x_6654:
        /* <DEDUP_REMOVED lines=21> */
[----:B------:R-:W-:Y:S02]  /*0c50*/  FMUL.FTZ R128, R37, R117 ;  /* 0x0000007525807220 */ /* 0x000fe40000410000 */
[----:B------:R-:W-:Y:S02]  /*0c60*/  FADD.FTZ R122, -R145, R122 ;  /* 0x0000007a917a7221 */ /* 0x000fe40000010100 */
        /* <DEDUP_REMOVED lines=19> */
.L_x_6657:
[----:B0-----:R-:W-:Y:S05]  /*0da0*/  BSYNC B1 ;  /* 0x0000000000017941 */ /* 0x001fea0003800000 */
.L_x_6656:
        /* <DEDUP_REMOVED lines=41> */
.L_x_6659:
[----:B0-----:R-:W-:Y:S05]  /*1040*/  BSYNC B1 ;  /* 0x0000000000017941 */ /* 0x001fea0003800000 */
.L_x_6658:
[----:B------:R-:W-:Y:S05]  /*1050*/  BRA.DIV ~URZ, `(.L_x_6660) ;  /* 0x00001a827f007947 */ /* 0x000fea000b800000 */
[----:B------:R0:W1:Y:S02]  /*1060*/  SHFL.BFLY PT, R119, R150, 0x1, 0x1f ;  /* 0x0c201f0096777f89 */ /* 0x00006400000e0000 */
.L_x_6677:
        /* <DEDUP_REMOVED lines=18> */
.L_x_6678:
        /* <DEDUP_REMOVED lines=53> */
.L_x_6663:
[----:B0-----:R-:W-:Y:S05]  /*14e0*/  BSYNC B1 ;  /* 0x0000000000017941 */ /* 0x001fea0003800000 */
.L_x_6662:
        /* <DEDUP_REMOVED lines=30> */
[----:B------:R-:W-:Y:S01]  /*16d0*/  SEL R17, R122, R17, P0 ;  /* 0x000000117a117207 */ /* 0x000fe20000000000 */
[C---:B------:R-:W-:Y:S01]  /*16e0*/  FMUL.FTZ R158, R120.reuse, R6 ;  /* 0x00000006789e7220 */ /* 0x040fe20000410000 */
[C---:B------:R-:W-:Y:S01]  /*16f0*/  SEL R18, R123.reuse, R18, P0 ;  /* 0x000000127b127207 */ /* 0x040fe20000000000 */
[-C--:B------:R-:W-:Y:S01]  /*1700*/  FMUL.FTZ R149, R123, R6.reuse ;  /* 0x000000067b957220 */ /* 0x080fe20000410000 */
[----:B------:R-:W-:Y:S01]  /*1710*/  SEL R19, R120, R19, P0 ;  /* 0x0000001378137207 */ /* 0x000fe20000000000 */
        /* <DEDUP_REMOVED lines=15> */
.L_x_6665:
[----:B0-----:R-:W-:Y:S05]  /*1810*/  BSYNC B1 ;  /* 0x0000000000017941 */ /* 0x001fea0003800000 */
.L_x_6664:
        /* <DEDUP_REMOVED lines=50> */
.L_x_6667:
[----:B0-----:R-:W-:Y:S05]  /*1b40*/  BSYNC B1 ;  /* 0x0000000000017941 */ /* 0x001fea0003800000 */
.L_x_6666:
        /* <DEDUP_REMOVED lines=36> */
[----:B------:R-:W-:Y:S01]  /*1d90*/  LEA R150, P1, R8, c[0x0][0x248], 0x4 ;  /* 0x0000920008967a11 */ /* 0x000fe200078220ff */
[----:B------:R-:W-:Y:S01]  /*1da0*/  FMUL.FTZ R122, R46, R145 ;  /* 0x000000912e7a7220 */ /* 0x000fe20000410000 */
[C---:B------:R-:W-:Y:S01]  /*1db0*/  @P6 LEA.HI.X R153, R8.reuse, c[0x0][0x25c], RZ, 0x4, P0 ;  /* 0x0000970008996a11 */ /* 0x040fe200000f24ff */
        /* <DEDUP_REMOVED lines=10> */
.L_x_6669:
[----:B0-----:R-:W-:Y:S05]  /*1e60*/  BSYNC B1 ;  /* 0x0000000000017941 */ /* 0x001fea0003800000 */
.L_x_6668:
[----:B-----5:R-:W-:-:S04]  /*1e70*/  MOV R6, c[0x0][0x160] ;  /* 0x0000580000067a02 */ /* 0x020fc80000000f00 */
[----:B------:R-:W-:-:S04]  /*1e80*/  LEA R5, R6, R5, 0x2 ;  /* 0x0000000506057211 */ /* 0x000fc800078e10ff */
[----:B------:R-:W-:-:S13]  /*1e90*/  ISETP.GE.AND P0, PT, R5, c[0x0][0x164], PT ;  /* 0x0000590005007a0c */ /* 0x000fda0003f06270 */
[----:B------:R-:W-:Y:S01]  /*1ea0*/  @P0 CALL.REL.NOINC `(.L_x_6651) ;  /* 0x0000001000000944 */ /* 0x000fe20003c00000 */
[----:B------:R-:W-:Y:S05]  /*1eb0*/  BRA `(.L_x_6670) ;  /* 0xffffe58000007947 */ /* 0x000fea000383ffff */
.L_x_6651:
[----:B-1----:R-:W-:Y:S05]  /*1ec0*/  BSYNC B0 ;  /* 0x0000000000007941 */ /* 0x002fea0003800000 */
.L_x_6650:
        /* <DEDUP_REMOVED lines=95> */
[----:B------:R-:W-:Y:S01]  /*24c0*/  IADD3 R10, P6, R10, c[0x0][0x240], RZ ;  /* 0x000090000a0a7a10 */ /* 0x000fe20007fde0ff */
[----:B--2---:R-:W-:Y:S01]  /*24d0*/  FADD.FTZ R37, R14, R37 ;  /* 0x000000250e257221 */ /* 0x004fe20000010000 */
[----:B------:R-:W-:Y:S01]  /*24e0*/  IADD3.X R23, R21, c[0x0][0x224], RZ, P5, !PT ;  /* 0x0000890015177a10 */ /* 0x000fe20002ffe4ff */
        /* <DEDUP_REMOVED lines=50> */
.L_x_6672:
[----:B------:R-:W-:Y:S05]  /*2810*/  BSYNC B0 ;  /* 0x0000000000007941 */ /* 0x000fea0003800000 */
.L_x_6671:
        /* <DEDUP_REMOVED lines=16> */
.L_x_6674:
[----:B------:R-:W-:Y:S05]  /*2920*/  BSYNC B0 ;  /* 0x0000000000007941 */ /* 0x000fea0003800000 */
.L_x_6673:
        /* <DEDUP_REMOVED lines=16> */
.L_x_6676:
[----:B------:R-:W-:Y:S05]  /*2a30*/  BSYNC B0 ;  /* 0x0000000000007941 */ /* 0x000fea0003800000 */
.L_x_6675:
        /* <DEDUP_REMOVED lines=10> */
.L_x_6660:
[----:B------:R-:W-:Y:S01]  /*2ae0*/  HFMA2.MMA R145, -RZ, RZ, 0, 5.9604644775390625e-08 ;  /* 0x00000001ff917435 */ /* 0x000fe200000001ff */
[----:B------:R-:W-:Y:S02]  /*2af0*/  MOV R120, R150 ;  /* 0x0000009600787202 */ /* 0x000fe40000000f00 */
[----:B------:R-:W-:Y:S02]  /*2b00*/  MOV R149, 0x1f ;  /* 0x0000001f00957802 */ /* 0x000fe40000000f00 */
[----:B------:R-:W-:-:S02]  /*2b10*/  MOV R152, 0xffffffff ;  /* 0xffffffff00987802 */ /* 0x000fc40000000f00 */
[----:B------:R-:W-:Y:S02]  /*2b20*/  MOV R116, 0x2b40 ;  /* 0x00002b4000747802 */ /* 0x000fe40000000f00 */
[----:B-----5:R-:W-:Y:S05]  /*2b30*/  CALL.REL.NOINC `($__internal_184_$__cuda_sm70_shflsync_bfly_p) ;  /* 0x0000046000007944 */ /* 0x020fea0003c00000 */
[----:B-1----:R-:W-:Y:S01]  /*2b40*/  MOV R119, R120 ;  /* 0x0000007800777202 */ /* 0x002fe20000000f00 */
[----:B0-----:R-:W-:Y:S05]  /*2b50*/  BRA `(.L_x_6677) ;  /* 0xffffe51000007947 */ /* 0x001fea000383ffff */
.L_x_6661:
[----:B------:R-:W-:Y:S01]  /*2b60*/  HFMA2.MMA R145, -RZ, RZ, 0, 5.9604644775390625e-08 ;  /* 0x00000001ff917435 */ /* 0x000fe200000001ff */
[----:B------:R-:W-:Y:S02]  /*2b70*/  MOV R120, R147 ;  /* 0x0000009300787202 */ /* 0x000fe40000000f00 */
[----:B------:R-:W-:Y:S02]  /*2b80*/  MOV R149, 0x1f ;  /* 0x0000001f00957802 */ /* 0x000fe40000000f00 */
[----:B------:R-:W-:Y:S02]  /*2b90*/  MOV R152, 0xffffffff ;  /* 0xffffffff00987802 */ /* 0x000fe40000000f00 */
[----:B------:R-:W-:Y:S02]  /*2ba0*/  MOV R116, 0x2bc0 ;  /* 0x00002bc000747802 */ /* 0x000fe40000000f00 */
[----:B01---5:R-:W-:Y:S05]  /*2bb0*/  CALL.REL.NOINC `($__internal_184_$__cuda_sm70_shflsync_bfly_p) ;  /* 0x000003e000007944 */ /* 0x023fea0003c00000 */
[----:B------:R-:W-:Y:S01]  /*2bc0*/  FADD.FTZ R119, R119, R150 ;  /* 0x0000009677777221 */ /* 0x000fe20000010000 */
[----:B0-----:R-:W-:Y:S01]  /*2bd0*/  HFMA2.MMA R145, -RZ, RZ, 0, 1.1920928955078125e-07 ;  /* 0x00000002ff917435 */ /* 0x001fe200000001ff */
[----:B-1----:R-:W-:Y:S01]  /*2be0*/  FADD.FTZ R147, R147, R120 ;  /* 0x0000007893937221 */ /* 0x002fe20000010000 */
[----:B------:R-:W-:-:S02]  /*2bf0*/  MOV R149, 0x1f ;  /* 0x0000001f00957802 */ /* 0x000fc40000000f00 */
[----:B------:R-:W-:Y:S02]  /*2c00*/  MOV R152, 0xffffffff ;  /* 0xffffffff00987802 */ /* 0x000fe40000000f00 */
[----:B------:R-:W-:Y:S02]  /*2c10*/  MOV R120, R119 ;  /* 0x0000007700787202 */ /* 0x000fe40000000f00 */
[----:B------:R-:W-:Y:S02]  /*2c20*/  MOV R116, 0x2c40 ;  /* 0x00002c4000747802 */ /* 0x000fe40000000f00 */
[----:B------:R-:W-:Y:S05]  /*2c30*/  CALL.REL.NOINC `($__internal_184_$__cuda_sm70_shflsync_bfly_p) ;  /* 0x0000036000007944 */ /* 0x000fea0003c00000 */
[----:B0-----:R-:W-:Y:S01]  /*2c40*/  HFMA2.MMA R145, -RZ, RZ, 0, 1.1920928955078125e-07 ;  /* 0x00000002ff917435 */ /* 0x001fe200000001ff */
[----:B-1----:R-:W-:Y:S02]  /*2c50*/  MOV R118, R120 ;  /* 0x0000007800767202 */ /* 0x002fe40000000f00 */
[----:B------:R-:W-:Y:S02]  /*2c60*/  MOV R120, R147 ;  /* 0x0000009300787202 */ /* 0x000fe40000000f00 */
[----:B------:R-:W-:Y:S02]  /*2c70*/  MOV R149, 0x1f ;  /* 0x0000001f00957802 */ /* 0x000fe40000000f00 */
[----:B------:R-:W-:-:S02]  /*2c80*/  MOV R152, 0xffffffff ;  /* 0xffffffff00987802 */ /* 0x000fc40000000f00 */
[----:B------:R-:W-:Y:S02]  /*2c90*/  MOV R116, 0x2cb0 ;  /* 0x00002cb000747802 */ /* 0x000fe40000000f00 */
[----:B------:R-:W-:Y:S05]  /*2ca0*/  CALL.REL.NOINC `($__internal_184_$__cuda_sm70_shflsync_bfly_p) ;  /* 0x000002f000007944 */ /* 0x000fea0003c00000 */
[----:B------:R-:W-:Y:S01]  /*2cb0*/  FADD.FTZ R119, R118, R119 ;  /* 0x0000007776777221 */ /* 0x000fe20000010000 */
[----:B0-----:R-:W-:Y:S01]  /*2cc0*/  HFMA2.MMA R145, -RZ, RZ, 0, 2.384185791015625e-07 ;  /* 0x00000004ff917435 */ /* 0x001fe200000001ff */
[----:B-1----:R-:W-:Y:S01]  /*2cd0*/  FADD.FTZ R147, R147, R120 ;  /* 0x0000007893937221 */ /* 0x002fe20000010000 */
[----:B------:R-:W-:Y:S02]  /*2ce0*/  MOV R149, 0x1f ;  /* 0x0000001f00957802 */ /* 0x000fe40000000f00 */
[----:B------:R-:W-:Y:S02]  /*2cf0*/  MOV R152, 0xffffffff ;  /* 0xffffffff00987802 */ /* 0x000fe40000000f00 */
[----:B------:R-:W-:Y:S02]  /*2d00*/  MOV R120, R119 ;  /* 0x0000007700787202 */ /* 0x000fe40000000f00 */
[----:B------:R-:W-:Y:S02]  /*2d10*/  MOV R116, 0x2d30 ;  /* 0x00002d3000747802 */ /* 0x000fe40000000f00 */
[----:B------:R-:W-:Y:S05]  /*2d20*/  CALL.REL.NOINC `($__internal_184_$__cuda_sm70_shflsync_bfly_p) ;  /* 0x0000027000007944 */ /* 0x000fea0003c00000 */
[----:B0-----:R-:W-:Y:S01]  /*2d30*/  HFMA2.MMA R145, -RZ, RZ, 0, 2.384185791015625e-07 ;  /* 0x00000004ff917435 */ /* 0x001fe200000001ff */
[----:B-1----:R-:W-:-:S02]  /*2d40*/  MOV R118, R120 ;  /* 0x0000007800767202 */ /* 0x002fc40000000f00 */
[----:B------:R-:W-:Y:S02]  /*2d50*/  MOV R120, R147 ;  /* 0x0000009300787202 */ /* 0x000fe40000000f00 */
[----:B------:R-:W-:Y:S02]  /*2d60*/  MOV R149, 0x1f ;  /* 0x0000001f00957802 */ /* 0x000fe40000000f00 */
[----:B------:R-:W-:Y:S02]  /*2d70*/  MOV R152, 0xffffffff ;  /* 0xffffffff00987802 */ /* 0x000fe40000000f00 */
[----:B------:R-:W-:Y:S02]  /*2d80*/  MOV R116, 0x2da0 ;  /* 0x00002da000747802 */ /* 0x000fe40000000f00 */
[----:B------:R-:W-:Y:S05]  /*2d90*/  CALL.REL.NOINC `($__internal_184_$__cuda_sm70_shflsync_bfly_p) ;  /* 0x0000020000007944 */ /* 0x000fea0003c00000 */
[----:B------:R-:W-:Y:S01]  /*2da0*/  FADD.FTZ R119, R118, R119 ;  /* 0x0000007776777221 */ /* 0x000fe20000010000 */
[----:B0-----:R-:W-:Y:S01]  /*2db0*/  HFMA2.MMA R145, -RZ, RZ, 0, 4.76837158203125e-07 ;  /* 0x00000008ff917435 */ /* 0x001fe200000001ff */
[----:B-1----:R-:W-:Y:S01]  /*2dc0*/  FADD.FTZ R123, R147, R120 ;  /* 0x00000078937b7221 */ /* 0x002fe20000010000 */
[----:B------:R-:W-:Y:S02]  /*2dd0*/  MOV R149, 0x1f ;  /* 0x0000001f00957802 */ /* 0x000fe40000000f00 */
[----:B------:R-:W-:-:S02]  /*2de0*/  MOV R152, 0xffffffff ;  /* 0xffffffff00987802 */ /* 0x000fc40000000f00 */
[----:B------:R-:W-:Y:S02]  /*2df0*/  MOV R120, R119 ;  /* 0x0000007700787202 */ /* 0x000fe40000000f00 */
[----:B------:R-:W-:Y:S02]  /*2e00*/  MOV R116, 0x2e20 ;  /* 0x00002e2000747802 */ /* 0x000fe40000000f00 */
[----:B------:R-:W-:Y:S05]  /*2e10*/  CALL.REL.NOINC `($__internal_184_$__cuda_sm70_shflsync_bfly_p) ;  /* 0x0000018000007944 */ /* 0x000fea0003c00000 */
[----:B0-----:R-:W-:Y:S01]  /*2e20*/  HFMA2.MMA R145, -RZ, RZ, 0, 4.76837158203125e-07 ;  /* 0x00000008ff917435 */ /* 0x001fe200000001ff */
[----:B-1----:R-:W-:Y:S02]  /*2e30*/  MOV R118, R120 ;  /* 0x0000007800767202 */ /* 0x002fe40000000f00 */
[----:B------:R-:W-:Y:S02]  /*2e40*/  MOV R120, R123 ;  /* 0x0000007b00787202 */ /* 0x000fe40000000f00 */
[----:B------:R-:W-:Y:S02]  /*2e50*/  MOV R149, 0x1f ;  /* 0x0000001f00957802 */ /* 0x000fe40000000f00 */
[----:B------:R-:W-:Y:S02]  /*2e60*/  MOV R152, 0xffffffff ;  /* 0xffffffff00987802 */ /* 0x000fe40000000f00 */
[----:B------:R-:W-:-:S02]  /*2e70*/  MOV R116, 0x2e90 ;  /* 0x00002e9000747802 */ /* 0x000fc40000000f00 */
[----:B------:R-:W-:Y:S05]  /*2e80*/  CALL.REL.NOINC `($__internal_184_$__cuda_sm70_shflsync_bfly_p) ;  /* 0x0000011000007944 */ /* 0x000fea0003c00000 */
[----:B------:R-:W-:Y:S01]  /*2e90*/  FADD.FTZ R121, R118, R119 ;  /* 0x0000007776797221 */ /* 0x000fe20000010000 */
[----:B0-----:R-:W-:Y:S01]  /*2ea0*/  HFMA2.MMA R145, -RZ, RZ, 0, 9.5367431640625e-07 ;  /* 0x00000010ff917435 */ /* 0x001fe200000001ff */
[----:B-1----:R-:W-:Y:S01]  /*2eb0*/  FADD.FTZ R123, R123, R120 ;  /* 0x000000787b7b7221 */ /* 0x002fe20000010000 */
[----:B------:R-:W-:-:S02]  /*2ec0*/  MOV R149, 0x1f ;  /* 0x0000001f00957802 */ /* 0x000fc40000000f00 */
[----:B------:R-:W-:Y:S02]  /*2ed0*/  MOV R152, 0xffffffff ;  /* 0xffffffff00987802 */ /* 0x000fe40000000f00 */
[----:B------:R-:W-:Y:S02]  /*2ee0*/  MOV R120, R121 ;  /* 0x0000007900787202 */ /* 0x000fe40000000f00 */
[----:B------:R-:W-:Y:S02]  /*2ef0*/  MOV R116, 0x2f10 ;  /* 0x00002f1000747802 */ /* 0x000fe40000000f00 */
[----:B------:R-:W-:Y:S05]  /*2f00*/  CALL.REL.NOINC `($__internal_184_$__cuda_sm70_shflsync_bfly_p) ;  /* 0x0000009000007944 */ /* 0x000fea0003c00000 */
[----:B0-----:R-:W-:Y:S01]  /*2f10*/  HFMA2.MMA R145, -RZ, RZ, 0, 9.5367431640625e-07 ;  /* 0x00000010ff917435 */ /* 0x001fe200000001ff */
[----:B-1----:R-:W-:Y:S02]  /*2f20*/  MOV R122, R120 ;  /* 0x00000078007a7202 */ /* 0x002fe40000000f00 */
[----:B------:R-:W-:Y:S02]  /*2f30*/  MOV R120, R123 ;  /* 0x0000007b00787202 */ /* 0x000fe40000000f00 */
[----:B------:R-:W-:Y:S02]  /*2f40*/  MOV R149, 0x1f ;  /* 0x0000001f00957802 */ /* 0x000fe40000000f00 */
[----:B------:R-:W-:-:S02]  /*2f50*/  MOV R152, 0xffffffff ;  /* 0xffffffff00987802 */ /* 0x000fc40000000f00 */
[----:B------:R-:W-:Y:S02]  /*2f60*/  MOV R116, 0x2f80 ;  /* 0x00002f8000747802 */ /* 0x000fe40000000f00 */
[----:B------:R-:W-:Y:S05]  /*2f70*/  CALL.REL.NOINC `($__internal_184_$__cuda_sm70_shflsync_bfly_p) ;  /* 0x0000002000007944 */ /* 0x000fea0003c00000 */
[----:B-1----:R-:W-:Y:S01]  /*2f80*/  MOV R116, R120 ;  /* 0x0000007800747202 */ /* 0x002fe20000000f00 */
[----:B0-----:R-:W-:Y:S05]  /*2f90*/  BRA `(.L_x_6678) ;  /* 0xffffe1f000007947 */ /* 0x001fea000383ffff */
        .weak           $__internal_184_$__cuda_sm70_shflsync_bfly_p
        .type           $__internal_184_$__cuda_sm70_shflsync_bfly_p,@function
        .size           $__internal_184_$__cuda_sm70_shflsync_bfly_p,(.L_x_7362 - $__internal_184_$__cuda_sm70_shflsync_bfly_p)
$__internal_184_$__cuda_sm70_shflsync_bfly_p:
[----:B------:R-:W-:Y:S01]  /*2fa0*/  HFMA2.MMA R117, -RZ, RZ, 0, 0 ;  /* 0x00000000ff757435 */ /* 0x000fe200000001ff */
[----:B------:R-:W-:Y:S04]  /*2fb0*/  WARPSYNC R152 ;  /* 0x0000009800007348 */ /* 0x000fe80003800000 */
[----:B------:R0:W1:Y:S01]  /*2fc0*/  SHFL.BFLY PT, R120, R120, R145, R149 ;  /* 0x0c00009178787389 */ /* 0x00006200000e0095 */
[----:B------:R-:W-:Y:S05]  /*2fd0*/  RET.REL.NODEC R116 `(_ZN10layer_norm13ln_bwd_kernelINS_13Kernel_traitsIfffffjLj512ELj1ELj4ELj1ELj16ENS_18Kernel_traits_baseILj512EfffffjLj128EEEEELb0ELb1ELb0ELb0EEEvNS_9BwdParamsE) ;  /* 0xffffd02074007950 */ /* 0x000fea0003c3ffff */
.L_x_6679:
        /* <DEDUP_REMOVED lines=10> */
.L_x_7362:


//--------------------- .text._ZN10layer_norm13ln_bwd_kernelINS_13Kernel_traitsIfffffjLj512ELj1ELj4ELj1ELj16ENS_18Kernel_traits_baseILj512EfffffjLj128EEEEELb0ELb1ELb0ELb1EEEvNS_9BwdParamsE --------------------------
	.section	.text._ZN10layer_norm13ln_bwd_kernelINS_13Kernel_traitsIfffffjLj512ELj1ELj4ELj1ELj16ENS_18Kernel_traits_baseILj512EfffffjLj128EEEEELb0ELb1ELb0ELb1EEEvNS_9BwdParamsE,"ax",@progbits
	.sectioninfo	@"SHI_REGISTERS=161"
	.align	128
        .global         _ZN10layer_norm13ln_bwd_kernelINS_13Kernel_traitsIfffffjLj512ELj1ELj4ELj1ELj16ENS_18Kernel_traits_baseILj512EfffffjLj128EEEEELb0ELb1ELb0ELb1EEEvNS_9BwdParamsE
        .type           _ZN10layer_norm13ln_bwd_kernelINS_13Kernel_traitsIfffffjLj512ELj1ELj4ELj1ELj16ENS_18Kernel_traits_baseILj512EfffffjLj128EEEEELb0ELb1ELb0ELb1EEEvNS_9BwdParamsE,@function
        .size           _ZN10layer_norm13ln_bwd_kernelINS_13Kernel_traitsIfffffjLj512ELj1ELj4ELj1ELj16ENS_18Kernel_traits_baseILj512EfffffjLj128EEEEELb0ELb1ELb0ELb1EEEvNS_9BwdParamsE,(.L_x_7363 - _ZN10layer_norm13ln_bwd_kernelINS_13Kernel_traitsIfffffjLj512ELj1ELj4ELj1ELj16ENS_18Kernel_traits_baseILj512EfffffjLj128EEEEELb0ELb1ELb0ELb1EEEvNS_9BwdParamsE)
        .other          _ZN10layer_norm13ln_bwd_kernelINS_13Kernel_traitsIfffffjLj512ELj1ELj4ELj1ELj16ENS_18Kernel_traits_baseILj512EfffffjLj128EEEEELb0ELb1ELb0ELb1EEEvNS_9BwdParamsE,@"STO_CUDA_ENTRY STV_DEFAULT"
_ZN10layer_norm13ln_bwd_kernelINS_13Kernel_traitsIfffffjLj512ELj1ELj4ELj1ELj16ENS_18Kernel_traits_baseILj512EfffffjLj128EEEEELb0ELb1ELb0ELb1EEEvNS_9BwdParamsE:
.text._ZN10layer_norm13ln_bwd_kernelINS_13Kernel_traitsIfffffjLj512ELj1ELj4ELj1ELj16ENS_18Kernel_traits_baseILj512EfffffjLj128EEEEELb0ELb1ELb0ELb1EEEvNS_9BwdParamsE:
        /* <DEDUP_REMOVED lines=35> */
.L_x_6681:
[----:B------:R-:W0:Y:S01]  /*0230*/  LDC.U8 R133, c[0x0][0x1f0] ;  /* 0x00007c00ff857b82 */ /* 0x000e220000000000 */
[----:B------:R-:W-:Y:S01]  /*0240*/  HFMA2.MMA R13, -RZ, RZ, 0, 9.5367431640625e-07 ;  /* 0x00000010ff0d7435 */ /* 0x000fe200000001ff */
        /* <DEDUP_REMOVED lines=34> */
[----:B------:R-:W-:Y:S01]  /*0470*/  MOV R132, RZ ;  /* 0x000000ff00847202 */ /* 0x000fe20000000f00 */
[----:B0-2---:R-:W-:-:S02]  /*0480*/  CS2R R12, SRZ ;  /* 0x00000000000c7805 */ /* 0x005fc4000001ff00 */
.L_x_6687:
[----:B------:R-:W-:Y:S01]  /*0490*/  IMAD R72, R134, c[0x0][0x168], RZ ;  /* 0x00005a0086487a24 */ /* 0x000fe200078e02ff */
[----:B------:R-:W-:-:S04]  /*04a0*/  MOV R89, 0x4 ;  /* 0x0000000400597802 */ /* 0x000fc80000000f00 */
[----:B------:R-:W-:Y:S01]  /*04b0*/  SHF.R.S32.HI R73, RZ, 0x1f, R72 ;  /* 0x0000001fff497819 */ /* 0x000fe20000011448 */
[----:B------:R-:W-:-:S03]  /*04c0*/  IMAD.WIDE R82, R134, R89, c[0x0][0x1a0] ;  /* 0x0000680086527625 */ /* 0x000fc600078e0259 */
[----:B------:R-:W-:Y:S02]  /*04d0*/  LEA.HI R73, R73, R72, RZ, 0x2 ;  /* 0x0000004849497211 */ /* 0x000fe400078f10ff */
[----:B------:R0:W2:Y:S02]  /*04e0*/  LDG.E R147, [R82.64] ;  /* 0x0000000452937981 */ /* 0x0000a4000c1e1900 */
[----:B------:R-:W-:-:S04]  /*04f0*/  LEA.HI.SX32 R151, R73, R136, 0x1e ;  /* 0x0000008849977211 */ /* 0x000fc800078ff2ff */
[C---:B------:R-:W-:Y:S02]  /*0500*/  SHF.L.U32 R146, R151.reuse, 0x4, RZ ;  /* 0x0000000497927819 */ /* 0x040fe400000006ff */
[----:B------:R-:W-:Y:S02]  /*0510*/  IADD3 R148, R151, 0x20, RZ ;  /* 0x0000002097947810 */ /* 0x000fe40007ffe0ff */
[----:B------:R-:W-:Y:S02]  /*0520*/  SHF.R.U32.HI R145, RZ, 0x1c, R151 ;  /* 0x0000001cff917819 */ /* 0x000fe40000011697 */
[----:B------:R-:W-:Y:S02]  /*0530*/  IADD3 R72, P0, R146, c[0x0][0x188], RZ ;  /* 0x0000620092487a10 */ /* 0x000fe40007f1e0ff */
[----:B------:R-:W-:Y:S02]  /*0540*/  SHF.L.U32 R144, R148, 0x4, RZ ;  /* 0x0000000494907819 */ /* 0x000fe400000006ff */
[----:B------:R-:W-:-:S02]  /*0550*/  IADD3.X R73, R145, c[0x0][0x18c], RZ, P0, !PT ;  /* 0x0000630091497a10 */ /* 0x000fc400007fe4ff */
[----:B------:R-:W-:Y:S02]  /*0560*/  MOV R100, 0x10 ;  /* 0x0000001000647802 */ /* 0x000fe40000000f00 */
[----:B------:R-:W-:Y:S02]  /*0570*/  SHF.R.U32.HI R143, RZ, 0x1c, R148 ;  /* 0x0000001cff8f7819 */ /* 0x000fe40000011694 */
[----:B------:R-:W-:Y:S01]  /*0580*/  IADD3 R80, P0, R144, c[0x0][0x188], RZ ;  /* 0x0000620090507a10 */ /* 0x000fe20007f1e0ff */
[----:B------:R-:W-:Y:S01]  /*0590*/  IMAD.WIDE R88, R134, R89, c[0x0][0x1a8] ;  /* 0x00006a0086587625 */ /* 0x000fe200078e0259 */
[----:B------:R-:W-:Y:S01]  /*05a0*/  IADD3 R149, R151, 0x40, RZ ;  /* 0x0000004097957810 */ /* 0x000fe20007ffe0ff */
[----:B------:R-:W3:Y:S01]  /*05b0*/  LDG.E.128 R72, [R72.64] ;  /* 0x0000000448487981 */ /* 0x000ee2000c1e1d00 */
[----:B------:R-:W-:Y:S01]  /*05c0*/  IADD3.X R81, R143, c[0x0][0x18c], RZ, P0, !PT ;  /* 0x000063008f517a10 */ /* 0x000fe200007fe4ff */
[----:B------:R-:W-:Y:S01]  /*05d0*/  IMAD.WIDE.U32 R76, R151, R100, c[0x0][0x208] ;  /* 0x00008200974c7625 */ /* 0x000fe200078e0064 */
[----:B------:R-:W-:Y:S01]  /*05e0*/  SHF.L.U32 R142, R149, 0x4, RZ ;  /* 0x00000004958e7819 */ /* 0x000fe200000006ff */
[----:B------:R1:W4:Y:S01]  /*05f0*/  LDG.E R139, [R88.64] ;  /* 0x00000004588b7981 */ /* 0x000322000c1e1900 */
[----:B------:R-:W-:-:S03]  /*0600*/  SHF.R.U32.HI R141, RZ, 0x1c, R149 ;  /* 0x0000001cff8d7819 */ /* 0x000fc60000011695 */
[----:B0-----:R-:W4:Y:S04]  /*0610*/  LDG.E.128 R80, [R80.64] ;  /* 0x0000000450507981 */ /* 0x001f28000c1e1d00 */
[----:B------:R-:W4:Y:S01]  /*0620*/  LDG.E.128 R76, [R76.64] ;  /* 0x000000044c4c7981 */ /* 0x000f22000c1e1d00 */
[----:B-1----:R-:W-:Y:S01]  /*0630*/  IADD3 R88, P0, R142, c[0x0][0x188], RZ ;  /* 0x000062008e587a10 */ /* 0x002fe20007f1e0ff */
[----:B------:R-:W-:-:S03]  /*0640*/  IMAD.WIDE.U32 R84, R148, R100, c[0x0][0x208] ;  /* 0x0000820094547625 */ /* 0x000fc600078e0064 */
[----:B------:R-:W-:-:S03]  /*0650*/  IADD3.X R89, R141, c[0x0][0x18c], RZ, P0, !PT ;  /* 0x000063008d597a10 */ /* 0x000fc600007fe4ff */
[----:B------:R-:W4:Y:S04]  /*0660*/  LDG.E.128 R84, [R84.64] ;  /* 0x0000000454547981 */ /* 0x000f28000c1e1d00 */
[----:B------:R-:W4:Y:S01]  /*0670*/  LDG.E.128 R88, [R88.64] ;  /* 0x0000000458587981 */ /* 0x000f22000c1e1d00 */
[----:B------:R-:W-:Y:S01]  /*0680*/  IMAD.WIDE.U32 R92, R149, R100, c[0x0][0x208] ;  /* 0x00008200955c7625 */ /* 0x000fe200078e0064 */
[----:B------:R-:W-:-:S05]  /*0690*/  IADD3 R158, R151, 0x60, RZ ;  /* 0x00000060979e7810 */ /* 0x000fca0007ffe0ff */
[----:B------:R-:W4:Y:S01]  /*06a0*/  LDG.E.128 R92, [R92.64] ;  /* 0x000000045c5c7981 */ /* 0x000f22000c1e1d00 */
[----:B------:R-:W-:Y:S02]  /*06b0*/  ISETP.NE.U32.AND P1, PT, RZ, c[0x0][0x1c0], PT ;  /* 0x00007000ff007a0c */ /* 0x000fe40003f25070 */
[----:B------:R-:W-:Y:S02]  /*06c0*/  SHF.L.U32 R138, R158, 0x4, RZ ;  /* 0x000000049e8a7819 */ /* 0x000fe400000006ff */
[----:B------:R-:W-:Y:S02]  /*06d0*/  ISETP.NE.AND.EX P1, PT, RZ, c[0x0][0x1c4], PT, P1 ;  /* 0x00007100ff007a0c */ /* 0x000fe40003f25310 */
[----:B------:R-:W-:Y:S02]  /*06e0*/  SHF.R.U32.HI R137, RZ, 0x1c, R158 ;  /* 0x0000001cff897819 */ /* 0x000fe4000001169e */
[----:B------:R-:W-:-:S04]  /*06f0*/  IADD3 R96, P2, R138, c[0x0][0x188], RZ ;  /* 0x000062008a607a10 */ /* 0x000fc80007f5e0ff */
[----:B------:R-:W-:Y:S02]  /*0700*/  IADD3.X R97, R137, c[0x0][0x18c], RZ, P2, !PT ;  /* 0x0000630089617a10 */ /* 0x000fe400017fe4ff */
[----:B------:R-:W-:-:S03]  /*0710*/  SHF.R.S32.HI R101, RZ, 0x1f, R134 ;  /* 0x0000001fff657819 */ /* 0x000fc60000011486 */
[C---:B------:R-:W-:Y:S01]  /*0720*/  @P1 LEA R156, P2, R134.reuse, c[0x0][0x1c0], 0x2 ;  /* 0x00007000869c1a11 */ /* 0x040fe200078410ff */
[----:B------:R-:W4:Y:S03]  /*0730*/  LDG.E.128 R96, [R96.64] ;  /* 0x0000000460607981 */ /* 0x000f26000c1e1d00 */
[----:B------:R-:W-:Y:S01]  /*0740*/  @P1 LEA.HI.X R157, R134, c[0x0][0x1c4], R101, 0x2, P2 ;  /* 0x00007100869d1a11 */ /* 0x000fe200010f1465 */
[----:B------:R-:W-:-:S06]  /*0750*/  IMAD.WIDE.U32 R100, R158, R100, c[0x0][0x208] ;  /* 0x000082009e647625 */ /* 0x000fcc00078e0064 */
[----:B------:R-:W4:Y:S01]  /*0760*/  LDG.E.128 R100, [R100.64] ;  /* 0x0000000464647981 */ /* 0x000f22000c1e1d00 */
[----:B------:R-:W-:-:S04]  /*0770*/  ISETP.NE.U32.AND P0, PT, RZ, c[0x0][0x218], PT ;  /* 0x00008600ff007a0c */ /* 0x000fc80003f05070 */
[----:B------:R-:W-:Y:S02]  /*0780*/  ISETP.NE.AND.EX P0, PT, RZ, c[0x0][0x21c], PT, P0 ;  /* 0x00008700ff007a0c */ /* 0x000fe40003f05300 */
[----:B------:R-:W-:-:S06]  /*0790*/  MOV R140, 0x3f800000 ;  /* 0x3f800000008c7802 */ /* 0x000fcc0000000f00 */
[----:B-----5:R0:W5:Y:S05]  /*07a0*/  @P1 LDG.E R140, [R156.64] ;  /* 0x000000049c8c1981 */ /* 0x02016a000c1e1900 */
[----:B------:R-:W-:-:S04]  /*07b0*/  @P0 LEA R150, P1, R151, c[0x0][0x218], 0x4 ;  /* 0x0000860097960a11 */ /* 0x000fc800078220ff */
[----:B------:R-:W-:Y:S02]  /*07c0*/  @P0 LEA.HI.X R151, R151, c[0x0][0x21c], RZ, 0x4, P1 ;  /* 0x0000870097970a11 */ /* 0x000fe400008f24ff */
[----:B------:R-:W-:-:S03]  /*07d0*/  @P0 LEA R154, P1, R148, c[0x0][0x218], 0x4 ;  /* 0x00008600949a0a11 */ /* 0x000fc600078220ff */
[----:B------:R2:W5:Y:S01]  /*07e0*/  @P0 LDG.E.128 R52, [R150.64] ;  /* 0x0000000496340981 */ /* 0x000562000c1e1d00 */
[----:B------:R-:W-:Y:S02]  /*07f0*/  @P0 LEA.HI.X R155, R148, c[0x0][0x21c], RZ, 0x4, P1 ;  /* 0x00008700949b0a11 */ /* 0x000fe400008f24ff */
[C---:B------:R-:W-:Y:S02]  /*0800*/  @P0 LEA R152, P1, R149.reuse, c[0x0][0x218], 0x4 ;  /* 0x0000860095980a11 */ /* 0x040fe400078220ff */
[C---:B------:R-:W-:Y:S01]  /*0810*/  @P0 LEA R148, P2, R158.reuse, c[0x0][0x218], 0x4 ;  /* 0x000086009e940a11 */ /* 0x040fe200078420ff */
[----:B------:R1:W5:Y:S01]  /*0820*/  @P0 LDG.E.128 R56, [R154.64] ;  /* 0x000000049a380981 */ /* 0x000362000c1e1d00 */
[----:B------:R-:W-:Y:S02]  /*0830*/  @P0 LEA.HI.X R153, R149, c[0x0][0x21c], RZ, 0x4, P1 ;  /* 0x0000870095990a11 */ /* 0x000fe400008f24ff */
[----:B------:R-:W-:-:S03]  /*0840*/  @P0 LEA.HI.X R149, R158, c[0x0][0x21c], RZ, 0x4, P2 ;  /* 0x000087009e950a11 */ /* 0x000fc600010f24ff */
[----:B------:R0:W5:Y:S04]  /*0850*/  @P0 LDG.E.128 R60, [R152.64] ;  /* 0x00000004983c0981 */ /* 0x000168000c1e1d00 */
[----:B------:R0:W5:Y:S01]  /*0860*/  @P0 LDG.E.128 R64, [R148.64] ;  /* 0x0000000494400981 */ /* 0x000162000c1e1d00 */
[----:B------:R-:W-:-:S04]  /*0870*/  ISETP.NE.AND P0, PT, R133, RZ, PT ;  /* 0x000000ff8500720c */ /* 0x000fc80003f05270 */
[----:B--2---:R-:W-:-:S05]  /*0880*/  FSEL R151, R147, RZ, !P0 ;  /* 0x000000ff93977208 */ /* 0x004fca0004000000 */
[C---:B---3--:R-:W-:Y:S02]  /*0890*/  FADD.FTZ R150, -R151.reuse, R73 ;  /* 0x0000004997967221 */ /* 0x048fe40000010100 */
[----:B------:R-:W-:Y:S02]  /*08a0*/  FADD.FTZ R74, -R151, R74 ;  /* 0x0000004a974a7221 */ /* 0x000fe40000010100 */
[C---:B----4-:R-:W-:Y:S02]  /*08b0*/  FMUL.FTZ R73, R139.reuse, R150 ;  /* 0x000000968b497220 */ /* 0x050fe40000410000 */
[----:B------:R-:W-:Y:S02]  /*08c0*/  FMUL.FTZ R74, R139, R74 ;  /* 0x0000004a8b4a7220 */ /* 0x000fe40000410000 */
[----:B------:R-:W-:Y:S02]  /*08d0*/  FADD.FTZ R80, -R151, R80 ;  /* 0x0000005097507221 */ /* 0x000fe40000010100 */
[----:B------:R-:W-:-:S02]  /*08e0*/  FADD.FTZ R130, R77, R130 ;  /* 0x000000824d827221 */ /* 0x000fc40000010000 */
[----:B------:R-:W-:Y:S02]  /*08f0*/  FFMA.FTZ R132, R77, R73, R132 ;  /* 0x000000494d847223 */ /* 0x000fe40000010084 */
[----:B------:R-:W-:Y:S02]  /*0900*/  FMUL.FTZ R150, R49, R77 ;  /* 0x0000004d31967220 */ /* 0x000fe40000410000 */
[C---:B------:R-:W-:Y:S02]  /*0910*/  FADD.FTZ R127, R78.reuse, R127 ;  /* 0x0000007f4e7f7221 */ /* 0x040fe40000010000 */
[----:B------:R-:W-:Y:S02]  /*0920*/  FFMA.FTZ R129, R78, R74, R129 ;  /* 0x0000004a4e817223 */ /* 0x000fe40000010081 */
[----:B------:R-:W-:Y:S02]  /*0930*/  FMUL.FTZ R77, R50, R78 ;  /* 0x0000004e324d7220 */ /* 0x000fe40000410000 */
[----:B------:R-:W-:-:S02]  /*0940*/  FADD.FTZ R78, -R151, R81 ;  /* 0x00000051974e7221 */ /* 0x000fc40000010100 */
[----:B------:R-:W-:Y:S02]  /*0950*/  FMUL.FTZ R81, R139, R80 ;  /* 0x000000508b517220 */ /* 0x000fe40000410000 */
[C---:B------:R-:W-:Y:S02]  /*0960*/  FADD.FTZ R80, -R151.reuse, R83 ;  /* 0x0000005397507221 */ /* 0x040fe40000010100 */
[C---:B------:R-:W-:Y:S02]  /*0970*/  FADD.FTZ R72, -R151.reuse, R72 ;  /* 0x0000004897487221 */ /* 0x040fe40000010100 */
[C---:B0-----:R-:W-:Y:S02]  /*0980*/  FADD.FTZ R152, -R151.reuse, R82 ;  /* 0x0000005297987221 */ /* 0x041fe40000010100 */
[----:B-1----:R-:W-:Y:S02]  /*0990*/  FADD.FTZ R154, -R151, R75 ;  /* 0x0000004b979a7221 */ /* 0x002fe40000010100 */
[----:B------:R-:W-:-:S02]  /*09a0*/  FMUL.FTZ R82, R139, R78 ;  /* 0x0000004e8b527220 */ /* 0x000fc40000410000 */
[----:B------:R-:W-:Y:S02]  /*09b0*/  FMUL.FTZ R147, R139, R80 ;  /* 0x000000508b937220 */ /* 0x000fe40000410000 */
[----:B------:R-:W-:Y:S02]  /*09c0*/  FMUL.FTZ R75, R48, R76 ;  /* 0x0000004c304b7220 */ /* 0x000fe40000410000 */
[----:B------:R-:W-:Y:S02]  /*09d0*/  FADD.FTZ R78, -R151, R89 ;  /* 0x00000059974e7221 */ /* 0x000fe40000010100 */
[----:B------:R-:W-:Y:S02]  /*09e0*/  FMUL.FTZ R72, R139, R72 ;  /* 0x000000488b487220 */ /* 0x000fe40000410000 */
[----:B------:R-:W-:Y:S02]  /*09f0*/  FADD.FTZ R122, R85, R122 ;  /* 0x0000007a557a7221 */ /* 0x000fe40000010000 */
[----:B------:R-:W-:-:S02]  /*0a00*/  FMUL.FTZ R83, R139, R152 ;  /* 0x000000988b537220 */ /* 0x000fc40000410000 */
[----:B------:R-:W-:Y:S02]  /*0a10*/  FFMA.FTZ R124, R85, R82, R124 ;  /* 0x00000052557c7223 */ /* 0x000fe4000001007c */
[----:B------:R-:W-:Y:S02]  /*0a20*/  FMUL.FTZ R149, R45, R85 ;  /* 0x000000552d957220 */ /* 0x000fe40000410000 */
[C---:B------:R-:W-:Y:S02]  /*0a30*/  FADD.FTZ R110, R87.reuse, R110 ;  /* 0x0000006e576e7221 */ /* 0x040fe40000010000 */
[----:B------:R-:W-:Y:S02]  /*0a40*/  FFMA.FTZ R120, R87, R147, R120 ;  /* 0x0000009357787223 */ /* 0x000fe40000010078 */
[----:B------:R-:W-:Y:S02]  /*0a50*/  FMUL.FTZ R80, R47, R87 ;  /* 0x000000572f507220 */ /* 0x000fe40000410000 */
        /* <DEDUP_REMOVED lines=8> */
[----:B------:R-:W-:Y:S02]  /*0ae0*/  FMUL.FTZ R148, R44, R84 ;  /* 0x000000542c947220 */ /* 0x000fe40000410000 */
        /* <DEDUP_REMOVED lines=12> */
[----:B------:R-:W-:Y:S02]  /*0bb0*/  FADD.FTZ R88, -R151, R90 ;  /* 0x0000005a97587221 */ /* 0x000fe40000010100 */
[C---:B------:R-:W-:Y:S02]  /*0bc0*/  FADD.FTZ R108, R93.reuse, R108 ;  /* 0x0000006c5d6c7221 */ /* 0x040fe40000010000 */
[----:B------:R-:W-:Y:S02]  /*0bd0*/  FFMA.FTZ R118, R93, R87, R118 ;  /* 0x000000575d767223 */ /* 0x000fe40000010076 */
[----:B------:R-:W-:-:S02]  /*0be0*/  FMUL.FTZ R90, R41, R93 ;  /* 0x0000005d295a7220 */ /* 0x000fc40000410000 */
[C---:B------:R-:W-:Y:S02]  /*0bf0*/  FADD.FTZ R109, R92.reuse, R109 ;  /* 0x0000006d5c6d7221 */ /* 0x040fe40000010000 */
[----:B------:R-:W-:Y:S02]  /*0c00*/  FFMA.FTZ R119, R92, R84, R119 ;  /* 0x000000545c777223 */ /* 0x000fe40000010077 */
[----:B------:R-:W-:Y:S02]  /*0c10*/  FMUL.FTZ R89, R40, R92 ;  /* 0x0000005c28597220 */ /* 0x000fe40000410000 */
[----:B------:R-:W-:Y:S02]  /*0c20*/  FADD.FTZ R93, R86, R79 ;  /* 0x0000004f565d7221 */ /* 0x000fe40000010000 */
[----:B------:R-:W-:Y:S02]  /*0c30*/  FFMA.FTZ R92, R76, R79, R78 ;  /* 0x0000004f4c5c7223 */ /* 0x000fe4000001004e */
[----:B------:R-:W-:-:S02]  /*0c40*/  FADD.FTZ R78, R93, R148 ;  /* 0x000000945d4e7221 */ /* 0x000fc40000010000 */
[----:B------:R-:W-:Y:S02]  /*0c50*/  FFMA.FTZ R92, R81, R148, R92 ;  /* 0x00000094515c7223 */ /* 0x000fe4000001005c */
[----:B------:R-:W-:Y:S02]  /*0c60*/  FADD.FTZ R154, -R151, R91 ;  /* 0x0000005b979a7221 */ /* 0x000fe40000010100 */
[----:B------:R-:W-:Y:S02]  /*0c70*/  FADD.FTZ R93, R78, R149 ;  /* 0x000000954e5d7221 */ /* 0x000fe40000010000 */
[----:B------:R-:W-:Y:S02]  /*0c80*/  FFMA.FTZ R92, R82, R149, R92 ;  /* 0x00000095525c7223 */ /* 0x000fe4000001005c */
[C---:B------:R-:W-:Y:S02]  /*0c90*/  FMUL.FTZ R88, R139.reuse, R88 ;  /* 0x000000588b587220 */ /* 0x040fe40000410000 */
[----:B------:R-:W-:-:S02]  /*0ca0*/  FMUL.FTZ R91, R139, R154 ;  /* 0x0000009a8b5b7220 */ /* 0x000fc40000410000 */
[----:B------:R-:W-:Y:S02]  /*0cb0*/  FADD.FTZ R93, R93, R152 ;  /* 0x000000985d5d7221 */ /* 0x000fe40000010000 */
[----:B------:R-:W-:Y:S02]  /*0cc0*/  FFMA.FTZ R92, R83, R152, R92 ;  /* 0x00000098535c7223 */ /* 0x000fe4000001005c */
[C---:B------:R-:W-:Y:S02]  /*0cd0*/  FADD.FTZ R107, R94.reuse, R107 ;  /* 0x0000006b5e6b7221 */ /* 0x040fe40000010000 */
[----:B------:R-:W-:Y:S02]  /*0ce0*/  FFMA.FTZ R117, R94, R88, R117 ;  /* 0x000000585e757223 */ /* 0x000fe40000010075 */
[----:B------:R-:W-:Y:S02]  /*0cf0*/  FMUL.FTZ R85, R42, R94 ;  /* 0x0000005e2a557220 */ /* 0x000fe40000410000 */
[----:B------:R-:W-:-:S02]  /*0d00*/  FADD.FTZ R106, R95, R106 ;  /* 0x0000006a5f6a7221 */ /* 0x000fc40000010000 */
[----:B------:R-:W-:Y:S02]  /*0d10*/  FFMA.FTZ R116, R95, R91, R116 ;  /* 0x0000005b5f747223 */ /* 0x000fe40000010074 */
[----:B------:R-:W-:Y:S02]  /*0d20*/  FMUL.FTZ R86, R43, R95 ;  /* 0x0000005f2b567220 */ /* 0x000fe40000410000 */
[----:B------:R-:W-:Y:S02]  /*0d30*/  FADD.FTZ R94, R93, R80 ;  /* 0x000000505d5e7221 */ /* 0x000fe40000010000 */
[----:B------:R-:W-:Y:S02]  /*0d40*/  FFMA.FTZ R95, R147, R80, R92 ;  /* 0x00000050935f7223 */ /* 0x000fe4000001005c */
[----:B------:R-:W-:Y:S02]  /*0d50*/  FADD.FTZ R96, -R151, R96 ;  /* 0x0000006097607221 */ /* 0x000fe40000010100 */
        /* <DEDUP_REMOVED lines=8> */
[C---:B------:R-:W-:Y:S02]  /*0de0*/  FADD.FTZ R98, -R151.reuse, R98 ;  /* 0x0000006297627221 */ /* 0x040fe40000010100 */
[----:B------:R-:W-:Y:S02]  /*0df0*/  FADD.FTZ R78, -R151, R99 ;  /* 0x00000063974e7221 */ /* 0x000fe40000010100 */
[C---:B------:R-:W-:Y:S02]  /*0e00*/  FADD.FTZ R105, R100.reuse, R105 ;  /* 0x0000006964697221 */ /* 0x040fe40000010000 */
        /* <DEDUP_REMOVED lines=26> */
.L_x_6688:
        /* <DEDUP_REMOVED lines=18> */
.L_x_6689:
        /* <DEDUP_REMOVED lines=16> */
[----:B------:R-:W-:Y:S01]  /*11d0*/  FADD.FTZ R78, R75, -R72 ;  /* 0x800000484b4e7221 */ /* 0x000fe20000010000 */
[----:B------:R-:W-:Y:S01]  /*11e0*/  IADD3 R72, P3, R146, c[0x0][0x170], RZ ;  /* 0x00005c0092487a10 */ /* 0x000fe20007f7e0ff */
[----:B------:R-:W-:-:S02]  /*11f0*/  FADD.FTZ R74, R77, -R74 ;  /* 0x8000004a4d4a7221 */ /* 0x000fc40000010000 */
[----:B------:R-:W-:Y:S01]  /*1200*/  FADD.FTZ R76, R79, -R76 ;  /* 0x8000004c4f4c7221 */ /* 0x000fe20000010000 */
[----:B------:R-:W-:Y:S01]  /*1210*/  IADD3.X R73, R145, c[0x0][0x174], RZ, P3, !PT ;  /* 0x00005d0091497a10 */ /* 0x000fe20001ffe4ff */
[C---:B0-----:R-:W-:Y:S01]  /*1220*/  FMUL.FTZ R154, R139.reuse, R150 ;  /* 0x000000968b9a7220 */ /* 0x041fe20000410000 */
[----:B------:R-:W-:Y:S01]  /*1230*/  @P0 IADD3 R102, P3, R146, c[0x0][0x258], RZ ;  /* 0x0000960092660a10 */ /* 0x000fe20007f7e0ff */
[C---:B------:R-:W-:Y:S02]  /*1240*/  FMUL.FTZ R151, R139.reuse, R78 ;  /* 0x0000004e8b977220 */ /* 0x040fe40000410000 */
[----:B------:R-:W-:Y:S01]  /*1250*/  FMUL.FTZ R153, R139, R74 ;  /* 0x0000004a8b997220 */ /* 0x000fe20000410000 */
[----:B------:R-:W-:Y:S01]  /*1260*/  @P0 IADD3.X R103, R145, c[0x0][0x25c], RZ, P3, !PT ;  /* 0x0000970091670a10 */ /* 0x000fe20001ffe4ff */
[----:B------:R-:W-:Y:S01]  /*1270*/  FMUL.FTZ R150, R139, R76 ;  /* 0x0000004c8b967220 */ /* 0x000fe20000410000 */
[----:B------:R-:W2:Y:S01]  /*1280*/  LDG.E.128 R72, [R72.64] ;  /* 0x0000000448487981 */ /* 0x000ea2000c1e1d00 */
[----:B-----5:R-:W-:-:S02]  /*1290*/  @P1 FADD.FTZ R151, R52, R151 ;  /* 0x0000009734971221 */ /* 0x020fc40000010000 */
[----:B------:R-:W-:Y:S02]  /*12a0*/  @P1 FADD.FTZ R154, R53, R154 ;  /* 0x0000009a359a1221 */ /* 0x000fe40000010000 */
[----:B------:R-:W-:Y:S01]  /*12b0*/  @P1 FADD.FTZ R153, R54, R153 ;  /* 0x0000009936991221 */ /* 0x000fe20000010000 */
[----:B------:R-:W-:Y:S01]  /*12c0*/  SEL R76, R151, R68, P2 ;  /* 0x00000044974c7207 */ /* 0x000fe20001000000 */
[----:B------:R-:W-:Y:S01]  /*12d0*/  @P1 FADD.FTZ R150, R55, R150 ;  /* 0x0000009637961221 */ /* 0x000fe20000010000 */
[----:B------:R-:W-:Y:S01]  /*12e0*/  SEL R77, R154, R69, P2 ;  /* 0x000000459a4d7207 */ /* 0x000fe20001000000 */
[-CC-:B------:R-:W-:Y:S01]  /*12f0*/  FFMA.FTZ R81, R81, R101.reuse, R100.reuse ;  /* 0x0000006551517223 */ /* 0x180fe20000010064 */
[----:B------:R-:W-:Y:S01]  /*1300*/  SEL R78, R153, R70, P2 ;  /* 0x00000046994e7207 */ /* 0x000fe20001000000 */
[--C-:B------:R-:W-:Y:S01]  /*1310*/  FFMA.FTZ R158, R82, R101, R100.reuse ;  /* 0x00000065529e7223 */ /* 0x100fe20000010064 */
[----:B------:R-:W-:Y:S01]  /*1320*/  SEL R79, R150, R71, P2 ;  /* 0x00000047964f7207 */ /* 0x000fe20001000000 */
[----:B------:R-:W-:-:S02]  /*1330*/  FFMA.FTZ R83, R83, R101, R100 ;  /* 0x0000006553537223 */ /* 0x000fc40000010064 */
[----:B------:R-:W-:Y:S01]  /*1340*/  FFMA.FTZ R147, R147, R101, R100 ;  /* 0x0000006593937223 */ /* 0x000fe20000010064 */
[----:B------:R-:W-:Y:S01]  /*1350*/  IADD3 R82, P3, R146, c[0x0][0x248], RZ ;  /* 0x0000920092527a10 */ /* 0x000fe20007f7e0ff */
[----:B------:R-:W-:Y:S02]  /*1360*/  FADD.FTZ R156, R148, -R81 ;  /* 0x80000051949c7221 */ /* 0x000fe40000010000 */
[----:B------:R-:W-:Y:S02]  /*1370*/  FADD.FTZ R158, R149, -R158 ;  /* 0x8000009e959e7221 */ /* 0x000fe40000010000 */
[----:B------:R-:W-:Y:S02]  /*1380*/  FADD.FTZ R152, R152, -R83 ;  /* 0x8000005398987221 */ /* 0x000fe40000010000 */
[----:B------:R-:W-:Y:S01]  /*1390*/  FADD.FTZ R80, R80, -R147 ;  /* 0x8000009350507221 */ /* 0x000fe20000010000 */
[----:B------:R0:W-:Y:S01]  /*13a0*/  @P0 STG.E.128 [R102.64], R76 ;  /* 0x0000004c66000986 */ /* 0x0001e2000c101d04 */
[----:B------:R-:W-:Y:S01]  /*13b0*/  IADD3.X R83, R145, c[0x0][0x24c], RZ, P3, !PT ;  /* 0x0000930091537a10 */ /* 0x000fe20001ffe4ff */
[-C--:B------:R-:W-:Y:S01]  /*13c0*/  FMUL.FTZ R145, R151, R140.reuse ;  /* 0x0000008c97917220 */ /* 0x080fe20000410000 */
[----:B------:R-:W-:Y:S01]  /*13d0*/  IADD3 R148, P3, R144, c[0x0][0x170], RZ ;  /* 0x00005c0090947a10 */ /* 0x000fe20007f7e0ff */
[----:B------:R-:W-:-:S02]  /*13e0*/  FMUL.FTZ R146, R150, R140 ;  /* 0x0000008c96927220 */ /* 0x000fc40000410000 */
[C---:B------:R-:W-:Y:S02]  /*13f0*/  FMUL.FTZ R147, R139.reuse, R156 ;  /* 0x0000009c8b937220 */ /* 0x040fe40000410000 */
[C---:B------:R-:W-:Y:S02]  /*1400*/  FMUL.FTZ R158, R139.reuse, R158 ;  /* 0x0000009e8b9e7220 */ /* 0x040fe40000410000 */
[----:B------:R-:W-:Y:S01]  /*1410*/  FMUL.FTZ R155, R139, R152 ;  /* 0x000000988b9b7220 */ /* 0x000fe20000410000 */
[----:B------:R-:W-:Y:S01]  /*1420*/  IADD3.X R149, R143, c[0x0][0x174], RZ, P3, !PT ;  /* 0x00005d008f957a10 */ /* 0x000fe20001ffe4ff */
[----:B------:R-:W-:Y:S02]  /*1430*/  @P1 FADD.FTZ R147, R56, R147 ;  /* 0x0000009338931221 */ /* 0x000fe40000010000 */
[-C--:B0-----:R-:W-:Y:S02]  /*1440*/  FMUL.FTZ R102, R154, R140.reuse ;  /* 0x0000008c9a667220 */ /* 0x081fe40000410000 */
[----:B------:R-:W-:-:S02]  /*1450*/  FMUL.FTZ R103, R153, R140 ;  /* 0x0000008c99677220 */ /* 0x000fc40000410000 */
[----:B------:R-:W-:Y:S02]  /*1460*/  FMUL.FTZ R154, R139, R80 ;  /* 0x000000508b9a7220 */ /* 0x000fe40000410000 */
[----:B------:R-:W-:Y:S02]  /*1470*/  FMUL.FTZ R76, R32, R145 ;  /* 0x00000091204c7220 */ /* 0x000fe40000410000 */
[----:B------:R-:W-:Y:S02]  /*1480*/  FMUL.FTZ R77, R33, R102 ;  /* 0x00000066214d7220 */ /* 0x000fe40000410000 */
[----:B------:R-:W-:Y:S02]  /*1490*/  FMUL.FTZ R78, R34, R103 ;  /* 0x00000067224e7220 */ /* 0x000fe40000410000 */
[----:B------:R-:W-:Y:S01]  /*14a0*/  FMUL.FTZ R79, R35, R146 ;  /* 0x00000092234f7220 */ /* 0x000fe20000410000 */
[----:B------:R-:W-:Y:S01]  /*14b0*/  @P0 IADD3 R150, P3, R144, c[0x0][0x258], RZ ;  /* 0x0000960090960a10 */ /* 0x000fe20007f7e0ff */
[----:B------:R-:W-:-:S02]  /*14c0*/  @P1 FADD.FTZ R158, R57, R158 ;  /* 0x0000009e399e1221 */ /* 0x000fc40000010000 */
[----:B------:R-:W-:Y:S02]  /*14d0*/  @P1 FADD.FTZ R155, R58, R155 ;  /* 0x0000009b3a9b1221 */ /* 0x000fe40000010000 */
[----:B------:R-:W-:Y:S01]  /*14e0*/  @P1 FADD.FTZ R154, R59, R154 ;  /* 0x0000009a3b9a1221 */ /* 0x000fe20000010000 */
[----:B------:R0:W-:Y:S01]  /*14f0*/  STG.E.128 [R82.64], R76 ;  /* 0x0000004c52007986 */ /* 0x0001e2000c101d04 */
[----:B------:R-:W-:Y:S02]  /*1500*/  @P0 IADD3.X R151, R143, c[0x0][0x25c], RZ, P3, !PT ;  /* 0x000097008f970a10 */ /* 0x000fe40001ffe4ff */
[----:B------:R-:W-:Y:S02]  /*1510*/  SEL R80, R147, R68, P2 ;  /* 0x0000004493507207 */ /* 0x000fe40001000000 */
[----:B------:R-:W-:Y:S02]  /*1520*/  SEL R81, R158, R69, P2 ;  /* 0x000000459e517207 */ /* 0x000fe40001000000 */
[----:B------:R-:W-:Y:S01]  /*1530*/  IADD3 R152, P3, R144, c[0x0][0x248], RZ ;  /* 0x0000920090987a10 */ /* 0x000fe20007f7e0ff */
[----:B------:R-:W-:-:S02]  /*1540*/  FFMA.FTZ R88, R88, R101, R100 ;  /* 0x0000006558587223 */ /* 0x000fc40000010064 */
[-CC-:B------:R-:W-:Y:S01]  /*1550*/  FFMA.FTZ R91, R91, R101.reuse, R100.reuse ;  /* 0x000000655b5b7223 */ /* 0x180fe20000010064 */
[----:B------:R-:W-:Y:S01]  /*1560*/  IADD3.X R153, R143, c[0x0][0x24c], RZ, P3, !PT ;  /* 0x000093008f997a10 */ /* 0x000fe20001ffe4ff */
[--C-:B------:R-:W-:Y:S01]  /*1570*/  FFMA.FTZ R84, R84, R101, R100.reuse ;  /* 0x0000006554547223 */ /* 0x100fe20000010064 */
[----:B0-----:R-:W-:Y:S01]  /*1580*/  SEL R82, R155, R70, P2 ;  /* 0x000000469b527207 */ /* 0x001fe20001000000 */
[----:B------:R0:W3:Y:S01]  /*1590*/  LDG.E.128 R76, [R148.64] ;  /* 0x00000004944c7981 */ /* 0x0000e2000c1e1d00 */
[----:B------:R-:W-:Y:S01]  /*15a0*/  SEL R83, R154, R71, P2 ;  /* 0x000000479a537207 */ /* 0x000fe20001000000 */
[----:B------:R-:W-:Y:S02]  /*15b0*/  FFMA.FTZ R87, R87, R101, R100 ;  /* 0x0000006557577223 */ /* 0x000fe40000010064 */
[-C--:B------:R-:W-:Y:S02]  /*15c0*/  FMUL.FTZ R147, R147, R140.reuse ;  /* 0x0000008c93937220 */ /* 0x080fe40000410000 */
[----:B------:R1:W-:Y:S01]  /*15d0*/  @P0 STG.E.128 [R150.64], R80 ;  /* 0x0000005096000986 */ /* 0x0003e2000c101d04 */
[----:B------:R-:W-:-:S02]  /*15e0*/  FMUL.FTZ R143, R155, R140 ;  /* 0x0000008c9b8f7220 */ /* 0x000fc40000410000 */
[-C--:B------:R-:W-:Y:S02]  /*15f0*/  FMUL.FTZ R144, R154, R140.reuse ;  /* 0x0000008c9a907220 */ /* 0x080fe40000410000 */
[----:B0-----:R-:W-:Y:S02]  /*1600*/  FMUL.FTZ R148, R158, R140 ;  /* 0x0000008c9e947220 */ /* 0x001fe40000410000 */
[----:B------:R-:W-:Y:S02]  /*1610*/  FADD.FTZ R88, R85, -R88 ;  /* 0x8000005855587221 */ /* 0x000fe40000010000 */
[----:B------:R-:W-:Y:S02]  /*1620*/  FADD.FTZ R86, R86, -R91 ;  /* 0x8000005b56567221 */ /* 0x000fe40000010000 */
[----:B------:R-:W-:Y:S02]  /*1630*/  FADD.FTZ R84, R89, -R84 ;  /* 0x8000005459547221 */ /* 0x000fe40000010000 */
[----:B------:R-:W-:Y:S01]  /*1640*/  FADD.FTZ R90, R90, -R87 ;  /* 0x800000575a5a7221 */ /* 0x000fe20000010000 */
[----:B-1----:R-:W-:Y:S01]  /*1650*/  IADD3 R150, P3, R142, c[0x0][0x170], RZ ;  /* 0x00005c008e967a10 */ /* 0x002fe20007f7e0ff */
[----:B------:R-:W-:-:S02]  /*1660*/  FMUL.FTZ R80, R28, R147 ;  /* 0x000000931c507220 */ /* 0x000fc40000410000 */
[----:B------:R-:W-:Y:S01]  /*1670*/  FMUL.FTZ R81, R29, R148 ;  /* 0x000000941d517220 */ /* 0x000fe20000410000 */
[----:B------:R-:W-:Y:S01]  /*1680*/  IADD3.X R151, R141, c[0x0][0x174], RZ, P3, !PT ;  /* 0x00005d008d977a10 */ /* 0x000fe20001ffe4ff */
[----:B------:R-:W-:Y:S01]  /*1690*/  FMUL.FTZ R82, R30, R143 ;  /* 0x0000008f1e527220 */ /* 0x000fe20000410000 */
[----:B------:R-:W-:Y:S01]  /*16a0*/  @P0 IADD3 R154, P3, R142, c[0x0][0x258], RZ ;  /* 0x000096008e9a0a10 */ /* 0x000fe20007f7e0ff */
[----:B------:R-:W-:Y:S02]  /*16b0*/  FMUL.FTZ R83, R31, R144 ;  /* 0x000000901f537220 */ /* 0x000fe40000410000 */
[C---:B------:R-:W-:Y:S02]  /*16c0*/  FMUL.FTZ R149, R139.reuse, R88 ;  /* 0x000000588b957220 */ /* 0x040fe40000410000 */
[C---:B------:R-:W-:Y:S02]  /*16d0*/  FMUL.FTZ R158, R139.reuse, R86 ;  /* 0x000000568b9e7220 */ /* 0x040fe40000410000 */
[----:B------:R-:W-:-:S02]  /*16e0*/  FMUL.FTZ R89, R139, R84 ;  /* 0x000000548b597220 */ /* 0x000fc40000410000 */
[----:B------:R-:W-:Y:S01]  /*16f0*/  FMUL.FTZ R90, R139, R90 ;  /* 0x0000005a8b5a7220 */ /* 0x000fe20000410000 */
[----:B------:R0:W-:Y:S01]  /*1700*/  STG.E.128 [R152.64], R80 ;  /* 0x0000005098007986 */ /* 0x0001e2000c101d04 */
[----:B------:R-:W-:Y:S01]  /*1710*/  @P1 FADD.FTZ R149, R62, R149 ;  /* 0x000000953e951221 */ /* 0x000fe20000010000 */
[----:B------:R-:W-:Y:S01]  /*1720*/  @P0 IADD3.X R155, R141, c[0x0][0x25c], RZ, P3, !PT ;  /* 0x000097008d9b0a10 */ /* 0x000fe20001ffe4ff */
[----:B------:R-:W-:Y:S02]  /*1730*/  @P1 FADD.FTZ R158, R63, R158 ;  /* 0x0000009e3f9e1221 */ /* 0x000fe40000010000 */
[----:B------:R-:W-:Y:S02]  /*1740*/  @P1 FADD.FTZ R89, R60, R89 ;  /* 0x000000593c591221 */ /* 0x000fe40000010000 */
[----:B------:R-:W-:Y:S01]  /*1750*/  @P1 FADD.FTZ R90, R61, R90 ;  /* 0x0000005a3d5a1221 */ /* 0x000fe20000010000 */
[C---:B------:R-:W-:Y:S01]  /*1760*/  SEL R86, R149.reuse, R70, P2 ;  /* 0x0000004695567207 */ /* 0x040fe20001000000 */
[-C--:B------:R-:W-:Y:S01]  /*1770*/  FMUL.FTZ R149, R149, R140.reuse ;  /* 0x0000008c95957220 */ /* 0x080fe20000410000 */
[C---:B------:R-:W-:Y:S01]  /*1780*/  SEL R87, R158.reuse, R71, P2 ;  /* 0x000000479e577207 */ /* 0x040fe20001000000 */
[----:B------:R-:W-:Y:S01]  /*1790*/  FMUL.FTZ R158, R158, R140 ;  /* 0x0000008c9e9e7220 */ /* 0x000fe20000410000 */
[----:B------:R-:W-:-:S02]  /*17a0*/  IADD3 R156, P4, R138, c[0x0][0x170], RZ ;  /* 0x00005c008a9c7a10 */ /* 0x000fc40007f9e0ff */
[----:B0-----:R-:W-:Y:S01]  /*17b0*/  IADD3 R152, P3, R142, c[0x0][0x248], RZ ;  /* 0x000092008e987a10 */ /* 0x001fe20007f7e0ff */
[CC--:B------:R-:W-:Y:S01]  /*17c0*/  FMUL.FTZ R142, R90.reuse, R140.reuse ;  /* 0x0000008c5a8e7220 */ /* 0x0c0fe20000410000 */
[----:B------:R-:W4:Y:S02]  /*17d0*/  LDG.E.128 R80, [R150.64] ;  /* 0x0000000496507981 */ /* 0x000f24000c1e1d00 */
[----:B------:R-:W-:Y:S01]  /*17e0*/  IADD3.X R153, R141, c[0x0][0x24c], RZ, P3, !PT ;  /* 0x000093008d997a10 */ /* 0x000fe20001ffe4ff */
[C---:B------:R-:W-:Y:S01]  /*17f0*/  FMUL.FTZ R141, R89.reuse, R140 ;  /* 0x0000008c598d7220 */ /* 0x040fe20000410000 */
[----:B------:R-:W-:Y:S01]  /*1800*/  SEL R84, R89, R68, P2 ;  /* 0x0000004459547207 */ /* 0x000fe20001000000 */
[----:B------:R-:W-:Y:S01]  /*1810*/  FMUL.FTZ R89, R25, R142 ;  /* 0x0000008e19597220 */ /* 0x000fe20000410000 */
[----:B------:R-:W-:Y:S01]  /*1820*/  SEL R85, R90, R69, P2 ;  /* 0x000000455a557207 */ /* 0x000fe20001000000 */
[----:B------:R-:W-:Y:S01]  /*1830*/  FMUL.FTZ R88, R24, R141 ;  /* 0x0000008d18587220 */ /* 0x000fe20000410000 */
[----:B------:R-:W-:Y:S01]  /*1840*/  IADD3.X R157, R137, c[0x0][0x174], RZ, P4, !PT ;  /* 0x00005d00899d7a10 */ /* 0x000fe200027fe4ff */
[----:B------:R-:W-:-:S02]  /*1850*/  FMUL.FTZ R90, R26, R149 ;  /* 0x000000951a5a7220 */ /* 0x000fc40000410000 */
[----:B------:R-:W-:Y:S01]  /*1860*/  FMUL.FTZ R91, R27, R158 ;  /* 0x0000009e1b5b7220 */ /* 0x000fe20000410000 */
[----:B------:R0:W-:Y:S04]  /*1870*/  @P0 STG.E.128 [R154.64], R84 ;  /* 0x000000549a000986 */ /* 0x0001e8000c101d04 */
[----:B------:R1:W-:Y:S04]  /*1880*/  STG.E.128 [R152.64], R88 ;  /* 0x0000005898007986 */ /* 0x0003e8000c101d04 */
[----:B0-----:R-:W4:Y:S01]  /*1890*/  LDG.E.128 R84, [R156.64] ;  /* 0x000000049c547981 */ /* 0x001f22000c1e1d00 */
        /* <DEDUP_REMOVED lines=8> */
[C---:B------:R-:W-:Y:S02]  /*1920*/  FMUL.FTZ R96, R139.reuse, R96 ;  /* 0x000000608b607220 */ /* 0x040fe40000410000 */
[C---:B------:R-:W-:Y:S02]  /*1930*/  FMUL.FTZ R93, R139.reuse, R92 ;  /* 0x0000005c8b5d7220 */ /* 0x040fe40000410000 */
[C---:B-1----:R-:W-:Y:S02]  /*1940*/  FMUL.FTZ R89, R139.reuse, R94 ;  /* 0x0000005e8b597220 */ /* 0x042fe40000410000 */
[----:B------:R-:W-:Y:S02]  /*1950*/  FMUL.FTZ R98, R139, R98 ;  /* 0x000000628b627220 */ /* 0x000fe40000410000 */
[----:B------:R-:W-:-:S02]  /*1960*/  @P1 FADD.FTZ R96, R65, R96 ;  /* 0x0000006041601221 */ /* 0x000fc40000010000 */
[----:B------:R-:W-:Y:S02]  /*1970*/  @P1 FADD.FTZ R93, R64, R93 ;  /* 0x0000005d405d1221 */ /* 0x000fe40000010000 */
[----:B------:R-:W-:Y:S02]  /*1980*/  @P1 FADD.FTZ R89, R66, R89 ;  /* 0x0000005942591221 */ /* 0x000fe40000010000 */
[----:B------:R-:W-:Y:S01]  /*1990*/  @P1 FADD.FTZ R98, R67, R98 ;  /* 0x0000006243621221 */ /* 0x000fe20000010000 */
[----:B------:R-:W-:Y:S01]  /*19a0*/  IADD3 R92, P4, R138, c[0x0][0x248], RZ ;  /* 0x000092008a5c7a10 */ /* 0x000fe20007f9e0ff */
[-C--:B------:R-:W-:Y:S01]  /*19b0*/  FMUL.FTZ R97, R93, R140.reuse ;  /* 0x0000008c5d617220 */ /* 0x080fe20000410000 */
[C---:B------:R-:W-:Y:S01]  /*19c0*/  SEL R69, R96.reuse, R69, P2 ;  /* 0x0000004560457207 */ /* 0x040fe20001000000 */
[-C--:B------:R-:W-:Y:S01]  /*19d0*/  FMUL.FTZ R96, R96, R140.reuse ;  /* 0x0000008c60607220 */ /* 0x080fe20000410000 */
[----:B------:R-:W-:Y:S01]  /*19e0*/  @P0 IADD3 R138, P3, R138, c[0x0][0x258], RZ ;  /* 0x000096008a8a0a10 */ /* 0x000fe20007f7e0ff */
[----:B------:R-:W-:-:S02]  /*19f0*/  FMUL.FTZ R99, R89, R140 ;  /* 0x0000008c59637220 */ /* 0x000fc40000410000 */
[----:B------:R-:W-:Y:S01]  /*1a00*/  FMUL.FTZ R140, R98, R140 ;  /* 0x0000008c628c7220 */ /* 0x000fe20000410000 */
[----:B------:R-:W-:Y:S01]  /*1a10*/  SEL R68, R93, R68, P2 ;  /* 0x000000445d447207 */ /* 0x000fe20001000000 */
[----:B------:R-:W-:Y:S01]  /*1a20*/  FMUL.FTZ R90, R22, R99 ;  /* 0x00000063165a7220 */ /* 0x000fe20000410000 */
[----:B------:R-:W-:Y:S01]  /*1a30*/  SEL R70, R89, R70, P2 ;  /* 0x0000004659467207 */ /* 0x000fe20001000000 */
[----:B------:R-:W-:Y:S01]  /*1a40*/  FMUL.FTZ R91, R23, R140 ;  /* 0x0000008c175b7220 */ /* 0x000fe20000410000 */
[----:B------:R-:W-:Y:S01]  /*1a50*/  SEL R71, R98, R71, P2 ;  /* 0x0000004762477207 */ /* 0x000fe20001000000 */
[----:B------:R-:W-:Y:S01]  /*1a60*/  FMUL.FTZ R89, R21, R96 ;  /* 0x0000006015597220 */ /* 0x000fe20000410000 */
[C---:B------:R-:W-:Y:S01]  /*1a70*/  @P0 IADD3.X R139, R137.reuse, c[0x0][0x25c], RZ, P3, !PT ;  /* 0x00009700898b0a10 */ /* 0x040fe20001ffe4ff */
[----:B------:R-:W-:Y:S01]  /*1a80*/  FMUL.FTZ R88, R20, R97 ;  /* 0x0000006114587220 */ /* 0x000fe20000410000 */
        /* <DEDUP_REMOVED lines=24> */
.L_x_6686:
[----:B------:R-:W-:Y:S05]  /*1c10*/  BSYNC B1 ;  /* 0x0000000000017941 */ /* 0x000fea0003800000 */
.L_x_6683:
        /* <DEDUP_REMOVED lines=40> */
.L_x_6682:
[----:B------:R-:W-:Y:S05]  /*1ea0*/  BSYNC B0 ;  /* 0x0000000000007941 */ /* 0x000fea0003800000 */
.L_x_6680:
[----:B------:R-:W0:Y:S01]  /*1eb0*/  S2R R54, SR_TID.X ;  /* 0x0000000000367919 */ /* 0x000e220000002100 */
[----:B------:R-:W-:Y:S01]  /*1ec0*/  WARPSYNC 0xffffffff ;  /* 0xffffffff00007948 */ /* 0x000fe20003800000 */
[----:B0-----:R-:W-:-:S04]  /*1ed0*/  SHF.L.U32 R2, R54, 0x2, RZ ;  /* 0x0000000236027819 */ /* 0x001fc800000006ff */
[----:B------:R-:W-:-:S04]  /*1ee0*/  LOP3.LUT R3, R2, 0xfffff80, RZ, 0xc0, !PT ;  /* 0x0fffff8002037812 */ /* 0x000fc800078ec0ff */
        /* <DEDUP_REMOVED lines=38> */
[----:B------:R-:W-:Y:S01]  /*2150*/  STS.128 [R3.X16+0x200], R24 ;  /* 0x0002001803007388 */ /* 0x000fe2000000cc00 */
[----:B---3--:R-:W-:-:S03]  /*2160*/  FADD.FTZ R49, R2, R49 ;  /* 0x0000003102317221 */ /* 0x008fc60000010000 */
[----:B------:R0:W-:Y:S01]  /*2170*/  STS.128 [R3.X16+0x400], R36 ;  /* 0x0004002403007388 */ /* 0x0001e2000000cc00 */
[----:B----4-:R-:W-:-:S03]  /*2180*/  FADD.FTZ R29, R29, R32 ;  /* 0x000000201d1d7221 */ /* 0x010fc60000010000 */
[----:B------:R-:W-:Y:S01]  /*2190*/  STS.128 [R3.X16+0x600], R44 ;  /* 0x0006002c03007388 */ /* 0x000fe2000000cc00 */
[----:B-----5:R-:W-:-:S03]  /*21a0*/  FADD.FTZ R51, R28, R51 ;  /* 0x000000331c337221 */ /* 0x020fc60000010000 */
[----:B------:R-:W-:Y:S01]  /*21b0*/  BAR.SYNC.DEFER_BLOCKING 0x0 ;  /* 0x0000000000007b1d */ /* 0x000fe20000010000 */
[----:B0-----:R-:W-:-:S05]  /*21c0*/  IMAD R39, R42, c[0x0][0x168], RZ ;  /* 0x00005a002a277a24 */ /* 0x001fca00078e02ff */
        /* <DEDUP_REMOVED lines=93> */
.L_x_6684:
[----:B------:R-:W-:Y:S01]  /*27a0*/  HFMA2.MMA R102, -RZ, RZ, 0, 5.9604644775390625e-08 ;  /* 0x00000001ff667435 */ /* 0x000fe200000001ff */
[----:B------:R-:W-:-:S02]  /*27b0*/  MOV R151, R154 ;  /* 0x0000009a00977202 */ /* 0x000fc40000000f00 */
[----:B------:R-:W-:Y:S02]  /*27c0*/  MOV R103, 0x1f ;  /* 0x0000001f00677802 */ /* 0x000fe40000000f00 */
[----:B------:R-:W-:Y:S02]  /*27d0*/  MOV R78, 0xffffffff ;  /* 0xffffffff004e7802 */ /* 0x000fe40000000f00 */
[----:B------:R-:W-:Y:S02]  /*27e0*/  MOV R100, 0x2800 ;  /* 0x0000280000647802 */ /* 0x000fe40000000f00 */
[----:B-----5:R-:W-:Y:S05]  /*27f0*/  CALL.REL.NOINC `($__internal_185_$__cuda_sm70_shflsync_bfly_p) ;  /* 0x0000045000007944 */ /* 0x020fea0003c00000 */
[----:B-1----:R-:W-:Y:S01]  /*2800*/  MOV R153, R78 ;  /* 0x0000004e00997202 */ /* 0x002fe20000000f00 */
[----:B0-----:R-:W-:Y:S05]  /*2810*/  BRA `(.L_x_6688) ;  /* 0xffffe79000007947 */ /* 0x001fea000383ffff */
.L_x_6685:
[----:B------:R-:W-:Y:S01]  /*2820*/  HFMA2.MMA R102, -RZ, RZ, 0, 5.9604644775390625e-08 ;  /* 0x00000001ff667435 */ /* 0x000fe200000001ff */
[----:B------:R-:W-:Y:S02]  /*2830*/  MOV R151, R155 ;  /* 0x0000009b00977202 */ /* 0x000fe40000000f00 */
[----:B------:R-:W-:Y:S02]  /*2840*/  MOV R103, 0x1f ;  /* 0x0000001f00677802 */ /* 0x000fe40000000f00 */
[----:B------:R-:W-:-:S02]  /*2850*/  MOV R78, 0xffffffff ;  /* 0xffffffff004e7802 */ /* 0x000fc40000000f00 */
[----:B------:R-:W-:Y:S02]  /*2860*/  MOV R100, 0x2880 ;  /* 0x0000288000647802 */ /* 0x000fe40000000f00 */
[----:B01---5:R-:W-:Y:S05]  /*2870*/  CALL.REL.NOINC `($__internal_185_$__cuda_sm70_shflsync_bfly_p) ;  /* 0x000003d000007944 */ /* 0x023fea0003c00000 */
[----:B------:R-:W-:Y:S01]  /*2880*/  FADD.FTZ R154, R154, R153 ;  /* 0x000000999a9a7221 */ /* 0x000fe20000010000 */
[----:B0-----:R-:W-:Y:S01]  /*2890*/  HFMA2.MMA R102, -RZ, RZ, 0, 1.1920928955078125e-07 ;  /* 0x00000002ff667435 */ /* 0x001fe200000001ff */
[----:B-1----:R-:W-:Y:S01]  /*28a0*/  FADD.FTZ R155, R155, R78 ;  /* 0x0000004e9b9b7221 */ /* 0x002fe20000010000 */
[----:B------:R-:W-:Y:S02]  /*28b0*/  MOV R103, 0x1f ;  /* 0x0000001f00677802 */ /* 0x000fe40000000f00 */
[----:B------:R-:W-:Y:S02]  /*28c0*/  MOV R78, 0xffffffff ;  /* 0xffffffff004e7802 */ /* 0x000fe40000000f00 */
[----:B------:R-:W-:Y:S02]  /*28d0*/  MOV R151, R154 ;  /* 0x0000009a00977202 */ /* 0x000fe40000000f00 */
[----:B------:R-:W-:Y:S02]  /*28e0*/  MOV R100, 0x2900 ;  /* 0x0000290000647802 */ /* 0x000fe40000000f00 */
[----:B------:R-:W-:Y:S05]  /*28f0*/  CALL.REL.NOINC `($__internal_185_$__cuda_sm70_shflsync_bfly_p) ;  /* 0x0000035000007944 */ /* 0x000fea0003c00000 */
[----:B0-----:R-:W-:Y:S01]  /*2900*/  HFMA2.MMA R102, -RZ, RZ, 0, 1.1920928955078125e-07 ;  /* 0x00000002ff667435 */ /* 0x001fe200000001ff */
[----:B-1----:R-:W-:-:S02]  /*2910*/  MOV R153, R78 ;  /* 0x0000004e00997202 */ /* 0x002fc40000000f00 */
[----:B------:R-:W-:Y:S02]  /*2920*/  MOV R151, R155 ;  /* 0x0000009b00977202 */ /* 0x000fe40000000f00 */
[----:B------:R-:W-:Y:S02]  /*2930*/  MOV R103, 0x1f ;  /* 0x0000001f00677802 */ /* 0x000fe40000000f00 */
[----:B------:R-:W-:Y:S02]  /*2940*/  MOV R78, 0xffffffff ;  /* 0xffffffff004e7802 */ /* 0x000fe40000000f00 */
[----:B------:R-:W-:Y:S02]  /*2950*/  MOV R100, 0x2970 ;  /* 0x0000297000647802 */ /* 0x000fe40000000f00 */
[----:B------:R-:W-:Y:S05]  /*2960*/  CALL.REL.NOINC `($__internal_185_$__cuda_sm70_shflsync_bfly_p) ;  /* 0x000002e000007944 */ /* 0x000fea0003c00000 */
[----:B------:R-:W-:Y:S01]  /*2970*/  FADD.FTZ R154, R153, R154 ;  /* 0x0000009a999a7221 */ /* 0x000fe20000010000 */
[----:B0-----:R-:W-:Y:S01]  /*2980*/  HFMA2.MMA R102, -RZ, RZ, 0, 2.384185791015625e-07 ;  /* 0x00000004ff667435 */ /* 0x001fe200000001ff */
[----:B-1----:R-:W-:Y:S01]  /*2990*/  FADD.FTZ R155, R155, R78 ;  /* 0x0000004e9b9b7221 */ /* 0x002fe20000010000 */
[----:B------:R-:W-:Y:S02]  /*29a0*/  MOV R103, 0x1f ;  /* 0x0000001f00677802 */ /* 0x000fe40000000f00 */
[----:B------:R-:W-:-:S02]  /*29b0*/  MOV R78, 0xffffffff ;  /* 0xffffffff004e7802 */ /* 0x000fc40000000f00 */
[----:B------:R-:W-:Y:S02]  /*29c0*/  MOV R151, R154 ;  /* 0x0000009a00977202 */ /* 0x000fe40000000f00 */
[----:B------:R-:W-:Y:S02]  /*29d0*/  MOV R100, 0x29f0 ;  /* 0x000029f000647802 */ /* 0x000fe40000000f00 */
[----:B------:R-:W-:Y:S05]  /*29e0*/  CALL.REL.NOINC `($__internal_185_$__cuda_sm70_shflsync_bfly_p) ;  /* 0x0000026000007944 */ /* 0x000fea0003c00000 */
[----:B0-----:R-:W-:Y:S01]  /*29f0*/  HFMA2.MMA R102, -RZ, RZ, 0, 2.384185791015625e-07 ;  /* 0x00000004ff667435 */ /* 0x001fe200000001ff */
[----:B-1----:R-:W-:Y:S02]  /*2a00*/  MOV R153, R78 ;  /* 0x0000004e00997202 */ /* 0x002fe40000000f00 */
[----:B------:R-:W-:Y:S02]  /*2a10*/  MOV R151, R155 ;  /* 0x0000009b00977202 */ /* 0x000fe40000000f00 */
[----:B------:R-:W-:Y:S02]  /*2a20*/  MOV R103, 0x1f ;  /* 0x0000001f00677802 */ /* 0x000fe40000000f00 */
[----:B------:R-:W-:Y:S02]  /*2a30*/  MOV R78, 0xffffffff ;  /* 0xffffffff004e7802 */ /* 0x000fe40000000f00 */
[----:B------:R-:W-:-:S02]  /*2a40*/  MOV R100, 0x2a60 ;  /* 0x00002a6000647802 */ /* 0x000fc40000000f00 */
[----:B------:R-:W-:Y:S05]  /*2a50*/  CALL.REL.NOINC `($__internal_185_$__cuda_sm70_shflsync_bfly_p) ;  /* 0x000001f000007944 */ /* 0x000fea0003c00000 */
[----:B------:R-:W-:Y:S01]  /*2a60*/  FADD.FTZ R154, R153, R154 ;  /* 0x0000009a999a7221 */ /* 0x000fe20000010000 */
[----:B0-----:R-:W-:Y:S01]  /*2a70*/  HFMA2.MMA R102, -RZ, RZ, 0, 4.76837158203125e-07 ;  /* 0x00000008ff667435 */ /* 0x001fe200000001ff */
[----:B-1----:R-:W-:Y:S01]  /*2a80*/  FADD.FTZ R155, R155, R78 ;  /* 0x0000004e9b9b7221 */ /* 0x002fe20000010000 */
[----:B------:R-:W-:-:S02]  /*2a90*/  MOV R103, 0x1f ;  /* 0x0000001f00677802 */ /* 0x000fc40000000f00 */
[----:B------:R-:W-:Y:S02]  /*2aa0*/  MOV R78, 0xffffffff ;  /* 0xffffffff004e7802 */ /* 0x000fe40000000f00 */
[----:B------:R-:W-:Y:S02]  /*2ab0*/  MOV R151, R154 ;  /* 0x0000009a00977202 */ /* 0x000fe40000000f00 */
[----:B------:R-:W-:Y:S02]  /*2ac0*/  MOV R100, 0x2ae0 ;  /* 0x00002ae000647802 */ /* 0x000fe40000000f00 */
[----:B------:R-:W-:Y:S05]  /*2ad0*/  CALL.REL.NOINC `($__internal_185_$__cuda_sm70_shflsync_bfly_p) ;  /* 0x0000017000007944 */ /* 0x000fea0003c00000 */
[----:B0-----:R-:W-:Y:S01]  /*2ae0*/  HFMA2.MMA R102, -RZ, RZ, 0, 4.76837158203125e-07 ;  /* 0x00000008ff667435 */ /* 0x001fe200000001ff */
[----:B-1----:R-:W-:Y:S02]  /*2af0*/  MOV R153, R78 ;  /* 0x0000004e00997202 */ /* 0x002fe40000000f00 */
[----:B------:R-:W-:Y:S02]  /*2b00*/  MOV R151, R155 ;  /* 0x0000009b00977202 */ /* 0x000fe40000000f00 */
[----:B------:R-:W-:Y:S02]  /*2b10*/  MOV R103, 0x1f ;  /* 0x0000001f00677802 */ /* 0x000fe40000000f00 */
[----:B------:R-:W-:-:S02]  /*2b20*/  MOV R78, 0xffffffff ;  /* 0xffffffff004e7802 */ /* 0x000fc40000000f00 */
[----:B------:R-:W-:Y:S02]  /*2b30*/  MOV R100, 0x2b50 ;  /* 0x00002b5000647802 */ /* 0x000fe40000000f00 */
[----:B------:R-:W-:Y:S05]  /*2b40*/  CALL.REL.NOINC `($__internal_185_$__cuda_sm70_shflsync_bfly_p) ;  /* 0x0000010000007944 */ /* 0x000fea0003c00000 */
[----:B------:R-:W-:Y:S01]  /*2b50*/  FADD.FTZ R154, R153, R154 ;  /* 0x0000009a999a7221 */ /* 0x000fe20000010000 */
[----:B0-----:R-:W-:Y:S01]  /*2b60*/  HFMA2.MMA R102, -RZ, RZ, 0, 9.5367431640625e-07 ;  /* 0x00000010ff667435 */ /* 0x001fe200000001ff */
[----:B-1----:R-:W-:Y:S01]  /*2b70*/  FADD.FTZ R153, R155, R78 ;  /* 0x0000004e9b997221 */ /* 0x002fe20000010000 */
[----:B------:R-:W-:Y:S02]  /*2b80*/  MOV R103, 0x1f ;  /* 0x0000001f00677802 */ /* 0x000fe40000000f00 */
[----:B------:R-:W-:Y:S02]  /*2b90*/  MOV R78, 0xffffffff ;  /* 0xffffffff004e7802 */ /* 0x000fe40000000f00 */
[----:B------:R-:W-:Y:S02]  /*2ba0*/  MOV R151, R154 ;  /* 0x0000009a00977202 */ /* 0x000fe40000000f00 */
[----:B------:R-:W-:Y:S02]  /*2bb0*/  MOV R100, 0x2bd0 ;  /* 0x00002bd000647802 */ /* 0x000fe40000000f00 */
[----:B------:R-:W-:Y:S05]  /*2bc0*/  CALL.REL.NOINC `($__internal_185_$__cuda_sm70_shflsync_bfly_p) ;  /* 0x0000008000007944 */ /* 0x000fea0003c00000 */
[----:B0-----:R-:W-:Y:S01]  /*2bd0*/  HFMA2.MMA R102, -RZ, RZ, 0, 9.5367431640625e-07 ;  /* 0x00000010ff667435 */ /* 0x001fe200000001ff */
[----:B-1----:R-:W-:-:S02]  /*2be0*/  MOV R155, R78 ;  /* 0x0000004e009b7202 */ /* 0x002fc40000000f00 */
[----:B------:R-:W-:Y:S02]  /*2bf0*/  MOV R151, R153 ;  /* 0x0000009900977202 */ /* 0x000fe40000000f00 */
[----:B------:R-:W-:Y:S02]  /*2c00*/  MOV R103, 0x1f ;  /* 0x0000001f00677802 */ /* 0x000fe40000000f00 */
[----:B------:R-:W-:Y:S02]  /*2c10*/  MOV R78, 0xffffffff ;  /* 0xffffffff004e7802 */ /* 0x000fe40000000f00 */
[----:B------:R-:W-:Y:S02]  /*2c20*/  MOV R100, 0x2c40 ;  /* 0x00002c4000647802 */ /* 0x000fe40000000f00 */
[----:B------:R-:W-:Y:S05]  /*2c30*/  CALL.REL.NOINC `($__internal_185_$__cuda_sm70_shflsync_bfly_p) ;  /* 0x0000001000007944 */ /* 0x000fea0003c00000 */
[----:B01----:R-:W-:Y:S05]  /*2c40*/  BRA `(.L_x_6689) ;  /* 0xffffe48000007947 */ /* 0x003fea000383ffff */
        .weak           $__internal_185_$__cuda_sm70_shflsync_bfly_p
        .type           $__internal_185_$__cuda_sm70_shflsync_bfly_p,@function
        .size           $__internal_185_$__cuda_sm70_shflsync_bfly_p,(.L_x_7363 - $__internal_185_$__cuda_sm70_shflsync_bfly_p)
$__internal_185_$__cuda_sm70_shflsync_bfly_p:
[----:B------:R-:W-:Y:S01]  /*2c50*/  HFMA2.MMA R101, -RZ, RZ, 0, 0 ;  /* 0x00000000ff657435 */ /* 0x000fe200000001ff */
[----:B------:R-:W-:Y:S04]  /*2c60*/  WARPSYNC R78 ;  /* 0x0000004e00007348 */ /* 0x000fe80003800000 */
[----:B------:R0:W1:Y:S01]  /*2c70*/  SHFL.BFLY PT, R78, R151, R102, R103 ;  /* 0x0c000066974e7389 */ /* 0x00006200000e0067 */
[----:B------:R-:W-:Y:S05]  /*2c80*/  RET.REL.NODEC R100 `(_ZN10layer_norm13ln_bwd_kernelINS_13Kernel_traitsIfffffjLj512ELj1ELj4ELj1ELj16ENS_18Kernel_traits_baseILj512EfffffjLj128EEEEELb0ELb1ELb0ELb1EEEvNS_9BwdParamsE) ;  /* 0xffffd37064007950 */ /* 0x000fea0003c3ffff */
.L_x_6690:
        /* <DEDUP_REMOVED lines=15> */
.L_x_7363:


//--------------------- .text._ZN10layer_norm13ln_bwd_kernelINS_13Kernel_traitsIfffffjLj512ELj1ELj4ELj1ELj16ENS_18Kernel_traits_baseILj512EfffffjLj128EEEEELb0ELb1ELb1ELb0EEEvNS_9BwdParamsE --------------------------
	.section	.text._ZN10layer_norm13ln_bwd_kernelINS_13Kernel_traitsIfffffjLj512ELj1ELj4ELj1ELj16ENS_18Kernel_traits_baseILj512EfffffjLj128EEEEELb0ELb1ELb1ELb0EEEvNS_9BwdParamsE,"ax",@progbits
	.sectioninfo	@"SHI_REGISTERS=168"
	.align	128
        .global         _ZN10layer_norm13ln_bwd_kernelINS_13Kernel_traitsIfffffjLj512ELj1ELj4ELj1ELj16ENS_18Kernel_traits_baseILj512EfffffjLj128EEEEELb0ELb1ELb1ELb0EEEvNS_9BwdParamsE
        .type           _ZN10layer_norm13ln_bwd_kernelINS_13Kernel_traitsIfffffjLj512ELj1ELj4ELj1ELj16ENS_18Kernel_traits_baseILj512EfffffjLj128EEEEELb0ELb1ELb1ELb0EEEvNS_9BwdParamsE,@function
        .size           _ZN10layer_norm13ln_bwd_kernelINS_13Kernel_traitsIfffffjLj512ELj1ELj4ELj1ELj16ENS_18Kernel_traits_baseILj512EfffffjLj128EEEEELb0ELb1ELb1ELb0EEEvNS_9BwdParamsE,(.L_x_7364 - _ZN10layer_norm13ln_bwd_kernelINS_13Kernel_traitsIfffffjLj512ELj1ELj4ELj1ELj16ENS_18Kernel_traits_baseILj512EfffffjLj128EEEEELb0ELb1ELb1ELb0EEEvNS_9BwdParamsE)
        .other          _ZN10layer_norm13ln_bwd_kernelINS_13Kernel_traitsIfffffjLj512ELj1ELj4ELj1ELj16ENS_18Kernel_traits_baseILj512EfffffjLj128EEEEELb0ELb1ELb1ELb0EEEvNS_9BwdParamsE,@"STO_CUDA_ENTRY STV_DEFAULT"
_ZN10layer_norm13ln_bwd_kernelINS_13Kernel_traitsIfffffjLj512ELj1ELj4ELj1ELj16ENS_18Kernel_traits_baseILj512EfffffjLj128EEEEELb0ELb1ELb1ELb0EEEvNS_9BwdParamsE:
.text._ZN10layer_norm13ln_bwd_kernelINS_13Kernel_traitsIfffffjLj512ELj1ELj4ELj1ELj16ENS_18Kernel_traits_baseILj512EfffffjLj128EEEEELb0ELb1ELb1ELb0EEEvNS_9BwdParamsE:
        /* <DEDUP_REMOVED lines=22> */
[----:B------:R1:W5:Y:S04]  /*0160*/  @P0 LDG.E.128 R16, [R2.64] ;  /* 0x0000000402100981 */ /* 0x000368000c1e1d00 */
[CC--:B------:R-:W-:Y:S01]  /*0170*/  @P1 IMAD.WIDE.U32 R14, R10.reuse, R53.reuse, c[0x0][0x1b0] ;  /* 0x00006c000a0e1625 */ /* 0x0c0fe200078e0035 */
[----:B------:R-:W-:Y:S01]  /*0180*/  SHF.R.U32.HI R0, RZ, 0x5, R8 ;  /* 0x00000005ff007819 */ /* 0x000fe20000011608 */
[----:B------:R0:W5:Y:S02]  /*0190*/  @P0 LDG.E.128 R20, [R4.64] ;  /* 0x0000000404140981 */ /* 0x000164000c1e1d00 */
[C---:B------:R-:W-:Y:S01]  /*01a0*/  @P1 IMAD.WIDE.U32 R52, R10.reuse, R53, c[0x0][0x1c8] ;  /* 0x000072000a341625 */ /* 0x040fe200078e0035 */
[----:B------:R-:W-:Y:S01]  /*01b0*/  @P1 IADD3 R10, R10, 0x20, RZ ;  /* 0x000000200a0a1810 */ /* 0x000fe20007ffe0ff */
[----:B------:R1:W5:Y:S04]  /*01c0*/  @P1 LDG.E.128 R24, [R14.64] ;  /* 0x000000040e181981 */ /* 0x000368000c1e1d00 */
[CC--:B------:R-:W-:Y:S01]  /*01d0*/  @P2 IMAD.WIDE.U32 R54, R10.reuse, R57.reuse, c[0x0][0x1b0] ;  /* 0x00006c000a362625 */ /* 0x0c0fe200078e0039 */
[----:B------:R1:W5:Y:S03]  /*01e0*/  @P1 LDG.E.128 R28, [R52.64] ;  /* 0x00000004341c1981 */ /* 0x000366000c1e1d00 */
[C---:B------:R-:W-:Y:S01]  /*01f0*/  @P2 IMAD.WIDE.U32 R56, R10.reuse, R57, c[0x0][0x1c8] ;  /* 0x000072000a382625 */ /* 0x040fe200078e0039 */
[----:B------:R1:W5:Y:S01]  /*0200*/  @P2 LDG.E.128 R32, [R54.64] ;  /* 0x0000000436202981 */ /* 0x000362000c1e1d00 */
[----:B------:R-:W-:-:S02]  /*0210*/  @P2 IADD3 R10, R10, 0x20, RZ ;  /* 0x000000200a0a2810 */ /* 0x000fc40007ffe0ff */
[----:B0-----:R-:W-:Y:S01]  /*0220*/  LEA R5, R9, R0, 0x2 ;  /* 0x0000000009057211 */ /* 0x001fe200078e10ff */
[----:B------:R-:W-:Y:S01]  /*0230*/  BSSY B0, `(.L_x_6691) ;  /* 0x000027e000007945 */ /* 0x000fe20003800000 */
[----:B------:R0:W5:Y:S01]  /*0240*/  @P2 LDG.E.128 R36, [R56.64] ;  /* 0x0000000438242981 */ /* 0x000162000c1e1d00 */
[----:B------:R-:W-:-:S04]  /*0250*/  @P3 IMAD.WIDE.U32 R12, R10, R11, c[0x0][0x1c8] ;  /* 0x000072000a0c3625 */ /* 0x000fc800078e000b */
[----:B------:R-:W-:Y:S01]  /*0260*/  @P3 IMAD.WIDE.U32 R10, R10, R11, c[0x0][0x1b0] ;  /* 0x00006c000a0a3625 */ /* 0x000fe200078e000b */
[----:B------:R1:W5:Y:S04]  /*0270*/  @P3 LDG.E.128 R40, [R12.64] ;  /* 0x000000040c283981 */ /* 0x000368000c1e1d00 */
[----:B------:R1:W5:Y:S01]  /*0280*/  @P3 LDG.E.128 R44, [R10.64] ;  /* 0x000000040a2c3981 */ /* 0x000362000c1e1d00 */
[----:B------:R-:W-:Y:S01]  /*0290*/  ISETP.GE.AND P3, PT, R5, c[0x0][0x164], PT ;  /* 0x0000590005007a0c */ /* 0x000fe20003f66270 */
        /* <DEDUP_REMOVED lines=27> */
.L_x_6761:
        /* <DEDUP_REMOVED lines=24> */
.L_x_6697:
[----:B------:R-:W-:Y:S02]  /*05d0*/  IADD3 R121, R9, 0x20, RZ ;  /* 0x0000002009797810 */ /* 0x000fe40007ffe0ff */
.L_x_6696:
[----:B------:R-:W-:Y:S05]  /*05e0*/  BSYNC B2 ;  /* 0x0000000000027941 */ /* 0x000fea0003800000 */
.L_x_6695:
[----:B------:R-:W-:Y:S01]  /*05f0*/  BSSY B2, `(.L_x_6698) ;  /* 0x0000008000027945 */ /* 0x000fe20003800000 */
[----:B------:R-:W-:Y:S05]  /*0600*/  @!P1 BRA `(.L_x_6699) ;  /* 0x0000006000009947 */ /* 0x000fea0003800000 */
[----:B------:R-:W-:-:S04]  /*0610*/  ISETP.NE.U32.AND P4, PT, RZ, c[0x0][0x218], PT ;  /* 0x00008600ff007a0c */ /* 0x000fc80003f85070 */
[----:B------:R-:W-:-:S13]  /*0620*/  ISETP.NE.AND.EX P4, PT, RZ, c[0x0][0x21c], PT, P4 ;  /* 0x00008700ff007a0c */ /* 0x000fda0003f85340 */
[----:B------:R-:W-:Y:S05]  /*0630*/  @!P4 BRA `(.L_x_6700) ;  /* 0x000000200000c947 */ /* 0x000fea0003800000 */
[----:B------:R-:W-:-:S06]  /*0640*/  IMAD.WIDE.U32 R12, R121, R2, c[0x0][0x218] ;  /* 0x00008600790c7625 */ /* 0x000fcc00078e0002 */
[----:B------:R-:W5:Y:S02]  /*0650*/  LDG.E.128 R12, [R12.64] ;  /* 0x000000040c0c7981 */ /* 0x000f64000c1e1d00 */
.L_x_6700:
[----:B------:R-:W-:Y:S02]  /*0660*/  IADD3 R121, R121, 0x20, RZ ;  /* 0x0000002079797810 */ /* 0x000fe40007ffe0ff */
.L_x_6699:
[----:B------:R-:W-:Y:S05]  /*0670*/  BSYNC B2 ;  /* 0x0000000000027941 */ /* 0x000fea0003800000 */
.L_x_6698:
[----:B------:R-:W-:Y:S01]  /*0680*/  BSSY B2, `(.L_x_6701) ;  /* 0x0000008000027945 */ /* 0x000fe20003800000 */
[----:B------:R-:W-:Y:S05]  /*0690*/  @!P2 BRA `(.L_x_6702) ;  /* 0x000000600000a947 */ /* 0x000fea0003800000 */
[----:B------:R-:W-:-:S04]  /*06a0*/  ISETP.NE.U32.AND P4, PT, RZ, c[0x0][0x218], PT ;  /* 0x00008600ff007a0c */ /* 0x000fc80003f85070 */
[----:B------:R-:W-:-:S13]  /*06b0*/  ISETP.NE.AND.EX P4, PT, RZ, c[0x0][0x21c], PT, P4 ;  /* 0x00008700ff007a0c */ /* 0x000fda0003f85340 */
[----:B------:R-:W-:Y:S05]  /*06c0*/  @!P4 BRA `(.L_x_6703) ;  /* 0x000000200000c947 */ /* 0x000fea0003800000 */
[----:B------:R-:W-:-:S06]  /*06d0*/  IMAD.WIDE.U32 R96, R121, R2, c[0x0][0x218] ;  /* 0x0000860079607625 */ /* 0x000fcc00078e0002 */
[----:B------:R-:W5:Y:S02]  /*06e0*/  LDG.E.128 R96, [R96.64] ;  /* 0x0000000460607981 */ /* 0x000f64000c1e1d00 */
.L_x_6703:
[----:B------:R-:W-:Y:S02]  /*06f0*/  IADD3 R121, R121, 0x20, RZ ;  /* 0x0000002079797810 */ /* 0x000fe40007ffe0ff */
.L_x_6702:
[----:B------:R-:W-:Y:S05]  /*0700*/  BSYNC B2 ;  /* 0x0000000000027941 */ /* 0x000fea0003800000 */
.L_x_6701:
        /* <DEDUP_REMOVED lines=9> */
.L_x_6694:
[----:B-1----:R-:W-:-:S06]  /*07a0*/  IMAD.WIDE R120, R5, R126, c[0x0][0x1a0] ;  /* 0x0000680005787625 */ /* 0x002fcc00078e027e */
[----:B------:R-:W2:Y:S01]  /*07b0*/  LDG.E R120, [R120.64] ;  /* 0x0000000478787981 */ /* 0x000ea2000c1e1900 */
[----:B------:R-:W-:Y:S01]  /*07c0*/  IADD3 R0, R124, -0x1, RZ ;  /* 0xffffffff7c007810 */ /* 0x000fe20007ffe0ff */
[----:B------:R-:W-:Y:S01]  /*07d0*/  BSSY B2, `(.L_x_6705) ;  /* 0x0000030000027945 */ /* 0x000fe20003800000 */
[----:B0-----:R-:W-:Y:S01]  /*07e0*/  ISETP.NE.AND P4, PT, R6, RZ, PT ;  /* 0x000000ff0600720c */ /* 0x001fe20003f85270 */
[----:B------:R-:W-:Y:S01]  /*07f0*/  HFMA2.MMA R163, -RZ, RZ, 0, 0 ;  /* 0x00000000ffa37435 */ /* 0x000fe200000001ff */
[----:B------:R-:W-:Y:S01]  /*0800*/  MOV R161, R9 ;  /* 0x0000000900a17202 */ /* 0x000fe20000000f00 */
[----:B------:R-:W-:-:S05]  /*0810*/  IMAD R0, R0, c[0x0][0x168], RZ ;  /* 0x00005a0000007a24 */ /* 0x000fca00078e02ff */
[----:B------:R-:W-:-:S04]  /*0820*/  SHF.R.S32.HI R123, RZ, 0x1f, R0 ;  /* 0x0000001fff7b7819 */ /* 0x000fc80000011400 */
[----:B------:R-:W-:-:S04]  /*0830*/  LEA.HI R123, R123, R0, RZ, 0x2 ;  /* 0x000000007b7b7211 */ /* 0x000fc800078f10ff */
[----:B------:R-:W-:Y:S02]  /*0840*/  LEA.HI.SX32 R131, R123, R158, 0x1e ;  /* 0x0000009e7b837211 */ /* 0x000fe400078ff2ff */
[----:B------:R-:W-:Y:S02]  /*0850*/  MOV R158, RZ ;  /* 0x000000ff009e7202 */ /* 0x000fe40000000f00 */
        /* <DEDUP_REMOVED lines=39> */
.L_x_6706:
[----:B0-----:R-:W-:Y:S05]  /*0ad0*/  BSYNC B2 ;  /* 0x0000000000027941 */ /* 0x001fea0003800000 */
.L_x_6705:
        /* <DEDUP_REMOVED lines=16> */
[----:B------:R-:W-:Y:S02]  /*0be0*/  FMUL.FTZ R10, R4, R139 ;  /* 0x0000008b040a7220 */ /* 0x000fe40000410000 */
[----:B---3--:R-:W-:Y:S02]  /*0bf0*/  FMUL.FTZ R141, R24, R124 ;  /* 0x0000007c188d7220 */ /* 0x008fe40000410000 */
        /* <DEDUP_REMOVED lines=22> */
.L_x_6708:
[----:B0-----:R-:W-:Y:S05]  /*0d60*/  BSYNC B2 ;  /* 0x0000000000027941 */ /* 0x001fea0003800000 */
.L_x_6707:
        /* <DEDUP_REMOVED lines=40> */
.L_x_6710:
[----:B0-----:R-:W-:Y:S05]  /*0ff0*/  BSYNC B2 ;  /* 0x0000000000027941 */ /* 0x001fea0003800000 */
.L_x_6709:
        /* <DEDUP_REMOVED lines=16> */
[C---:B------:R-:W-:Y:S02]  /*1100*/  FMUL.FTZ R134, R4.reuse, R131 ;  /* 0x0000008304867220 */ /* 0x040fe40000410000 */
        /* <DEDUP_REMOVED lines=21> */
.L_x_6704:
[----:B0-----:R-:W-:Y:S05]  /*1260*/  BSYNC B1 ;  /* 0x0000000000017941 */ /* 0x001fea0003800000 */
.L_x_6693:
[----:B------:R-:W-:Y:S05]  /*1270*/  BRA.DIV ~URZ, `(.L_x_6711) ;  /* 0x000023b27f007947 */ /* 0x000fea000b800000 */
[----:B------:R0:W2:Y:S02]  /*1280*/  SHFL.BFLY PT, R2, R163, 0x1, 0x1f ;  /* 0x0c201f00a3027f89 */ /* 0x0000a400000e0000 */
.L_x_6768:
        /* <DEDUP_REMOVED lines=18> */
.L_x_6769:
[----:B-----5:R-:W-:Y:S01]  /*13b0*/  ISETP.GE.AND P4, PT, R3, 0x1, PT ;  /* 0x000000010300780c */ /* 0x020fe20003f86270 */
[----:B---3--:R-:W-:Y:S01]  /*13c0*/  FADD.FTZ R123, R123, R2 ;  /* 0x000000027b7b7221 */ /* 0x008fe20000010000 */
[----:B------:R-:W-:Y:S01]  /*13d0*/  ISETP.NE.AND P5, PT, R6, RZ, PT ;  /* 0x000000ff0600720c */ /* 0x000fe20003fa5270 */
[----:B--2---:R-:W-:Y:S01]  /*13e0*/  FADD.FTZ R121, R121, R122 ;  /* 0x0000007a79797221 */ /* 0x004fe20000010000 */
[----:B------:R-:W-:Y:S01]  /*13f0*/  BSSY B1, `(.L_x_6713) ;  /* 0x000005e000017945 */ /* 0x000fe20003800000 */
[----:B0-----:R-:W-:Y:S02]  /*1400*/  FMUL.FTZ R122, R123, c[0x0][0x1e0] ;  /* 0x000078007b7a7a20 */ /* 0x001fe40000410000 */
        /* <DEDUP_REMOVED lines=14> */
[----:B------:R-:W-:-:S05]  /*14f0*/  MOV R113, 0x10 ;  /* 0x0000001000717802 */ /* 0x000fca0000000f00 */
[----:B------:R-:W-:-:S06]  /*1500*/  IMAD.WIDE.U32 R112, R0, R113, c[0x0][0x170] ;  /* 0x00005c0000707625 */ /* 0x000fcc00078e0071 */
[----:B------:R-:W5:Y:S02]  /*1510*/  LDG.E.128 R112, [R112.64] ;  /* 0x0000000470707981 */ /* 0x000f64000c1e1d00 */
.L_x_6716:
[----:B------:R-:W-:Y:S05]  /*1520*/  BSYNC B2 ;  /* 0x0000000000027941 */ /* 0x000fea0003800000 */
.L_x_6715:
        /* <DEDUP_REMOVED lines=9> */
.L_x_6718:
[----:B------:R-:W-:Y:S05]  /*15c0*/  BSYNC B2 ;  /* 0x0000000000027941 */ /* 0x000fea0003800000 */
.L_x_6717:
        /* <DEDUP_REMOVED lines=20> */
.L_x_6720:
[----:B------:R-:W-:Y:S05]  /*1710*/  BSYNC B2 ;  /* 0x0000000000027941 */ /* 0x000fea0003800000 */
.L_x_6719:
        /* <DEDUP_REMOVED lines=9> */
.L_x_6722:
[----:B------:R-:W-:Y:S05]  /*17b0*/  BSYNC B2 ;  /* 0x0000000000027941 */ /* 0x000fea0003800000 */
.L_x_6721:
        /* <DEDUP_REMOVED lines=9> */
.L_x_6724:
[----:B------:R-:W-:Y:S05]  /*1850*/  BSYNC B2 ;  /* 0x0000000000027941 */ /* 0x000fea0003800000 */
.L_x_6723:
        /* <DEDUP_REMOVED lines=23> */
.L_x_6714:
[----:B------:R-:W-:Y:S05]  /*19d0*/  BSYNC B1 ;  /* 0x0000000000017941 */ /* 0x000fea0003800000 */
.L_x_6713:
        /* <DEDUP_REMOVED lines=9> */
.L_x_6728:
[----:B------:R-:W-:Y:S05]  /*1a70*/  BSYNC B2 ;  /* 0x0000000000027941 */ /* 0x000fea0003800000 */
.L_x_6727:
        /* <DEDUP_REMOVED lines=9> */
.L_x_6730:
[----:B------:R-:W-:Y:S05]  /*1b10*/  BSYNC B2 ;  /* 0x0000000000027941 */ /* 0x000fea0003800000 */
.L_x_6729:
        /* <DEDUP_REMOVED lines=20> */
.L_x_6732:
[----:B------:R-:W-:Y:S05]  /*1c60*/  BSYNC B2 ;  /* 0x0000000000027941 */ /* 0x000fea0003800000 */
.L_x_6731:
        /* <DEDUP_REMOVED lines=9> */
.L_x_6734:
[----:B------:R-:W-:Y:S05]  /*1d00*/  BSYNC B2 ;  /* 0x0000000000027941 */ /* 0x000fea0003800000 */
.L_x_6733:
        /* <DEDUP_REMOVED lines=9> */
.L_x_6736:
[----:B------:R-:W-:Y:S05]  /*1da0*/  BSYNC B2 ;  /* 0x0000000000027941 */ /* 0x000fea0003800000 */
.L_x_6735:
        /* <DEDUP_REMOVED lines=23> */
.L_x_6726:
[----:B------:R-:W-:Y:S05]  /*1f20*/  BSYNC B1 ;  /* 0x0000000000017941 */ /* 0x000fea0003800000 */
.L_x_6725:
        /* <DEDUP_REMOVED lines=9> */
.L_x_6740:
[----:B------:R-:W-:Y:S05]  /*1fc0*/  BSYNC B2 ;  /* 0x0000000000027941 */ /* 0x000fea0003800000 */
.L_x_6739:
        /* <DEDUP_REMOVED lines=9> */
.L_x_6742:
[----:B------:R-:W-:Y:S05]  /*2060*/  BSYNC B2 ;  /* 0x0000000000027941 */ /* 0x000fea0003800000 */
.L_x_6741:
        /* <DEDUP_REMOVED lines=20> */
.L_x_6744:
[----:B------:R-:W-:Y:S05]  /*21b0*/  BSYNC B2 ;  /* 0x0000000000027941 */ /* 0x000fea0003800000 */
.L_x_6743:
        /* <DEDUP_REMOVED lines=9> */
.L_x_6746:
[----:B------:R-:W-:Y:S05]  /*2250*/  BSYNC B2 ;  /* 0x0000000000027941 */ /* 0x000fea0003800000 */
.L_x_6745:
        /* <DEDUP_REMOVED lines=9> */
.L_x_6748:
[----:B------:R-:W-:Y:S05]  /*22f0*/  BSYNC B2 ;  /* 0x0000000000027941 */ /* 0x000fea0003800000 */
.L_x_6747:
        /* <DEDUP_REMOVED lines=23> */
.L_x_6738:
[----:B------:R-:W-:Y:S05]  /*2470*/  BSYNC B1 ;  /* 0x0000000000017941 */ /* 0x000fea0003800000 */
.L_x_6737:
        /* <DEDUP_REMOVED lines=10> */
.L_x_6752:
[----:B------:R-:W-:Y:S05]  /*2520*/  BSYNC B2 ;  /* 0x0000000000027941 */ /* 0x000fea0003800000 */
.L_x_6751:
        /* <DEDUP_REMOVED lines=9> */
.L_x_6754:
[----:B------:R-:W-:Y:S05]  /*25c0*/  BSYNC B2 ;  /* 0x0000000000027941 */ /* 0x000fea0003800000 */
.L_x_6753:
        /* <DEDUP_REMOVED lines=19> */
.L_x_6756:
[----:B------:R-:W-:Y:S05]  /*2700*/  BSYNC B2 ;  /* 0x0000000000027941 */ /* 0x000fea0003800000 */
.L_x_6755:
        /* <DEDUP_REMOVED lines=8> */
.L_x_6758:
[----:B------:R-:W-:Y:S05]  /*2790*/  BSYNC B2 ;  /* 0x0000000000027941 */ /* 0x000fea0003800000 */
.L_x_6757:
        /* <DEDUP_REMOVED lines=8> */
.L_x_6760:
[----:B------:R-:W-:Y:S05]  /*2820*/  BSYNC B2 ;  /* 0x0000000000027941 */ /* 0x000fea0003800000 */
.L_x_6759:
[----:B------:R-:W-:Y:S02]  /*2830*/  ISETP.NE.U32.AND P3, PT, RZ, c[0x0][0x258], PT ;  /* 0x00009600ff007a0c */ /* 0x000fe40003f65070 */
[----:B0-----:R-:W-:Y:S02]  /*2840*/  @P5 MOV R2, 0x10 ;  /* 0x0000001000025802 */ /* 0x001fe40000000f00 */
[----:B------:R-:W-:Y:S02]  /*2850*/  ISETP.NE.AND.EX P3, PT, RZ, c[0x0][0x25c], PT, P3 ;  /* 0x00009700ff007a0c */ /* 0x000fe40003f65330 */
[----:B------:R-:W-:Y:S01]  /*2860*/  @P4 MOV R121, 0x10 ;  /* 0x0000001000794802 */ /* 0x000fe20000000f00 */
[----:B------:R-:W-:Y:S01]  /*2870*/  @P5 IMAD.WIDE.U32 R2, R9, R2, c[0x0][0x258] ;  /* 0x0000960009025625 */ /* 0x000fe200078e0002 */
[C---:B------:R-:W-:Y:S02]  /*2880*/  SEL R116, R125.reuse, R116, P3 ;  /* 0x000000747d747207 */ /* 0x040fe40001800000 */
[C---:B------:R-:W-:Y:S01]  /*2890*/  SEL R117, R126.reuse, R117, P3 ;  /* 0x000000757e757207 */ /* 0x040fe20001800000 */
[----:B------:R-:W-:Y:S01]  /*28a0*/  @P4 FMUL.FTZ R125, R125, c[0x0][0x1ec] ;  /* 0x00007b007d7d4a20 */ /* 0x000fe20000410000 */
[C---:B------:R-:W-:Y:S01]  /*28b0*/  SEL R118, R127.reuse, R118, P3 ;  /* 0x000000767f767207 */ /* 0x040fe20001800000 */
[----:B------:R-:W-:Y:S01]  /*28c0*/  @P4 FMUL.FTZ R126, R126, c[0x0][0x1ec] ;  /* 0x00007b007e7e4a20 */ /* 0x000fe20000410000 */
[----:B------:R-:W-:Y:S01]  /*28d0*/  SEL R119, R124, R119, P3 ;  /* 0x000000777c777207 */ /* 0x000fe20001800000 */
[----:B------:R-:W-:-:S02]  /*28e0*/  @P4 FMUL.FTZ R127, R127, c[0x0][0x1ec] ;  /* 0x00007b007f7f4a20 */ /* 0x000fc40000410000 */
[----:B------:R-:W-:Y:S02]  /*28f0*/  @P4 FMUL.FTZ R124, R124, c[0x0][0x1ec] ;  /* 0x00007b007c7c4a20 */ /* 0x000fe40000410000 */
[----:B------:R-:W-:Y:S01]  /*2900*/  @P4 IMAD.WIDE.U32 R120, R0, R121, c[0x0][0x248] ;  /* 0x0000920000784625 */ /* 0x000fe200078e0079 */
[----:B------:R0:W-:Y:S03]  /*2910*/  @P5 STG.E.128 [R2.64], R116 ;  /* 0x0000007402005986 */ /* 0x0001e6000c101d04 */
[----:B------:R-:W-:Y:S02]  /*2920*/  @P4 FMUL.FTZ R52, R40, R125 ;  /* 0x0000007d28344220 */ /* 0x000fe40000410000 */
[----:B------:R-:W-:Y:S02]  /*2930*/  @P4 FMUL.FTZ R53, R41, R126 ;  /* 0x0000007e29354220 */ /* 0x000fe40000410000 */
[----:B------:R-:W-:-:S02]  /*2940*/  @P4 FMUL.FTZ R54, R42, R127 ;  /* 0x0000007f2a364220 */ /* 0x000fc40000410000 */
[----:B------:R-:W-:Y:S02]  /*2950*/  @P4 FMUL.FTZ R55, R43, R124 ;  /* 0x0000007c2b374220 */ /* 0x000fe40000410000 */
[----:B-----5:R-:W-:Y:S02]  /*2960*/  @P4 FFMA.FTZ R88, R112, R125, R88 ;  /* 0x0000007d70584223 */ /* 0x020fe40000010058 */
[----:B------:R-:W-:Y:S01]  /*2970*/  @P4 FFMA.FTZ R89, R113, R126, R89 ;  /* 0x0000007e71594223 */ /* 0x000fe20000010059 */
[----:B------:R0:W-:Y:S01]  /*2980*/  @P4 STG.E.128 [R120.64], R52 ;  /* 0x0000003478004986 */ /* 0x0001e2000c101d04 */
[----:B------:R-:W-:Y:S02]  /*2990*/  @P4 FFMA.FTZ R90, R114, R127, R90 ;  /* 0x0000007f725a4223 */ /* 0x000fe4000001005a */
[----:B------:R-:W-:Y:S02]  /*29a0*/  @P4 FFMA.FTZ R91, R115, R124, R91 ;  /* 0x0000007c735b4223 */ /* 0x000fe4000001005b */
.L_x_6750:
[----:B------:R-:W-:Y:S05]  /*29b0*/  BSYNC B1 ;  /* 0x0000000000017941 */ /* 0x000fea0003800000 */
.L_x_6749:
[----:B------:R-:W-:-:S04]  /*29c0*/  MOV R0, c[0x0][0x160] ;  /* 0x0000580000007a02 */ /* 0x000fc80000000f00 */
[----:B------:R-:W-:-:S04]  /*29d0*/  LEA R5, R0, R5, 0x2 ;  /* 0x0000000500057211 */ /* 0x000fc800078e10ff */
[----:B------:R-:W-:-:S13]  /*29e0*/  ISETP.GE.AND P3, PT, R5, c[0x0][0x164], PT ;  /* 0x0000590005007a0c */ /* 0x000fda0003f66270 */
[----:B01----:R-:W-:Y:S01]  /*29f0*/  @P3 CALL.REL.NOINC `(.L_x_6692) ;  /* 0x0000001000003944 */ /* 0x003fe20003c00000 */
[----:B------:R-:W-:Y:S05]  /*2a00*/  BRA `(.L_x_6761) ;  /* 0xffffda4000007947 */ /* 0x000fea000383ffff */
.L_x_6692:
[----:B-1----:R-:W-:Y:S05]  /*2a10*/  BSYNC B0 ;  /* 0x0000000000007941 */ /* 0x002fea0003800000 */
.L_x_6691:
        /* <DEDUP_REMOVED lines=17> */
[----:B0----5:R-:W-:-:S03]  /*2b30*/  IMAD R45, R15, c[0x0][0x168], RZ ;  /* 0x00005a000f2d7a24 */ /* 0x021fc600078e02ff */
        /* <DEDUP_REMOVED lines=123> */
[----:B------:R-:W-:Y:S02]  /*32f0*/  IADD3 R14, P4, R14, 0x200, RZ ;  /* 0x000002000e0e7810 */ /* 0x000fe40007f9e0ff */
[----:B------:R-:W-:Y:S01]  /*3300*/  IADD3 R8, P5, R8, 0x200, RZ ;  /* 0x0000020008087810 */ /* 0x000fe20007fbe0ff */
[----:B------:R1:W-:Y:S01]  /*3310*/  STG.E [R6.64], R21 ;  /* 0x0000001506007986 */ /* 0x0003e2000c101904 */
[----:B------:R-:W-:-:S02]  /*3320*/  IADD3.X R25, RZ, R25, RZ, P4, !PT ;  /* 0x00000019ff197210 */ /* 0x000fc400027fe4ff */
[----:B0-----:R-:W-:Y:S02]  /*3330*/  IADD3 R2, P3, R2, 0x200, RZ ;  /* 0x0000020002027810 */ /* 0x001fe40007f7e0ff */
[----:B------:R-:W-:Y:S02]  /*3340*/  IADD3.X R23, RZ, R23, RZ, P5, !PT ;  /* 0x00000017ff177210 */ /* 0x000fe40002ffe4ff */
[----:B------:R-:W-:-:S04]  /*3350*/  IADD3.X R3, RZ, R3, RZ, P3, !PT ;  /* 0x00000003ff037210 */ /* 0x000fc80001ffe4ff */
.L_x_6763:
[----:B------:R-:W-:Y:S05]  /*3360*/  BSYNC B0 ;  /* 0x0000000000007941 */ /* 0x000fea0003800000 */
.L_x_6762:
[----:B------:R-:W-:Y:S01]  /*3370*/  BSSY B0, `(.L_x_6764) ;  /* 0x0000010000007945 */ /* 0x000fe20003800000 */
[----:B--2---:R-:W-:Y:S01]  /*3380*/  FADD.FTZ R41, R41, R10 ;  /* 0x0000000a29297221 */ /* 0x004fe20000010000 */
[----:B------:R-:W-:Y:S05]  /*3390*/  @!P0 BRA `(.L_x_6765) ;  /* 0x000000d000008947 */ /* 0x000fea0003800000 */
[----:B-1----:R-:W-:Y:S01]  /*33a0*/  MOV R4, R14 ;  /* 0x0000000e00047202 */ /* 0x002fe20000000f00 */
        /* <DEDUP_REMOVED lines=12> */
.L_x_6765:
[----:B------:R-:W-:Y:S05]  /*3470*/  BSYNC B0 ;  /* 0x0000000000007941 */ /* 0x000fea0003800000 */
.L_x_6764:
        /* <DEDUP_REMOVED lines=16> */
.L_x_6767:
[----:B------:R-:W-:Y:S05]  /*3580*/  BSYNC B0 ;  /* 0x0000000000007941 */ /* 0x000fea0003800000 */
.L_x_6766:
        /* <DEDUP_REMOVED lines=10> */
.L_x_6711:
[----:B------:R-:W-:Y:S01]  /*3630*/  HFMA2.MMA R124, -RZ, RZ, 0, 5.9604644775390625e-08 ;  /* 0x00000001ff7c7435 */ /* 0x000fe200000001ff */
[----:B------:R-:W-:Y:S02]  /*3640*/  MOV R127, R163 ;  /* 0x000000a3007f7202 */ /* 0x000fe40000000f00 */
[----:B------:R-:W-:Y:S02]  /*3650*/  MOV R0, 0x1f ;  /* 0x0000001f00007802 */ /* 0x000fe40000000f00 */
[----:B------:R-:W-:-:S02]  /*3660*/  MOV R125, 0xffffffff ;  /* 0xffffffff007d7802 */ /* 0x000fc40000000f00 */
[----:B------:R-:W-:Y:S02]  /*3670*/  MOV R120, 0x3690 ;  /* 0x0000369000787802 */ /* 0x000fe40000000f00 */
[----:B-1---5:R-:W-:Y:S05]  /*3680*/  CALL.REL.NOINC `($__internal_186_$__cuda_sm70_shflsync_bfly_p) ;  /* 0x0000046000007944 */ /* 0x022fea0003c00000 */
[----:B-1----:R-:W-:Y:S01]  /*3690*/  MOV R2, R125 ;  /* 0x0000007d00027202 */ /* 0x002fe20000000f00 */
[----:B0-----:R-:W-:Y:S05]  /*36a0*/  BRA `(.L_x_6768) ;  /* 0xffffdbe000007947 */ /* 0x001fea000383ffff */
.L_x_6712:
[----:B------:R-:W-:Y:S01]  /*36b0*/  HFMA2.MMA R124, -RZ, RZ, 0, 5.9604644775390625e-08 ;  /* 0x00000001ff7c7435 */ /* 0x000fe200000001ff */
[----:B------:R-:W-:Y:S02]  /*36c0*/  MOV R127, R158 ;  /* 0x0000009e007f7202 */ /* 0x000fe40000000f00 */
[----:B------:R-:W-:Y:S02]  /*36d0*/  MOV R0, 0x1f ;  /* 0x0000001f00007802 */ /* 0x000fe40000000f00 */
[----:B------:R-:W-:Y:S02]  /*36e0*/  MOV R125, 0xffffffff ;  /* 0xffffffff007d7802 */ /* 0x000fe40000000f00 */
[----:B------:R-:W-:Y:S02]  /*36f0*/  MOV R120, 0x3710 ;  /* 0x0000371000787802 */ /* 0x000fe40000000f00 */
[----:B012--5:R-:W-:Y:S05]  /*3700*/  CALL.REL.NOINC `($__internal_186_$__cuda_sm70_shflsync_bfly_p) ;  /* 0x000003e000007944 */ /* 0x027fea0003c00000 */
[----:B------:R-:W-:Y:S01]  /*3710*/  FADD.FTZ R163, R2, R163 ;  /* 0x000000a302a37221 */ /* 0x000fe20000010000 */
[----:B0-----:R-:W-:Y:S01]  /*3720*/  HFMA2.MMA R124, -RZ, RZ, 0, 1.1920928955078125e-07 ;  /* 0x00000002ff7c7435 */ /* 0x001fe200000001ff */
[----:B-1----:R-:W-:Y:S01]  /*3730*/  FADD.FTZ R158, R158, R125 ;  /* 0x0000007d9e9e7221 */ /* 0x002fe20000010000 */
[----:B------:R-:W-:-:S02]  /*3740*/  MOV R0, 0x1f ;  /* 0x0000001f00007802 */ /* 0x000fc40000000f00 */
[----:B------:R-:W-:Y:S02]  /*3750*/  MOV R125, 0xffffffff ;  /* 0xffffffff007d7802 */ /* 0x000fe40000000f00 */
[----:B------:R-:W-:Y:S02]  /*3760*/  MOV R127, R163 ;  /* 0x000000a3007f7202 */ /* 0x000fe40000000f00 */
[----:B------:R-:W-:Y:S02]  /*3770*/  MOV R120, 0x3790 ;  /* 0x0000379000787802 */ /* 0x000fe40000000f00 */
[----:B------:R-:W-:Y:S05]  /*3780*/  CALL.REL.NOINC `($__internal_186_$__cuda_sm70_shflsync_bfly_p) ;  /* 0x0000036000007944 */ /* 0x000fea0003c00000 */
[----:B0-----:R-:W-:Y:S01]  /*3790*/  HFMA2.MMA R124, -RZ, RZ, 0, 1.1920928955078125e-07 ;  /* 0x00000002ff7c7435 */ /* 0x001fe200000001ff */
[----:B-1----:R-:W-:Y:S02]  /*37a0*/  MOV R2, R125 ;  /* 0x0000007d00027202 */ /* 0x002fe40000000f00 */
[----:B------:R-:W-:Y:S02]  /*37b0*/  MOV R127, R158 ;  /* 0x0000009e007f7202 */ /* 0x000fe40000000f00 */
[----:B------:R-:W-:Y:S02]  /*37c0*/  MOV R0, 0x1f ;  /* 0x0000001f00007802 */ /* 0x000fe40000000f00 */
[----:B------:R-:W-:-:S02]  /*37d0*/  MOV R125, 0xffffffff ;  /* 0xffffffff007d7802 */ /* 0x000fc40000000f00 */
[----:B------:R-:W-:Y:S02]  /*37e0*/  MOV R120, 0x3800 ;  /* 0x0000380000787802 */ /* 0x000fe40000000f00 */
[----:B------:R-:W-:Y:S05]  /*37f0*/  CALL.REL.NOINC `($__internal_186_$__cuda_sm70_shflsync_bfly_p) ;  /* 0x000002f000007944 */ /* 0x000fea0003c00000 */
[----:B------:R-:W-:Y:S01]  /*3800*/  FADD.FTZ R163, R2, R163 ;  /* 0x000000a302a37221 */ /* 0x000fe20000010000 */
[----:B0-----:R-:W-:Y:S01]  /*3810*/  HFMA2.MMA R124, -RZ, RZ, 0, 2.384185791015625e-07 ;  /* 0x00000004ff7c7435 */ /* 0x001fe200000001ff */
[----:B-1----:R-:W-:Y:S01]  /*3820*/  FADD.FTZ R158, R158, R125 ;  /* 0x0000007d9e9e7221 */ /* 0x002fe20000010000 */
[----:B------:R-:W-:Y:S02]  /*3830*/  MOV R0, 0x1f ;  /* 0x0000001f00007802 */ /* 0x000fe40000000f00 */
[----:B------:R-:W-:Y:S02]  /*3840*/  MOV R125, 0xffffffff ;  /* 0xffffffff007d7802 */ /* 0x000fe40000000f00 */
[----:B------:R-:W-:Y:S02]  /*3850*/  MOV R127, R163 ;  /* 0x000000a3007f7202 */ /* 0x000fe40000000f00 */
[----:B------:R-:W-:Y:S02]  /*3860*/  MOV R120, 0x3880 ;  /* 0x0000388000787802 */ /* 0x000fe40000000f00 */
[----:B------:R-:W-:Y:S05]  /*3870*/  CALL.REL.NOINC `($__internal_186_$__cuda_sm70_shflsync_bfly_p) ;  /* 0x0000027000007944 */ /* 0x000fea0003c00000 */
[----:B0-----:R-:W-:Y:S01]  /*3880*/  HFMA2.MMA R124, -RZ, RZ, 0, 2.384185791015625e-07 ;  /* 0x00000004ff7c7435 */ /* 0x001fe200000001ff */
[----:B-1----:R-:W-:-:S02]  /*3890*/  MOV R2, R125 ;  /* 0x0000007d00027202 */ /* 0x002fc40000000f00 */
[----:B------:R-:W-:Y:S02]  /*38a0*/  MOV R127, R158 ;  /* 0x0000009e007f7202 */ /* 0x000fe40000000f00 */
[----:B------:R-:W-:Y:S02]  /*38b0*/  MOV R0, 0x1f ;  /* 0x0000001f00007802 */ /* 0x000fe40000000f00 */
[----:B------:R-:W-:Y:S02]  /*38c0*/  MOV R125, 0xffffffff ;  /* 0xffffffff007d7802 */ /* 0x000fe40000000f00 */
[----:B------:R-:W-:Y:S02]  /*38d0*/  MOV R120, 0x38f0 ;  /* 0x000038f000787802 */ /* 0x000fe40000000f00 */
[----:B------:R-:W-:Y:S05]  /*38e0*/  CALL.REL.NOINC `($__internal_186_$__cuda_sm70_shflsync_bfly_p) ;  /* 0x0000020000007944 */ /* 0x000fea0003c00000 */
[----:B------:R-:W-:Y:S01]  /*38f0*/  FADD.FTZ R163, R2, R163 ;  /* 0x000000a302a37221 */ /* 0x000fe20000010000 */
[----:B0-----:R-:W-:Y:S01]  /*3900*/  HFMA2.MMA R124, -RZ, RZ, 0, 4.76837158203125e-07 ;  /* 0x00000008ff7c7435 */ /* 0x001fe200000001ff */
[----:B-1----:R-:W-:Y:S01]  /*3910*/  FADD.FTZ R122, R158, R125 ;  /* 0x0000007d9e7a7221 */ /* 0x002fe20000010000 */
[----:B------:R-:W-:Y:S02]  /*3920*/  MOV R0, 0x1f ;  /* 0x0000001f00007802 */ /* 0x000fe40000000f00 */
[----:B------:R-:W-:-:S02]  /*3930*/  MOV R125, 0xffffffff ;  /* 0xffffffff007d7802 */ /* 0x000fc40000000f00 */
[----:B------:R-:W-:Y:S02]  /*3940*/  MOV R127, R163 ;  /* 0x000000a3007f7202 */ /* 0x000fe40000000f00 */
[----:B------:R-:W-:Y:S02]  /*3950*/  MOV R120, 0x3970 ;  /* 0x0000397000787802 */ /* 0x000fe40000000f00 */
[----:B------:R-:W-:Y:S05]  /*3960*/  CALL.REL.NOINC `($__internal_186_$__cuda_sm70_shflsync_bfly_p) ;  /* 0x0000018000007944 */ /* 0x000fea0003c00000 */
[----:B0-----:R-:W-:Y:S01]  /*3970*/  HFMA2.MMA R124, -RZ, RZ, 0, 4.76837158203125e-07 ;  /* 0x00000008ff7c7435 */ /* 0x001fe200000001ff */
[----:B-1----:R-:W-:Y:S02]  /*3980*/  MOV R2, R125 ;  /* 0x0000007d00027202 */ /* 0x002fe40000000f00 */
[----:B------:R-:W-:Y:S02]  /*3990*/  MOV R127, R122 ;  /* 0x0000007a007f7202 */ /* 0x000fe40000000f00 */
[----:B------:R-:W-:Y:S02]  /*39a0*/  MOV R0, 0x1f ;  /* 0x0000001f00007802 */ /* 0x000fe40000000f00 */
[----:B------:R-:W-:Y:S02]  /*39b0*/  MOV R125, 0xffffffff ;  /* 0xffffffff007d7802 */ /* 0x000fe40000000f00 */
[----:B------:R-:W-:-:S02]  /*39c0*/  MOV R120, 0x39e0 ;  /* 0x000039e000787802 */ /* 0x000fc40000000f00 */
[----:B------:R-:W-:Y:S05]  /*39d0*/  CALL.REL.NOINC `($__internal_186_$__cuda_sm70_shflsync_bfly_p) ;  /* 0x0000011000007944 */ /* 0x000fea0003c00000 */
[----:B------:R-:W-:Y:S01]  /*39e0*/  FADD.FTZ R2, R2, R163 ;  /* 0x000000a302027221 */ /* 0x000fe20000010000 */
[----:B0-----:R-:W-:Y:S01]  /*39f0*/  HFMA2.MMA R124, -RZ, RZ, 0, 9.5367431640625e-07 ;  /* 0x00000010ff7c7435 */ /* 0x001fe200000001ff */
[----:B-1----:R-:W-:Y:S01]  /*3a00*/  FADD.FTZ R122, R122, R125 ;  /* 0x0000007d7a7a7221 */ /* 0x002fe20000010000 */
[----:B------:R-:W-:-:S02]  /*3a10*/  MOV R0, 0x1f ;  /* 0x0000001f00007802 */ /* 0x000fc40000000f00 */
[----:B------:R-:W-:Y:S02]  /*3a20*/  MOV R125, 0xffffffff ;  /* 0xffffffff007d7802 */ /* 0x000fe40000000f00 */
[----:B------:R-:W-:Y:S02]  /*3a30*/  MOV R127, R2 ;  /* 0x00000002007f7202 */ /* 0x000fe40000000f00 */
[----:B------:R-:W-:Y:S02]  /*3a40*/  MOV R120, 0x3a60 ;  /* 0x00003a6000787802 */ /* 0x000fe40000000f00 */
[----:B------:R-:W-:Y:S05]  /*3a50*/  CALL.REL.NOINC `($__internal_186_$__cuda_sm70_shflsync_bfly_p) ;  /* 0x0000009000007944 */ /* 0x000fea0003c00000 */
[----:B0-----:R-:W-:Y:S01]  /*3a60*/  HFMA2.MMA R124, -RZ, RZ, 0, 9.5367431640625e-07 ;  /* 0x00000010ff7c7435 */ /* 0x001fe200000001ff */
[----:B-1----:R-:W-:Y:S02]  /*3a70*/  MOV R123, R125 ;  /* 0x0000007d007b7202 */ /* 0x002fe40000000f00 */
[----:B------:R-:W-:Y:S02]  /*3a80*/  MOV R127, R122 ;  /* 0x0000007a007f7202 */ /* 0x000fe40000000f00 */
[----:B------:R-:W-:Y:S02]  /*3a90*/  MOV R0, 0x1f ;  /* 0x0000001f00007802 */ /* 0x000fe40000000f00 */
[----:B------:R-:W-:-:S02]  /*3aa0*/  MOV R125, 0xffffffff ;  /* 0xffffffff007d7802 */ /* 0x000fc40000000f00 */
[----:B------:R-:W-:Y:S02]  /*3ab0*/  MOV R120, 0x3ad0 ;  /* 0x00003ad000787802 */ /* 0x000fe40000000f00 */
[----:B------:R-:W-:Y:S05]  /*3ac0*/  CALL.REL.NOINC `($__internal_186_$__cuda_sm70_shflsync_bfly_p) ;  /* 0x0000002000007944 */ /* 0x000fea0003c00000 */
[----:B-1----:R-:W-:Y:S01]  /*3ad0*/  MOV R121, R125 ;  /* 0x0000007d00797202 */ /* 0x002fe20000000f00 */
[----:B0-----:R-:W-:Y:S05]  /*3ae0*/  BRA `(.L_x_6769) ;  /* 0xffffd8c000007947 */ /* 0x001fea000383ffff */
        .weak           $__internal_186_$__cuda_sm70_shflsync_bfly_p
        .type           $__internal_186_$__cuda_sm70_shflsync_bfly_p,@function
        .size           $__internal_186_$__cuda_sm70_shflsync_bfly_p,(.L_x_7364 - $__internal_186_$__cuda_sm70_shflsync_bfly_p)
$__internal_186_$__cuda_sm70_shflsync_bfly_p:
[----:B------:R-:W-:Y:S01]  /*3af0*/  HFMA2.MMA R121, -RZ, RZ, 0, 0 ;  /* 0x00000000ff797435 */ /* 0x000fe200000001ff */
[----:B------:R-:W-:Y:S04]  /*3b00*/  WARPSYNC R125 ;  /* 0x0000007d00007348 */ /* 0x000fe80003800000 */
[----:B------:R0:W1:Y:S01]  /*3b10*/  SHFL.BFLY PT, R125, R127, R124, R0 ;  /* 0x0c00007c7f7d7389 */ /* 0x00006200000e0000 */
[----:B------:R-:W-:Y:S05]  /*3b20*/  RET.REL.NODEC R120 `(_ZN10layer_norm13ln_bwd_kernelINS_13Kernel_traitsIfffffjLj512ELj1ELj4ELj1ELj16ENS_18Kernel_traits_baseILj512EfffffjLj128EEEEELb0ELb1ELb1ELb0EEEvNS_9BwdParamsE) ;  /* 0xffffc4d078007950 */ /* 0x000fea0003c3ffff */
.L_x_6770:
        /* <DEDUP_REMOVED lines=13> */
.L_x_7364:


//--------------------- .text._ZN10layer_norm13ln_bwd_kernelINS_13Kernel_traitsIfffffjLj512ELj1ELj4ELj1ELj16ENS_18Kernel_traits_baseILj512EfffffjLj128EEEEELb0ELb1ELb1ELb1EEEvNS_9BwdParamsE --------------------------
	.section	.text._ZN10layer_norm13ln_bwd_kernelINS_13Kernel_traitsIfffffjLj512ELj1ELj4ELj1ELj16ENS_18Kernel_traits_baseILj512EfffffjLj128EEEEELb0ELb1ELb1ELb1EEEvNS_9BwdParamsE,"ax",@progbits
	.sectioninfo	@"SHI_REGISTERS=168"
	.align	128
        .global         _ZN10layer_norm13ln_bwd_kernelINS_13Kernel_traitsIfffffjLj512ELj1ELj4ELj1ELj16ENS_18Kernel_traits_baseILj512EfffffjLj128EEEEELb0ELb1ELb1ELb1EEEvNS_9BwdParamsE
        .type           _ZN10layer_norm13ln_bwd_kernelINS_13Kernel_traitsIfffffjLj512ELj1ELj4ELj1ELj16ENS_18Kernel_traits_baseILj512EfffffjLj128EEEEELb0ELb1ELb1ELb1EEEvNS_9BwdParamsE,@function
        .size           _ZN10layer_norm13ln_bwd_kernelINS_13Kernel_traitsIfffffjLj512ELj1ELj4ELj1ELj16ENS_18Kernel_traits_baseILj512EfffffjLj128EEEEELb0ELb1ELb1ELb1EEEvNS_9BwdParamsE,(.L_x_7365 - _ZN10layer_norm13ln_bwd_kernelINS_13Kernel_traitsIfffffjLj512ELj1ELj4ELj1ELj16ENS_18Kernel_traits_baseILj512EfffffjLj128EEEEELb0ELb1ELb1ELb1EEEvNS_9BwdParamsE)
        .other          _ZN10layer_norm13ln_bwd_kernelINS_13Kernel_traitsIfffffjLj512ELj1ELj4ELj1ELj16ENS_18Kernel_traits_baseILj512EfffffjLj128EEEEELb0ELb1ELb1ELb1EEEvNS_9BwdParamsE,@"STO_CUDA_ENTRY STV_DEFAULT"
_ZN10layer_norm13ln_bwd_kernelINS_13Kernel_traitsIfffffjLj512ELj1ELj4ELj1ELj16ENS_18Kernel_traits_baseILj512EfffffjLj128EEEEELb0ELb1ELb1ELb1EEEvNS_9BwdParamsE:
.text._ZN10layer_norm13ln_bwd_kernelINS_13Kernel_traitsIfffffjLj512ELj1ELj4ELj1ELj16ENS_18Kernel_traits_baseILj512EfffffjLj128EEEEELb0ELb1ELb1ELb1EEEvNS_9BwdParamsE:
        /* <DEDUP_REMOVED lines=34> */
.L_x_6772:
        /* <DEDUP_REMOVED lines=39> */
.L_x_6811:
        /* <DEDUP_REMOVED lines=13> */
[----:B------:R-:W-:Y:S02]  /*0560*/  MOV R144, 0x10 ;  /* 0x0000001000907802 */ /* 0x000fe40000000f00 */
[C---:B0-----:R-:W-:Y:S02]  /*0570*/  IADD3 R7, R148.reuse, 0x20, RZ ;  /* 0x0000002094077810 */ /* 0x041fe40007ffe0ff */
[C---:B------:R-:W-:Y:S01]  /*0580*/  IADD3 R5, R148.reuse, 0x40, RZ ;  /* 0x0000004094057810 */ /* 0x040fe20007ffe0ff */
[C---:B------:R-:W-:Y:S01]  /*0590*/  IMAD.WIDE.U32 R162, R148.reuse, R144, c[0x0][0x218] ;  /* 0x0000860094a27625 */ /* 0x040fe200078e0090 */
[----:B------:R-:W-:-:S03]  /*05a0*/  IADD3 R6, R148, 0x60, RZ ;  /* 0x0000006094067810 */ /* 0x000fc60007ffe0ff */
        /* <DEDUP_REMOVED lines=15> */
.L_x_6775:
[----:B-1----:R-:W-:Y:S01]  /*06a0*/  IADD3 R164, R164, -0x1, RZ ;  /* 0xffffffffa4a47810 */ /* 0x002fe20007ffe0ff */
[----:B------:R-:W-:-:S04]  /*06b0*/  IMAD.WIDE R152, R2, R165, c[0x0][0x1a0] ;  /* 0x0000680002987625 */ /* 0x000fc800078e02a5 */
[----:B------:R-:W-:Y:S02]  /*06c0*/  IMAD R164, R164, c[0x0][0x168], RZ ;  /* 0x00005a00a4a47a24 */ /* 0x000fe400078e02ff */
[-C--:B------:R-:W-:Y:S01]  /*06d0*/  IMAD.WIDE.U32 R116, R148, R144.reuse, c[0x0][0x188] ;  /* 0x0000620094747625 */ /* 0x080fe200078e0090 */
[----:B------:R-:W2:Y:S02]  /*06e0*/  LDG.E R152, [R152.64] ;  /* 0x0000000498987981 */ /* 0x000ea4000c1e1900 */
[----:B------:R-:W-:Y:S01]  /*06f0*/  SHF.R.S32.HI R127, RZ, 0x1f, R164 ;  /* 0x0000001fff7f7819 */ /* 0x000fe200000114a4 */
[----:B------:R-:W-:Y:S02]  /*0700*/  IMAD.WIDE.U32 R120, R7, R144, c[0x0][0x188] ;  /* 0x0000620007787625 */ /* 0x000fe400078e0090 */
        /* <DEDUP_REMOVED lines=29> */
[----:B------:R-:W-:Y:S02]  /*08e0*/  FADD.FTZ R117, -R156, R117 ;  /* 0x000000759c757221 */ /* 0x000fe40000010100 */
[----:B-----5:R-:W-:Y:S02]  /*08f0*/  FMUL.FTZ R119, R4, R116 ;  /* 0x0000007404777220 */ /* 0x020fe40000410000 */
[C---:B------:R-:W-:Y:S02]  /*0900*/  FADD.FTZ R152, -R156.reuse, R118 ;  /* 0x000000769c987221 */ /* 0x040fe40000010100 */
[----:B----4-:R-:W-:-:S02]  /*0910*/  FADD.FTZ R165, -R156, R120 ;  /* 0x000000789ca57221 */ /* 0x010fc40000010100 */
[----:B------:R-:W-:Y:S02]  /*0920*/  FADD.FTZ R120, -R156, R123 ;  /* 0x0000007b9c787221 */ /* 0x000fe40000010100 */
[----:B------:R-:W-:Y:S02]  /*0930*/  FMUL.FTZ R118, R4, R117 ;  /* 0x0000007504767220 */ /* 0x000fe40000410000 */
[----:B------:R-:W-:Y:S02]  /*0940*/  FFMA.FTZ R40, R132, R119, R40 ;  /* 0x0000007784287223 */ /* 0x000fe40000010028 */
[----:B------:R-:W-:Y:S02]  /*0950*/  FADD.FTZ R56, R56, R132 ;  /* 0x0000008438387221 */ /* 0x000fe40000010000 */
[----:B------:R-:W-:Y:S02]  /*0960*/  FADD.FTZ R122, -R156, R122 ;  /* 0x0000007a9c7a7221 */ /* 0x000fe40000010100 */
[----:B------:R-:W-:-:S02]  /*0970*/  FMUL.FTZ R132, R36, R132 ;  /* 0x0000008424847220 */ /* 0x000fc40000410000 */
        /* <DEDUP_REMOVED lines=9> */
[----:B------:R-:W-:Y:S02]  /*0a10*/  FFMA.FTZ R122, R119, R132, RZ ;  /* 0x00000084777a7223 */ /* 0x000fe400000100ff */
[----:B0-----:R-:W-:Y:S02]  /*0a20*/  FADD.FTZ R151, -R156, R131 ;  /* 0x000000839c977221 */ /* 0x001fe40000010100 */
[----:B------:R-:W-:-:S02]  /*0a30*/  FMUL.FTZ R116, R4, R154 ;  /* 0x0000009a04747220 */ /* 0x000fc40000410000 */
[----:B------:R-:W-:Y:S02]  /*0a40*/  FFMA.FTZ R42, R134, R117, R42 ;  /* 0x00000075862a7223 */ /* 0x000fe4000001002a */
[----:B------:R-:W-:Y:S02]  /*0a50*/  FADD.FTZ R58, R58, R134 ;  /* 0x000000863a3a7221 */ /* 0x000fe40000010000 */
[----:B------:R-:W-:Y:S02]  /*0a60*/  FMUL.FTZ R131, R4, R155 ;  /* 0x0000009b04837220 */ /* 0x000fe40000410000 */
[----:B------:R-:W-:Y:S02]  /*0a70*/  FMUL.FTZ R134, R38, R134 ;  /* 0x0000008626867220 */ /* 0x000fe40000410000 */
[----:B------:R-:W-:Y:S02]  /*0a80*/  FADD.FTZ R155, R120, R133 ;  /* 0x00000085789b7221 */ /* 0x000fe40000010000 */
[----:B------:R-:W-:-:S02]  /*0a90*/  FFMA.FTZ R122, R118, R133, R122 ;  /* 0x00000085767a7223 */ /* 0x000fc4000001007a */
[C---:B-1----:R-:W-:Y:S02]  /*0aa0*/  FADD.FTZ R161, -R156.reuse, R127 ;  /* 0x0000007f9ca17221 */ /* 0x042fe40000010100 */
        /* <DEDUP_REMOVED lines=38> */
[----:B------:R-:W-:Y:S02]  /*0d10*/  FADD.FTZ R153, -R156, R128 ;  /* 0x000000809c997221 */ /* 0x000fe40000010100 */
[C---:B------:R-:W-:Y:S02]  /*0d20*/  FMUL.FTZ R128, R4.reuse, R161 ;  /* 0x000000a104807220 */ /* 0x040fe40000410000 */
[----:B------:R-:W-:-:S02]  /*0d30*/  FMUL.FTZ R129, R4, R159 ;  /* 0x0000009f04817220 */ /* 0x000fc40000410000 */
[----:B------:R-:W-:Y:S02]  /*0d40*/  FFMA.FTZ R49, R141, R130, R49 ;  /* 0x000000828d317223 */ /* 0x000fe40000010031 */
[----:B------:R-:W-:Y:S02]  /*0d50*/  FADD.FTZ R65, R65, R141 ;  /* 0x0000008d41417221 */ /* 0x000fe40000010000 */
[----:B------:R-:W-:Y:S02]  /*0d60*/  FADD.FTZ R120, R121, R140 ;  /* 0x0000008c79787221 */ /* 0x000fe40000010000 */
[----:B------:R-:W-:Y:S02]  /*0d70*/  FMUL.FTZ R141, R29, R141 ;  /* 0x0000008d1d8d7220 */ /* 0x000fe40000410000 */
[----:B------:R-:W-:Y:S02]  /*0d80*/  FFMA.FTZ R121, R131, R140, R122 ;  /* 0x0000008c83797223 */ /* 0x000fe4000001007a */
[----:B------:R-:W-:-:S02]  /*0d90*/  FFMA.FTZ R51, R143, R128, R51 ;  /* 0x000000808f337223 */ /* 0x000fc40000010033 */
[----:B------:R-:W-:Y:S02]  /*0da0*/  FADD.FTZ R67, R67, R143 ;  /* 0x0000008f43437221 */ /* 0x000fe40000010000 */
[----:B------:R-:W-:Y:S02]  /*0db0*/  FMUL.FTZ R155, R31, R143 ;  /* 0x0000008f1f9b7220 */ /* 0x000fe40000410000 */
[----:B------:R-:W-:Y:S02]  /*0dc0*/  FFMA.FTZ R50, R142, R129, R50 ;  /* 0x000000818e327223 */ /* 0x000fe40000010032 */
[----:B------:R-:W-:Y:S02]  /*0dd0*/  FADD.FTZ R66, R66, R142 ;  /* 0x0000008e42427221 */ /* 0x000fe40000010000 */
        /* <DEDUP_REMOVED lines=30> */
.L_x_6776:
[----:B------:R-:W-:Y:S05]  /*0fc0*/  BSYNC B1 ;  /* 0x0000000000017941 */ /* 0x000fea0003800000 */
.L_x_6774:
[----:B------:R-:W-:Y:S05]  /*0fd0*/  BRA.DIV ~URZ, `(.L_x_6777) ;  /* 0x00001e127f007947 */ /* 0x000fea000b800000 */
[----:B0-----:R0:W1:Y:S02]  /*0fe0*/  SHFL.BFLY PT, R159, R122, 0x1, 0x1f ;  /* 0x0c201f007a9f7f89 */ /* 0x00106400000e0000 */
.L_x_6812:
        /* <DEDUP_REMOVED lines=18> */
.L_x_6813:
        /* <DEDUP_REMOVED lines=33> */
.L_x_6780:
[----:B---3--:R-:W-:Y:S05]  /*1320*/  BSYNC B1 ;  /* 0x0000000000017941 */ /* 0x008fea0003800000 */
.L_x_6779:
        /* <DEDUP_REMOVED lines=16> */
.L_x_6782:
[----:B------:R-:W-:Y:S05]  /*1430*/  BSYNC B1 ;  /* 0x0000000000017941 */ /* 0x000fea0003800000 */
.L_x_6781:
        /* <DEDUP_REMOVED lines=9> */
.L_x_6784:
[----:B------:R-:W-:Y:S05]  /*14d0*/  BSYNC B1 ;  /* 0x0000000000017941 */ /* 0x000fea0003800000 */
.L_x_6783:
        /* <DEDUP_REMOVED lines=9> */
.L_x_6786:
[----:B------:R-:W-:Y:S05]  /*1570*/  BSYNC B1 ;  /* 0x0000000000017941 */ /* 0x000fea0003800000 */
.L_x_6785:
[C---:B------:R-:W-:Y:S01]  /*1580*/  SEL R120, R151.reuse, R108, P4 ;  /* 0x0000006c97787207 */ /* 0x040fe20002000000 */
[----:B------:R-:W-:Y:S01]  /*1590*/  @P5 FMUL.FTZ R151, R151, c[0x0][0x1ec] ;  /* 0x00007b0097975a20 */ /* 0x000fe20000410000 */
[----:B------:R-:W-:Y:S01]  /*15a0*/  SEL R121, R158, R109, P4 ;  /* 0x0000006d9e797207 */ /* 0x000fe20002000000 */
[C---:B------:R-:W-:Y:S01]  /*15b0*/  @P5 FMUL.FTZ R161, R159.reuse, c[0x0][0x1ec] ;  /* 0x00007b009fa15a20 */ /* 0x040fe20000410000 */
[----:B------:R-:W-:Y:S01]  /*15c0*/  SEL R122, R159, R110, P4 ;  /* 0x0000006e9f7a7207 */ /* 0x000fe20002000000 */
[----:B------:R-:W-:Y:S01]  /*15d0*/  @P5 FMUL.FTZ R112, R20, R151 ;  /* 0x0000009714705220 */ /* 0x000fe20000410000 */
[----:B------:R-:W-:Y:S01]  /*15e0*/  SEL R123, R162, R111, P4 ;  /* 0x0000006fa27b7207 */ /* 0x000fe20002000000 */
[----:B-----5:R-:W-:Y:S01]  /*15f0*/  @P5 FFMA.FTZ R72, R104, R151, R72 ;  /* 0x0000009768485223 */ /* 0x020fe20000010048 */
[----:B------:R-:W-:Y:S01]  /*1600*/  @P5 MOV R159, 0x10 ;  /* 0x00000010009f5802 */ /* 0x000fe20000000f00 */
[----:B------:R-:W-:Y:S01]  /*1610*/  @P5 FMUL.FTZ R160, R158, c[0x0][0x1ec] ;  /* 0x00007b009ea05a20 */ /* 0x000fe20000410000 */
[----:B------:R-:W-:Y:S01]  /*1620*/  IADD3 R151, R150, 0x20, RZ ;  /* 0x0000002096977810 */ /* 0x000fe20007ffe0ff */
[----:B------:R0:W-:Y:S01]  /*1630*/  @P2 STG.E.128 [R148.64], R120 ;  /* 0x0000007894002986 */ /* 0x0001e2000c101d04 */
[----:B------:R-:W-:-:S02]  /*1640*/  @P5 FMUL.FTZ R162, R162, c[0x0][0x1ec] ;  /* 0x00007b00a2a25a20 */ /* 0x000fc40000410000 */
[----:B------:R-:W-:Y:S02]  /*1650*/  @P5 FMUL.FTZ R113, R21, R160 ;  /* 0x000000a015715220 */ /* 0x000fe40000410000 */
[----:B------:R-:W-:Y:S02]  /*1660*/  @P5 FMUL.FTZ R114, R22, R161 ;  /* 0x000000a116725220 */ /* 0x000fe40000410000 */
[----:B------:R-:W-:Y:S02]  /*1670*/  @P5 FMUL.FTZ R115, R23, R162 ;  /* 0x000000a217735220 */ /* 0x000fe40000410000 */
[----:B------:R-:W-:-:S04]  /*1680*/  @P5 IMAD.WIDE.U32 R158, R150, R159, c[0x0][0x248] ;  /* 0x00009200969e5625 */ /* 0x000fc800078e009f */
[----:B------:R-:W-:Y:S01]  /*1690*/  @P5 FFMA.FTZ R73, R105, R160, R73 ;  /* 0x000000a069495223 */ /* 0x000fe20000010049 */
[----:B------:R1:W-:Y:S01]  /*16a0*/  @P5 STG.E.128 [R158.64], R112 ;  /* 0x000000709e005986 */ /* 0x0003e2000c101d04 */
[----:B------:R-:W-:Y:S02]  /*16b0*/  @P5 FFMA.FTZ R74, R106, R161, R74 ;  /* 0x000000a16a4a5223 */ /* 0x000fe4000001004a */
[----:B------:R-:W-:Y:S01]  /*16c0*/  @P5 FFMA.FTZ R75, R107, R162, R75 ;  /* 0x000000a26b4b5223 */ /* 0x000fe2000001004b */
[----:B0-----:R-:W-:-:S05]  /*16d0*/  @P5 MOV R120, 0x10 ;  /* 0x0000001000785802 */ /* 0x001fca0000000f00 */
[----:B------:R-:W-:-:S05]  /*16e0*/  @P5 IMAD.WIDE.U32 R120, R151, R120, c[0x0][0x170] ;  /* 0x00005c0097785625 */ /* 0x000fca00078e0078 */
        /* <DEDUP_REMOVED lines=8> */
[----:B-1----:R-:W-:Y:S01]  /*1770*/  ISETP.NE.U32.AND P1, PT, RZ, c[0x0][0x218], PT ;  /* 0x00008600ff007a0c */ /* 0x002fe20003f25070 */
[----:B------:R-:W-:-:S03]  /*1780*/  FFMA.FTZ R121, R127, R144, R147 ;  /* 0x000000907f797223 */ /* 0x000fc60000010093 */
[----:B------:R-:W-:Y:S01]  /*1790*/  ISETP.NE.AND.EX P1, PT, RZ, c[0x0][0x21c], PT, P1 ;  /* 0x00008700ff007a0c */ /* 0x000fe20003f25310 */
[----:B------:R-:W-:-:S04]  /*17a0*/  FADD.FTZ R121, R136, -R121 ;  /* 0x8000007988797221 */ /* 0x000fc80000010000 */
[----:B------:R-:W-:-:S08]  /*17b0*/  FMUL.FTZ R161, R4, R121 ;  /* 0x0000007904a17220 */ /* 0x000fd00000410000 */
[----:B------:R-:W-:Y:S02]  /*17c0*/  @P1 FADD.FTZ R161, R92, R161 ;  /* 0x000000a15ca11221 */ /* 0x000fe40000010000 */
.L_x_6788:
[----:B-1----:R-:W-:Y:S05]  /*17d0*/  BSYNC B1 ;  /* 0x0000000000017941 */ /* 0x002fea0003800000 */
.L_x_6787:
        /* <DEDUP_REMOVED lines=15> */
.L_x_6790:
[----:B------:R-:W-:Y:S05]  /*18d0*/  BSYNC B1 ;  /* 0x0000000000017941 */ /* 0x000fea0003800000 */
.L_x_6789:
        /* <DEDUP_REMOVED lines=9> */
.L_x_6792:
[----:B------:R-:W-:Y:S05]  /*1970*/  BSYNC B1 ;  /* 0x0000000000017941 */ /* 0x000fea0003800000 */
.L_x_6791:
        /* <DEDUP_REMOVED lines=9> */
.L_x_6794:
[----:B------:R-:W-:Y:S05]  /*1a10*/  BSYNC B1 ;  /* 0x0000000000017941 */ /* 0x000fea0003800000 */
.L_x_6793:
        /* <DEDUP_REMOVED lines=9> */
[-C--:B------:R-:W-:Y:S02]  /*1ab0*/  @P5 FMUL.FTZ R114, R18, R7.reuse ;  /* 0x0000000712725220 */ /* 0x080fe40000410000 */
[----:B------:R0:W-:Y:S01]  /*1ac0*/  @P2 STG.E.128 [R148.64], R120 ;  /* 0x0000007894002986 */ /* 0x0001e2000c101d04 */
[----:B-----5:R-:W-:Y:S01]  /*1ad0*/  @P5 FFMA.FTZ R78, R106, R7, R78 ;  /* 0x000000076a4e5223 */ /* 0x020fe2000001004e */
[----:B------:R-:W-:Y:S01]  /*1ae0*/  IADD3 R7, R150, 0x40, RZ ;  /* 0x0000004096077810 */ /* 0x000fe20007ffe0ff */
[----:B------:R-:W-:-:S04]  /*1af0*/  @P5 IMAD.WIDE.U32 R158, R151, R158, c[0x0][0x248] ;  /* 0x00009200979e5625 */ /* 0x000fc800078e009e */
[-C--:B------:R-:W-:Y:S02]  /*1b00*/  @P5 FMUL.FTZ R112, R16, R161.reuse ;  /* 0x000000a110705220 */ /* 0x080fe40000410000 */
[----:B------:R-:W-:Y:S02]  /*1b10*/  @P5 FMUL.FTZ R113, R17, R160 ;  /* 0x000000a011715220 */ /* 0x000fe40000410000 */
[----:B------:R-:W-:Y:S02]  /*1b20*/  @P5 FMUL.FTZ R115, R19, R162 ;  /* 0x000000a213735220 */ /* 0x000fe40000410000 */
[----:B------:R-:W-:Y:S02]  /*1b30*/  @P5 FFMA.FTZ R76, R104, R161, R76 ;  /* 0x000000a1684c5223 */ /* 0x000fe4000001004c */
[----:B------:R-:W-:Y:S01]  /*1b40*/  @P5 FFMA.FTZ R77, R105, R160, R77 ;  /* 0x000000a0694d5223 */ /* 0x000fe2000001004d */
[----:B------:R1:W-:Y:S01]  /*1b50*/  @P5 STG.E.128 [R158.64], R112 ;  /* 0x000000709e005986 */ /* 0x0003e2000c101d04 */
        /* <DEDUP_REMOVED lines=17> */
.L_x_6796:
[----:B-1----:R-:W-:Y:S05]  /*1c70*/  BSYNC B1 ;  /* 0x0000000000017941 */ /* 0x002fea0003800000 */
.L_x_6795:
        /* <DEDUP_REMOVED lines=15> */
.L_x_6798:
[----:B------:R-:W-:Y:S05]  /*1d70*/  BSYNC B1 ;  /* 0x0000000000017941 */ /* 0x000fea0003800000 */
.L_x_6797:
        /* <DEDUP_REMOVED lines=9> */
.L_x_6800:
[----:B------:R-:W-:Y:S05]  /*1e10*/  BSYNC B1 ;  /* 0x0000000000017941 */ /* 0x000fea0003800000 */
.L_x_6799:
        /* <DEDUP_REMOVED lines=9> */
.L_x_6802:
[----:B------:R-:W-:Y:S05]  /*1eb0*/  BSYNC B1 ;  /* 0x0000000000017941 */ /* 0x000fea0003800000 */
.L_x_6801:
[----:B------:R-:W-:Y:S02]  /*1ec0*/  @P5 MOV R158, 0x10 ;  /* 0x00000010009e5802 */ /* 0x000fe40000000f00 */
[C---:B------:R-:W-:Y:S01]  /*1ed0*/  SEL R120, R151.reuse, R108, P4 ;  /* 0x0000006c97787207 */ /* 0x040fe20002000000 */
[----:B------:R-:W-:Y:S01]  /*1ee0*/  @P5 FMUL.FTZ R151, R151, c[0x0][0x1ec] ;  /* 0x00007b0097975a20 */ /* 0x000fe20000410000 */
[----:B------:R-:W-:Y:S01]  /*1ef0*/  SEL R121, R160, R109, P4 ;  /* 0x0000006da0797207 */ /* 0x000fe20002000000 */
[----:B------:R-:W-:Y:S01]  /*1f00*/  @P5 IMAD.WIDE.U32 R158, R7, R158, c[0x0][0x248] ;  /* 0x00009200079e5625 */ /* 0x000fe200078e009e */
[C---:B------:R-:W-:Y:S02]  /*1f10*/  SEL R122, R5.reuse, R110, P4 ;  /* 0x0000006e057a7207 */ /* 0x040fe40002000000 */
[----:B------:R-:W-:Y:S01]  /*1f20*/  SEL R123, R162, R111, P4 ;  /* 0x0000006fa27b7207 */ /* 0x000fe20002000000 */
[----:B------:R-:W-:Y:S01]  /*1f30*/  @P5 FMUL.FTZ R7, R5, c[0x0][0x1ec] ;  /* 0x00007b0005075a20 */ /* 0x000fe20000410000 */
[----:B------:R-:W-:Y:S01]  /*1f40*/  IADD3 R5, R150, 0x60, RZ ;  /* 0x0000006096057810 */ /* 0x000fe20007ffe0ff */
[----:B------:R-:W-:-:S02]  /*1f50*/  @P5 FMUL.FTZ R160, R160, c[0x0][0x1ec] ;  /* 0x00007b00a0a05a20 */ /* 0x000fc40000410000 */
[----:B------:R0:W-:Y:S01]  /*1f60*/  @P2 STG.E.128 [R148.64], R120 ;  /* 0x0000007894002986 */ /* 0x0001e2000c101d04 */
[----:B------:R-:W-:Y:S02]  /*1f70*/  @P5 FMUL.FTZ R162, R162, c[0x0][0x1ec] ;  /* 0x00007b00a2a25a20 */ /* 0x000fe40000410000 */
[----:B------:R-:W-:Y:S02]  /*1f80*/  @P5 FMUL.FTZ R112, R12, R151 ;  /* 0x000000970c705220 */ /* 0x000fe40000410000 */
[----:B------:R-:W-:Y:S02]  /*1f90*/  @P5 FMUL.FTZ R113, R13, R160 ;  /* 0x000000a00d715220 */ /* 0x000fe40000410000 */
[----:B------:R-:W-:Y:S02]  /*1fa0*/  @P5 FMUL.FTZ R114, R14, R7 ;  /* 0x000000070e725220 */ /* 0x000fe40000410000 */
[----:B------:R-:W-:Y:S02]  /*1fb0*/  @P5 FMUL.FTZ R115, R15, R162 ;  /* 0x000000a20f735220 */ /* 0x000fe40000410000 */
[----:B-----5:R-:W-:-:S02]  /*1fc0*/  @P5 FFMA.FTZ R80, R104, R151, R80 ;  /* 0x0000009768505223 */ /* 0x020fc40000010050 */
        /* <DEDUP_REMOVED lines=20> */
.L_x_6804:
[----:B-1----:R-:W-:Y:S05]  /*2110*/  BSYNC B1 ;  /* 0x0000000000017941 */ /* 0x002fea0003800000 */
.L_x_6803:
        /* <DEDUP_REMOVED lines=17> */
.L_x_6806:
[----:B------:R-:W-:Y:S05]  /*2230*/  BSYNC B1 ;  /* 0x0000000000017941 */ /* 0x000fea0003800000 */
.L_x_6805:
        /* <DEDUP_REMOVED lines=11> */
.L_x_6808:
[----:B------:R-:W-:Y:S05]  /*22f0*/  BSYNC B1 ;  /* 0x0000000000017941 */ /* 0x000fea0003800000 */
.L_x_6807:
        /* <DEDUP_REMOVED lines=15> */
.L_x_6810:
[----:B------:R-:W-:Y:S05]  /*23f0*/  BSYNC B1 ;  /* 0x0000000000017941 */ /* 0x000fea0003800000 */
.L_x_6809:
        /* <DEDUP_REMOVED lines=15> */
.L_x_6773:
[----:B------:R-:W-:Y:S05]  /*24f0*/  BSYNC B0 ;  /* 0x0000000000007941 */ /* 0x000fea0003800000 */
.L_x_6771:
        /* <DEDUP_REMOVED lines=143> */
.L_x_6777:
[----:B0-----:R-:W-:Y:S01]  /*2df0*/  HFMA2.MMA R151, -RZ, RZ, 0, 5.9604644775390625e-08 ;  /* 0x00000001ff977435 */ /* 0x001fe200000001ff */
[----:B------:R-:W-:-:S02]  /*2e00*/  MOV R158, R122 ;  /* 0x0000007a009e7202 */ /* 0x000fc40000000f00 */
[----:B------:R-:W-:Y:S02]  /*2e10*/  MOV R147, 0x1f ;  /* 0x0000001f00937802 */ /* 0x000fe40000000f00 */
[----:B------:R-:W-:Y:S02]  /*2e20*/  MOV R150, 0xffffffff ;  /* 0xffffffff00967802 */ /* 0x000fe40000000f00 */
[----:B------:R-:W-:Y:S02]  /*2e30*/  MOV R120, 0x2e50 ;  /* 0x00002e5000787802 */ /* 0x000fe40000000f00 */
[----:B-----5:R-:W-:Y:S05]  /*2e40*/  CALL.REL.NOINC `($__internal_187_$__cuda_sm70_shflsync_bfly_p) ;  /* 0x0000046000007944 */ /* 0x020fea0003c00000 */
[----:B-1----:R-:W-:Y:S01]  /*2e50*/  MOV R159, R150 ;  /* 0x00000096009f7202 */ /* 0x002fe20000000f00 */
[----:B0-----:R-:W-:Y:S05]  /*2e60*/  BRA `(.L_x_6812) ;  /* 0xffffe18000007947 */ /* 0x001fea000383ffff */
.L_x_6778:
[----:B------:R-:W-:Y:S01]  /*2e70*/  HFMA2.MMA R151, -RZ, RZ, 0, 5.9604644775390625e-08 ;  /* 0x00000001ff977435 */ /* 0x000fe200000001ff */
[----:B------:R-:W-:Y:S02]  /*2e80*/  MOV R158, R123 ;  /* 0x0000007b009e7202 */ /* 0x000fe40000000f00 */
[----:B------:R-:W-:Y:S02]  /*2e90*/  MOV R147, 0x1f ;  /* 0x0000001f00937802 */ /* 0x000fe40000000f00 */
[----:B------:R-:W-:-:S02]  /*2ea0*/  MOV R150, 0xffffffff ;  /* 0xffffffff00967802 */ /* 0x000fc40000000f00 */
[----:B------:R-:W-:Y:S02]  /*2eb0*/  MOV R120, 0x2ed0 ;  /* 0x00002ed000787802 */ /* 0x000fe40000000f00 */
[----:B01---5:R-:W-:Y:S05]  /*2ec0*/  CALL.REL.NOINC `($__internal_187_$__cuda_sm70_shflsync_bfly_p) ;  /* 0x000003e000007944 */ /* 0x023fea0003c00000 */
[----:B------:R-:W-:Y:S01]  /*2ed0*/  FADD.FTZ R159, R159, R122 ;  /* 0x0000007a9f9f7221 */ /* 0x000fe20000010000 */
[----:B0-----:R-:W-:Y:S01]  /*2ee0*/  HFMA2.MMA R151, -RZ, RZ, 0, 1.1920928955078125e-07 ;  /* 0x00000002ff977435 */ /* 0x001fe200000001ff */
[----:B-1----:R-:W-:Y:S01]  /*2ef0*/  FADD.FTZ R123, R123, R150 ;  /* 0x000000967b7b7221 */ /* 0x002fe20000010000 */
[----:B------:R-:W-:Y:S02]  /*2f00*/  MOV R147, 0x1f ;  /* 0x0000001f00937802 */ /* 0x000fe40000000f00 */
[----:B------:R-:W-:Y:S02]  /*2f10*/  MOV R150, 0xffffffff ;  /* 0xffffffff00967802 */ /* 0x000fe40000000f00 */
[----:B------:R-:W-:Y:S02]  /*2f20*/  MOV R158, R159 ;  /* 0x0000009f009e7202 */ /* 0x000fe40000000f00 */
[----:B------:R-:W-:Y:S02]  /*2f30*/  MOV R120, 0x2f50 ;  /* 0x00002f5000787802 */ /* 0x000fe40000000f00 */
[----:B------:R-:W-:Y:S05]  /*2f40*/  CALL.REL.NOINC `($__internal_187_$__cuda_sm70_shflsync_bfly_p) ;  /* 0x0000036000007944 */ /* 0x000fea0003c00000 */
[----:B0-----:R-:W-:Y:S01]  /*2f50*/  HFMA2.MMA R151, -RZ, RZ, 0, 1.1920928955078125e-07 ;  /* 0x00000002ff977435 */ /* 0x001fe200000001ff */
[----:B-1----:R-:W-:-:S02]  /*2f60*/  MOV R122, R150 ;  /* 0x00000096007a7202 */ /* 0x002fc40000000f00 */
[----:B------:R-:W-:Y:S02]  /*2f70*/  MOV R158, R123 ;  /* 0x0000007b009e7202 */ /* 0x000fe40000000f00 */
[----:B------:R-:W-:Y:S02]  /*2f80*/  MOV R147, 0x1f ;  /* 0x0000001f00937802 */ /* 0x000fe40000000f00 */
[----:B------:R-:W-:Y:S02]  /*2f90*/  MOV R150, 0xffffffff ;  /* 0xffffffff00967802 */ /* 0x000fe40000000f00 */
[----:B------:R-:W-:Y:S02]  /*2fa0*/  MOV R120, 0x2fc0 ;  /* 0x00002fc000787802 */ /* 0x000fe40000000f00 */
[----:B------:R-:W-:Y:S05]  /*2fb0*/  CALL.REL.NOINC `($__internal_187_$__cuda_sm70_shflsync_bfly_p) ;  /* 0x000002f000007944 */ /* 0x000fea0003c00000 */
[----:B------:R-:W-:Y:S01]  /*2fc0*/  FADD.FTZ R159, R122, R159 ;  /* 0x0000009f7a9f7221 */ /* 0x000fe20000010000 */
[----:B0-----:R-:W-:Y:S01]  /*2fd0*/  HFMA2.MMA R151, -RZ, RZ, 0, 2.384185791015625e-07 ;  /* 0x00000004ff977435 */ /* 0x001fe200000001ff */
[----:B-1----:R-:W-:Y:S01]  /*2fe0*/  FADD.FTZ R123, R123, R150 ;  /* 0x000000967b7b7221 */ /* 0x002fe20000010000 */
[----:B------:R-:W-:Y:S02]  /*2ff0*/  MOV R147, 0x1f ;  /* 0x0000001f00937802 */ /* 0x000fe40000000f00 */
[----:B------:R-:W-:-:S02]  /*3000*/  MOV R150, 0xffffffff ;  /* 0xffffffff00967802 */ /* 0x000fc40000000f00 */
[----:B------:R-:W-:Y:S02]  /*3010*/  MOV R158, R159 ;  /* 0x0000009f009e7202 */ /* 0x000fe40000000f00 */
[----:B------:R-:W-:Y:S02]  /*3020*/  MOV R120, 0x3040 ;  /* 0x0000304000787802 */ /* 0x000fe40000000f00 */
[----:B------:R-:W-:Y:S05]  /*3030*/  CALL.REL.NOINC `($__internal_187_$__cuda_sm70_shflsync_bfly_p) ;  /* 0x0000027000007944 */ /* 0x000fea0003c00000 */
[----:B0-----:R-:W-:Y:S01]  /*3040*/  HFMA2.MMA R151, -RZ, RZ, 0, 2.384185791015625e-07 ;  /* 0x00000004ff977435 */ /* 0x001fe200000001ff */
[----:B-1----:R-:W-:Y:S02]  /*3050*/  MOV R122, R150 ;  /* 0x00000096007a7202 */ /* 0x002fe40000000f00 */
[----:B------:R-:W-:Y:S02]  /*3060*/  MOV R158, R123 ;  /* 0x0000007b009e7202 */ /* 0x000fe40000000f00 */
[----:B------:R-:W-:Y:S02]  /*3070*/  MOV R147, 0x1f ;  /* 0x0000001f00937802 */ /* 0x000fe40000000f00 */
[----:B------:R-:W-:Y:S02]  /*3080*/  MOV R150, 0xffffffff ;  /* 0xffffffff00967802 */ /* 0x000fe40000000f00 */
[----:B------:R-:W-:-:S02]  /*3090*/  MOV R120, 0x30b0 ;  /* 0x000030b000787802 */ /* 0x000fc40000000f00 */
[----:B------:R-:W-:Y:S05]  /*30a0*/  CALL.REL.NOINC `($__internal_187_$__cuda_sm70_shflsync_bfly_p) ;  /* 0x0000020000007944 */ /* 0x000fea0003c00000 */
[----:B------:R-:W-:Y:S01]  /*30b0*/  FADD.FTZ R159, R122, R159 ;  /* 0x0000009f7a9f7221 */ /* 0x000fe20000010000 */
[----:B0-----:R-:W-:Y:S01]  /*30c0*/  HFMA2.MMA R151, -RZ, RZ, 0, 4.76837158203125e-07 ;  /* 0x00000008ff977435 */ /* 0x001fe200000001ff */
[----:B-1----:R-:W-:Y:S01]  /*30d0*/  FADD.FTZ R123, R123, R150 ;  /* 0x000000967b7b7221 */ /* 0x002fe20000010000 */
[----:B------:R-:W-:-:S02]  /*30e0*/  MOV R147, 0x1f ;  /* 0x0000001f00937802 */ /* 0x000fc40000000f00 */
[----:B------:R-:W-:Y:S02]  /*30f0*/  MOV R150, 0xffffffff ;  /* 0xffffffff00967802 */ /* 0x000fe40000000f00 */
[----:B------:R-:W-:Y:S02]  /*3100*/  MOV R158, R159 ;  /* 0x0000009f009e7202 */ /* 0x000fe40000000f00 */
[----:B------:R-:W-:Y:S02]  /*3110*/  MOV R120, 0x3130 ;  /* 0x0000313000787802 */ /* 0x000fe40000000f00 */
[----:B------:R-:W-:Y:S05]  /*3120*/  CALL.REL.NOINC `($__internal_187_$__cuda_sm70_shflsync_bfly_p) ;  /* 0x0000018000007944 */ /* 0x000fea0003c00000 */
[----:B0-----:R-:W-:Y:S01]  /*3130*/  HFMA2.MMA R151, -RZ, RZ, 0, 4.76837158203125e-07 ;  /* 0x00000008ff977435 */ /* 0x001fe200000001ff */
[----:B-1----:R-:W-:Y:S02]  /*3140*/  MOV R122, R150 ;  /* 0x00000096007a7202 */ /* 0x002fe40000000f00 */
[----:B------:R-:W-:Y:S02]  /*3150*/  MOV R158, R123 ;  /* 0x0000007b009e7202 */ /* 0x000fe40000000f00 */
[----:B------:R-:W-:Y:S02]  /*3160*/  MOV R147, 0x1f ;  /* 0x0000001f00937802 */ /* 0x000fe40000000f00 */
[----:B------:R-:W-:-:S02]  /*3170*/  MOV R150, 0xffffffff ;  /* 0xffffffff00967802 */ /* 0x000fc40000000f00 */
[----:B------:R-:W-:Y:S02]  /*3180*/  MOV R120, 0x31a0 ;  /* 0x000031a000787802 */ /* 0x000fe40000000f00 */
[----:B------:R-:W-:Y:S05]  /*3190*/  CALL.REL.NOINC `($__internal_187_$__cuda_sm70_shflsync_bfly_p) ;  /* 0x0000011000007944 */ /* 0x000fea0003c00000 */
[----:B------:R-:W-:Y:S01]  /*31a0*/  FADD.FTZ R122, R122, R159 ;  /* 0x0000009f7a7a7221 */ /* 0x000fe20000010000 */
[----:B0-----:R-:W-:Y:S01]  /*31b0*/  HFMA2.MMA R151, -RZ, RZ, 0, 9.5367431640625e-07 ;  /* 0x00000010ff977435 */ /* 0x001fe200000001ff */
[----:B-1----:R-:W-:Y:S01]  /*31c0*/  FADD.FTZ R144, R123, R150 ;  /* 0x000000967b907221 */ /* 0x002fe20000010000 */
[----:B------:R-:W-:Y:S02]  /*31d0*/  MOV R147, 0x1f ;  /* 0x0000001f00937802 */ /* 0x000fe40000000f00 */
[----:B------:R-:W-:Y:S02]  /*31e0*/  MOV R150, 0xffffffff ;  /* 0xffffffff00967802 */ /* 0x000fe40000000f00 */
[----:B------:R-:W-:Y:S02]  /*31f0*/  MOV R158, R122 ;  /* 0x0000007a009e7202 */ /* 0x000fe40000000f00 */
[----:B------:R-:W-:Y:S02]  /*3200*/  MOV R120, 0x3220 ;  /* 0x0000322000787802 */ /* 0x000fe40000000f00 */
[----:B------:R-:W-:Y:S05]  /*3210*/  CALL.REL.NOINC `($__internal_187_$__cuda_sm70_shflsync_bfly_p) ;  /* 0x0000009000007944 */ /* 0x000fea0003c00000 */
[----:B0-----:R-:W-:Y:S01]  /*3220*/  HFMA2.MMA R151, -RZ, RZ, 0, 9.5367431640625e-07 ;  /* 0x00000010ff977435 */ /* 0x001fe200000001ff */
[----:B-1----:R-:W-:-:S02]  /*3230*/  MOV R123, R150 ;  /* 0x00000096007b7202 */ /* 0x002fc40000000f00 */
[----:B------:R-:W-:Y:S02]  /*3240*/  MOV R158, R144 ;  /* 0x00000090009e7202 */ /* 0x000fe40000000f00 */
[----:B------:R-:W-:Y:S02]  /*3250*/  MOV R147, 0x1f ;  /* 0x0000001f00937802 */ /* 0x000fe40000000f00 */
[----:B------:R-:W-:Y:S02]  /*3260*/  MOV R150, 0xffffffff ;  /* 0xffffffff00967802 */ /* 0x000fe40000000f00 */
[----:B------:R-:W-:Y:S02]  /*3270*/  MOV R120, 0x3290 ;  /* 0x0000329000787802 */ /* 0x000fe40000000f00 */
[----:B------:R-:W-:Y:S05]  /*3280*/  CALL.REL.NOINC `($__internal_187_$__cuda_sm70_shflsync_bfly_p) ;  /* 0x0000002000007944 */ /* 0x000fea0003c00000 */
[----:B-1----:R-:W-:Y:S01]  /*3290*/  MOV R159, R150 ;  /* 0x00000096009f7202 */ /* 0x002fe20000000f00 */
[----:B0-----:R-:W-:Y:S05]  /*32a0*/  BRA `(.L_x_6813) ;  /* 0xffffde6000007947 */ /* 0x001fea000383ffff */
        .weak           $__internal_187_$__cuda_sm70_shflsync_bfly_p
        .type           $__internal_187_$__cuda_sm70_shflsync_bfly_p,@function
        .size           $__internal_187_$__cuda_sm70_shflsync_bfly_p,(.L_x_7365 - $__internal_187_$__cuda_sm70_shflsync_bfly_p)
$__internal_187_$__cuda_sm70_shflsync_bfly_p:
[----:B------:R-:W-:Y:S01]  /*32b0*/  HFMA2.MMA R121, -RZ, RZ, 0, 0 ;  /* 0x00000000ff797435 */ /* 0x000fe200000001ff */
[----:B------:R-:W-:Y:S04]  /*32c0*/  WARPSYNC R150 ;  /* 0x0000009600007348 */ /* 0x000fe80003800000 */
[----:B------:R0:W1:Y:S01]  /*32d0*/  SHFL.BFLY PT, R150, R158, R151, R147 ;  /* 0x0c0000979e967389 */ /* 0x00006200000e0093 */
[----:B------:R-:W-:Y:S05]  /*32e0*/  RET.REL.NODEC R120 `(_ZN10layer_norm13ln_bwd_kernelINS_13Kernel_traitsIfffffjLj512ELj1ELj4ELj1ELj16ENS_18Kernel_traits_baseILj512EfffffjLj128EEEEELb0ELb1ELb1ELb1EEEvNS_9BwdParamsE) ;  /* 0xffffcd1078007950 */ /* 0x000fea0003c3ffff */
.L_x_6814:
        /* <DEDUP_REMOVED lines=9> */
.L_x_7365:


//--------------------- .text._ZN10layer_norm13ln_bwd_kernelINS_13Kernel_traitsIfffffjLj512ELj1ELj4ELj1ELj16ENS_18Kernel_traits_baseILj512EfffffjLj128EEEEELb1ELb0ELb0ELb0EEEvNS_9BwdParamsE --------------------------
	.section	.text._ZN10layer_norm13ln_bwd_kernelINS_13Kernel_traitsIfffffjLj512ELj1ELj4ELj1ELj16ENS_18Kernel_traits_baseILj512EfffffjLj128EEEEELb1ELb0ELb0ELb0EEEvNS_9BwdParamsE,"ax",@progbits
	.sectioninfo	@"SHI_REGISTERS=128"
	.align	128
        .global         _ZN10layer_norm13ln_bwd_kernelINS_13Kernel_traitsIfffffjLj512ELj1ELj4ELj1ELj16ENS_18Kernel_traits_baseILj512EfffffjLj128EEEEELb1ELb0ELb0ELb0EEEvNS_9BwdParamsE
        .type           _ZN10layer_norm13ln_bwd_kernelINS_13Kernel_traitsIfffffjLj512ELj1ELj4ELj1ELj16ENS_18Kernel_traits_baseILj512EfffffjLj128EEEEELb1ELb0ELb0ELb0EEEvNS_9BwdParamsE,@function
        .size           _ZN10layer_norm13ln_bwd_kernelINS_13Kernel_traitsIfffffjLj512ELj1ELj4ELj1ELj16ENS_18Kernel_traits_baseILj512EfffffjLj128EEEEELb1ELb0ELb0ELb0EEEvNS_9BwdParamsE,(.L_x_7366 - _ZN10layer_norm13ln_bwd_kernelINS_13Kernel_traitsIfffffjLj512ELj1ELj4ELj1ELj16ENS_18Kernel_traits_baseILj512EfffffjLj128EEEEELb1ELb0ELb0ELb0EEEvNS_9BwdParamsE)
        .other          _ZN10layer_norm13ln_bwd_kernelINS_13Kernel_traitsIfffffjLj512ELj1ELj4ELj1ELj16ENS_18Kernel_traits_baseILj512EfffffjLj128EEEEELb1ELb0ELb0ELb0EEEvNS_9BwdParamsE,@"STO_CUDA_ENTRY STV_DEFAULT"
_ZN10layer_norm13ln_bwd_kernelINS_13Kernel_traitsIfffffjLj512ELj1ELj4ELj1ELj16ENS_18Kernel_traits_baseILj512EfffffjLj128EEEEELb1ELb0ELb0ELb0EEEvNS_9BwdParamsE:
.text._ZN10layer_norm13ln_bwd_kernelINS_13Kernel_traitsIfffffjLj512ELj1ELj4ELj1ELj16ENS_18Kernel_traits_baseILj512EfffffjLj128EEEEELb1ELb0ELb0ELb0EEEvNS_9BwdParamsE:
        /* <DEDUP_REMOVED lines=19> */
[----:B------:R0:W5:Y:S01]  /*0130*/  @P2 LDG.E.128 R16, [R2.64] ;  /* 0x0000000402102981 */ /* 0x000162000c1e1d00 */
[C---:B------:R-:W-:Y:S01]  /*0140*/  @P3 IMAD.WIDE.U32 R6, R4.reuse, R7, c[0x0][0x1b0] ;  /* 0x00006c0004063625 */ /* 0x040fe200078e0007 */
[----:B------:R-:W-:-:S04]  /*0150*/  @P3 IADD3 R4, R4, 0x20, RZ ;  /* 0x0000002004043810 */ /* 0x000fc80007ffe0ff */
[----:B------:R0:W5:Y:S01]  /*0160*/  @P3 LDG.E.128 R20, [R6.64] ;  /* 0x0000000406143981 */ /* 0x000162000c1e1d00 */
[C---:B------:R-:W-:Y:S01]  /*0170*/  @P4 IMAD.WIDE.U32 R8, R4.reuse, R9, c[0x0][0x1b0] ;  /* 0x00006c0004084625 */ /* 0x040fe200078e0009 */
[----:B------:R-:W-:-:S04]  /*0180*/  @P4 IADD3 R4, R4, 0x20, RZ ;  /* 0x0000002004044810 */ /* 0x000fc80007ffe0ff */
        /* <DEDUP_REMOVED lines=27> */
[----:B------:R-:W-:-:S06]  /*0340*/  MOV R3, R10 ;  /* 0x0000000a00037202 */ /* 0x000fcc0000000f00 */
.L_x_6835:
        /* <DEDUP_REMOVED lines=65> */
[----:B-1----:R-:W-:Y:S02]  /*0760*/  FADD.FTZ R123, R80, R113 ;  /* 0x00000071507b7221 */ /* 0x002fe40000010000 */
[----:B------:R-:W-:Y:S02]  /*0770*/  FFMA.FTZ R121, R116, R113, R81 ;  /* 0x0000007174797223 */ /* 0x000fe40000010051 */
.L_x_6818:
[----:B-1----:R-:W-:Y:S05]  /*0780*/  BSYNC B1 ;  /* 0x0000000000017941 */ /* 0x002fea0003800000 */
.L_x_6817:
        /* <DEDUP_REMOVED lines=45> */
.L_x_6820:
[----:B0-----:R-:W-:Y:S05]  /*0a60*/  BSYNC B1 ;  /* 0x0000000000017941 */ /* 0x001fea0003800000 */
.L_x_6819:
[----:B------:R-:W-:Y:S01]  /*0a70*/  BSSY B1, `(.L_x_6821) ;  /* 0x000002d000017945 */ /* 0x000fe20003800000 */
[----:B------:R-:W-:Y:S05]  /*0a80*/  @!P4 BRA `(.L_x_6822) ;  /* 0x000002b00000c947 */ /* 0x000fea0003800000 */
[----:B------:R-:W-:Y:S02]  /*0a90*/  LEA R80, P0, R120, c[0x0][0x188], 0x4 ;  /* 0x0000620078507a11 */ /* 0x000fe400078020ff */
[----:B------:R-:W-:-:S02]  /*0aa0*/  MOV R85, 0x10 ;  /* 0x0000001000557802 */ /* 0x000fc40000000f00 */
        /* <DEDUP_REMOVED lines=8> */
[----:B------:R0:W5:Y:S02]  /*0b30*/  @P0 LDG.E.128 R72, [R124.64] ;  /* 0x000000047c480981 */ /* 0x000164000c1e1d00 */
[----:B0-----:R-:W-:-:S04]  /*0b40*/  LEA R124, P0, R120, c[0x0][0x190], 0x2 ;  /* 0x00006400787c7a11 */ /* 0x001fc800078010ff */
[----:B------:R-:W-:-:S05]  /*0b50*/  LEA.HI.X R125, R120, c[0x0][0x194], RZ, 0x2, P0 ;  /* 0x00006500787d7a11 */ /* 0x000fca00000f14ff */
[----:B------:R0:W5:Y:S01]  /*0b60*/  LDG.E R6, [R124.64] ;  /* 0x000000047c067981 */ /* 0x000162000c1e1900 */
[----:B------:R-:W-:Y:S01]  /*0b70*/  IADD3 R120, R120, 0x20, RZ ;  /* 0x0000002078787810 */ /* 0x000fe20007ffe0ff */
[C---:B--2---:R-:W-:Y:S02]  /*0b80*/  FADD.FTZ R10, -R119.reuse, R80 ;  /* 0x00000050770a7221 */ /* 0x044fe40000010100 */
[----:B------:R-:W-:Y:S02]  /*0b90*/  FADD.FTZ R90, -R119, R81 ;  /* 0x00000051775a7221 */ /* 0x000fe40000010100 */
[----:B-----5:R-:W-:Y:S02]  /*0ba0*/  FMUL.FTZ R10, R91, R10 ;  /* 0x0000000a5b0a7220 */ /* 0x020fe40000410000 */
[----:B---3--:R-:W-:Y:S02]  /*0bb0*/  FMUL.FTZ R97, R24, R84 ;  /* 0x0000005418617220 */ /* 0x008fe40000410000 */
        /* <DEDUP_REMOVED lines=24> */
.L_x_6822:
[----:B0-----:R-:W-:Y:S05]  /*0d40*/  BSYNC B1 ;  /* 0x0000000000017941 */ /* 0x001fea0003800000 */
.L_x_6821:
        /* <DEDUP_REMOVED lines=12> */
[----:B------:R0:W5:Y:S01]  /*0e10*/  @P0 LDG.E.128 R76, [R124.64] ;  /* 0x000000047c4c0981 */ /* 0x000162000c1e1d00 */
[----:B------:R-:W-:-:S04]  /*0e20*/  LEA R102, P0, R120, c[0x0][0x190], 0x2 ;  /* 0x0000640078667a11 */ /* 0x000fc800078010ff */
        /* <DEDUP_REMOVED lines=8> */
[----:B-1----:R-:W-:Y:S02]  /*0eb0*/  FMUL.FTZ R103, R29, R85 ;  /* 0x000000551d677220 */ /* 0x002fe40000410000 */
        /* <DEDUP_REMOVED lines=21> */
.L_x_6824:
[----:B0-----:R-:W-:Y:S05]  /*1010*/  BSYNC B1 ;  /* 0x0000000000017941 */ /* 0x001fea0003800000 */
.L_x_6823:
[----:B------:R-:W-:Y:S05]  /*1020*/  BRA.DIV ~URZ, `(.L_x_6825) ;  /* 0x000016727f007947 */ /* 0x000fea000b800000 */
[----:B------:R0:W1:Y:S02]  /*1030*/  SHFL.BFLY PT, R82, R123, 0x1, 0x1f ;  /* 0x0c201f007b527f89 */ /* 0x00006400000e0000 */
.L_x_6836:
        /* <DEDUP_REMOVED lines=18> */
.L_x_6837:
        /* <DEDUP_REMOVED lines=10> */
[-CC-:B-1----:R-:W-:Y:S01]  /*1200*/  FFMA.FTZ R82, R94, R85.reuse, R84.reuse ;  /* 0x000000555e527223 */ /* 0x182fe20000010054 */
        /* <DEDUP_REMOVED lines=42> */
.L_x_6828:
[----:B------:R-:W-:Y:S05]  /*14b0*/  BSYNC B1 ;  /* 0x0000000000017941 */ /* 0x000fea0003800000 */
.L_x_6827:
[----:B------:R-:W-:Y:S01]  /*14c0*/  BSSY B1, `(.L_x_6829) ;  /* 0x0000030000017945 */ /* 0x000fe20003800000 */
[----:B------:R-:W-:Y:S05]  /*14d0*/  @!P3 BRA `(.L_x_6830) ;  /* 0x000002e00000b947 */ /* 0x000fea0003800000 */
[----:B------:R-:W-:Y:S01]  /*14e0*/  ISETP.NE.U32.AND P0, PT, RZ, c[0x0][0x218], PT ;  /* 0x00008600ff007a0c */ /* 0x000fe20003f05070 */
[-CC-:B-1----:R-:W-:Y:S01]  /*14f0*/  FFMA.FTZ R81, R11, R85.reuse, R84.reuse ;  /* 0x000000550b517223 */ /* 0x182fe20000010054 */
[----:B------:R-:W-:Y:S01]  /*1500*/  ISETP.NE.U32.AND P1, PT, RZ, c[0x0][0x258], PT ;  /* 0x00009600ff007a0c */ /* 0x000fe20003f25070 */
[-CC-:B------:R-:W-:Y:S01]  /*1510*/  FFMA.FTZ R82, R92, R85.reuse, R84.reuse ;  /* 0x000000555c527223 */ /* 0x180fe20000010054 */
        /* <DEDUP_REMOVED lines=42> */
.L_x_6830:
[----:B------:R-:W-:Y:S05]  /*17c0*/  BSYNC B1 ;  /* 0x0000000000017941 */ /* 0x000fea0003800000 */
.L_x_6829:
        /* <DEDUP_REMOVED lines=48> */
.L_x_6832:
[----:B------:R-:W-:Y:S05]  /*1ad0*/  BSYNC B1 ;  /* 0x0000000000017941 */ /* 0x000fea0003800000 */
.L_x_6831:
        /* <DEDUP_REMOVED lines=9> */
[-C--:B------:R-:W-:Y:S01]  /*1b70*/  FFMA.FTZ R83, R101, R85.reuse, R84 ;  /* 0x0000005565537223 */ /* 0x080fe20000010054 */
        /* <DEDUP_REMOVED lines=21> */
[----:B------:R-:W-:Y:S01]  /*1cd0*/  FMUL.FTZ R83, R83, R93 ;  /* 0x0000005d53537220 */ /* 0x000fe20000410000 */
        /* <DEDUP_REMOVED lines=15> */
.L_x_6834:
[----:B------:R-:W-:Y:S05]  /*1dd0*/  BSYNC B1 ;  /* 0x0000000000017941 */ /* 0x000fea0003800000 */
.L_x_6833:
[----:B------:R-:W-:-:S04]  /*1de0*/  MOV R8, c[0x0][0x160] ;  /* 0x0000580000087a02 */ /* 0x000fc80000000f00 */
[----:B------:R-:W-:-:S04]  /*1df0*/  LEA R3, R8, R3, 0x2 ;  /* 0x0000000308037211 */ /* 0x000fc800078e10ff */
[----:B------:R-:W-:-:S13]  /*1e00*/  ISETP.GE.AND P0, PT, R3, c[0x0][0x164], PT ;  /* 0x0000590003007a0c */ /* 0x000fda0003f06270 */
[----:B01---5:R-:W-:Y:S01]  /*1e10*/  @P0 CALL.REL.NOINC `(.L_x_6816) ;  /* 0x0000001000000944 */ /* 0x023fe20003c00000 */
[----:B------:R-:W-:Y:S05]  /*1e20*/  BRA `(.L_x_6835) ;  /* 0xffffe52000007947 */ /* 0x000fea000383ffff */
.L_x_6816:
[----:B0-----:R-:W-:Y:S05]  /*1e30*/  BSYNC B0 ;  /* 0x0000000000007941 */ /* 0x001fea0003800000 */
.L_x_6815:
        /* <DEDUP_REMOVED lines=49> */
[----:B------:R-:W-:Y:S01]  /*2150*/  FADD.FTZ R5, R5, R14 ;  /* 0x0000000e05057221 */ /* 0x000fe20000010000 */
[----:B------:R-:W-:-:S02]  /*2160*/  IADD3 R14, P4, R12, c[0x0][0x228], RZ ;  /* 0x00008a000c0e7a10 */ /* 0x000fc40007f9e0ff */
[----:B------:R-:W-:Y:S01]  /*2170*/  IADD3 R12, P5, R12, c[0x0][0x220], RZ ;  /* 0x000088000c0c7a10 */ /* 0x000fe20007fbe0ff */
[----:B0-----:R-:W-:Y:S01]  /*2180*/  FADD.FTZ R6, R6, R13 ;  /* 0x0000000d06067221 */ /* 0x001fe20000010000 */
[C---:B------:R-:W-:Y:S02]  /*2190*/  IADD3.X R39, R37.reuse, c[0x0][0x22c], RZ, P4, !PT ;  /* 0x00008b0025277a10 */ /* 0x040fe400027fe4ff */
[----:B------:R-:W-:Y:S01]  /*21a0*/  IADD3.X R37, R37, c[0x0][0x224], RZ, P5, !PT ;  /* 0x0000890025257a10 */ /* 0x000fe20002ffe4ff */
[----:B------:R-:W-:Y:S01]  /*21b0*/  STS.128 [R2.X16], R32 ;  /* 0x0000002002007388 */ /* 0x000fe2000000cc00 */
[----:B-1----:R-:W-:Y:S01]  /*21c0*/  FADD.FTZ R11, R3, R16 ;  /* 0x00000010030b7221 */ /* 0x002fe20000010000 */
[----:B------:R-:W-:Y:S02]  /*21d0*/  @P3 MOV R3, R39 ;  /* 0x0000002700033202 */ /* 0x000fe40000000f00 */
[----:B------:R-:W-:Y:S01]  /*21e0*/  STS.128 [R2.X16+0x200], R64 ;  /* 0x0002004002007388 */ /* 0x000fe2000000cc00 */
[----:B--2---:R-:W-:Y:S01]  /*21f0*/  FADD.FTZ R15, R4, R15 ;  /* 0x0000000f040f7221 */ /* 0x004fe20000010000 */
[----:B------:R-:W-:-:S02]  /*2200*/  @P3 MOV R4, R12 ;  /* 0x0000000c00043202 */ /* 0x000fc40000000f00 */
[----:B------:R-:W-:Y:S01]  /*2210*/  STS.128 [R2.X16+0x400], R40 ;  /* 0x0004002802007388 */ /* 0x000fe2000000cc00 */
[----:B------:R-:W-:Y:S01]  /*2220*/  @P3 IADD3 R12, P5, R12, 0x200, RZ ;  /* 0x000002000c0c3810 */ /* 0x000fe20007fbe0ff */
[----:B---3--:R-:W-:Y:S01]  /*2230*/  FADD.FTZ R13, R5, R18 ;  /* 0x00000012050d7221 */ /* 0x008fe20000010000 */
[-C--:B------:R-:W-:Y:S01]  /*2240*/  @P3 MOV R5, R37.reuse ;  /* 0x0000002500053202 */ /* 0x080fe20000000f00 */
[----:B------:R-:W-:Y:S01]  /*2250*/  STS.128 [R2.X16+0x600], R44 ;  /* 0x0006002c02007388 */ /* 0x000fe2000000cc00 */
[----:B----4-:R-:W-:Y:S01]  /*2260*/  FADD.FTZ R17, R6, R17 ;  /* 0x0000001106117221 */ /* 0x010fe20000010000 */
[----:B------:R-:W-:Y:S02]  /*2270*/  @P3 IADD3.X R37, RZ, R37, RZ, P5, !PT ;  /* 0x00000025ff253210 */ /* 0x000fe40002ffe4ff */
[----:B------:R-:W-:Y:S02]  /*2280*/  BAR.SYNC.DEFER_BLOCKING 0x0 ;  /* 0x0000000000007b1d */ /* 0x000fe40000010000 */
[----:B------:R-:W-:-:S04]  /*2290*/  @P2 MOV R9, R37 ;  /* 0x0000002500092202 */ /* 0x000fc80000000f00 */
        /* <DEDUP_REMOVED lines=20> */
[----:B----4-:R-:W-:Y:S01]  /*23e0*/  FADD.FTZ R20, RZ, R20 ;  /* 0x00000014ff147221 */ /* 0x010fe20000010000 */
[----:B------:R-:W-:Y:S02]  /*23f0*/  @P3 IADD3 R14, P4, R14, 0x200, RZ ;  /* 0x000002000e0e3810 */ /* 0x000fe40007f9e0ff */
[----:B------:R-:W4:Y:S01]  /*2400*/  LDS R35, [R0.X4+0x1e00] ;  /* 0x001e000000237984 */ /* 0x000f220000004800 */
[----:B------:R-:W-:Y:S01]  /*2410*/  FADD.FTZ R8, R19, R8 ;  /* 0x0000000813087221 */ /* 0x000fe20000010000 */
[----:B------:R-:W-:Y:S01]  /*2420*/  @P3 IADD3.X R39, RZ, R39, RZ, P4, !PT ;  /* 0x00000027ff273210 */ /* 0x000fe200027fe4ff */
[----:B------:R-:W-:Y:S01]  /*2430*/  FADD.FTZ R20, R20, R23 ;  /* 0x0000001714147221 */ /* 0x000fe20000010000 */
[----:B------:R-:W-:-:S02]  /*2440*/  @P2 MOV R6, R14 ;  /* 0x0000000e00062202 */ /* 0x000fc40000000f00 */
[----:B------:R-:W-:Y:S01]  /*2450*/  @P2 IADD3 R14, P4, R14, 0x200, RZ ;  /* 0x000002000e0e2810 */ /* 0x000fe20007f9e0ff */
[----:B------:R-:W-:Y:S01]  /*2460*/  FADD.FTZ R31, R8, R31 ;  /* 0x0000001f081f7221 */ /* 0x000fe20000010000 */
[----:B------:R-:W-:Y:S02]  /*2470*/  @P2 MOV R8, R12 ;  /* 0x0000000c00082202 */ /* 0x000fe40000000f00 */
[----:B------:R-:W-:Y:S01]  /*2480*/  @P2 IADD3 R12, P5, R12, 0x200, RZ ;  /* 0x000002000c0c2810 */ /* 0x000fe20007fbe0ff */
[----:B------:R-:W-:Y:S01]  /*2490*/  FADD.FTZ R20, R20, R27 ;  /* 0x0000001b14147221 */ /* 0x000fe20000010000 */
[-C--:B------:R-:W-:Y:S01]  /*24a0*/  @P2 MOV R7, R39.reuse ;  /* 0x0000002700072202 */ /* 0x080fe20000000f00 */
[----:B------:R0:W-:Y:S01]  /*24b0*/  @P3 STG.E [R2.64], R31 ;  /* 0x0000001f02003986 */ /* 0x0001e2000c101904 */
[----:B------:R-:W-:Y:S01]  /*24c0*/  @P2 IADD3.X R39, RZ, R39, RZ, P4, !PT ;  /* 0x00000027ff272210 */ /* 0x000fe200027fe4ff */
[----:B------:R-:W-:Y:S01]  /*24d0*/  FADD.FTZ R21, R21, R26 ;  /* 0x0000001a15157221 */ /* 0x000fe20000010000 */
[----:B------:R-:W-:Y:S01]  /*24e0*/  @P2 IADD3.X R37, RZ, R37, RZ, P5, !PT ;  /* 0x00000025ff252210 */ /* 0x000fe20002ffe4ff */
[----:B------:R2:W-:Y:S01]  /*24f0*/  @P3 STG.E [R4.64], R11 ;  /* 0x0000000b04003986 */ /* 0x0005e2000c101904 */
[----:B------:R-:W-:-:S02]  /*2500*/  FADD.FTZ R22, RZ, R22 ;  /* 0x00000016ff167221 */ /* 0x000fc40000010000 */
[----:B0-----:R-:W-:Y:S01]  /*2510*/  FADD.FTZ R33, R20, R33 ;  /* 0x0000002114217221 */ /* 0x001fe20000010000 */
[----:B------:R-:W-:Y:S01]  /*2520*/  @P1 MOV R2, R14 ;  /* 0x0000000e00021202 */ /* 0x000fe20000000f00 */
[----:B-1----:R-:W-:Y:S01]  /*2530*/  FADD.FTZ R21, R21, R10 ;  /* 0x0000000a15157221 */ /* 0x002fe20000010000 */
[----:B------:R-:W-:Y:S02]  /*2540*/  @P1 MOV R3, R39 ;  /* 0x0000002700031202 */ /* 0x000fe40000000f00 */
[----:B------:R-:W-:Y:S01]  /*2550*/  @P2 STG.E [R6.64], R33 ;  /* 0x0000002106002986 */ /* 0x000fe2000c101904 */
[----:B--2---:R-:W-:Y:S01]  /*2560*/  @P1 MOV R4, R12 ;  /* 0x0000000c00041202 */ /* 0x004fe20000000f00 */
[----:B------:R-:W-:Y:S01]  /*2570*/  FADD.FTZ R22, R22, R25 ;  /* 0x0000001916167221 */ /* 0x000fe20000010000 */
[----:B------:R-:W-:Y:S01]  /*2580*/  @P1 MOV R5, R37 ;  /* 0x0000002500051202 */ /* 0x000fe20000000f00 */
[----:B------:R-:W-:Y:S01]  /*2590*/  @P2 STG.E [R8.64], R15 ;  /* 0x0000000f08002986 */ /* 0x000fe2000c101904 */
[----:B------:R-:W-:Y:S01]  /*25a0*/  @P1 IADD3 R14, P3, R14, 0x200, RZ ;  /* 0x000002000e0e1810 */ /* 0x000fe20007f7e0ff */
[----:B---3--:R-:W-:Y:S01]  /*25b0*/  FADD.FTZ R22, R22, R29 ;  /* 0x0000001d16167221 */ /* 0x008fe20000010000 */
[----:B------:R-:W-:Y:S01]  /*25c0*/  @P1 IADD3 R12, P4, R12, 0x200, RZ ;  /* 0x000002000c0c1810 */ /* 0x000fe20007f9e0ff */
[----:B------:R0:W-:Y:S01]  /*25d0*/  @P1 STG.E [R2.64], R21 ;  /* 0x0000001502001986 */ /* 0x0001e2000c101904 */
[----:B------:R-:W-:Y:S01]  /*25e0*/  @P1 IADD3.X R39, RZ, R39, RZ, P3, !PT ;  /* 0x00000027ff271210 */ /* 0x000fe20001ffe4ff */
[----:B----4-:R-:W-:Y:S01]  /*25f0*/  FADD.FTZ R35, R22, R35 ;  /* 0x0000002316237221 */ /* 0x010fe20000010000 */
        /* <DEDUP_REMOVED lines=10> */
.L_x_6825:
[----:B------:R-:W-:Y:S01]  /*26a0*/  HFMA2.MMA R85, -RZ, RZ, 0, 5.9604644775390625e-08 ;  /* 0x00000001ff557435 */ /* 0x000fe200000001ff */
[----:B------:R-:W-:-:S02]  /*26b0*/  MOV R86, R123 ;  /* 0x0000007b00567202 */ /* 0x000fc40000000f00 */
[----:B------:R-:W-:Y:S02]  /*26c0*/  MOV R83, 0x1f ;  /* 0x0000001f00537802 */ /* 0x000fe40000000f00 */
[----:B------:R-:W-:Y:S02]  /*26d0*/  MOV R84, 0xffffffff ;  /* 0xffffffff00547802 */ /* 0x000fe40000000f00 */
[----:B------:R-:W-:Y:S02]  /*26e0*/  MOV R80, 0x2700 ;  /* 0x0000270000507802 */ /* 0x000fe40000000f00 */
[----:B-----5:R-:W-:Y:S05]  /*26f0*/  CALL.REL.NOINC `($__internal_188_$__cuda_sm70_shflsync_bfly_p) ;  /* 0x0000046000007944 */ /* 0x020fea0003c00000 */
[----:B-1----:R-:W-:Y:S01]  /*2700*/  MOV R82, R84 ;  /* 0x0000005400527202 */ /* 0x002fe20000000f00 */
[----:B0-----:R-:W-:Y:S05]  /*2710*/  BRA `(.L_x_6836) ;  /* 0xffffe92000007947 */ /* 0x001fea000383ffff */
.L_x_6826:
[----:B------:R-:W-:Y:S01]  /*2720*/  HFMA2.MMA R85, -RZ, RZ, 0, 5.9604644775390625e-08 ;  /* 0x00000001ff557435 */ /* 0x000fe200000001ff */
[----:B------:R-:W-:Y:S02]  /*2730*/  MOV R86, R121 ;  /* 0x0000007900567202 */ /* 0x000fe40000000f00 */
[----:B------:R-:W-:Y:S02]  /*2740*/  MOV R83, 0x1f ;  /* 0x0000001f00537802 */ /* 0x000fe40000000f00 */
[----:B------:R-:W-:-:S02]  /*2750*/  MOV R84, 0xffffffff ;  /* 0xffffffff00547802 */ /* 0x000fc40000000f00 */
[----:B------:R-:W-:Y:S02]  /*2760*/  MOV R80, 0x2780 ;  /* 0x0000278000507802 */ /* 0x000fe40000000f00 */
[----:B01---5:R-:W-:Y:S05]  /*2770*/  CALL.REL.NOINC `($__internal_188_$__cuda_sm70_shflsync_bfly_p) ;  /* 0x000003e000007944 */ /* 0x023fea0003c00000 */
[----:B------:R-:W-:Y:S01]  /*2780*/  FADD.FTZ R123, R82, R123 ;  /* 0x0000007b527b7221 */ /* 0x000fe20000010000 */
[----:B0-----:R-:W-:Y:S01]  /*2790*/  HFMA2.MMA R85, -RZ, RZ, 0, 1.1920928955078125e-07 ;  /* 0x00000002ff557435 */ /* 0x001fe200000001ff */
[----:B-1----:R-:W-:Y:S01]  /*27a0*/  FADD.FTZ R121, R121, R84 ;  /* 0x0000005479797221 */ /* 0x002fe20000010000 */
[----:B------:R-:W-:Y:S02]  /*27b0*/  MOV R83, 0x1f ;  /* 0x0000001f00537802 */ /* 0x000fe40000000f00 */
[----:B------:R-:W-:Y:S02]  /*27c0*/  MOV R84, 0xffffffff ;  /* 0xffffffff00547802 */ /* 0x000fe40000000f00 */
[----:B------:R-:W-:Y:S02]  /*27d0*/  MOV R86, R123 ;  /* 0x0000007b00567202 */ /* 0x000fe40000000f00 */
[----:B------:R-:W-:Y:S02]  /*27e0*/  MOV R80, 0x2800 ;  /* 0x0000280000507802 */ /* 0x000fe40000000f00 */
[----:B------:R-:W-:Y:S05]  /*27f0*/  CALL.REL.NOINC `($__internal_188_$__cuda_sm70_shflsync_bfly_p) ;  /* 0x0000036000007944 */ /* 0x000fea0003c00000 */
[----:B0-----:R-:W-:Y:S01]  /*2800*/  HFMA2.MMA R85, -RZ, RZ, 0, 1.1920928955078125e-07 ;  /* 0x00000002ff557435 */ /* 0x001fe200000001ff */
[----:B-1----:R-:W-:-:S02]  /*2810*/  MOV R82, R84 ;  /* 0x0000005400527202 */ /* 0x002fc40000000f00 */
[----:B------:R-:W-:Y:S02]  /*2820*/  MOV R86, R121 ;  /* 0x0000007900567202 */ /* 0x000fe40000000f00 */
[----:B------:R-:W-:Y:S02]  /*2830*/  MOV R83, 0x1f ;  /* 0x0000001f00537802 */ /* 0x000fe40000000f00 */
[----:B------:R-:W-:Y:S02]  /*2840*/  MOV R84, 0xffffffff ;  /* 0xffffffff00547802 */ /* 0x000fe40000000f00 */
[----:B------:R-:W-:Y:S02]  /*2850*/  MOV R80, 0x2870 ;  /* 0x0000287000507802 */ /* 0x000fe40000000f00 */
[----:B------:R-:W-:Y:S05]  /*2860*/  CALL.REL.NOINC `($__internal_188_$__cuda_sm70_shflsync_bfly_p) ;  /* 0x000002f000007944 */ /* 0x000fea0003c00000 */
[----:B------:R-:W-:Y:S01]  /*2870*/  FADD.FTZ R123, R82, R123 ;  /* 0x0000007b527b7221 */ /* 0x000fe20000010000 */
[----:B0-----:R-:W-:Y:S01]  /*2880*/  HFMA2.MMA R85, -RZ, RZ, 0, 2.384185791015625e-07 ;  /* 0x00000004ff557435 */ /* 0x001fe200000001ff */
[----:B-1----:R-:W-:Y:S01]  /*2890*/  FADD.FTZ R121, R121, R84 ;  /* 0x0000005479797221 */ /* 0x002fe20000010000 */
[----:B------:R-:W-:Y:S02]  /*28a0*/  MOV R83, 0x1f ;  /* 0x0000001f00537802 */ /* 0x000fe40000000f00 */
[----:B------:R-:W-:-:S02]  /*28b0*/  MOV R84, 0xffffffff ;  /* 0xffffffff00547802 */ /* 0x000fc40000000f00 */
[----:B------:R-:W-:Y:S02]  /*28c0*/  MOV R86, R123 ;  /* 0x0000007b00567202 */ /* 0x000fe40000000f00 */
[----:B------:R-:W-:Y:S02]  /*28d0*/  MOV R80, 0x28f0 ;  /* 0x000028f000507802 */ /* 0x000fe40000000f00 */
[----:B------:R-:W-:Y:S05]  /*28e0*/  CALL.REL.NOINC `($__internal_188_$__cuda_sm70_shflsync_bfly_p) ;  /* 0x0000027000007944 */ /* 0x000fea0003c00000 */
[----:B0-----:R-:W-:Y:S01]  /*28f0*/  HFMA2.MMA R85, -RZ, RZ, 0, 2.384185791015625e-07 ;  /* 0x00000004ff557435 */ /* 0x001fe200000001ff */
[----:B-1----:R-:W-:Y:S02]  /*2900*/  MOV R82, R84 ;  /* 0x0000005400527202 */ /* 0x002fe40000000f00 */
[----:B------:R-:W-:Y:S02]  /*2910*/  MOV R86, R121 ;  /* 0x0000007900567202 */ /* 0x000fe40000000f00 */
[----:B------:R-:W-:Y:S02]  /*2920*/  MOV R83, 0x1f ;  /* 0x0000001f00537802 */ /* 0x000fe40000000f00 */
[----:B------:R-:W-:Y:S02]  /*2930*/  MOV R84, 0xffffffff ;  /* 0xffffffff00547802 */ /* 0x000fe40000000f00 */
[----:B------:R-:W-:-:S02]  /*2940*/  MOV R80, 0x2960 ;  /* 0x0000296000507802 */ /* 0x000fc40000000f00 */
[----:B------:R-:W-:Y:S05]  /*2950*/  CALL.REL.NOINC `($__internal_188_$__cuda_sm70_shflsync_bfly_p) ;  /* 0x0000020000007944 */ /* 0x000fea0003c00000 */
[----:B------:R-:W-:Y:S01]  /*2960*/  FADD.FTZ R123, R82, R123 ;  /* 0x0000007b527b7221 */ /* 0x000fe20000010000 */
[----:B0-----:R-:W-:Y:S01]  /*2970*/  HFMA2.MMA R85, -RZ, RZ, 0, 4.76837158203125e-07 ;  /* 0x00000008ff557435 */ /* 0x001fe200000001ff */
[----:B-1----:R-:W-:Y:S01]  /*2980*/  FADD.FTZ R87, R121, R84 ;  /* 0x0000005479577221 */ /* 0x002fe20000010000 */
[----:B------:R-:W-:-:S02]  /*2990*/  MOV R83, 0x1f ;  /* 0x0000001f00537802 */ /* 0x000fc40000000f00 */
[----:B------:R-:W-:Y:S02]  /*29a0*/  MOV R84, 0xffffffff ;  /* 0xffffffff00547802 */ /* 0x000fe40000000f00 */
[----:B------:R-:W-:Y:S02]  /*29b0*/  MOV R86, R123 ;  /* 0x0000007b00567202 */ /* 0x000fe40000000f00 */
[----:B------:R-:W-:Y:S02]  /*29c0*/  MOV R80, 0x29e0 ;  /* 0x000029e000507802 */ /* 0x000fe40000000f00 */
[----:B------:R-:W-:Y:S05]  /*29d0*/  CALL.REL.NOINC `($__internal_188_$__cuda_sm70_shflsync_bfly_p) ;  /* 0x0000018000007944 */ /* 0x000fea0003c00000 */
[----:B0-----:R-:W-:Y:S01]  /*29e0*/  HFMA2.MMA R85, -RZ, RZ, 0, 4.76837158203125e-07 ;  /* 0x00000008ff557435 */ /* 0x001fe200000001ff */
[----:B-1----:R-:W-:Y:S02]  /*29f0*/  MOV R82, R84 ;  /* 0x0000005400527202 */ /* 0x002fe40000000f00 */
[----:B------:R-:W-:Y:S02]  /*2a00*/  MOV R86, R87 ;  /* 0x0000005700567202 */ /* 0x000fe40000000f00 */
[----:B------:R-:W-:Y:S02]  /*2a10*/  MOV R83, 0x1f ;  /* 0x0000001f00537802 */ /* 0x000fe40000000f00 */
[----:B------:R-:W-:-:S02]  /*2a20*/  MOV R84, 0xffffffff ;  /* 0xffffffff00547802 */ /* 0x000fc40000000f00 */
[----:B------:R-:W-:Y:S02]  /*2a30*/  MOV R80, 0x2a50 ;  /* 0x00002a5000507802 */ /* 0x000fe40000000f00 */
[----:B------:R-:W-:Y:S05]  /*2a40*/  CALL.REL.NOINC `($__internal_188_$__cuda_sm70_shflsync_bfly_p) ;  /* 0x0000011000007944 */ /* 0x000fea0003c00000 */
[----:B------:R-:W-:Y:S01]  /*2a50*/  FADD.FTZ R82, R82, R123 ;  /* 0x0000007b52527221 */ /* 0x000fe20000010000 */
[----:B0-----:R-:W-:Y:S01]  /*2a60*/  HFMA2.MMA R85, -RZ, RZ, 0, 9.5367431640625e-07 ;  /* 0x00000010ff557435 */ /* 0x001fe200000001ff */
[----:B-1----:R-:W-:Y:S01]  /*2a70*/  FADD.FTZ R87, R87, R84 ;  /* 0x0000005457577221 */ /* 0x002fe20000010000 */
[----:B------:R-:W-:Y:S02]  /*2a80*/  MOV R83, 0x1f ;  /* 0x0000001f00537802 */ /* 0x000fe40000000f00 */
[----:B------:R-:W-:Y:S02]  /*2a90*/  MOV R84, 0xffffffff ;  /* 0xffffffff00547802 */ /* 0x000fe40000000f00 */
[----:B------:R-:W-:Y:S02]  /*2aa0*/  MOV R86, R82 ;  /* 0x0000005200567202 */ /* 0x000fe40000000f00 */
[----:B------:R-:W-:Y:S02]  /*2ab0*/  MOV R80, 0x2ad0 ;  /* 0x00002ad000507802 */ /* 0x000fe40000000f00 */
[----:B------:R-:W-:Y:S05]  /*2ac0*/  CALL.REL.NOINC `($__internal_188_$__cuda_sm70_shflsync_bfly_p) ;  /* 0x0000009000007944 */ /* 0x000fea0003c00000 */
[----:B0-----:R-:W-:Y:S01]  /*2ad0*/  HFMA2.MMA R85, -RZ, RZ, 0, 9.5367431640625e-07 ;  /* 0x00000010ff557435 */ /* 0x001fe200000001ff */
[----:B-1----:R-:W-:-:S02]  /*2ae0*/  MOV R119, R84 ;  /* 0x0000005400777202 */ /* 0x002fc40000000f00 */
[----:B------:R-:W-:Y:S02]  /*2af0*/  MOV R86, R87 ;  /* 0x0000005700567202 */ /* 0x000fe40000000f00 */
[----:B------:R-:W-:Y:S02]  /*2b00*/  MOV R83, 0x1f ;  /* 0x0000001f00537802 */ /* 0x000fe40000000f00 */
[----:B------:R-:W-:Y:S02]  /*2b10*/  MOV R84, 0xffffffff ;  /* 0xffffffff00547802 */ /* 0x000fe40000000f00 */
[----:B------:R-:W-:Y:S02]  /*2b20*/  MOV R80, 0x2b40 ;  /* 0x00002b4000507802 */ /* 0x000fe40000000f00 */
[----:B------:R-:W-:Y:S05]  /*2b30*/  CALL.REL.NOINC `($__internal_188_$__cuda_sm70_shflsync_bfly_p) ;  /* 0x0000002000007944 */ /* 0x000fea0003c00000 */
[----:B-1----:R-:W-:Y:S01]  /*2b40*/  MOV R80, R84 ;  /* 0x0000005400507202 */ /* 0x002fe20000000f00 */
[----:B0-----:R-:W-:Y:S05]  /*2b50*/  BRA `(.L_x_6837) ;  /* 0xffffe60000007947 */ /* 0x001fea000383ffff */
        .weak           $__internal_188_$__cuda_sm70_shflsync_bfly_p
        .type           $__internal_188_$__cuda_sm70_shflsync_bfly_p,@function
        .size           $__internal_188_$__cuda_sm70_shflsync_bfly_p,(.L_x_7366 - $__internal_188_$__cuda_sm70_shflsync_bfly_p)
$__internal_188_$__cuda_sm70_shflsync_bfly_p:
[----:B------:R-:W-:Y:S01]  /*2b60*/  HFMA2.MMA R81, -RZ, RZ, 0, 0 ;  /* 0x00000000ff517435 */ /* 0x000fe200000001ff */
[----:B------:R-:W-:Y:S04]  /*2b70*/  WARPSYNC R84 ;  /* 0x0000005400007348 */ /* 0x000fe80003800000 */
[----:B------:R0:W1:Y:S01]  /*2b80*/  SHFL.BFLY PT, R84, R86, R85, R83 ;  /* 0x0c00005556547389 */ /* 0x00006200000e0053 */
[----:B------:R-:W-:Y:S05]  /*2b90*/  RET.REL.NODEC R80 `(_ZN10layer_norm13ln_bwd_kernelINS_13Kernel_traitsIfffffjLj512ELj1ELj4ELj1ELj16ENS_18Kernel_traits_baseILj512EfffffjLj128EEEEELb1ELb0ELb0ELb0EEEvNS_9BwdParamsE) ;  /* 0xffffd46050007950 */ /* 0x000fea0003c3ffff */
.L_x_6838:
        /* <DEDUP_REMOVED lines=14> */
.L_x_7366:


//--------------------- .text._ZN10layer_norm13ln_bwd_kernelINS_13Kernel_traitsIfffffjLj512ELj1ELj4ELj1ELj16ENS_18Kernel_traits_baseILj512EfffffjLj128EEEEELb1ELb0ELb0ELb1EEEvNS_9BwdParamsE --------------------------
	.section	.text._ZN10layer_norm13ln_bwd_kernelINS_13Kernel_traitsIfffffjLj512ELj1ELj4ELj1ELj16ENS_18Kernel_traits_baseILj512EfffffjLj128EEEEELb1ELb0ELb0ELb1EEEvNS_9BwdParamsE,"ax",@progbits
	.sectioninfo	@"SHI_REGISTERS=128"
	.align	128
        .global         _ZN10layer_norm13ln_bwd_kernelINS_13Kernel_traitsIfffffjLj512ELj1ELj4ELj1ELj16ENS_18Kernel_traits_baseILj512EfffffjLj128EEEEELb1ELb0ELb0ELb1EEEvNS_9BwdParamsE
        .type           _ZN10layer_norm13ln_bwd_kernelINS_13Kernel_traitsIfffffjLj512ELj1ELj4ELj1ELj16ENS_18Kernel_traits_baseILj512EfffffjLj128EEEEELb1ELb0ELb0ELb1EEEvNS_9BwdParamsE,@function
        .size           _ZN10layer_norm13ln_bwd_kernelINS_13Kernel_traitsIfffffjLj512ELj1ELj4ELj1ELj16ENS_18Kernel_traits_baseILj512EfffffjLj128EEEEELb1ELb0ELb0ELb1EEEvNS_9BwdParamsE,(.L_x_7367 - _ZN10layer_norm13ln_bwd_kernelINS_13Kernel_traitsIfffffjLj512ELj1ELj4ELj1ELj16ENS_18Kernel_traits_baseILj512EfffffjLj128EEEEELb1ELb0ELb0ELb1EEEvNS_9BwdParamsE)
        .other          _ZN10layer_norm13ln_bwd_kernelINS_13Kernel_traitsIfffffjLj512ELj1ELj4ELj1ELj16ENS_18Kernel_traits_baseILj512EfffffjLj128EEEEELb1ELb0ELb0ELb1EEEvNS_9BwdParamsE,@"STO_CUDA_ENTRY STV_DEFAULT"
_ZN10layer_norm13ln_bwd_kernelINS_13Kernel_traitsIfffffjLj512ELj1ELj4ELj1ELj16ENS_18Kernel_traits_baseILj512EfffffjLj128EEEEELb1ELb0ELb0ELb1EEEvNS_9BwdParamsE:
.text._ZN10layer_norm13ln_bwd_kernelINS_13Kernel_traitsIfffffjLj512ELj1ELj4ELj1ELj16ENS_18Kernel_traits_baseILj512EfffffjLj128EEEEELb1ELb0ELb0ELb1EEEvNS_9BwdParamsE:
        /* <DEDUP_REMOVED lines=26> */
.L_x_6840:
        /* <DEDUP_REMOVED lines=27> */
.L_x_6847:
        /* <DEDUP_REMOVED lines=13> */
[CC--:B------:R-:W-:Y:S01]  /*0420*/  IMAD.WIDE.U32 R68, R109.reuse, R116.reuse, c[0x0][0x208] ;  /* 0x000082006d447625 */ /* 0x0c0fe200078e0074 */
[----:B------:R-:W-:Y:S01]  /*0430*/  IADD3 R106, R109, 0x20, RZ ;  /* 0x000000206d6a7810 */ /* 0x000fe20007ffe0ff */
[----:B------:R0:W4:Y:S02]  /*0440*/  LDG.E R110, [R82.64] ;  /* 0x00000004526e7981 */ /* 0x000124000c1e1900 */
[-C--:B------:R-:W-:Y:S02]  /*0450*/  IMAD.WIDE.U32 R60, R105, R116.reuse, c[0x0][0x188] ;  /* 0x00006200693c7625 */ /* 0x080fe400078e0074 */
[----:B------:R-:W4:Y:S02]  /*0460*/  LDG.E.128 R68, [R68.64] ;  /* 0x0000000444447981 */ /* 0x000f24000c1e1d00 */
[----:B------:R-:W-:-:S02]  /*0470*/  IMAD.WIDE.U32 R56, R106, R116, c[0x0][0x188] ;  /* 0x000062006a387625 */ /* 0x000fc400078e0074 */
[----:B------:R-:W4:Y:S02]  /*0480*/  LDG.E.128 R60, [R60.64] ;  /* 0x000000043c3c7981 */ /* 0x000f24000c1e1d00 */
[-C--:B------:R-:W-:Y:S02]  /*0490*/  IMAD.WIDE.U32 R72, R106, R116.reuse, c[0x0][0x208] ;  /* 0x000082006a487625 */ /* 0x080fe400078e0074 */
[----:B------:R-:W4:Y:S04]  /*04a0*/  LDG.E.128 R56, [R56.64] ;  /* 0x0000000438387981 */ /* 0x000f28000c1e1d00 */
[----:B------:R-:W4:Y:S01]  /*04b0*/  LDG.E.128 R72, [R72.64] ;  /* 0x0000000448487981 */ /* 0x000f22000c1e1d00 */
[----:B------:R-:W-:Y:S01]  /*04c0*/  IADD3 R104, R109, 0x60, RZ ;  /* 0x000000606d687810 */ /* 0x000fe20007ffe0ff */
[----:B------:R-:W-:-:S04]  /*04d0*/  IMAD.WIDE.U32 R76, R105, R116, c[0x0][0x208] ;  /* 0x00008200694c7625 */ /* 0x000fc800078e0074 */
[CC--:B------:R-:W-:Y:S02]  /*04e0*/  IMAD.WIDE.U32 R64, R104.reuse, R116.reuse, c[0x0][0x188] ;  /* 0x0000620068407625 */ /* 0x0c0fe400078e0074 */
[----:B------:R-:W4:Y:S04]  /*04f0*/  LDG.E.128 R76, [R76.64] ;  /* 0x000000044c4c7981 */ /* 0x000f28000c1e1d00 */
[----:B------:R-:W4:Y:S01]  /*0500*/  LDG.E.128 R64, [R64.64] ;  /* 0x0000000440407981 */ /* 0x000f22000c1e1d00 */
[----:B------:R-:W-:-:S06]  /*0510*/  IMAD.WIDE.U32 R80, R104, R116, c[0x0][0x208] ;  /* 0x0000820068507625 */ /* 0x000fcc00078e0074 */
[----:B0-----:R-:W4:Y:S01]  /*0520*/  LDG.E.128 R80, [R80.64] ;  /* 0x0000000450507981 */ /* 0x001f22000c1e1d00 */
[----:B------:R-:W-:Y:S02]  /*0530*/  ISETP.NE.U32.AND P0, PT, RZ, c[0x0][0x1c0], PT ;  /* 0x00007000ff007a0c */ /* 0x000fe40003f05070 */
[----:B------:R-:W-:Y:S02]  /*0540*/  ISETP.NE.U32.AND P1, PT, RZ, c[0x0][0x218], PT ;  /* 0x00008600ff007a0c */ /* 0x000fe40003f25070 */
[----:B------:R-:W-:Y:S02]  /*0550*/  ISETP.NE.AND.EX P0, PT, RZ, c[0x0][0x1c4], PT, P0 ;  /* 0x00007100ff007a0c */ /* 0x000fe40003f05300 */
[----:B------:R-:W-:Y:S02]  /*0560*/  ISETP.NE.AND.EX P1, PT, RZ, c[0x0][0x21c], PT, P1 ;  /* 0x00008700ff007a0c */ /* 0x000fe40003f25310 */
[----:B------:R-:W-:-:S09]  /*0570*/  SHF.R.S32.HI R107, RZ, 0x1f, R102 ;  /* 0x0000001fff6b7819 */ /* 0x000fd20000011466 */
[----:B------:R-:W-:Y:S02]  /*0580*/  @P0 LEA R122, P2, R102, c[0x0][0x1c0], 0x2 ;  /* 0x00007000667a0a11 */ /* 0x000fe400078410ff */
[----:B------:R-:W-:Y:S02]  /*0590*/  @P1 IMAD.WIDE.U32 R114, R116, R106, c[0x0][0x218] ;  /* 0x0000860074721625 */ /* 0x000fe400078e006a */
[----:B------:R-:W-:Y:S02]  /*05a0*/  @P0 LEA.HI.X R123, R102, c[0x0][0x1c4], R107, 0x2, P2 ;  /* 0x00007100667b0a11 */ /* 0x000fe400010f146b */
[----:B------:R-:W-:Y:S01]  /*05b0*/  MOV R107, 0x3f800000 ;  /* 0x3f800000006b7802 */ /* 0x000fe20000000f00 */
[----:B-----5:R0:W5:Y:S05]  /*05c0*/  @P1 LDG.E.128 R36, [R114.64] ;  /* 0x0000000472241981 */ /* 0x02016a000c1e1d00 */
[----:B------:R1:W5:Y:S01]  /*05d0*/  @P0 LDG.E R107, [R122.64] ;  /* 0x000000047a6b0981 */ /* 0x000362000c1e1900 */
[----:B------:R-:W-:Y:S01]  /*05e0*/  ISETP.NE.AND P0, PT, R101, RZ, PT ;  /* 0x000000ff6500720c */ /* 0x000fe20003f05270 */
[----:B0-----:R-:W-:-:S05]  /*05f0*/  @P1 IMAD.WIDE.U32 R114, R116, R105, c[0x0][0x218] ;  /* 0x0000860074721625 */ /* 0x001fca00078e0069 */
        /* <DEDUP_REMOVED lines=8> */
[----:B0-----:R-:W-:-:S04]  /*0680*/  IMAD.WIDE.U32 R124, R105, R111, c[0x0][0x190] ;  /* 0x00006400697c7625 */ /* 0x001fc800078e006f */
[----:B-1----:R-:W-:Y:S02]  /*0690*/  IMAD.WIDE.U32 R122, R104, R111, c[0x0][0x190] ;  /* 0x00006400687a7625 */ /* 0x002fe400078e006f */
[----:B------:R0:W5:Y:S04]  /*06a0*/  LDG.E R111, [R124.64] ;  /* 0x000000047c6f7981 */ /* 0x000168000c1e1900 */
[----:B------:R1:W5:Y:S04]  /*06b0*/  LDG.E R112, [R118.64] ;  /* 0x0000000476707981 */ /* 0x000368000c1e1900 */
[----:B------:R0:W5:Y:S01]  /*06c0*/  LDG.E R108, [R122.64] ;  /* 0x000000047a6c7981 */ /* 0x000162000c1e1900 */
[----:B--2---:R-:W-:-:S05]  /*06d0*/  FSEL R114, R120, RZ, !P0 ;  /* 0x000000ff78727208 */ /* 0x004fca0004000000 */
[C---:B---3--:R-:W-:Y:S02]  /*06e0*/  FADD.FTZ R115, -R114.reuse, R52 ;  /* 0x0000003472737221 */ /* 0x048fe40000010100 */
[----:B------:R-:W-:Y:S02]  /*06f0*/  FADD.FTZ R53, -R114, R53 ;  /* 0x0000003572357221 */ /* 0x000fe40000010100 */
[----:B----4-:R-:W-:Y:S02]  /*0700*/  FMUL.FTZ R115, R110, R115 ;  /* 0x000000736e737220 */ /* 0x010fe40000410000 */
        /* <DEDUP_REMOVED lines=22> */
[C---:B------:R-:W-:Y:S02]  /*0870*/  FMUL.FTZ R119, R110.reuse, R119 ;  /* 0x000000776e777220 */ /* 0x040fe40000410000 */
        /* <DEDUP_REMOVED lines=10> */
[C---:B------:R-:W-:Y:S02]  /*0920*/  FMUL.FTZ R121, R110.reuse, R121 ;  /* 0x000000796e797220 */ /* 0x040fe40000410000 */
        /* <DEDUP_REMOVED lines=77> */
.L_x_6848:
        /* <DEDUP_REMOVED lines=18> */
.L_x_6849:
        /* <DEDUP_REMOVED lines=35> */
.L_x_6845:
        /* <DEDUP_REMOVED lines=128> */
[-C--:B------:R-:W-:Y:S01]  /*1950*/  IMAD.WIDE.U32 R106, R106, R77.reuse, c[0x0][0x248] ;  /* 0x000092006a6a7625 */ /* 0x080fe200078e004d */
        /* <DEDUP_REMOVED lines=15> */
.L_x_6846:
[----:B------:R-:W-:Y:S05]  /*1a50*/  BSYNC B1 ;  /* 0x0000000000017941 */ /* 0x000fea0003800000 */
.L_x_6842:
        /* <DEDUP_REMOVED lines=30> */
.L_x_6841:
[----:B------:R-:W-:Y:S05]  /*1c40*/  BSYNC B0 ;  /* 0x0000000000007941 */ /* 0x000fea0003800000 */
.L_x_6839:
        /* <DEDUP_REMOVED lines=99> */
.L_x_6843:
[----:B------:R-:W-:Y:S01]  /*2280*/  HFMA2.MMA R73, -RZ, RZ, 0, 5.9604644775390625e-08 ;  /* 0x00000001ff497435 */ /* 0x000fe200000001ff */
[----:B------:R-:W-:-:S02]  /*2290*/  MOV R120, R65 ;  /* 0x0000004100787202 */ /* 0x000fc40000000f00 */
[----:B------:R-:W-:Y:S02]  /*22a0*/  MOV R118, 0x1f ;  /* 0x0000001f00767802 */ /* 0x000fe40000000f00 */
[----:B------:R-:W-:Y:S02]  /*22b0*/  MOV R71, 0xffffffff ;  /* 0xffffffff00477802 */ /* 0x000fe40000000f00 */
[----:B------:R-:W-:Y:S02]  /*22c0*/  MOV R52, 0x22e0 ;  /* 0x000022e000347802 */ /* 0x000fe40000000f00 */
[----:B-----5:R-:W-:Y:S05]  /*22d0*/  CALL.REL.NOINC `($__internal_189_$__cuda_sm70_shflsync_bfly_p) ;  /* 0x0000046000007944 */ /* 0x020fea0003c00000 */
[----:B-1----:R-:W-:Y:S01]  /*22e0*/  MOV R116, R118 ;  /* 0x0000007600747202 */ /* 0x002fe20000000f00 */
[----:B0-----:R-:W-:Y:S05]  /*22f0*/  BRA `(.L_x_6848) ;  /* 0xffffeb0000007947 */ /* 0x001fea000383ffff */
.L_x_6844:
[----:B------:R-:W-:Y:S01]  /*2300*/  HFMA2.MMA R73, -RZ, RZ, 0, 5.9604644775390625e-08 ;  /* 0x00000001ff497435 */ /* 0x000fe200000001ff */
[----:B------:R-:W-:Y:S02]  /*2310*/  MOV R120, R67 ;  /* 0x0000004300787202 */ /* 0x000fe40000000f00 */
[----:B------:R-:W-:Y:S02]  /*2320*/  MOV R118, 0x1f ;  /* 0x0000001f00767802 */ /* 0x000fe40000000f00 */
[----:B------:R-:W-:-:S02]  /*2330*/  MOV R71, 0xffffffff ;  /* 0xffffffff00477802 */ /* 0x000fc40000000f00 */
[----:B------:R-:W-:Y:S02]  /*2340*/  MOV R52, 0x2360 ;  /* 0x0000236000347802 */ /* 0x000fe40000000f00 */
[----:B01---5:R-:W-:Y:S05]  /*2350*/  CALL.REL.NOINC `($__internal_189_$__cuda_sm70_shflsync_bfly_p) ;  /* 0x000003e000007944 */ /* 0x023fea0003c00000 */
[----:B------:R-:W-:Y:S01]  /*2360*/  FADD.FTZ R65, R65, R116 ;  /* 0x0000007441417221 */ /* 0x000fe20000010000 */
[----:B0-----:R-:W-:Y:S01]  /*2370*/  HFMA2.MMA R73, -RZ, RZ, 0, 1.1920928955078125e-07 ;  /* 0x00000002ff497435 */ /* 0x001fe200000001ff */
[----:B-1----:R-:W-:Y:S01]  /*2380*/  FADD.FTZ R67, R67, R118 ;  /* 0x0000007643437221 */ /* 0x002fe20000010000 */
[----:B------:R-:W-:Y:S02]  /*2390*/  MOV R118, 0x1f ;  /* 0x0000001f00767802 */ /* 0x000fe40000000f00 */
[----:B------:R-:W-:Y:S02]  /*23a0*/  MOV R71, 0xffffffff ;  /* 0xffffffff00477802 */ /* 0x000fe40000000f00 */
[----:B------:R-:W-:Y:S02]  /*23b0*/  MOV R120, R65 ;  /* 0x0000004100787202 */ /* 0x000fe40000000f00 */
[----:B------:R-:W-:Y:S02]  /*23c0*/  MOV R52, 0x23e0 ;  /* 0x000023e000347802 */ /* 0x000fe40000000f00 */
[----:B------:R-:W-:Y:S05]  /*23d0*/  CALL.REL.NOINC `($__internal_189_$__cuda_sm70_shflsync_bfly_p) ;  /* 0x0000036000007944 */ /* 0x000fea0003c00000 */
[----:B0-----:R-:W-:Y:S01]  /*23e0*/  HFMA2.MMA R73, -RZ, RZ, 0, 1.1920928955078125e-07 ;  /* 0x00000002ff497435 */ /* 0x001fe200000001ff */
[----:B-1----:R-:W-:-:S02]  /*23f0*/  MOV R116, R118 ;  /* 0x0000007600747202 */ /* 0x002fc40000000f00 */
[----:B------:R-:W-:Y:S02]  /*2400*/  MOV R120, R67 ;  /* 0x0000004300787202 */ /* 0x000fe40000000f00 */
[----:B------:R-:W-:Y:S02]  /*2410*/  MOV R118, 0x1f ;  /* 0x0000001f00767802 */ /* 0x000fe40000000f00 */
[----:B------:R-:W-:Y:S02]  /*2420*/  MOV R71, 0xffffffff ;  /* 0xffffffff00477802 */ /* 0x000fe40000000f00 */
[----:B------:R-:W-:Y:S02]  /*2430*/  MOV R52, 0x2450 ;  /* 0x0000245000347802 */ /* 0x000fe40000000f00 */
[----:B------:R-:W-:Y:S05]  /*2440*/  CALL.REL.NOINC `($__internal_189_$__cuda_sm70_shflsync_bfly_p) ;  /* 0x000002f000007944 */ /* 0x000fea0003c00000 */
[----:B------:R-:W-:Y:S01]  /*2450*/  FADD.FTZ R65, R116, R65 ;  /* 0x0000004174417221 */ /* 0x000fe20000010000 */
[----:B0-----:R-:W-:Y:S01]  /*2460*/  HFMA2.MMA R73, -RZ, RZ, 0, 2.384185791015625e-07 ;  /* 0x00000004ff497435 */ /* 0x001fe200000001ff */
[----:B-1----:R-:W-:Y:S01]  /*2470*/  FADD.FTZ R67, R67, R118 ;  /* 0x0000007643437221 */ /* 0x002fe20000010000 */
[----:B------:R-:W-:Y:S02]  /*2480*/  MOV R118, 0x1f ;  /* 0x0000001f00767802 */ /* 0x000fe40000000f00 */
[----:B------:R-:W-:-:S02]  /*2490*/  MOV R71, 0xffffffff ;  /* 0xffffffff00477802 */ /* 0x000fc40000000f00 */
[----:B------:R-:W-:Y:S02]  /*24a0*/  MOV R120, R65 ;  /* 0x0000004100787202 */ /* 0x000fe40000000f00 */
[----:B------:R-:W-:Y:S02]  /*24b0*/  MOV R52, 0x24d0 ;  /* 0x000024d000347802 */ /* 0x000fe40000000f00 */
[----:B------:R-:W-:Y:S05]  /*24c0*/  CALL.REL.NOINC `($__internal_189_$__cuda_sm70_shflsync_bfly_p) ;  /* 0x0000027000007944 */ /* 0x000fea0003c00000 */
[----:B0-----:R-:W-:Y:S01]  /*24d0*/  HFMA2.MMA R73, -RZ, RZ, 0, 2.384185791015625e-07 ;  /* 0x00000004ff497435 */ /* 0x001fe200000001ff */
[----:B-1----:R-:W-:Y:S02]  /*24e0*/  MOV R116, R118 ;  /* 0x0000007600747202 */ /* 0x002fe40000000f00 */
[----:B------:R-:W-:Y:S02]  /*24f0*/  MOV R120, R67 ;  /* 0x0000004300787202 */ /* 0x000fe40000000f00 */
[----:B------:R-:W-:Y:S02]  /*2500*/  MOV R118, 0x1f ;  /* 0x0000001f00767802 */ /* 0x000fe40000000f00 */
[----:B------:R-:W-:Y:S02]  /*2510*/  MOV R71, 0xffffffff ;  /* 0xffffffff00477802 */ /* 0x000fe40000000f00 */
[----:B------:R-:W-:-:S02]  /*2520*/  MOV R52, 0x2540 ;  /* 0x0000254000347802 */ /* 0x000fc40000000f00 */
[----:B------:R-:W-:Y:S05]  /*2530*/  CALL.REL.NOINC `($__internal_189_$__cuda_sm70_shflsync_bfly_p) ;  /* 0x0000020000007944 */ /* 0x000fea0003c00000 */
[----:B------:R-:W-:Y:S01]  /*2540*/  FADD.FTZ R65, R116, R65 ;  /* 0x0000004174417221 */ /* 0x000fe20000010000 */
[----:B0-----:R-:W-:Y:S01]  /*2550*/  HFMA2.MMA R73, -RZ, RZ, 0, 4.76837158203125e-07 ;  /* 0x00000008ff497435 */ /* 0x001fe200000001ff */
[----:B-1----:R-:W-:Y:S01]  /*2560*/  FADD.FTZ R67, R67, R118 ;  /* 0x0000007643437221 */ /* 0x002fe20000010000 */
[----:B------:R-:W-:-:S02]  /*2570*/  MOV R118, 0x1f ;  /* 0x0000001f00767802 */ /* 0x000fc40000000f00 */
[----:B------:R-:W-:Y:S02]  /*2580*/  MOV R71, 0xffffffff ;  /* 0xffffffff00477802 */ /* 0x000fe40000000f00 */
[----:B------:R-:W-:Y:S02]  /*2590*/  MOV R120, R65 ;  /* 0x0000004100787202 */ /* 0x000fe40000000f00 */
[----:B------:R-:W-:Y:S02]  /*25a0*/  MOV R52, 0x25c0 ;  /* 0x000025c000347802 */ /* 0x000fe40000000f00 */
[----:B------:R-:W-:Y:S05]  /*25b0*/  CALL.REL.NOINC `($__internal_189_$__cuda_sm70_shflsync_bfly_p) ;  /* 0x0000018000007944 */ /* 0x000fea0003c00000 */
[----:B0-----:R-:W-:Y:S01]  /*25c0*/  HFMA2.MMA R73, -RZ, RZ, 0, 4.76837158203125e-07 ;  /* 0x00000008ff497435 */ /* 0x001fe200000001ff */
[----:B-1----:R-:W-:Y:S02]  /*25d0*/  MOV R116, R118 ;  /* 0x0000007600747202 */ /* 0x002fe40000000f00 */
[----:B------:R-:W-:Y:S02]  /*25e0*/  MOV R120, R67 ;  /* 0x0000004300787202 */ /* 0x000fe40000000f00 */
[----:B------:R-:W-:Y:S02]  /*25f0*/  MOV R118, 0x1f ;  /* 0x0000001f00767802 */ /* 0x000fe40000000f00 */
[----:B------:R-:W-:-:S02]  /*2600*/  MOV R71, 0xffffffff ;  /* 0xffffffff00477802 */ /* 0x000fc40000000f00 */
[----:B------:R-:W-:Y:S02]  /*2610*/  MOV R52, 0x2630 ;  /* 0x0000263000347802 */ /* 0x000fe40000000f00 */
[----:B------:R-:W-:Y:S05]  /*2620*/  CALL.REL.NOINC `($__internal_189_$__cuda_sm70_shflsync_bfly_p) ;  /* 0x0000011000007944 */ /* 0x000fea0003c00000 */
[----:B------:R-:W-:Y:S01]  /*2630*/  FADD.FTZ R65, R116, R65 ;  /* 0x0000004174417221 */ /* 0x000fe20000010000 */
[----:B0-----:R-:W-:Y:S01]  /*2640*/  HFMA2.MMA R73, -RZ, RZ, 0, 9.5367431640625e-07 ;  /* 0x00000010ff497435 */ /* 0x001fe200000001ff */
[----:B-1----:R-:W-:Y:S01]  /*2650*/  FADD.FTZ R67, R67, R118 ;  /* 0x0000007643437221 */ /* 0x002fe20000010000 */
[----:B------:R-:W-:Y:S02]  /*2660*/  MOV R118, 0x1f ;  /* 0x0000001f00767802 */ /* 0x000fe40000000f00 */
[----:B------:R-:W-:Y:S02]  /*2670*/  MOV R71, 0xffffffff ;  /* 0xffffffff00477802 */ /* 0x000fe40000000f00 */
[----:B------:R-:W-:Y:S02]  /*2680*/  MOV R120, R65 ;  /* 0x0000004100787202 */ /* 0x000fe40000000f00 */
[----:B------:R-:W-:Y:S02]  /*2690*/  MOV R52, 0x26b0 ;  /* 0x000026b000347802 */ /* 0x000fe40000000f00 */
[----:B------:R-:W-:Y:S05]  /*26a0*/  CALL.REL.NOINC `($__internal_189_$__cuda_sm70_shflsync_bfly_p) ;  /* 0x0000009000007944 */ /* 0x000fea0003c00000 */
[----:B0-----:R-:W-:Y:S01]  /*26b0*/  HFMA2.MMA R73, -RZ, RZ, 0, 9.5367431640625e-07 ;  /* 0x00000010ff497435 */ /* 0x001fe200000001ff */
[----:B-1----:R-:W-:-:S02]  /*26c0*/  MOV R116, R118 ;  /* 0x0000007600747202 */ /* 0x002fc40000000f00 */
[----:B------:R-:W-:Y:S02]  /*26d0*/  MOV R120, R67 ;  /* 0x0000004300787202 */ /* 0x000fe40000000f00 */
[----:B------:R-:W-:Y:S02]  /*26e0*/  MOV R118, 0x1f ;  /* 0x0000001f00767802 */ /* 0x000fe40000000f00 */
[----:B------:R-:W-:Y:S02]  /*26f0*/  MOV R71, 0xffffffff ;  /* 0xffffffff00477802 */ /* 0x000fe40000000f00 */
[----:B------:R-:W-:Y:S02]  /*2700*/  MOV R52, 0x2720 ;  /* 0x0000272000347802 */ /* 0x000fe40000000f00 */
[----:B------:R-:W-:Y:S05]  /*2710*/  CALL.REL.NOINC `($__internal_189_$__cuda_sm70_shflsync_bfly_p) ;  /* 0x0000002000007944 */ /* 0x000fea0003c00000 */
[----:B-1----:R-:W-:Y:S01]  /*2720*/  MOV R52, R118 ;  /* 0x0000007600347202 */ /* 0x002fe20000000f00 */
[----:B0-----:R-:W-:Y:S05]  /*2730*/  BRA `(.L_x_6849) ;  /* 0xffffe7e000007947 */ /* 0x001fea000383ffff */
        .weak           $__internal_189_$__cuda_sm70_shflsync_bfly_p
        .type           $__internal_189_$__cuda_sm70_shflsync_bfly_p,@function
        .size           $__internal_189_$__cuda_sm70_shflsync_bfly_p,(.L_x_7367 - $__internal_189_$__cuda_sm70_shflsync_bfly_p)
$__internal_189_$__cuda_sm70_shflsync_bfly_p:
[----:B------:R-:W-:Y:S01]  /*2740*/  HFMA2.MMA R53, -RZ, RZ, 0, 0 ;  /* 0x00000000ff357435 */ /* 0x000fe200000001ff */
[----:B------:R-:W-:Y:S04]  /*2750*/  WARPSYNC R71 ;  /* 0x0000004700007348 */ /* 0x000fe80003800000 */
[----:B------:R0:W1:Y:S01]  /*2760*/  SHFL.BFLY PT, R118, R120, R73, R118 ;  /* 0x0c00004978767389 */ /* 0x00006200000e0076 */
[----:B------:R-:W-:Y:S05]  /*2770*/  RET.REL.NODEC R52 `(_ZN10layer_norm13ln_bwd_kernelINS_13Kernel_traitsIfffffjLj512ELj1ELj4ELj1ELj16ENS_18Kernel_traits_baseILj512EfffffjLj128EEEEELb1ELb0ELb0ELb1EEEvNS_9BwdParamsE) ;  /* 0xffffd88034007950 */ /* 0x000fea0003c3ffff */
.L_x_6850:
        /* <DEDUP_REMOVED lines=16> */
.L_x_7367:


//--------------------- .text._ZN10layer_norm22ln_bwd_finalize_kernelINS_22Kernel_traits_finalizeILj512EfffffjLb0ELj1024ELj4ENS_18Kernel_traits_baseILj512EfffffjLj1024EEEEELb0ELb0EEEvNS_9BwdParamsE --------------------------
	.section	.text._ZN10layer_norm22ln_bwd_finalize_kernelINS_22Kernel_traits_finalizeILj512EfffffjLb0ELj1024ELj4ENS_18Kernel_traits_baseILj512EfffffjLj1024EEEEELb0ELb0EEEvNS_9BwdParamsE,"ax",@progbits
	.sectioninfo	@"SHI_REGISTERS=30"
	.align	128
        .global         _ZN10layer_norm22ln_bwd_finalize_kernelINS_22Kernel_traits_finalizeILj512EfffffjLb0ELj1024ELj4ENS_18Kernel_traits_baseILj512EfffffjLj1024EEEEELb0ELb0EEEvNS_9BwdParamsE
        .type           _ZN10layer_norm22ln_bwd_finalize_kernelINS_22Kernel_traits_finalizeILj512EfffffjLb0ELj1024ELj4ENS_18Kernel_traits_baseILj512EfffffjLj1024EEEEELb0ELb0EEEvNS_9BwdParamsE,@function
        .size           _ZN10layer_norm22ln_bwd_finalize_kernelINS_22Kernel_traits_finalizeILj512EfffffjLb0ELj1024ELj4ENS_18Kernel_traits_baseILj512EfffffjLj1024EEEEELb0ELb0EEEvNS_9BwdParamsE,(.L_x_7368 - _ZN10layer_norm22ln_bwd_finalize_kernelINS_22Kernel_traits_finalizeILj512EfffffjLb0ELj1024ELj4ENS_18Kernel_traits_baseILj512EfffffjLj1024EEEEELb0ELb0EEEvNS_9BwdParamsE)
        .other          _ZN10layer_norm22ln_bwd_finalize_kernelINS_22Kernel_traits_finalizeILj512EfffffjLb0ELj1024ELj4ENS_18Kernel_traits_baseILj512EfffffjLj1024EEEEELb0ELb0EEEvNS_9BwdParamsE,@"STO_CUDA_ENTRY STV_DEFAULT"
_ZN10layer_norm22ln_bwd_finalize_kernelINS_22Kernel_traits_finalizeILj512EfffffjLb0ELj1024ELj4ENS_18Kernel_traits_baseILj512EfffffjLj1024EEEEELb0ELb0EEEvNS_9BwdParamsE:
.text._ZN10layer_norm22ln_bwd_finalize_kernelINS_22Kernel_traits_finalizeILj512EfffffjLb0ELj1024ELj4ENS_18Kernel_traits_baseILj512EfffffjLj1024EEEEELb0ELb0EEEvNS_9BwdParamsE:
        /* <DEDUP_REMOVED lines=19> */
.L_x_6864:
        /* <DEDUP_REMOVED lines=28> */
.L_x_6855:
        /* <DEDUP_REMOVED lines=35> */
.L_x_6854:
[----:B------:R-:W-:Y:S05]  /*0520*/  BSYNC B1 ;  /* 0x0000000000017941 */ /* 0x000fea0003800000 */
.L_x_6853:
        /* <DEDUP_REMOVED lines=23> */
.L_x_6857:
[----:B------:R-:W-:Y:S05]  /*06a0*/  BSYNC B1 ;  /* 0x0000000000017941 */ /* 0x000fea0003800000 */
.L_x_6856:
        /* <DEDUP_REMOVED lines=11> */
.L_x_6858:
[----:B------:R-:W-:Y:S05]  /*0760*/  BSYNC B1 ;  /* 0x0000000000017941 */ /* 0x000fea0003800000 */
.L_x_6852:
[----:B------:R-:W-:Y:S05]  /*0770*/  BSYNC B0 ;  /* 0x0000000000007941 */ /* 0x000fea0003800000 */
.L_x_6851:
        /* <DEDUP_REMOVED lines=11> */
.L_x_6865:
        /* <DEDUP_REMOVED lines=18> */
.L_x_6866:
[----:B---3--:R-:W-:Y:S02]  /*0950*/  FADD.FTZ R4, R4, R9 ;  /* 0x0000000904047221 */ /* 0x008fe40000010000 */
[----:B-12---:R-:W-:-:S03]  /*0960*/  FADD.FTZ R6, R5, R6 ;  /* 0x0000000605067221 */ /* 0x006fc60000010000 */
[----:B------:R1:W-:Y:S04]  /*0970*/  @!P1 STS [R17.X4+0x2000], R4 ;  /* 0x0020000411009388 */ /* 0x0003e80000004800 */
[----:B------:R1:W-:Y:S02]  /*0980*/  @!P1 STS [R17.X4+0x2080], R6 ;  /* 0x0020800611009388 */ /* 0x0003e40000004800 */
.L_x_6859:
        /* <DEDUP_REMOVED lines=15> */
.L_x_6863:
[----:B------:R-:W-:Y:S05]  /*0a80*/  BSYNC B0 ;  /* 0x0000000000007941 */ /* 0x000fea0003800000 */
.L_x_6862:
[C---:B------:R-:W-:Y:S02]  /*0a90*/  ISETP.GT.U32.AND P1, PT, R18.reuse, -0x201, PT ;  /* 0xfffffdff1200780c */ /* 0x040fe40003f24070 */
[----:B------:R-:W-:Y:S02]  /*0aa0*/  IADD3 R18, R18, 0x200, RZ ;  /* 0x0000020012127810 */ /* 0x000fe40007ffe0ff */
[----:B------:R-:W-:-:S09]  /*0ab0*/  IADD3 R19, R19, 0x100, RZ ;  /* 0x0000010013137810 */ /* 0x000fd20007ffe0ff */
[----:B01----:R-:W-:Y:S05]  /*0ac0*/  @P1 BRA `(.L_x_6864) ;  /* 0xfffff66000001947 */ /* 0x003fea000383ffff */
[----:B------:R-:W-:Y:S05]  /*0ad0*/  EXIT ;  /* 0x000000000000794d */ /* 0x000fea0003800000 */
.L_x_6860:
[----:B--2---:R-:W-:Y:S01]  /*0ae0*/  IMAD.MOV.U32 R9, RZ, RZ, R5 ;  /* 0x000000ffff097224 */ /* 0x004fe200078e0005 */
[----:B------:R-:W-:Y:S01]  /*0af0*/  MOV R8, 0x1 ;  /* 0x0000000100087802 */ /* 0x000fe20000000f00 */
[----:B------:R-:W-:Y:S01]  /*0b00*/  IMAD.MOV.U32 R7, RZ, RZ, 0x1f ;  /* 0x0000001fff077424 */ /* 0x000fe200078e00ff */
[----:B------:R-:W-:Y:S02]  /*0b10*/  MOV R10, 0xffffffff ;  /* 0xffffffff000a7802 */ /* 0x000fe40000000f00 */
[----:B------:R-:W-:Y:S02]  /*0b20*/  MOV R2, 0xb40 ;  /* 0x00000b4000027802 */ /* 0x000fe40000000f00 */
[----:B01----:R-:W-:Y:S05]  /*0b30*/  CALL.REL.NOINC `($__internal_190_$__cuda_sm70_shflsync_bfly_p) ;  /* 0x000003b000007944 */ /* 0x003fea0003c00000 */
[----:B-1----:R-:W-:Y:S01]  /*0b40*/  IMAD.MOV.U32 R2, RZ, RZ, R7 ;  /* 0x000000ffff027224 */ /* 0x002fe200078e0007 */
[----:B0-----:R-:W-:Y:S05]  /*0b50*/  BRA `(.L_x_6865) ;  /* 0xfffffcd000007947 */ /* 0x001fea000383ffff */
.L_x_6861:
[----:B------:R-:W-:Y:S01]  /*0b60*/  HFMA2.MMA R8, -RZ, RZ, 0, 1.1920928955078125e-07 ;  /* 0x00000002ff087435 */ /* 0x000fe200000001ff */
[----:B------:R-:W-:Y:S01]  /*0b70*/  MOV R7, 0x1f ;  /* 0x0000001f00077802 */ /* 0x000fe20000000f00 */
[----:B------:R-:W-:Y:S01]  /*0b80*/  IMAD.MOV.U32 R10, RZ, RZ, -0x1 ;  /* 0xffffffffff0a7424 */ /* 0x000fe200078e00ff */
[----:B------:R-:W-:-:S03]  /*0b90*/  MOV R2, 0xbb0 ;  /* 0x00000bb000027802 */ /* 0x000fc60000000f00 */
[----:B012---:R-:W-:Y:S05]  /*0ba0*/  CALL.REL.NOINC `($__internal_190_$__cuda_sm70_shflsync_bfly_p) ;  /* 0x0000034000007944 */ /* 0x007fea0003c00000 */
[----:B0-----:R-:W-:Y:S01]  /*0bb0*/  HFMA2.MMA R8, -RZ, RZ, 0, 2.384185791015625e-07 ;  /* 0x00000004ff087435 */ /* 0x001fe200000001ff */
[----:B-1----:R-:W-:Y:S01]  /*0bc0*/  FADD.FTZ R9, R9, R7 ;  /* 0x0000000709097221 */ /* 0x002fe20000010000 */
[----:B------:R-:W-:Y:S01]  /*0bd0*/  MOV R7, 0x1f ;  /* 0x0000001f00077802 */ /* 0x000fe20000000f00 */
[----:B------:R-:W-:Y:S01]  /*0be0*/  IMAD.MOV.U32 R10, RZ, RZ, -0x1 ;  /* 0xffffffffff0a7424 */ /* 0x000fe200078e00ff */
[----:B------:R-:W-:-:S02]  /*0bf0*/  MOV R2, 0xc10 ;  /* 0x00000c1000027802 */ /* 0x000fc40000000f00 */
[----:B------:R-:W-:Y:S05]  /*0c00*/  CALL.REL.NOINC `($__internal_190_$__cuda_sm70_shflsync_bfly_p) ;  /* 0x000002e000007944 */ /* 0x000fea0003c00000 */
[----:B0-----:R-:W-:Y:S01]  /*0c10*/  HFMA2.MMA R8, -RZ, RZ, 0, 4.76837158203125e-07 ;  /* 0x00000008ff087435 */ /* 0x001fe200000001ff */
[----:B-1----:R-:W-:Y:S01]  /*0c20*/  FADD.FTZ R9, R9, R7 ;  /* 0x0000000709097221 */ /* 0x002fe20000010000 */
[----:B------:R-:W-:Y:S01]  /*0c30*/  MOV R7, 0x1f ;  /* 0x0000001f00077802 */ /* 0x000fe20000000f00 */
[----:B------:R-:W-:Y:S01]  /*0c40*/  IMAD.MOV.U32 R10, RZ, RZ, -0x1 ;  /* 0xffffffffff0a7424 */ /* 0x000fe200078e00ff */
[----:B------:R-:W-:-:S02]  /*0c50*/  MOV R2, 0xc70 ;  /* 0x00000c7000027802 */ /* 0x000fc40000000f00 */
[----:B------:R-:W-:Y:S05]  /*0c60*/  CALL.REL.NOINC `($__internal_190_$__cuda_sm70_shflsync_bfly_p) ;  /* 0x0000028000007944 */ /* 0x000fea0003c00000 */
[----:B-1----:R-:W-:Y:S01]  /*0c70*/  FADD.FTZ R6, R9, R7 ;  /* 0x0000000709067221 */ /* 0x002fe20000010000 */
[----:B0-----:R-:W-:Y:S01]  /*0c80*/  HFMA2.MMA R8, -RZ, RZ, 0, 9.5367431640625e-07 ;  /* 0x00000010ff087435 */ /* 0x001fe200000001ff */
[----:B------:R-:W-:Y:S01]  /*0c90*/  MOV R7, 0x1f ;  /* 0x0000001f00077802 */ /* 0x000fe20000000f00 */
[----:B------:R-:W-:Y:S01]  /*0ca0*/  IMAD.MOV.U32 R10, RZ, RZ, -0x1 ;  /* 0xffffffffff0a7424 */ /* 0x000fe200078e00ff */
[----:B------:R-:W-:-:S02]  /*0cb0*/  MOV R2, 0xce0 ;  /* 0x00000ce000027802 */ /* 0x000fc40000000f00 */
[----:B------:R-:W-:Y:S02]  /*0cc0*/  MOV R9, R6 ;  /* 0x0000000600097202 */ /* 0x000fe40000000f00 */
[----:B------:R-:W-:Y:S05]  /*0cd0*/  CALL.REL.NOINC `($__internal_190_$__cuda_sm70_shflsync_bfly_p) ;  /* 0x0000021000007944 */ /* 0x000fea0003c00000 */
[----:B0-----:R-:W-:Y:S01]  /*0ce0*/  HFMA2.MMA R8, -RZ, RZ, 0, 5.9604644775390625e-08 ;  /* 0x00000001ff087435 */ /* 0x001fe200000001ff */
[----:B-1----:R-:W-:Y:S01]  /*0cf0*/  MOV R5, R7 ;  /* 0x0000000700057202 */ /* 0x002fe20000000f00 */
[----:B------:R-:W-:Y:S01]  /*0d00*/  IMAD.MOV.U32 R9, RZ, RZ, R4 ;  /* 0x000000ffff097224 */ /* 0x000fe200078e0004 */
[----:B------:R-:W-:Y:S01]  /*0d10*/  MOV R7, 0x1f ;  /* 0x0000001f00077802 */ /* 0x000fe20000000f00 */
[----:B------:R-:W-:Y:S01]  /*0d20*/  IMAD.MOV.U32 R10, RZ, RZ, -0x1 ;  /* 0xffffffffff0a7424 */ /* 0x000fe200078e00ff */
[----:B------:R-:W-:Y:S02]  /*0d30*/  MOV R2, 0xd50 ;  /* 0x00000d5000027802 */ /* 0x000fe40000000f00 */
[----:B------:R-:W-:Y:S05]  /*0d40*/  CALL.REL.NOINC `($__internal_190_$__cuda_sm70_shflsync_bfly_p) ;  /* 0x000001a000007944 */ /* 0x000fea0003c00000 */
[----:B0-----:R-:W-:Y:S01]  /*0d50*/  HFMA2.MMA R8, -RZ, RZ, 0, 1.1920928955078125e-07 ;  /* 0x00000002ff087435 */ /* 0x001fe200000001ff */
[----:B-1----:R-:W-:Y:S01]  /*0d60*/  FADD.FTZ R9, R4, R7 ;  /* 0x0000000704097221 */ /* 0x002fe20000010000 */
[----:B------:R-:W-:Y:S01]  /*0d70*/  MOV R7, 0x1f ;  /* 0x0000001f00077802 */ /* 0x000fe20000000f00 */
[----:B------:R-:W-:Y:S01]  /*0d80*/  IMAD.MOV.U32 R10, RZ, RZ, -0x1 ;  /* 0xffffffffff0a7424 */ /* 0x000fe200078e00ff */
[----:B------:R-:W-:Y:S02]  /*0d90*/  MOV R2, 0xdb0 ;  /* 0x00000db000027802 */ /* 0x000fe40000000f00 */
[----:B------:R-:W-:Y:S05]  /*0da0*/  CALL.REL.NOINC `($__internal_190_$__cuda_sm70_shflsync_bfly_p) ;  /* 0x0000014000007944 */ /* 0x000fea0003c00000 */
        /* <DEDUP_REMOVED lines=12> */
[----:B0-----:R-:W-:Y:S01]  /*0e70*/  HFMA2.MMA R8, -RZ, RZ, 0, 9.5367431640625e-07 ;  /* 0x00000010ff087435 */ /* 0x001fe200000001ff */
[----:B-1----:R-:W-:Y:S01]  /*0e80*/  FADD.FTZ R9, R9, R7 ;  /* 0x0000000709097221 */ /* 0x002fe20000010000 */
[----:B------:R-:W-:Y:S01]  /*0e90*/  MOV R7, 0x1f ;  /* 0x0000001f00077802 */ /* 0x000fe20000000f00 */
[----:B------:R-:W-:Y:S01]  /*0ea0*/  IMAD.MOV.U32 R10, RZ, RZ, -0x1 ;  /* 0xffffffffff0a7424 */ /* 0x000fe200078e00ff */
[----:B------:R-:W-:-:S02]  /*0eb0*/  MOV R2, 0xed0 ;  /* 0x00000ed000027802 */ /* 0x000fc40000000f00 */
[----:B------:R-:W-:Y:S05]  /*0ec0*/  CALL.REL.NOINC `($__internal_190_$__cuda_sm70_shflsync_bfly_p) ;  /* 0x0000002000007944 */ /* 0x000fea0003c00000 */
[----:B-1----:R-:W-:Y:S01]  /*0ed0*/  MOV R4, R7 ;  /* 0x0000000700047202 */ /* 0x002fe20000000f00 */
[----:B0-----:R-:W-:Y:S05]  /*0ee0*/  BRA `(.L_x_6866) ;  /* 0xfffffa6000007947 */ /* 0x001fea000383ffff */
        .weak           $__internal_190_$__cuda_sm70_shflsync_bfly_p
        .type           $__internal_190_$__cuda_sm70_shflsync_bfly_p,@function
        .size           $__internal_190_$__cuda_sm70_shflsync_bfly_p,(.L_x_7368 - $__internal_190_$__cuda_sm70_shflsync_bfly_p)
$__internal_190_$__cuda_sm70_shflsync_bfly_p:
[----:B------:R-:W-:Y:S01]  /*0ef0*/  HFMA2.MMA R3, -RZ, RZ, 0, 0 ;  /* 0x00000000ff037435 */ /* 0x000fe200000001ff */
[----:B------:R-:W-:Y:S04]  /*0f00*/  WARPSYNC R10 ;  /* 0x0000000a00007348 */ /* 0x000fe80003800000 */
[----:B------:R0:W1:Y:S01]  /*0f10*/  SHFL.BFLY PT, R7, R9, R8, R7 ;  /* 0x0c00000809077389 */ /* 0x00006200000e0007 */
[----:B------:R-:W-:Y:S05]  /*0f20*/  RET.REL.NODEC R2 `(_ZN10layer_norm22ln_bwd_finalize_kernelINS_22Kernel_traits_finalizeILj512EfffffjLb0ELj1024ELj4ENS_18Kernel_traits_baseILj512EfffffjLj1024EEEEELb0ELb0EEEvNS_9BwdParamsE) ;  /* 0xfffff0d002007950 */ /* 0x000fea0003c3ffff */
.L_x_6867:
        /* <DEDUP_REMOVED lines=13> */
.L_x_7368:


//--------------------- .text._ZN10layer_norm13ln_bwd_kernelINS_13Kernel_traitsIfffffjLj512ELj1ELj4ELj1ELj16ENS_18Kernel_traits_baseILj512EfffffjLj128EEEEELb1ELb0ELb1ELb0EEEvNS_9BwdParamsE --------------------------
	.section	.text._ZN10layer_norm13ln_bwd_kernelINS_13Kernel_traitsIfffffjLj512ELj1ELj4ELj1ELj16ENS_18Kernel_traits_baseILj512EfffffjLj128EEEEELb1ELb0ELb1ELb0EEEvNS_9BwdParamsE,"ax",@progbits
	.sectioninfo	@"SHI_REGISTERS=138"
	.align	128
        .global         _ZN10layer_norm13ln_bwd_kernelINS_13Kernel_traitsIfffffjLj512ELj1ELj4ELj1ELj16ENS_18Kernel_traits_baseILj512EfffffjLj128EEEEELb1ELb0ELb1ELb0EEEvNS_9BwdParamsE
        .type           _ZN10layer_norm13ln_bwd_kernelINS_13Kernel_traitsIfffffjLj512ELj1ELj4ELj1ELj16ENS_18Kernel_traits_baseILj512EfffffjLj128EEEEELb1ELb0ELb1ELb0EEEvNS_9BwdParamsE,@function
        .size           _ZN10layer_norm13ln_bwd_kernelINS_13Kernel_traitsIfffffjLj512ELj1ELj4ELj1ELj16ENS_18Kernel_traits_baseILj512EfffffjLj128EEEEELb1ELb0ELb1ELb0EEEvNS_9BwdParamsE,(.L_x_7369 - _ZN10layer_norm13ln_bwd_kernelINS_13Kernel_traitsIfffffjLj512ELj1ELj4ELj1ELj16ENS_18Kernel_traits_baseILj512EfffffjLj128EEEEELb1ELb0ELb1ELb0EEEvNS_9BwdParamsE)
        .other          _ZN10layer_norm13ln_bwd_kernelINS_13Kernel_traitsIfffffjLj512ELj1ELj4ELj1ELj16ENS_18Kernel_traits_baseILj512EfffffjLj128EEEEELb1ELb0ELb1ELb0EEEvNS_9BwdParamsE,@"STO_CUDA_ENTRY STV_DEFAULT"
_ZN10layer_norm13ln_bwd_kernelINS_13Kernel_traitsIfffffjLj512ELj1ELj4ELj1ELj16ENS_18Kernel_traits_baseILj512EfffffjLj128EEEEELb1ELb0ELb1ELb0EEEvNS_9BwdParamsE:
.text._ZN10layer_norm13ln_bwd_kernelINS_13Kernel_traitsIfffffjLj512ELj1ELj4ELj1ELj16ENS_18Kernel_traits_baseILj512EfffffjLj128EEEEELb1ELb0ELb1ELb0EEEvNS_9BwdParamsE:
        /* <DEDUP_REMOVED lines=52> */
.L_x_6927:
[----:B------:R-:W-:-:S04]  /*0340*/  IMAD.MOV.U32 R11, RZ, RZ, 0x4 ;  /* 0x00000004ff0b7424 */ /* 0x000fc800078e00ff */
        /* <DEDUP_REMOVED lines=16> */
[----:B-1---5:R-:W-:Y:S01]  /*0450*/  ISETP.GE.AND P5, PT, R8, 0x1, PT ;  /* 0x000000010800780c */ /* 0x022fe20003fa6270 */
        /* <DEDUP_REMOVED lines=16> */
.L_x_6873:
[----:B------:R-:W-:Y:S05]  /*0560*/  BSYNC B2 ;  /* 0x0000000000027941 */ /* 0x000fea0003800000 */
.L_x_6872:
[----:B------:R-:W-:Y:S01]  /*0570*/  BSSY B2, `(.L_x_6874) ;  /* 0x000000a000027945 */ /* 0x000fe20003800000 */
[----:B------:R-:W-:Y:S05]  /*0580*/  @!P1 BRA `(.L_x_6875) ;  /* 0x0000008000009947 */ /* 0x000fea0003800000 */
[----:B------:R-:W-:-:S04]  /*0590*/  ISETP.NE.U32.AND P5, PT, RZ, c[0x0][0x218], PT ;  /* 0x00008600ff007a0c */ /* 0x000fc80003fa5070 */
[----:B------:R-:W-:Y:S01]  /*05a0*/  ISETP.NE.AND.EX P5, PT, RZ, c[0x0][0x21c], PT, P5 ;  /* 0x00008700ff007a0c */ /* 0x000fe20003fa5350 */
[----:B-1----:R-:W-:-:S05]  /*05b0*/  IMAD.WIDE.U32 R84, R2, R11, c[0x0][0x190] ;  /* 0x0000640002547625 */ /* 0x002fca00078e000b */
[----:B------:R1:W5:Y:S07]  /*05c0*/  LDG.E R5, [R84.64] ;  /* 0x0000000454057981 */ /* 0x00036e000c1e1900 */
[----:B------:R-:W-:-:S05]  /*05d0*/  @P5 IMAD.WIDE.U32 R86, R0, R7, c[0x0][0x218] ;  /* 0x0000860000565625 */ /* 0x000fca00078e0007 */
[----:B------:R1:W5:Y:S01]  /*05e0*/  @P5 LDG.E.128 R60, [R86.64] ;  /* 0x00000004563c5981 */ /* 0x000362000c1e1d00 */
[----:B------:R-:W-:Y:S02]  /*05f0*/  IADD3 R2, R2, 0x20, RZ ;  /* 0x0000002002027810 */ /* 0x000fe40007ffe0ff */
[----:B------:R-:W-:Y:S02]  /*0600*/  IADD3 R0, R0, 0x20, RZ ;  /* 0x0000002000007810 */ /* 0x000fe40007ffe0ff */
.L_x_6875:
[----:B------:R-:W-:Y:S05]  /*0610*/  BSYNC B2 ;  /* 0x0000000000027941 */ /* 0x000fea0003800000 */
.L_x_6874:
        /* <DEDUP_REMOVED lines=10> */
.L_x_6877:
[----:B------:R-:W-:Y:S05]  /*06c0*/  BSYNC B2 ;  /* 0x0000000000027941 */ /* 0x000fea0003800000 */
.L_x_6876:
[----:B------:R-:W-:Y:S01]  /*06d0*/  HFMA2.MMA R129, -RZ, RZ, 0, 0 ;  /* 0x00000000ff817435 */ /* 0x000fe200000001ff */
[----:B------:R-:W-:Y:S01]  /*06e0*/  MOV R127, RZ ;  /* 0x000000ff007f7202 */ /* 0x000fe20000000f00 */
[----:B------:R-:W-:Y:S05]  /*06f0*/  @!P3 BRA `(.L_x_6878) ;  /* 0x00000c500000b947 */ /* 0x000fea0003800000 */
[----:B------:R-:W-:-:S04]  /*0700*/  ISETP.NE.U32.AND P5, PT, RZ, c[0x0][0x218], PT ;  /* 0x00008600ff007a0c */ /* 0x000fc80003fa5070 */
[----:B------:R-:W-:Y:S01]  /*0710*/  ISETP.NE.AND.EX P5, PT, RZ, c[0x0][0x21c], PT, P5 ;  /* 0x00008700ff007a0c */ /* 0x000fe20003fa5350 */
[----:B------:R-:W-:-:S06]  /*0720*/  IMAD.WIDE.U32 R2, R2, R11, c[0x0][0x190] ;  /* 0x0000640002027625 */ /* 0x000fcc00078e000b */
[----:B------:R2:W5:Y:S06]  /*0730*/  LDG.E R3, [R2.64] ;  /* 0x0000000402037981 */ /* 0x00056c000c1e1900 */
[----:B-1----:R-:W-:-:S05]  /*0740*/  @P5 IMAD.WIDE.U32 R84, R0, R7, c[0x0][0x218] ;  /* 0x0000860000545625 */ /* 0x002fca00078e0007 */
[----:B------:R2:W5:Y:S01]  /*0750*/  @P5 LDG.E.128 R68, [R84.64] ;  /* 0x0000000454445981 */ /* 0x000562000c1e1d00 */
[----:B------:R-:W-:Y:S01]  /*0760*/  IMAD.MOV.U32 R127, RZ, RZ, RZ ;  /* 0x000000ffff7f7224 */ /* 0x000fe200078e00ff */
[----:B------:R-:W-:Y:S05]  /*0770*/  BRA `(.L_x_6878) ;  /* 0x00000bd000007947 */ /* 0x000fea0003800000 */
.L_x_6871:
[----:B-1---5:R-:W-:Y:S02]  /*0780*/  ISETP.GE.AND P5, PT, R8, 0x1, PT ;  /* 0x000000010800780c */ /* 0x022fe40003fa6270 */
        /* <DEDUP_REMOVED lines=13> */
[----:B0-----:R-:W-:Y:S01]  /*0860*/  ISETP.NE.AND P5, PT, R92, RZ, PT ;  /* 0x000000ff5c00720c */ /* 0x001fe20003fa5270 */
        /* <DEDUP_REMOVED lines=27> */
[C---:B------:R-:W-:Y:S02]  /*0a20*/  FMUL.FTZ R109, R9.reuse, R86 ;  /* 0x00000056096d7220 */ /* 0x040fe40000410000 */
        /* <DEDUP_REMOVED lines=18> */
.L_x_6880:
[----:B0-----:R-:W-:Y:S05]  /*0b50*/  BSYNC B2 ;  /* 0x0000000000027941 */ /* 0x001fea0003800000 */
.L_x_6879:
        /* <DEDUP_REMOVED lines=43> */
.L_x_6882:
[----:B0-----:R-:W-:Y:S05]  /*0e10*/  BSYNC B2 ;  /* 0x0000000000027941 */ /* 0x001fea0003800000 */
.L_x_6881:
        /* <DEDUP_REMOVED lines=43> */
.L_x_6884:
[----:B0-----:R-:W-:Y:S05]  /*10d0*/  BSYNC B2 ;  /* 0x0000000000027941 */ /* 0x001fea0003800000 */
.L_x_6883:
        /* <DEDUP_REMOVED lines=39> */
.L_x_6878:
[----:B0-----:R-:W-:Y:S05]  /*1350*/  BSYNC B1 ;  /* 0x0000000000017941 */ /* 0x001fea0003800000 */
.L_x_6870:
[----:B------:R-:W-:Y:S05]  /*1360*/  BRA.DIV ~URZ, `(.L_x_6885) ;  /* 0x00001fd27f007947 */ /* 0x000fea000b800000 */
[----:B-1----:R0:W1:Y:S02]  /*1370*/  SHFL.BFLY PT, R86, R129, 0x1, 0x1f ;  /* 0x0c201f0081567f89 */ /* 0x00206400000e0000 */
.L_x_6928:
[----:B------:R-:W-:Y:S05]  /*1380*/  BRA.DIV ~URZ, `(.L_x_6886) ;  /* 0x000020327f007947 */ /* 0x000fea000b800000 */
        /* <DEDUP_REMOVED lines=17> */
.L_x_6929:
        /* <DEDUP_REMOVED lines=27> */
.L_x_6890:
[----:B------:R-:W-:Y:S05]  /*1650*/  BSYNC B2 ;  /* 0x0000000000027941 */ /* 0x000fea0003800000 */
.L_x_6889:
        /* <DEDUP_REMOVED lines=15> */
.L_x_6892:
[----:B------:R-:W-:Y:S05]  /*1750*/  BSYNC B2 ;  /* 0x0000000000027941 */ /* 0x000fea0003800000 */
.L_x_6891:
        /* <DEDUP_REMOVED lines=15> */
.L_x_6894:
[----:B------:R-:W-:Y:S05]  /*1850*/  BSYNC B2 ;  /* 0x0000000000027941 */ /* 0x000fea0003800000 */
.L_x_6893:
        /* <DEDUP_REMOVED lines=22> */
.L_x_6896:
[----:B------:R-:W-:Y:S05]  /*19c0*/  BSYNC B2 ;  /* 0x0000000000027941 */ /* 0x000fea0003800000 */
.L_x_6895:
        /* <DEDUP_REMOVED lines=15> */
.L_x_6888:
[----:B------:R-:W-:Y:S05]  /*1ac0*/  BSYNC B1 ;  /* 0x0000000000017941 */ /* 0x000fea0003800000 */
.L_x_6887:
        /* <DEDUP_REMOVED lines=13> */
.L_x_6900:
[----:B------:R-:W-:Y:S05]  /*1ba0*/  BSYNC B2 ;  /* 0x0000000000027941 */ /* 0x000fea0003800000 */
.L_x_6899:
        /* <DEDUP_REMOVED lines=15> */
.L_x_6902:
[----:B------:R-:W-:Y:S05]  /*1ca0*/  BSYNC B2 ;  /* 0x0000000000027941 */ /* 0x000fea0003800000 */
.L_x_6901:
        /* <DEDUP_REMOVED lines=15> */
.L_x_6904:
[----:B------:R-:W-:Y:S05]  /*1da0*/  BSYNC B2 ;  /* 0x0000000000027941 */ /* 0x000fea0003800000 */
.L_x_6903:
        /* <DEDUP_REMOVED lines=22> */
.L_x_6906:
[----:B------:R-:W-:Y:S05]  /*1f10*/  BSYNC B2 ;  /* 0x0000000000027941 */ /* 0x000fea0003800000 */
.L_x_6905:
        /* <DEDUP_REMOVED lines=15> */
.L_x_6898:
[----:B------:R-:W-:Y:S05]  /*2010*/  BSYNC B1 ;  /* 0x0000000000017941 */ /* 0x000fea0003800000 */
.L_x_6897:
        /* <DEDUP_REMOVED lines=13> */
.L_x_6910:
[----:B------:R-:W-:Y:S05]  /*20f0*/  BSYNC B2 ;  /* 0x0000000000027941 */ /* 0x000fea0003800000 */
.L_x_6909:
        /* <DEDUP_REMOVED lines=15> */
.L_x_6912:
[----:B------:R-:W-:Y:S05]  /*21f0*/  BSYNC B2 ;  /* 0x0000000000027941 */ /* 0x000fea0003800000 */
.L_x_6911:
        /* <DEDUP_REMOVED lines=15> */
.L_x_6914:
[----:B------:R-:W-:Y:S05]  /*22f0*/  BSYNC B2 ;  /* 0x0000000000027941 */ /* 0x000fea0003800000 */
.L_x_6913:
        /* <DEDUP_REMOVED lines=22> */
.L_x_6916:
[----:B------:R-:W-:Y:S05]  /*2460*/  BSYNC B2 ;  /* 0x0000000000027941 */ /* 0x000fea0003800000 */
.L_x_6915:
        /* <DEDUP_REMOVED lines=15> */
.L_x_6908:
[----:B------:R-:W-:Y:S05]  /*2560*/  BSYNC B1 ;  /* 0x0000000000017941 */ /* 0x000fea0003800000 */
.L_x_6907:
        /* <DEDUP_REMOVED lines=13> */
.L_x_6920:
[----:B------:R-:W-:Y:S05]  /*2640*/  BSYNC B2 ;  /* 0x0000000000027941 */ /* 0x000fea0003800000 */
.L_x_6919:
        /* <DEDUP_REMOVED lines=15> */
.L_x_6922:
[----:B------:R-:W-:Y:S05]  /*2740*/  BSYNC B2 ;  /* 0x0000000000027941 */ /* 0x000fea0003800000 */
.L_x_6921:
        /* <DEDUP_REMOVED lines=15> */
.L_x_6924:
[----:B------:R-:W-:Y:S05]  /*2840*/  BSYNC B2 ;  /* 0x0000000000027941 */ /* 0x000fea0003800000 */
.L_x_6923:
        /* <DEDUP_REMOVED lines=15> */
.L_x_6926:
[----:B------:R-:W-:Y:S05]  /*2940*/  BSYNC B2 ;  /* 0x0000000000027941 */ /* 0x000fea0003800000 */
.L_x_6925:
        /* <DEDUP_REMOVED lines=18> */
.L_x_6918:
[----:B------:R-:W-:Y:S05]  /*2a70*/  BSYNC B1 ;  /* 0x0000000000017941 */ /* 0x000fea0003800000 */
.L_x_6917:
[----:B------:R-:W-:-:S05]  /*2a80*/  MOV R7, c[0x0][0x160] ;  /* 0x0000580000077a02 */ /* 0x000fca0000000f00 */
[----:B------:R-:W-:-:S05]  /*2a90*/  IMAD R10, R7, 0x4, R10 ;  /* 0x00000004070a7824 */ /* 0x000fca00078e020a */
[----:B------:R-:W-:-:S13]  /*2aa0*/  ISETP.GE.AND P4, PT, R10, c[0x0][0x164], PT ;  /* 0x000059000a007a0c */ /* 0x000fda0003f86270 */
[----:B01---5:R-:W-:Y:S01]  /*2ab0*/  @P4 CALL.REL.NOINC `(.L_x_6869) ;  /* 0x0000001000004944 */ /* 0x023fe20003c00000 */
[----:B------:R-:W-:Y:S05]  /*2ac0*/  BRA `(.L_x_6927) ;  /* 0xffffd87000007947 */ /* 0x000fea000383ffff */
.L_x_6869:
[----:B0-----:R-:W-:Y:S05]  /*2ad0*/  BSYNC B0 ;  /* 0x0000000000007941 */ /* 0x001fea0003800000 */
.L_x_6868:
        /* <DEDUP_REMOVED lines=40> */
[----:B------:R-:W-:Y:S02]  /*2d60*/  FADD.FTZ R3, R3, R6 ;  /* 0x0000000603037221 */ /* 0x000fe40000010000 */
[----:B------:R-:W-:Y:S01]  /*2d70*/  IMAD.SHL.U32 R6, R26, 0x4, RZ ;  /* 0x000000041a067824 */ /* 0x000fe200078e00ff */
        /* <DEDUP_REMOVED lines=15> */
[----:B------:R0:W-:Y:S01]  /*2e70*/  STS.128 [R0.X16+0x400], R32 ;  /* 0x0004002000007388 */ /* 0x0001e2000000cc00 */
[----:B---3--:R-:W-:Y:S01]  /*2e80*/  FADD.FTZ R17, R4, R17 ;  /* 0x0000001104117221 */ /* 0x008fe20000010000 */
[----:B------:R-:W-:Y:S01]  /*2e90*/  @P3 MOV R2, R14 ;  /* 0x0000000e00023202 */ /* 0x000fe20000000f00 */
[----:B------:R-:W-:Y:S01]  /*2ea0*/  @P3 IMAD.MOV.U32 R4, RZ, RZ, R12 ;  /* 0x000000ffff043224 */ /* 0x000fe200078e000c */
[----:B------:R-:W-:Y:S01]  /*2eb0*/  STS.128 [R0.X16+0x600], R36 ;  /* 0x0006002400007388 */ /* 0x000fe2000000cc00 */
[----:B----4-:R-:W-:-:S03]  /*2ec0*/  FADD.FTZ R13, R5, R16 ;  /* 0x00000010050d7221 */ /* 0x010fc60000010000 */
        /* <DEDUP_REMOVED lines=23> */
[----:B------:R-:W-:Y:S01]  /*3040*/  @P3 IADD3 R12, P5, R12, 0x200, RZ ;  /* 0x000002000c0c3810 */ /* 0x000fe20007fbe0ff */
[----:B--2---:R-:W-:Y:S01]  /*3050*/  FADD.FTZ R19, RZ, R19 ;  /* 0x00000013ff137221 */ /* 0x004fe20000010000 */
[----:B------:R-:W-:Y:S01]  /*3060*/  @P3 MOV R5, R21 ;  /* 0x0000001500053202 */ /* 0x000fe20000000f00 */
[----:B------:R-:W2:Y:S01]  /*3070*/  LDS R33, [R93.X4+0x1c00] ;  /* 0x001c00005d217984 */ /* 0x000ea20000004800 */
[----:B---3--:R-:W-:Y:S02]  /*3080*/  FADD.FTZ R18, R18, R25 ;  /* 0x0000001912127221 */ /* 0x008fe40000010000 */
[----:B------:R-:W-:Y:S01]  /*3090*/  @P3 IMAD.X R21, RZ, RZ, R21, P5 ;  /* 0x000000ffff153224 */ /* 0x000fe200028e0615 */
[----:B------:R-:W3:Y:S01]  /*30a0*/  LDS R29, [R93.X4+0x1600] ;  /* 0x001600005d1d7984 */ /* 0x000ee20000004800 */
[----:B----4-:R-:W-:-:S02]  /*30b0*/  FADD.FTZ R20, RZ, R20 ;  /* 0x00000014ff147221 */ /* 0x010fc40000010000 */
[----:B------:R-:W-:Y:S01]  /*30c0*/  @P2 IMAD.MOV.U32 R8, RZ, RZ, R12 ;  /* 0x000000ffff082224 */ /* 0x000fe200078e000c */
[----:B------:R-:W4:Y:S01]  /*30d0*/  LDS R93, [R93.X4+0x1e00] ;  /* 0x001e00005d5d7984 */ /* 0x000f220000004800 */
[----:B------:R-:W-:Y:S01]  /*30e0*/  FADD.FTZ R19, R19, R22 ;  /* 0x0000001613137221 */ /* 0x000fe20000010000 */
[----:B------:R-:W-:Y:S01]  /*30f0*/  @P2 IADD3 R12, P5, R12, 0x200, RZ ;  /* 0x000002000c0c2810 */ /* 0x000fe20007fbe0ff */
[----:B------:R-:W-:Y:S01]  /*3100*/  FADD.FTZ R0, RZ, R0 ;  /* 0x00000000ff007221 */ /* 0x000fe20000010000 */
[----:B------:R-:W-:-:S03]  /*3110*/  @P2 MOV R9, R21 ;  /* 0x0000001500092202 */ /* 0x000fc60000000f00 */
[----:B------:R-:W-:Y:S02]  /*3120*/  @P2 IMAD.X R21, RZ, RZ, R21, P5 ;  /* 0x000000ffff152224 */ /* 0x000fe400028e0615 */
        /* <DEDUP_REMOVED lines=9> */
[----:B------:R-:W-:Y:S01]  /*31c0*/  @P1 MOV R2, R14 ;  /* 0x0000000e00021202 */ /* 0x000fe20000000f00 */
[----:B-1----:R-:W-:Y:S01]  /*31d0*/  FADD.FTZ R19, R19, R10 ;  /* 0x0000000a13137221 */ /* 0x002fe20000010000 */
[----:B------:R-:W-:Y:S01]  /*31e0*/  @P1 MOV R3, R35 ;  /* 0x0000002300031202 */ /* 0x000fe20000000f00 */
[----:B------:R-:W-:Y:S01]  /*31f0*/  @P1 IMAD.MOV.U32 R4, RZ, RZ, R12 ;  /* 0x000000ffff041224 */ /* 0x000fe200078e000c */
[----:B------:R-:W-:Y:S01]  /*3200*/  @P1 IADD3 R12, P4, R12, 0x200, RZ ;  /* 0x000002000c0c1810 */ /* 0x000fe20007f9e0ff */
[----:B--2---:R-:W-:Y:S01]  /*3210*/  FADD.FTZ R33, R20, R33 ;  /* 0x0000002114217221 */ /* 0x004fe20000010000 */
[----:B------:R-:W-:Y:S01]  /*3220*/  @P1 MOV R5, R21 ;  /* 0x0000001500051202 */ /* 0x000fe20000000f00 */
[----:B------:R-:W-:Y:S01]  /*3230*/  @P2 STG.E [R6.64], R19 ;  /* 0x0000001306002986 */ /* 0x000fe2000c101904 */
[----:B------:R-:W-:Y:S01]  /*3240*/  @P1 IADD3 R14, P3, R14, 0x200, RZ ;  /* 0x000002000e0e1810 */ /* 0x000fe20007f7e0ff */
[----:B------:R-:W-:-:S02]  /*3250*/  @P1 IMAD.X R21, RZ, RZ, R21, P4 ;  /* 0x000000ffff151224 */ /* 0x000fc400020e0615 */
[----:B------:R-:W-:Y:S01]  /*3260*/  @P2 STG.E [R8.64], R11 ;  /* 0x0000000b08002986 */ /* 0x000fe2000c101904 */
[----:B---3--:R-:W-:Y:S01]  /*3270*/  FADD.FTZ R0, R0, R29 ;  /* 0x0000001d00007221 */ /* 0x008fe20000010000 */
[----:B------:R-:W-:Y:S02]  /*3280*/  @P1 IADD3.X R35, RZ, R35, RZ, P3, !PT ;  /* 0x00000023ff231210 */ /* 0x000fe40001ffe4ff */
        /* <DEDUP_REMOVED lines=11> */
.L_x_6885:
[----:B--2---:R-:W-:Y:S01]  /*3340*/  HFMA2.MMA R2, -RZ, RZ, 0, 5.9604644775390625e-08 ;  /* 0x00000001ff027435 */ /* 0x004fe200000001ff */
[----:B------:R-:W-:Y:S01]  /*3350*/  MOV R11, R129 ;  /* 0x00000081000b7202 */ /* 0x000fe20000000f00 */
[----:B------:R-:W-:Y:S01]  /*3360*/  IMAD.MOV.U32 R7, RZ, RZ, 0x1f ;  /* 0x0000001fff077424 */ /* 0x000fe200078e00ff */
[----:B------:R-:W-:-:S02]  /*3370*/  MOV R0, 0xffffffff ;  /* 0xffffffff00007802 */ /* 0x000fc40000000f00 */
[----:B-1----:R-:W-:Y:S02]  /*3380*/  MOV R84, 0x33a0 ;  /* 0x000033a000547802 */ /* 0x002fe40000000f00 */
[----:B-----5:R-:W-:Y:S05]  /*3390*/  CALL.REL.NOINC `($__internal_191_$__cuda_sm70_shflsync_bfly_p) ;  /* 0x0000045000007944 */ /* 0x020fea0003c00000 */
[----:B-1----:R-:W-:Y:S01]  /*33a0*/  MOV R86, R2 ;  /* 0x0000000200567202 */ /* 0x002fe20000000f00 */
[----:B0-----:R-:W-:Y:S05]  /*33b0*/  BRA `(.L_x_6928) ;  /* 0xffffdfc000007947 */ /* 0x001fea000383ffff */
.L_x_6886:
[----:B------:R-:W-:Y:S01]  /*33c0*/  HFMA2.MMA R7, -RZ, RZ, 0, 1.847743988037109375e-06 ;  /* 0x0000001fff077435 */ /* 0x000fe200000001ff */
[----:B------:R-:W-:Y:S01]  /*33d0*/  MOV R11, R127 ;  /* 0x0000007f000b7202 */ /* 0x000fe20000000f00 */
[----:B--2---:R-:W-:Y:S01]  /*33e0*/  IMAD.MOV.U32 R2, RZ, RZ, 0x1 ;  /* 0x00000001ff027424 */ /* 0x004fe200078e00ff */
[----:B------:R-:W-:Y:S02]  /*33f0*/  MOV R0, 0xffffffff ;  /* 0xffffffff00007802 */ /* 0x000fe40000000f00 */
[----:B------:R-:W-:Y:S02]  /*3400*/  MOV R84, 0x3420 ;  /* 0x0000342000547802 */ /* 0x000fe40000000f00 */
[----:B01---5:R-:W-:Y:S05]  /*3410*/  CALL.REL.NOINC `($__internal_191_$__cuda_sm70_shflsync_bfly_p) ;  /* 0x000003d000007944 */ /* 0x023fea0003c00000 */
[----:B------:R-:W-:Y:S01]  /*3420*/  FADD.FTZ R129, R86, R129 ;  /* 0x0000008156817221 */ /* 0x000fe20000010000 */
[----:B0-----:R-:W-:Y:S01]  /*3430*/  MOV R0, 0xffffffff ;  /* 0xffffffff00007802 */ /* 0x001fe20000000f00 */
[----:B-1----:R-:W-:Y:S01]  /*3440*/  FADD.FTZ R127, R127, R2 ;  /* 0x000000027f7f7221 */ /* 0x002fe20000010000 */
[----:B------:R-:W-:Y:S01]  /*3450*/  HFMA2.MMA R2, -RZ, RZ, 0, 1.1920928955078125e-07 ;  /* 0x00000002ff027435 */ /* 0x000fe200000001ff */
[----:B------:R-:W-:Y:S01]  /*3460*/  IMAD.MOV.U32 R7, RZ, RZ, 0x1f ;  /* 0x0000001fff077424 */ /* 0x000fe200078e00ff */
[----:B------:R-:W-:-:S02]  /*3470*/  MOV R11, R129 ;  /* 0x00000081000b7202 */ /* 0x000fc40000000f00 */
[----:B------:R-:W-:Y:S02]  /*3480*/  MOV R84, 0x34a0 ;  /* 0x000034a000547802 */ /* 0x000fe40000000f00 */
[----:B------:R-:W-:Y:S05]  /*3490*/  CALL.REL.NOINC `($__internal_191_$__cuda_sm70_shflsync_bfly_p) ;  /* 0x0000035000007944 */ /* 0x000fea0003c00000 */
[----:B-1----:R-:W-:Y:S01]  /*34a0*/  MOV R86, R2 ;  /* 0x0000000200567202 */ /* 0x002fe20000000f00 */
[----:B------:R-:W-:Y:S01]  /*34b0*/  HFMA2.MMA R2, -RZ, RZ, 0, 1.1920928955078125e-07 ;  /* 0x00000002ff027435 */ /* 0x000fe200000001ff */
[----:B0-----:R-:W-:Y:S01]  /*34c0*/  IMAD.MOV.U32 R11, RZ, RZ, R127 ;  /* 0x000000ffff0b7224 */ /* 0x001fe200078e007f */
[----:B------:R-:W-:Y:S02]  /*34d0*/  MOV R7, 0x1f ;  /* 0x0000001f00077802 */ /* 0x000fe40000000f00 */
[----:B------:R-:W-:Y:S02]  /*34e0*/  MOV R0, 0xffffffff ;  /* 0xffffffff00007802 */ /* 0x000fe40000000f00 */
[----:B------:R-:W-:Y:S02]  /*34f0*/  MOV R84, 0x3510 ;  /* 0x0000351000547802 */ /* 0x000fe40000000f00 */
[----:B------:R-:W-:Y:S05]  /*3500*/  CALL.REL.NOINC `($__internal_191_$__cuda_sm70_shflsync_bfly_p) ;  /* 0x000002e000007944 */ /* 0x000fea0003c00000 */
[----:B------:R-:W-:Y:S01]  /*3510*/  FADD.FTZ R129, R86, R129 ;  /* 0x0000008156817221 */ /* 0x000fe20000010000 */
[----:B0-----:R-:W-:Y:S01]  /*3520*/  HFMA2.MMA R7, -RZ, RZ, 0, 1.847743988037109375e-06 ;  /* 0x0000001fff077435 */ /* 0x001fe200000001ff */
[----:B-1----:R-:W-:Y:S01]  /*3530*/  FADD.FTZ R127, R127, R2 ;  /* 0x000000027f7f7221 */ /* 0x002fe20000010000 */
[----:B------:R-:W-:Y:S01]  /*3540*/  MOV R0, 0xffffffff ;  /* 0xffffffff00007802 */ /* 0x000fe20000000f00 */
[----:B------:R-:W-:Y:S01]  /*3550*/  IMAD.MOV.U32 R2, RZ, RZ, 0x4 ;  /* 0x00000004ff027424 */ /* 0x000fe200078e00ff */
[----:B------:R-:W-:-:S02]  /*3560*/  MOV R11, R129 ;  /* 0x00000081000b7202 */ /* 0x000fc40000000f00 */
[----:B------:R-:W-:Y:S02]  /*3570*/  MOV R84, 0x3590 ;  /* 0x0000359000547802 */ /* 0x000fe40000000f00 */
[----:B------:R-:W-:Y:S05]  /*3580*/  CALL.REL.NOINC `($__internal_191_$__cuda_sm70_shflsync_bfly_p) ;  /* 0x0000026000007944 */ /* 0x000fea0003c00000 */
[----:B-1----:R-:W-:Y:S01]  /*3590*/  IMAD.MOV.U32 R86, RZ, RZ, R2 ;  /* 0x000000ffff567224 */ /* 0x002fe200078e0002 */
[----:B------:R-:W-:Y:S01]  /*35a0*/  HFMA2.MMA R2, -RZ, RZ, 0, 2.384185791015625e-07 ;  /* 0x00000004ff027435 */ /* 0x000fe200000001ff */
[----:B0-----:R-:W-:Y:S01]  /*35b0*/  MOV R11, R127 ;  /* 0x0000007f000b7202 */ /* 0x001fe20000000f00 */
[----:B------:R-:W-:Y:S01]  /*35c0*/  IMAD.MOV.U32 R0, RZ, RZ, -0x1 ;  /* 0xffffffffff007424 */ /* 0x000fe200078e00ff */
[----:B------:R-:W-:Y:S02]  /*35d0*/  MOV R7, 0x1f ;  /* 0x0000001f00077802 */ /* 0x000fe40000000f00 */
[----:B------:R-:W-:Y:S02]  /*35e0*/  MOV R84, 0x3600 ;  /* 0x0000360000547802 */ /* 0x000fe40000000f00 */
[----:B------:R-:W-:Y:S05]  /*35f0*/  CALL.REL.NOINC `($__internal_191_$__cuda_sm70_shflsync_bfly_p) ;  /* 0x000001f000007944 */ /* 0x000fea0003c00000 */
[----:B------:R-:W-:Y:S01]  /*3600*/  FADD.FTZ R129, R86, R129 ;  /* 0x0000008156817221 */ /* 0x000fe20000010000 */
[----:B0-----:R-:W-:Y:S01]  /*3610*/  MOV R7, 0x1f ;  /* 0x0000001f00077802 */ /* 0x001fe20000000f00 */
[----:B-1----:R-:W-:Y:S01]  /*3620*/  FADD.FTZ R127, R127, R2 ;  /* 0x000000027f7f7221 */ /* 0x002fe20000010000 */
[----:B------:R-:W-:Y:S01]  /*3630*/  HFMA2.MMA R2, -RZ, RZ, 0, 4.76837158203125e-07 ;  /* 0x00000008ff027435 */ /* 0x000fe200000001ff */
[----:B------:R-:W-:Y:S01]  /*3640*/  MOV R0, 0xffffffff ;  /* 0xffffffff00007802 */ /* 0x000fe20000000f00 */
[----:B------:R-:W-:Y:S01]  /*3650*/  IMAD.MOV.U32 R11, RZ, RZ, R129 ;  /* 0x000000ffff0b7224 */ /* 0x000fe200078e0081 */
[----:B------:R-:W-:-:S03]  /*3660*/  MOV R84, 0x3680 ;  /* 0x0000368000547802 */ /* 0x000fc60000000f00 */
[----:B------:R-:W-:Y:S05]  /*3670*/  CALL.REL.NOINC `($__internal_191_$__cuda_sm70_shflsync_bfly_p) ;  /* 0x0000017000007944 */ /* 0x000fea0003c00000 */
[----:B-1----:R-:W-:Y:S01]  /*3680*/  MOV R86, R2 ;  /* 0x0000000200567202 */ /* 0x002fe20000000f00 */
[----:B------:R-:W-:Y:S01]  /*3690*/  HFMA2.MMA R2, -RZ, RZ, 0, 4.76837158203125e-07 ;  /* 0x00000008ff027435 */ /* 0x000fe200000001ff */
[----:B0-----:R-:W-:Y:S01]  /*36a0*/  MOV R11, R127 ;  /* 0x0000007f000b7202 */ /* 0x001fe20000000f00 */
[----:B------:R-:W-:Y:S01]  /*36b0*/  IMAD.MOV.U32 R7, RZ, RZ, 0x1f ;  /* 0x0000001fff077424 */ /* 0x000fe200078e00ff */
[----:B------:R-:W-:-:S02]  /*36c0*/  MOV R0, 0xffffffff ;  /* 0xffffffff00007802 */ /* 0x000fc40000000f00 */
[----:B------:R-:W-:Y:S02]  /*36d0*/  MOV R84, 0x36f0 ;  /* 0x000036f000547802 */ /* 0x000fe40000000f00 */
[----:B------:R-:W-:Y:S05]  /*36e0*/  CALL.REL.NOINC `($__internal_191_$__cuda_sm70_shflsync_bfly_p) ;  /* 0x0000010000007944 */ /* 0x000fea0003c00000 */
[----:B------:R-:W-:Y:S01]  /*36f0*/  FADD.FTZ R129, R86, R129 ;  /* 0x0000008156817221 */ /* 0x000fe20000010000 */
[----:B0-----:R-:W-:Y:S01]  /*3700*/  MOV R7, 0x1f ;  /* 0x0000001f00077802 */ /* 0x001fe20000000f00 */
[----:B-1----:R-:W-:Y:S01]  /*3710*/  FADD.FTZ R127, R127, R2 ;  /* 0x000000027f7f7221 */ /* 0x002fe20000010000 */
[----:B------:R-:W-:Y:S01]  /*3720*/  HFMA2.MMA R2, -RZ, RZ, 0, 9.5367431640625e-07 ;  /* 0x00000010ff027435 */ /* 0x000fe200000001ff */
[----:B------:R-:W-:Y:S01]  /*3730*/  IMAD.MOV.U32 R0, RZ, RZ, -0x1 ;  /* 0xffffffffff007424 */ /* 0x000fe200078e00ff */
[----:B------:R-:W-:Y:S02]  /*3740*/  MOV R11, R129 ;  /* 0x00000081000b7202 */ /* 0x000fe40000000f00 */
[----:B------:R-:W-:Y:S02]  /*3750*/  MOV R84, 0x3770 ;  /* 0x0000377000547802 */ /* 0x000fe40000000f00 */
[----:B------:R-:W-:Y:S05]  /*3760*/  CALL.REL.NOINC `($__internal_191_$__cuda_sm70_shflsync_bfly_p) ;  /* 0x0000008000007944 */ /* 0x000fea0003c00000 */
[----:B0-----:R-:W-:Y:S01]  /*3770*/  HFMA2.MMA R7, -RZ, RZ, 0, 1.847743988037109375e-06 ;  /* 0x0000001fff077435 */ /* 0x001fe200000001ff */
[----:B-1----:R-:W-:Y:S01]  /*3780*/  MOV R86, R2 ;  /* 0x0000000200567202 */ /* 0x002fe20000000f00 */
[----:B------:R-:W-:Y:S01]  /*3790*/  IMAD.MOV.U32 R2, RZ, RZ, 0x10 ;  /* 0x00000010ff027424 */ /* 0x000fe200078e00ff */
[----:B------:R-:W-:-:S02]  /*37a0*/  MOV R11, R127 ;  /* 0x0000007f000b7202 */ /* 0x000fc40000000f00 */
[----:B------:R-:W-:Y:S02]  /*37b0*/  MOV R0, 0xffffffff ;  /* 0xffffffff00007802 */ /* 0x000fe40000000f00 */
[----:B------:R-:W-:Y:S02]  /*37c0*/  MOV R84, 0x37e0 ;  /* 0x000037e000547802 */ /* 0x000fe40000000f00 */
[----:B------:R-:W-:Y:S05]  /*37d0*/  CALL.REL.NOINC `($__internal_191_$__cuda_sm70_shflsync_bfly_p) ;  /* 0x0000001000007944 */ /* 0x000fea0003c00000 */
[----:B01----:R-:W-:Y:S05]  /*37e0*/  BRA `(.L_x_6929) ;  /* 0xffffdcb000007947 */ /* 0x003fea000383ffff */
        .weak           $__internal_191_$__cuda_sm70_shflsync_bfly_p
        .type           $__internal_191_$__cuda_sm70_shflsync_bfly_p,@function
        .size           $__internal_191_$__cuda_sm70_shflsync_bfly_p,(.L_x_7369 - $__internal_191_$__cuda_sm70_shflsync_bfly_p)
$__internal_191_$__cuda_sm70_shflsync_bfly_p:
[----:B------:R-:W-:Y:S01]  /*37f0*/  HFMA2.MMA R85, -RZ, RZ, 0, 0 ;  /* 0x00000000ff557435 */ /* 0x000fe200000001ff */
[----:B------:R-:W-:Y:S04]  /*3800*/  WARPSYNC R0 ;  /* 0x0000000000007348 */ /* 0x000fe80003800000 */
[----:B------:R0:W1:Y:S01]  /*3810*/  SHFL.BFLY PT, R2, R11, R2, R7 ;  /* 0x0c0000020b027389 */ /* 0x00006200000e0007 */
[----:B------:R-:W-:Y:S05]  /*3820*/  RET.REL.NODEC R84 `(_ZN10layer_norm13ln_bwd_kernelINS_13Kernel_traitsIfffffjLj512ELj1ELj4ELj1ELj16ENS_18Kernel_traits_baseILj512EfffffjLj128EEEEELb1ELb0ELb1ELb0EEEvNS_9BwdParamsE) ;  /* 0xffffc7d054007950 */ /* 0x000fea0003c3ffff */
.L_x_6930:
        /* <DEDUP_REMOVED lines=13> */
.L_x_7369:


//--------------------- .text._ZN10layer_norm22ln_bwd_finalize_kernelINS_22Kernel_traits_finalizeILj512EfffffjLb0ELj1024ELj4ENS_18Kernel_traits_baseILj512EfffffjLj1024EEEEELb0ELb1EEEvNS_9BwdParamsE --------------------------
	.section	.text._ZN10layer_norm22ln_bwd_finalize_kernelINS_22Kernel_traits_finalizeILj512EfffffjLb0ELj1024ELj4ENS_18Kernel_traits_baseILj512EfffffjLj1024EEEEELb0ELb1EEEvNS_9BwdParamsE,"ax",@progbits
	.sectioninfo	@"SHI_REGISTERS=32"
	.align	128
        .global         _ZN10layer_norm22ln_bwd_finalize_kernelINS_22Kernel_traits_finalizeILj512EfffffjLb0ELj1024ELj4ENS_18Kernel_traits_baseILj512EfffffjLj1024EEEEELb0ELb1EEEvNS_9BwdParamsE
        .type           _ZN10layer_norm22ln_bwd_finalize_kernelINS_22Kernel_traits_finalizeILj512EfffffjLb0ELj1024ELj4ENS_18Kernel_traits_baseILj512EfffffjLj1024EEEEELb0ELb1EEEvNS_9BwdParamsE,@function
        .size           _ZN10layer_norm22ln_bwd_finalize_kernelINS_22Kernel_traits_finalizeILj512EfffffjLb0ELj1024ELj4ENS_18Kernel_traits_baseILj512EfffffjLj1024EEEEELb0ELb1EEEvNS_9BwdParamsE,(.L_x_7370 - _ZN10layer_norm22ln_bwd_finalize_kernelINS_22Kernel_traits_finalizeILj512EfffffjLb0ELj1024ELj4ENS_18Kernel_traits_baseILj512EfffffjLj1024EEEEELb0ELb1EEEvNS_9BwdParamsE)
        .other          _ZN10layer_norm22ln_bwd_finalize_kernelINS_22Kernel_traits_finalizeILj512EfffffjLb0ELj1024ELj4ENS_18Kernel_traits_baseILj512EfffffjLj1024EEEEELb0ELb1EEEvNS_9BwdParamsE,@"STO_CUDA_ENTRY STV_DEFAULT"
_ZN10layer_norm22ln_bwd_finalize_kernelINS_22Kernel_traits_finalizeILj512EfffffjLb0ELj1024ELj4ENS_18Kernel_traits_baseILj512EfffffjLj1024EEEEELb0ELb1EEEvNS_9BwdParamsE:
.text._ZN10layer_norm22ln_bwd_finalize_kernelINS_22Kernel_traits_finalizeILj512EfffffjLb0ELj1024ELj4ENS_18Kernel_traits_baseILj512EfffffjLj1024EEEEELb0ELb1EEEvNS_9BwdParamsE:
        /* <DEDUP_REMOVED lines=19> */
.L_x_6941:
        /* <DEDUP_REMOVED lines=27> */
.L_x_6935:
        /* <DEDUP_REMOVED lines=35> */
.L_x_6934:
[----:B------:R-:W-:Y:S05]  /*0510*/  BSYNC B1 ;  /* 0x0000000000017941 */ /* 0x000fea0003800000 */
.L_x_6933:
        /* <DEDUP_REMOVED lines=23> */
.L_x_6937:
[----:B------:R-:W-:Y:S05]  /*0690*/  BSYNC B1 ;  /* 0x0000000000017941 */ /* 0x000fea0003800000 */
.L_x_6936:
        /* <DEDUP_REMOVED lines=10> */
.L_x_6932:
[----:B------:R-:W-:Y:S05]  /*0740*/  BSYNC B0 ;  /* 0x0000000000007941 */ /* 0x000fea0003800000 */
.L_x_6931:
        /* <DEDUP_REMOVED lines=11> */
.L_x_6942:
        /* <DEDUP_REMOVED lines=18> */
.L_x_6943:
[----:B------:R-:W-:Y:S01]  /*0920*/  @!P1 SHF.R.U32.HI R2, RZ, 0x3, R0 ;  /* 0x00000003ff029819 */ /* 0x000fe20000011600 */
[----:B---3--:R-:W-:Y:S02]  /*0930*/  FADD.FTZ R5, R5, R10 ;  /* 0x0000000a05057221 */ /* 0x008fe40000010000 */
[----:B--2---:R-:W-:Y:S01]  /*0940*/  FADD.FTZ R7, R7, R4 ;  /* 0x0000000407077221 */ /* 0x004fe20000010000 */
[----:B------:R-:W-:-:S05]  /*0950*/  @!P1 LOP3.LUT R2, R2, 0x1ffffffc, RZ, 0xc0, !PT ;  /* 0x1ffffffc02029812 */ /* 0x000fca00078ec0ff */
[----:B------:R2:W-:Y:S04]  /*0960*/  @!P1 STS [R2+0x2000], R5 ;  /* 0x0020000502009388 */ /* 0x0005e80000000800 */
[----:B------:R2:W-:Y:S02]  /*0970*/  @!P1 STS [R2+0x2080], R7 ;  /* 0x0020800702009388 */ /* 0x0005e40000000800 */
.L_x_6938:
        /* <DEDUP_REMOVED lines=14> */
.L_x_6939:
[----:B------:R-:W-:Y:S01]  /*0a60*/  HFMA2.MMA R9, -RZ, RZ, 0, 5.9604644775390625e-08 ;  /* 0x00000001ff097435 */ /* 0x000fe200000001ff */
[----:B--2---:R-:W-:Y:S01]  /*0a70*/  IMAD.MOV.U32 R10, RZ, RZ, R4 ;  /* 0x000000ffff0a7224 */ /* 0x004fe200078e0004 */
[----:B------:R-:W-:Y:S01]  /*0a80*/  MOV R11, 0xffffffff ;  /* 0xffffffff000b7802 */ /* 0x000fe20000000f00 */
[----:B------:R-:W-:Y:S01]  /*0a90*/  IMAD.MOV.U32 R6, RZ, RZ, 0x1f ;  /* 0x0000001fff067424 */ /* 0x000fe200078e00ff */
[----:B------:R-:W-:-:S02]  /*0aa0*/  MOV R2, 0xac0 ;  /* 0x00000ac000027802 */ /* 0x000fc40000000f00 */
[----:B01----:R-:W-:Y:S05]  /*0ab0*/  CALL.REL.NOINC `($__internal_192_$__cuda_sm70_shflsync_bfly_p) ;  /* 0x000003c000007944 */ /* 0x003fea0003c00000 */
[----:B-1----:R-:W-:Y:S01]  /*0ac0*/  MOV R3, R6 ;  /* 0x0000000600037202 */ /* 0x002fe20000000f00 */
[----:B0-----:R-:W-:Y:S05]  /*0ad0*/  BRA `(.L_x_6942) ;  /* 0xfffffd2000007947 */ /* 0x001fea000383ffff */
.L_x_6940:
[----:B------:R-:W-:Y:S01]  /*0ae0*/  HFMA2.MMA R9, -RZ, RZ, 0, 1.1920928955078125e-07 ;  /* 0x00000002ff097435 */ /* 0x000fe200000001ff */
[----:B------:R-:W-:Y:S01]  /*0af0*/  IMAD.MOV.U32 R10, RZ, RZ, R13 ;  /* 0x000000ffff0a7224 */ /* 0x000fe200078e000d */
[----:B------:R-:W-:Y:S01]  /*0b00*/  MOV R6, 0x1f ;  /* 0x0000001f00067802 */ /* 0x000fe20000000f00 */
[----:B------:R-:W-:Y:S01]  /*0b10*/  IMAD.MOV.U32 R11, RZ, RZ, -0x1 ;  /* 0xffffffffff0b7424 */ /* 0x000fe200078e00ff */
[----:B------:R-:W-:-:S02]  /*0b20*/  MOV R2, 0xb40 ;  /* 0x00000b4000027802 */ /* 0x000fc40000000f00 */
[----:B012---:R-:W-:Y:S05]  /*0b30*/  CALL.REL.NOINC `($__internal_192_$__cuda_sm70_shflsync_bfly_p) ;  /* 0x0000034000007944 */ /* 0x007fea0003c00000 */
[----:B0-----:R-:W-:Y:S01]  /*0b40*/  HFMA2.MMA R9, -RZ, RZ, 0, 2.384185791015625e-07 ;  /* 0x00000004ff097435 */ /* 0x001fe200000001ff */
[----:B-1----:R-:W-:Y:S01]  /*0b50*/  FADD.FTZ R10, R13, R6 ;  /* 0x000000060d0a7221 */ /* 0x002fe20000010000 */
[----:B------:R-:W-:Y:S01]  /*0b60*/  MOV R6, 0x1f ;  /* 0x0000001f00067802 */ /* 0x000fe20000000f00 */
[----:B------:R-:W-:Y:S01]  /*0b70*/  IMAD.MOV.U32 R11, RZ, RZ, -0x1 ;  /* 0xffffffffff0b7424 */ /* 0x000fe200078e00ff */
[----:B------:R-:W-:-:S02]  /*0b80*/  MOV R2, 0xba0 ;  /* 0x00000ba000027802 */ /* 0x000fc40000000f00 */
[----:B------:R-:W-:Y:S05]  /*0b90*/  CALL.REL.NOINC `($__internal_192_$__cuda_sm70_shflsync_bfly_p) ;  /* 0x000002e000007944 */ /* 0x000fea0003c00000 */
[----:B0-----:R-:W-:Y:S01]  /*0ba0*/  HFMA2.MMA R9, -RZ, RZ, 0, 4.76837158203125e-07 ;  /* 0x00000008ff097435 */ /* 0x001fe200000001ff */
[----:B-1----:R-:W-:Y:S01]  /*0bb0*/  FADD.FTZ R10, R10, R6 ;  /* 0x000000060a0a7221 */ /* 0x002fe20000010000 */
[----:B------:R-:W-:Y:S01]  /*0bc0*/  MOV R6, 0x1f ;  /* 0x0000001f00067802 */ /* 0x000fe20000000f00 */
[----:B------:R-:W-:Y:S01]  /*0bd0*/  IMAD.MOV.U32 R11, RZ, RZ, -0x1 ;  /* 0xffffffffff0b7424 */ /* 0x000fe200078e00ff */
[----:B------:R-:W-:-:S02]  /*0be0*/  MOV R2, 0xc00 ;  /* 0x00000c0000027802 */ /* 0x000fc40000000f00 */
[----:B------:R-:W-:Y:S05]  /*0bf0*/  CALL.REL.NOINC `($__internal_192_$__cuda_sm70_shflsync_bfly_p) ;  /* 0x0000028000007944 */ /* 0x000fea0003c00000 */
[----:B-1----:R-:W-:Y:S01]  /*0c00*/  FADD.FTZ R4, R10, R6 ;  /* 0x000000060a047221 */ /* 0x002fe20000010000 */
[----:B0-----:R-:W-:Y:S01]  /*0c10*/  HFMA2.MMA R9, -RZ, RZ, 0, 9.5367431640625e-07 ;  /* 0x00000010ff097435 */ /* 0x001fe200000001ff */
[----:B------:R-:W-:Y:S01]  /*0c20*/  MOV R6, 0x1f ;  /* 0x0000001f00067802 */ /* 0x000fe20000000f00 */
[----:B------:R-:W-:Y:S01]  /*0c30*/  IMAD.MOV.U32 R11, RZ, RZ, -0x1 ;  /* 0xffffffffff0b7424 */ /* 0x000fe200078e00ff */
[----:B------:R-:W-:-:S02]  /*0c40*/  MOV R2, 0xc70 ;  /* 0x00000c7000027802 */ /* 0x000fc40000000f00 */
[----:B------:R-:W-:Y:S02]  /*0c50*/  MOV R10, R4 ;  /* 0x00000004000a7202 */ /* 0x000fe40000000f00 */
[----:B------:R-:W-:Y:S05]  /*0c60*/  CALL.REL.NOINC `($__internal_192_$__cuda_sm70_shflsync_bfly_p) ;  /* 0x0000021000007944 */ /* 0x000fea0003c00000 */
[----:B0-----:R-:W-:Y:S01]  /*0c70*/  HFMA2.MMA R9, -RZ, RZ, 0, 5.9604644775390625e-08 ;  /* 0x00000001ff097435 */ /* 0x001fe200000001ff */
[----:B-1----:R-:W-:Y:S01]  /*0c80*/  MOV R7, R6 ;  /* 0x0000000600077202 */ /* 0x002fe20000000f00 */
[----:B------:R-:W-:Y:S01]  /*0c90*/  IMAD.MOV.U32 R10, RZ, RZ, R5 ;  /* 0x000000ffff0a7224 */ /* 0x000fe200078e0005 */
[----:B------:R-:W-:Y:S01]  /*0ca0*/  MOV R6, 0x1f ;  /* 0x0000001f00067802 */ /* 0x000fe20000000f00 */
[----:B------:R-:W-:Y:S01]  /*0cb0*/  IMAD.MOV.U32 R11, RZ, RZ, -0x1 ;  /* 0xffffffffff0b7424 */ /* 0x000fe200078e00ff */
[----:B------:R-:W-:Y:S02]  /*0cc0*/  MOV R2, 0xce0 ;  /* 0x00000ce000027802 */ /* 0x000fe40000000f00 */
[----:B------:R-:W-:Y:S05]  /*0cd0*/  CALL.REL.NOINC `($__internal_192_$__cuda_sm70_shflsync_bfly_p) ;  /* 0x000001a000007944 */ /* 0x000fea0003c00000 */
[----:B0-----:R-:W-:Y:S01]  /*0ce0*/  HFMA2.MMA R9, -RZ, RZ, 0, 1.1920928955078125e-07 ;  /* 0x00000002ff097435 */ /* 0x001fe200000001ff */
[----:B-1----:R-:W-:Y:S01]  /*0cf0*/  FADD.FTZ R10, R5, R6 ;  /* 0x00000006050a7221 */ /* 0x002fe20000010000 */
[----:B------:R-:W-:Y:S01]  /*0d00*/  MOV R6, 0x1f ;  /* 0x0000001f00067802 */ /* 0x000fe20000000f00 */
[----:B------:R-:W-:Y:S01]  /*0d10*/  IMAD.MOV.U32 R11, RZ, RZ, -0x1 ;  /* 0xffffffffff0b7424 */ /* 0x000fe200078e00ff */
[----:B------:R-:W-:Y:S02]  /*0d20*/  MOV R2, 0xd40 ;  /* 0x00000d4000027802 */ /* 0x000fe40000000f00 */
[----:B------:R-:W-:Y:S05]  /*0d30*/  CALL.REL.NOINC `($__internal_192_$__cuda_sm70_shflsync_bfly_p) ;  /* 0x0000014000007944 */ /* 0x000fea0003c00000 */
        /* <DEDUP_REMOVED lines=12> */
[----:B0-----:R-:W-:Y:S01]  /*0e00*/  HFMA2.MMA R9, -RZ, RZ, 0, 9.5367431640625e-07 ;  /* 0x00000010ff097435 */ /* 0x001fe200000001ff */
[----:B-1----:R-:W-:Y:S01]  /*0e10*/  FADD.FTZ R10, R10, R6 ;  /* 0x000000060a0a7221 */ /* 0x002fe20000010000 */
[----:B------:R-:W-:Y:S01]  /*0e20*/  MOV R6, 0x1f ;  /* 0x0000001f00067802 */ /* 0x000fe20000000f00 */
[----:B------:R-:W-:Y:S01]  /*0e30*/  IMAD.MOV.U32 R11, RZ, RZ, -0x1 ;  /* 0xffffffffff0b7424 */ /* 0x000fe200078e00ff */
[----:B------:R-:W-:-:S02]  /*0e40*/  MOV R2, 0xe60 ;  /* 0x00000e6000027802 */ /* 0x000fc40000000f00 */
[----:B------:R-:W-:Y:S05]  /*0e50*/  CALL.REL.NOINC `($__internal_192_$__cuda_sm70_shflsync_bfly_p) ;  /* 0x0000002000007944 */ /* 0x000fea0003c00000 */
[----:B-1----:R-:W-:Y:S01]  /*0e60*/  MOV R5, R6 ;  /* 0x0000000600057202 */ /* 0x002fe20000000f00 */
[----:B0-----:R-:W-:Y:S05]  /*0e70*/  BRA `(.L_x_6943) ;  /* 0xfffffaa000007947 */ /* 0x001fea000383ffff */
        .weak           $__internal_192_$__cuda_sm70_shflsync_bfly_p
        .type           $__internal_192_$__cuda_sm70_shflsync_bfly_p,@function
        .size           $__internal_192_$__cuda_sm70_shflsync_bfly_p,(.L_x_7370 - $__internal_192_$__cuda_sm70_shflsync_bfly_p)
$__internal_192_$__cuda_sm70_shflsync_bfly_p:
[----:B------:R-:W-:Y:S01]  /*0e80*/  HFMA2.MMA R3, -RZ, RZ, 0, 0 ;  /* 0x00000000ff037435 */ /* 0x000fe200000001ff */
[----:B------:R-:W-:Y:S04]  /*0e90*/  WARPSYNC R11 ;  /* 0x0000000b00007348 */ /* 0x000fe80003800000 */
[----:B------:R0:W1:Y:S01]  /*0ea0*/  SHFL.BFLY PT, R6, R10, R9, R6 ;  /* 0x0c0000090a067389 */ /* 0x00006200000e0006 */
[----:B------:R-:W-:Y:S05]  /*0eb0*/  RET.REL.NODEC R2 `(_ZN10layer_norm22ln_bwd_finalize_kernelINS_22Kernel_traits_finalizeILj512EfffffjLb0ELj1024ELj4ENS_18Kernel_traits_baseILj512EfffffjLj1024EEEEELb0ELb1EEEvNS_9BwdParamsE) ;  /* 0xfffff14002007950 */ /* 0x000fea0003c3ffff */
.L_x_6944:
        /* <DEDUP_REMOVED lines=12> */
.L_x_7370:


//--------------------- .text._ZN10layer_norm13ln_bwd_kernelINS_13Kernel_traitsIfffffjLj512ELj1ELj4ELj1ELj16ENS_18Kernel_traits_baseILj512EfffffjLj128EEEEELb1ELb0ELb1ELb1EEEvNS_9BwdParamsE --------------------------
	.section	.text._ZN10layer_norm13ln_bwd_kernelINS_13Kernel_traitsIfffffjLj512ELj1ELj4ELj1ELj16ENS_18Kernel_traits_baseILj512EfffffjLj128EEEEELb1ELb0ELb1ELb1EEEvNS_9BwdParamsE,"ax",@progbits
	.sectioninfo	@"SHI_REGISTERS=140"
	.align	128
        .global         _ZN10layer_norm13ln_bwd_kernelINS_13Kernel_traitsIfffffjLj512ELj1ELj4ELj1ELj16ENS_18Kernel_traits_baseILj512EfffffjLj128EEEEELb1ELb0ELb1ELb1EEEvNS_9BwdParamsE
        .type           _ZN10layer_norm13ln_bwd_kernelINS_13Kernel_traitsIfffffjLj512ELj1ELj4ELj1ELj16ENS_18Kernel_traits_baseILj512EfffffjLj128EEEEELb1ELb0ELb1ELb1EEEvNS_9BwdParamsE,@function
        .size           _ZN10layer_norm13ln_bwd_kernelINS_13Kernel_traitsIfffffjLj512ELj1ELj4ELj1ELj16ENS_18Kernel_traits_baseILj512EfffffjLj128EEEEELb1ELb0ELb1ELb1EEEvNS_9BwdParamsE,(.L_x_7371 - _ZN10layer_norm13ln_bwd_kernelINS_13Kernel_traitsIfffffjLj512ELj1ELj4ELj1ELj16ENS_18Kernel_traits_baseILj512EfffffjLj128EEEEELb1ELb0ELb1ELb1EEEvNS_9BwdParamsE)
        .other          _ZN10layer_norm13ln_bwd_kernelINS_13Kernel_traitsIfffffjLj512ELj1ELj4ELj1ELj16ENS_18Kernel_traits_baseILj512EfffffjLj128EEEEELb1ELb0ELb1ELb1EEEvNS_9BwdParamsE,@"STO_CUDA_ENTRY STV_DEFAULT"
_ZN10layer_norm13ln_bwd_kernelINS_13Kernel_traitsIfffffjLj512ELj1ELj4ELj1ELj16ENS_18Kernel_traits_baseILj512EfffffjLj128EEEEELb1ELb0ELb1ELb1EEEvNS_9BwdParamsE:
.text._ZN10layer_norm13ln_bwd_kernelINS_13Kernel_traitsIfffffjLj512ELj1ELj4ELj1ELj16ENS_18Kernel_traits_baseILj512EfffffjLj128EEEEELb1ELb0ELb1ELb1EEEvNS_9BwdParamsE:
        /* <DEDUP_REMOVED lines=26> */
.L_x_6946:
        /* <DEDUP_REMOVED lines=25> */
.L_x_6985:
[----:B------:R-:W-:-:S10]  /*0330*/  HFMA2.MMA R117, -RZ, RZ, 0, 2.384185791015625e-07 ;  /* 0x00000004ff757435 */ /* 0x000fd400000001ff */
[----:B------:R-:W-:-:S06]  /*0340*/  IMAD.WIDE R84, R2, R117, c[0x0][0x1d8] ;  /* 0x0000760002547625 */ /* 0x000fcc00078e0275 */
[----:B------:R-:W2:Y:S01]  /*0350*/  LDG.E R84, [R84.64] ;  /* 0x0000000454547981 */ /* 0x000ea2000c1e1900 */
[----:B------:R-:W-:-:S04]  /*0360*/  IMAD.WIDE R86, R2, R117, c[0x0][0x1d0] ;  /* 0x0000740002567625 */ /* 0x000fc800078e0275 */
[----:B------:R-:W-:Y:S01]  /*0370*/  IMAD R6, R2, c[0x0][0x168], RZ ;  /* 0x00005a0002067a24 */ /* 0x000fe200078e02ff */
        /* <DEDUP_REMOVED lines=9> */
[C---:B------:R-:W-:Y:S02]  /*0410*/  IADD3 R7, R6.reuse, 0x20, RZ ;  /* 0x0000002006077810 */ /* 0x040fe40007ffe0ff */
[C---:B------:R-:W-:Y:S02]  /*0420*/  IADD3 R112, R6.reuse, 0x40, RZ ;  /* 0x0000004006707810 */ /* 0x040fe40007ffe0ff */
[C---:B------:R-:W-:Y:S01]  /*0430*/  IADD3 R113, R6.reuse, 0x60, RZ ;  /* 0x0000006006717810 */ /* 0x040fe20007ffe0ff */
[----:B------:R-:W-:-:S04]  /*0440*/  IMAD.WIDE.U32 R130, R6, R108, c[0x0][0x218] ;  /* 0x0000860006827625 */ /* 0x000fc800078e006c */
[----:B------:R-:W-:-:S04]  /*0450*/  IMAD.WIDE.U32 R128, R7, R108, c[0x0][0x218] ;  /* 0x0000860007807625 */ /* 0x000fc800078e006c */
[----:B------:R-:W-:-:S04]  /*0460*/  IMAD.WIDE.U32 R126, R112, R108, c[0x0][0x218] ;  /* 0x00008600707e7625 */ /* 0x000fc800078e006c */
[----:B---3--:R-:W-:Y:S01]  /*0470*/  IMAD.WIDE.U32 R114, R113, R108, c[0x0][0x218] ;  /* 0x0000860071727625 */ /* 0x008fe200078e006c */
[----:B--2---:R-:W-:-:S13]  /*0480*/  ISETP.GT.AND P4, PT, R84, RZ, PT ;  /* 0x000000ff5400720c */ /* 0x004fda0003f84270 */
[----:B------:R-:W-:Y:S05]  /*0490*/  @P4 BRA `(.L_x_6949) ;  /* 0x000001a000004947 */ /* 0x000fea0003800000 */
[----:B0----5:R-:W-:-:S13]  /*04a0*/  ISETP.GE.AND P0, PT, R5, 0x1, PT ;  /* 0x000000010500780c */ /* 0x021fda0003f06270 */
[----:B------:R-:W-:-:S05]  /*04b0*/  @P0 IADD3 R84, R5, -0x1, RZ ;  /* 0xffffffff05540810 */ /* 0x000fca0007ffe0ff */
[----:B------:R-:W-:-:S05]  /*04c0*/  @P0 IMAD R84, R84, c[0x0][0x168], RZ ;  /* 0x00005a0054540a24 */ /* 0x000fca00078e02ff */
[----:B------:R-:W-:-:S04]  /*04d0*/  @P0 SHF.R.S32.HI R85, RZ, 0x1f, R84 ;  /* 0x0000001fff550819 */ /* 0x000fc80000011454 */
[----:B------:R-:W-:Y:S02]  /*04e0*/  @P0 LEA.HI R85, R85, R84, RZ, 0x2 ;  /* 0x0000005455550211 */ /* 0x000fe400078f10ff */
[----:B------:R-:W-:Y:S02]  /*04f0*/  MOV R84, RZ ;  /* 0x000000ff00547202 */ /* 0x000fe40000000f00 */
[----:B------:R-:W-:Y:S02]  /*0500*/  @P0 LEA.HI.SX32 R84, R85, R110, 0x1e ;  /* 0x0000006e55540211 */ /* 0x000fe400078ff2ff */
[----:B------:R-:W-:-:S04]  /*0510*/  ISETP.NE.U32.AND P0, PT, RZ, c[0x0][0x218], PT ;  /* 0x00008600ff007a0c */ /* 0x000fc80003f05070 */
[----:B------:R-:W-:Y:S02]  /*0520*/  ISETP.NE.AND.EX P0, PT, RZ, c[0x0][0x21c], PT, P0 ;  /* 0x00008700ff007a0c */ /* 0x000fe40003f05300 */
[C---:B------:R-:W-:Y:S02]  /*0530*/  IADD3 R134, R84.reuse, 0x20, RZ ;  /* 0x0000002054867810 */ /* 0x040fe40007ffe0ff */
[C---:B------:R-:W-:Y:S01]  /*0540*/  IADD3 R132, R84.reuse, 0x40, RZ ;  /* 0x0000004054847810 */ /* 0x040fe20007ffe0ff */
[----:B------:R-:W-:-:S04]  /*0550*/  IMAD.WIDE.U32 R136, R84, R117, c[0x0][0x190] ;  /* 0x0000640054887625 */ /* 0x000fc800078e0075 */
[----:B------:R-:W-:-:S04]  /*0560*/  IMAD.WIDE.U32 R134, R134, R117, c[0x0][0x190] ;  /* 0x0000640086867625 */ /* 0x000fc800078e0075 */
[----:B------:R-:W-:Y:S01]  /*0570*/  IMAD.WIDE.U32 R132, R132, R117, c[0x0][0x190] ;  /* 0x0000640084847625 */ /* 0x000fe200078e0075 */
[----:B------:R0:W5:Y:S04]  /*0580*/  @P0 LDG.E.128 R68, [R114.64] ;  /* 0x0000000472440981 */ /* 0x000168000c1e1d00 */
[----:B------:R2:W5:Y:S04]  /*0590*/  @P0 LDG.E.128 R56, [R130.64] ;  /* 0x0000000482380981 */ /* 0x000568000c1e1d00 */
[----:B------:R2:W5:Y:S04]  /*05a0*/  @P0 LDG.E.128 R60, [R128.64] ;  /* 0x00000004803c0981 */ /* 0x000568000c1e1d00 */
[----:B------:R2:W5:Y:S04]  /*05b0*/  @P0 LDG.E.128 R64, [R126.64] ;  /* 0x000000047e400981 */ /* 0x000568000c1e1d00 */
[----:B0-----:R2:W5:Y:S04]  /*05c0*/  LDG.E R114, [R136.64] ;  /* 0x0000000488727981 */ /* 0x001568000c1e1900 */
[----:B------:R2:W5:Y:S04]  /*05d0*/  LDG.E R115, [R134.64] ;  /* 0x0000000486737981 */ /* 0x000568000c1e1900 */
[----:B------:R2:W5:Y:S01]  /*05e0*/  LDG.E R116, [R132.64] ;  /* 0x0000000484747981 */ /* 0x000562000c1e1900 */
[----:B------:R-:W-:-:S02]  /*05f0*/  IADD3 R84, R84, 0x60, RZ ;  /* 0x0000006054547810 */ /* 0x000fc40007ffe0ff */
[----:B------:R-:W-:-:S03]  /*0600*/  MOV R119, RZ ;  /* 0x000000ff00777202 */ /* 0x000fc60000000f00 */
[----:B------:R-:W-:Y:S01]  /*0610*/  IMAD.WIDE.U32 R86, R84, R117, c[0x0][0x190] ;  /* 0x0000640054567625 */ /* 0x000fe200078e0075 */
[----:B------:R-:W-:Y:S01]  /*0620*/  MOV R84, RZ ;  /* 0x000000ff00547202 */ /* 0x000fe20000000f00 */
[----:B------:R-:W-:Y:S05]  /*0630*/  BRA `(.L_x_6950) ;  /* 0x00000a3000007947 */ /* 0x000fea0003800000 */
.L_x_6949:
[----:B0----5:R-:W-:Y:S01]  /*0640*/  ISETP.GE.AND P1, PT, R5, 0x1, PT ;  /* 0x000000010500780c */ /* 0x021fe20003f26270 */
[----:B------:R-:W-:Y:S01]  /*0650*/  IMAD.WIDE R90, R2, R117, c[0x0][0x1a0] ;  /* 0x00006800025a7625 */ /* 0x000fe200078e0275 */
[----:B------:R-:W-:-:S03]  /*0660*/  IADD3 R84, R84, -0x1, RZ ;  /* 0xffffffff54547810 */ /* 0x000fc60007ffe0ff */
[-C--:B------:R-:W-:Y:S01]  /*0670*/  IMAD.WIDE.U32 R80, R6, R108.reuse, c[0x0][0x188] ;  /* 0x0000620006507625 */ /* 0x080fe200078e006c */
[----:B------:R0:W2:Y:S03]  /*0680*/  LDG.E R119, [R90.64] ;  /* 0x000000045a777981 */ /* 0x0000a6000c1e1900 */
[----:B------:R-:W-:Y:S02]  /*0690*/  IMAD R92, R84, c[0x0][0x168], RZ ;  /* 0x00005a00545c7a24 */ /* 0x000fe400078e02ff */
[----:B------:R-:W3:Y:S01]  /*06a0*/  LDG.E.128 R80, [R80.64] ;  /* 0x0000000450507981 */ /* 0x000ee2000c1e1d00 */
[----:B------:R-:W-:Y:S01]  /*06b0*/  IMAD.WIDE.U32 R84, R7, R108, c[0x0][0x188] ;  /* 0x0000620007547625 */ /* 0x000fe200078e006c */
[----:B------:R-:W-:Y:S02]  /*06c0*/  @P1 IADD3 R86, R5, -0x1, RZ ;  /* 0xffffffff05561810 */ /* 0x000fe40007ffe0ff */
[----:B------:R-:W-:-:S03]  /*06d0*/  SHF.R.S32.HI R93, RZ, 0x1f, R92 ;  /* 0x0000001fff5d7819 */ /* 0x000fc6000001145c */
[----:B------:R-:W-:Y:S01]  /*06e0*/  @P1 IMAD R94, R86, c[0x0][0x168], RZ ;  /* 0x00005a00565e1a24 */ /* 0x000fe200078e02ff */
[----:B------:R-:W-:Y:S01]  /*06f0*/  LEA.HI R109, R93, R92, RZ, 0x2 ;  /* 0x0000005c5d6d7211 */ /* 0x000fe200078f10ff */
[----:B------:R-:W4:Y:S03]  /*0700*/  LDG.E.128 R84, [R84.64] ;  /* 0x0000000454547981 */ /* 0x000f26000c1e1d00 */
[----:B------:R-:W-:Y:S02]  /*0710*/  LEA.HI.SX32 R109, R109, R110, 0x1e ;  /* 0x0000006e6d6d7211 */ /* 0x000fe400078ff2ff */
[----:B------:R-:W-:-:S03]  /*0720*/  @P1 SHF.R.S32.HI R95, RZ, 0x1f, R94 ;  /* 0x0000001fff5f1819 */ /* 0x000fc6000001145e */
[----:B------:R-:W-:Y:S01]  /*0730*/  IMAD.WIDE.U32 R96, R109, R108, c[0x0][0x208] ;  /* 0x000082006d607625 */ /* 0x000fe200078e006c */
[----:B------:R-:W-:Y:S02]  /*0740*/  @P1 LEA.HI R99, R95, R94, RZ, 0x2 ;  /* 0x0000005e5f631211 */ /* 0x000fe400078f10ff */
[----:B------:R-:W-:Y:S01]  /*0750*/  MOV R118, RZ ;  /* 0x000000ff00767202 */ /* 0x000fe20000000f00 */
[----:B------:R-:W-:Y:S01]  /*0760*/  IMAD.WIDE.U32 R92, R113, R108, c[0x0][0x188] ;  /* 0x00006200715c7625 */ /* 0x000fe200078e006c */
[----:B------:R-:W-:Y:S02]  /*0770*/  @P1 LEA.HI.SX32 R118, R99, R110, 0x1e ;  /* 0x0000006e63761211 */ /* 0x000fe400078ff2ff */
[----:B------:R-:W4:Y:S01]  /*0780*/  LDG.E.128 R96, [R96.64] ;  /* 0x0000000460607981 */ /* 0x000f22000c1e1d00 */
[----:B------:R-:W-:-:S03]  /*0790*/  IADD3 R101, R109, 0x20, RZ ;  /* 0x000000206d657810 */ /* 0x000fc60007ffe0ff */
[----:B------:R-:W4:Y:S02]  /*07a0*/  LDG.E.128 R92, [R92.64] ;  /* 0x000000045c5c7981 */ /* 0x000f24000c1e1d00 */
[----:B------:R-:W-:Y:S01]  /*07b0*/  IMAD.WIDE.U32 R100, R101, R108, c[0x0][0x208] ;  /* 0x0000820065647625 */ /* 0x000fe200078e006c */
[----:B------:R-:W-:-:S03]  /*07c0*/  IADD3 R105, R109, 0x40, RZ ;  /* 0x000000406d697810 */ /* 0x000fc60007ffe0ff */
[-C--:B------:R-:W-:Y:S02]  /*07d0*/  IMAD.WIDE.U32 R88, R112, R108.reuse, c[0x0][0x188] ;  /* 0x0000620070587625 */ /* 0x080fe400078e006c */
[----:B------:R-:W4:Y:S02]  /*07e0*/  LDG.E.128 R100, [R100.64] ;  /* 0x0000000464647981 */ /* 0x000f24000c1e1d00 */
[----:B------:R-:W-:Y:S02]  /*07f0*/  IMAD.WIDE.U32 R104, R105, R108, c[0x0][0x208] ;  /* 0x0000820069687625 */ /* 0x000fe400078e006c */
[----:B0-----:R-:W4:Y:S04]  /*0800*/  LDG.E.128 R88, [R88.64] ;  /* 0x0000000458587981 */ /* 0x001f28000c1e1d00 */
[----:B------:R-:W4:Y:S01]  /*0810*/  LDG.E.128 R104, [R104.64] ;  /* 0x0000000468687981 */ /* 0x000f22000c1e1d00 */
[----:B------:R-:W-:-:S02]  /*0820*/  IADD3 R109, R109, 0x60, RZ ;  /* 0x000000606d6d7810 */ /* 0x000fc40007ffe0ff */
[----:B------:R-:W-:-:S03]  /*0830*/  ISETP.NE.U32.AND P0, PT, RZ, c[0x0][0x218], PT ;  /* 0x00008600ff007a0c */ /* 0x000fc60003f05070 */
[----:B------:R-:W-:Y:S01]  /*0840*/  IMAD.WIDE.U32 R108, R109, R108, c[0x0][0x208] ;  /* 0x000082006d6c7625 */ /* 0x000fe200078e006c */
[----:B------:R-:W-:-:S05]  /*0850*/  ISETP.NE.AND.EX P0, PT, RZ, c[0x0][0x21c], PT, P0 ;  /* 0x00008700ff007a0c */ /* 0x000fca0003f05300 */
[----:B------:R-:W4:Y:S01]  /*0860*/  LDG.E.128 R108, [R108.64] ;  /* 0x000000046c6c7981 */ /* 0x000f22000c1e1d00 */
[----:B------:R-:W-:-:S07]  /*0870*/  IADD3 R116, R118, 0x40, RZ ;  /* 0x0000004076747810 */ /* 0x000fce0007ffe0ff */
[----:B------:R0:W5:Y:S04]  /*0880*/  @P0 LDG.E.128 R56, [R130.64] ;  /* 0x0000000482380981 */ /* 0x000168000c1e1d00 */
[----:B------:R1:W5:Y:S04]  /*0890*/  @P0 LDG.E.128 R60, [R128.64] ;  /* 0x00000004803c0981 */ /* 0x000368000c1e1d00 */
[----:B------:R1:W5:Y:S01]  /*08a0*/  @P0 LDG.E.128 R68, [R114.64] ;  /* 0x0000000472440981 */ /* 0x000362000c1e1d00 */
[----:B0-----:R-:W-:-:S03]  /*08b0*/  IADD3 R130, R118, 0x20, RZ ;  /* 0x0000002076827810 */ /* 0x001fc60007ffe0ff */
[----:B------:R0:W5:Y:S01]  /*08c0*/  @P0 LDG.E.128 R64, [R126.64] ;  /* 0x000000047e400981 */ /* 0x000162000c1e1d00 */
[----:B-1----:R-:W-:-:S04]  /*08d0*/  IMAD.WIDE.U32 R128, R116, R117, c[0x0][0x190] ;  /* 0x0000640074807625 */ /* 0x002fc800078e0075 */
[-C--:B------:R-:W-:Y:S01]  /*08e0*/  IMAD.WIDE.U32 R130, R130, R117.reuse, c[0x0][0x190] ;  /* 0x0000640082827625 */ /* 0x080fe200078e0075 */
[----:B------:R0:W5:Y:S04]  /*08f0*/  LDG.E R116, [R128.64] ;  /* 0x0000000480747981 */ /* 0x000168000c1e1900 */
[----:B------:R0:W5:Y:S01]  /*0900*/  LDG.E R115, [R130.64] ;  /* 0x0000000482737981 */ /* 0x000162000c1e1900 */
[----:B------:R-:W-:Y:S01]  /*0910*/  ISETP.NE.AND P0, PT, R3, RZ, PT ;  /* 0x000000ff0300720c */ /* 0x000fe20003f05270 */
[----:B------:R-:W-:-:S05]  /*0920*/  IMAD.WIDE.U32 R122, R118, R117, c[0x0][0x190] ;  /* 0x00006400767a7625 */ /* 0x000fca00078e0075 */
[----:B------:R1:W5:Y:S01]  /*0930*/  LDG.E R114, [R122.64] ;  /* 0x000000047a727981 */ /* 0x000362000c1e1900 */
[----:B--2---:R-:W-:-:S05]  /*0940*/  FSEL R119, R119, RZ, !P0 ;  /* 0x000000ff77777208 */ /* 0x004fca0004000000 */
[C---:B---3--:R-:W-:Y:S02]  /*0950*/  FADD.FTZ R121, -R119.reuse, R80 ;  /* 0x0000005077797221 */ /* 0x048fe40000010100 */
[C---:B------:R-:W-:Y:S02]  /*0960*/  FADD.FTZ R81, -R119.reuse, R81 ;  /* 0x0000005177517221 */ /* 0x040fe40000010100 */
[C---:B------:R-:W-:Y:S02]  /*0970*/  FMUL.FTZ R121, R4.reuse, R121 ;  /* 0x0000007904797220 */ /* 0x040fe40000410000 */
[C---:B-1----:R-:W-:Y:S02]  /*0980*/  FADD.FTZ R123, -R119.reuse, R82 ;  /* 0x00000052777b7221 */ /* 0x042fe40000010100 */
[----:B------:R-:W-:Y:S02]  /*0990*/  FMUL.FTZ R80, R4, R81 ;  /* 0x0000005104507220 */ /* 0x000fe40000410000 */
[----:B----4-:R-:W-:-:S02]  /*09a0*/  FADD.FTZ R86, -R119, R86 ;  /* 0x0000005677567221 */ /* 0x010fc40000010100 */
[C---:B------:R-:W-:Y:S02]  /*09b0*/  FADD.FTZ R85, -R119.reuse, R85 ;  /* 0x0000005577557221 */ /* 0x040fe40000010100 */
[C---:B------:R-:W-:Y:S02]  /*09c0*/  FADD.FTZ R125, -R119.reuse, R84 ;  /* 0x00000054777d7221 */ /* 0x040fe40000010100 */
[C---:B------:R-:W-:Y:S02]  /*09d0*/  FADD.FTZ R83, -R119.reuse, R83 ;  /* 0x0000005377537221 */ /* 0x040fe40000010100 */
[----:B------:R-:W-:Y:S02]  /*09e0*/  FADD.FTZ R87, -R119, R87 ;  /* 0x0000005777577221 */ /* 0x000fe40000010100 */
[----:B------:R-:W-:Y:S02]  /*09f0*/  FMUL.FTZ R123, R4, R123 ;  /* 0x0000007b047b7220 */ /* 0x000fe40000410000 */
[----:B------:R-:W-:-:S02]  /*0a00*/  FFMA.FTZ R24, R96, R121, R24 ;  /* 0x0000007960187223 */ /* 0x000fc40000010018 */
[----:B------:R-:W-:Y:S02]  /*0a10*/  FADD.FTZ R40, R40, R96 ;  /* 0x0000006028287221 */ /* 0x000fe40000010000 */
[----:B------:R-:W-:Y:S02]  /*0a20*/  FMUL.FTZ R96, R20, R96 ;  /* 0x0000006014607220 */ /* 0x000fe40000410000 */
[----:B------:R-:W-:Y:S02]  /*0a30*/  FADD.FTZ R84, -R119, R94 ;  /* 0x0000005e77547221 */ /* 0x000fe40000010100 */
[----:B------:R-:W-:Y:S02]  /*0a40*/  FFMA.FTZ R25, R97, R80, R25 ;  /* 0x0000005061197223 */ /* 0x000fe40000010019 */
[----:B------:R-:W-:Y:S02]  /*0a50*/  FADD.FTZ R41, R41, R97 ;  /* 0x0000006129297221 */ /* 0x000fe40000010000 */
[----:B------:R-:W-:-:S02]  /*0a60*/  FMUL.FTZ R81, R4, R86 ;  /* 0x0000005604517220 */ /* 0x000fc40000410000 */
[----:B------:R-:W-:Y:S02]  /*0a70*/  FMUL.FTZ R97, R21, R97 ;  /* 0x0000006115617220 */ /* 0x000fe40000410000 */
[C---:B------:R-:W-:Y:S02]  /*0a80*/  FMUL.FTZ R94, R4.reuse, R85 ;  /* 0x00000055045e7220 */ /* 0x040fe40000410000 */
[----:B------:R-:W-:Y:S02]  /*0a90*/  FADD.FTZ R86, RZ, R96 ;  /* 0x00000060ff567221 */ /* 0x000fe40000010000 */
[----:B------:R-:W-:Y:S02]  /*0aa0*/  FFMA.FTZ R85, R121, R96, RZ ;  /* 0x0000006079557223 */ /* 0x000fe400000100ff */
        /* <DEDUP_REMOVED lines=31> */
[----:B------:R-:W-:-:S02]  /*0ca0*/  FFMA.FTZ R31, R103, R120, R31 ;  /* 0x00000078671f7223 */ /* 0x000fc4000001001f */
[----:B------:R-:W-:Y:S02]  /*0cb0*/  FADD.FTZ R47, R47, R103 ;  /* 0x000000672f2f7221 */ /* 0x000fe40000010000 */
[----:B------:R-:W-:Y:S02]  /*0cc0*/  FMUL.FTZ R83, R4, R88 ;  /* 0x0000005804537220 */ /* 0x000fe40000410000 */
[----:B------:R-:W-:Y:S02]  /*0cd0*/  FADD.FTZ R91, -R119, R91 ;  /* 0x0000005b775b7221 */ /* 0x000fe40000010100 */
[----:B------:R-:W-:Y:S02]  /*0ce0*/  FMUL.FTZ R103, R19, R103 ;  /* 0x0000006713677220 */ /* 0x000fe40000410000 */
[----:B------:R-:W-:Y:S02]  /*0cf0*/  FADD.FTZ R86, R87, R102 ;  /* 0x0000006657567221 */ /* 0x000fe40000010000 */
[----:B------:R-:W-:-:S02]  /*0d00*/  FADD.FTZ R92, -R119, R92 ;  /* 0x0000005c775c7221 */ /* 0x000fc40000010100 */
[----:B------:R-:W-:Y:S02]  /*0d10*/  FFMA.FTZ R85, R81, R102, R85 ;  /* 0x0000006651557223 */ /* 0x000fe40000010055 */
[----:B------:R-:W-:Y:S02]  /*0d20*/  FADD.FTZ R93, -R119, R93 ;  /* 0x0000005d775d7221 */ /* 0x000fe40000010100 */
[C---:B------:R-:W-:Y:S02]  /*0d30*/  FMUL.FTZ R88, R4.reuse, R89 ;  /* 0x0000005904587220 */ /* 0x040fe40000410000 */
        /* <DEDUP_REMOVED lines=24> */
[----:B------:R-:W-:Y:S01]  /*0ec0*/  FFMA.FTZ R85, R89, R106, R85 ;  /* 0x0000006a59557223 */ /* 0x000fe20000010055 */
[----:B------:R-:W-:Y:S01]  /*0ed0*/  IADD3 R86, R118, 0x60, RZ ;  /* 0x0000006076567810 */ /* 0x000fe20007ffe0ff */
[----:B------:R-:W-:Y:S02]  /*0ee0*/  FMUL.FTZ R118, R8, R108 ;  /* 0x0000006c08767220 */ /* 0x000fe40000410000 */
[----:B------:R-:W-:-:S02]  /*0ef0*/  FADD.FTZ R87, R84, R107 ;  /* 0x0000006b54577221 */ /* 0x000fc40000010000 */
[----:B------:R-:W-:Y:S02]  /*0f00*/  FFMA.FTZ R85, R90, R107, R85 ;  /* 0x0000006b5a557223 */ /* 0x000fe40000010055 */
[----:B------:R-:W-:Y:S02]  /*0f10*/  FADD.FTZ R95, -R119, R95 ;  /* 0x0000005f775f7221 */ /* 0x000fe40000010100 */
[----:B------:R-:W-:Y:S02]  /*0f20*/  FFMA.FTZ R37, R109, R92, R37 ;  /* 0x0000005c6d257223 */ /* 0x000fe40000010025 */
        /* <DEDUP_REMOVED lines=18> */
[----:B------:R-:W-:-:S04]  /*1050*/  IMAD.WIDE.U32 R86, R86, R117, c[0x0][0x190] ;  /* 0x0000640056567625 */ /* 0x000fc800078e0075 */
[----:B------:R-:W-:Y:S02]  /*1060*/  FFMA.FTZ R84, R122, R111, R85 ;  /* 0x0000006f7a547223 */ /* 0x000fe40000010055 */
.L_x_6950:
[----:B0-----:R-:W-:Y:S05]  /*1070*/  BSYNC B1 ;  /* 0x0000000000017941 */ /* 0x001fea0003800000 */
.L_x_6948:
[----:B------:R0:W5:Y:S01]  /*1080*/  LDG.E R95, [R86.64] ;  /* 0x00000004565f7981 */ /* 0x000162000c1e1900 */
[----:B------:R-:W-:Y:S05]  /*1090*/  BRA.DIV ~URZ, `(.L_x_6951) ;  /* 0x00001b927f007947 */ /* 0x000fea000b800000 */
[----:B------:R3:W4:Y:S02]  /*10a0*/  SHFL.BFLY PT, R117, R119, 0x1, 0x1f ;  /* 0x0c201f0077757f89 */ /* 0x00072400000e0000 */
.L_x_6986:
[----:B------:R-:W-:Y:S05]  /*10b0*/  BRA.DIV ~URZ, `(.L_x_6952) ;  /* 0x00001bf27f007947 */ /* 0x000fea000b800000 */
[----:B------:R-:W0:Y:S01]  /*10c0*/  SHFL.BFLY PT, R85, R84, 0x1, 0x1f ;  /* 0x0c201f0054557f89 */ /* 0x000e2200000e0000 */
[----:B--2-4-:R-:W-:-:S05]  /*10d0*/  FADD.FTZ R127, R117, R119 ;  /* 0x00000077757f7221 */ /* 0x014fca0000010000 */
[----:B0-----:R-:W0:Y:S01]  /*10e0*/  SHFL.BFLY PT, R86, R127, 0x2, 0x1f ;  /* 0x0c401f007f567f89 */ /* 0x001e2200000e0000 */
[----:B------:R-:W-:-:S05]  /*10f0*/  FADD.FTZ R85, R85, R84 ;  /* 0x0000005455557221 */ /* 0x000fca0000010000 */
        /* <DEDUP_REMOVED lines=8> */
[----:B---3--:R-:W2:Y:S01]  /*1180*/  SHFL.BFLY PT, R119, R110, 0x8, 0x1f ;  /* 0x0d001f006e777f89 */ /* 0x008ea200000e0000 */
[----:B0-----:R-:W-:Y:S02]  /*1190*/  FADD.FTZ R117, R87, R84 ;  /* 0x0000005457757221 */ /* 0x001fe40000010000 */
[----:B--2---:R-:W-:-:S03]  /*11a0*/  FADD.FTZ R84, R110, R119 ;  /* 0x000000776e547221 */ /* 0x004fc60000010000 */
[----:B------:R0:W2:Y:S04]  /*11b0*/  SHFL.BFLY PT, R119, R117, 0x10, 0x1f ;  /* 0x0e001f0075777f89 */ /* 0x0000a800000e0000 */
[----:B------:R0:W3:Y:S02]  /*11c0*/  SHFL.BFLY PT, R85, R84, 0x10, 0x1f ;  /* 0x0e001f0054557f89 */ /* 0x0000e400000e0000 */
.L_x_6987:
[----:B------:R-:W-:Y:S01]  /*11d0*/  ISETP.GE.AND P5, PT, R5, 0x1, PT ;  /* 0x000000010500780c */ /* 0x000fe20003fa6270 */
[----:B---3--:R-:W-:Y:S01]  /*11e0*/  FADD.FTZ R85, R85, R84 ;  /* 0x0000005455557221 */ /* 0x008fe20000010000 */
[----:B------:R-:W-:Y:S01]  /*11f0*/  HFMA2.MMA R110, -RZ, RZ, 0, 0 ;  /* 0x00000000ff6e7435 */ /* 0x000fe200000001ff */
[----:B--2---:R-:W-:Y:S01]  /*1200*/  FADD.FTZ R119, R119, R117 ;  /* 0x0000007577777221 */ /* 0x004fe20000010000 */
[----:B------:R-:W-:Y:S01]  /*1210*/  @!P4 ISETP.NE.U32.AND P0, PT, RZ, c[0x0][0x218], PT ;  /* 0x00008600ff00ca0c */ /* 0x000fe20003f05070 */
[----:B------:R-:W-:Y:S01]  /*1220*/  BSSY B1, `(.L_x_6953) ;  /* 0x0000014000017945 */ /* 0x000fe20003800000 */
[----:B-1----:R-:W-:Y:S01]  /*1230*/  ISETP.NE.AND P1, PT, R3, RZ, PT ;  /* 0x000000ff0300720c */ /* 0x002fe20003f25270 */
[----:B------:R-:W-:Y:S01]  /*1240*/  FMUL.FTZ R108, R85, c[0x0][0x1e0] ;  /* 0x00007800556c7a20 */ /* 0x000fe20000410000 */
[----:B------:R-:W-:-:S04]  /*1250*/  @!P4 ISETP.NE.AND.EX P0, PT, RZ, c[0x0][0x21c], PT, P0 ;  /* 0x00008700ff00ca0c */ /* 0x000fc80003f05300 */
[----:B-----5:R-:W-:Y:S02]  /*1260*/  @!P4 FSEL R85, R56, RZ, P0 ;  /* 0x000000ff3855c208 */ /* 0x020fe40000000000 */
[----:B------:R-:W-:-:S05]  /*1270*/  @P5 IADD3 R5, R5, -0x1, RZ ;  /* 0xffffffff05055810 */ /* 0x000fca0007ffe0ff */
[----:B------:R-:W-:-:S05]  /*1280*/  @P5 IMAD R5, R5, c[0x0][0x168], RZ ;  /* 0x00005a0005055a24 */ /* 0x000fca00078e02ff */
[----:B0-----:R-:W-:-:S04]  /*1290*/  @P5 SHF.R.S32.HI R84, RZ, 0x1f, R5 ;  /* 0x0000001fff545819 */ /* 0x001fc80000011405 */
[----:B------:R-:W-:Y:S02]  /*12a0*/  @P5 LEA.HI R84, R84, R5, RZ, 0x2 ;  /* 0x0000000554545211 */ /* 0x000fe400078f10ff */
[----:B------:R-:W-:-:S04]  /*12b0*/  @P5 LOP3.LUT R5, R0, 0x1f, RZ, 0xc0, !PT ;  /* 0x0000001f00055812 */ /* 0x000fc800078ec0ff */
[----:B------:R-:W-:Y:S01]  /*12c0*/  @P5 LEA.HI.SX32 R110, R84, R5, 0x1e ;  /* 0x00000005546e5211 */ /* 0x000fe200078ff2ff */
[----:B------:R-:W-:-:S05]  /*12d0*/  FMUL.FTZ R5, R119, c[0x0][0x1e0] ;  /* 0x0000780077057a20 */ /* 0x000fca0000410000 */
[----:B------:R-:W-:Y:S01]  /*12e0*/  FSEL R5, R5, RZ, !P1 ;  /* 0x000000ff05057208 */ /* 0x000fe20004800000 */
[----:B------:R-:W-:Y:S05]  /*12f0*/  @!P4 BRA `(.L_x_6954) ;  /* 0x000000600000c947 */ /* 0x000fea0003800000 */
[----:B------:R-:W-:Y:S01]  /*1300*/  ISETP.NE.U32.AND P0, PT, RZ, c[0x0][0x218], PT ;  /* 0x00008600ff007a0c */ /* 0x000fe20003f05070 */
[----:B------:R-:W-:-:S03]  /*1310*/  FFMA.FTZ R85, R121, R108, R5 ;  /* 0x0000006c79557223 */ /* 0x000fc60000010005 */
[----:B------:R-:W-:Y:S01]  /*1320*/  ISETP.NE.AND.EX P0, PT, RZ, c[0x0][0x21c], PT, P0 ;  /* 0x00008700ff007a0c */ /* 0x000fe20003f05300 */
[----:B------:R-:W-:-:S04]  /*1330*/  FADD.FTZ R85, R96, -R85 ;  /* 0x8000005560557221 */ /* 0x000fc80000010000 */
[----:B------:R-:W-:-:S08]  /*1340*/  FMUL.FTZ R85, R4, R85 ;  /* 0x0000005504557220 */ /* 0x000fd00000410000 */
[----:B------:R-:W-:Y:S02]  /*1350*/  @P0 FADD.FTZ R85, R56, R85 ;  /* 0x0000005538550221 */ /* 0x000fe40000010000 */
.L_x_6954:
[----:B------:R-:W-:Y:S05]  /*1360*/  BSYNC B1 ;  /* 0x0000000000017941 */ /* 0x000fea0003800000 */
.L_x_6953:
        /* <DEDUP_REMOVED lines=15> */
.L_x_6956:
[----:B------:R-:W-:Y:S05]  /*1460*/  BSYNC B1 ;  /* 0x0000000000017941 */ /* 0x000fea0003800000 */
.L_x_6955:
        /* <DEDUP_REMOVED lines=15> */
.L_x_6958:
[----:B------:R-:W-:Y:S05]  /*1560*/  BSYNC B1 ;  /* 0x0000000000017941 */ /* 0x000fea0003800000 */
.L_x_6957:
[----:B------:R-:W-:Y:S01]  /*1570*/  @P5 FMUL.FTZ R84, R87, c[0x0][0x1ec] ;  /* 0x00007b0057545a20 */ /* 0x000fe20000410000 */
[----:B------:R-:W-:Y:S01]  /*1580*/  @P5 LOP3.LUT P0, RZ, R114, 0xff0000, RZ, 0xc0, !PT ;  /* 0x00ff000072ff5812 */ /* 0x000fe2000780c0ff */
        /* <DEDUP_REMOVED lines=16> */
.L_x_6960:
[----:B------:R-:W-:Y:S05]  /*1690*/  BSYNC B1 ;  /* 0x0000000000017941 */ /* 0x000fea0003800000 */
.L_x_6959:
        /* <DEDUP_REMOVED lines=26> */
.L_x_6962:
[----:B------:R-:W-:Y:S05]  /*1840*/  BSYNC B1 ;  /* 0x0000000000017941 */ /* 0x000fea0003800000 */
.L_x_6961:
[----:B------:R-:W-:Y:S01]  /*1850*/  @P5 FMUL.FTZ R6, R117, c[0x0][0x1ec] ;  /* 0x00007b0075065a20 */ /* 0x000fe20000410000 */
[----:B------:R-:W-:Y:S01]  /*1860*/  @!P4 ISETP.NE.U32.AND P2, PT, RZ, c[0x0][0x218], PT ;  /* 0x00008600ff00ca0c */ /* 0x000fe20003f45070 */
[----:B------:R-:W-:Y:S01]  /*1870*/  BSSY B1, `(.L_x_6963) ;  /* 0x000000d000017945 */ /* 0x000fe20003800000 */
[----:B------:R-:W-:Y:S01]  /*1880*/  @P5 LOP3.LUT P3, RZ, R115, 0xff, RZ, 0xc0, !PT ;  /* 0x000000ff73ff5812 */ /* 0x000fe2000786c0ff */
[----:B------:R-:W-:Y:S01]  /*1890*/  @P5 FMUL.FTZ R6, R6, c[0x0][0x1e8] ;  /* 0x00007a0006065a20 */ /* 0x000fe20000410000 */
[----:B------:R-:W-:-:S04]  /*18a0*/  @!P4 ISETP.NE.AND.EX P2, PT, RZ, c[0x0][0x21c], PT, P2 ;  /* 0x00008700ff00ca0c */ /* 0x000fc80003f45320 */
[----:B0-----:R-:W-:Y:S02]  /*18b0*/  @P5 SEL R72, R6, RZ, P3 ;  /* 0x000000ff06485207 */ /* 0x001fe40001800000 */
        /* <DEDUP_REMOVED lines=8> */
.L_x_6964:
[----:B------:R-:W-:Y:S05]  /*1940*/  BSYNC B1 ;  /* 0x0000000000017941 */ /* 0x000fea0003800000 */
.L_x_6963:
[----:B------:R-:W-:Y:S01]  /*1950*/  @P5 FMUL.FTZ R6, R86, c[0x0][0x1ec] ;  /* 0x00007b0056065a20 */ /* 0x000fe20000410000 */
[C---:B------:R-:W-:Y:S01]  /*1960*/  @P5 LOP3.LUT P2, RZ, R115.reuse, 0xff00, RZ, 0xc0, !PT ;  /* 0x0000ff0073ff5812 */ /* 0x040fe2000784c0ff */
[----:B------:R-:W-:Y:S01]  /*1970*/  BSSY B1, `(.L_x_6965) ;  /* 0x000000f000017945 */ /* 0x000fe20003800000 */
[C---:B------:R-:W-:Y:S01]  /*1980*/  @P5 LOP3.LUT P3, RZ, R115.reuse, 0xff0000, RZ, 0xc0, !PT ;  /* 0x00ff000073ff5812 */ /* 0x040fe2000786c0ff */
        /* <DEDUP_REMOVED lines=13> */
.L_x_6966:
[----:B------:R-:W-:Y:S05]  /*1a60*/  BSYNC B1 ;  /* 0x0000000000017941 */ /* 0x000fea0003800000 */
.L_x_6965:
        /* <DEDUP_REMOVED lines=14> */
.L_x_6968:
[----:B------:R-:W-:Y:S05]  /*1b50*/  BSYNC B1 ;  /* 0x0000000000017941 */ /* 0x000fea0003800000 */
.L_x_6967:
[----:B------:R-:W-:Y:S01]  /*1b60*/  @P5 FMUL.FTZ R6, R114, c[0x0][0x1ec] ;  /* 0x00007b0072065a20 */ /* 0x000fe20000410000 */
[----:B------:R-:W-:Y:S01]  /*1b70*/  SEL R85, R86, R77, P1 ;  /* 0x0000004d56557207 */ /* 0x000fe20000800000 */
[----:B------:R-:W-:Y:S01]  /*1b80*/  BSSY B1, `(.L_x_6969) ;  /* 0x0000017000017945 */ /* 0x000fe20003800000 */
[----:B------:R-:W-:Y:S01]  /*1b90*/  SEL R86, R87, R78, P1 ;  /* 0x0000004e57567207 */ /* 0x000fe20000800000 */
[----:B------:R-:W-:Y:S01]  /*1ba0*/  @P5 FMUL.FTZ R6, R6, c[0x0][0x1e8] ;  /* 0x00007a0006065a20 */ /* 0x000fe20000410000 */
[----:B------:R-:W-:Y:S02]  /*1bb0*/  SEL R87, R114, R79, P1 ;  /* 0x0000004f72577207 */ /* 0x000fe40000800000 */
[----:B------:R-:W-:Y:S02]  /*1bc0*/  @P5 MOV R115, 0x10 ;  /* 0x0000001000735802 */ /* 0x000fe40000000f00 */
[----:B------:R-:W-:Y:S02]  /*1bd0*/  @P5 SEL R75, R6, RZ, P6 ;  /* 0x000000ff064b5207 */ /* 0x000fe40003000000 */
[----:B------:R-:W-:-:S02]  /*1be0*/  @P0 MOV R6, 0x10 ;  /* 0x0000001000060802 */ /* 0x000fc40000000f00 */
[----:B------:R-:W-:Y:S02]  /*1bf0*/  @P5 IADD3 R114, R110, 0x20, RZ ;  /* 0x000000206e725810 */ /* 0x000fe40007ffe0ff */
[----:B------:R-:W-:Y:S01]  /*1c00*/  SEL R84, R117, R76, P1 ;  /* 0x0000004c75547207 */ /* 0x000fe20000800000 */
[----:B------:R-:W-:Y:S01]  /*1c10*/  @P0 IMAD.WIDE.U32 R6, R7, R6, c[0x0][0x258] ;  /* 0x0000960007060625 */ /* 0x000fe200078e0006 */
[----:B------:R-:W-:-:S03]  /*1c20*/  @!P4 ISETP.NE.U32.AND P2, PT, RZ, c[0x0][0x218], PT ;  /* 0x00008600ff00ca0c */ /* 0x000fc60003f45070 */
[----:B------:R-:W-:Y:S01]  /*1c30*/  @P5 IMAD.WIDE.U32 R114, R114, R115, c[0x0][0x248] ;  /* 0x0000920072725625 */ /* 0x000fe200078e0073 */
        /* <DEDUP_REMOVED lines=11> */
.L_x_6970:
[----:B------:R-:W-:Y:S05]  /*1cf0*/  BSYNC B1 ;  /* 0x0000000000017941 */ /* 0x000fea0003800000 */
.L_x_6969:
        /* <DEDUP_REMOVED lines=15> */
.L_x_6972:
[----:B------:R-:W-:Y:S05]  /*1df0*/  BSYNC B1 ;  /* 0x0000000000017941 */ /* 0x000fea0003800000 */
.L_x_6971:
        /* <DEDUP_REMOVED lines=17> */
.L_x_6974:
[----:B------:R-:W-:Y:S05]  /*1f10*/  BSYNC B1 ;  /* 0x0000000000017941 */ /* 0x000fea0003800000 */
.L_x_6973:
        /* <DEDUP_REMOVED lines=15> */
.L_x_6976:
[----:B------:R-:W-:Y:S05]  /*2010*/  BSYNC B1 ;  /* 0x0000000000017941 */ /* 0x000fea0003800000 */
.L_x_6975:
        /* <DEDUP_REMOVED lines=24> */
.L_x_6978:
[----:B------:R-:W-:Y:S05]  /*21a0*/  BSYNC B1 ;  /* 0x0000000000017941 */ /* 0x000fea0003800000 */
.L_x_6977:
        /* <DEDUP_REMOVED lines=18> */
.L_x_6980:
[----:B------:R-:W-:Y:S05]  /*22d0*/  BSYNC B1 ;  /* 0x0000000000017941 */ /* 0x000fea0003800000 */
.L_x_6979:
        /* <DEDUP_REMOVED lines=13> */
.L_x_6982:
[----:B------:R-:W-:Y:S05]  /*23b0*/  BSYNC B1 ;  /* 0x0000000000017941 */ /* 0x000fea0003800000 */
.L_x_6981:
[----:B------:R-:W-:Y:S01]  /*23c0*/  @P5 FMUL.FTZ R84, R7, c[0x0][0x1ec] ;  /* 0x00007b0007545a20 */ /* 0x000fe20000410000 */
        /* <DEDUP_REMOVED lines=16> */
.L_x_6984:
[----:B------:R-:W-:Y:S05]  /*24d0*/  BSYNC B1 ;  /* 0x0000000000017941 */ /* 0x000fea0003800000 */
.L_x_6983:
[----:B------:R-:W-:Y:S01]  /*24e0*/  @P5 FMUL.FTZ R4, R6, c[0x0][0x1ec] ;  /* 0x00007b0006045a20 */ /* 0x000fe20000410000 */
[----:B------:R-:W-:Y:S02]  /*24f0*/  @P0 MOV R84, 0x10 ;  /* 0x0000001000540802 */ /* 0x000fe40000000f00 */
[----:B------:R-:W-:Y:S01]  /*2500*/  @P5 LOP3.LUT P2, RZ, R95, 0xff000000, RZ, 0xc0, !PT ;  /* 0xff0000005fff5812 */ /* 0x000fe2000784c0ff */
[----:B------:R-:W-:Y:S01]  /*2510*/  @P5 FMUL.FTZ R4, R4, c[0x0][0x1e8] ;  /* 0x00007a0004045a20 */ /* 0x000fe20000410000 */
[----:B------:R-:W-:Y:S02]  /*2520*/  @P5 IADD3 R5, R110, 0x60, RZ ;  /* 0x000000606e055810 */ /* 0x000fe40007ffe0ff */
[----:B------:R-:W-:Y:S02]  /*2530*/  @P5 MOV R86, 0x10 ;  /* 0x0000001000565802 */ /* 0x000fe40000000f00 */
[----:B------:R-:W-:Y:S01]  /*2540*/  SEL R79, R6, R79, P1 ;  /* 0x0000004f064f7207 */ /* 0x000fe20000800000 */
[----:B------:R-:W-:Y:S01]  /*2550*/  @P0 IMAD.WIDE.U32 R6, R113, R84, c[0x0][0x258] ;  /* 0x0000960071060625 */ /* 0x000fe200078e0054 */
[----:B------:R-:W-:-:S02]  /*2560*/  @P5 SEL R75, R4, RZ, P2 ;  /* 0x000000ff044b5207 */ /* 0x000fc40001000000 */
[----:B------:R-:W-:Y:S01]  /*2570*/  MOV R85, c[0x0][0x160] ;  /* 0x0000580000557a02 */ /* 0x000fe20000000f00 */
[----:B------:R-:W-:Y:S01]  /*2580*/  @P5 IMAD.WIDE.U32 R4, R5, R86, c[0x0][0x248] ;  /* 0x0000920005045625 */ /* 0x000fe200078e0056 */
[----:B------:R0:W-:Y:S02]  /*2590*/  @P0 STG.E.128 [R6.64], R76 ;  /* 0x0000004c06000986 */ /* 0x0001e4000c101d04 */
[----:B------:R-:W-:Y:S02]  /*25a0*/  LEA R2, R85, R2, 0x2 ;  /* 0x0000000255027211 */ /* 0x000fe400078e10ff */
[----:B------:R0:W-:Y:S02]  /*25b0*/  @P5 STG.E.128 [R4.64], R72 ;  /* 0x0000004804005986 */ /* 0x0001e4000c101d04 */
[----:B------:R-:W-:-:S13]  /*25c0*/  ISETP.GE.AND P0, PT, R2, c[0x0][0x164], PT ;  /* 0x0000590002007a0c */ /* 0x000fda0003f06270 */
[----:B0-----:R-:W-:Y:S01]  /*25d0*/  @P0 CALL.REL.NOINC `(.L_x_6947) ;  /* 0x0000001000000944 */ /* 0x001fe20003c00000 */
[----:B------:R-:W-:Y:S05]  /*25e0*/  BRA `(.L_x_6985) ;  /* 0xffffdd4000007947 */ /* 0x000fea000383ffff */
.L_x_6947:
[----:B------:R-:W-:Y:S05]  /*25f0*/  BSYNC B0 ;  /* 0x0000000000007941 */ /* 0x000fea0003800000 */
.L_x_6945:
        /* <DEDUP_REMOVED lines=99> */
.L_x_6951:
[----:B0-----:R-:W-:Y:S01]  /*2c30*/  HFMA2.MMA R87, -RZ, RZ, 0, 5.9604644775390625e-08 ;  /* 0x00000001ff577435 */ /* 0x001fe200000001ff */
[----:B------:R-:W-:-:S02]  /*2c40*/  MOV R108, R119 ;  /* 0x00000077006c7202 */ /* 0x000fc40000000f00 */
[----:B------:R-:W-:Y:S02]  /*2c50*/  MOV R86, 0x1f ;  /* 0x0000001f00567802 */ /* 0x000fe40000000f00 */
[----:B------:R-:W-:Y:S02]  /*2c60*/  MOV R85, 0xffffffff ;  /* 0xffffffff00557802 */ /* 0x000fe40000000f00 */
[----:B------:R-:W-:Y:S02]  /*2c70*/  MOV R110, 0x2c90 ;  /* 0x00002c90006e7802 */ /* 0x000fe40000000f00 */
[----:B-12--5:R-:W-:Y:S05]  /*2c80*/  CALL.REL.NOINC `($__internal_193_$__cuda_sm70_shflsync_bfly_p) ;  /* 0x0000046000007944 */ /* 0x026fea0003c00000 */
[----:B-1----:R-:W-:Y:S01]  /*2c90*/  MOV R117, R87 ;  /* 0x0000005700757202 */ /* 0x002fe20000000f00 */
[----:B0-----:R-:W-:Y:S05]  /*2ca0*/  BRA `(.L_x_6986) ;  /* 0xffffe40000007947 */ /* 0x001fea000383ffff */
.L_x_6952:
[----:B0-----:R-:W-:Y:S01]  /*2cb0*/  HFMA2.MMA R87, -RZ, RZ, 0, 5.9604644775390625e-08 ;  /* 0x00000001ff577435 */ /* 0x001fe200000001ff */
[----:B------:R-:W-:Y:S02]  /*2cc0*/  MOV R108, R84 ;  /* 0x00000054006c7202 */ /* 0x000fe40000000f00 */
[----:B------:R-:W-:Y:S02]  /*2cd0*/  MOV R86, 0x1f ;  /* 0x0000001f00567802 */ /* 0x000fe40000000f00 */
[----:B------:R-:W-:-:S02]  /*2ce0*/  MOV R85, 0xffffffff ;  /* 0xffffffff00557802 */ /* 0x000fc40000000f00 */
[----:B------:R-:W-:Y:S02]  /*2cf0*/  MOV R110, 0x2d10 ;  /* 0x00002d10006e7802 */ /* 0x000fe40000000f00 */
[----:B-12345:R-:W-:Y:S05]  /*2d00*/  CALL.REL.NOINC `($__internal_193_$__cuda_sm70_shflsync_bfly_p) ;  /* 0x000003e000007944 */ /* 0x03efea0003c00000 */
[----:B------:R-:W-:Y:S01]  /*2d10*/  FADD.FTZ R117, R117, R119 ;  /* 0x0000007775757221 */ /* 0x000fe20000010000 */
[----:B0-----:R-:W-:Y:S01]  /*2d20*/  MOV R86, 0x1f ;  /* 0x0000001f00567802 */ /* 0x001fe20000000f00 */
[----:B-1----:R-:W-:Y:S01]  /*2d30*/  FADD.FTZ R84, R84, R87 ;  /* 0x0000005754547221 */ /* 0x002fe20000010000 */
[----:B------:R-:W-:Y:S01]  /*2d40*/  HFMA2.MMA R87, -RZ, RZ, 0, 1.1920928955078125e-07 ;  /* 0x00000002ff577435 */ /* 0x000fe200000001ff */
[----:B------:R-:W-:Y:S02]  /*2d50*/  MOV R85, 0xffffffff ;  /* 0xffffffff00557802 */ /* 0x000fe40000000f00 */
[----:B------:R-:W-:Y:S02]  /*2d60*/  MOV R108, R117 ;  /* 0x00000075006c7202 */ /* 0x000fe40000000f00 */
[----:B------:R-:W-:Y:S02]  /*2d70*/  MOV R110, 0x2d90 ;  /* 0x00002d90006e7802 */ /* 0x000fe40000000f00 */
[----:B------:R-:W-:Y:S05]  /*2d80*/  CALL.REL.NOINC `($__internal_193_$__cuda_sm70_shflsync_bfly_p) ;  /* 0x0000036000007944 */ /* 0x000fea0003c00000 */
[----:B-1----:R-:W-:Y:S01]  /*2d90*/  MOV R119, R87 ;  /* 0x0000005700777202 */ /* 0x002fe20000000f00 */
[----:B------:R-:W-:Y:S01]  /*2da0*/  HFMA2.MMA R87, -RZ, RZ, 0, 1.1920928955078125e-07 ;  /* 0x00000002ff577435 */ /* 0x000fe200000001ff */
[----:B0-----:R-:W-:-:S02]  /*2db0*/  MOV R108, R84 ;  /* 0x00000054006c7202 */ /* 0x001fc40000000f00 */
[----:B------:R-:W-:Y:S02]  /*2dc0*/  MOV R86, 0x1f ;  /* 0x0000001f00567802 */ /* 0x000fe40000000f00 */
[----:B------:R-:W-:Y:S02]  /*2dd0*/  MOV R85, 0xffffffff ;  /* 0xffffffff00557802 */ /* 0x000fe40000000f00 */
[----:B------:R-:W-:Y:S02]  /*2de0*/  MOV R110, 0x2e00 ;  /* 0x00002e00006e7802 */ /* 0x000fe40000000f00 */
[----:B------:R-:W-:Y:S05]  /*2df0*/  CALL.REL.NOINC `($__internal_193_$__cuda_sm70_shflsync_bfly_p) ;  /* 0x000002f000007944 */ /* 0x000fea0003c00000 */
[----:B------:R-:W-:Y:S01]  /*2e00*/  FADD.FTZ R117, R119, R117 ;  /* 0x0000007577757221 */ /* 0x000fe20000010000 */
[----:B0-----:R-:W-:Y:S01]  /*2e10*/  MOV R86, 0x1f ;  /* 0x0000001f00567802 */ /* 0x001fe20000000f00 */
[----:B-1----:R-:W-:Y:S01]  /*2e20*/  FADD.FTZ R84, R84, R87 ;  /* 0x0000005754547221 */ /* 0x002fe20000010000 */
[----:B------:R-:W-:Y:S01]  /*2e30*/  HFMA2.MMA R87, -RZ, RZ, 0, 2.384185791015625e-07 ;  /* 0x00000004ff577435 */ /* 0x000fe200000001ff */
[----:B------:R-:W-:Y:S02]  /*2e40*/  MOV R85, 0xffffffff ;  /* 0xffffffff00557802 */ /* 0x000fe40000000f00 */
[----:B------:R-:W-:-:S02]  /*2e50*/  MOV R108, R117 ;  /* 0x00000075006c7202 */ /* 0x000fc40000000f00 */
[----:B------:R-:W-:Y:S02]  /*2e60*/  MOV R110, 0x2e80 ;  /* 0x00002e80006e7802 */ /* 0x000fe40000000f00 */
[----:B------:R-:W-:Y:S05]  /*2e70*/  CALL.REL.NOINC `($__internal_193_$__cuda_sm70_shflsync_bfly_p) ;  /* 0x0000027000007944 */ /* 0x000fea0003c00000 */
[----:B-1----:R-:W-:Y:S01]  /*2e80*/  MOV R119, R87 ;  /* 0x0000005700777202 */ /* 0x002fe20000000f00 */
[----:B------:R-:W-:Y:S01]  /*2e90*/  HFMA2.MMA R87, -RZ, RZ, 0, 2.384185791015625e-07 ;  /* 0x00000004ff577435 */ /* 0x000fe200000001ff */
[----:B0-----:R-:W-:Y:S02]  /*2ea0*/  MOV R108, R84 ;  /* 0x00000054006c7202 */ /* 0x001fe40000000f00 */
[----:B------:R-:W-:Y:S02]  /*2eb0*/  MOV R86, 0x1f ;  /* 0x0000001f00567802 */ /* 0x000fe40000000f00 */
[----:B------:R-:W-:Y:S02]  /*2ec0*/  MOV R85, 0xffffffff ;  /* 0xffffffff00557802 */ /* 0x000fe40000000f00 */
[----:B------:R-:W-:Y:S02]  /*2ed0*/  MOV R110, 0x2ef0 ;  /* 0x00002ef0006e7802 */ /* 0x000fe40000000f00 */
[----:B------:R-:W-:Y:S05]  /*2ee0*/  CALL.REL.NOINC `($__internal_193_$__cuda_sm70_shflsync_bfly_p) ;  /* 0x0000020000007944 */ /* 0x000fea0003c00000 */
[----:B------:R-:W-:Y:S01]  /*2ef0*/  FADD.FTZ R117, R119, R117 ;  /* 0x0000007577757221 */ /* 0x000fe20000010000 */
[----:B0-----:R-:W-:Y:S01]  /*2f00*/  MOV R86, 0x1f ;  /* 0x0000001f00567802 */ /* 0x001fe20000000f00 */
[----:B-1----:R-:W-:Y:S01]  /*2f10*/  FADD.FTZ R84, R84, R87 ;  /* 0x0000005754547221 */ /* 0x002fe20000010000 */
[----:B------:R-:W-:Y:S01]  /*2f20*/  HFMA2.MMA R87, -RZ, RZ, 0, 4.76837158203125e-07 ;  /* 0x00000008ff577435 */ /* 0x000fe200000001ff */
[----:B------:R-:W-:-:S02]  /*2f30*/  MOV R85, 0xffffffff ;  /* 0xffffffff00557802 */ /* 0x000fc40000000f00 */
[----:B------:R-:W-:Y:S02]  /*2f40*/  MOV R108, R117 ;  /* 0x00000075006c7202 */ /* 0x000fe40000000f00 */
[----:B------:R-:W-:Y:S02]  /*2f50*/  MOV R110, 0x2f70 ;  /* 0x00002f70006e7802 */ /* 0x000fe40000000f00 */
[----:B------:R-:W-:Y:S05]  /*2f60*/  CALL.REL.NOINC `($__internal_193_$__cuda_sm70_shflsync_bfly_p) ;  /* 0x0000018000007944 */ /* 0x000fea0003c00000 */
[----:B-1----:R-:W-:Y:S01]  /*2f70*/  MOV R119, R87 ;  /* 0x0000005700777202 */ /* 0x002fe20000000f00 */
[----:B------:R-:W-:Y:S01]  /*2f80*/  HFMA2.MMA R87, -RZ, RZ, 0, 4.76837158203125e-07 ;  /* 0x00000008ff577435 */ /* 0x000fe200000001ff */
[----:B0-----:R-:W-:Y:S02]  /*2f90*/  MOV R108, R84 ;  /* 0x00000054006c7202 */ /* 0x001fe40000000f00 */
[----:B------:R-:W-:Y:S02]  /*2fa0*/  MOV R86, 0x1f ;  /* 0x0000001f00567802 */ /* 0x000fe40000000f00 */
[----:B------:R-:W-:Y:S02]  /*2fb0*/  MOV R85, 0xffffffff ;  /* 0xffffffff00557802 */ /* 0x000fe40000000f00 */
[----:B------:R-:W-:-:S02]  /*2fc0*/  MOV R110, 0x2fe0 ;  /* 0x00002fe0006e7802 */ /* 0x000fc40000000f00 */
[----:B------:R-:W-:Y:S05]  /*2fd0*/  CALL.REL.NOINC `($__internal_193_$__cuda_sm70_shflsync_bfly_p) ;  /* 0x0000011000007944 */ /* 0x000fea0003c00000 */
[----:B------:R-:W-:Y:S01]  /*2fe0*/  FADD.FTZ R117, R119, R117 ;  /* 0x0000007577757221 */ /* 0x000fe20000010000 */
[----:B0-----:R-:W-:Y:S01]  /*2ff0*/  MOV R86, 0x1f ;  /* 0x0000001f00567802 */ /* 0x001fe20000000f00 */
[----:B-1----:R-:W-:Y:S01]  /*3000*/  FADD.FTZ R84, R84, R87 ;  /* 0x0000005754547221 */ /* 0x002fe20000010000 */
[----:B------:R-:W-:Y:S01]  /*3010*/  HFMA2.MMA R87, -RZ, RZ, 0, 9.5367431640625e-07 ;  /* 0x00000010ff577435 */ /* 0x000fe200000001ff */
[----:B------:R-:W-:-:S02]  /*3020*/  MOV R85, 0xffffffff ;  /* 0xffffffff00557802 */ /* 0x000fc40000000f00 */
[----:B------:R-:W-:Y:S02]  /*3030*/  MOV R108, R117 ;  /* 0x00000075006c7202 */ /* 0x000fe40000000f00 */
[----:B------:R-:W-:Y:S02]  /*3040*/  MOV R110, 0x3060 ;  /* 0x00003060006e7802 */ /* 0x000fe40000000f00 */
[----:B------:R-:W-:Y:S05]  /*3050*/  CALL.REL.NOINC `($__internal_193_$__cuda_sm70_shflsync_bfly_p) ;  /* 0x0000009000007944 */ /* 0x000fea0003c00000 */
[----:B-1----:R-:W-:Y:S01]  /*3060*/  MOV R119, R87 ;  /* 0x0000005700777202 */ /* 0x002fe20000000f00 */
[----:B------:R-:W-:Y:S01]  /*3070*/  HFMA2.MMA R87, -RZ, RZ, 0, 9.5367431640625e-07 ;  /* 0x00000010ff577435 */ /* 0x000fe200000001ff */
[----:B0-----:R-:W-:Y:S02]  /*3080*/  MOV R108, R84 ;  /* 0x00000054006c7202 */ /* 0x001fe40000000f00 */
[----:B------:R-:W-:Y:S02]  /*3090*/  MOV R86, 0x1f ;  /* 0x0000001f00567802 */ /* 0x000fe40000000f00 */
[----:B------:R-:W-:Y:S02]  /*30a0*/  MOV R85, 0xffffffff ;  /* 0xffffffff00557802 */ /* 0x000fe40000000f00 */
[----:B------:R-:W-:-:S02]  /*30b0*/  MOV R110, 0x30d0 ;  /* 0x000030d0006e7802 */ /* 0x000fc40000000f00 */
[----:B------:R-:W-:Y:S05]  /*30c0*/  CALL.REL.NOINC `($__internal_193_$__cuda_sm70_shflsync_bfly_p) ;  /* 0x0000002000007944 */ /* 0x000fea0003c00000 */
[----:B01----:R-:W-:Y:S01]  /*30d0*/  MOV R85, R87 ;  /* 0x0000005700557202 */ /* 0x003fe20000000f00 */
[----:B------:R-:W-:Y:S05]  /*30e0*/  BRA `(.L_x_6987) ;  /* 0xffffe0e000007947 */ /* 0x000fea000383ffff */
        .weak           $__internal_193_$__cuda_sm70_shflsync_bfly_p
        .type           $__internal_193_$__cuda_sm70_shflsync_bfly_p,@function
        .size           $__internal_193_$__cuda_sm70_shflsync_bfly_p,(.L_x_7371 - $__internal_193_$__cuda_sm70_shflsync_bfly_p)
$__internal_193_$__cuda_sm70_shflsync_bfly_p:
[----:B------:R-:W-:Y:S01]  /*30f0*/  HFMA2.MMA R127, -RZ, RZ, 0, 0 ;  /* 0x00000000ff7f7435 */ /* 0x000fe200000001ff */
[----:B------:R-:W-:Y:S01]  /*3100*/  MOV R126, R110 ;  /* 0x0000006e007e7202 */ /* 0x000fe20000000f00 */
[----:B------:R-:W-:Y:S04]  /*3110*/  WARPSYNC R85 ;  /* 0x0000005500007348 */ /* 0x000fe80003800000 */
[----:B------:R0:W1:Y:S01]  /*3120*/  SHFL.BFLY PT, R87, R108, R87, R86 ;  /* 0x0c0000576c577389 */ /* 0x00006200000e0056 */
[----:B------:R-:W-:Y:S05]  /*3130*/  RET.REL.NODEC R126 `(_ZN10layer_norm13ln_bwd_kernelINS_13Kernel_traitsIfffffjLj512ELj1ELj4ELj1ELj16ENS_18Kernel_traits_baseILj512EfffffjLj128EEEEELb1ELb0ELb1ELb1EEEvNS_9BwdParamsE) ;  /* 0xffffcec07e007950 */ /* 0x000fea0003c3ffff */
.L_x_6988:
        /* <DEDUP_REMOVED lines=12> */
.L_x_7371:


//--------------------- .text._ZN10layer_norm13ln_bwd_kernelINS_13Kernel_traitsIfffffjLj512ELj1ELj4ELj1ELj16ENS_18Kernel_traits_baseILj512EfffffjLj128EEEEELb1ELb1ELb0ELb0EEEvNS_9BwdParamsE --------------------------
	.section	.text._ZN10layer_norm13ln_bwd_kernelINS_13Kernel_traitsIfffffjLj512ELj1ELj4ELj1ELj16ENS_18Kernel_traits_baseILj512EfffffjLj128EEEEELb1ELb1ELb0ELb0EEEvNS_9BwdParamsE,"ax",@progbits
	.sectioninfo	@"SHI_REGISTERS=163"
	.align	128
        .global         _ZN10layer_norm13ln_bwd_kernelINS_13Kernel_traitsIfffffjLj512ELj1ELj4ELj1ELj16ENS_18Kernel_traits_baseILj512EfffffjLj128EEEEELb1ELb1ELb0ELb0EEEvNS_9BwdParamsE
        .type           _ZN10layer_norm13ln_bwd_kernelINS_13Kernel_traitsIfffffjLj512ELj1ELj4ELj1ELj16ENS_18Kernel_traits_baseILj512EfffffjLj128EEEEELb1ELb1ELb0ELb0EEEvNS_9BwdParamsE,@function
        .size           _ZN10layer_norm13ln_bwd_kernelINS_13Kernel_traitsIfffffjLj512ELj1ELj4ELj1ELj16ENS_18Kernel_traits_baseILj512EfffffjLj128EEEEELb1ELb1ELb0ELb0EEEvNS_9BwdParamsE,(.L_x_7372 - _ZN10layer_norm13ln_bwd_kernelINS_13Kernel_traitsIfffffjLj512ELj1ELj4ELj1ELj16ENS_18Kernel_traits_baseILj512EfffffjLj128EEEEELb1ELb1ELb0ELb0EEEvNS_9BwdParamsE)
        .other          _ZN10layer_norm13ln_bwd_kernelINS_13Kernel_traitsIfffffjLj512ELj1ELj4ELj1ELj16ENS_18Kernel_traits_baseILj512EfffffjLj128EEEEELb1ELb1ELb0ELb0EEEvNS_9BwdParamsE,@"STO_CUDA_ENTRY STV_DEFAULT"
_ZN10layer_norm13ln_bwd_kernelINS_13Kernel_traitsIfffffjLj512ELj1ELj4ELj1ELj16ENS_18Kernel_traits_baseILj512EfffffjLj128EEEEELb1ELb1ELb0ELb0EEEvNS_9BwdParamsE:
.text._ZN10layer_norm13ln_bwd_kernelINS_13Kernel_traitsIfffffjLj512ELj1ELj4ELj1ELj16ENS_18Kernel_traits_baseILj512EfffffjLj128EEEEELb1ELb1ELb0ELb0EEEvNS_9BwdParamsE:
        /* <DEDUP_REMOVED lines=22> */
[----:B------:R-:W1:Y:S03]  /*0160*/  S2R R5, SR_CTAID.X ;  /* 0x0000000000057919 */ /* 0x000e660000002500 */
        /* <DEDUP_REMOVED lines=15> */
[----:B-1----:R-:W-:-:S04]  /*0260*/  LEA R6, R5, R0, 0x2 ;  /* 0x0000000005067211 */ /* 0x002fc800078e10ff */
        /* <DEDUP_REMOVED lines=29> */
.L_x_7009:
        /* <DEDUP_REMOVED lines=41> */
[C---:B-----5:R-:W-:Y:S02]  /*06d0*/  FMUL.FTZ R13, R125.reuse, R124 ;  /* 0x0000007c7d0d7220 */ /* 0x060fe40000410000 */
        /* <DEDUP_REMOVED lines=25> */
.L_x_6992:
[----:B-1----:R-:W-:Y:S05]  /*0870*/  BSYNC B1 ;  /* 0x0000000000017941 */ /* 0x002fea0003800000 */
.L_x_6991:
        /* <DEDUP_REMOVED lines=45> */
.L_x_6994:
[----:B0-----:R-:W-:Y:S05]  /*0b50*/  BSYNC B1 ;  /* 0x0000000000017941 */ /* 0x001fea0003800000 */
.L_x_6993:
        /* <DEDUP_REMOVED lines=45> */
.L_x_6996:
[----:B0-----:R-:W-:Y:S05]  /*0e30*/  BSYNC B1 ;  /* 0x0000000000017941 */ /* 0x001fea0003800000 */
.L_x_6995:
[----:B------:R-:W-:Y:S01]  /*0e40*/  BSSY B1, `(.L_x_6997) ;  /* 0x000002c000017945 */ /* 0x000fe20003800000 */
[----:B------:R-:W-:Y:S05]  /*0e50*/  @!P5 BRA `(.L_x_6998) ;  /* 0x000002a00000d947 */ /* 0x000fea0003800000 */
[----:B------:R-:W-:Y:S01]  /*0e60*/  LEA R120, P0, R151, c[0x0][0x188], 0x4 ;  /* 0x0000620097787a11 */ /* 0x000fe200078020ff */
[----:B------:R-:W-:-:S03]  /*0e70*/  HFMA2.MMA R116, -RZ, RZ, 0, 9.5367431640625e-07 ;  /* 0x00000010ff747435 */ /* 0x000fc600000001ff */
[----:B------:R-:W-:Y:S02]  /*0e80*/  LEA.HI.X R121, R151, c[0x0][0x18c], RZ, 0x4, P0 ;  /* 0x0000630097797a11 */ /* 0x000fe400000f24ff */
[----:B------:R-:W-:-:S04]  /*0e90*/  ISETP.NE.U32.AND P0, PT, RZ, c[0x0][0x218], PT ;  /* 0x00008600ff007a0c */ /* 0x000fc80003f05070 */
[----:B------:R-:W-:Y:S01]  /*0ea0*/  ISETP.NE.AND.EX P0, PT, RZ, c[0x0][0x21c], PT, P0 ;  /* 0x00008700ff007a0c */ /* 0x000fe20003f05300 */
[----:B------:R-:W2:Y:S01]  /*0eb0*/  LDG.E.128 R120, [R120.64] ;  /* 0x0000000478787981 */ /* 0x000ea2000c1e1d00 */
[----:B------:R-:W-:-:S06]  /*0ec0*/  IMAD.WIDE.U32 R116, R151, R116, c[0x0][0x208] ;  /* 0x0000820097747625 */ /* 0x000fcc00078e0074 */
[----:B------:R-:W3:Y:S05]  /*0ed0*/  LDG.E.128 R116, [R116.64] ;  /* 0x0000000474747981 */ /* 0x000eea000c1e1d00 */
        /* <DEDUP_REMOVED lines=9> */
[----:B------:R-:W-:Y:S02]  /*0f70*/  FMUL.FTZ R11, R125, R120 ;  /* 0x000000787d0b7220 */ /* 0x000fe40000410000 */
[----:B---3--:R-:W-:Y:S02]  /*0f80*/  FMUL.FTZ R127, R48, R116 ;  /* 0x00000074307f7220 */ /* 0x008fe40000410000 */
[----:B------:R-:W-:-:S02]  /*0f90*/  FADD.FTZ R77, R77, R117 ;  /* 0x000000754d4d7221 */ /* 0x000fc40000010000 */
[----:B------:R-:W-:Y:S02]  /*0fa0*/  FFMA.FTZ R65, R117, R11, R65 ;  /* 0x0000000b75417223 */ /* 0x000fe40000010041 */
[----:B------:R-:W-:Y:S02]  /*0fb0*/  FMUL.FTZ R132, R49, R117 ;  /* 0x0000007531847220 */ /* 0x000fe40000410000 */
[C---:B------:R-:W-:Y:S02]  /*0fc0*/  FADD.FTZ R122, -R149.reuse, R122 ;  /* 0x0000007a957a7221 */ /* 0x040fe40000010100 */
        /* <DEDUP_REMOVED lines=19> */
.L_x_6998:
[----:B0-----:R-:W-:Y:S05]  /*1100*/  BSYNC B1 ;  /* 0x0000000000017941 */ /* 0x001fea0003800000 */
.L_x_6997:
[----:B------:R-:W-:Y:S05]  /*1110*/  BRA.DIV ~URZ, `(.L_x_6999) ;  /* 0x00001f827f007947 */ /* 0x000fea000b800000 */
[----:B------:R0:W1:Y:S02]  /*1120*/  SHFL.BFLY PT, R119, R154, 0x1, 0x1f ;  /* 0x0c201f009a777f89 */ /* 0x00006400000e0000 */
.L_x_7016:
        /* <DEDUP_REMOVED lines=18> */
.L_x_7017:
        /* <DEDUP_REMOVED lines=13> */
[-C--:B------:R-:W-:Y:S01]  /*1320*/  FFMA.FTZ R122, R124, R154.reuse, R149 ;  /* 0x0000009a7c7a7223 */ /* 0x080fe20000010095 */
[----:B------:R-:W-:Y:S01]  /*1330*/  ISETP.NE.AND.EX P1, PT, RZ, c[0x0][0x21c], PT, P1 ;  /* 0x00008700ff007a0c */ /* 0x000fe20003f25310 */
[----:B------:R-:W-:Y:S01]  /*1340*/  FADD.FTZ R120, R130, -R121 ;  /* 0x8000007982787221 */ /* 0x000fe20000010000 */
[----:B------:R-:W-:Y:S01]  /*1350*/  ISETP.NE.U32.AND P0, PT, RZ, c[0x0][0x258], PT ;  /* 0x00009600ff007a0c */ /* 0x000fe20003f05070 */
[--C-:B------:R-:W-:Y:S01]  /*1360*/  FFMA.FTZ R158, R150, R154, R149.reuse ;  /* 0x0000009a969e7223 */ /* 0x100fe20000010095 */
[----:B------:R-:W-:Y:S01]  /*1370*/  ISETP.NE.AND.EX P6, PT, RZ, c[0x0][0x25c], PT, P6 ;  /* 0x00009700ff007a0c */ /* 0x000fe20003fc5360 */
[----:B-----5:R-:W-:Y:S01]  /*1380*/  FMUL.FTZ R123, R125, R120 ;  /* 0x000000787d7b7220 */ /* 0x020fe20000410000 */
[----:B------:R-:W-:Y:S01]  /*1390*/  ISETP.NE.AND.EX P0, PT, RZ, c[0x0][0x25c], PT, P0 ;  /* 0x00009700ff007a0c */ /* 0x000fe20003f05300 */
[----:B------:R-:W-:-:S02]  /*13a0*/  FFMA.FTZ R121, R141, R154, R149 ;  /* 0x0000009a8d797223 */ /* 0x000fc40000010095 */
[----:B------:R-:W-:Y:S02]  /*13b0*/  FADD.FTZ R122, R143, -R122 ;  /* 0x8000007a8f7a7221 */ /* 0x000fe40000010000 */
[----:B------:R-:W-:Y:S02]  /*13c0*/  FADD.FTZ R158, R147, -R158 ;  /* 0x8000009e939e7221 */ /* 0x000fe40000010000 */
[----:B------:R-:W-:Y:S02]  /*13d0*/  @P1 FADD.FTZ R123, R100, R123 ;  /* 0x0000007b647b1221 */ /* 0x000fe40000010000 */
[----:B------:R-:W-:Y:S02]  /*13e0*/  FADD.FTZ R156, R152, -R121 ;  /* 0x80000079989c7221 */ /* 0x000fe40000010000 */
[----:B------:R-:W-:Y:S01]  /*13f0*/  FMUL.FTZ R122, R125, R122 ;  /* 0x0000007a7d7a7220 */ /* 0x000fe20000410000 */
[----:B------:R-:W-:Y:S01]  /*1400*/  SEL R56, R123, R56, P6 ;  /* 0x000000387b387207 */ /* 0x000fe20003000000 */
[----:B------:R-:W-:-:S02]  /*1410*/  FMUL.FTZ R158, R125, R158 ;  /* 0x0000009e7d9e7220 */ /* 0x000fc40000410000 */
[----:B------:R-:W-:Y:S02]  /*1420*/  FMUL.FTZ R123, R123, R126 ;  /* 0x0000007e7b7b7220 */ /* 0x000fe40000410000 */
[----:B------:R-:W-:Y:S02]  /*1430*/  FMUL.FTZ R151, R125, R156 ;  /* 0x0000009c7d977220 */ /* 0x000fe40000410000 */
[----:B------:R-:W-:Y:S02]  /*1440*/  @P1 FADD.FTZ R122, R101, R122 ;  /* 0x0000007a657a1221 */ /* 0x000fe40000010000 */
[----:B------:R-:W-:Y:S02]  /*1450*/  @P1 FADD.FTZ R158, R103, R158 ;  /* 0x0000009e679e1221 */ /* 0x000fe40000010000 */
[----:B------:R-:W-:Y:S01]  /*1460*/  FMUL.FTZ R123, R123, c[0x0][0x1e8] ;  /* 0x00007a007b7b7a20 */ /* 0x000fe20000410000 */
[----:B------:R-:W-:Y:S01]  /*1470*/  SEL R57, R122, R57, P6 ;  /* 0x000000397a397207 */ /* 0x000fe20003000000 */
[----:B------:R-:W-:Y:S01]  /*1480*/  @P1 FADD.FTZ R151, R102, R151 ;  /* 0x0000009766971221 */ /* 0x000fe20000010000 */
[----:B------:R-:W-:Y:S01]  /*1490*/  SEL R59, R158, R59, P6 ;  /* 0x0000003b9e3b7207 */ /* 0x000fe20003000000 */
[-C--:B------:R-:W-:Y:S01]  /*14a0*/  FMUL.FTZ R122, R122, R126.reuse ;  /* 0x0000007e7a7a7220 */ /* 0x080fe20000410000 */
[----:B------:R-:W-:Y:S01]  /*14b0*/  LOP3.LUT P1, RZ, R7, 0xff, RZ, 0xc0, !PT ;  /* 0x000000ff07ff7812 */ /* 0x000fe2000782c0ff */
[C---:B------:R-:W-:Y:S01]  /*14c0*/  FMUL.FTZ R153, R151.reuse, R126 ;  /* 0x0000007e97997220 */ /* 0x040fe20000410000 */
[----:B------:R-:W-:Y:S01]  /*14d0*/  SEL R58, R151, R58, P6 ;  /* 0x0000003a973a7207 */ /* 0x000fe20003000000 */
[----:B------:R-:W-:Y:S01]  /*14e0*/  FMUL.FTZ R158, R158, R126 ;  /* 0x0000007e9e9e7220 */ /* 0x000fe20000410000 */
[----:B------:R-:W-:Y:S01]  /*14f0*/  LOP3.LUT P6, RZ, R7, 0xff000000, RZ, 0xc0, !PT ;  /* 0xff00000007ff7812 */ /* 0x000fe200078cc0ff */
[----:B------:R-:W-:-:S04]  /*1500*/  @P0 IMAD.WIDE.U32 R120, R12, R157, c[0x0][0x258] ;  /* 0x000096000c780625 */ /* 0x000fc800078e009d */
[----:B------:R-:W-:Y:S01]  /*1510*/  FMUL.FTZ R153, R153, c[0x0][0x1e8] ;  /* 0x00007a0099997a20 */ /* 0x000fe20000410000 */
[----:B------:R0:W-:Y:S01]  /*1520*/  @P0 STG.E.128 [R120.64], R56 ;  /* 0x0000003878000986 */ /* 0x0001e2000c101d04 */
[----:B------:R-:W-:Y:S01]  /*1530*/  FMUL.FTZ R158, R158, c[0x0][0x1e8] ;  /* 0x00007a009e9e7a20 */ /* 0x000fe20000410000 */
[----:B------:R-:W-:Y:S01]  /*1540*/  LOP3.LUT P0, RZ, R7, 0xff00, RZ, 0xc0, !PT ;  /* 0x0000ff0007ff7812 */ /* 0x000fe2000780c0ff */
[C---:B------:R-:W-:Y:S01]  /*1550*/  IMAD.WIDE.U32 R156, R12.reuse, R157, c[0x0][0x248] ;  /* 0x000092000c9c7625 */ /* 0x040fe200078e009d */
[----:B------:R-:W-:-:S03]  /*1560*/  IADD3 R12, R12, 0x20, RZ ;  /* 0x000000200c0c7810 */ /* 0x000fc60007ffe0ff */
[----:B--2---:R-:W-:Y:S02]  /*1570*/  FMUL.FTZ R116, R123, R116 ;  /* 0x000000747b747220 */ /* 0x004fe40000410000 */
[----:B------:R-:W-:Y:S02]  /*1580*/  FMUL.FTZ R123, R24, R123 ;  /* 0x0000007b187b7220 */ /* 0x000fe40000410000 */
[-C--:B------:R-:W-:Y:S01]  /*1590*/  FMUL.FTZ R118, R118, R153.reuse ;  /* 0x0000009976767220 */ /* 0x080fe20000410000 */
[----:B------:R-:W-:Y:S01]  /*15a0*/  FSEL R151, R116, RZ, P1 ;  /* 0x000000ff74977208 */ /* 0x000fe20000800000 */
[----:B------:R-:W-:Y:S01]  /*15b0*/  FMUL.FTZ R116, R122, c[0x0][0x1e8] ;  /* 0x00007a007a747a20 */ /* 0x000fe20000410000 */
[----:B0-----:R-:W-:Y:S01]  /*15c0*/  SEL R120, R123, RZ, P1 ;  /* 0x000000ff7b787207 */ /* 0x001fe20000800000 */
[----:B------:R-:W-:Y:S01]  /*15d0*/  FMUL.FTZ R122, R26, R153 ;  /* 0x000000991a7a7220 */ /* 0x000fe20000410000 */
[----:B------:R-:W-:Y:S01]  /*15e0*/  LOP3.LUT P1, RZ, R7, 0xff0000, RZ, 0xc0, !PT ;  /* 0x00ff000007ff7812 */ /* 0x000fe2000782c0ff */
[----:B------:R-:W-:-:S02]  /*15f0*/  FMUL.FTZ R121, R25, R116 ;  /* 0x0000007419797220 */ /* 0x000fc40000410000 */
[----:B------:R-:W-:Y:S01]  /*1600*/  FMUL.FTZ R123, R27, R158 ;  /* 0x0000009e1b7b7220 */ /* 0x000fe20000410000 */
[----:B------:R-:W-:Y:S01]  /*1610*/  SEL R122, R122, RZ, P1 ;  /* 0x000000ff7a7a7207 */ /* 0x000fe20000800000 */
[----:B------:R-:W-:Y:S01]  /*1620*/  FMUL.FTZ R117, R117, R116 ;  /* 0x0000007475757220 */ /* 0x000fe20000410000 */
[----:B------:R-:W-:Y:S01]  /*1630*/  SEL R121, R121, RZ, P0 ;  /* 0x000000ff79797207 */ /* 0x000fe20000000000 */
[----:B------:R-:W-:Y:S01]  /*1640*/  FMUL.FTZ R119, R119, R158 ;  /* 0x0000009e77777220 */ /* 0x000fe20000410000 */
[----:B------:R-:W-:Y:S01]  /*1650*/  SEL R123, R123, RZ, P6 ;  /* 0x000000ff7b7b7207 */ /* 0x000fe20003000000 */
[----:B------:R-:W-:Y:S01]  /*1660*/  FADD.FTZ R80, R80, R151 ;  /* 0x0000009750507221 */ /* 0x000fe20000010000 */
[----:B------:R-:W-:Y:S02]  /*1670*/  FSEL R116, R117, RZ, P0 ;  /* 0x000000ff75747208 */ /* 0x000fe40000000000 */
[----:B------:R-:W-:Y:S01]  /*1680*/  FSEL R117, R118, RZ, P1 ;  /* 0x000000ff76757208 */ /* 0x000fe20000800000 */
[----:B------:R0:W-:Y:S01]  /*1690*/  STG.E.128 [R156.64], R120 ;  /* 0x000000789c007986 */ /* 0x0001e2000c101d04 */
[----:B------:R-:W-:Y:S01]  /*16a0*/  FSEL R118, R119, RZ, P6 ;  /* 0x000000ff77767208 */ /* 0x000fe20003000000 */
[----:B------:R-:W-:-:S02]  /*16b0*/  FADD.FTZ R81, R81, R116 ;  /* 0x0000007451517221 */ /* 0x000fc40000010000 */
[----:B------:R-:W-:Y:S02]  /*16c0*/  FADD.FTZ R82, R82, R117 ;  /* 0x0000007552527221 */ /* 0x000fe40000010000 */
[----:B------:R-:W-:Y:S02]  /*16d0*/  FADD.FTZ R83, R83, R118 ;  /* 0x0000007653537221 */ /* 0x000fe40000010000 */
.L_x_7002:
[----:B------:R-:W-:Y:S05]  /*16e0*/  BSYNC B1 ;  /* 0x0000000000017941 */ /* 0x000fea0003800000 */
.L_x_7001:
        /* <DEDUP_REMOVED lines=17> */
[----:B-----5:R-:W-:Y:S02]  /*1800*/  FMUL.FTZ R121, R125, R120 ;  /* 0x000000787d797220 */ /* 0x020fe40000410000 */
[----:B------:R-:W-:Y:S02]  /*1810*/  FADD.FTZ R122, R139, -R122 ;  /* 0x8000007a8b7a7221 */ /* 0x000fe40000010000 */
[----:B------:R-:W-:Y:S02]  /*1820*/  @P1 FADD.FTZ R121, R16, R121 ;  /* 0x0000007910791221 */ /* 0x000fe40000010000 */
[----:B------:R-:W-:Y:S02]  /*1830*/  FADD.FTZ R160, R145, -R156 ;  /* 0x8000009c91a07221 */ /* 0x000fe40000010000 */
[----:B------:R-:W-:Y:S01]  /*1840*/  FMUL.FTZ R156, R125, R122 ;  /* 0x0000007a7d9c7220 */ /* 0x000fe20000410000 */
[----:B------:R-:W-:Y:S01]  /*1850*/  SEL R56, R121, R56, P6 ;  /* 0x0000003879387207 */ /* 0x000fe20003000000 */
[----:B------:R-:W-:-:S02]  /*1860*/  FMUL.FTZ R153, R125, R158 ;  /* 0x0000009e7d997220 */ /* 0x000fc40000410000 */
[----:B------:R-:W-:Y:S02]  /*1870*/  FMUL.FTZ R160, R125, R160 ;  /* 0x000000a07da07220 */ /* 0x000fe40000410000 */
[-C--:B------:R-:W-:Y:S02]  /*1880*/  FMUL.FTZ R121, R121, R126.reuse ;  /* 0x0000007e79797220 */ /* 0x080fe40000410000 */
[----:B------:R-:W-:Y:S02]  /*1890*/  @P1 FADD.FTZ R156, R17, R156 ;  /* 0x0000009c119c1221 */ /* 0x000fe40000010000 */
[----:B------:R-:W-:Y:S02]  /*18a0*/  @P1 FADD.FTZ R153, R18, R153 ;  /* 0x0000009912991221 */ /* 0x000fe40000010000 */
[----:B------:R-:W-:Y:S01]  /*18b0*/  @P1 FADD.FTZ R160, R19, R160 ;  /* 0x000000a013a01221 */ /* 0x000fe20000010000 */
[----:B------:R-:W-:Y:S01]  /*18c0*/  @P0 LEA R122, P1, R12, c[0x0][0x258], 0x4 ;  /* 0x000096000c7a0a11 */ /* 0x000fe200078220ff */
[----:B------:R-:W-:Y:S01]  /*18d0*/  FMUL.FTZ R121, R121, c[0x0][0x1e8] ;  /* 0x00007a0079797a20 */ /* 0x000fe20000410000 */
[C---:B------:R-:W-:Y:S01]  /*18e0*/  SEL R57, R156.reuse, R57, P6 ;  /* 0x000000399c397207 */ /* 0x040fe20003000000 */
[----:B------:R-:W-:Y:S01]  /*18f0*/  FMUL.FTZ R156, R156, R126 ;  /* 0x0000007e9c9c7220 */ /* 0x000fe20000410000 */
[----:B------:R-:W-:Y:S01]  /*1900*/  @P0 LEA.HI.X R123, R12, c[0x0][0x25c], RZ, 0x4, P1 ;  /* 0x000097000c7b0a11 */ /* 0x000fe200008f24ff */
[----:B------:R-:W-:Y:S01]  /*1910*/  FMUL.FTZ R120, R32, R121 ;  /* 0x0000007920787220 */ /* 0x000fe20000410000 */
[----:B------:R-:W-:-:S02]  /*1920*/  LOP3.LUT P1, RZ, R8, 0xff, RZ, 0xc0, !PT ;  /* 0x000000ff08ff7812 */ /* 0x000fc4000782c0ff */
[C---:B------:R-:W-:Y:S01]  /*1930*/  SEL R58, R153.reuse, R58, P6 ;  /* 0x0000003a993a7207 */ /* 0x040fe20003000000 */
[-C--:B------:R-:W-:Y:S01]  /*1940*/  FMUL.FTZ R153, R153, R126.reuse ;  /* 0x0000007e99997220 */ /* 0x080fe20000410000 */
[C---:B------:R-:W-:Y:S01]  /*1950*/  SEL R59, R160.reuse, R59, P6 ;  /* 0x0000003ba03b7207 */ /* 0x040fe20003000000 */
[----:B------:R-:W-:Y:S01]  /*1960*/  FMUL.FTZ R160, R160, R126 ;  /* 0x0000007ea0a07220 */ /* 0x000fe20000410000 */
[----:B------:R-:W-:Y:S01]  /*1970*/  SEL R120, R120, RZ, P1 ;  /* 0x000000ff78787207 */ /* 0x000fe20000800000 */
[----:B------:R-:W-:Y:S02]  /*1980*/  FMUL.FTZ R153, R153, c[0x0][0x1e8] ;  /* 0x00007a0099997a20 */ /* 0x000fe40000410000 */
[----:B------:R-:W-:Y:S01]  /*1990*/  FMUL.FTZ R160, R160, c[0x0][0x1e8] ;  /* 0x00007a00a0a07a20 */ /* 0x000fe20000410000 */
[----:B------:R0:W-:Y:S01]  /*19a0*/  @P0 STG.E.128 [R122.64], R56 ;  /* 0x000000387a000986 */ /* 0x0001e2000c101d04 */
[----:B------:R-:W-:Y:S01]  /*19b0*/  LOP3.LUT P0, RZ, R8, 0xff00, RZ, 0xc0, !PT ;  /* 0x0000ff0008ff7812 */ /* 0x000fe2000780c0ff */
[----:B0-----:R-:W-:-:S02]  /*19c0*/  FMUL.FTZ R122, R34, R153 ;  /* 0x00000099227a7220 */ /* 0x001fc40000410000 */
[----:B------:R-:W-:Y:S02]  /*19d0*/  FMUL.FTZ R123, R35, R160 ;  /* 0x000000a0237b7220 */ /* 0x000fe40000410000 */
[----:B--2---:R-:W-:Y:S02]  /*19e0*/  FMUL.FTZ R116, R121, R116 ;  /* 0x0000007479747220 */ /* 0x004fe40000410000 */
[----:B------:R-:W-:Y:S02]  /*19f0*/  FMUL.FTZ R118, R118, R153 ;  /* 0x0000009976767220 */ /* 0x000fe40000410000 */
[----:B------:R-:W-:Y:S01]  /*1a00*/  FMUL.FTZ R119, R119, R160 ;  /* 0x000000a077777220 */ /* 0x000fe20000410000 */
[----:B------:R-:W-:Y:S01]  /*1a10*/  FSEL R151, R116, RZ, P1 ;  /* 0x000000ff74977208 */ /* 0x000fe20000800000 */
[----:B------:R-:W-:Y:S01]  /*1a20*/  FMUL.FTZ R116, R156, c[0x0][0x1e8] ;  /* 0x00007a009c747a20 */ /* 0x000fe20000410000 */
[----:B------:R-:W-:Y:S02]  /*1a30*/  LEA R156, P6, R12, c[0x0][0x248], 0x4 ;  /* 0x000092000c9c7a11 */ /* 0x000fe400078c20ff */
[----:B------:R-:W-:Y:S01]  /*1a40*/  LOP3.LUT P1, RZ, R8, 0xff0000, RZ, 0xc0, !PT ;  /* 0x00ff000008ff7812 */ /* 0x000fe2000782c0ff */
[-C--:B------:R-:W-:Y:S01]  /*1a50*/  FMUL.FTZ R121, R33, R116.reuse ;  /* 0x0000007421797220 */ /* 0x080fe20000410000 */
[----:B------:R-:W-:Y:S01]  /*1a60*/  LEA.HI.X R157, R12, c[0x0][0x24c], RZ, 0x4, P6 ;  /* 0x000093000c9d7a11 */ /* 0x000fe200030f24ff */
[----:B------:R-:W-:Y:S01]  /*1a70*/  FMUL.FTZ R117, R117, R116 ;  /* 0x0000007475757220 */ /* 0x000fe20000410000 */
[----:B------:R-:W-:Y:S01]  /*1a80*/  LOP3.LUT P6, RZ, R8, 0xff000000, RZ, 0xc0, !PT ;  /* 0xff00000008ff7812 */ /* 0x000fe200078cc0ff */
[----:B------:R-:W-:Y:S01]  /*1a90*/  FADD.FTZ R84, R84, R151 ;  /* 0x0000009754547221 */ /* 0x000fe20000010000 */
[----:B------:R-:W-:-:S02]  /*1aa0*/  SEL R121, R121, RZ, P0 ;  /* 0x000000ff79797207 */ /* 0x000fc40000000000 */
[----:B------:R-:W-:Y:S02]  /*1ab0*/  SEL R122, R122, RZ, P1 ;  /* 0x000000ff7a7a7207 */ /* 0x000fe40000800000 */
[----:B------:R-:W-:Y:S02]  /*1ac0*/  SEL R123, R123, RZ, P6 ;  /* 0x000000ff7b7b7207 */ /* 0x000fe40003000000 */
[----:B------:R-:W-:Y:S02]  /*1ad0*/  FSEL R116, R117, RZ, P0 ;  /* 0x000000ff75747208 */ /* 0x000fe40000000000 */
[----:B------:R-:W-:Y:S01]  /*1ae0*/  FSEL R117, R118, RZ, P1 ;  /* 0x000000ff76757208 */ /* 0x000fe20000800000 */
[----:B------:R0:W-:Y:S01]  /*1af0*/  STG.E.128 [R156.64], R120 ;  /* 0x000000789c007986 */ /* 0x0001e2000c101d04 */
[----:B------:R-:W-:Y:S01]  /*1b00*/  FSEL R118, R119, RZ, P6 ;  /* 0x000000ff77767208 */ /* 0x000fe20003000000 */
[----:B------:R-:W-:Y:S01]  /*1b10*/  FADD.FTZ R85, R85, R116 ;  /* 0x0000007455557221 */ /* 0x000fe20000010000 */
[----:B------:R-:W-:Y:S01]  /*1b20*/  IADD3 R12, R12, 0x20, RZ ;  /* 0x000000200c0c7810 */ /* 0x000fe20007ffe0ff */
[----:B------:R-:W-:-:S02]  /*1b30*/  FADD.FTZ R86, R86, R117 ;  /* 0x0000007556567221 */ /* 0x000fc40000010000 */
[----:B------:R-:W-:Y:S02]  /*1b40*/  FADD.FTZ R87, R87, R118 ;  /* 0x0000007657577221 */ /* 0x000fe40000010000 */
.L_x_7004:
[----:B------:R-:W-:Y:S05]  /*1b50*/  BSYNC B1 ;  /* 0x0000000000017941 */ /* 0x000fea0003800000 */
.L_x_7003:
[----:B------:R-:W-:Y:S01]  /*1b60*/  BSSY B1, `(.L_x_7005) ;  /* 0x0000046000017945 */ /* 0x000fe20003800000 */
[----:B------:R-:W-:Y:S05]  /*1b70*/  @!P4 BRA `(.L_x_7006) ;  /* 0x000004400000c947 */ /* 0x000fea0003800000 */
[----:B------:R-:W-:-:S05]  /*1b80*/  MOV R117, 0x10 ;  /* 0x0000001000757802 */ /* 0x000fca0000000f00 */
[----:B------:R-:W-:-:S06]  /*1b90*/  IMAD.WIDE.U32 R116, R12, R117, c[0x0][0x170] ;  /* 0x00005c000c747625 */ /* 0x000fcc00078e0075 */
[----:B------:R-:W2:Y:S01]  /*1ba0*/  LDG.E.128 R116, [R116.64] ;  /* 0x0000000474747981 */ /* 0x000ea2000c1e1d00 */
[----:B------:R-:W-:Y:S01]  /*1bb0*/  ISETP.NE.U32.AND P1, PT, RZ, c[0x0][0x218], PT ;  /* 0x00008600ff007a0c */ /* 0x000fe20003f25070 */
[-CC-:B0-----:R-:W-:Y:S01]  /*1bc0*/  FFMA.FTZ R120, R2, R154.reuse, R149.reuse ;  /* 0x0000009a02787223 */ /* 0x181fe20000010095 */
[----:B------:R-:W-:Y:S01]  /*1bd0*/  ISETP.NE.U32.AND P0, PT, RZ, c[0x0][0x258], PT ;  /* 0x00009600ff007a0c */ /* 0x000fe20003f05070 */
[----:B------:R-:W-:Y:S01]  /*1be0*/  FFMA.FTZ R121, R133, R154, R149 ;  /* 0x0000009a85797223 */ /* 0x000fe20000010095 */
[----:B------:R-:W-:Y:S01]  /*1bf0*/  ISETP.NE.AND.EX P1, PT, RZ, c[0x0][0x21c], PT, P1 ;  /* 0x00008700ff007a0c */ /* 0x000fe20003f25310 */
[----:B------:R-:W-:Y:S01]  /*1c00*/  FADD.FTZ R120, R129, -R120 ;  /* 0x8000007881787221 */ /* 0x000fe20000010000 */
[----:B------:R-:W-:Y:S01]  /*1c10*/  ISETP.NE.U32.AND P6, PT, RZ, c[0x0][0x258], PT ;  /* 0x00009600ff007a0c */ /* 0x000fe20003fc5070 */
[----:B------:R-:W-:Y:S01]  /*1c20*/  FADD.FTZ R158, R144, -R121 ;  /* 0x80000079909e7221 */ /* 0x000fe20000010000 */
[----:B------:R-:W-:Y:S01]  /*1c30*/  ISETP.NE.AND.EX P0, PT, RZ, c[0x0][0x25c], PT, P0 ;  /* 0x00009700ff007a0c */ /* 0x000fe20003f05300 */
[----:B-----5:R-:W-:Y:S01]  /*1c40*/  FMUL.FTZ R121, R125, R120 ;  /* 0x000000787d797220 */ /* 0x020fe20000410000 */
[----:B------:R-:W-:Y:S01]  /*1c50*/  ISETP.NE.AND.EX P6, PT, RZ, c[0x0][0x25c], PT, P6 ;  /* 0x00009700ff007a0c */ /* 0x000fe20003fc5360 */
[----:B------:R-:W-:-:S02]  /*1c60*/  FFMA.FTZ R122, R0, R154, R149 ;  /* 0x0000009a007a7223 */ /* 0x000fc40000010095 */
[----:B------:R-:W-:Y:S02]  /*1c70*/  FFMA.FTZ R123, R142, R154, R149 ;  /* 0x0000009a8e7b7223 */ /* 0x000fe40000010095 */
        /* <DEDUP_REMOVED lines=34> */
[C---:B------:R-:W-:Y:S02]  /*1ea0*/  LEA R156, P6, R12.reuse, c[0x0][0x248], 0x4 ;  /* 0x000092000c9c7a11 */ /* 0x040fe400078c20ff */
        /* <DEDUP_REMOVED lines=17> */
.L_x_7006:
[----:B------:R-:W-:Y:S05]  /*1fc0*/  BSYNC B1 ;  /* 0x0000000000017941 */ /* 0x000fea0003800000 */
.L_x_7005:
        /* <DEDUP_REMOVED lines=38> */
[----:B------:R-:W-:Y:S01]  /*2230*/  LOP3.LUT P1, RZ, R9, 0xff, RZ, 0xc0, !PT ;  /* 0x000000ff09ff7812 */ /* 0x000fe2000782c0ff */
[----:B------:R-:W-:Y:S01]  /*2240*/  FMUL.FTZ R149, R149, c[0x0][0x1e8] ;  /* 0x00007a0095957a20 */ /* 0x000fe20000410000 */
[----:B------:R-:W-:Y:S01]  /*2250*/  LOP3.LUT P6, RZ, R9, 0xff00, RZ, 0xc0, !PT ;  /* 0x0000ff0009ff7812 */ /* 0x000fe200078cc0ff */
[----:B------:R0:W-:Y:S01]  /*2260*/  @P0 STG.E.128 [R120.64], R56 ;  /* 0x0000003878000986 */ /* 0x0001e2000c101d04 */
[----:B------:R-:W-:Y:S01]  /*2270*/  LEA R154, P0, R12, c[0x0][0x248], 0x4 ;  /* 0x000092000c9a7a11 */ /* 0x000fe200078020ff */
[----:B------:R-:W-:-:S03]  /*2280*/  FMUL.FTZ R126, R126, c[0x0][0x1e8] ;  /* 0x00007a007e7e7a20 */ /* 0x000fc60000410000 */
[----:B------:R-:W-:Y:S01]  /*2290*/  LEA.HI.X R155, R12, c[0x0][0x24c], RZ, 0x4, P0 ;  /* 0x000093000c9b7a11 */ /* 0x000fe200000f24ff */
[----:B------:R-:W-:Y:S01]  /*22a0*/  FMUL.FTZ R12, R122, c[0x0][0x1e8] ;  /* 0x00007a007a0c7a20 */ /* 0x000fe20000410000 */
[----:B------:R-:W-:Y:S01]  /*22b0*/  LOP3.LUT P0, RZ, R9, 0xff000000, RZ, 0xc0, !PT ;  /* 0xff00000009ff7812 */ /* 0x000fe2000780c0ff */
[----:B------:R-:W-:Y:S02]  /*22c0*/  FMUL.FTZ R122, R46, R149 ;  /* 0x000000952e7a7220 */ /* 0x000fe40000410000 */
[----:B0-----:R-:W-:-:S05]  /*22d0*/  FMUL.FTZ R121, R45, R12 ;  /* 0x0000000c2d797220 */ /* 0x001fca0000410000 */
[----:B------:R-:W-:Y:S01]  /*22e0*/  SEL R121, R121, RZ, P6 ;  /* 0x000000ff79797207 */ /* 0x000fe20003000000 */
[----:B--2---:R-:W-:Y:S02]  /*22f0*/  FMUL.FTZ R116, R123, R116 ;  /* 0x000000747b747220 */ /* 0x004fe40000410000 */
[----:B------:R-:W-:Y:S02]  /*2300*/  FMUL.FTZ R123, R44, R123 ;  /* 0x0000007b2c7b7220 */ /* 0x000fe40000410000 */
[----:B------:R-:W-:Y:S01]  /*2310*/  FMUL.FTZ R117, R117, R12 ;  /* 0x0000000c75757220 */ /* 0x000fe20000410000 */
[----:B------:R-:W-:Y:S01]  /*2320*/  FSEL R125, R116, RZ, P1 ;  /* 0x000000ff747d7208 */ /* 0x000fe20000800000 */
[----:B------:R-:W-:Y:S01]  /*2330*/  FMUL.FTZ R118, R118, R149 ;  /* 0x0000009576767220 */ /* 0x000fe20000410000 */
[----:B------:R-:W-:Y:S01]  /*2340*/  SEL R120, R123, RZ, P1 ;  /* 0x000000ff7b787207 */ /* 0x000fe20000800000 */
[-C--:B------:R-:W-:Y:S01]  /*2350*/  FMUL.FTZ R123, R47, R126.reuse ;  /* 0x0000007e2f7b7220 */ /* 0x080fe20000410000 */
[----:B------:R-:W-:Y:S01]  /*2360*/  LOP3.LUT P1, RZ, R9, 0xff0000, RZ, 0xc0, !PT ;  /* 0x00ff000009ff7812 */ /* 0x000fe2000782c0ff */
[----:B------:R-:W-:Y:S01]  /*2370*/  FMUL.FTZ R119, R119, R126 ;  /* 0x0000007e77777220 */ /* 0x000fe20000410000 */
[----:B------:R-:W-:Y:S01]  /*2380*/  FSEL R12, R117, RZ, P6 ;  /* 0x000000ff750c7208 */ /* 0x000fe20003000000 */
[----:B------:R-:W-:Y:S01]  /*2390*/  FADD.FTZ R92, R92, R125 ;  /* 0x0000007d5c5c7221 */ /* 0x000fe20000010000 */
[----:B------:R-:W-:-:S02]  /*23a0*/  SEL R122, R122, RZ, P1 ;  /* 0x000000ff7a7a7207 */ /* 0x000fc40000800000 */
[----:B------:R-:W-:Y:S01]  /*23b0*/  SEL R123, R123, RZ, P0 ;  /* 0x000000ff7b7b7207 */ /* 0x000fe20000000000 */
[----:B------:R-:W-:Y:S01]  /*23c0*/  FADD.FTZ R93, R93, R12 ;  /* 0x0000000c5d5d7221 */ /* 0x000fe20000010000 */
[----:B------:R-:W-:Y:S02]  /*23d0*/  FSEL R117, R118, RZ, P1 ;  /* 0x000000ff76757208 */ /* 0x000fe40000800000 */
[----:B------:R-:W-:Y:S01]  /*23e0*/  FSEL R116, R119, RZ, P0 ;  /* 0x000000ff77747208 */ /* 0x000fe20000000000 */
[----:B------:R0:W-:Y:S02]  /*23f0*/  STG.E.128 [R154.64], R120 ;  /* 0x000000789a007986 */ /* 0x0001e4000c101d04 */
[----:B------:R-:W-:Y:S02]  /*2400*/  FADD.FTZ R94, R94, R117 ;  /* 0x000000755e5e7221 */ /* 0x000fe40000010000 */
[----:B------:R-:W-:Y:S02]  /*2410*/  FADD.FTZ R95, R95, R116 ;  /* 0x000000745f5f7221 */ /* 0x000fe40000010000 */
.L_x_7008:
[----:B------:R-:W-:Y:S05]  /*2420*/  BSYNC B1 ;  /* 0x0000000000017941 */ /* 0x000fea0003800000 */
.L_x_7007:
[----:B------:R-:W-:-:S04]  /*2430*/  MOV R117, c[0x0][0x160] ;  /* 0x0000580000757a02 */ /* 0x000fc80000000f00 */
[----:B------:R-:W-:-:S04]  /*2440*/  LEA R6, R117, R6, 0x2 ;  /* 0x0000000675067211 */ /* 0x000fc800078e10ff */
[----:B------:R-:W-:-:S13]  /*2450*/  ISETP.GE.AND P0, PT, R6, c[0x0][0x164], PT ;  /* 0x0000590006007a0c */ /* 0x000fda0003f06270 */
[----:B0----5:R-:W-:Y:S01]  /*2460*/  @P0 CALL.REL.NOINC `(.L_x_6990) ;  /* 0x0000001000000944 */ /* 0x021fe20003c00000 */
[----:B------:R-:W-:Y:S05]  /*2470*/  BRA `(.L_x_7009) ;  /* 0xffffdfc000007947 */ /* 0x000fea000383ffff */
.L_x_6990:
[----:B0-----:R-:W-:Y:S05]  /*2480*/  BSYNC B0 ;  /* 0x0000000000007941 */ /* 0x001fea0003800000 */
.L_x_6989:
        /* <DEDUP_REMOVED lines=50> */
[----:B--2---:R-:W-:-:S03]  /*27b0*/  FADD.FTZ R5, R5, R10 ;  /* 0x0000000a05057221 */ /* 0x004fc60000010000 */
[----:B------:R-:W-:Y:S01]  /*27c0*/  STS.128 [R0.X16+0x600], R64 ;  /* 0x0006004000007388 */ /* 0x000fe2000000cc00 */
        /* <DEDUP_REMOVED lines=96> */
.L_x_7011:
[----:B---3--:R-:W-:Y:S05]  /*2dd0*/  BSYNC B0 ;  /* 0x0000000000007941 */ /* 0x008fea0003800000 */
.L_x_7010:
        /* <DEDUP_REMOVED lines=16> */
.L_x_7013:
[----:B------:R-:W-:Y:S05]  /*2ee0*/  BSYNC B0 ;  /* 0x0000000000007941 */ /* 0x000fea0003800000 */
.L_x_7012:
        /* <DEDUP_REMOVED lines=16> */
.L_x_7015:
[----:B------:R-:W-:Y:S05]  /*2ff0*/  BSYNC B0 ;  /* 0x0000000000007941 */ /* 0x000fea0003800000 */
.L_x_7014:
        /* <DEDUP_REMOVED lines=10> */
.L_x_6999:
[----:B------:R-:W-:Y:S01]  /*30a0*/  HFMA2.MMA R149, -RZ, RZ, 0, 5.9604644775390625e-08 ;  /* 0x00000001ff957435 */ /* 0x000fe200000001ff */
[----:B------:R-:W-:Y:S02]  /*30b0*/  MOV R120, R154 ;  /* 0x0000009a00787202 */ /* 0x000fe40000000f00 */
[----:B------:R-:W-:Y:S02]  /*30c0*/  MOV R151, 0x1f ;  /* 0x0000001f00977802 */ /* 0x000fe40000000f00 */
[----:B------:R-:W-:-:S02]  /*30d0*/  MOV R156, 0xffffffff ;  /* 0xffffffff009c7802 */ /* 0x000fc40000000f00 */
[----:B------:R-:W-:Y:S02]  /*30e0*/  MOV R116, 0x3100 ;  /* 0x0000310000747802 */ /* 0x000fe40000000f00 */
[----:B-----5:R-:W-:Y:S05]  /*30f0*/  CALL.REL.NOINC `($__internal_194_$__cuda_sm70_shflsync_bfly_p) ;  /* 0x0000046000007944 */ /* 0x020fea0003c00000 */
[----:B-1----:R-:W-:Y:S01]  /*3100*/  MOV R119, R120 ;  /* 0x0000007800777202 */ /* 0x002fe20000000f00 */
[----:B0-----:R-:W-:Y:S05]  /*3110*/  BRA `(.L_x_7016) ;  /* 0xffffe01000007947 */ /* 0x001fea000383ffff */
.L_x_7000:
[----:B------:R-:W-:Y:S01]  /*3120*/  HFMA2.MMA R149, -RZ, RZ, 0, 5.9604644775390625e-08 ;  /* 0x00000001ff957435 */ /* 0x000fe200000001ff */
[----:B------:R-:W-:Y:S02]  /*3130*/  MOV R120, R153 ;  /* 0x0000009900787202 */ /* 0x000fe40000000f00 */
[----:B------:R-:W-:Y:S02]  /*3140*/  MOV R151, 0x1f ;  /* 0x0000001f00977802 */ /* 0x000fe40000000f00 */
[----:B------:R-:W-:Y:S02]  /*3150*/  MOV R156, 0xffffffff ;  /* 0xffffffff009c7802 */ /* 0x000fe40000000f00 */
[----:B------:R-:W-:Y:S02]  /*3160*/  MOV R116, 0x3180 ;  /* 0x0000318000747802 */ /* 0x000fe40000000f00 */
[----:B01---5:R-:W-:Y:S05]  /*3170*/  CALL.REL.NOINC `($__internal_194_$__cuda_sm70_shflsync_bfly_p) ;  /* 0x000003e000007944 */ /* 0x023fea0003c00000 */
[----:B------:R-:W-:Y:S01]  /*3180*/  FADD.FTZ R119, R119, R154 ;  /* 0x0000009a77777221 */ /* 0x000fe20000010000 */
[----:B0-----:R-:W-:Y:S01]  /*3190*/  HFMA2.MMA R149, -RZ, RZ, 0, 1.1920928955078125e-07 ;  /* 0x00000002ff957435 */ /* 0x001fe200000001ff */
[----:B-1----:R-:W-:Y:S01]  /*31a0*/  FADD.FTZ R153, R153, R120 ;  /* 0x0000007899997221 */ /* 0x002fe20000010000 */
[----:B------:R-:W-:-:S02]  /*31b0*/  MOV R151, 0x1f ;  /* 0x0000001f00977802 */ /* 0x000fc40000000f00 */
[----:B------:R-:W-:Y:S02]  /*31c0*/  MOV R156, 0xffffffff ;  /* 0xffffffff009c7802 */ /* 0x000fe40000000f00 */
[----:B------:R-:W-:Y:S02]  /*31d0*/  MOV R120, R119 ;  /* 0x0000007700787202 */ /* 0x000fe40000000f00 */
[----:B------:R-:W-:Y:S02]  /*31e0*/  MOV R116, 0x3200 ;  /* 0x0000320000747802 */ /* 0x000fe40000000f00 */
[----:B------:R-:W-:Y:S05]  /*31f0*/  CALL.REL.NOINC `($__internal_194_$__cuda_sm70_shflsync_bfly_p) ;  /* 0x0000036000007944 */ /* 0x000fea0003c00000 */
[----:B0-----:R-:W-:Y:S01]  /*3200*/  HFMA2.MMA R149, -RZ, RZ, 0, 1.1920928955078125e-07 ;  /* 0x00000002ff957435 */ /* 0x001fe200000001ff */
[----:B-1----:R-:W-:Y:S02]  /*3210*/  MOV R118, R120 ;  /* 0x0000007800767202 */ /* 0x002fe40000000f00 */
[----:B------:R-:W-:Y:S02]  /*3220*/  MOV R120, R153 ;  /* 0x0000009900787202 */ /* 0x000fe40000000f00 */
[----:B------:R-:W-:Y:S02]  /*3230*/  MOV R151, 0x1f ;  /* 0x0000001f00977802 */ /* 0x000fe40000000f00 */
[----:B------:R-:W-:-:S02]  /*3240*/  MOV R156, 0xffffffff ;  /* 0xffffffff009c7802 */ /* 0x000fc40000000f00 */
[----:B------:R-:W-:Y:S02]  /*3250*/  MOV R116, 0x3270 ;  /* 0x0000327000747802 */ /* 0x000fe40000000f00 */
[----:B------:R-:W-:Y:S05]  /*3260*/  CALL.REL.NOINC `($__internal_194_$__cuda_sm70_shflsync_bfly_p) ;  /* 0x000002f000007944 */ /* 0x000fea0003c00000 */
[----:B------:R-:W-:Y:S01]  /*3270*/  FADD.FTZ R119, R118, R119 ;  /* 0x0000007776777221 */ /* 0x000fe20000010000 */
[----:B0-----:R-:W-:Y:S01]  /*3280*/  HFMA2.MMA R149, -RZ, RZ, 0, 2.384185791015625e-07 ;  /* 0x00000004ff957435 */ /* 0x001fe200000001ff */
[----:B-1----:R-:W-:Y:S01]  /*3290*/  FADD.FTZ R153, R153, R120 ;  /* 0x0000007899997221 */ /* 0x002fe20000010000 */
[----:B------:R-:W-:Y:S02]  /*32a0*/  MOV R151, 0x1f ;  /* 0x0000001f00977802 */ /* 0x000fe40000000f00 */
[----:B------:R-:W-:Y:S02]  /*32b0*/  MOV R156, 0xffffffff ;  /* 0xffffffff009c7802 */ /* 0x000fe40000000f00 */
[----:B------:R-:W-:Y:S02]  /*32c0*/  MOV R120, R119 ;  /* 0x0000007700787202 */ /* 0x000fe40000000f00 */
[----:B------:R-:W-:Y:S02]  /*32d0*/  MOV R116, 0x32f0 ;  /* 0x000032f000747802 */ /* 0x000fe40000000f00 */
[----:B------:R-:W-:Y:S05]  /*32e0*/  CALL.REL.NOINC `($__internal_194_$__cuda_sm70_shflsync_bfly_p) ;  /* 0x0000027000007944 */ /* 0x000fea0003c00000 */
[----:B0-----:R-:W-:Y:S01]  /*32f0*/  HFMA2.MMA R149, -RZ, RZ, 0, 2.384185791015625e-07 ;  /* 0x00000004ff957435 */ /* 0x001fe200000001ff */
[----:B-1----:R-:W-:-:S02]  /*3300*/  MOV R118, R120 ;  /* 0x0000007800767202 */ /* 0x002fc40000000f00 */
[----:B------:R-:W-:Y:S02]  /*3310*/  MOV R120, R153 ;  /* 0x0000009900787202 */ /* 0x000fe40000000f00 */
[----:B------:R-:W-:Y:S02]  /*3320*/  MOV R151, 0x1f ;  /* 0x0000001f00977802 */ /* 0x000fe40000000f00 */
[----:B------:R-:W-:Y:S02]  /*3330*/  MOV R156, 0xffffffff ;  /* 0xffffffff009c7802 */ /* 0x000fe40000000f00 */
[----:B------:R-:W-:Y:S02]  /*3340*/  MOV R116, 0x3360 ;  /* 0x0000336000747802 */ /* 0x000fe40000000f00 */
[----:B------:R-:W-:Y:S05]  /*3350*/  CALL.REL.NOINC `($__internal_194_$__cuda_sm70_shflsync_bfly_p) ;  /* 0x0000020000007944 */ /* 0x000fea0003c00000 */
[----:B------:R-:W-:Y:S01]  /*3360*/  FADD.FTZ R119, R118, R119 ;  /* 0x0000007776777221 */ /* 0x000fe20000010000 */
[----:B0-----:R-:W-:Y:S01]  /*3370*/  HFMA2.MMA R149, -RZ, RZ, 0, 4.76837158203125e-07 ;  /* 0x00000008ff957435 */ /* 0x001fe200000001ff */
[----:B-1----:R-:W-:Y:S01]  /*3380*/  FADD.FTZ R123, R153, R120 ;  /* 0x00000078997b7221 */ /* 0x002fe20000010000 */
[----:B------:R-:W-:Y:S02]  /*3390*/  MOV R151, 0x1f ;  /* 0x0000001f00977802 */ /* 0x000fe40000000f00 */
[----:B------:R-:W-:-:S02]  /*33a0*/  MOV R156, 0xffffffff ;  /* 0xffffffff009c7802 */ /* 0x000fc40000000f00 */
[----:B------:R-:W-:Y:S02]  /*33b0*/  MOV R120, R119 ;  /* 0x0000007700787202 */ /* 0x000fe40000000f00 */
[----:B------:R-:W-:Y:S02]  /*33c0*/  MOV R116, 0x33e0 ;  /* 0x000033e000747802 */ /* 0x000fe40000000f00 */
[----:B------:R-:W-:Y:S05]  /*33d0*/  CALL.REL.NOINC `($__internal_194_$__cuda_sm70_shflsync_bfly_p) ;  /* 0x0000018000007944 */ /* 0x000fea0003c00000 */
[----:B0-----:R-:W-:Y:S01]  /*33e0*/  HFMA2.MMA R149, -RZ, RZ, 0, 4.76837158203125e-07 ;  /* 0x00000008ff957435 */ /* 0x001fe200000001ff */
[----:B-1----:R-:W-:Y:S02]  /*33f0*/  MOV R118, R120 ;  /* 0x0000007800767202 */ /* 0x002fe40000000f00 */
[----:B------:R-:W-:Y:S02]  /*3400*/  MOV R120, R123 ;  /* 0x0000007b00787202 */ /* 0x000fe40000000f00 */
[----:B------:R-:W-:Y:S02]  /*3410*/  MOV R151, 0x1f ;  /* 0x0000001f00977802 */ /* 0x000fe40000000f00 */
[----:B------:R-:W-:Y:S02]  /*3420*/  MOV R156, 0xffffffff ;  /* 0xffffffff009c7802 */ /* 0x000fe40000000f00 */
[----:B------:R-:W-:-:S02]  /*3430*/  MOV R116, 0x3450 ;  /* 0x0000345000747802 */ /* 0x000fc40000000f00 */
[----:B------:R-:W-:Y:S05]  /*3440*/  CALL.REL.NOINC `($__internal_194_$__cuda_sm70_shflsync_bfly_p) ;  /* 0x0000011000007944 */ /* 0x000fea0003c00000 */
[----:B------:R-:W-:Y:S01]  /*3450*/  FADD.FTZ R121, R118, R119 ;  /* 0x0000007776797221 */ /* 0x000fe20000010000 */
[----:B0-----:R-:W-:Y:S01]  /*3460*/  HFMA2.MMA R149, -RZ, RZ, 0, 9.5367431640625e-07 ;  /* 0x00000010ff957435 */ /* 0x001fe200000001ff */
[----:B-1----:R-:W-:Y:S01]  /*3470*/  FADD.FTZ R123, R123, R120 ;  /* 0x000000787b7b7221 */ /* 0x002fe20000010000 */
[----:B------:R-:W-:-:S02]  /*3480*/  MOV R151, 0x1f ;  /* 0x0000001f00977802 */ /* 0x000fc40000000f00 */
[----:B------:R-:W-:Y:S02]  /*3490*/  MOV R156, 0xffffffff ;  /* 0xffffffff009c7802 */ /* 0x000fe40000000f00 */
[----:B------:R-:W-:Y:S02]  /*34a0*/  MOV R120, R121 ;  /* 0x0000007900787202 */ /* 0x000fe40000000f00 */
[----:B------:R-:W-:Y:S02]  /*34b0*/  MOV R116, 0x34d0 ;  /* 0x000034d000747802 */ /* 0x000fe40000000f00 */
[----:B------:R-:W-:Y:S05]  /*34c0*/  CALL.REL.NOINC `($__internal_194_$__cuda_sm70_shflsync_bfly_p) ;  /* 0x0000009000007944 */ /* 0x000fea0003c00000 */
[----:B0-----:R-:W-:Y:S01]  /*34d0*/  HFMA2.MMA R149, -RZ, RZ, 0, 9.5367431640625e-07 ;  /* 0x00000010ff957435 */ /* 0x001fe200000001ff */
[----:B-1----:R-:W-:Y:S02]  /*34e0*/  MOV R122, R120 ;  /* 0x00000078007a7202 */ /* 0x002fe40000000f00 */
[----:B------:R-:W-:Y:S02]  /*34f0*/  MOV R120, R123 ;  /* 0x0000007b00787202 */ /* 0x000fe40000000f00 */
[----:B------:R-:W-:Y:S02]  /*3500*/  MOV R151, 0x1f ;  /* 0x0000001f00977802 */ /* 0x000fe40000000f00 */
[----:B------:R-:W-:-:S02]  /*3510*/  MOV R156, 0xffffffff ;  /* 0xffffffff009c7802 */ /* 0x000fc40000000f00 */
[----:B------:R-:W-:Y:S02]  /*3520*/  MOV R116, 0x3540 ;  /* 0x0000354000747802 */ /* 0x000fe40000000f00 */
[----:B------:R-:W-:Y:S05]  /*3530*/  CALL.REL.NOINC `($__internal_194_$__cuda_sm70_shflsync_bfly_p) ;  /* 0x0000002000007944 */ /* 0x000fea0003c00000 */
[----:B-1----:R-:W-:Y:S01]  /*3540*/  MOV R116, R120 ;  /* 0x0000007800747202 */ /* 0x002fe20000000f00 */
[----:B0-----:R-:W-:Y:S05]  /*3550*/  BRA `(.L_x_7017) ;  /* 0xffffdcf000007947 */ /* 0x001fea000383ffff */
        .weak           $__internal_194_$__cuda_sm70_shflsync_bfly_p
        .type           $__internal_194_$__cuda_sm70_shflsync_bfly_p,@function
        .size           $__internal_194_$__cuda_sm70_shflsync_bfly_p,(.L_x_7372 - $__internal_194_$__cuda_sm70_shflsync_bfly_p)
$__internal_194_$__cuda_sm70_shflsync_bfly_p:
[----:B------:R-:W-:Y:S01]  /*3560*/  HFMA2.MMA R117, -RZ, RZ, 0, 0 ;  /* 0x00000000ff757435 */ /* 0x000fe200000001ff */
[----:B------:R-:W-:Y:S04]  /*3570*/  WARPSYNC R156 ;  /* 0x0000009c00007348 */ /* 0x000fe80003800000 */
[----:B------:R0:W1:Y:S01]  /*3580*/  SHFL.BFLY PT, R120, R120, R149, R151 ;  /* 0x0c00009578787389 */ /* 0x00006200000e0097 */
[----:B------:R-:W-:Y:S05]  /*3590*/  RET.REL.NODEC R116 `(_ZN10layer_norm13ln_bwd_kernelINS_13Kernel_traitsIfffffjLj512ELj1ELj4ELj1ELj16ENS_18Kernel_traits_baseILj512EfffffjLj128EEEEELb1ELb1ELb0ELb0EEEvNS_9BwdParamsE) ;  /* 0xffffca6074007950 */ /* 0x000fea0003c3ffff */
.L_x_7018:
        /* <DEDUP_REMOVED lines=14> */
.L_x_7372:


//--------------------- .text._ZN10layer_norm13ln_bwd_kernelINS_13Kernel_traitsIfffffjLj512ELj1ELj4ELj1ELj16ENS_18Kernel_traits_baseILj512EfffffjLj128EEEEELb1ELb1ELb0ELb1EEEvNS_9BwdParamsE --------------------------
	.section	.text._ZN10layer_norm13ln_bwd_kernelINS_13Kernel_traitsIfffffjLj512ELj1ELj4ELj1ELj16ENS_18Kernel_traits_baseILj512EfffffjLj128EEEEELb1ELb1ELb0ELb1EEEvNS_9BwdParamsE,"ax",@progbits
	.sectioninfo	@"SHI_REGISTERS=168"
	.align	128
        .global         _ZN10layer_norm13ln_bwd_kernelINS_13Kernel_traitsIfffffjLj512ELj1ELj4ELj1ELj16ENS_18Kernel_traits_baseILj512EfffffjLj128EEEEELb1ELb1ELb0ELb1EEEvNS_9BwdParamsE
        .type           _ZN10layer_norm13ln_bwd_kernelINS_13Kernel_traitsIfffffjLj512ELj1ELj4ELj1ELj16ENS_18Kernel_traits_baseILj512EfffffjLj128EEEEELb1ELb1ELb0ELb1EEEvNS_9BwdParamsE,@function
        .size           _ZN10layer_norm13ln_bwd_kernelINS_13Kernel_traitsIfffffjLj512ELj1ELj4ELj1ELj16ENS_18Kernel_traits_baseILj512EfffffjLj128EEEEELb1ELb1ELb0ELb1EEEvNS_9BwdParamsE,(.L_x_7373 - _ZN10layer_norm13ln_bwd_kernelINS_13Kernel_traitsIfffffjLj512ELj1ELj4ELj1ELj16ENS_18Kernel_traits_baseILj512EfffffjLj128EEEEELb1ELb1ELb0ELb1EEEvNS_9BwdParamsE)
        .other          _ZN10layer_norm13ln_bwd_kernelINS_13Kernel_traitsIfffffjLj512ELj1ELj4ELj1ELj16ENS_18Kernel_traits_baseILj512EfffffjLj128EEEEELb1ELb1ELb0ELb1EEEvNS_9BwdParamsE,@"STO_CUDA_ENTRY STV_DEFAULT"
_ZN10layer_norm13ln_bwd_kernelINS_13Kernel_traitsIfffffjLj512ELj1ELj4ELj1ELj16ENS_18Kernel_traits_baseILj512EfffffjLj128EEEEELb1ELb1ELb0ELb1EEEvNS_9BwdParamsE:
.text._ZN10layer_norm13ln_bwd_kernelINS_13Kernel_traitsIfffffjLj512ELj1ELj4ELj1ELj16ENS_18Kernel_traits_baseILj512EfffffjLj128EEEEELb1ELb1ELb0ELb1EEEvNS_9BwdParamsE:
        /* <DEDUP_REMOVED lines=35> */
.L_x_7020:
        /* <DEDUP_REMOVED lines=38> */
.L_x_7026:
[----:B------:R-:W-:Y:S01]  /*0490*/  IMAD R72, R134, c[0x0][0x168], RZ ;  /* 0x00005a0086487a24 */ /* 0x000fe200078e02ff */
[----:B------:R-:W-:-:S04]  /*04a0*/  MOV R141, 0x4 ;  /* 0x00000004008d7802 */ /* 0x000fc80000000f00 */
[----:B------:R-:W-:Y:S01]  /*04b0*/  SHF.R.S32.HI R73, RZ, 0x1f, R72 ;  /* 0x0000001fff497819 */ /* 0x000fe20000011448 */
[----:B------:R-:W-:-:S03]  /*04c0*/  IMAD.WIDE R74, R134, R141, c[0x0][0x1a0] ;  /* 0x00006800864a7625 */ /* 0x000fc600078e028d */
[----:B------:R-:W-:Y:S02]  /*04d0*/  LEA.HI R73, R73, R72, RZ, 0x2 ;  /* 0x0000004849497211 */ /* 0x000fe400078f10ff */
[----:B------:R-:W-:Y:S01]  /*04e0*/  MOV R100, 0x10 ;  /* 0x0000001000647802 */ /* 0x000fe20000000f00 */
[----:B------:R0:W2:Y:S01]  /*04f0*/  LDG.E R151, [R74.64] ;  /* 0x000000044a977981 */ /* 0x0000a2000c1e1900 */
[----:B------:R-:W-:-:S04]  /*0500*/  LEA.HI.SX32 R148, R73, R136, 0x1e ;  /* 0x0000008849947211 */ /* 0x000fc800078ff2ff */
[C---:B------:R-:W-:Y:S02]  /*0510*/  SHF.L.U32 R150, R148.reuse, 0x4, RZ ;  /* 0x0000000494967819 */ /* 0x040fe400000006ff */
[C---:B------:R-:W-:Y:S02]  /*0520*/  IADD3 R145, R148.reuse, 0x20, RZ ;  /* 0x0000002094917810 */ /* 0x040fe40007ffe0ff */
[----:B------:R-:W-:Y:S02]  /*0530*/  IADD3 R142, R148, 0x40, RZ ;  /* 0x00000040948e7810 */ /* 0x000fe40007ffe0ff */
[----:B------:R-:W-:Y:S02]  /*0540*/  SHF.R.U32.HI R149, RZ, 0x1c, R148 ;  /* 0x0000001cff957819 */ /* 0x000fe40000011694 */
[----:B------:R-:W-:Y:S02]  /*0550*/  IADD3 R72, P0, R150, c[0x0][0x188], RZ ;  /* 0x0000620096487a10 */ /* 0x000fe40007f1e0ff */
[----:B------:R-:W-:-:S02]  /*0560*/  SHF.L.U32 R147, R145, 0x4, RZ ;  /* 0x0000000491937819 */ /* 0x000fc400000006ff */
[----:B------:R-:W-:Y:S02]  /*0570*/  IADD3 R137, R148, 0x60, RZ ;  /* 0x0000006094897810 */ /* 0x000fe40007ffe0ff */
[----:B------:R-:W-:Y:S02]  /*0580*/  SHF.L.U32 R144, R142, 0x4, RZ ;  /* 0x000000048e907819 */ /* 0x000fe400000006ff */
[----:B------:R-:W-:Y:S02]  /*0590*/  IADD3.X R73, R149, c[0x0][0x18c], RZ, P0, !PT ;  /* 0x0000630095497a10 */ /* 0x000fe400007fe4ff */
[----:B------:R-:W-:Y:S02]  /*05a0*/  SHF.R.U32.HI R146, RZ, 0x1c, R145 ;  /* 0x0000001cff927819 */ /* 0x000fe40000011691 */
[----:B------:R-:W-:Y:S02]  /*05b0*/  IADD3 R76, P0, R147, c[0x0][0x188], RZ ;  /* 0x00006200934c7a10 */ /* 0x000fe40007f1e0ff */
[----:B------:R-:W-:Y:S01]  /*05c0*/  SHF.L.U32 R139, R137, 0x4, RZ ;  /* 0x00000004898b7819 */ /* 0x000fe200000006ff */
[----:B------:R-:W-:Y:S01]  /*05d0*/  IMAD.WIDE.U32 R88, R148, R100, c[0x0][0x208] ;  /* 0x0000820094587625 */ /* 0x000fe200078e0064 */
[----:B------:R-:W-:Y:S01]  /*05e0*/  SHF.R.U32.HI R143, RZ, 0x1c, R142 ;  /* 0x0000001cff8f7819 */ /* 0x000fe2000001168e */
[----:B0-----:R-:W3:Y:S01]  /*05f0*/  LDG.E.128 R72, [R72.64] ;  /* 0x0000000448487981 */ /* 0x001ee2000c1e1d00 */
[----:B------:R-:W-:-:S02]  /*0600*/  IADD3 R80, P1, R144, c[0x0][0x188], RZ ;  /* 0x0000620090507a10 */ /* 0x000fc40007f3e0ff */
[----:B------:R-:W-:Y:S01]  /*0610*/  IADD3.X R77, R146, c[0x0][0x18c], RZ, P0, !PT ;  /* 0x00006300924d7a10 */ /* 0x000fe200007fe4ff */
[----:B------:R-:W-:Y:S01]  /*0620*/  IMAD.WIDE R140, R134, R141, c[0x0][0x1a8] ;  /* 0x00006a00868c7625 */ /* 0x000fe200078e028d */
[----:B------:R-:W-:Y:S01]  /*0630*/  SHF.R.U32.HI R138, RZ, 0x1c, R137 ;  /* 0x0000001cff8a7819 */ /* 0x000fe20000011689 */
[----:B------:R-:W4:Y:S01]  /*0640*/  LDG.E.128 R88, [R88.64] ;  /* 0x0000000458587981 */ /* 0x000f22000c1e1d00 */
[----:B------:R-:W-:Y:S02]  /*0650*/  IADD3 R84, P0, R139, c[0x0][0x188], RZ ;  /* 0x000062008b547a10 */ /* 0x000fe40007f1e0ff */
[----:B------:R-:W-:Y:S01]  /*0660*/  IADD3.X R81, R143, c[0x0][0x18c], RZ, P1, !PT ;  /* 0x000063008f517a10 */ /* 0x000fe20000ffe4ff */
[----:B------:R-:W4:Y:S01]  /*0670*/  LDG.E.128 R76, [R76.64] ;  /* 0x000000044c4c7981 */ /* 0x000f22000c1e1d00 */
[----:B------:R-:W-:-:S03]  /*0680*/  IADD3.X R85, R138, c[0x0][0x18c], RZ, P0, !PT ;  /* 0x000063008a557a10 */ /* 0x000fc600007fe4ff */
[----:B------:R0:W4:Y:S04]  /*0690*/  LDG.E R140, [R140.64] ;  /* 0x000000048c8c7981 */ /* 0x000128000c1e1900 */
[----:B------:R-:W4:Y:S01]  /*06a0*/  LDG.E.128 R80, [R80.64] ;  /* 0x0000000450507981 */ /* 0x000f22000c1e1d00 */
[----:B------:R-:W-:-:S03]  /*06b0*/  ISETP.NE.U32.AND P0, PT, RZ, c[0x0][0x1c0], PT ;  /* 0x00007000ff007a0c */ /* 0x000fc60003f05070 */
[----:B------:R-:W4:Y:S01]  /*06c0*/  LDG.E.128 R84, [R84.64] ;  /* 0x0000000454547981 */ /* 0x000f22000c1e1d00 */
[----:B------:R-:W-:Y:S01]  /*06d0*/  ISETP.NE.AND.EX P0, PT, RZ, c[0x0][0x1c4], PT, P0 ;  /* 0x00007100ff007a0c */ /* 0x000fe20003f05300 */
[----:B------:R-:W-:Y:S01]  /*06e0*/  IMAD.WIDE.U32 R92, R145, R100, c[0x0][0x208] ;  /* 0x00008200915c7625 */ /* 0x000fe200078e0064 */
[----:B------:R-:W-:-:S05]  /*06f0*/  SHF.R.S32.HI R97, RZ, 0x1f, R134 ;  /* 0x0000001fff617819 */ /* 0x000fca0000011486 */
[----:B------:R-:W4:Y:S06]  /*0700*/  LDG.E.128 R92, [R92.64] ;  /* 0x000000045c5c7981 */ /* 0x000f2c000c1e1d00 */
[----:B------:R-:W-:-:S04]  /*0710*/  @P0 LEA R102, P2, R134, c[0x0][0x1c0], 0x2 ;  /* 0x0000700086660a11 */ /* 0x000fc800078410ff */
[----:B------:R-:W-:Y:S01]  /*0720*/  @P0 LEA.HI.X R103, R134, c[0x0][0x1c4], R97, 0x2, P2 ;  /* 0x0000710086670a11 */ /* 0x000fe200010f1461 */
[----:B------:R-:W-:-:S06]  /*0730*/  IMAD.WIDE.U32 R96, R142, R100, c[0x0][0x208] ;  /* 0x000082008e607625 */ /* 0x000fcc00078e0064 */
[----:B------:R-:W4:Y:S01]  /*0740*/  LDG.E.128 R96, [R96.64] ;  /* 0x0000000460607981 */ /* 0x000f22000c1e1d00 */
[----:B0-----:R-:W-:Y:S01]  /*0750*/  MOV R141, 0x3f800000 ;  /* 0x3f800000008d7802 */ /* 0x001fe20000000f00 */
[----:B------:R-:W-:-:S05]  /*0760*/  IMAD.WIDE.U32 R100, R137, R100, c[0x0][0x208] ;  /* 0x0000820089647625 */ /* 0x000fca00078e0064 */
[----:B-----5:R0:W5:Y:S04]  /*0770*/  @P0 LDG.E R141, [R102.64] ;  /* 0x00000004668d0981 */ /* 0x020168000c1e1900 */
[----:B0-----:R-:W4:Y:S01]  /*0780*/  LDG.E.128 R100, [R100.64] ;  /* 0x0000000464647981 */ /* 0x001f22000c1e1d00 */
[----:B------:R-:W-:-:S04]  /*0790*/  ISETP.NE.U32.AND P1, PT, RZ, c[0x0][0x218], PT ;  /* 0x00008600ff007a0c */ /* 0x000fc80003f25070 */
[----:B------:R-:W-:-:S13]  /*07a0*/  ISETP.NE.AND.EX P1, PT, RZ, c[0x0][0x21c], PT, P1 ;  /* 0x00008700ff007a0c */ /* 0x000fda0003f25310 */
[----:B------:R-:W-:-:S04]  /*07b0*/  @P1 LEA R156, P0, R145, c[0x0][0x218], 0x4 ;  /* 0x00008600919c1a11 */ /* 0x000fc800078020ff */
[----:B------:R-:W-:Y:S02]  /*07c0*/  @P1 LEA.HI.X R157, R145, c[0x0][0x21c], RZ, 0x4, P0 ;  /* 0x00008700919d1a11 */ /* 0x000fe400000f24ff */
[----:B------:R-:W-:Y:S02]  /*07d0*/  @P1 LEA R154, P0, R142, c[0x0][0x218], 0x4 ;  /* 0x000086008e9a1a11 */ /* 0x000fe400078020ff */
[----:B------:R-:W-:Y:S01]  /*07e0*/  @P1 LEA R158, P2, R148, c[0x0][0x218], 0x4 ;  /* 0x00008600949e1a11 */ /* 0x000fe200078420ff */
[----:B------:R0:W5:Y:S01]  /*07f0*/  @P1 LDG.E.128 R56, [R156.64] ;  /* 0x000000049c381981 */ /* 0x000162000c1e1d00 */
[----:B------:R-:W-:Y:S02]  /*0800*/  @P1 LEA.HI.X R155, R142, c[0x0][0x21c], RZ, 0x4, P0 ;  /* 0x000087008e9b1a11 */ /* 0x000fe400000f24ff */
[C---:B------:R-:W-:Y:S02]  /*0810*/  @P1 LEA R152, P0, R137.reuse, c[0x0][0x218], 0x4 ;  /* 0x0000860089981a11 */ /* 0x040fe400078020ff */
[----:B------:R-:W-:Y:S01]  /*0820*/  @P1 LEA.HI.X R159, R148, c[0x0][0x21c], RZ, 0x4, P2 ;  /* 0x00008700949f1a11 */ /* 0x000fe200010f24ff */
[----:B------:R3:W5:Y:S01]  /*0830*/  @P1 LDG.E.128 R60, [R154.64] ;  /* 0x000000049a3c1981 */ /* 0x000762000c1e1d00 */
[----:B------:R-:W-:-:S02]  /*0840*/  @P1 LEA.HI.X R153, R137, c[0x0][0x21c], RZ, 0x4, P0 ;  /* 0x0000870089991a11 */ /* 0x000fc400000f24ff */
[C---:B------:R-:W-:Y:S01]  /*0850*/  LEA R162, P0, R148.reuse, c[0x0][0x190], 0x2 ;  /* 0x0000640094a27a11 */ /* 0x040fe200078010ff */
[----:B------:R1:W5:Y:S03]  /*0860*/  @P1 LDG.E.128 R52, [R158.64] ;  /* 0x000000049e341981 */ /* 0x000366000c1e1d00 */
[----:B------:R-:W-:Y:S01]  /*0870*/  LEA.HI.X R163, R148, c[0x0][0x194], RZ, 0x2, P0 ;  /* 0x0000650094a37a11 */ /* 0x000fe200000f14ff */
[----:B------:R2:W5:Y:S01]  /*0880*/  @P1 LDG.E.128 R64, [R152.64] ;  /* 0x0000000498401981 */ /* 0x000562000c1e1d00 */
[----:B0-----:R-:W-:-:S03]  /*0890*/  LEA R156, P0, R142, c[0x0][0x190], 0x2 ;  /* 0x000064008e9c7a11 */ /* 0x001fc600078010ff */
[----:B------:R0:W5:Y:S01]  /*08a0*/  LDG.E R148, [R162.64] ;  /* 0x00000004a2947981 */ /* 0x000162000c1e1900 */
[----:B------:R-:W-:Y:S02]  /*08b0*/  LEA.HI.X R157, R142, c[0x0][0x194], RZ, 0x2, P0 ;  /* 0x000065008e9d7a11 */ /* 0x000fe400000f14ff */
[----:B-1----:R-:W-:Y:S02]  /*08c0*/  LEA R158, P1, R145, c[0x0][0x190], 0x2 ;  /* 0x00006400919e7a11 */ /* 0x002fe400078210ff */
[----:B------:R-:W-:Y:S01]  /*08d0*/  ISETP.NE.AND P0, PT, R133, RZ, PT ;  /* 0x000000ff8500720c */ /* 0x000fe20003f05270 */
[----:B------:R1:W5:Y:S01]  /*08e0*/  LDG.E R142, [R156.64] ;  /* 0x000000049c8e7981 */ /* 0x000362000c1e1900 */
[----:B------:R-:W-:Y:S02]  /*08f0*/  LEA.HI.X R159, R145, c[0x0][0x194], RZ, 0x2, P1 ;  /* 0x00006500919f7a11 */ /* 0x000fe400008f14ff */
[----:B------:R-:W-:-:S03]  /*0900*/  LEA R160, P1, R137, c[0x0][0x190], 0x2 ;  /* 0x0000640089a07a11 */ /* 0x000fc600078210ff */
[----:B------:R0:W5:Y:S01]  /*0910*/  LDG.E R145, [R158.64] ;  /* 0x000000049e917981 */ /* 0x000162000c1e1900 */
[----:B------:R-:W-:-:S05]  /*0920*/  LEA.HI.X R161, R137, c[0x0][0x194], RZ, 0x2, P1 ;  /* 0x0000650089a17a11 */ /* 0x000fca00008f14ff */
[----:B------:R0:W5:Y:S01]  /*0930*/  LDG.E R137, [R160.64] ;  /* 0x00000004a0897981 */ /* 0x000162000c1e1900 */
[----:B--2---:R-:W-:-:S05]  /*0940*/  FSEL R152, R151, RZ, !P0 ;  /* 0x000000ff97987208 */ /* 0x004fca0004000000 */
[C---:B---3--:R-:W-:Y:S02]  /*0950*/  FADD.FTZ R154, -R152.reuse, R72 ;  /* 0x00000048989a7221 */ /* 0x048fe40000010100 */
[C---:B------:R-:W-:Y:S02]  /*0960*/  FADD.FTZ R72, -R152.reuse, R73 ;  /* 0x0000004998487221 */ /* 0x040fe40000010100 */
[C---:B----4-:R-:W-:Y:S02]  /*0970*/  FADD.FTZ R153, -R152.reuse, R76 ;  /* 0x0000004c98997221 */ /* 0x050fe40000010100 */
[----:B------:R-:W-:Y:S02]  /*0980*/  FADD.FTZ R155, -R152, R78 ;  /* 0x0000004e989b7221 */ /* 0x000fe40000010100 */
[----:B------:R-:W-:Y:S02]  /*0990*/  FMUL.FTZ R73, R140, R154 ;  /* 0x0000009a8c497220 */ /* 0x000fe40000410000 */
[----:B------:R-:W-:-:S02]  /*09a0*/  FADD.FTZ R78, -R152, R80 ;  /* 0x00000050984e7221 */ /* 0x000fc40000010100 */
[----:B------:R-:W-:Y:S02]  /*09b0*/  FADD.FTZ R76, -R152, R81 ;  /* 0x00000051984c7221 */ /* 0x000fe40000010100 */
[----:B------:R-:W-:Y:S02]  /*09c0*/  FMUL.FTZ R80, R48, R88 ;  /* 0x0000005830507220 */ /* 0x000fe40000410000 */
[C---:B0-----:R-:W-:Y:S02]  /*09d0*/  FADD.FTZ R161, -R152.reuse, R85 ;  /* 0x0000005598a17221 */ /* 0x041fe40000010100 */
[----:B------:R-:W-:Y:S02]  /*09e0*/  FADD.FTZ R163, -R152, R84 ;  /* 0x0000005498a37221 */ /* 0x000fe40000010100 */
[----:B------:R-:W-:Y:S02]  /*09f0*/  FMUL.FTZ R85, R140, R76 ;  /* 0x0000004c8c557220 */ /* 0x000fe40000410000 */
[----:B------:R-:W-:-:S02]  /*0a00*/  FMUL.FTZ R81, R49, R89 ;  /* 0x0000005931517220 */ /* 0x000fc40000410000 */
[----:B------:R-:W-:Y:S02]  /*0a10*/  FMUL.FTZ R84, R140, R78 ;  /* 0x0000004e8c547220 */ /* 0x000fe40000410000 */
[----:B------:R-:W-:Y:S02]  /*0a20*/  FADD.FTZ R76, RZ, R80 ;  /* 0x00000050ff4c7221 */ /* 0x000fe40000010000 */
[----:B------:R-:W-:Y:S02]  /*0a30*/  FADD.FTZ R74, -R152, R74 ;  /* 0x0000004a984a7221 */ /* 0x000fe40000010100 */
[----:B------:R-:W-:Y:S02]  /*0a40*/  FMUL.FTZ R72, R140, R72 ;  /* 0x000000488c487220 */ /* 0x000fe40000410000 */
[----:B------:R-:W-:Y:S02]  /*0a50*/  FFMA.FTZ R78, R73, R80, RZ ;  /* 0x00000050494e7223 */ /* 0x000fe400000100ff */
[----:B------:R-:W-:-:S02]  /*0a60*/  FADD.FTZ R165, -R152, R83 ;  /* 0x0000005398a57221 */ /* 0x000fc40000010100 */
[----:B------:R-:W-:Y:S02]  /*0a70*/  FMUL.FTZ R83, R50, R90 ;  /* 0x0000005a32537220 */ /* 0x000fe40000410000 */
[----:B------:R-:W-:Y:S02]  /*0a80*/  FADD.FTZ R76, R76, R81 ;  /* 0x000000514c4c7221 */ /* 0x000fe40000010000 */
[----:B------:R-:W-:Y:S02]  /*0a90*/  FADD.FTZ R75, -R152, R75 ;  /* 0x0000004b984b7221 */ /* 0x000fe40000010100 */
[----:B------:R-:W-:Y:S02]  /*0aa0*/  FMUL.FTZ R74, R140, R74 ;  /* 0x0000004a8c4a7220 */ /* 0x000fe40000410000 */
[----:B------:R-:W-:Y:S02]  /*0ab0*/  FFMA.FTZ R78, R72, R81, R78 ;  /* 0x00000051484e7223 */ /* 0x000fe4000001004e */
[----:B------:R-:W-:-:S02]  /*0ac0*/  FADD.FTZ R151, -R152, R82 ;  /* 0x0000005298977221 */ /* 0x000fc40000010100 */
[C---:B------:R-:W-:Y:S02]  /*0ad0*/  FADD.FTZ R130, R89.reuse, R130 ;  /* 0x0000008259827221 */ /* 0x040fe40000010000 */
[----:B------:R-:W-:Y:S02]  /*0ae0*/  FFMA.FTZ R132, R89, R72, R132 ;  /* 0x0000004859847223 */ /* 0x000fe40000010084 */
[----:B------:R-:W-:Y:S02]  /*0af0*/  FMUL.FTZ R82, R51, R91 ;  /* 0x0000005b33527220 */ /* 0x000fe40000410000 */
[----:B------:R-:W-:Y:S02]  /*0b00*/  FADD.FTZ R89, R76, R83 ;  /* 0x000000534c597221 */ /* 0x000fe40000010000 */
[----:B------:R-:W-:Y:S02]  /*0b10*/  FMUL.FTZ R75, R140, R75 ;  /* 0x0000004b8c4b7220 */ /* 0x000fe40000410000 */
[----:B------:R-:W-:-:S02]  /*0b20*/  FFMA.FTZ R78, R74, R83, R78 ;  /* 0x000000534a4e7223 */ /* 0x000fc4000001004e */
[----:B------:R-:W-:Y:S02]  /*0b30*/  FADD.FTZ R159, -R152, R77 ;  /* 0x0000004d989f7221 */ /* 0x000fe40000010100 */
[----:B-1----:R-:W-:Y:S02]  /*0b40*/  FMUL.FTZ R156, R44, R92 ;  /* 0x0000005c2c9c7220 */ /* 0x002fe40000410000 */
[----:B------:R-:W-:Y:S02]  /*0b50*/  FADD.FTZ R89, R89, R82 ;  /* 0x0000005259597221 */ /* 0x000fe40000010000 */
[C---:B------:R-:W-:Y:S02]  /*0b60*/  FMUL.FTZ R153, R140.reuse, R153 ;  /* 0x000000998c997220 */ /* 0x040fe40000410000 */
[----:B------:R-:W-:Y:S02]  /*0b70*/  FFMA.FTZ R78, R75, R82, R78 ;  /* 0x000000524b4e7223 */ /* 0x000fe4000001004e */
[----:B------:R-:W-:-:S02]  /*0b80*/  FMUL.FTZ R154, R140, R159 ;  /* 0x0000009f8c9a7220 */ /* 0x000fc40000410000 */
[----:B------:R-:W-:Y:S02]  /*0b90*/  FMUL.FTZ R159, R45, R93 ;  /* 0x0000005d2d9f7220 */ /* 0x000fe40000410000 */
[----:B------:R-:W-:Y:S02]  /*0ba0*/  FADD.FTZ R76, R89, R156 ;  /* 0x0000009c594c7221 */ /* 0x000fe40000010000 */
[----:B------:R-:W-:Y:S02]  /*0bb0*/  FFMA.FTZ R78, R153, R156, R78 ;  /* 0x0000009c994e7223 */ /* 0x000fe4000001004e */
[----:B------:R-:W-:Y:S02]  /*0bc0*/  FMUL.FTZ R158, R46, R94 ;  /* 0x0000005e2e9e7220 */ /* 0x000fe40000410000 */
[----:B------:R-:W-:Y:S02]  /*0bd0*/  FADD.FTZ R89, R76, R159 ;  /* 0x0000009f4c597221 */ /* 0x000fe40000010000 */
[----:B------:R-:W-:-:S02]  /*0be0*/  FADD.FTZ R157, -R152, R79 ;  /* 0x0000004f989d7221 */ /* 0x000fc40000010100 */
[----:B------:R-:W-:Y:S02]  /*0bf0*/  FMUL.FTZ R155, R140, R155 ;  /* 0x0000009b8c9b7220 */ /* 0x000fe40000410000 */
[----:B------:R-:W-:Y:S02]  /*0c00*/  FFMA.FTZ R78, R154, R159, R78 ;  /* 0x0000009f9a4e7223 */ /* 0x000fe4000001004e */
[----:B------:R-:W-:Y:S02]  /*0c10*/  FMUL.FTZ R160, R47, R95 ;  /* 0x0000005f2fa07220 */ /* 0x000fe40000410000 */
[----:B------:R-:W-:Y:S02]  /*0c20*/  FADD.FTZ R89, R89, R158 ;  /* 0x0000009e59597221 */ /* 0x000fe40000010000 */
[----:B------:R-:W-:Y:S02]  /*0c30*/  FMUL.FTZ R157, R140, R157 ;  /* 0x0000009d8c9d7220 */ /* 0x000fe40000410000 */
[----:B------:R-:W-:-:S02]  /*0c40*/  FFMA.FTZ R78, R155, R158, R78 ;  /* 0x0000009e9b4e7223 */ /* 0x000fc4000001004e */
[----:B------:R-:W-:Y:S02]  /*0c50*/  FADD.FTZ R77, -R152, R87 ;  /* 0x00000057984d7221 */ /* 0x000fe40000010100 */
        /* <DEDUP_REMOVED lines=8> */
[----:B------:R-:W-:Y:S02]  /*0ce0*/  FMUL.FTZ R152, R41, R97 ;  /* 0x0000006129987220 */ /* 0x000fe40000410000 */
        /* <DEDUP_REMOVED lines=12> */
[C---:B------:R-:W-:Y:S02]  /*0db0*/  FADD.FTZ R131, R88.reuse, R131 ;  /* 0x0000008358837221 */ /* 0x040fe40000010000 */
[----:B------:R-:W-:-:S02]  /*0dc0*/  FFMA.FTZ R135, R88, R73, R135 ;  /* 0x0000004958877223 */ /* 0x000fc40000010087 */
        /* <DEDUP_REMOVED lines=10> */
[C---:B------:R-:W-:Y:S02]  /*0e70*/  FMUL.FTZ R90, R140.reuse, R79 ;  /* 0x0000004f8c5a7220 */ /* 0x040fe40000410000 */
        /* <DEDUP_REMOVED lines=31> */
.L_x_7027:
        /* <DEDUP_REMOVED lines=14> */
[----:B-1----:R-:W-:Y:S02]  /*1150*/  FADD.FTZ R96, R78, R97 ;  /* 0x000000614e607221 */ /* 0x002fe40000010000 */
[----:B0-----:R-:W-:-:S03]  /*1160*/  FADD.FTZ R97, R100, R101 ;  /* 0x0000006564617221 */ /* 0x001fc60000010000 */
[----:B------:R0:W1:Y:S04]  /*1170*/  SHFL.BFLY PT, R101, R96, 0x10, 0x1f ;  /* 0x0e001f0060657f89 */ /* 0x00006800000e0000 */
[----:B------:R0:W2:Y:S02]  /*1180*/  SHFL.BFLY PT, R102, R97, 0x10, 0x1f ;  /* 0x0e001f0061667f89 */ /* 0x0000a400000e0000 */
.L_x_7028:
[----:B-1----:R-:W-:Y:S01]  /*1190*/  FADD.FTZ R101, R101, R96 ;  /* 0x0000006065657221 */ /* 0x002fe20000010000 */
[----:B------:R-:W-:-:S03]  /*11a0*/  IADD3 R76, P1, R150, c[0x0][0x170], RZ ;  /* 0x00005c00964c7a10 */ /* 0x000fc60007f3e0ff */
[----:B0-----:R-:W-:Y:S01]  /*11b0*/  FMUL.FTZ R96, R101, c[0x0][0x1e0] ;  /* 0x0000780065607a20 */ /* 0x001fe20000410000 */
[----:B------:R-:W-:Y:S01]  /*11c0*/  IADD3.X R77, R149, c[0x0][0x174], RZ, P1, !PT ;  /* 0x00005d00954d7a10 */ /* 0x000fe20000ffe4ff */
[----:B--2---:R-:W-:Y:S01]  /*11d0*/  FADD.FTZ R97, R102, R97 ;  /* 0x0000006166617221 */ /* 0x004fe20000010000 */
[----:B------:R-:W-:Y:S02]  /*11e0*/  ISETP.NE.U32.AND P1, PT, RZ, c[0x0][0x258], PT ;  /* 0x00009600ff007a0c */ /* 0x000fe40003f25070 */
[----:B------:R-:W-:Y:S01]  /*11f0*/  FSEL R96, R96, RZ, !P0 ;  /* 0x000000ff60607208 */ /* 0x000fe20004000000 */
[----:B------:R-:W-:Y:S01]  /*1200*/  FMUL.FTZ R97, R97, c[0x0][0x1e0] ;  /* 0x0000780061617a20 */ /* 0x000fe20000410000 */
[----:B------:R-:W-:Y:S01]  /*1210*/  ISETP.NE.U32.AND P0, PT, RZ, c[0x0][0x218], PT ;  /* 0x00008600ff007a0c */ /* 0x000fe20003f05070 */
[----:B------:R-:W2:Y:S01]  /*1220*/  LDG.E.128 R76, [R76.64] ;  /* 0x000000044c4c7981 */ /* 0x000ea2000c1e1d00 */
[----:B------:R-:W-:Y:S01]  /*1230*/  ISETP.NE.AND.EX P1, PT, RZ, c[0x0][0x25c], PT, P1 ;  /* 0x00009700ff007a0c */ /* 0x000fe20003f25310 */
[-CC-:B------:R-:W-:Y:S01]  /*1240*/  FFMA.FTZ R73, R73, R97.reuse, R96.reuse ;  /* 0x0000006149497223 */ /* 0x180fe20000010060 */
[----:B------:R-:W-:Y:S01]  /*1250*/  ISETP.NE.AND.EX P0, PT, RZ, c[0x0][0x21c], PT, P0 ;  /* 0x00008700ff007a0c */ /* 0x000fe20003f05300 */
[-CC-:B------:R-:W-:Y:S01]  /*1260*/  FFMA.FTZ R72, R72, R97.reuse, R96.reuse ;  /* 0x0000006148487223 */ /* 0x180fe20000010060 */
[----:B------:R-:W-:Y:S01]  /*1270*/  IADD3 R102, P4, R150, c[0x0][0x248], RZ ;  /* 0x0000920096667a10 */ /* 0x000fe20007f9e0ff */
[-CC-:B------:R-:W-:Y:S01]  /*1280*/  FFMA.FTZ R74, R74, R97.reuse, R96.reuse ;  /* 0x000000614a4a7223 */ /* 0x180fe20000010060 */
[----:B------:R-:W-:Y:S01]  /*1290*/  ISETP.NE.U32.AND P2, PT, RZ, c[0x0][0x258], PT ;  /* 0x00009600ff007a0c */ /* 0x000fe20003f45070 */
[----:B------:R-:W-:Y:S01]  /*12a0*/  FFMA.FTZ R75, R75, R97, R96 ;  /* 0x000000614b4b7223 */ /* 0x000fe20000010060 */
[----:B------:R-:W-:Y:S01]  /*12b0*/  IADD3.X R103, R149, c[0x0][0x24c], RZ, P4, !PT ;  /* 0x0000930095677a10 */ /* 0x000fe200027fe4ff */
[----:B------:R-:W-:Y:S01]  /*12c0*/  FADD.FTZ R73, R80, -R73 ;  /* 0x8000004950497221 */ /* 0x000fe20000010000 */
[----:B------:R-:W-:Y:S01]  /*12d0*/  IADD3 R162, P5, R147, c[0x0][0x170], RZ ;  /* 0x00005c0093a27a10 */ /* 0x000fe20007fbe0ff */
[----:B------:R-:W-:Y:S01]  /*12e0*/  FADD.FTZ R81, R81, -R72 ;  /* 0x8000004851517221 */ /* 0x000fe20000010000 */
[----:B------:R-:W-:Y:S01]  /*12f0*/  ISETP.NE.AND.EX P2, PT, RZ, c[0x0][0x25c], PT, P2 ;  /* 0x00009700ff007a0c */ /* 0x000fe20003f45320 */
[----:B------:R-:W-:Y:S01]  /*1300*/  FADD.FTZ R83, R83, -R74 ;  /* 0x8000004a53537221 */ /* 0x000fe20000010000 */
[----:B------:R-:W-:Y:S01]  /*1310*/  @P1 IADD3 R80, P3, R150, c[0x0][0x258], RZ ;  /* 0x0000960096501a10 */ /* 0x000fe20007f7e0ff */
[----:B------:R-:W-:Y:S01]  /*1320*/  FADD.FTZ R75, R82, -R75 ;  /* 0x8000004b524b7221 */ /* 0x000fe20000010000 */
[----:B------:R-:W-:Y:S01]  /*1330*/  @P1 IADD3 R100, P4, R147, c[0x0][0x258], RZ ;  /* 0x0000960093641a10 */ /* 0x000fe20007f9e0ff */
[----:B------:R-:W-:Y:S01]  /*1340*/  FMUL.FTZ R161, R140, R73 ;  /* 0x000000498ca17220 */ /* 0x000fe20000410000 */
[----:B------:R-:W-:Y:S01]  /*1350*/  IADD3.X R163, R146, c[0x0][0x174], RZ, P5, !PT ;  /* 0x00005d0092a37a10 */ /* 0x000fe20002ffe4ff */
[C---:B------:R-:W-:Y:S01]  /*1360*/  FMUL.FTZ R164, R140.reuse, R81 ;  /* 0x000000518ca47220 */ /* 0x040fe20000410000 */
[----:B------:R-:W-:Y:S01]  /*1370*/  @P1 IADD3.X R81, R149, c[0x0][0x25c], RZ, P3, !PT ;  /* 0x0000970095511a10 */ /* 0x000fe20001ffe4ff */
[----:B------:R-:W-:Y:S01]  /*1380*/  FMUL.FTZ R83, R140, R83 ;  /* 0x000000538c537220 */ /* 0x000fe20000410000 */
[----:B------:R-:W-:Y:S01]  /*1390*/  @P1 IADD3.X R101, R146, c[0x0][0x25c], RZ, P4, !PT ;  /* 0x0000970092651a10 */ /* 0x000fe200027fe4ff */
[----:B------:R-:W-:Y:S01]  /*13a0*/  FMUL.FTZ R82, R140, R75 ;  /* 0x0000004b8c527220 */ /* 0x000fe20000410000 */
[----:B-----5:R-:W-:Y:S01]  /*13b0*/  LOP3.LUT P3, RZ, R148, 0xff, RZ, 0xc0, !PT ;  /* 0x000000ff94ff7812 */ /* 0x020fe2000786c0ff */
[----:B------:R-:W-:Y:S01]  /*13c0*/  @P0 FADD.FTZ R161, R52, R161 ;  /* 0x000000a134a10221 */ /* 0x000fe20000010000 */
[C---:B------:R-:W-:Y:S01]  /*13d0*/  LOP3.LUT P6, RZ, R148.reuse, 0xff00, RZ, 0xc0, !PT ;  /* 0x0000ff0094ff7812 */ /* 0x040fe200078cc0ff */
[----:B------:R-:W-:Y:S01]  /*13e0*/  @P0 FADD.FTZ R164, R53, R164 ;  /* 0x000000a435a40221 */ /* 0x000fe20000010000 */
[----:B------:R-:W-:Y:S01]  /*13f0*/  LOP3.LUT P5, RZ, R148, 0xff0000, RZ, 0xc0, !PT ;  /* 0x00ff000094ff7812 */ /* 0x000fe200078ac0ff */
[----:B------:R-:W-:Y:S01]  /*1400*/  @P0 FADD.FTZ R83, R54, R83 ;  /* 0x0000005336530221 */ /* 0x000fe20000010000 */
[----:B------:R-:W-:Y:S01]  /*1410*/  SEL R72, R161, R68, P2 ;  /* 0x00000044a1487207 */ /* 0x000fe20001000000 */
[----:B------:R-:W-:Y:S01]  /*1420*/  @P0 FADD.FTZ R82, R55, R82 ;  /* 0x0000005237520221 */ /* 0x000fe20000010000 */
[----:B------:R-:W-:Y:S01]  /*1430*/  LOP3.LUT P4, RZ, R148, 0xff000000, RZ, 0xc0, !PT ;  /* 0xff00000094ff7812 */ /* 0x000fe2000788c0ff */
[----:B------:R-:W-:Y:S01]  /*1440*/  FMUL.FTZ R161, R161, R141 ;  /* 0x0000008da1a17220 */ /* 0x000fe20000410000 */
[C---:B------:R-:W-:Y:S01]  /*1450*/  SEL R73, R164.reuse, R69, P2 ;  /* 0x00000045a4497207 */ /* 0x040fe20001000000 */
[-C--:B------:R-:W-:Y:S01]  /*1460*/  FMUL.FTZ R148, R164, R141.reuse ;  /* 0x0000008da4947220 */ /* 0x080fe20000410000 */
[C---:B------:R-:W-:Y:S01]  /*1470*/  SEL R74, R83.reuse, R70, P2 ;  /* 0x00000046534a7207 */ /* 0x040fe20001000000 */
[----:B------:R-:W-:Y:S01]  /*1480*/  FMUL.FTZ R149, R83, R141 ;  /* 0x0000008d53957220 */ /* 0x000fe20000410000 */
[C---:B------:R-:W-:Y:S01]  /*1490*/  SEL R75, R82.reuse, R71, P2 ;  /* 0x00000047524b7207 */ /* 0x040fe20001000000 */
[----:B------:R-:W-:-:S02]  /*14a0*/  FMUL.FTZ R150, R82, R141 ;  /* 0x0000008d52967220 */ /* 0x000fc40000410000 */
[----:B------:R-:W-:Y:S02]  /*14b0*/  FMUL.FTZ R161, R161, c[0x0][0x1e8] ;  /* 0x00007a00a1a17a20 */ /* 0x000fe40000410000 */
[----:B------:R-:W-:Y:S01]  /*14c0*/  FMUL.FTZ R148, R148, c[0x0][0x1e8] ;  /* 0x00007a0094947a20 */ /* 0x000fe20000410000 */
[----:B------:R0:W-:Y:S01]  /*14d0*/  @P1 STG.E.128 [R80.64], R72 ;  /* 0x0000004850001986 */ /* 0x0001e2000c101d04 */
[----:B------:R-:W-:Y:S02]  /*14e0*/  FMUL.FTZ R149, R149, c[0x0][0x1e8] ;  /* 0x00007a0095957a20 */ /* 0x000fe40000410000 */
[----:B------:R-:W-:Y:S02]  /*14f0*/  FMUL.FTZ R150, R150, c[0x0][0x1e8] ;  /* 0x00007a0096967a20 */ /* 0x000fe40000410000 */
[----:B------:R-:W-:Y:S02]  /*1500*/  FMUL.FTZ R82, R34, R149 ;  /* 0x0000009522527220 */ /* 0x000fe40000410000 */
[----:B------:R-:W-:-:S03]  /*1510*/  FMUL.FTZ R83, R35, R150 ;  /* 0x0000009623537220 */ /* 0x000fc60000410000 */
[----:B------:R-:W-:Y:S02]  /*1520*/  SEL R82, R82, RZ, P5 ;  /* 0x000000ff52527207 */ /* 0x000fe40002800000 */
[----:B------:R-:W-:Y:S01]  /*1530*/  SEL R83, R83, RZ, P4 ;  /* 0x000000ff53537207 */ /* 0x000fe20002000000 */
[----:B0-----:R-:W-:Y:S02]  /*1540*/  FMUL.FTZ R80, R32, R161 ;  /* 0x000000a120507220 */ /* 0x001fe40000410000 */
[----:B------:R-:W-:-:S03]  /*1550*/  FMUL.FTZ R81, R33, R148 ;  /* 0x0000009421517220 */ /* 0x000fc60000410000 */
[----:B------:R-:W-:Y:S02]  /*1560*/  SEL R80, R80, RZ, P3 ;  /* 0x000000ff50507207 */ /* 0x000fe40001800000 */
[----:B------:R-:W-:-:S05]  /*1570*/  SEL R81, R81, RZ, P6 ;  /* 0x000000ff51517207 */ /* 0x000fca0003000000 */
[----:B------:R0:W-:Y:S04]  /*1580*/  STG.E.128 [R102.64], R80 ;  /* 0x0000005066007986 */ /* 0x0001e8000c101d04 */
[----:B------:R-:W3:Y:S01]  /*1590*/  LDG.E.128 R72, [R162.64] ;  /* 0x00000004a2487981 */ /* 0x000ee2000c1e1d00 */
[-CC-:B------:R-:W-:Y:S02]  /*15a0*/  FFMA.FTZ R153, R153, R97.reuse, R96.reuse ;  /* 0x0000006199997223 */ /* 0x180fe40000010060 */
[-CC-:B------:R-:W-:Y:S02]  /*15b0*/  FFMA.FTZ R154, R154, R97.reuse, R96.reuse ;  /* 0x000000619a9a7223 */ /* 0x180fe40000010060 */
[----:B------:R-:W-:Y:S02]  /*15c0*/  FFMA.FTZ R155, R155, R97, R96 ;  /* 0x000000619b9b7223 */ /* 0x000fe40000010060 */
[----:B------:R-:W-:-:S02]  /*15d0*/  FADD.FTZ R153, R156, -R153 ;  /* 0x800000999c997221 */ /* 0x000fc40000010000 */
[----:B------:R-:W-:-:S04]  /*15e0*/  FADD.FTZ R159, R159, -R154 ;  /* 0x8000009a9f9f7221 */ /* 0x000fc80000010000 */
[----:B------:R-:W-:-:S04]  /*15f0*/  FMUL.FTZ R156, R140, R159 ;  /* 0x0000009f8c9c7220 */ /* 0x000fc80000410000 */
[----:B------:R-:W-:-:S05]  /*1600*/  @P0 FADD.FTZ R156, R57, R156 ;  /* 0x0000009c399c0221 */ /* 0x000fca0000010000 */
[C---:B0-----:R-:W-:Y:S01]  /*1610*/  SEL R81, R156.reuse, R69, P2 ;  /* 0x000000459c517207 */ /* 0x041fe20001000000 */
[----:B------:R-:W-:-:S04]  /*1620*/  FMUL.FTZ R156, R156, R141 ;  /* 0x0000008d9c9c7220 */ /* 0x000fc80000410000 */
[----:B------:R-:W-:Y:S02]  /*1630*/  FMUL.FTZ R156, R156, c[0x0][0x1e8] ;  /* 0x00007a009c9c7a20 */ /* 0x000fe40000410000 */
[-CC-:B------:R-:W-:Y:S02]  /*1640*/  FFMA.FTZ R84, R84, R97.reuse, R96.reuse ;  /* 0x0000006154547223 */ /* 0x180fe40000010060 */
[-CC-:B------:R-:W-:Y:S02]  /*1650*/  FFMA.FTZ R85, R85, R97.reuse, R96.reuse ;  /* 0x0000006155557223 */ /* 0x180fe40000010060 */
[-CC-:B------:R-:W-:Y:S02]  /*1660*/  FFMA.FTZ R86, R86, R97.reuse, R96.reuse ;  /* 0x0000006156567223 */ /* 0x180fe40000010060 */
[----:B------:R-:W-:Y:S02]  /*1670*/  FFMA.FTZ R98, R98, R97, R96 ;  /* 0x0000006162627223 */ /* 0x000fe40000010060 */
[----:B------:R-:W-:-:S02]  /*1680*/  FADD.FTZ R87, R87, -R84 ;  /* 0x8000005457577221 */ /* 0x000fc40000010000 */
[----:B------:R-:W-:Y:S02]  /*1690*/  FADD.FTZ R85, R152, -R85 ;  /* 0x8000005598557221 */ /* 0x000fe40000010000 */
[----:B------:R-:W-:Y:S02]  /*16a0*/  FADD.FTZ R151, R151, -R86 ;  /* 0x8000005697977221 */ /* 0x000fe40000010000 */
[----:B------:R-:W-:Y:S02]  /*16b0*/  FADD.FTZ R99, R99, -R98 ;  /* 0x8000006263637221 */ /* 0x000fe40000010000 */
[C---:B------:R-:W-:Y:S02]  /*16c0*/  FMUL.FTZ R87, R140.reuse, R87 ;  /* 0x000000578c577220 */ /* 0x040fe40000410000 */
[C---:B------:R-:W-:Y:S02]  /*16d0*/  FMUL.FTZ R151, R140.reuse, R151 ;  /* 0x000000978c977220 */ /* 0x040fe40000410000 */
[----:B------:R-:W-:-:S02]  /*16e0*/  FMUL.FTZ R84, R140, R99 ;  /* 0x000000638c547220 */ /* 0x000fc40000410000 */
[----:B------:R-:W-:Y:S02]  /*16f0*/  @P0 FADD.FTZ R87, R60, R87 ;  /* 0x000000573c570221 */ /* 0x000fe40000010000 */
[----:B------:R-:W-:Y:S02]  /*1700*/  @P0 FADD.FTZ R151, R62, R151 ;  /* 0x000000973e970221 */ /* 0x000fe40000010000 */
[----:B------:R-:W-:Y:S02]  /*1710*/  @P0 FADD.FTZ R84, R63, R84 ;  /* 0x000000543f540221 */ /* 0x000fe40000010000 */
[-C--:B------:R-:W-:Y:S02]  /*1720*/  FMUL.FTZ R99, R151, R141.reuse ;  /* 0x0000008d97637220 */ /* 0x080fe40000410000 */
[----:B------:R-:W-:Y:S02]  /*1730*/  FMUL.FTZ R98, R84, R141 ;  /* 0x0000008d54627220 */ /* 0x000fe40000410000 */
[----:B------:R-:W-:-:S02]  /*1740*/  FMUL.FTZ R99, R99, c[0x0][0x1e8] ;  /* 0x00007a0063637a20 */ /* 0x000fc40000410000 */
[----:B------:R-:W-:Y:S02]  /*1750*/  FMUL.FTZ R98, R98, c[0x0][0x1e8] ;  /* 0x00007a0062627a20 */ /* 0x000fe40000410000 */
[----:B--2---:R-:W-:Y:S02]  /*1760*/  FMUL.FTZ R76, R161, R76 ;  /* 0x0000004ca14c7220 */ /* 0x004fe40000410000 */
[----:B------:R-:W-:Y:S02]  /*1770*/  FFMA.FTZ R161, R157, R97, R96 ;  /* 0x000000619da17223 */ /* 0x000fe40000010060 */
[----:B------:R-:W-:Y:S02]  /*1780*/  FADD.FTZ R157, R158, -R155 ;  /* 0x8000009b9e9d7221 */ /* 0x000fe40000010000 */
[----:B------:R-:W-:Y:S02]  /*1790*/  FADD.FTZ R161, R160, -R161 ;  /* 0x800000a1a0a17221 */ /* 0x000fe40000010000 */
[----:B------:R-:W-:-:S02]  /*17a0*/  FMUL.FTZ R155, R140, R153 ;  /* 0x000000998c9b7220 */ /* 0x000fc40000410000 */
[C---:B------:R-:W-:Y:S02]  /*17b0*/  FMUL.FTZ R153, R140.reuse, R157 ;  /* 0x0000009d8c997220 */ /* 0x040fe40000410000 */
[----:B------:R-:W-:Y:S02]  /*17c0*/  FMUL.FTZ R154, R140, R161 ;  /* 0x000000a18c9a7220 */ /* 0x000fe40000410000 */
[----:B------:R-:W-:Y:S02]  /*17d0*/  @P0 FADD.FTZ R155, R56, R155 ;  /* 0x0000009b389b0221 */ /* 0x000fe40000010000 */
[----:B------:R-:W-:Y:S02]  /*17e0*/  @P0 FADD.FTZ R153, R58, R153 ;  /* 0x000000993a990221 */ /* 0x000fe40000010000 */
[----:B------:R-:W-:Y:S02]  /*17f0*/  @P0 FADD.FTZ R154, R59, R154 ;  /* 0x0000009a3b9a0221 */ /* 0x000fe40000010000 */
[----:B------:R-:W-:Y:S01]  /*1800*/  FMUL.FTZ R148, R77, R148 ;  /* 0x000000944d947220 */ /* 0x000fe20000410000 */
[----:B------:R-:W-:Y:S01]  /*1810*/  SEL R80, R155, R68, P2 ;  /* 0x000000449b507207 */ /* 0x000fe20001000000 */
[----:B------:R-:W-:Y:S01]  /*1820*/  FMUL.FTZ R78, R78, R149 ;  /* 0x000000954e4e7220 */ /* 0x000fe20000410000 */
[----:B------:R-:W-:Y:S01]  /*1830*/  SEL R82, R153, R70, P2 ;  /* 0x0000004699527207 */ /* 0x000fe20001000000 */
[----:B------:R-:W-:Y:S01]  /*1840*/  FMUL.FTZ R155, R155, R141 ;  /* 0x0000008d9b9b7220 */ /* 0x000fe20000410000 */
[----:B------:R-:W-:Y:S01]  /*1850*/  SEL R83, R154, R71, P2 ;  /* 0x000000479a537207 */ /* 0x000fe20001000000 */
[-C--:B------:R-:W-:Y:S01]  /*1860*/  FMUL.FTZ R153, R153, R141.reuse ;  /* 0x0000008d99997220 */ /* 0x080fe20000410000 */
[----:B------:R-:W-:Y:S01]  /*1870*/  FSEL R148, R148, RZ, P6 ;  /* 0x000000ff94947208 */ /* 0x000fe20003000000 */
[----:B------:R-:W-:Y:S01]  /*1880*/  FMUL.FTZ R154, R154, R141 ;  /* 0x0000008d9a9a7220 */ /* 0x000fe20000410000 */
[----:B------:R-:W-:Y:S01]  /*1890*/  IADD3 R102, P6, R147, c[0x0][0x248], RZ ;  /* 0x0000920093667a10 */ /* 0x000fe20007fde0ff */
[----:B------:R-:W-:Y:S01]  /*18a0*/  FMUL.FTZ R150, R79, R150 ;  /* 0x000000964f967220 */ /* 0x000fe20000410000 */
[----:B------:R-:W-:Y:S01]  /*18b0*/  FSEL R149, R76, RZ, P3 ;  /* 0x000000ff4c957208 */ /* 0x000fe20001800000 */
[----:B------:R-:W-:Y:S01]  /*18c0*/  FMUL.FTZ R155, R155, c[0x0][0x1e8] ;  /* 0x00007a009b9b7a20 */ /* 0x000fe20000410000 */
[----:B------:R-:W-:Y:S01]  /*18d0*/  FSEL R147, R78, RZ, P5 ;  /* 0x000000ff4e937208 */ /* 0x000fe20002800000 */
[----:B------:R-:W-:Y:S01]  /*18e0*/  FMUL.FTZ R153, R153, c[0x0][0x1e8] ;  /* 0x00007a0099997a20 */ /* 0x000fe20000410000 */
[----:B------:R-:W-:Y:S01]  /*18f0*/  IADD3 R76, P5, R144, c[0x0][0x170], RZ ;  /* 0x00005c00904c7a10 */ /* 0x000fe20007fbe0ff */
[----:B------:R-:W-:Y:S01]  /*1900*/  FMUL.FTZ R154, R154, c[0x0][0x1e8] ;  /* 0x00007a009a9a7a20 */ /* 0x000fe20000410000 */
[----:B------:R0:W-:Y:S01]  /*1910*/  @P1 STG.E.128 [R100.64], R80 ;  /* 0x0000005064001986 */ /* 0x0001e2000c101d04 */
[----:B------:R-:W-:-:S02]  /*1920*/  FSEL R150, R150, RZ, P4 ;  /* 0x000000ff96967208 */ /* 0x000fc40002000000 */
[----:B------:R-:W-:Y:S02]  /*1930*/  IADD3.X R103, R146, c[0x0][0x24c], RZ, P6, !PT ;  /* 0x0000930092677a10 */ /* 0x000fe400037fe4ff */
[----:B------:R-:W-:Y:S02]  /*1940*/  IADD3.X R77, R143, c[0x0][0x174], RZ, P5, !PT ;  /* 0x00005d008f4d7a10 */ /* 0x000fe40002ffe4ff */
[C---:B------:R-:W-:Y:S02]  /*1950*/  LOP3.LUT P3, RZ, R145.reuse, 0xff, RZ, 0xc0, !PT ;  /* 0x000000ff91ff7812 */ /* 0x040fe4000786c0ff */
[C---:B------:R-:W-:Y:S02]  /*1960*/  LOP3.LUT P4, RZ, R145.reuse, 0xff00, RZ, 0xc0, !PT ;  /* 0x0000ff0091ff7812 */ /* 0x040fe4000788c0ff */
[C---:B------:R-:W-:Y:S02]  /*1970*/  LOP3.LUT P6, RZ, R145.reuse, 0xff0000, RZ, 0xc0, !PT ;  /* 0x00ff000091ff7812 */ /* 0x040fe400078cc0ff */
[----:B------:R-:W-:Y:S01]  /*1980*/  LOP3.LUT P5, RZ, R145, 0xff000000, RZ, 0xc0, !PT ;  /* 0xff00000091ff7812 */ /* 0x000fe200078ac0ff */
[----:B0-----:R-:W-:-:S02]  /*1990*/  FMUL.FTZ R80, R28, R155 ;  /* 0x0000009b1c507220 */ /* 0x001fc40000410000 */
[----:B------:R-:W-:Y:S02]  /*19a0*/  FMUL.FTZ R81, R29, R156 ;  /* 0x0000009c1d517220 */ /* 0x000fe40000410000 */
[----:B------:R-:W-:Y:S02]  /*19b0*/  FMUL.FTZ R82, R30, R153 ;  /* 0x000000991e527220 */ /* 0x000fe40000410000 */
[----:B------:R-:W-:Y:S01]  /*19c0*/  FMUL.FTZ R83, R31, R154 ;  /* 0x0000009a1f537220 */ /* 0x000fe20000410000 */
[----:B------:R-:W-:Y:S02]  /*19d0*/  SEL R80, R80, RZ, P3 ;  /* 0x000000ff50507207 */ /* 0x000fe40001800000 */
[----:B------:R-:W-:Y:S02]  /*19e0*/  SEL R81, R81, RZ, P4 ;  /* 0x000000ff51517207 */ /* 0x000fe40002000000 */
[----:B------:R-:W-:Y:S02]  /*19f0*/  SEL R82, R82, RZ, P6 ;  /* 0x000000ff52527207 */ /* 0x000fe40003000000 */
[----:B------:R-:W-:-:S05]  /*1a00*/  SEL R83, R83, RZ, P5 ;  /* 0x000000ff53537207 */ /* 0x000fca0002800000 */
[----:B------:R0:W-:Y:S04]  /*1a10*/  STG.E.128 [R102.64], R80 ;  /* 0x0000005066007986 */ /* 0x0001e8000c101d04 */
[----:B------:R-:W2:Y:S01]  /*1a20*/  LDG.E.128 R76, [R76.64] ;  /* 0x000000044c4c7981 */ /* 0x000ea2000c1e1d00 */
[----:B---3--:R-:W-:Y:S02]  /*1a30*/  FMUL.FTZ R73, R73, R156 ;  /* 0x0000009c49497220 */ /* 0x008fe40000410000 */
[----:B------:R-:W-:Y:S02]  /*1a40*/  FMUL.FTZ R153, R74, R153 ;  /* 0x000000994a997220 */ /* 0x000fe40000410000 */
[----:B------:R-:W-:Y:S01]  /*1a50*/  FMUL.FTZ R154, R75, R154 ;  /* 0x0000009a4b9a7220 */ /* 0x000fe20000410000 */
[----:B------:R-:W-:Y:S01]  /*1a60*/  FSEL R146, R73, RZ, P4 ;  /* 0x000000ff49927208 */ /* 0x000fe20002000000 */
[----:B------:R-:W-:Y:S01]  /*1a70*/  FMUL.FTZ R74, R140, R85 ;  /* 0x000000558c4a7220 */ /* 0x000fe20000410000 */
[----:B------:R-:W-:Y:S01]  /*1a80*/  @P1 IADD3 R100, P4, R144, c[0x0][0x258], RZ ;  /* 0x0000960090641a10 */ /* 0x000fe20007f9e0ff */
[----:B------:R-:W-:Y:S01]  /*1a90*/  FMUL.FTZ R155, R155, R72 ;  /* 0x000000489b9b7220 */ /* 0x000fe20000410000 */
[----:B------:R-:W-:-:S02]  /*1aa0*/  FSEL R153, R153, RZ, P6 ;  /* 0x000000ff99997208 */ /* 0x000fc40003000000 */
[----:B------:R-:W-:Y:S02]  /*1ab0*/  FSEL R154, R154, RZ, P5 ;  /* 0x000000ff9a9a7208 */ /* 0x000fe40002800000 */
[----:B------:R-:W-:Y:S02]  /*1ac0*/  IADD3 R144, P6, R144, c[0x0][0x248], RZ ;  /* 0x0000920090907a10 */ /* 0x000fe40007fde0ff */
[----:B0-----:R-:W-:Y:S01]  /*1ad0*/  IADD3 R102, P5, R139, c[0x0][0x170], RZ ;  /* 0x00005c008b667a10 */ /* 0x001fe20007fbe0ff */
[----:B------:R-:W-:Y:S01]  /*1ae0*/  @P0 FADD.FTZ R74, R61, R74 ;  /* 0x0000004a3d4a0221 */ /* 0x000fe20000010000 */
[----:B------:R-:W-:Y:S02]  /*1af0*/  FSEL R155, R155, RZ, P3 ;  /* 0x000000ff9b9b7208 */ /* 0x000fe40001800000 */
[C---:B------:R-:W-:Y:S02]  /*1b00*/  @P1 IADD3.X R101, R143.reuse, c[0x0][0x25c], RZ, P4, !PT ;  /* 0x000097008f651a10 */ /* 0x040fe400027fe4ff */
[----:B------:R-:W-:-:S02]  /*1b10*/  IADD3.X R145, R143, c[0x0][0x24c], RZ, P6, !PT ;  /* 0x000093008f917a10 */ /* 0x000fc400037fe4ff */
[----:B------:R-:W-:Y:S01]  /*1b20*/  IADD3.X R103, R138, c[0x0][0x174], RZ, P5, !PT ;  /* 0x00005d008a677a10 */ /* 0x000fe20002ffe4ff */
[-C--:B------:R-:W-:Y:S01]  /*1b30*/  FMUL.FTZ R143, R87, R141.reuse ;  /* 0x0000008d578f7220 */ /* 0x080fe20000410000 */
[C---:B------:R-:W-:Y:S02]  /*1b40*/  LOP3.LUT P3, RZ, R142.reuse, 0xff, RZ, 0xc0, !PT ;  /* 0x000000ff8eff7812 */ /* 0x040fe4000786c0ff */
[C---:B------:R-:W-:Y:S02]  /*1b50*/  LOP3.LUT P4, RZ, R142.reuse, 0xff00, RZ, 0xc0, !PT ;  /* 0x0000ff008eff7812 */ /* 0x040fe4000788c0ff */
[C---:B------:R-:W-:Y:S02]  /*1b60*/  LOP3.LUT P6, RZ, R142.reuse, 0xff0000, RZ, 0xc0, !PT ;  /* 0x00ff00008eff7812 */ /* 0x040fe400078cc0ff */
[----:B------:R-:W-:Y:S01]  /*1b70*/  LOP3.LUT P5, RZ, R142, 0xff000000, RZ, 0xc0, !PT ;  /* 0xff0000008eff7812 */ /* 0x000fe200078ac0ff */
[----:B------:R-:W-:Y:S02]  /*1b80*/  FMUL.FTZ R142, R74, R141 ;  /* 0x0000008d4a8e7220 */ /* 0x000fe40000410000 */
[----:B------:R-:W-:-:S02]  /*1b90*/  FMUL.FTZ R143, R143, c[0x0][0x1e8] ;  /* 0x00007a008f8f7a20 */ /* 0x000fc40000410000 */
[----:B------:R-:W-:Y:S02]  /*1ba0*/  FMUL.FTZ R142, R142, c[0x0][0x1e8] ;  /* 0x00007a008e8e7a20 */ /* 0x000fe40000410000 */
[----:B------:R-:W-:Y:S02]  /*1bb0*/  FMUL.FTZ R80, R24, R143 ;  /* 0x0000008f18507220 */ /* 0x000fe40000410000 */
[----:B------:R-:W-:Y:S02]  /*1bc0*/  FMUL.FTZ R81, R25, R142 ;  /* 0x0000008e19517220 */ /* 0x000fe40000410000 */
[----:B------:R-:W-:Y:S02]  /*1bd0*/  FMUL.FTZ R82, R26, R99 ;  /* 0x000000631a527220 */ /* 0x000fe40000410000 */
[----:B------:R-:W-:Y:S01]  /*1be0*/  FMUL.FTZ R83, R27, R98 ;  /* 0x000000621b537220 */ /* 0x000fe20000410000 */
[----:B------:R-:W-:Y:S02]  /*1bf0*/  SEL R73, R74, R69, P2 ;  /* 0x000000454a497207 */ /* 0x000fe40001000000 */
[----:B------:R-:W-:-:S02]  /*1c00*/  SEL R72, R87, R68, P2 ;  /* 0x0000004457487207 */ /* 0x000fc40001000000 */
[----:B------:R-:W-:Y:S02]  /*1c10*/  SEL R74, R151, R70, P2 ;  /* 0x00000046974a7207 */ /* 0x000fe40001000000 */
[----:B------:R-:W-:Y:S02]  /*1c20*/  SEL R75, R84, R71, P2 ;  /* 0x00000047544b7207 */ /* 0x000fe40001000000 */
[----:B------:R-:W-:Y:S02]  /*1c30*/  SEL R80, R80, RZ, P3 ;  /* 0x000000ff50507207 */ /* 0x000fe40001800000 */
[----:B------:R-:W-:Y:S02]  /*1c40*/  SEL R81, R81, RZ, P4 ;  /* 0x000000ff51517207 */ /* 0x000fe40002000000 */
[----:B------:R-:W-:Y:S02]  /*1c50*/  SEL R82, R82, RZ, P6 ;  /* 0x000000ff52527207 */ /* 0x000fe40003000000 */
[----:B------:R-:W-:Y:S01]  /*1c60*/  SEL R83, R83, RZ, P5 ;  /* 0x000000ff53537207 */ /* 0x000fe20002800000 */
[----:B------:R0:W-:Y:S04]  /*1c70*/  @P1 STG.E.128 [R100.64], R72 ;  /* 0x0000004864001986 */ /* 0x0001e8000c101d04 */
[----:B------:R1:W-:Y:S04]  /*1c80*/  STG.E.128 [R144.64], R80 ;  /* 0x0000005090007986 */ /* 0x0003e8000c101d04 */
[----:B------:R-:W3:Y:S01]  /*1c90*/  LDG.E.128 R84, [R102.64] ;  /* 0x0000000466547981 */ /* 0x000ee2000c1e1d00 */
        /* <DEDUP_REMOVED lines=9> */
[C---:B0-----:R-:W-:Y:S02]  /*1d30*/  FMUL.FTZ R72, R140.reuse, R89 ;  /* 0x000000598c487220 */ /* 0x041fe40000410000 */
[C---:B------:R-:W-:Y:S02]  /*1d40*/  FMUL.FTZ R95, R140.reuse, R95 ;  /* 0x0000005f8c5f7220 */ /* 0x040fe40000410000 */
[----:B------:R-:W-:Y:S02]  /*1d50*/  FMUL.FTZ R140, R140, R93 ;  /* 0x0000005d8c8c7220 */ /* 0x000fe40000410000 */
[----:B------:R-:W-:-:S02]  /*1d60*/  @P0 FADD.FTZ R91, R64, R91 ;  /* 0x0000005b405b0221 */ /* 0x000fc40000010000 */
[----:B------:R-:W-:Y:S02]  /*1d70*/  @P0 FADD.FTZ R72, R65, R72 ;  /* 0x0000004841480221 */ /* 0x000fe40000010000 */
[----:B------:R-:W-:Y:S02]  /*1d80*/  @P0 FADD.FTZ R95, R66, R95 ;  /* 0x0000005f425f0221 */ /* 0x000fe40000010000 */
[----:B------:R-:W-:Y:S01]  /*1d90*/  @P0 FADD.FTZ R140, R67, R140 ;  /* 0x0000008c438c0221 */ /* 0x000fe20000010000 */
        /* <DEDUP_REMOVED lines=8> */
[----:B------:R-:W-:Y:S01]  /*1e20*/  MOV R73, c[0x0][0x160] ;  /* 0x0000580000497a02 */ /* 0x000fe20000000f00 */
[----:B------:R-:W-:-:S02]  /*1e30*/  FMUL.FTZ R91, R91, c[0x0][0x1e8] ;  /* 0x00007a005b5b7a20 */ /* 0x000fc40000410000 */
[----:B-1----:R-:W-:Y:S01]  /*1e40*/  FMUL.FTZ R82, R72, c[0x0][0x1e8] ;  /* 0x00007a0048527a20 */ /* 0x002fe20000410000 */
[----:B------:R-:W-:Y:S01]  /*1e50*/  LEA R134, R73, R134, 0x2 ;  /* 0x0000008649867211 */ /* 0x000fe200078e10ff */
[----:B------:R-:W-:Y:S02]  /*1e60*/  FMUL.FTZ R95, R95, c[0x0][0x1e8] ;  /* 0x00007a005f5f7a20 */ /* 0x000fe40000410000 */
[----:B------:R-:W-:Y:S01]  /*1e70*/  FMUL.FTZ R88, R141, c[0x0][0x1e8] ;  /* 0x00007a008d587a20 */ /* 0x000fe20000410000 */
[----:B------:R-:W-:Y:S01]  /*1e80*/  LOP3.LUT P0, RZ, R137, 0xff000000, RZ, 0xc0, !PT ;  /* 0xff00000089ff7812 */ /* 0x000fe2000780c0ff */
[----:B------:R-:W-:Y:S02]  /*1e90*/  FMUL.FTZ R72, R20, R91 ;  /* 0x0000005b14487220 */ /* 0x000fe40000410000 */
[----:B------:R-:W-:Y:S02]  /*1ea0*/  FMUL.FTZ R73, R21, R82 ;  /* 0x0000005215497220 */ /* 0x000fe40000410000 */
[----:B------:R-:W-:-:S02]  /*1eb0*/  FMUL.FTZ R74, R22, R95 ;  /* 0x0000005f164a7220 */ /* 0x000fc40000410000 */
[----:B------:R-:W-:-:S05]  /*1ec0*/  FMUL.FTZ R75, R23, R88 ;  /* 0x00000058174b7220 */ /* 0x000fca0000410000 */
[----:B------:R-:W-:Y:S01]  /*1ed0*/  SEL R75, R75, RZ, P0 ;  /* 0x000000ff4b4b7207 */ /* 0x000fe20000000000 */
[----:B------:R-:W-:Y:S02]  /*1ee0*/  FADD.FTZ R16, R149, R16 ;  /* 0x0000001095107221 */ /* 0x000fe40000010000 */
[----:B------:R-:W-:Y:S02]  /*1ef0*/  FADD.FTZ R17, R148, R17 ;  /* 0x0000001194117221 */ /* 0x000fe40000010000 */
[----:B------:R-:W-:Y:S02]  /*1f00*/  FADD.FTZ R14, R147, R14 ;  /* 0x0000000e930e7221 */ /* 0x000fe40000010000 */
[----:B------:R-:W-:Y:S02]  /*1f10*/  FADD.FTZ R15, R150, R15 ;  /* 0x0000000f960f7221 */ /* 0x000fe40000010000 */
[----:B------:R-:W-:Y:S02]  /*1f20*/  FADD.FTZ R12, R155, R12 ;  /* 0x0000000c9b0c7221 */ /* 0x000fe40000010000 */
[----:B------:R-:W-:-:S02]  /*1f30*/  FADD.FTZ R13, R146, R13 ;  /* 0x0000000d920d7221 */ /* 0x000fc40000010000 */
[----:B------:R-:W-:Y:S02]  /*1f40*/  FADD.FTZ R10, R153, R10 ;  /* 0x0000000a990a7221 */ /* 0x000fe40000010000 */
[----:B------:R-:W-:Y:S02]  /*1f50*/  FADD.FTZ R11, R154, R11 ;  /* 0x0000000b9a0b7221 */ /* 0x000fe40000010000 */
[----:B--2---:R-:W-:Y:S02]  /*1f60*/  FMUL.FTZ R76, R143, R76 ;  /* 0x0000004c8f4c7220 */ /* 0x004fe40000410000 */
[----:B------:R-:W-:-:S03]  /*1f70*/  FMUL.FTZ R77, R77, R142 ;  /* 0x0000008e4d4d7220 */ /* 0x000fc60000410000 */
[----:B------:R-:W-:Y:S02]  /*1f80*/  FSEL R81, R76, RZ, P3 ;  /* 0x000000ff4c517208 */ /* 0x000fe40001800000 */
[----:B------:R-:W-:Y:S01]  /*1f90*/  @P1 IADD3 R76, P2, R139, c[0x0][0x258], RZ ;  /* 0x000096008b4c1a10 */ /* 0x000fe20007f5e0ff */
[----:B------:R-:W-:Y:S01]  /*1fa0*/  FMUL.FTZ R78, R78, R99 ;  /* 0x000000634e4e7220 */ /* 0x000fe20000410000 */
[----:B------:R-:W-:Y:S02]  /*1fb0*/  FSEL R80, R77, RZ, P4 ;  /* 0x000000ff4d507208 */ /* 0x000fe40002000000 */
[----:B------:R-:W-:Y:S02]  /*1fc0*/  @P1 IADD3.X R77, R138, c[0x0][0x25c], RZ, P2, !PT ;  /* 0x000097008a4d1a10 */ /* 0x000fe400017fe4ff */
[----:B------:R-:W-:Y:S02]  /*1fd0*/  FSEL R83, R78, RZ, P6 ;  /* 0x000000ff4e537208 */ /* 0x000fe40003000000 */
[C---:B------:R-:W-:Y:S01]  /*1fe0*/  LOP3.LUT P3, RZ, R137.reuse, 0xff, RZ, 0xc0, !PT ;  /* 0x000000ff89ff7812 */ /* 0x040fe2000786c0ff */
[----:B------:R0:W-:Y:S01]  /*1ff0*/  @P1 STG.E.128 [R76.64], R68 ;  /* 0x000000444c001986 */ /* 0x0001e2000c101d04 */
[----:B------:R-:W-:-:S02]  /*2000*/  LOP3.LUT P4, RZ, R137, 0xff00, RZ, 0xc0, !PT ;  /* 0x0000ff0089ff7812 */ /* 0x000fc4000788c0ff */
[----:B------:R-:W-:Y:S02]  /*2010*/  LOP3.LUT P6, RZ, R137, 0xff0000, RZ, 0xc0, !PT ;  /* 0x00ff000089ff7812 */ /* 0x000fe400078cc0ff */
[----:B------:R-:W-:Y:S02]  /*2020*/  IADD3 R78, P2, R139, c[0x0][0x248], RZ ;  /* 0x000092008b4e7a10 */ /* 0x000fe40007f5e0ff */
[----:B------:R-:W-:Y:S01]  /*2030*/  ISETP.GE.AND P1, PT, R134, c[0x0][0x164], PT ;  /* 0x0000590086007a0c */ /* 0x000fe20003f26270 */
[----:B------:R-:W-:Y:S01]  /*2040*/  FMUL.FTZ R98, R79, R98 ;  /* 0x000000624f627220 */ /* 0x000fe20000410000 */
[----:B------:R-:W-:Y:S02]  /*2050*/  IADD3.X R79, R138, c[0x0][0x24c], RZ, P2, !PT ;  /* 0x000093008a4f7a10 */ /* 0x000fe400017fe4ff */
[----:B------:R-:W-:Y:S02]  /*2060*/  SEL R72, R72, RZ, P3 ;  /* 0x000000ff48487207 */ /* 0x000fe40001800000 */
[----:B------:R-:W-:-:S02]  /*2070*/  SEL R73, R73, RZ, P4 ;  /* 0x000000ff49497207 */ /* 0x000fc40002000000 */
[----:B------:R-:W-:Y:S01]  /*2080*/  SEL R74, R74, RZ, P6 ;  /* 0x000000ff4a4a7207 */ /* 0x000fe20003000000 */
[----:B------:R-:W-:Y:S01]  /*2090*/  FADD.FTZ R8, R81, R8 ;  /* 0x0000000851087221 */ /* 0x000fe20000010000 */
[----:B------:R-:W-:-:S03]  /*20a0*/  FSEL R98, R98, RZ, P5 ;  /* 0x000000ff62627208 */ /* 0x000fc60002800000 */
[----:B------:R1:W-:Y:S01]  /*20b0*/  STG.E.128 [R78.64], R72 ;  /* 0x000000484e007986 */ /* 0x0003e2000c101d04 */
[----:B------:R-:W-:Y:S02]  /*20c0*/  FADD.FTZ R9, R80, R9 ;  /* 0x0000000950097221 */ /* 0x000fe40000010000 */
[----:B------:R-:W-:Y:S02]  /*20d0*/  FADD.FTZ R6, R83, R6 ;  /* 0x0000000653067221 */ /* 0x000fe40000010000 */
[----:B------:R-:W-:Y:S02]  /*20e0*/  FADD.FTZ R7, R98, R7 ;  /* 0x0000000762077221 */ /* 0x000fe40000010000 */
[----:B---3--:R-:W-:Y:S02]  /*20f0*/  FMUL.FTZ R84, R91, R84 ;  /* 0x000000545b547220 */ /* 0x008fe40000410000 */
[----:B------:R-:W-:Y:S02]  /*2100*/  FMUL.FTZ R85, R85, R82 ;  /* 0x0000005255557220 */ /* 0x000fe40000410000 */
[----:B------:R-:W-:-:S02]  /*2110*/  FMUL.FTZ R86, R86, R95 ;  /* 0x0000005f56567220 */ /* 0x000fc40000410000 */
[----:B------:R-:W-:Y:S01]  /*2120*/  FMUL.FTZ R87, R87, R88 ;  /* 0x0000005857577220 */ /* 0x000fe20000410000 */
[----:B------:R-:W-:Y:S02]  /*2130*/  FSEL R81, R84, RZ, P3 ;  /* 0x000000ff54517208 */ /* 0x000fe40001800000 */
[----:B0-----:R-:W-:Y:S02]  /*2140*/  FSEL R76, R85, RZ, P4 ;  /* 0x000000ff554c7208 */ /* 0x001fe40002000000 */
[----:B-1----:R-:W-:Y:S02]  /*2150*/  FSEL R73, R86, RZ, P6 ;  /* 0x000000ff56497208 */ /* 0x002fe40003000000 */
[----:B------:R-:W-:Y:S01]  /*2160*/  FSEL R72, R87, RZ, P0 ;  /* 0x000000ff57487208 */ /* 0x000fe20000000000 */
[----:B------:R-:W-:Y:S02]  /*2170*/  FADD.FTZ R4, R81, R4 ;  /* 0x0000000451047221 */ /* 0x000fe40000010000 */
[----:B------:R-:W-:-:S02]  /*2180*/  FADD.FTZ R5, R76, R5 ;  /* 0x000000054c057221 */ /* 0x000fc40000010000 */
[----:B------:R-:W-:Y:S02]  /*2190*/  FADD.FTZ R2, R73, R2 ;  /* 0x0000000249027221 */ /* 0x000fe40000010000 */
[----:B------:R-:W-:Y:S01]  /*21a0*/  FADD.FTZ R3, R72, R3 ;  /* 0x0000000348037221 */ /* 0x000fe20000010000 */
[----:B------:R-:W-:Y:S01]  /*21b0*/  @P1 CALL.REL.NOINC `(.L_x_7025) ;  /* 0x0000001000001944 */ /* 0x000fe20003c00000 */
[----:B------:R-:W-:Y:S05]  /*21c0*/  BRA `(.L_x_7026) ;  /* 0xffffe2c000007947 */ /* 0x000fea000383ffff */
.L_x_7025:
[----:B------:R-:W-:Y:S05]  /*21d0*/  BSYNC B1 ;  /* 0x0000000000017941 */ /* 0x000fea0003800000 */
.L_x_7022:
        /* <DEDUP_REMOVED lines=40> */
.L_x_7021:
[----:B------:R-:W-:Y:S05]  /*2460*/  BSYNC B0 ;  /* 0x0000000000007941 */ /* 0x000fea0003800000 */
.L_x_7019:
        /* <DEDUP_REMOVED lines=143> */
.L_x_7023:
[----:B------:R-:W-:Y:S01]  /*2d60*/  HFMA2.MMA R100, -RZ, RZ, 0, 5.9604644775390625e-08 ;  /* 0x00000001ff647435 */ /* 0x000fe200000001ff */
[----:B------:R-:W-:-:S02]  /*2d70*/  MOV R103, R101 ;  /* 0x0000006500677202 */ /* 0x000fc40000000f00 */
[----:B------:R-:W-:Y:S02]  /*2d80*/  MOV R79, 0x1f ;  /* 0x0000001f004f7802 */ /* 0x000fe40000000f00 */
[----:B------:R-:W-:Y:S02]  /*2d90*/  MOV R78, 0xffffffff ;  /* 0xffffffff004e7802 */ /* 0x000fe40000000f00 */
[----:B------:R-:W-:Y:S02]  /*2da0*/  MOV R76, 0x2dc0 ;  /* 0x00002dc0004c7802 */ /* 0x000fe40000000f00 */
[----:B-----5:R-:W-:Y:S05]  /*2db0*/  CALL.REL.NOINC `($__internal_195_$__cuda_sm70_shflsync_bfly_p) ;  /* 0x0000046000007944 */ /* 0x020fea0003c00000 */
[----:B-1----:R-:W-:Y:S01]  /*2dc0*/  MOV R96, R78 ;  /* 0x0000004e00607202 */ /* 0x002fe20000000f00 */
[----:B0-----:R-:W-:Y:S05]  /*2dd0*/  BRA `(.L_x_7027) ;  /* 0xffffe29000007947 */ /* 0x001fea000383ffff */
.L_x_7024:
[----:B------:R-:W-:Y:S01]  /*2de0*/  HFMA2.MMA R100, -RZ, RZ, 0, 5.9604644775390625e-08 ;  /* 0x00000001ff647435 */ /* 0x000fe200000001ff */
[----:B------:R-:W-:Y:S02]  /*2df0*/  MOV R103, R97 ;  /* 0x0000006100677202 */ /* 0x000fe40000000f00 */
[----:B------:R-:W-:Y:S02]  /*2e00*/  MOV R79, 0x1f ;  /* 0x0000001f004f7802 */ /* 0x000fe40000000f00 */
[----:B------:R-:W-:-:S02]  /*2e10*/  MOV R78, 0xffffffff ;  /* 0xffffffff004e7802 */ /* 0x000fc40000000f00 */
[----:B------:R-:W-:Y:S02]  /*2e20*/  MOV R76, 0x2e40 ;  /* 0x00002e40004c7802 */ /* 0x000fe40000000f00 */
[----:B01---5:R-:W-:Y:S05]  /*2e30*/  CALL.REL.NOINC `($__internal_195_$__cuda_sm70_shflsync_bfly_p) ;  /* 0x000003e000007944 */ /* 0x023fea0003c00000 */
[----:B------:R-:W-:Y:S01]  /*2e40*/  FADD.FTZ R101, R101, R96 ;  /* 0x0000006065657221 */ /* 0x000fe20000010000 */
[----:B0-----:R-:W-:Y:S01]  /*2e50*/  HFMA2.MMA R100, -RZ, RZ, 0, 1.1920928955078125e-07 ;  /* 0x00000002ff647435 */ /* 0x001fe200000001ff */
[----:B-1----:R-:W-:Y:S01]  /*2e60*/  FADD.FTZ R97, R97, R78 ;  /* 0x0000004e61617221 */ /* 0x002fe20000010000 */
[----:B------:R-:W-:Y:S02]  /*2e70*/  MOV R79, 0x1f ;  /* 0x0000001f004f7802 */ /* 0x000fe40000000f00 */
[----:B------:R-:W-:Y:S02]  /*2e80*/  MOV R78, 0xffffffff ;  /* 0xffffffff004e7802 */ /* 0x000fe40000000f00 */
[----:B------:R-:W-:Y:S02]  /*2e90*/  MOV R103, R101 ;  /* 0x0000006500677202 */ /* 0x000fe40000000f00 */
[----:B------:R-:W-:Y:S02]  /*2ea0*/  MOV R76, 0x2ec0 ;  /* 0x00002ec0004c7802 */ /* 0x000fe40000000f00 */
[----:B------:R-:W-:Y:S05]  /*2eb0*/  CALL.REL.NOINC `($__internal_195_$__cuda_sm70_shflsync_bfly_p) ;  /* 0x0000036000007944 */ /* 0x000fea0003c00000 */
[----:B0-----:R-:W-:Y:S01]  /*2ec0*/  HFMA2.MMA R100, -RZ, RZ, 0, 1.1920928955078125e-07 ;  /* 0x00000002ff647435 */ /* 0x001fe200000001ff */
[----:B-1----:R-:W-:-:S02]  /*2ed0*/  MOV R96, R78 ;  /* 0x0000004e00607202 */ /* 0x002fc40000000f00 */
[----:B------:R-:W-:Y:S02]  /*2ee0*/  MOV R103, R97 ;  /* 0x0000006100677202 */ /* 0x000fe40000000f00 */
[----:B------:R-:W-:Y:S02]  /*2ef0*/  MOV R79, 0x1f ;  /* 0x0000001f004f7802 */ /* 0x000fe40000000f00 */
[----:B------:R-:W-:Y:S02]  /*2f00*/  MOV R78, 0xffffffff ;  /* 0xffffffff004e7802 */ /* 0x000fe40000000f00 */
[----:B------:R-:W-:Y:S02]  /*2f10*/  MOV R76, 0x2f30 ;  /* 0x00002f30004c7802 */ /* 0x000fe40000000f00 */
[----:B------:R-:W-:Y:S05]  /*2f20*/  CALL.REL.NOINC `($__internal_195_$__cuda_sm70_shflsync_bfly_p) ;  /* 0x000002f000007944 */ /* 0x000fea0003c00000 */
[----:B------:R-:W-:Y:S01]  /*2f30*/  FADD.FTZ R101, R96, R101 ;  /* 0x0000006560657221 */ /* 0x000fe20000010000 */
[----:B0-----:R-:W-:Y:S01]  /*2f40*/  HFMA2.MMA R100, -RZ, RZ, 0, 2.384185791015625e-07 ;  /* 0x00000004ff647435 */ /* 0x001fe200000001ff */
[----:B-1----:R-:W-:Y:S01]  /*2f50*/  FADD.FTZ R97, R97, R78 ;  /* 0x0000004e61617221 */ /* 0x002fe20000010000 */
[----:B------:R-:W-:Y:S02]  /*2f60*/  MOV R79, 0x1f ;  /* 0x0000001f004f7802 */ /* 0x000fe40000000f00 */
[----:B------:R-:W-:-:S02]  /*2f70*/  MOV R78, 0xffffffff ;  /* 0xffffffff004e7802 */ /* 0x000fc40000000f00 */
[----:B------:R-:W-:Y:S02]  /*2f80*/  MOV R103, R101 ;  /* 0x0000006500677202 */ /* 0x000fe40000000f00 */
[----:B------:R-:W-:Y:S02]  /*2f90*/  MOV R76, 0x2fb0 ;  /* 0x00002fb0004c7802 */ /* 0x000fe40000000f00 */
[----:B------:R-:W-:Y:S05]  /*2fa0*/  CALL.REL.NOINC `($__internal_195_$__cuda_sm70_shflsync_bfly_p) ;  /* 0x0000027000007944 */ /* 0x000fea0003c00000 */
[----:B0-----:R-:W-:Y:S01]  /*2fb0*/  HFMA2.MMA R100, -RZ, RZ, 0, 2.384185791015625e-07 ;  /* 0x00000004ff647435 */ /* 0x001fe200000001ff */
[----:B-1----:R-:W-:Y:S02]  /*2fc0*/  MOV R96, R78 ;  /* 0x0000004e00607202 */ /* 0x002fe40000000f00 */
[----:B------:R-:W-:Y:S02]  /*2fd0*/  MOV R103, R97 ;  /* 0x0000006100677202 */ /* 0x000fe40000000f00 */
[----:B------:R-:W-:Y:S02]  /*2fe0*/  MOV R79, 0x1f ;  /* 0x0000001f004f7802 */ /* 0x000fe40000000f00 */
[----:B------:R-:W-:Y:S02]  /*2ff0*/  MOV R78, 0xffffffff ;  /* 0xffffffff004e7802 */ /* 0x000fe40000000f00 */
[----:B------:R-:W-:-:S02]  /*3000*/  MOV R76, 0x3020 ;  /* 0x00003020004c7802 */ /* 0x000fc40000000f00 */
[----:B------:R-:W-:Y:S05]  /*3010*/  CALL.REL.NOINC `($__internal_195_$__cuda_sm70_shflsync_bfly_p) ;  /* 0x0000020000007944 */ /* 0x000fea0003c00000 */
[----:B------:R-:W-:Y:S01]  /*3020*/  FADD.FTZ R101, R96, R101 ;  /* 0x0000006560657221 */ /* 0x000fe20000010000 */
[----:B0-----:R-:W-:Y:S01]  /*3030*/  HFMA2.MMA R100, -RZ, RZ, 0, 4.76837158203125e-07 ;  /* 0x00000008ff647435 */ /* 0x001fe200000001ff */
[----:B-1----:R-:W-:Y:S01]  /*3040*/  FADD.FTZ R97, R97, R78 ;  /* 0x0000004e61617221 */ /* 0x002fe20000010000 */
[----:B------:R-:W-:-:S02]  /*3050*/  MOV R79, 0x1f ;  /* 0x0000001f004f7802 */ /* 0x000fc40000000f00 */
[----:B------:R-:W-:Y:S02]  /*3060*/  MOV R78, 0xffffffff ;  /* 0xffffffff004e7802 */ /* 0x000fe40000000f00 */
[----:B------:R-:W-:Y:S02]  /*3070*/  MOV R103, R101 ;  /* 0x0000006500677202 */ /* 0x000fe40000000f00 */
[----:B------:R-:W-:Y:S02]  /*3080*/  MOV R76, 0x30a0 ;  /* 0x000030a0004c7802 */ /* 0x000fe40000000f00 */
[----:B------:R-:W-:Y:S05]  /*3090*/  CALL.REL.NOINC `($__internal_195_$__cuda_sm70_shflsync_bfly_p) ;  /* 0x0000018000007944 */ /* 0x000fea0003c00000 */
[----:B0-----:R-:W-:Y:S01]  /*30a0*/  HFMA2.MMA R100, -RZ, RZ, 0, 4.76837158203125e-07 ;  /* 0x00000008ff647435 */ /* 0x001fe200000001ff */
[----:B-1----:R-:W-:Y:S02]  /*30b0*/  MOV R96, R78 ;  /* 0x0000004e00607202 */ /* 0x002fe40000000f00 */
[----:B------:R-:W-:Y:S02]  /*30c0*/  MOV R103, R97 ;  /* 0x0000006100677202 */ /* 0x000fe40000000f00 */
[----:B------:R-:W-:Y:S02]  /*30d0*/  MOV R79, 0x1f ;  /* 0x0000001f004f7802 */ /* 0x000fe40000000f00 */
[----:B------:R-:W-:-:S02]  /*30e0*/  MOV R78, 0xffffffff ;  /* 0xffffffff004e7802 */ /* 0x000fc40000000f00 */
[----:B------:R-:W-:Y:S02]  /*30f0*/  MOV R76, 0x3110 ;  /* 0x00003110004c7802 */ /* 0x000fe40000000f00 */
[----:B------:R-:W-:Y:S05]  /*3100*/  CALL.REL.NOINC `($__internal_195_$__cuda_sm70_shflsync_bfly_p) ;  /* 0x0000011000007944 */ /* 0x000fea0003c00000 */
[----:B------:R-:W-:Y:S01]  /*3110*/  FADD.FTZ R96, R96, R101 ;  /* 0x0000006560607221 */ /* 0x000fe20000010000 */
[----:B0-----:R-:W-:Y:S01]  /*3120*/  HFMA2.MMA R100, -RZ, RZ, 0, 9.5367431640625e-07 ;  /* 0x00000010ff647435 */ /* 0x001fe200000001ff */
[----:B-1----:R-:W-:Y:S01]  /*3130*/  FADD.FTZ R97, R97, R78 ;  /* 0x0000004e61617221 */ /* 0x002fe20000010000 */
[----:B------:R-:W-:Y:S02]  /*3140*/  MOV R79, 0x1f ;  /* 0x0000001f004f7802 */ /* 0x000fe40000000f00 */
[----:B------:R-:W-:Y:S02]  /*3150*/  MOV R78, 0xffffffff ;  /* 0xffffffff004e7802 */ /* 0x000fe40000000f00 */
[----:B------:R-:W-:Y:S02]  /*3160*/  MOV R103, R96 ;  /* 0x0000006000677202 */ /* 0x000fe40000000f00 */
[----:B------:R-:W-:Y:S02]  /*3170*/  MOV R76, 0x3190 ;  /* 0x00003190004c7802 */ /* 0x000fe40000000f00 */
[----:B------:R-:W-:Y:S05]  /*3180*/  CALL.REL.NOINC `($__internal_195_$__cuda_sm70_shflsync_bfly_p) ;  /* 0x0000009000007944 */ /* 0x000fea0003c00000 */
[----:B0-----:R-:W-:Y:S01]  /*3190*/  HFMA2.MMA R100, -RZ, RZ, 0, 9.5367431640625e-07 ;  /* 0x00000010ff647435 */ /* 0x001fe200000001ff */
[----:B-1----:R-:W-:-:S02]  /*31a0*/  MOV R101, R78 ;  /* 0x0000004e00657202 */ /* 0x002fc40000000f00 */
[----:B------:R-:W-:Y:S02]  /*31b0*/  MOV R103, R97 ;  /* 0x0000006100677202 */ /* 0x000fe40000000f00 */
[----:B------:R-:W-:Y:S02]  /*31c0*/  MOV R79, 0x1f ;  /* 0x0000001f004f7802 */ /* 0x000fe40000000f00 */
[----:B------:R-:W-:Y:S02]  /*31d0*/  MOV R78, 0xffffffff ;  /* 0xffffffff004e7802 */ /* 0x000fe40000000f00 */
[----:B------:R-:W-:Y:S02]  /*31e0*/  MOV R76, 0x3200 ;  /* 0x00003200004c7802 */ /* 0x000fe40000000f00 */
[----:B------:R-:W-:Y:S05]  /*31f0*/  CALL.REL.NOINC `($__internal_195_$__cuda_sm70_shflsync_bfly_p) ;  /* 0x0000002000007944 */ /* 0x000fea0003c00000 */
[----:B-1----:R-:W-:Y:S01]  /*3200*/  MOV R102, R78 ;  /* 0x0000004e00667202 */ /* 0x002fe20000000f00 */
[----:B0-----:R-:W-:Y:S05]  /*3210*/  BRA `(.L_x_7028) ;  /* 0xffffdf7000007947 */ /* 0x001fea000383ffff */
        .weak           $__internal_195_$__cuda_sm70_shflsync_bfly_p
        .type           $__internal_195_$__cuda_sm70_shflsync_bfly_p,@function
        .size           $__internal_195_$__cuda_sm70_shflsync_bfly_p,(.L_x_7373 - $__internal_195_$__cuda_sm70_shflsync_bfly_p)
$__internal_195_$__cuda_sm70_shflsync_bfly_p:
[----:B------:R-:W-:Y:S01]  /*3220*/  HFMA2.MMA R77, -RZ, RZ, 0, 0 ;  /* 0x00000000ff4d7435 */ /* 0x000fe200000001ff */
[----:B------:R-:W-:Y:S04]  /*3230*/  WARPSYNC R78 ;  /* 0x0000004e00007348 */ /* 0x000fe80003800000 */
[----:B------:R0:W1:Y:S01]  /*3240*/  SHFL.BFLY PT, R78, R103, R100, R79 ;  /* 0x0c000064674e7389 */ /* 0x00006200000e004f */
[----:B------:R-:W-:Y:S05]  /*3250*/  RET.REL.NODEC R76 `(_ZN10layer_norm13ln_bwd_kernelINS_13Kernel_traitsIfffffjLj512ELj1ELj4ELj1ELj16ENS_18Kernel_traits_baseILj512EfffffjLj128EEEEELb1ELb1ELb0ELb1EEEvNS_9BwdParamsE) ;  /* 0xffffcda04c007950 */ /* 0x000fea0003c3ffff */
.L_x_7029:
        /* <DEDUP_REMOVED lines=10> */
.L_x_7373:


//--------------------- .text._ZN10layer_norm22ln_bwd_finalize_kernelINS_22Kernel_traits_finalizeILj512EfffffjLb1ELj1024ELj4ENS_18Kernel_traits_baseILj512EfffffjLj1024EEEEELb1ELb0EEEvNS_9BwdParamsE --------------------------
	.section	.text._ZN10layer_norm22ln_bwd_finalize_kernelINS_22Kernel_traits_finalizeILj512EfffffjLb1ELj1024ELj4ENS_18Kernel_traits_baseILj512EfffffjLj1024EEEEELb1ELb0EEEvNS_9BwdParamsE,"ax",@progbits
	.sectioninfo	@"SHI_REGISTERS=32"
	.align	128
        .global         _ZN10layer_norm22ln_bwd_finalize_kernelINS_22Kernel_traits_finalizeILj512EfffffjLb1ELj1024ELj4ENS_18Kernel_traits_baseILj512EfffffjLj1024EEEEELb1ELb0EEEvNS_9BwdParamsE
        .type           _ZN10layer_norm22ln_bwd_finalize_kernelINS_22Kernel_traits_finalizeILj512EfffffjLb1ELj1024ELj4ENS_18Kernel_traits_baseILj512EfffffjLj1024EEEEELb1ELb0EEEvNS_9BwdParamsE,@function
        .size           _ZN10layer_norm22ln_bwd_finalize_kernelINS_22Kernel_traits_finalizeILj512EfffffjLb1ELj1024ELj4ENS_18Kernel_traits_baseILj512EfffffjLj1024EEEEELb1ELb0EEEvNS_9BwdParamsE,(.L_x_7374 - _ZN10layer_norm22ln_bwd_finalize_kernelINS_22Kernel_traits_finalizeILj512EfffffjLb1ELj1024ELj4ENS_18Kernel_traits_baseILj512EfffffjLj1024EEEEELb1ELb0EEEvNS_9BwdParamsE)
        .other          _ZN10layer_norm22ln_bwd_finalize_kernelINS_22Kernel_traits_finalizeILj512EfffffjLb1ELj1024ELj4ENS_18Kernel_traits_baseILj512EfffffjLj1024EEEEELb1ELb0EEEvNS_9BwdParamsE,@"STO_CUDA_ENTRY STV_DEFAULT"
_ZN10layer_norm22ln_bwd_finalize_kernelINS_22Kernel_traits_finalizeILj512EfffffjLb1ELj1024ELj4ENS_18Kernel_traits_baseILj512EfffffjLj1024EEEEELb1ELb0EEEvNS_9BwdParamsE:
.text._ZN10layer_norm22ln_bwd_finalize_kernelINS_22Kernel_traits_finalizeILj512EfffffjLb1ELj1024ELj4ENS_18Kernel_traits_baseILj512EfffffjLj1024EEEEELb1ELb0EEEvNS_9BwdParamsE:
        /* <DEDUP_REMOVED lines=19> */
.L_x_7043:
        /* <DEDUP_REMOVED lines=33> */
.L_x_7034:
        /* <DEDUP_REMOVED lines=47> */
.L_x_7033:
[----:B------:R-:W-:Y:S05]  /*0630*/  BSYNC B1 ;  /* 0x0000000000017941 */ /* 0x000fea0003800000 */
.L_x_7032:
        /* <DEDUP_REMOVED lines=29> */
.L_x_7036:
[----:B------:R-:W-:Y:S05]  /*0810*/  BSYNC B1 ;  /* 0x0000000000017941 */ /* 0x000fea0003800000 */
.L_x_7035:
        /* <DEDUP_REMOVED lines=14> */
.L_x_7037:
[----:B------:R-:W-:Y:S05]  /*0900*/  BSYNC B1 ;  /* 0x0000000000017941 */ /* 0x000fea0003800000 */
.L_x_7031:
[----:B------:R-:W-:Y:S05]  /*0910*/  BSYNC B0 ;  /* 0x0000000000007941 */ /* 0x000fea0003800000 */
.L_x_7030:
        /* <DEDUP_REMOVED lines=12> */
.L_x_7044:
        /* <DEDUP_REMOVED lines=27> */
.L_x_7045:
        /* <DEDUP_REMOVED lines=9> */
.L_x_7038:
        /* <DEDUP_REMOVED lines=18> */
.L_x_7042:
[----:B------:R-:W-:Y:S05]  /*0d40*/  BSYNC B0 ;  /* 0x0000000000007941 */ /* 0x000fea0003800000 */
.L_x_7041:
[C---:B------:R-:W-:Y:S02]  /*0d50*/  ISETP.GT.U32.AND P1, PT, R4.reuse, -0x201, PT ;  /* 0xfffffdff0400780c */ /* 0x040fe40003f24070 */
[----:B------:R-:W-:-:S02]  /*0d60*/  IADD3 R4, R4, 0x200, RZ ;  /* 0x0000020004047810 */ /* 0x000fc40007ffe0ff */
[----:B------:R-:W-:-:S09]  /*0d70*/  IADD3 R5, R5, 0x100, RZ ;  /* 0x0000010005057810 */ /* 0x000fd20007ffe0ff */
[----:B01----:R-:W-:Y:S05]  /*0d80*/  @P1 BRA `(.L_x_7043) ;  /* 0xfffff3a000001947 */ /* 0x003fea000383ffff */
[----:B------:R-:W-:Y:S05]  /*0d90*/  EXIT ;  /* 0x000000000000794d */ /* 0x000fea0003800000 */
.L_x_7039:
[----:B------:R-:W-:Y:S01]  /*0da0*/  HFMA2.MMA R17, -RZ, RZ, 0, 5.9604644775390625e-08 ;  /* 0x00000001ff117435 */ /* 0x000fe200000001ff */
[----:B---3--:R-:W-:Y:S01]  /*0db0*/  MOV R18, R10 ;  /* 0x0000000a00127202 */ /* 0x008fe20000000f00 */
[----:B------:R-:W-:Y:S01]  /*0dc0*/  IMAD.MOV.U32 R14, RZ, RZ, 0x1f ;  /* 0x0000001fff0e7424 */ /* 0x000fe200078e00ff */
[----:B------:R-:W-:Y:S02]  /*0dd0*/  MOV R19, 0xffffffff ;  /* 0xffffffff00137802 */ /* 0x000fe40000000f00 */
[----:B------:R-:W-:Y:S02]  /*0de0*/  MOV R8, 0xe00 ;  /* 0x00000e0000087802 */ /* 0x000fe40000000f00 */
[----:B012---:R-:W-:Y:S05]  /*0df0*/  CALL.REL.NOINC `($__internal_196_$__cuda_sm70_shflsync_bfly_p) ;  /* 0x0000059000007944 */ /* 0x007fea0003c00000 */
[----:B01----:R-:W-:Y:S05]  /*0e00*/  BRA `(.L_x_7044) ;  /* 0xfffffbd000007947 */ /* 0x003fea000383ffff */
.L_x_7040:
[----:B------:R-:W-:Y:S01]  /*0e10*/  HFMA2.MMA R17, -RZ, RZ, 0, 1.1920928955078125e-07 ;  /* 0x00000002ff117435 */ /* 0x000fe200000001ff */
[----:B------:R-:W-:Y:S01]  /*0e20*/  IMAD.MOV.U32 R14, RZ, RZ, 0x1f ;  /* 0x0000001fff0e7424 */ /* 0x000fe200078e00ff */
[----:B------:R-:W-:Y:S02]  /*0e30*/  MOV R19, 0xffffffff ;  /* 0xffffffff00137802 */ /* 0x000fe40000000f00 */
[----:B------:R-:W-:Y:S02]  /*0e40*/  MOV R8, 0xe60 ;  /* 0x00000e6000087802 */ /* 0x000fe40000000f00 */
[----:B0123--:R-:W-:Y:S05]  /*0e50*/  CALL.REL.NOINC `($__internal_196_$__cuda_sm70_shflsync_bfly_p) ;  /* 0x0000053000007944 */ /* 0x00ffea0003c00000 */
[----:B0-----:R-:W-:Y:S01]  /*0e60*/  HFMA2.MMA R17, -RZ, RZ, 0, 2.384185791015625e-07 ;  /* 0x00000004ff117435 */ /* 0x001fe200000001ff */
[----:B-1----:R-:W-:Y:S01]  /*0e70*/  FADD.FTZ R18, R18, R14 ;  /* 0x0000000e12127221 */ /* 0x002fe20000010000 */
[----:B------:R-:W-:Y:S01]  /*0e80*/  MOV R19, 0xffffffff ;  /* 0xffffffff00137802 */ /* 0x000fe20000000f00 */
[----:B------:R-:W-:Y:S01]  /*0e90*/  IMAD.MOV.U32 R14, RZ, RZ, 0x1f ;  /* 0x0000001fff0e7424 */ /* 0x000fe200078e00ff */
[----:B------:R-:W-:-:S02]  /*0ea0*/  MOV R8, 0xec0 ;  /* 0x00000ec000087802 */ /* 0x000fc40000000f00 */
[----:B------:R-:W-:Y:S05]  /*0eb0*/  CALL.REL.NOINC `($__internal_196_$__cuda_sm70_shflsync_bfly_p) ;  /* 0x000004d000007944 */ /* 0x000fea0003c00000 */
[----:B0-----:R-:W-:Y:S01]  /*0ec0*/  HFMA2.MMA R17, -RZ, RZ, 0, 4.76837158203125e-07 ;  /* 0x00000008ff117435 */ /* 0x001fe200000001ff */
[----:B-1----:R-:W-:Y:S01]  /*0ed0*/  FADD.FTZ R18, R18, R14 ;  /* 0x0000000e12127221 */ /* 0x002fe20000010000 */
[----:B------:R-:W-:Y:S01]  /*0ee0*/  MOV R19, 0xffffffff ;  /* 0xffffffff00137802 */ /* 0x000fe20000000f00 */
[----:B------:R-:W-:Y:S01]  /*0ef0*/  IMAD.MOV.U32 R14, RZ, RZ, 0x1f ;  /* 0x0000001fff0e7424 */ /* 0x000fe200078e00ff */
[----:B------:R-:W-:-:S02]  /*0f00*/  MOV R8, 0xf20 ;  /* 0x00000f2000087802 */ /* 0x000fc40000000f00 */
[----:B------:R-:W-:Y:S05]  /*0f10*/  CALL.REL.NOINC `($__internal_196_$__cuda_sm70_shflsync_bfly_p) ;  /* 0x0000047000007944 */ /* 0x000fea0003c00000 */
[----:B-1----:R-:W-:Y:S01]  /*0f20*/  FADD.FTZ R10, R18, R14 ;  /* 0x0000000e120a7221 */ /* 0x002fe20000010000 */
[----:B0-----:R-:W-:Y:S01]  /*0f30*/  HFMA2.MMA R17, -RZ, RZ, 0, 9.5367431640625e-07 ;  /* 0x00000010ff117435 */ /* 0x001fe200000001ff */
[----:B------:R-:W-:Y:S01]  /*0f40*/  IMAD.MOV.U32 R14, RZ, RZ, 0x1f ;  /* 0x0000001fff0e7424 */ /* 0x000fe200078e00ff */
[----:B------:R-:W-:-:S02]  /*0f50*/  MOV R19, 0xffffffff ;  /* 0xffffffff00137802 */ /* 0x000fc40000000f00 */
[----:B------:R-:W-:Y:S02]  /*0f60*/  MOV R18, R10 ;  /* 0x0000000a00127202 */ /* 0x000fe40000000f00 */
[----:B------:R-:W-:Y:S02]  /*0f70*/  MOV R8, 0xf90 ;  /* 0x00000f9000087802 */ /* 0x000fe40000000f00 */
[----:B------:R-:W-:Y:S05]  /*0f80*/  CALL.REL.NOINC `($__internal_196_$__cuda_sm70_shflsync_bfly_p) ;  /* 0x0000040000007944 */ /* 0x000fea0003c00000 */
[----:B0-----:R-:W-:Y:S01]  /*0f90*/  HFMA2.MMA R17, -RZ, RZ, 0, 5.9604644775390625e-08 ;  /* 0x00000001ff117435 */ /* 0x001fe200000001ff */
[----:B-1----:R-:W-:Y:S01]  /*0fa0*/  IMAD.MOV.U32 R13, RZ, RZ, R14 ;  /* 0x000000ffff0d7224 */ /* 0x002fe200078e000e */
[----:B------:R-:W-:Y:S01]  /*0fb0*/  MOV R18, R15 ;  /* 0x0000000f00127202 */ /* 0x000fe20000000f00 */
[----:B------:R-:W-:Y:S01]  /*0fc0*/  IMAD.MOV.U32 R14, RZ, RZ, 0x1f ;  /* 0x0000001fff0e7424 */ /* 0x000fe200078e00ff */
[----:B------:R-:W-:Y:S02]  /*0fd0*/  MOV R19, 0xffffffff ;  /* 0xffffffff00137802 */ /* 0x000fe40000000f00 */
[----:B------:R-:W-:Y:S02]  /*0fe0*/  MOV R8, 0x1000 ;  /* 0x0000100000087802 */ /* 0x000fe40000000f00 */
[----:B------:R-:W-:Y:S05]  /*0ff0*/  CALL.REL.NOINC `($__internal_196_$__cuda_sm70_shflsync_bfly_p) ;  /* 0x0000039000007944 */ /* 0x000fea0003c00000 */
[----:B0-----:R-:W-:Y:S01]  /*1000*/  HFMA2.MMA R17, -RZ, RZ, 0, 1.1920928955078125e-07 ;  /* 0x00000002ff117435 */ /* 0x001fe200000001ff */
[----:B-1----:R-:W-:Y:S01]  /*1010*/  FADD.FTZ R18, R15, R14 ;  /* 0x0000000e0f127221 */ /* 0x002fe20000010000 */
[----:B------:R-:W-:Y:S01]  /*1020*/  MOV R19, 0xffffffff ;  /* 0xffffffff00137802 */ /* 0x000fe20000000f00 */
[----:B------:R-:W-:Y:S01]  /*1030*/  IMAD.MOV.U32 R14, RZ, RZ, 0x1f ;  /* 0x0000001fff0e7424 */ /* 0x000fe200078e00ff */
[----:B------:R-:W-:-:S02]  /*1040*/  MOV R8, 0x1060 ;  /* 0x0000106000087802 */ /* 0x000fc40000000f00 */
[----:B------:R-:W-:Y:S05]  /*1050*/  CALL.REL.NOINC `($__internal_196_$__cuda_sm70_shflsync_bfly_p) ;  /* 0x0000033000007944 */ /* 0x000fea0003c00000 */
        /* <DEDUP_REMOVED lines=14> */
[----:B------:R-:W-:Y:S01]  /*1140*/  MOV R14, 0x1f ;  /* 0x0000001f000e7802 */ /* 0x000fe20000000f00 */
[----:B------:R-:W-:Y:S01]  /*1150*/  IMAD.MOV.U32 R19, RZ, RZ, -0x1 ;  /* 0xffffffffff137424 */ /* 0x000fe200078e00ff */
[----:B------:R-:W-:-:S02]  /*1160*/  MOV R8, 0x1190 ;  /* 0x0000119000087802 */ /* 0x000fc40000000f00 */
[----:B------:R-:W-:Y:S02]  /*1170*/  MOV R18, R12 ;  /* 0x0000000c00127202 */ /* 0x000fe40000000f00 */
[----:B------:R-:W-:Y:S05]  /*1180*/  CALL.REL.NOINC `($__internal_196_$__cuda_sm70_shflsync_bfly_p) ;  /* 0x0000020000007944 */ /* 0x000fea0003c00000 */
[----:B-1----:R-:W-:Y:S01]  /*1190*/  MOV R15, R14 ;  /* 0x0000000e000f7202 */ /* 0x002fe20000000f00 */
[----:B------:R-:W-:Y:S01]  /*11a0*/  HFMA2.MMA R14, -RZ, RZ, 0, 1.847743988037109375e-06 ;  /* 0x0000001fff0e7435 */ /* 0x000fe200000001ff */
[----:B0-----:R-:W-:Y:S01]  /*11b0*/  MOV R18, R11 ;  /* 0x0000000b00127202 */ /* 0x001fe20000000f00 */
        /* <DEDUP_REMOVED lines=13> */
[----:B------:R-:W-:Y:S01]  /*1290*/  IMAD.MOV.U32 R19, RZ, RZ, -0x1 ;  /* 0xffffffffff137424 */ /* 0x000fe200078e00ff */
[----:B------:R-:W-:-:S02]  /*12a0*/  MOV R8, 0x12c0 ;  /* 0x000012c000087802 */ /* 0x000fc40000000f00 */
[----:B------:R-:W-:Y:S05]  /*12b0*/  CALL.REL.NOINC `($__internal_196_$__cuda_sm70_shflsync_bfly_p) ;  /* 0x000000d000007944 */ /* 0x000fea0003c00000 */
[----:B0-----:R-:W-:Y:S01]  /*12c0*/  HFMA2.MMA R17, -RZ, RZ, 0, 4.76837158203125e-07 ;  /* 0x00000008ff117435 */ /* 0x001fe200000001ff */
[----:B-1----:R-:W-:Y:S01]  /*12d0*/  FADD.FTZ R18, R18, R14 ;  /* 0x0000000e12127221 */ /* 0x002fe20000010000 */
[----:B------:R-:W-:-:S02]  /*12e0*/  MOV R14, 0x1f ;  /* 0x0000001f000e7802 */ /* 0x000fc40000000f00 */
[----:B------:R-:W-:Y:S02]  /*12f0*/  MOV R19, 0xffffffff ;  /* 0xffffffff00137802 */ /* 0x000fe40000000f00 */
[----:B------:R-:W-:Y:S02]  /*1300*/  MOV R8, 0x1320 ;  /* 0x0000132000087802 */ /* 0x000fe40000000f00 */
[----:B------:R-:W-:Y:S05]  /*1310*/  CALL.REL.NOINC `($__internal_196_$__cuda_sm70_shflsync_bfly_p) ;  /* 0x0000007000007944 */ /* 0x000fea0003c00000 */
[----:B01----:R-:W-:Y:S01]  /*1320*/  FADD.FTZ R18, R18, R14 ;  /* 0x0000000e12127221 */ /* 0x003fe20000010000 */
[----:B------:R-:W-:Y:S01]  /*1330*/  HFMA2.MMA R14, -RZ, RZ, 0, 1.847743988037109375e-06 ;  /* 0x0000001fff0e7435 */ /* 0x000fe200000001ff */
[----:B------:R-:W-:Y:S01]  /*1340*/  IMAD.MOV.U32 R17, RZ, RZ, 0x10 ;  /* 0x00000010ff117424 */ /* 0x000fe200078e00ff */
[----:B------:R-:W-:Y:S02]  /*1350*/  MOV R19, 0xffffffff ;  /* 0xffffffff00137802 */ /* 0x000fe40000000f00 */
[----:B------:R-:W-:Y:S02]  /*1360*/  MOV R8, 0x1380 ;  /* 0x0000138000087802 */ /* 0x000fe40000000f00 */
[----:B------:R-:W-:Y:S05]  /*1370*/  CALL.REL.NOINC `($__internal_196_$__cuda_sm70_shflsync_bfly_p) ;  /* 0x0000001000007944 */ /* 0x000fea0003c00000 */
[----:B01----:R-:W-:Y:S05]  /*1380*/  BRA `(.L_x_7045) ;  /* 0xfffff80000007947 */ /* 0x003fea000383ffff */
        .weak           $__internal_196_$__cuda_sm70_shflsync_bfly_p
        .type           $__internal_196_$__cuda_sm70_shflsync_bfly_p,@function
        .size           $__internal_196_$__cuda_sm70_shflsync_bfly_p,(.L_x_7374 - $__internal_196_$__cuda_sm70_shflsync_bfly_p)
$__internal_196_$__cuda_sm70_shflsync_bfly_p:
[----:B------:R-:W-:Y:S01]  /*1390*/  HFMA2.MMA R9, -RZ, RZ, 0, 0 ;  /* 0x00000000ff097435 */ /* 0x000fe200000001ff */
[----:B------:R-:W-:Y:S04]  /*13a0*/  WARPSYNC R19 ;  /* 0x0000001300007348 */ /* 0x000fe80003800000 */
[----:B------:R0:W1:Y:S01]  /*13b0*/  SHFL.BFLY PT, R14, R18, R17, R14 ;  /* 0x0c000011120e7389 */ /* 0x00006200000e000e */
[----:B------:R-:W-:Y:S05]  /*13c0*/  RET.REL.NODEC R8 `(_ZN10layer_norm22ln_bwd_finalize_kernelINS_22Kernel_traits_finalizeILj512EfffffjLb1ELj1024ELj4ENS_18Kernel_traits_baseILj512EfffffjLj1024EEEEELb1ELb0EEEvNS_9BwdParamsE) ;  /* 0xffffec3008007950 */ /* 0x000fea0003c3ffff */
.L_x_7046:
        /* <DEDUP_REMOVED lines=11> */
.L_x_7374:


//--------------------- .text._ZN10layer_norm13ln_bwd_kernelINS_13Kernel_traitsIfffffjLj512ELj1ELj4ELj1ELj16ENS_18Kernel_traits_baseILj512EfffffjLj128EEEEELb1ELb1ELb1ELb0EEEvNS_9BwdParamsE --------------------------
	.section	.text._ZN10layer_norm13ln_bwd_kernelINS_13Kernel_traitsIfffffjLj512ELj1ELj4ELj1ELj16ENS_18Kernel_traits_baseILj512EfffffjLj128EEEEELb1ELb1ELb1ELb0EEEvNS_9BwdParamsE,"ax",@progbits
	.sectioninfo	@"SHI_REGISTERS=168"
	.align	128
        .global         _ZN10layer_norm13ln_bwd_kernelINS_13Kernel_traitsIfffffjLj512ELj1ELj4ELj1ELj16ENS_18Kernel_traits_baseILj512EfffffjLj128EEEEELb1ELb1ELb1ELb0EEEvNS_9BwdParamsE
        .type           _ZN10layer_norm13ln_bwd_kernelINS_13Kernel_traitsIfffffjLj512ELj1ELj4ELj1ELj16ENS_18Kernel_traits_baseILj512EfffffjLj128EEEEELb1ELb1ELb1ELb0EEEvNS_9BwdParamsE,@function
        .size           _ZN10layer_norm13ln_bwd_kernelINS_13Kernel_traitsIfffffjLj512ELj1ELj4ELj1ELj16ENS_18Kernel_traits_baseILj512EfffffjLj128EEEEELb1ELb1ELb1ELb0EEEvNS_9BwdParamsE,(.L_x_7375 - _ZN10layer_norm13ln_bwd_kernelINS_13Kernel_traitsIfffffjLj512ELj1ELj4ELj1ELj16ENS_18Kernel_traits_baseILj512EfffffjLj128EEEEELb1ELb1ELb1ELb0EEEvNS_9BwdParamsE)
        .other          _ZN10layer_norm13ln_bwd_kernelINS_13Kernel_traitsIfffffjLj512ELj1ELj4ELj1ELj16ENS_18Kernel_traits_baseILj512EfffffjLj128EEEEELb1ELb1ELb1ELb0EEEvNS_9BwdParamsE,@"STO_CUDA_ENTRY STV_DEFAULT"
_ZN10layer_norm13ln_bwd_kernelINS_13Kernel_traitsIfffffjLj512ELj1ELj4ELj1ELj16ENS_18Kernel_traits_baseILj512EfffffjLj128EEEEELb1ELb1ELb1ELb0EEEvNS_9BwdParamsE:
.text._ZN10layer_norm13ln_bwd_kernelINS_13Kernel_traitsIfffffjLj512ELj1ELj4ELj1ELj16ENS_18Kernel_traits_baseILj512EfffffjLj128EEEEELb1ELb1ELb1ELb0EEEvNS_9BwdParamsE:
        /* <DEDUP_REMOVED lines=32> */
[----:B------:R-:W1:Y:S03]  /*0200*/  S2R R49, SR_CTAID.X ;  /* 0x0000000000317919 */ /* 0x000e660000002500 */
[----:B------:R-:W-:Y:S01]  /*0210*/  @P3 IMAD.WIDE.U32 R6, R6, R7, c[0x0][0x1b0] ;  /* 0x00006c0006063625 */ /* 0x000fe200078e0007 */
[----:B------:R0:W5:Y:S04]  /*0220*/  @P3 LDG.E.128 R40, [R8.64] ;  /* 0x0000000408283981 */ /* 0x000168000c1e1d00 */
[----:B------:R0:W5:Y:S01]  /*0230*/  @P3 LDG.E.128 R44, [R6.64] ;  /* 0x00000004062c3981 */ /* 0x000162000c1e1d00 */
[----:B------:R-:W-:Y:S01]  /*0240*/  SHF.R.U32.HI R0, RZ, 0x5, R48 ;  /* 0x00000005ff007819 */ /* 0x000fe20000011630 */
[----:B------:R-:W-:Y:S01]  /*0250*/  BSSY B0, `(.L_x_7047) ;  /* 0x00002fe000007945 */ /* 0x000fe20003800000 */
[----:B------:R-:W-:Y:S01]  /*0260*/  CS2R R50, SRZ ;  /* 0x0000000000327805 */ /* 0x000fe2000001ff00 */
[----:B------:R2:W5:Y:S02]  /*0270*/  @P2 LDG.E.128 R36, [R52.64] ;  /* 0x0000000434242981 */ /* 0x000564000c1e1d00 */
[----:B-1----:R-:W-:-:S05]  /*0280*/  IMAD R0, R49, 0x4, R0 ;  /* 0x0000000431007824 */ /* 0x002fca00078e0200 */
        /* <DEDUP_REMOVED lines=25> */
[----:B0-----:R-:W-:Y:S01]  /*0420*/  HFMA2.MMA R49, -RZ, RZ, 0, 0 ;  /* 0x00000000ff317435 */ /* 0x001fe200000001ff */
[----:B------:R-:W-:-:S02]  /*0430*/  MOV R9, R0 ;  /* 0x0000000000097202 */ /* 0x000fc40000000f00 */
.L_x_7108:
[----:B------:R-:W-:-:S05]  /*0440*/  MOV R124, 0x4 ;  /* 0x00000004007c7802 */ /* 0x000fca0000000f00 */
[----:B------:R-:W-:-:S05]  /*0450*/  IMAD.WIDE R120, R9, R124, c[0x0][0x1d8] ;  /* 0x0000760009787625 */ /* 0x000fca00078e027c */
[----:B------:R0:W2:Y:S02]  /*0460*/  LDG.E R0, [R120.64] ;  /* 0x0000000478007981 */ /* 0x0000a4000c1e1900 */
[----:B0-----:R-:W-:-:S05]  /*0470*/  IMAD.WIDE R120, R9, R124, c[0x0][0x1a8] ;  /* 0x00006a0009787625 */ /* 0x001fca00078e027c */
[----:B-----5:R0:W5:Y:S02]  /*0480*/  LDG.E R8, [R120.64] ;  /* 0x0000000478087981 */ /* 0x020164000c1e1900 */
[----:B0-----:R-:W-:-:S05]  /*0490*/  IMAD.WIDE R120, R9, R124, c[0x0][0x1d0] ;  /* 0x0000740009787625 */ /* 0x001fca00078e027c */
[----:B------:R0:W5:Y:S01]  /*04a0*/  LDG.E R7, [R120.64] ;  /* 0x0000000478077981 */ /* 0x000162000c1e1900 */
[----:B------:R-:W-:Y:S01]  /*04b0*/  IMAD R2, R9, c[0x0][0x168], RZ ;  /* 0x00005a0009027a24 */ /* 0x000fe200078e02ff */
[----:B------:R-:W-:Y:S01]  /*04c0*/  MOV R165, 0x10 ;  /* 0x0000001000a57802 */ /* 0x000fe20000000f00 */
[----:B------:R-:W-:Y:S01]  /*04d0*/  BSSY B1, `(.L_x_7049) ;  /* 0x00000fe000017945 */ /* 0x000fe20003800000 */
[----:B------:R-:W1:Y:S02]  /*04e0*/  S2R R10, SR_TID.X ;  /* 0x00000000000a7919 */ /* 0x000e640000002100 */
[----:B------:R-:W-:-:S04]  /*04f0*/  SHF.R.S32.HI R123, RZ, 0x1f, R2 ;  /* 0x0000001fff7b7819 */ /* 0x000fc80000011402 */
[----:B------:R-:W-:Y:S02]  /*0500*/  LEA.HI R123, R123, R2, RZ, 0x2 ;  /* 0x000000027b7b7211 */ /* 0x000fe400078f10ff */
[----:B-1----:R-:W-:-:S04]  /*0510*/  LOP3.LUT R138, R10, 0x1f, RZ, 0xc0, !PT ;  /* 0x0000001f0a8a7812 */ /* 0x002fc800078ec0ff */
        /* <DEDUP_REMOVED lines=21> */
.L_x_7052:
[----:B------:R-:W-:Y:S05]  /*0670*/  BSYNC B2 ;  /* 0x0000000000027941 */ /* 0x000fea0003800000 */
.L_x_7051:
        /* <DEDUP_REMOVED lines=10> */
.L_x_7054:
[----:B------:R-:W-:Y:S05]  /*0720*/  BSYNC B2 ;  /* 0x0000000000027941 */ /* 0x000fea0003800000 */
.L_x_7053:
        /* <DEDUP_REMOVED lines=10> */
.L_x_7056:
[----:B------:R-:W-:Y:S05]  /*07d0*/  BSYNC B2 ;  /* 0x0000000000027941 */ /* 0x000fea0003800000 */
.L_x_7055:
[----:B------:R-:W-:Y:S01]  /*07e0*/  HFMA2.MMA R145, -RZ, RZ, 0, 0 ;  /* 0x00000000ff917435 */ /* 0x000fe200000001ff */
[----:B------:R-:W-:Y:S01]  /*07f0*/  MOV R146, RZ ;  /* 0x000000ff00927202 */ /* 0x000fe20000000f00 */
[----:B------:R-:W-:Y:S05]  /*0800*/  @!P3 BRA `(.L_x_7057) ;  /* 0x00000ca00000b947 */ /* 0x000fea0003800000 */
[----:B------:R-:W-:-:S04]  /*0810*/  ISETP.NE.U32.AND P5, PT, RZ, c[0x0][0x218], PT ;  /* 0x00008600ff007a0c */ /* 0x000fc80003fa5070 */
[----:B------:R-:W-:-:S13]  /*0820*/  ISETP.NE.AND.EX P5, PT, RZ, c[0x0][0x21c], PT, P5 ;  /* 0x00008700ff007a0c */ /* 0x000fda0003fa5350 */
[----:B------:R-:W-:-:S05]  /*0830*/  @P5 IMAD.WIDE.U32 R2, R2, R165, c[0x0][0x218] ;  /* 0x0000860002025625 */ /* 0x000fca00078e00a5 */
[----:B------:R1:W5:Y:S02]  /*0840*/  @P5 LDG.E.128 R100, [R2.64] ;  /* 0x0000000402645981 */ /* 0x000364000c1e1d00 */
[----:B-1----:R-:W-:-:S06]  /*0850*/  IMAD.WIDE.U32 R2, R0, R124, c[0x0][0x190] ;  /* 0x0000640000027625 */ /* 0x002fcc00078e007c */
[----:B------:R1:W5:Y:S01]  /*0860*/  LDG.E R3, [R2.64] ;  /* 0x0000000402037981 */ /* 0x000362000c1e1900 */
[----:B------:R-:W-:Y:S01]  /*0870*/  MOV R146, RZ ;  /* 0x000000ff00927202 */ /* 0x000fe20000000f00 */
[----:B------:R-:W-:Y:S05]  /*0880*/  BRA `(.L_x_7057) ;  /* 0x00000c2000007947 */ /* 0x000fea0003800000 */
.L_x_7050:
[----:B0----5:R-:W-:Y:S01]  /*0890*/  ISETP.GE.AND P5, PT, R7, 0x1, PT ;  /* 0x000000010700780c */ /* 0x021fe20003fa6270 */
[----:B------:R-:W0:Y:S01]  /*08a0*/  LDC.U8 R122, c[0x0][0x1f0] ;  /* 0x00007c00ff7a7b82 */ /* 0x000e220000000000 */
[----:B------:R-:W-:-:S05]  /*08b0*/  IADD3 R0, R0, -0x1, RZ ;  /* 0xffffffff00007810 */ /* 0x000fca0007ffe0ff */
[----:B------:R-:W-:-:S06]  /*08c0*/  IMAD R0, R0, c[0x0][0x168], RZ ;  /* 0x00005a0000007a24 */ /* 0x000fcc00078e02ff */
[----:B------:R-:W-:-:S05]  /*08d0*/  @P5 IADD3 R2, R7, -0x1, RZ ;  /* 0xffffffff07025810 */ /* 0x000fca0007ffe0ff */
[----:B------:R-:W-:-:S05]  /*08e0*/  @P5 IMAD R2, R2, c[0x0][0x168], RZ ;  /* 0x00005a0002025a24 */ /* 0x000fca00078e02ff */
[----:B------:R-:W-:-:S04]  /*08f0*/  @P5 SHF.R.S32.HI R121, RZ, 0x1f, R2 ;  /* 0x0000001fff795819 */ /* 0x000fc80000011402 */
[----:B------:R-:W-:Y:S01]  /*0900*/  @P5 LEA.HI R121, R121, R2, RZ, 0x2 ;  /* 0x0000000279795211 */ /* 0x000fe200078f10ff */
[----:B------:R-:W-:-:S06]  /*0910*/  HFMA2.MMA R2, -RZ, RZ, 0, 0 ;  /* 0x00000000ff027435 */ /* 0x000fcc00000001ff */
[----:B------:R-:W-:Y:S02]  /*0920*/  @P5 LEA.HI.SX32 R2, R121, R138, 0x1e ;  /* 0x0000008a79025211 */ /* 0x000fe400078ff2ff */
[----:B------:R-:W-:-:S04]  /*0930*/  SHF.R.S32.HI R121, RZ, 0x1f, R0 ;  /* 0x0000001fff797819 */ /* 0x000fc80000011400 */
[----:B------:R-:W-:Y:S01]  /*0940*/  LEA.HI R123, R121, R0, RZ, 0x2 ;  /* 0x00000000797b7211 */ /* 0x000fe200078f10ff */
[----:B------:R-:W-:-:S05]  /*0950*/  IMAD.WIDE R120, R9, R124, c[0x0][0x1a0] ;  /* 0x0000680009787625 */ /* 0x000fca00078e027c */
[----:B------:R-:W2:Y:S01]  /*0960*/  LDG.E R0, [R120.64] ;  /* 0x0000000478007981 */ /* 0x000ea2000c1e1900 */
[----:B0-----:R-:W-:Y:S01]  /*0970*/  ISETP.NE.AND P5, PT, R122, RZ, PT ;  /* 0x000000ff7a00720c */ /* 0x001fe20003fa5270 */
[----:B------:R-:W-:Y:S01]  /*0980*/  BSSY B2, `(.L_x_7058) ;  /* 0x0000030000027945 */ /* 0x000fe20003800000 */
[----:B------:R-:W-:Y:S01]  /*0990*/  HFMA2.MMA R145, -RZ, RZ, 0, 0 ;  /* 0x00000000ff917435 */ /* 0x000fe200000001ff */
[----:B------:R-:W-:Y:S01]  /*09a0*/  LEA.HI.SX32 R138, R123, R138, 0x1e ;  /* 0x0000008a7b8a7211 */ /* 0x000fe200078ff2ff */
[----:B------:R-:W-:Y:S01]  /*09b0*/  IMAD.MOV.U32 R146, RZ, RZ, RZ ;  /* 0x000000ffff927224 */ /* 0x000fe200078e00ff */
[----:B------:R-:W-:Y:S02]  /*09c0*/  MOV R144, R10 ;  /* 0x0000000a00907202 */ /* 0x000fe40000000f00 */
[----:B--2---:R-:W-:Y:S01]  /*09d0*/  FSEL R0, R0, RZ, !P5 ;  /* 0x000000ff00007208 */ /* 0x004fe20006800000 */
[----:B------:R-:W-:Y:S05]  /*09e0*/  @!P0 BRA `(.L_x_7059) ;  /* 0x0000029000008947 */ /* 0x000fea0003800000 */
[----:B------:R-:W-:Y:S01]  /*09f0*/  IMAD.WIDE.U32 R120, R10, R165, c[0x0][0x188] ;  /* 0x000062000a787625 */ /* 0x000fe200078e00a5 */
[----:B------:R-:W-:-:S03]  /*0a00*/  ISETP.NE.U32.AND P5, PT, RZ, c[0x0][0x218], PT ;  /* 0x00008600ff007a0c */ /* 0x000fc60003fa5070 */
[----:B------:R-:W-:Y:S02]  /*0a10*/  IMAD.WIDE.U32 R124, R138, R165, c[0x0][0x208] ;  /* 0x000082008a7c7625 */ /* 0x000fe400078e00a5 */
[----:B------:R-:W2:Y:S01]  /*0a20*/  LDG.E.128 R120, [R120.64] ;  /* 0x0000000478787981 */ /* 0x000ea2000c1e1d00 */
[----:B------:R-:W-:-:S03]  /*0a30*/  ISETP.NE.AND.EX P5, PT, RZ, c[0x0][0x21c], PT, P5 ;  /* 0x00008700ff007a0c */ /* 0x000fc60003fa5350 */
[----:B------:R-:W3:Y:S01]  /*0a40*/  LDG.E.128 R124, [R124.64] ;  /* 0x000000047c7c7981 */ /* 0x000ee2000c1e1d00 */
[----:B------:R-:W-:-:S09]  /*0a50*/  MOV R155, 0x4 ;  /* 0x00000004009b7802 */ /* 0x000fd20000000f00 */
        /* <DEDUP_REMOVED lines=8> */
[----:B------:R-:W-:-:S02]  /*0ae0*/  FMUL.FTZ R156, R8, R133 ;  /* 0x00000085089c7220 */ /* 0x000fc40000410000 */
[----:B------:R-:W-:Y:S02]  /*0af0*/  FADD.FTZ R145, -R0, R121 ;  /* 0x0000007900917221 */ /* 0x000fe40000010100 */
[----:B---3--:R-:W-:Y:S02]  /*0b00*/  FMUL.FTZ R133, R16, R124 ;  /* 0x0000007c10857220 */ /* 0x008fe40000410000 */
[----:B------:R-:W-:Y:S02]  /*0b10*/  FMUL.FTZ R160, R8, R123 ;  /* 0x0000007b08a07220 */ /* 0x000fe40000410000 */
[----:B------:R-:W-:Y:S02]  /*0b20*/  FADD.FTZ R163, -R0, R122 ;  /* 0x0000007a00a37221 */ /* 0x000fe40000010100 */
[----:B------:R-:W-:Y:S02]  /*0b30*/  FMUL.FTZ R164, R8, R145 ;  /* 0x0000009108a47220 */ /* 0x000fe40000410000 */
[----:B------:R-:W-:-:S02]  /*0b40*/  FMUL.FTZ R162, R17, R125 ;  /* 0x0000007d11a27220 */ /* 0x000fc40000410000 */
[----:B------:R-:W-:Y:S02]  /*0b50*/  FADD.FTZ R121, RZ, R133 ;  /* 0x00000085ff797221 */ /* 0x000fe40000010000 */
[----:B------:R-:W-:Y:S02]  /*0b60*/  FFMA.FTZ R123, R156, R133, RZ ;  /* 0x000000859c7b7223 */ /* 0x000fe400000100ff */
        /* <DEDUP_REMOVED lines=17> */
.L_x_7059:
[----:B0-----:R-:W-:Y:S05]  /*0c80*/  BSYNC B2 ;  /* 0x0000000000027941 */ /* 0x001fea0003800000 */
.L_x_7058:
[----:B------:R-:W-:Y:S01]  /*0c90*/  BSSY B2, `(.L_x_7060) ;  /* 0x000002c000027945 */ /* 0x000fe20003800000 */
[----:B------:R-:W-:Y:S05]  /*0ca0*/  @!P1 BRA `(.L_x_7061) ;  /* 0x000002a000009947 */ /* 0x000fea0003800000 */
        /* <DEDUP_REMOVED lines=23> */
[----:B------:R-:W-:Y:S02]  /*0e20*/  FMUL.FTZ R130, R8, R121 ;  /* 0x0000007908827220 */ /* 0x000fe40000410000 */
[----:B------:R-:W-:Y:S02]  /*0e30*/  FADD.FTZ R123, -R0, R123 ;  /* 0x0000007b007b7221 */ /* 0x000fe40000010100 */
[----:B0-----:R-:W-:Y:S02]  /*0e40*/  FMUL.FTZ R134, R26, R126 ;  /* 0x0000007e1a867220 */ /* 0x001fe40000410000 */
        /* <DEDUP_REMOVED lines=16> */
.L_x_7061:
[----:B------:R-:W-:Y:S05]  /*0f50*/  BSYNC B2 ;  /* 0x0000000000027941 */ /* 0x000fea0003800000 */
.L_x_7060:
[----:B------:R-:W-:Y:S01]  /*0f60*/  BSSY B2, `(.L_x_7062) ;  /* 0x000002c000027945 */ /* 0x000fe20003800000 */
[----:B------:R-:W-:Y:S05]  /*0f70*/  @!P2 BRA `(.L_x_7063) ;  /* 0x000002a00000a947 */ /* 0x000fea0003800000 */
        /* <DEDUP_REMOVED lines=42> */
.L_x_7063:
[----:B------:R-:W-:Y:S05]  /*1220*/  BSYNC B2 ;  /* 0x0000000000027941 */ /* 0x000fea0003800000 */
.L_x_7062:
[----:B------:R-:W-:Y:S05]  /*1230*/  @!P3 BRA `(.L_x_7057) ;  /* 0x000002700000b947 */ /* 0x000fea0003800000 */
[----:B------:R-:W-:-:S04]  /*1240*/  IMAD.WIDE.U32 R124, R144, R165, c[0x0][0x188] ;  /* 0x00006200907c7625 */ /* 0x000fc800078e00a5 */
[----:B------:R-:W-:Y:S02]  /*1250*/  IMAD.WIDE.U32 R120, R138, R165, c[0x0][0x208] ;  /* 0x000082008a787625 */ /* 0x000fe400078e00a5 */
[----:B------:R-:W2:Y:S01]  /*1260*/  LDG.E.128 R124, [R124.64] ;  /* 0x000000047c7c7981 */ /* 0x000ea2000c1e1d00 */
[----:B------:R-:W-:-:S03]  /*1270*/  ISETP.NE.U32.AND P5, PT, RZ, c[0x0][0x218], PT ;  /* 0x00008600ff007a0c */ /* 0x000fc60003fa5070 */
[----:B------:R-:W3:Y:S01]  /*1280*/  LDG.E.128 R120, [R120.64] ;  /* 0x0000000478787981 */ /* 0x000ee2000c1e1d00 */
[----:B------:R-:W-:Y:S01]  /*1290*/  ISETP.NE.AND.EX P5, PT, RZ, c[0x0][0x21c], PT, P5 ;  /* 0x00008700ff007a0c */ /* 0x000fe20003fa5350 */
[----:B------:R-:W-:-:S10]  /*12a0*/  HFMA2.MMA R143, -RZ, RZ, 0, 2.384185791015625e-07 ;  /* 0x00000004ff8f7435 */ /* 0x000fd400000001ff */
[----:B------:R-:W-:-:S04]  /*12b0*/  IMAD.WIDE.U32 R2, R2, R143, c[0x0][0x190] ;  /* 0x0000640002027625 */ /* 0x000fc800078e008f */
[----:B------:R-:W-:Y:S02]  /*12c0*/  @P5 IMAD.WIDE.U32 R140, R144, R165, c[0x0][0x218] ;  /* 0x00008600908c5625 */ /* 0x000fe400078e00a5 */
[----:B------:R0:W5:Y:S04]  /*12d0*/  LDG.E R3, [R2.64] ;  /* 0x0000000402037981 */ /* 0x000168000c1e1900 */
[----:B------:R0:W5:Y:S01]  /*12e0*/  @P5 LDG.E.128 R100, [R140.64] ;  /* 0x000000048c645981 */ /* 0x000162000c1e1d00 */
[C---:B--2---:R-:W-:Y:S02]  /*12f0*/  FADD.FTZ R149, -R0.reuse, R124 ;  /* 0x0000007c00957221 */ /* 0x044fe40000010100 */
[----:B------:R-:W-:Y:S02]  /*1300*/  FADD.FTZ R11, -R0, R125 ;  /* 0x0000007d000b7221 */ /* 0x000fe40000010100 */
[----:B------:R-:W-:-:S02]  /*1310*/  FMUL.FTZ R149, R8, R149 ;  /* 0x0000009508957220 */ /* 0x000fc40000410000 */
[----:B---3--:R-:W-:Y:S02]  /*1320*/  FMUL.FTZ R157, R44, R120 ;  /* 0x000000782c9d7220 */ /* 0x008fe40000410000 */
[----:B------:R-:W-:Y:S02]  /*1330*/  FMUL.FTZ R11, R8, R11 ;  /* 0x0000000b080b7220 */ /* 0x000fe40000410000 */
        /* <DEDUP_REMOVED lines=23> */
.L_x_7057:
[----:B0-----:R-:W-:Y:S05]  /*14b0*/  BSYNC B1 ;  /* 0x0000000000017941 */ /* 0x001fea0003800000 */
.L_x_7049:
[----:B------:R-:W-:Y:S05]  /*14c0*/  BRA.DIV ~URZ, `(.L_x_7064) ;  /* 0x000029927f007947 */ /* 0x000fea000b800000 */
[----:B------:R0:W2:Y:S02]  /*14d0*/  SHFL.BFLY PT, R0, R145, 0x1, 0x1f ;  /* 0x0c201f0091007f89 */ /* 0x0000a400000e0000 */
.L_x_7115:
[----:B------:R-:W-:Y:S05]  /*14e0*/  BRA.DIV ~URZ, `(.L_x_7065) ;  /* 0x000029f27f007947 */ /* 0x000fea000b800000 */
[----:B------:R-:W3:Y:S01]  /*14f0*/  SHFL.BFLY PT, R121, R146, 0x1, 0x1f ;  /* 0x0c201f0092797f89 */ /* 0x000ee200000e0000 */
[----:B0-2---:R-:W-:-:S05]  /*1500*/  FADD.FTZ R145, R0, R145 ;  /* 0x0000009100917221 */ /* 0x005fca0000010000 */
[----:B------:R-:W0:Y:S01]  /*1510*/  SHFL.BFLY PT, R0, R145, 0x2, 0x1f ;  /* 0x0c401f0091007f89 */ /* 0x000e2200000e0000 */
[----:B---3--:R-:W-:-:S05]  /*1520*/  FADD.FTZ R121, R121, R146 ;  /* 0x0000009279797221 */ /* 0x008fca0000010000 */
        /* <DEDUP_REMOVED lines=13> */
.L_x_7116:
[----:B------:R-:W-:Y:S01]  /*1600*/  ISETP.GE.AND P5, PT, R7, 0x1, PT ;  /* 0x000000010700780c */ /* 0x000fe20003fa6270 */
[----:B------:R-:W3:Y:S01]  /*1610*/  S2R R122, SR_TID.X ;  /* 0x00000000007a7919 */ /* 0x000ee20000002100 */
[----:B--2---:R-:W-:Y:S01]  /*1620*/  FADD.FTZ R127, R127, R0 ;  /* 0x000000007f7f7221 */ /* 0x004fe20000010000 */
[----:B------:R-:W-:Y:S01]  /*1630*/  BSSY B1, `(.L_x_7066) ;  /* 0x000007d000017945 */ /* 0x000fe20003800000 */
[----:B0-----:R-:W-:-:S09]  /*1640*/  IMAD.MOV.U32 R0, RZ, RZ, RZ ;  /* 0x000000ffff007224 */ /* 0x001fd200078e00ff */
[----:B------:R-:W-:-:S05]  /*1650*/  @P5 IADD3 R7, R7, -0x1, RZ ;  /* 0xffffffff07075810 */ /* 0x000fca0007ffe0ff */
[----:B------:R-:W-:Y:S02]  /*1660*/  @P5 IMAD R120, R7, c[0x0][0x168], RZ ;  /* 0x00005a0007785a24 */ /* 0x000fe400078e02ff */
[----:B-1----:R-:W-:-:S03]  /*1670*/  FADD.FTZ R7, R121, R2 ;  /* 0x0000000279077221 */ /* 0x002fc60000010000 */
[----:B------:R-:W-:Y:S01]  /*1680*/  @P5 SHF.R.S32.HI R121, RZ, 0x1f, R120 ;  /* 0x0000001fff795819 */ /* 0x000fe20000011478 */
[----:B------:R-:W-:Y:S01]  /*1690*/  FMUL.FTZ R7, R7, c[0x0][0x1e0] ;  /* 0x0000780007077a20 */ /* 0x000fe20000410000 */
[----:B---3--:R-:W-:Y:S02]  /*16a0*/  @P5 LOP3.LUT R2, R122, 0x1f, RZ, 0xc0, !PT ;  /* 0x0000001f7a025812 */ /* 0x008fe400078ec0ff */
[----:B------:R-:W-:-:S04]  /*16b0*/  @P5 LEA.HI R121, R121, R120, RZ, 0x2 ;  /* 0x0000007879795211 */ /* 0x000fc800078f10ff */
[----:B------:R-:W-:Y:S01]  /*16c0*/  @P5 LEA.HI.SX32 R0, R121, R2, 0x1e ;  /* 0x0000000279005211 */ /* 0x000fe200078ff2ff */
[----:B------:R-:W-:Y:S01]  /*16d0*/  FMUL.FTZ R2, R127, c[0x0][0x1e0] ;  /* 0x000078007f027a20 */ /* 0x000fe20000410000 */
        /* <DEDUP_REMOVED lines=8> */
.L_x_7069:
[----:B------:R-:W-:Y:S05]  /*1760*/  BSYNC B2 ;  /* 0x0000000000027941 */ /* 0x000fea0003800000 */
.L_x_7068:
[----:B------:R-:W0:Y:S01]  /*1770*/  LDC.U8 R138, c[0x0][0x1f0] ;  /* 0x00007c00ff8a7b82 */ /* 0x000e220000000000 */
[----:B------:R-:W-:Y:S01]  /*1780*/  BSSY B2, `(.L_x_7070) ;  /* 0x000000b000027945 */ /* 0x000fe20003800000 */
[----:B-----5:R-:W-:Y:S01]  /*1790*/  @!P4 FSEL R121, R92, RZ, P6 ;  /* 0x000000ff5c79c208 */ /* 0x020fe20003000000 */
        /* <DEDUP_REMOVED lines=9> */
.L_x_7071:
[----:B------:R-:W-:Y:S05]  /*1830*/  BSYNC B2 ;  /* 0x0000000000027941 */ /* 0x000fea0003800000 */
.L_x_7070:
[----:B------:R-:W-:Y:S01]  /*1840*/  @P5 FMUL.FTZ R120, R121, c[0x0][0x1ec] ;  /* 0x00007b0079785a20 */ /* 0x000fe20000410000 */
[----:B------:R-:W-:Y:S01]  /*1850*/  @P5 LOP3.LUT P6, RZ, R6, 0xff, RZ, 0xc0, !PT ;  /* 0x000000ff06ff5812 */ /* 0x000fe200078cc0ff */
[----:B------:R-:W-:Y:S02]  /*1860*/  BSSY B2, `(.L_x_7072) ;  /* 0x0000012000027945 */ /* 0x000fe40003800000 */
[----:B------:R-:W-:-:S04]  /*1870*/  @P5 FMUL.FTZ R123, R120, c[0x0][0x1e8] ;  /* 0x00007a00787b5a20 */ /* 0x000fc80000410000 */
[-C--:B------:R-:W-:Y:S02]  /*1880*/  @P5 FMUL.FTZ R120, R112, R123.reuse ;  /* 0x0000007b70785220 */ /* 0x080fe40000410000 */
[----:B------:R-:W-:-:S03]  /*1890*/  @P5 FMUL.FTZ R122, R20, R123 ;  /* 0x0000007b147a5220 */ /* 0x000fc60000410000 */
[----:B------:R-:W-:Y:S02]  /*18a0*/  @P5 FSEL R123, R120, RZ, P6 ;  /* 0x000000ff787b5208 */ /* 0x000fe40003000000 */
[----:B------:R-:W-:Y:S02]  /*18b0*/  @P5 SEL R116, R122, RZ, P6 ;  /* 0x000000ff7a745207 */ /* 0x000fe40003000000 */
[----:B------:R-:W-:-:S04]  /*18c0*/  @!P4 ISETP.NE.U32.AND P6, PT, RZ, c[0x0][0x218], PT ;  /* 0x00008600ff00ca0c */ /* 0x000fc80003fc5070 */
        /* <DEDUP_REMOVED lines=11> */
.L_x_7073:
[----:B------:R-:W-:Y:S05]  /*1980*/  BSYNC B2 ;  /* 0x0000000000027941 */ /* 0x000fea0003800000 */
.L_x_7072:
        /* <DEDUP_REMOVED lines=20> */
.L_x_7075:
[----:B------:R-:W-:Y:S05]  /*1ad0*/  BSYNC B2 ;  /* 0x0000000000027941 */ /* 0x000fea0003800000 */
.L_x_7074:
        /* <DEDUP_REMOVED lines=17> */
[----:B------:R-:W-:Y:S02]  /*1bf0*/  P2R R126, PR, RZ, 0x1 ;  /* 0x00000001ff7e7803 */ /* 0x000fe40000000000 */
[----:B0-----:R-:W-:-:S04]  /*1c00*/  ISETP.NE.AND P0, PT, R138, RZ, PT ;  /* 0x000000ff8a00720c */ /* 0x001fc80003f05270 */
[----:B------:R-:W-:Y:S02]  /*1c10*/  FSEL R120, R2, RZ, !P0 ;  /* 0x000000ff02787208 */ /* 0x000fe40004000000 */
[----:B------:R-:W-:-:S03]  /*1c20*/  ISETP.NE.U32.AND P0, PT, RZ, c[0x0][0x218], PT ;  /* 0x00008600ff007a0c */ /* 0x000fc60003f05070 */
[----:B------:R-:W-:Y:S01]  /*1c30*/  FFMA.FTZ R120, R160, R7, R120 ;  /* 0x00000007a0787223 */ /* 0x000fe20000010078 */
[----:B------:R-:W-:-:S03]  /*1c40*/  ISETP.NE.AND.EX P0, PT, RZ, c[0x0][0x21c], PT, P0 ;  /* 0x00008700ff007a0c */ /* 0x000fc60003f05300 */
[----:B------:R-:W-:-:S04]  /*1c50*/  FADD.FTZ R121, R155, -R120 ;  /* 0x800000789b797221 */ /* 0x000fc80000010000 */
[----:B------:R-:W-:-:S06]  /*1c60*/  FMUL.FTZ R124, R8, R121 ;  /* 0x00000079087c7220 */ /* 0x000fcc0000410000 */
[----:B------:R-:W-:Y:S01]  /*1c70*/  @P0 FADD.FTZ R124, R95, R124 ;  /* 0x0000007c5f7c0221 */ /* 0x000fe20000010000 */
[----:B------:R-:W-:-:S08]  /*1c80*/  ISETP.NE.AND P0, PT, R126, RZ, PT ;  /* 0x000000ff7e00720c */ /* 0x000fd00003f05270 */
.L_x_7077:
[----:B------:R-:W-:Y:S05]  /*1c90*/  BSYNC B2 ;  /* 0x0000000000027941 */ /* 0x000fea0003800000 */
.L_x_7076:
[C---:B------:R-:W-:Y:S01]  /*1ca0*/  SEL R107, R124.reuse, R107, P6 ;  /* 0x0000006b7c6b7207 */ /* 0x040fe20003000000 */
[----:B------:R-:W-:Y:S01]  /*1cb0*/  @P5 FMUL.FTZ R124, R124, c[0x0][0x1ec] ;  /* 0x00007b007c7c5a20 */ /* 0x000fe20000410000 */
[----:B------:R-:W-:Y:S01]  /*1cc0*/  ISETP.NE.U32.AND P6, PT, RZ, c[0x0][0x258], PT ;  /* 0x00009600ff007a0c */ /* 0x000fe20003fc5070 */
[----:B------:R-:W-:Y:S01]  /*1cd0*/  @P5 FADD.FTZ R76, R76, R123 ;  /* 0x0000007b4c4c5221 */ /* 0x000fe20000010000 */
[----:B------:R-:W-:Y:S01]  /*1ce0*/  @P5 MOV R127, 0x10 ;  /* 0x00000010007f5802 */ /* 0x000fe20000000f00 */
[----:B------:R-:W-:Y:S01]  /*1cf0*/  @P5 FMUL.FTZ R124, R124, c[0x0][0x1e8] ;  /* 0x00007a007c7c5a20 */ /* 0x000fe20000410000 */
[----:B------:R-:W-:Y:S01]  /*1d00*/  ISETP.NE.AND.EX P6, PT, RZ, c[0x0][0x25c], PT, P6 ;  /* 0x00009700ff007a0c */ /* 0x000fe20003fc5360 */
[----:B------:R-:W-:Y:S02]  /*1d10*/  @P5 FADD.FTZ R77, R77, R122 ;  /* 0x0000007a4d4d5221 */ /* 0x000fe40000010000 */
[----:B------:R-:W-:-:S02]  /*1d20*/  @P5 FMUL.FTZ R126, R23, R124 ;  /* 0x0000007c177e5220 */ /* 0x000fc40000410000 */
[----:B------:R-:W-:Y:S02]  /*1d30*/  @P5 FMUL.FTZ R124, R115, R124 ;  /* 0x0000007c737c5220 */ /* 0x000fe40000410000 */
[----:B------:R-:W-:-:S06]  /*1d40*/  @P5 FADD.FTZ R78, R78, R125 ;  /* 0x0000007d4e4e5221 */ /* 0x000fcc0000010000 */
[----:B------:R-:W-:-:S05]  /*1d50*/  @P6 MOV R121, 0x10 ;  /* 0x0000001000796802 */ /* 0x000fca0000000f00 */
[C---:B------:R-:W-:Y:S01]  /*1d60*/  @P6 IMAD.WIDE.U32 R120, R10.reuse, R121, c[0x0][0x258] ;  /* 0x000096000a786625 */ /* 0x040fe200078e0079 */
[----:B------:R-:W-:-:S04]  /*1d70*/  IADD3 R10, R10, 0x20, RZ ;  /* 0x000000200a0a7810 */ /* 0x000fc80007ffe0ff */
[----:B------:R1:W-:Y:S01]  /*1d80*/  @P6 STG.E.128 [R120.64], R104 ;  /* 0x0000006878006986 */ /* 0x0003e2000c101d04 */
[----:B------:R-:W-:-:S04]  /*1d90*/  @P5 LOP3.LUT P6, RZ, R6, 0xff000000, RZ, 0xc0, !PT ;  /* 0xff00000006ff5812 */ /* 0x000fc800078cc0ff */
[----:B------:R-:W-:Y:S02]  /*1da0*/  @P5 SEL R119, R126, RZ, P6 ;  /* 0x000000ff7e775207 */ /* 0x000fe40003000000 */
[----:B------:R-:W-:-:S05]  /*1db0*/  @P5 FSEL R124, R124, RZ, P6 ;  /* 0x000000ff7c7c5208 */ /* 0x000fca0003000000 */
[----:B------:R-:W-:Y:S02]  /*1dc0*/  @P5 FADD.FTZ R79, R79, R124 ;  /* 0x0000007c4f4f5221 */ /* 0x000fe40000010000 */
[C---:B-1----:R-:W-:Y:S01]  /*1dd0*/  @P5 IMAD.WIDE.U32 R120, R0.reuse, R127, c[0x0][0x248] ;  /* 0x0000920000785625 */ /* 0x042fe200078e007f */
[----:B------:R-:W-:-:S04]  /*1de0*/  IADD3 R0, R0, 0x20, RZ ;  /* 0x0000002000007810 */ /* 0x000fc80007ffe0ff */
[----:B------:R1:W-:Y:S03]  /*1df0*/  @P5 STG.E.128 [R120.64], R116 ;  /* 0x0000007478005986 */ /* 0x0003e6000c101d04 */
.L_x_7067:
[----:B------:R-:W-:Y:S05]  /*1e00*/  BSYNC B1 ;  /* 0x0000000000017941 */ /* 0x000fea0003800000 */
.L_x_7066:
[----:B------:R-:W-:Y:S01]  /*1e10*/  BSSY B1, `(.L_x_7078) ;  /* 0x000006a000017945 */ /* 0x000fe20003800000 */
[----:B------:R-:W-:Y:S05]  /*1e20*/  @!P1 BRA `(.L_x_7079) ;  /* 0x0000068000009947 */ /* 0x000fea0003800000 */
[----:B-1----:R-:W-:Y:S01]  /*1e30*/  @P5 MOV R121, 0x10 ;  /* 0x0000001000795802 */ /* 0x002fe20000000f00 */
[----:B------:R-:W1:Y:S04]  /*1e40*/  LDC.U8 R122, c[0x0][0x1f0] ;  /* 0x00007c00ff7a7b82 */ /* 0x000e680000000000 */
[----:B------:R-:W-:-:S05]  /*1e50*/  @P5 IMAD.WIDE.U32 R120, R0, R121, c[0x0][0x170] ;  /* 0x00005c0000785625 */ /* 0x000fca00078e0079 */
[----:B------:R2:W5:Y:S01]  /*1e60*/  @P5 LDG.E.128 R112, [R120.64] ;  /* 0x0000000478705981 */ /* 0x000562000c1e1d00 */
[----:B------:R-:W-:Y:S01]  /*1e70*/  BSSY B2, `(.L_x_7080) ;  /* 0x000000d000027945 */ /* 0x000fe20003800000 */
[----:B-1----:R-:W-:-:S04]  /*1e80*/  ISETP.NE.AND P6, PT, R122, RZ, PT ;  /* 0x000000ff7a00720c */ /* 0x002fc80003fc5270 */
        /* <DEDUP_REMOVED lines=11> */
.L_x_7081:
[----:B--2---:R-:W-:Y:S05]  /*1f40*/  BSYNC B2 ;  /* 0x0000000000027941 */ /* 0x004fea0003800000 */
.L_x_7080:
        /* <DEDUP_REMOVED lines=18> */
.L_x_7083:
[----:B------:R-:W-:Y:S05]  /*2070*/  BSYNC B2 ;  /* 0x0000000000027941 */ /* 0x000fea0003800000 */
.L_x_7082:
        /* <DEDUP_REMOVED lines=18> */
.L_x_7085:
[----:B------:R-:W-:Y:S05]  /*21a0*/  BSYNC B2 ;  /* 0x0000000000027941 */ /* 0x000fea0003800000 */
.L_x_7084:
[----:B------:R-:W-:Y:S01]  /*21b0*/  @P5 FMUL.FTZ R126, R121, c[0x0][0x1ec] ;  /* 0x00007b00797e5a20 */ /* 0x000fe20000410000 */
[----:B------:R-:W-:Y:S01]  /*21c0*/  @P5 LOP3.LUT P6, RZ, R5, 0xff0000, RZ, 0xc0, !PT ;  /* 0x00ff000005ff5812 */ /* 0x000fe200078cc0ff */
[----:B------:R-:W-:Y:S02]  /*21d0*/  BSSY B2, `(.L_x_7086) ;  /* 0x0000014000027945 */ /* 0x000fe40003800000 */
[----:B------:R-:W-:-:S04]  /*21e0*/  @P5 FMUL.FTZ R127, R126, c[0x0][0x1e8] ;  /* 0x00007a007e7f5a20 */ /* 0x000fc80000410000 */
[-C--:B------:R-:W-:Y:S02]  /*21f0*/  @P5 FMUL.FTZ R126, R114, R127.reuse ;  /* 0x0000007f727e5220 */ /* 0x080fe40000410000 */
[----:B0-----:R-:W-:-:S03]  /*2200*/  @P5 FMUL.FTZ R138, R30, R127 ;  /* 0x0000007f1e8a5220 */ /* 0x001fc60000410000 */
[----:B------:R-:W-:Y:S02]  /*2210*/  @P5 FSEL R127, R126, RZ, P6 ;  /* 0x000000ff7e7f5208 */ /* 0x000fe40003000000 */
[----:B------:R-:W-:Y:S02]  /*2220*/  @P5 SEL R118, R138, RZ, P6 ;  /* 0x000000ff8a765207 */ /* 0x000fe40003000000 */
[----:B------:R-:W-:-:S04]  /*2230*/  @!P4 ISETP.NE.U32.AND P6, PT, RZ, c[0x0][0x218], PT ;  /* 0x00008600ff00ca0c */ /* 0x000fc80003fc5070 */
[----:B------:R-:W-:-:S04]  /*2240*/  @!P4 ISETP.NE.AND.EX P6, PT, RZ, c[0x0][0x21c], PT, P6 ;  /* 0x00008700ff00ca0c */ /* 0x000fc80003fc5360 */
[----:B------:R-:W-:Y:S02]  /*2250*/  @!P4 FSEL R126, R15, RZ, P6 ;  /* 0x000000ff0f7ec208 */ /* 0x000fe40003000000 */
[----:B------:R-:W-:-:S04]  /*2260*/  ISETP.NE.U32.AND P6, PT, RZ, c[0x0][0x258], PT ;  /* 0x00009600ff007a0c */ /* 0x000fc80003fc5070 */
[----:B------:R-:W-:Y:S01]  /*2270*/  ISETP.NE.AND.EX P6, PT, RZ, c[0x0][0x25c], PT, P6 ;  /* 0x00009700ff007a0c */ /* 0x000fe20003fc5360 */
[----:B------:R-:W-:Y:S07]  /*2280*/  @!P4 BRA `(.L_x_7087) ;  /* 0x000000800000c947 */ /* 0x000fee0003800000 */
        /* <DEDUP_REMOVED lines=8> */
.L_x_7087:
[----:B------:R-:W-:Y:S05]  /*2310*/  BSYNC B2 ;  /* 0x0000000000027941 */ /* 0x000fea0003800000 */
.L_x_7086:
[----:B------:R-:W-:Y:S01]  /*2320*/  SEL R104, R125, R104, P6 ;  /* 0x000000687d687207 */ /* 0x000fe20003000000 */
[----:B------:R-:W-:Y:S01]  /*2330*/  @P5 IMAD.MOV.U32 R125, RZ, RZ, 0x10 ;  /* 0x00000010ff7d5424 */ /* 0x000fe200078e00ff */
[----:B------:R-:W-:Y:S01]  /*2340*/  SEL R105, R120, R105, P6 ;  /* 0x0000006978697207 */ /* 0x000fe20003000000 */
[----:B------:R-:W-:Y:S01]  /*2350*/  @P5 FADD.FTZ R80, R80, R123 ;  /* 0x0000007b50505221 */ /* 0x000fe20000010000 */
[----:B------:R-:W-:Y:S01]  /*2360*/  SEL R106, R121, R106, P6 ;  /* 0x0000006a796a7207 */ /* 0x000fe20003000000 */
[----:B------:R-:W-:Y:S01]  /*2370*/  @P5 FADD.FTZ R81, R81, R124 ;  /* 0x0000007c51515221 */ /* 0x000fe20000010000 */
[C---:B------:R-:W-:Y:S01]  /*2380*/  SEL R107, R126.reuse, R107, P6 ;  /* 0x0000006b7e6b7207 */ /* 0x040fe20003000000 */
[----:B------:R-:W-:Y:S01]  /*2390*/  @P5 FMUL.FTZ R126, R126, c[0x0][0x1ec] ;  /* 0x00007b007e7e5a20 */ /* 0x000fe20000410000 */
[----:B------:R-:W-:Y:S01]  /*23a0*/  ISETP.NE.U32.AND P6, PT, RZ, c[0x0][0x258], PT ;  /* 0x00009600ff007a0c */ /* 0x000fe20003fc5070 */
[----:B------:R-:W-:-:S02]  /*23b0*/  @P5 FADD.FTZ R82, R82, R127 ;  /* 0x0000007f52525221 */ /* 0x000fc40000010000 */
[----:B------:R-:W-:Y:S01]  /*23c0*/  @P5 FMUL.FTZ R126, R126, c[0x0][0x1e8] ;  /* 0x00007a007e7e5a20 */ /* 0x000fe20000410000 */
[----:B------:R-:W-:-:S03]  /*23d0*/  ISETP.NE.AND.EX P6, PT, RZ, c[0x0][0x25c], PT, P6 ;  /* 0x00009700ff007a0c */ /* 0x000fc60003fc5360 */
[-C--:B------:R-:W-:Y:S02]  /*23e0*/  @P5 FMUL.FTZ R122, R31, R126.reuse ;  /* 0x0000007e1f7a5220 */ /* 0x080fe40000410000 */
[----:B------:R-:W-:-:S08]  /*23f0*/  @P5 FMUL.FTZ R126, R115, R126 ;  /* 0x0000007e737e5220 */ /* 0x000fd00000410000 */
        /* <DEDUP_REMOVED lines=8> */
[C---:B0-----:R-:W-:Y:S01]  /*2480*/  @P5 IMAD.WIDE.U32 R120, R0.reuse, R125, c[0x0][0x248] ;  /* 0x0000920000785625 */ /* 0x041fe200078e007d */
[----:B------:R-:W-:-:S04]  /*2490*/  IADD3 R0, R0, 0x20, RZ ;  /* 0x0000002000007810 */ /* 0x000fc80007ffe0ff */
[----:B------:R0:W-:Y:S03]  /*24a0*/  @P5 STG.E.128 [R120.64], R116 ;  /* 0x0000007478005986 */ /* 0x0001e6000c101d04 */
.L_x_7079:
[----:B------:R-:W-:Y:S05]  /*24b0*/  BSYNC B1 ;  /* 0x0000000000017941 */ /* 0x000fea0003800000 */
.L_x_7078:
[----:B------:R-:W-:Y:S01]  /*24c0*/  BSSY B1, `(.L_x_7088) ;  /* 0x000006a000017945 */ /* 0x000fe20003800000 */
[----:B------:R-:W-:Y:S05]  /*24d0*/  @!P2 BRA `(.L_x_7089) ;  /* 0x000006800000a947 */ /* 0x000fea0003800000 */
[----:B01----:R-:W-:Y:S01]  /*24e0*/  @P5 MOV R121, 0x10 ;  /* 0x0000001000795802 */ /* 0x003fe20000000f00 */
        /* <DEDUP_REMOVED lines=10> */
[----:B-1----:R-:W-:Y:S01]  /*2590*/  ISETP.NE.U32.AND P6, PT, RZ, c[0x0][0x218], PT ;  /* 0x00008600ff007a0c */ /* 0x002fe20003fc5070 */
[----:B------:R-:W-:-:S03]  /*25a0*/  FFMA.FTZ R121, R147, R7, R122 ;  /* 0x0000000793797223 */ /* 0x000fc6000001007a */
[----:B------:R-:W-:Y:S01]  /*25b0*/  ISETP.NE.AND.EX P6, PT, RZ, c[0x0][0x21c], PT, P6 ;  /* 0x00008700ff007a0c */ /* 0x000fe20003fc5360 */
[----:B------:R-:W-:-:S04]  /*25c0*/  FADD.FTZ R121, R158, -R121 ;  /* 0x800000799e797221 */ /* 0x000fc80000010000 */
[----:B------:R-:W-:-:S08]  /*25d0*/  FMUL.FTZ R125, R8, R121 ;  /* 0x00000079087d7220 */ /* 0x000fd00000410000 */
[----:B------:R-:W-:Y:S02]  /*25e0*/  @P6 FADD.FTZ R125, R96, R125 ;  /* 0x0000007d607d6221 */ /* 0x000fe40000010000 */
.L_x_7091:
[----:B-1----:R-:W-:Y:S05]  /*25f0*/  BSYNC B2 ;  /* 0x0000000000027941 */ /* 0x002fea0003800000 */
.L_x_7090:
        /* <DEDUP_REMOVED lines=18> */
.L_x_7093:
[----:B------:R-:W-:Y:S05]  /*2720*/  BSYNC B2 ;  /* 0x0000000000027941 */ /* 0x000fea0003800000 */
.L_x_7092:
        /* <DEDUP_REMOVED lines=18> */
.L_x_7095:
[----:B------:R-:W-:Y:S05]  /*2850*/  BSYNC B2 ;  /* 0x0000000000027941 */ /* 0x000fea0003800000 */
.L_x_7094:
        /* <DEDUP_REMOVED lines=22> */
.L_x_7097:
[----:B------:R-:W-:Y:S05]  /*29c0*/  BSYNC B2 ;  /* 0x0000000000027941 */ /* 0x000fea0003800000 */
.L_x_7096:
[----:B------:R-:W-:Y:S01]  /*29d0*/  SEL R104, R125, R104, P6 ;  /* 0x000000687d687207 */ /* 0x000fe20003000000 */
[----:B------:R-:W-:Y:S01]  /*29e0*/  @P5 FADD.FTZ R84, R84, R123 ;  /* 0x0000007b54545221 */ /* 0x000fe20000010000 */
[----:B------:R-:W-:Y:S01]  /*29f0*/  SEL R105, R120, R105, P6 ;  /* 0x0000006978697207 */ /* 0x000fe20003000000 */
[----:B------:R-:W-:Y:S01]  /*2a00*/  @P5 FADD.FTZ R85, R85, R124 ;  /* 0x0000007c55555221 */ /* 0x000fe20000010000 */
[----:B------:R-:W-:Y:S01]  /*2a10*/  SEL R106, R121, R106, P6 ;  /* 0x0000006a796a7207 */ /* 0x000fe20003000000 */
[----:B------:R-:W-:Y:S01]  /*2a20*/  @P5 FADD.FTZ R86, R86, R127 ;  /* 0x0000007f56565221 */ /* 0x000fe20000010000 */
[C---:B------:R-:W-:Y:S01]  /*2a30*/  SEL R107, R126.reuse, R107, P6 ;  /* 0x0000006b7e6b7207 */ /* 0x040fe20003000000 */
[----:B------:R-:W-:Y:S01]  /*2a40*/  @P5 FMUL.FTZ R126, R126, c[0x0][0x1ec] ;  /* 0x00007b007e7e5a20 */ /* 0x000fe20000410000 */
[----:B------:R-:W-:Y:S02]  /*2a50*/  ISETP.NE.U32.AND P6, PT, RZ, c[0x0][0x258], PT ;  /* 0x00009600ff007a0c */ /* 0x000fe40003fc5070 */
[----:B------:R-:W-:Y:S01]  /*2a60*/  @P5 MOV R125, 0x10 ;  /* 0x00000010007d5802 */ /* 0x000fe20000000f00 */
        /* <DEDUP_REMOVED lines=15> */
.L_x_7089:
[----:B------:R-:W-:Y:S05]  /*2b60*/  BSYNC B1 ;  /* 0x0000000000017941 */ /* 0x000fea0003800000 */
.L_x_7088:
        /* <DEDUP_REMOVED lines=19> */
.L_x_7101:
[----:B-1----:R-:W-:Y:S05]  /*2ca0*/  BSYNC B2 ;  /* 0x0000000000027941 */ /* 0x002fea0003800000 */
.L_x_7100:
        /* <DEDUP_REMOVED lines=18> */
.L_x_7103:
[----:B------:R-:W-:Y:S05]  /*2dd0*/  BSYNC B2 ;  /* 0x0000000000027941 */ /* 0x000fea0003800000 */
.L_x_7102:
        /* <DEDUP_REMOVED lines=18> */
.L_x_7105:
[----:B------:R-:W-:Y:S05]  /*2f00*/  BSYNC B2 ;  /* 0x0000000000027941 */ /* 0x000fea0003800000 */
.L_x_7104:
        /* <DEDUP_REMOVED lines=18> */
.L_x_7107:
[----:B------:R-:W-:Y:S05]  /*3030*/  BSYNC B2 ;  /* 0x0000000000027941 */ /* 0x000fea0003800000 */
.L_x_7106:
[----:B------:R-:W-:Y:S01]  /*3040*/  ISETP.NE.U32.AND P4, PT, RZ, c[0x0][0x258], PT ;  /* 0x00009600ff007a0c */ /* 0x000fe20003f85070 */
[----:B------:R-:W-:Y:S01]  /*3050*/  @P5 FADD.FTZ R88, R88, R123 ;  /* 0x0000007b58585221 */ /* 0x000fe20000010000 */
[----:B------:R-:W-:Y:S01]  /*3060*/  ISETP.NE.U32.AND P6, PT, RZ, c[0x0][0x258], PT ;  /* 0x00009600ff007a0c */ /* 0x000fe20003fc5070 */
[----:B------:R-:W-:Y:S01]  /*3070*/  @P5 FADD.FTZ R89, R89, R122 ;  /* 0x0000007a59595221 */ /* 0x000fe20000010000 */
[----:B------:R-:W-:Y:S01]  /*3080*/  ISETP.NE.AND.EX P4, PT, RZ, c[0x0][0x25c], PT, P4 ;  /* 0x00009700ff007a0c */ /* 0x000fe20003f85340 */
[----:B------:R-:W-:Y:S01]  /*3090*/  @P5 FADD.FTZ R90, R90, R127 ;  /* 0x0000007f5a5a5221 */ /* 0x000fe20000010000 */
[----:B------:R-:W-:Y:S02]  /*30a0*/  ISETP.NE.AND.EX P6, PT, RZ, c[0x0][0x25c], PT, P6 ;  /* 0x00009700ff007a0c */ /* 0x000fe40003fc5360 */
[----:B------:R-:W-:Y:S02]  /*30b0*/  @P5 MOV R7, 0x10 ;  /* 0x0000001000075802 */ /* 0x000fe40000000f00 */
[----:B------:R-:W-:-:S02]  /*30c0*/  SEL R106, R121, R106, P6 ;  /* 0x0000006a796a7207 */ /* 0x000fc40003000000 */
[C---:B------:R-:W-:Y:S01]  /*30d0*/  SEL R107, R124.reuse, R107, P6 ;  /* 0x0000006b7c6b7207 */ /* 0x040fe20003000000 */
[----:B------:R-:W-:Y:S01]  /*30e0*/  @P5 FMUL.FTZ R124, R124, c[0x0][0x1ec] ;  /* 0x00007b007c7c5a20 */ /* 0x000fe20000410000 */
[----:B------:R-:W-:Y:S02]  /*30f0*/  SEL R105, R120, R105, P6 ;  /* 0x0000006978697207 */ /* 0x000fe40003000000 */
[----:B------:R-:W-:Y:S01]  /*3100*/  SEL R104, R125, R104, P6 ;  /* 0x000000687d687207 */ /* 0x000fe20003000000 */
[----:B------:R-:W-:Y:S01]  /*3110*/  @P5 FMUL.FTZ R124, R124, c[0x0][0x1e8] ;  /* 0x00007a007c7c5a20 */ /* 0x000fe20000410000 */
[----:B------:R-:W-:-:S03]  /*3120*/  @P4 MOV R121, 0x10 ;  /* 0x0000001000794802 */ /* 0x000fc60000000f00 */
[----:B------:R-:W-:Y:S02]  /*3130*/  @P5 FMUL.FTZ R2, R43, R124 ;  /* 0x0000007c2b025220 */ /* 0x000fe40000410000 */
[----:B------:R-:W-:-:S04]  /*3140*/  @P4 IMAD.WIDE.U32 R120, R10, R121, c[0x0][0x258] ;  /* 0x000096000a784625 */ /* 0x000fc800078e0079 */
[----:B------:R-:W-:Y:S01]  /*3150*/  @P5 FMUL.FTZ R124, R115, R124 ;  /* 0x0000007c737c5220 */ /* 0x000fe20000410000 */
[----:B------:R0:W-:Y:S01]  /*3160*/  @P4 STG.E.128 [R120.64], R104 ;  /* 0x0000006878004986 */ /* 0x0001e2000c101d04 */
[----:B------:R-:W-:-:S04]  /*3170*/  @P5 LOP3.LUT P4, RZ, R3, 0xff000000, RZ, 0xc0, !PT ;  /* 0xff00000003ff5812 */ /* 0x000fc8000788c0ff */
[----:B------:R-:W-:Y:S02]  /*3180*/  @P5 SEL R119, R2, RZ, P4 ;  /* 0x000000ff02775207 */ /* 0x000fe40002000000 */
[----:B------:R-:W-:-:S05]  /*3190*/  @P5 FSEL R124, R124, RZ, P4 ;  /* 0x000000ff7c7c5208 */ /* 0x000fca0002000000 */
[----:B------:R-:W-:Y:S02]  /*31a0*/  @P5 FADD.FTZ R91, R91, R124 ;  /* 0x0000007c5b5b5221 */ /* 0x000fe40000010000 */
[----:B0-----:R-:W-:-:S05]  /*31b0*/  @P5 IMAD.WIDE.U32 R120, R0, R7, c[0x0][0x248] ;  /* 0x0000920000785625 */ /* 0x001fca00078e0007 */
[----:B------:R0:W-:Y:S02]  /*31c0*/  @P5 STG.E.128 [R120.64], R116 ;  /* 0x0000007478005986 */ /* 0x0001e4000c101d04 */
.L_x_7099:
[----:B------:R-:W-:Y:S05]  /*31d0*/  BSYNC B1 ;  /* 0x0000000000017941 */ /* 0x000fea0003800000 */
.L_x_7098:
[----:B------:R-:W-:-:S05]  /*31e0*/  IMAD.MOV.U32 R0, RZ, RZ, c[0x0][0x160] ;  /* 0x00005800ff007624 */ /* 0x000fca00078e00ff */
[----:B------:R-:W-:-:S04]  /*31f0*/  LEA R9, R0, R9, 0x2 ;  /* 0x0000000900097211 */ /* 0x000fc800078e10ff */
[----:B------:R-:W-:-:S13]  /*3200*/  ISETP.GE.AND P4, PT, R9, c[0x0][0x164], PT ;  /* 0x0000590009007a0c */ /* 0x000fda0003f86270 */
[----:B01---5:R-:W-:Y:S01]  /*3210*/  @P4 CALL.REL.NOINC `(.L_x_7048) ;  /* 0x0000001000004944 */ /* 0x023fe20003c00000 */
[----:B------:R-:W-:Y:S05]  /*3220*/  BRA `(.L_x_7108) ;  /* 0xffffd21000007947 */ /* 0x000fea000383ffff */
.L_x_7048:
[----:B0-----:R-:W-:Y:S05]  /*3230*/  BSYNC B0 ;  /* 0x0000000000007941 */ /* 0x001fea0003800000 */
.L_x_7047:
        /* <DEDUP_REMOVED lines=149> */
.L_x_7110:
[----:B---3--:R-:W-:Y:S05]  /*3b90*/  BSYNC B0 ;  /* 0x0000000000007941 */ /* 0x008fea0003800000 */
.L_x_7109:
        /* <DEDUP_REMOVED lines=16> */
.L_x_7112:
[----:B------:R-:W-:Y:S05]  /*3ca0*/  BSYNC B0 ;  /* 0x0000000000007941 */ /* 0x000fea0003800000 */
.L_x_7111:
        /* <DEDUP_REMOVED lines=16> */
.L_x_7114:
[----:B------:R-:W-:Y:S05]  /*3db0*/  BSYNC B0 ;  /* 0x0000000000007941 */ /* 0x000fea0003800000 */
.L_x_7113:
        /* <DEDUP_REMOVED lines=10> */
.L_x_7064:
[----:B------:R-:W-:Y:S01]  /*3e60*/  HFMA2.MMA R124, -RZ, RZ, 0, 5.9604644775390625e-08 ;  /* 0x00000001ff7c7435 */ /* 0x000fe200000001ff */
[----:B------:R-:W-:Y:S02]  /*3e70*/  MOV R125, R145 ;  /* 0x00000091007d7202 */ /* 0x000fe40000000f00 */
[----:B------:R-:W-:Y:S02]  /*3e80*/  MOV R122, 0x1f ;  /* 0x0000001f007a7802 */ /* 0x000fe40000000f00 */
[----:B------:R-:W-:-:S02]  /*3e90*/  MOV R123, 0xffffffff ;  /* 0xffffffff007b7802 */ /* 0x000fc40000000f00 */
[----:B------:R-:W-:Y:S02]  /*3ea0*/  MOV R120, 0x3ec0 ;  /* 0x00003ec000787802 */ /* 0x000fe40000000f00 */
[----:B-1---5:R-:W-:Y:S05]  /*3eb0*/  CALL.REL.NOINC `($__internal_197_$__cuda_sm70_shflsync_bfly_p) ;  /* 0x0000046000007944 */ /* 0x022fea0003c00000 */
[----:B-1----:R-:W-:Y:S01]  /*3ec0*/  MOV R0, R123 ;  /* 0x0000007b00007202 */ /* 0x002fe20000000f00 */
[----:B0-----:R-:W-:Y:S05]  /*3ed0*/  BRA `(.L_x_7115) ;  /* 0xffffd60000007947 */ /* 0x001fea000383ffff */
.L_x_7065:
[----:B------:R-:W-:Y:S01]  /*3ee0*/  HFMA2.MMA R124, -RZ, RZ, 0, 5.9604644775390625e-08 ;  /* 0x00000001ff7c7435 */ /* 0x000fe200000001ff */
[----:B------:R-:W-:Y:S01]  /*3ef0*/  IMAD.MOV.U32 R125, RZ, RZ, R146 ;  /* 0x000000ffff7d7224 */ /* 0x000fe200078e0092 */
[----:B------:R-:W-:Y:S02]  /*3f00*/  MOV R122, 0x1f ;  /* 0x0000001f007a7802 */ /* 0x000fe40000000f00 */
[----:B------:R-:W-:Y:S02]  /*3f10*/  MOV R123, 0xffffffff ;  /* 0xffffffff007b7802 */ /* 0x000fe40000000f00 */
[----:B------:R-:W-:Y:S02]  /*3f20*/  MOV R120, 0x3f40 ;  /* 0x00003f4000787802 */ /* 0x000fe40000000f00 */
[----:B012--5:R-:W-:Y:S05]  /*3f30*/  CALL.REL.NOINC `($__internal_197_$__cuda_sm70_shflsync_bfly_p) ;  /* 0x000003e000007944 */ /* 0x027fea0003c00000 */
[----:B------:R-:W-:Y:S01]  /*3f40*/  FADD.FTZ R145, R0, R145 ;  /* 0x0000009100917221 */ /* 0x000fe20000010000 */
[----:B0-----:R-:W-:Y:S01]  /*3f50*/  HFMA2.MMA R124, -RZ, RZ, 0, 1.1920928955078125e-07 ;  /* 0x00000002ff7c7435 */ /* 0x001fe200000001ff */
[----:B-1----:R-:W-:Y:S01]  /*3f60*/  FADD.FTZ R146, R146, R123 ;  /* 0x0000007b92927221 */ /* 0x002fe20000010000 */
[----:B------:R-:W-:Y:S01]  /*3f70*/  MOV R122, 0x1f ;  /* 0x0000001f007a7802 */ /* 0x000fe20000000f00 */
[----:B------:R-:W-:Y:S01]  /*3f80*/  IMAD.MOV.U32 R125, RZ, RZ, R145 ;  /* 0x000000ffff7d7224 */ /* 0x000fe200078e0091 */
[----:B------:R-:W-:-:S02]  /*3f90*/  MOV R123, 0xffffffff ;  /* 0xffffffff007b7802 */ /* 0x000fc40000000f00 */
[----:B------:R-:W-:Y:S02]  /*3fa0*/  MOV R120, 0x3fc0 ;  /* 0x00003fc000787802 */ /* 0x000fe40000000f00 */
[----:B------:R-:W-:Y:S05]  /*3fb0*/  CALL.REL.NOINC `($__internal_197_$__cuda_sm70_shflsync_bfly_p) ;  /* 0x0000036000007944 */ /* 0x000fea0003c00000 */
[----:B0-----:R-:W-:Y:S01]  /*3fc0*/  HFMA2.MMA R124, -RZ, RZ, 0, 1.1920928955078125e-07 ;  /* 0x00000002ff7c7435 */ /* 0x001fe200000001ff */
[----:B-1----:R-:W-:Y:S02]  /*3fd0*/  MOV R0, R123 ;  /* 0x0000007b00007202 */ /* 0x002fe40000000f00 */
[----:B------:R-:W-:Y:S02]  /*3fe0*/  MOV R125, R146 ;  /* 0x00000092007d7202 */ /* 0x000fe40000000f00 */
[----:B------:R-:W-:Y:S02]  /*3ff0*/  MOV R122, 0x1f ;  /* 0x0000001f007a7802 */ /* 0x000fe40000000f00 */
[----:B------:R-:W-:Y:S02]  /*4000*/  MOV R123, 0xffffffff ;  /* 0xffffffff007b7802 */ /* 0x000fe40000000f00 */
[----:B------:R-:W-:Y:S02]  /*4010*/  MOV R120, 0x4030 ;  /* 0x0000403000787802 */ /* 0x000fe40000000f00 */
[----:B------:R-:W-:Y:S05]  /*4020*/  CALL.REL.NOINC `($__internal_197_$__cuda_sm70_shflsync_bfly_p) ;  /* 0x000002f000007944 */ /* 0x000fea0003c00000 */
[----:B------:R-:W-:Y:S01]  /*4030*/  FADD.FTZ R145, R0, R145 ;  /* 0x0000009100917221 */ /* 0x000fe20000010000 */
[----:B0-----:R-:W-:Y:S01]  /*4040*/  HFMA2.MMA R124, -RZ, RZ, 0, 2.384185791015625e-07 ;  /* 0x00000004ff7c7435 */ /* 0x001fe200000001ff */
[----:B-1----:R-:W-:Y:S01]  /*4050*/  FADD.FTZ R146, R146, R123 ;  /* 0x0000007b92927221 */ /* 0x002fe20000010000 */
[----:B------:R-:W-:Y:S01]  /*4060*/  MOV R123, 0xffffffff ;  /* 0xffffffff007b7802 */ /* 0x000fe20000000f00 */
[----:B------:R-:W-:Y:S01]  /*4070*/  IMAD.MOV.U32 R122, RZ, RZ, 0x1f ;  /* 0x0000001fff7a7424 */ /* 0x000fe200078e00ff */
[----:B------:R-:W-:-:S02]  /*4080*/  MOV R125, R145 ;  /* 0x00000091007d7202 */ /* 0x000fc40000000f00 */
[----:B------:R-:W-:Y:S02]  /*4090*/  MOV R120, 0x40b0 ;  /* 0x000040b000787802 */ /* 0x000fe40000000f00 */
[----:B------:R-:W-:Y:S05]  /*40a0*/  CALL.REL.NOINC `($__internal_197_$__cuda_sm70_shflsync_bfly_p) ;  /* 0x0000027000007944 */ /* 0x000fea0003c00000 */
[----:B0-----:R-:W-:Y:S01]  /*40b0*/  HFMA2.MMA R124, -RZ, RZ, 0, 2.384185791015625e-07 ;  /* 0x00000004ff7c7435 */ /* 0x001fe200000001ff */
[----:B-1----:R-:W-:Y:S01]  /*40c0*/  MOV R0, R123 ;  /* 0x0000007b00007202 */ /* 0x002fe20000000f00 */
[----:B------:R-:W-:Y:S01]  /*40d0*/  IMAD.MOV.U32 R123, RZ, RZ, -0x1 ;  /* 0xffffffffff7b7424 */ /* 0x000fe200078e00ff */
[----:B------:R-:W-:Y:S02]  /*40e0*/  MOV R125, R146 ;  /* 0x00000092007d7202 */ /* 0x000fe40000000f00 */
[----:B------:R-:W-:Y:S02]  /*40f0*/  MOV R122, 0x1f ;  /* 0x0000001f007a7802 */ /* 0x000fe40000000f00 */
[----:B------:R-:W-:Y:S02]  /*4100*/  MOV R120, 0x4120 ;  /* 0x0000412000787802 */ /* 0x000fe40000000f00 */
[----:B------:R-:W-:Y:S05]  /*4110*/  CALL.REL.NOINC `($__internal_197_$__cuda_sm70_shflsync_bfly_p) ;  /* 0x0000020000007944 */ /* 0x000fea0003c00000 */
[----:B------:R-:W-:Y:S01]  /*4120*/  FADD.FTZ R145, R0, R145 ;  /* 0x0000009100917221 */ /* 0x000fe20000010000 */
[----:B0-----:R-:W-:Y:S01]  /*4130*/  HFMA2.MMA R124, -RZ, RZ, 0, 4.76837158203125e-07 ;  /* 0x00000008ff7c7435 */ /* 0x001fe200000001ff */
[----:B-1----:R-:W-:Y:S01]  /*4140*/  FADD.FTZ R2, R146, R123 ;  /* 0x0000007b92027221 */ /* 0x002fe20000010000 */
[----:B------:R-:W-:-:S02]  /*4150*/  MOV R122, 0x1f ;  /* 0x0000001f007a7802 */ /* 0x000fc40000000f00 */
[----:B------:R-:W-:Y:S02]  /*4160*/  MOV R123, 0xffffffff ;  /* 0xffffffff007b7802 */ /* 0x000fe40000000f00 */
[----:B------:R-:W-:Y:S02]  /*4170*/  MOV R125, R145 ;  /* 0x00000091007d7202 */ /* 0x000fe40000000f00 */
[----:B------:R-:W-:Y:S02]  /*4180*/  MOV R120, 0x41a0 ;  /* 0x000041a000787802 */ /* 0x000fe40000000f00 */
[----:B------:R-:W-:Y:S05]  /*4190*/  CALL.REL.NOINC `($__internal_197_$__cuda_sm70_shflsync_bfly_p) ;  /* 0x0000018000007944 */ /* 0x000fea0003c00000 */
[----:B0-----:R-:W-:Y:S01]  /*41a0*/  HFMA2.MMA R122, -RZ, RZ, 0, 1.847743988037109375e-06 ;  /* 0x0000001fff7a7435 */ /* 0x001fe200000001ff */
[----:B-1----:R-:W-:Y:S01]  /*41b0*/  MOV R0, R123 ;  /* 0x0000007b00007202 */ /* 0x002fe20000000f00 */
[----:B------:R-:W-:Y:S01]  /*41c0*/  IMAD.MOV.U32 R124, RZ, RZ, 0x8 ;  /* 0x00000008ff7c7424 */ /* 0x000fe200078e00ff */
[----:B------:R-:W-:Y:S02]  /*41d0*/  MOV R125, R2 ;  /* 0x00000002007d7202 */ /* 0x000fe40000000f00 */
[----:B------:R-:W-:Y:S02]  /*41e0*/  MOV R123, 0xffffffff ;  /* 0xffffffff007b7802 */ /* 0x000fe40000000f00 */
[----:B------:R-:W-:-:S02]  /*41f0*/  MOV R120, 0x4210 ;  /* 0x0000421000787802 */ /* 0x000fc40000000f00 */
[----:B------:R-:W-:Y:S05]  /*4200*/  CALL.REL.NOINC `($__internal_197_$__cuda_sm70_shflsync_bfly_p) ;  /* 0x0000011000007944 */ /* 0x000fea0003c00000 */
[----:B------:R-:W-:Y:S01]  /*4210*/  FADD.FTZ R0, R0, R145 ;  /* 0x0000009100007221 */ /* 0x000fe20000010000 */
[----:B0-----:R-:W-:Y:S01]  /*4220*/  HFMA2.MMA R124, -RZ, RZ, 0, 9.5367431640625e-07 ;  /* 0x00000010ff7c7435 */ /* 0x001fe200000001ff */
[----:B-1----:R-:W-:Y:S01]  /*4230*/  FADD.FTZ R2, R2, R123 ;  /* 0x0000007b02027221 */ /* 0x002fe20000010000 */
[----:B------:R-:W-:-:S02]  /*4240*/  MOV R122, 0x1f ;  /* 0x0000001f007a7802 */ /* 0x000fc40000000f00 */
[----:B------:R-:W-:Y:S02]  /*4250*/  MOV R123, 0xffffffff ;  /* 0xffffffff007b7802 */ /* 0x000fe40000000f00 */
[----:B------:R-:W-:Y:S02]  /*4260*/  MOV R125, R0 ;  /* 0x00000000007d7202 */ /* 0x000fe40000000f00 */
[----:B------:R-:W-:Y:S02]  /*4270*/  MOV R120, 0x4290 ;  /* 0x0000429000787802 */ /* 0x000fe40000000f00 */
[----:B------:R-:W-:Y:S05]  /*4280*/  CALL.REL.NOINC `($__internal_197_$__cuda_sm70_shflsync_bfly_p) ;  /* 0x0000009000007944 */ /* 0x000fea0003c00000 */
[----:B0-----:R-:W-:Y:S01]  /*4290*/  HFMA2.MMA R124, -RZ, RZ, 0, 9.5367431640625e-07 ;  /* 0x00000010ff7c7435 */ /* 0x001fe200000001ff */
[----:B-1----:R-:W-:Y:S01]  /*42a0*/  IMAD.MOV.U32 R127, RZ, RZ, R123 ;  /* 0x000000ffff7f7224 */ /* 0x002fe200078e007b */
[----:B------:R-:W-:Y:S02]  /*42b0*/  MOV R125, R2 ;  /* 0x00000002007d7202 */ /* 0x000fe40000000f00 */
[----:B------:R-:W-:Y:S02]  /*42c0*/  MOV R122, 0x1f ;  /* 0x0000001f007a7802 */ /* 0x000fe40000000f00 */
[----:B------:R-:W-:-:S02]  /*42d0*/  MOV R123, 0xffffffff ;  /* 0xffffffff007b7802 */ /* 0x000fc40000000f00 */
[----:B------:R-:W-:Y:S02]  /*42e0*/  MOV R120, 0x4300 ;  /* 0x0000430000787802 */ /* 0x000fe40000000f00 */
[----:B------:R-:W-:Y:S05]  /*42f0*/  CALL.REL.NOINC `($__internal_197_$__cuda_sm70_shflsync_bfly_p) ;  /* 0x0000002000007944 */ /* 0x000fea0003c00000 */
[----:B-1----:R-:W-:Y:S01]  /*4300*/  MOV R121, R123 ;  /* 0x0000007b00797202 */ /* 0x002fe20000000f00 */
[----:B0-----:R-:W-:Y:S05]  /*4310*/  BRA `(.L_x_7116) ;  /* 0xffffd2e000007947 */ /* 0x001fea000383ffff */
        .weak           $__internal_197_$__cuda_sm70_shflsync_bfly_p
        .type           $__internal_197_$__cuda_sm70_shflsync_bfly_p,@function
        .size           $__internal_197_$__cuda_sm70_shflsync_bfly_p,(.L_x_7375 - $__internal_197_$__cuda_sm70_shflsync_bfly_p)
$__internal_197_$__cuda_sm70_shflsync_bfly_p:
[----:B------:R-:W-:Y:S01]  /*4320*/  HFMA2.MMA R121, -RZ, RZ, 0, 0 ;  /* 0x00000000ff797435 */ /* 0x000fe200000001ff */
[----:B------:R-:W-:Y:S04]  /*4330*/  WARPSYNC R123 ;  /* 0x0000007b00007348 */ /* 0x000fe80003800000 */
[----:B------:R0:W1:Y:S01]  /*4340*/  SHFL.BFLY PT, R123, R125, R124, R122 ;  /* 0x0c00007c7d7b7389 */ /* 0x00006200000e007a */
[----:B------:R-:W-:Y:S05]  /*4350*/  RET.REL.NODEC R120 `(_ZN10layer_norm13ln_bwd_kernelINS_13Kernel_traitsIfffffjLj512ELj1ELj4ELj1ELj16ENS_18Kernel_traits_baseILj512EfffffjLj128EEEEELb1ELb1ELb1ELb0EEEvNS_9BwdParamsE) ;  /* 0xffffbca078007950 */ /* 0x000fea0003c3ffff */
.L_x_7117:
        /* <DEDUP_REMOVED lines=10> */
.L_x_7375:


//--------------------- .text._ZN10layer_norm22ln_bwd_finalize_kernelINS_22Kernel_traits_finalizeILj512EfffffjLb1ELj1024ELj4ENS_18Kernel_traits_baseILj512EfffffjLj1024EEEEELb1ELb1EEEvNS_9BwdParamsE --------------------------
	.section	.text._ZN10layer_norm22ln_bwd_finalize_kernelINS_22Kernel_traits_finalizeILj512EfffffjLb1ELj1024ELj4ENS_18Kernel_traits_baseILj512EfffffjLj1024EEEEELb1ELb1EEEvNS_9BwdParamsE,"ax",@progbits
	.sectioninfo	@"SHI_REGISTERS=32"
	.align	128
        .global         _ZN10layer_norm22ln_bwd_finalize_kernelINS_22Kernel_traits_finalizeILj512EfffffjLb1ELj1024ELj4ENS_18Kernel_traits_baseILj512EfffffjLj1024EEEEELb1ELb1EEEvNS_9BwdParamsE
        .type           _ZN10layer_norm22ln_bwd_finalize_kernelINS_22Kernel_traits_finalizeILj512EfffffjLb1ELj1024ELj4ENS_18Kernel_traits_baseILj512EfffffjLj1024EEEEELb1ELb1EEEvNS_9BwdParamsE,@function
        .size           _ZN10layer_norm22ln_bwd_finalize_kernelINS_22Kernel_traits_finalizeILj512EfffffjLb1ELj1024ELj4ENS_18Kernel_traits_baseILj512EfffffjLj1024EEEEELb1ELb1EEEvNS_9BwdParamsE,(.L_x_7376 - _ZN10layer_norm22ln_bwd_finalize_kernelINS_22Kernel_traits_finalizeILj512EfffffjLb1ELj1024ELj4ENS_18Kernel_traits_baseILj512EfffffjLj1024EEEEELb1ELb1EEEvNS_9BwdParamsE)
        .other          _ZN10layer_norm22ln_bwd_finalize_kernelINS_22Kernel_traits_finalizeILj512EfffffjLb1ELj1024ELj4ENS_18Kernel_traits_baseILj512EfffffjLj1024EEEEELb1ELb1EEEvNS_9BwdParamsE,@"STO_CUDA_ENTRY STV_DEFAULT"
_ZN10layer_norm22ln_bwd_finalize_kernelINS_22Kernel_traits_finalizeILj512EfffffjLb1ELj1024ELj4ENS_18Kernel_traits_baseILj512EfffffjLj1024EEEEELb1ELb1EEEvNS_9BwdParamsE:
.text._ZN10layer_norm22ln_bwd_finalize_kernelINS_22Kernel_traits_finalizeILj512EfffffjLb1ELj1024ELj4ENS_18Kernel_traits_baseILj512EfffffjLj1024EEEEELb1ELb1EEEvNS_9BwdParamsE:
        /* <DEDUP_REMOVED lines=19> */
.L_x_7130:
        /* <DEDUP_REMOVED lines=32> */
.L_x_7122:
        /* <DEDUP_REMOVED lines=47> */
.L_x_7121:
[----:B------:R-:W-:Y:S05]  /*0620*/  BSYNC B1 ;  /* 0x0000000000017941 */ /* 0x000fea0003800000 */
.L_x_7120:
        /* <DEDUP_REMOVED lines=29> */
.L_x_7124:
[----:B------:R-:W-:Y:S05]  /*0800*/  BSYNC B1 ;  /* 0x0000000000017941 */ /* 0x000fea0003800000 */
.L_x_7123:
        /* <DEDUP_REMOVED lines=13> */
.L_x_7119:
[----:B------:R-:W-:Y:S05]  /*08e0*/  BSYNC B0 ;  /* 0x0000000000007941 */ /* 0x000fea0003800000 */
.L_x_7118:
        /* <DEDUP_REMOVED lines=12> */
.L_x_7131:
        /* <DEDUP_REMOVED lines=27> */
.L_x_7132:
        /* <DEDUP_REMOVED lines=9> */
.L_x_7125:
        /* <DEDUP_REMOVED lines=16> */
.L_x_7129:
[----:B------:R-:W-:Y:S05]  /*0cf0*/  BSYNC B0 ;  /* 0x0000000000007941 */ /* 0x000fea0003800000 */
.L_x_7128:
[C---:B------:R-:W-:Y:S02]  /*0d00*/  ISETP.GT.U32.AND P1, PT, R4.reuse, -0x201, PT ;  /* 0xfffffdff0400780c */ /* 0x040fe40003f24070 */
[----:B------:R-:W-:-:S02]  /*0d10*/  IADD3 R4, R4, 0x200, RZ ;  /* 0x0000020004047810 */ /* 0x000fc40007ffe0ff */
[----:B------:R-:W-:-:S09]  /*0d20*/  IADD3 R5, R5, 0x100, RZ ;  /* 0x0000010005057810 */ /* 0x000fd20007ffe0ff */
[----:B012---:R-:W-:Y:S05]  /*0d30*/  @P1 BRA `(.L_x_7130) ;  /* 0xfffff3f000001947 */ /* 0x007fea000383ffff */
[----:B------:R-:W-:Y:S05]  /*0d40*/  EXIT ;  /* 0x000000000000794d */ /* 0x000fea0003800000 */
.L_x_7126:
[----:B------:R-:W-:Y:S01]  /*0d50*/  HFMA2.MMA R14, -RZ, RZ, 0, 1.847743988037109375e-06 ;  /* 0x0000001fff0e7435 */ /* 0x000fe200000001ff */
[----:B---3--:R-:W-:Y:S01]  /*0d60*/  IMAD.MOV.U32 R18, RZ, RZ, R10 ;  /* 0x000000ffff127224 */ /* 0x008fe200078e000a */
[----:B------:R-:W-:Y:S01]  /*0d70*/  MOV R17, 0x1 ;  /* 0x0000000100117802 */ /* 0x000fe20000000f00 */
[----:B------:R-:W-:Y:S01]  /*0d80*/  IMAD.MOV.U32 R19, RZ, RZ, -0x1 ;  /* 0xffffffffff137424 */ /* 0x000fe200078e00ff */
[----:B------:R-:W-:Y:S02]  /*0d90*/  MOV R8, 0xdb0 ;  /* 0x00000db000087802 */ /* 0x000fe40000000f00 */
[----:B012---:R-:W-:Y:S05]  /*0da0*/  CALL.REL.NOINC `($__internal_198_$__cuda_sm70_shflsync_bfly_p) ;  /* 0x0000059000007944 */ /* 0x007fea0003c00000 */
[----:B01----:R-:W-:Y:S05]  /*0db0*/  BRA `(.L_x_7131) ;  /* 0xfffffbf000007947 */ /* 0x003fea000383ffff */
.L_x_7127:
[----:B------:R-:W-:Y:S01]  /*0dc0*/  HFMA2.MMA R14, -RZ, RZ, 0, 1.847743988037109375e-06 ;  /* 0x0000001fff0e7435 */ /* 0x000fe200000001ff */
[----:B------:R-:W-:Y:S01]  /*0dd0*/  MOV R17, 0x2 ;  /* 0x0000000200117802 */ /* 0x000fe20000000f00 */
[----:B------:R-:W-:Y:S01]  /*0de0*/  IMAD.MOV.U32 R19, RZ, RZ, -0x1 ;  /* 0xffffffffff137424 */ /* 0x000fe200078e00ff */
[----:B------:R-:W-:-:S03]  /*0df0*/  MOV R8, 0xe10 ;  /* 0x00000e1000087802 */ /* 0x000fc60000000f00 */
[----:B0123--:R-:W-:Y:S05]  /*0e00*/  CALL.REL.NOINC `($__internal_198_$__cuda_sm70_shflsync_bfly_p) ;  /* 0x0000053000007944 */ /* 0x00ffea0003c00000 */
[----:B01----:R-:W-:Y:S01]  /*0e10*/  FADD.FTZ R18, R18, R14 ;  /* 0x0000000e12127221 */ /* 0x003fe20000010000 */
[----:B------:R-:W-:Y:S01]  /*0e20*/  HFMA2.MMA R14, -RZ, RZ, 0, 1.847743988037109375e-06 ;  /* 0x0000001fff0e7435 */ /* 0x000fe200000001ff */
[----:B------:R-:W-:Y:S01]  /*0e30*/  MOV R17, 0x4 ;  /* 0x0000000400117802 */ /* 0x000fe20000000f00 */
[----:B------:R-:W-:Y:S01]  /*0e40*/  IMAD.MOV.U32 R19, RZ, RZ, -0x1 ;  /* 0xffffffffff137424 */ /* 0x000fe200078e00ff */
[----:B------:R-:W-:-:S03]  /*0e50*/  MOV R8, 0xe70 ;  /* 0x00000e7000087802 */ /* 0x000fc60000000f00 */
[----:B------:R-:W-:Y:S05]  /*0e60*/  CALL.REL.NOINC `($__internal_198_$__cuda_sm70_shflsync_bfly_p) ;  /* 0x000004d000007944 */ /* 0x000fea0003c00000 */
[----:B01----:R-:W-:Y:S01]  /*0e70*/  FADD.FTZ R18, R18, R14 ;  /* 0x0000000e12127221 */ /* 0x003fe20000010000 */
[----:B------:R-:W-:Y:S01]  /*0e80*/  HFMA2.MMA R14, -RZ, RZ, 0, 1.847743988037109375e-06 ;  /* 0x0000001fff0e7435 */ /* 0x000fe200000001ff */
[----:B------:R-:W-:-:S02]  /*0e90*/  MOV R17, 0x8 ;  /* 0x0000000800117802 */ /* 0x000fc40000000f00 */
[----:B------:R-:W-:Y:S02]  /*0ea0*/  MOV R19, 0xffffffff ;  /* 0xffffffff00137802 */ /* 0x000fe40000000f00 */
[----:B------:R-:W-:Y:S02]  /*0eb0*/  MOV R8, 0xed0 ;  /* 0x00000ed000087802 */ /* 0x000fe40000000f00 */
[----:B------:R-:W-:Y:S05]  /*0ec0*/  CALL.REL.NOINC `($__internal_198_$__cuda_sm70_shflsync_bfly_p) ;  /* 0x0000047000007944 */ /* 0x000fea0003c00000 */
[----:B-1----:R-:W-:Y:S01]  /*0ed0*/  FADD.FTZ R10, R18, R14 ;  /* 0x0000000e120a7221 */ /* 0x002fe20000010000 */
[----:B------:R-:W-:Y:S01]  /*0ee0*/  HFMA2.MMA R14, -RZ, RZ, 0, 1.847743988037109375e-06 ;  /* 0x0000001fff0e7435 */ /* 0x000fe200000001ff */
[----:B0-----:R-:W-:Y:S01]  /*0ef0*/  IMAD.MOV.U32 R17, RZ, RZ, 0x10 ;  /* 0x00000010ff117424 */ /* 0x001fe200078e00ff */
[----:B------:R-:W-:Y:S02]  /*0f00*/  MOV R19, 0xffffffff ;  /* 0xffffffff00137802 */ /* 0x000fe40000000f00 */
[----:B------:R-:W-:Y:S02]  /*0f10*/  MOV R18, R10 ;  /* 0x0000000a00127202 */ /* 0x000fe40000000f00 */
[----:B------:R-:W-:Y:S02]  /*0f20*/  MOV R8, 0xf40 ;  /* 0x00000f4000087802 */ /* 0x000fe40000000f00 */
[----:B------:R-:W-:Y:S05]  /*0f30*/  CALL.REL.NOINC `($__internal_198_$__cuda_sm70_shflsync_bfly_p) ;  /* 0x0000040000007944 */ /* 0x000fea0003c00000 */
[----:B0-----:R-:W-:Y:S01]  /*0f40*/  HFMA2.MMA R17, -RZ, RZ, 0, 5.9604644775390625e-08 ;  /* 0x00000001ff117435 */ /* 0x001fe200000001ff */
[----:B-1----:R-:W-:Y:S01]  /*0f50*/  IMAD.MOV.U32 R13, RZ, RZ, R14 ;  /* 0x000000ffff0d7224 */ /* 0x002fe200078e000e */
[----:B------:R-:W-:Y:S01]  /*0f60*/  MOV R18, R15 ;  /* 0x0000000f00127202 */ /* 0x000fe20000000f00 */
[----:B------:R-:W-:Y:S01]  /*0f70*/  IMAD.MOV.U32 R19, RZ, RZ, -0x1 ;  /* 0xffffffffff137424 */ /* 0x000fe200078e00ff */
[----:B------:R-:W-:-:S02]  /*0f80*/  MOV R14, 0x1f ;  /* 0x0000001f000e7802 */ /* 0x000fc40000000f00 */
[----:B------:R-:W-:Y:S02]  /*0f90*/  MOV R8, 0xfb0 ;  /* 0x00000fb000087802 */ /* 0x000fe40000000f00 */
[----:B------:R-:W-:Y:S05]  /*0fa0*/  CALL.REL.NOINC `($__internal_198_$__cuda_sm70_shflsync_bfly_p) ;  /* 0x0000039000007944 */ /* 0x000fea0003c00000 */
[----:B0-----:R-:W-:Y:S01]  /*0fb0*/  HFMA2.MMA R17, -RZ, RZ, 0, 1.1920928955078125e-07 ;  /* 0x00000002ff117435 */ /* 0x001fe200000001ff */
[----:B-1----:R-:W-:Y:S01]  /*0fc0*/  FADD.FTZ R18, R15, R14 ;  /* 0x0000000e0f127221 */ /* 0x002fe20000010000 */
[----:B------:R-:W-:Y:S02]  /*0fd0*/  MOV R14, 0x1f ;  /* 0x0000001f000e7802 */ /* 0x000fe40000000f00 */
[----:B------:R-:W-:Y:S02]  /*0fe0*/  MOV R19, 0xffffffff ;  /* 0xffffffff00137802 */ /* 0x000fe40000000f00 */
[----:B------:R-:W-:Y:S02]  /*0ff0*/  MOV R8, 0x1010 ;  /* 0x0000101000087802 */ /* 0x000fe40000000f00 */
[----:B------:R-:W-:Y:S05]  /*1000*/  CALL.REL.NOINC `($__internal_198_$__cuda_sm70_shflsync_bfly_p) ;  /* 0x0000033000007944 */ /* 0x000fea0003c00000 */
[----:B01----:R-:W-:Y:S01]  /*1010*/  FADD.FTZ R18, R18, R14 ;  /* 0x0000000e12127221 */ /* 0x003fe20000010000 */
[----:B------:R-:W-:Y:S01]  /*1020*/  HFMA2.MMA R14, -RZ, RZ, 0, 1.847743988037109375e-06 ;  /* 0x0000001fff0e7435 */ /* 0x000fe200000001ff */
[----:B------:R-:W-:Y:S01]  /*1030*/  IMAD.MOV.U32 R17, RZ, RZ, 0x4 ;  /* 0x00000004ff117424 */ /* 0x000fe200078e00ff */
[----:B------:R-:W-:Y:S02]  /*1040*/  MOV R19, 0xffffffff ;  /* 0xffffffff00137802 */ /* 0x000fe40000000f00 */
[----:B------:R-:W-:-:S02]  /*1050*/  MOV R8, 0x1070 ;  /* 0x0000107000087802 */ /* 0x000fc40000000f00 */
[----:B------:R-:W-:Y:S05]  /*1060*/  CALL.REL.NOINC `($__internal_198_$__cuda_sm70_shflsync_bfly_p) ;  /* 0x000002d000007944 */ /* 0x000fea0003c00000 */
[----:B0-----:R-:W-:Y:S01]  /*1070*/  HFMA2.MMA R17, -RZ, RZ, 0, 4.76837158203125e-07 ;  /* 0x00000008ff117435 */ /* 0x001fe200000001ff */
[----:B-1----:R-:W-:Y:S01]  /*1080*/  FADD.FTZ R18, R18, R14 ;  /* 0x0000000e12127221 */ /* 0x002fe20000010000 */
[----:B------:R-:W-:Y:S01]  /*1090*/  MOV R19, 0xffffffff ;  /* 0xffffffff00137802 */ /* 0x000fe20000000f00 */
[----:B------:R-:W-:Y:S01]  /*10a0*/  IMAD.MOV.U32 R14, RZ, RZ, 0x1f ;  /* 0x0000001fff0e7424 */ /* 0x000fe200078e00ff */
[----:B------:R-:W-:-:S02]  /*10b0*/  MOV R8, 0x10d0 ;  /* 0x000010d000087802 */ /* 0x000fc40000000f00 */
[----:B------:R-:W-:Y:S05]  /*10c0*/  CALL.REL.NOINC `($__internal_198_$__cuda_sm70_shflsync_bfly_p) ;  /* 0x0000027000007944 */ /* 0x000fea0003c00000 */
[----:B-1----:R-:W-:Y:S01]  /*10d0*/  FADD.FTZ R12, R18, R14 ;  /* 0x0000000e120c7221 */ /* 0x002fe20000010000 */
[----:B0-----:R-:W-:Y:S01]  /*10e0*/  HFMA2.MMA R17, -RZ, RZ, 0, 9.5367431640625e-07 ;  /* 0x00000010ff117435 */ /* 0x001fe200000001ff */
[----:B------:R-:W-:Y:S01]  /*10f0*/  MOV R14, 0x1f ;  /* 0x0000001f000e7802 */ /* 0x000fe20000000f00 */
[----:B------:R-:W-:Y:S01]  /*1100*/  IMAD.MOV.U32 R19, RZ, RZ, -0x1 ;  /* 0xffffffffff137424 */ /* 0x000fe200078e00ff */
[----:B------:R-:W-:-:S02]  /*1110*/  MOV R8, 0x1140 ;  /* 0x0000114000087802 */ /* 0x000fc40000000f00 */
[----:B------:R-:W-:Y:S02]  /*1120*/  MOV R18, R12 ;  /* 0x0000000c00127202 */ /* 0x000fe40000000f00 */
[----:B------:R-:W-:Y:S05]  /*1130*/  CALL.REL.NOINC `($__internal_198_$__cuda_sm70_shflsync_bfly_p) ;  /* 0x0000020000007944 */ /* 0x000fea0003c00000 */
[----:B-1----:R-:W-:Y:S01]  /*1140*/  MOV R15, R14 ;  /* 0x0000000e000f7202 */ /* 0x002fe20000000f00 */
[----:B------:R-:W-:Y:S01]  /*1150*/  HFMA2.MMA R14, -RZ, RZ, 0, 1.847743988037109375e-06 ;  /* 0x0000001fff0e7435 */ /* 0x000fe200000001ff */
[----:B0-----:R-:W-:Y:S01]  /*1160*/  MOV R18, R11 ;  /* 0x0000000b00127202 */ /* 0x001fe20000000f00 */
[----:B------:R-:W-:Y:S01]  /*1170*/  IMAD.MOV.U32 R17, RZ, RZ, 0x1 ;  /* 0x00000001ff117424 */ /* 0x000fe200078e00ff */
[----:B------:R-:W-:Y:S02]  /*1180*/  MOV R19, 0xffffffff ;  /* 0xffffffff00137802 */ /* 0x000fe40000000f00 */
[----:B------:R-:W-:Y:S02]  /*1190*/  MOV R8, 0x11b0 ;  /* 0x000011b000087802 */ /* 0x000fe40000000f00 */
[----:B------:R-:W-:Y:S05]  /*11a0*/  CALL.REL.NOINC `($__internal_198_$__cuda_sm70_shflsync_bfly_p) ;  /* 0x0000019000007944 */ /* 0x000fea0003c00000 */
[----:B0-----:R-:W-:Y:S01]  /*11b0*/  HFMA2.MMA R17, -RZ, RZ, 0, 1.1920928955078125e-07 ;  /* 0x00000002ff117435 */ /* 0x001fe200000001ff */
[----:B-1----:R-:W-:Y:S01]  /*11c0*/  FADD.FTZ R18, R11, R14 ;  /* 0x0000000e0b127221 */ /* 0x002fe20000010000 */
[----:B------:R-:W-:Y:S01]  /*11d0*/  MOV R19, 0xffffffff ;  /* 0xffffffff00137802 */ /* 0x000fe20000000f00 */
[----:B------:R-:W-:Y:S01]  /*11e0*/  IMAD.MOV.U32 R14, RZ, RZ, 0x1f ;  /* 0x0000001fff0e7424 */ /* 0x000fe200078e00ff */
[----:B------:R-:W-:-:S02]  /*11f0*/  MOV R8, 0x1210 ;  /* 0x0000121000087802 */ /* 0x000fc40000000f00 */
[----:B------:R-:W-:Y:S05]  /*1200*/  CALL.REL.NOINC `($__internal_198_$__cuda_sm70_shflsync_bfly_p) ;  /* 0x0000013000007944 */ /* 0x000fea0003c00000 */
[----:B0-----:R-:W-:Y:S01]  /*1210*/  HFMA2.MMA R17, -RZ, RZ, 0, 2.384185791015625e-07 ;  /* 0x00000004ff117435 */ /* 0x001fe200000001ff */
[----:B-1----:R-:W-:Y:S01]  /*1220*/  FADD.FTZ R18, R18, R14 ;  /* 0x0000000e12127221 */ /* 0x002fe20000010000 */
[----:B------:R-:W-:Y:S01]  /*1230*/  MOV R14, 0x1f ;  /* 0x0000001f000e7802 */ /* 0x000fe20000000f00 */
[----:B------:R-:W-:Y:S01]  /*1240*/  IMAD.MOV.U32 R19, RZ, RZ, -0x1 ;  /* 0xffffffffff137424 */ /* 0x000fe200078e00ff */
[----:B------:R-:W-:-:S02]  /*1250*/  MOV R8, 0x1270 ;  /* 0x0000127000087802 */ /* 0x000fc40000000f00 */
[----:B------:R-:W-:Y:S05]  /*1260*/  CALL.REL.NOINC `($__internal_198_$__cuda_sm70_shflsync_bfly_p) ;  /* 0x000000d000007944 */ /* 0x000fea0003c00000 */
[----:B0-----:R-:W-:Y:S01]  /*1270*/  HFMA2.MMA R17, -RZ, RZ, 0, 4.76837158203125e-07 ;  /* 0x00000008ff117435 */ /* 0x001fe200000001ff */
[----:B-1----:R-:W-:Y:S01]  /*1280*/  FADD.FTZ R18, R18, R14 ;  /* 0x0000000e12127221 */ /* 0x002fe20000010000 */
[----:B------:R-:W-:-:S02]  /*1290*/  MOV R14, 0x1f ;  /* 0x0000001f000e7802 */ /* 0x000fc40000000f00 */
[----:B------:R-:W-:Y:S02]  /*12a0*/  MOV R19, 0xffffffff ;  /* 0xffffffff00137802 */ /* 0x000fe40000000f00 */
[----:B------:R-:W-:Y:S02]  /*12b0*/  MOV R8, 0x12d0 ;  /* 0x000012d000087802 */ /* 0x000fe40000000f00 */
[----:B------:R-:W-:Y:S05]  /*12c0*/  CALL.REL.NOINC `($__internal_198_$__cuda_sm70_shflsync_bfly_p) ;  /* 0x0000007000007944 */ /* 0x000fea0003c00000 */
[----:B01----:R-:W-:Y:S01]  /*12d0*/  FADD.FTZ R18, R18, R14 ;  /* 0x0000000e12127221 */ /* 0x003fe20000010000 */
[----:B------:R-:W-:Y:S01]  /*12e0*/  HFMA2.MMA R14, -RZ, RZ, 0, 1.847743988037109375e-06 ;  /* 0x0000001fff0e7435 */ /* 0x000fe200000001ff */
[----:B------:R-:W-:Y:S01]  /*12f0*/  IMAD.MOV.U32 R17, RZ, RZ, 0x10 ;  /* 0x00000010ff117424 */ /* 0x000fe200078e00ff */
[----:B------:R-:W-:Y:S02]  /*1300*/  MOV R19, 0xffffffff ;  /* 0xffffffff00137802 */ /* 0x000fe40000000f00 */
[----:B------:R-:W-:Y:S02]  /*1310*/  MOV R8, 0x1330 ;  /* 0x0000133000087802 */ /* 0x000fe40000000f00 */
[----:B------:R-:W-:Y:S05]  /*1320*/  CALL.REL.NOINC `($__internal_198_$__cuda_sm70_shflsync_bfly_p) ;  /* 0x0000001000007944 */ /* 0x000fea0003c00000 */
[----:B01----:R-:W-:Y:S05]  /*1330*/  BRA `(.L_x_7132) ;  /* 0xfffff82000007947 */ /* 0x003fea000383ffff */
        .weak           $__internal_198_$__cuda_sm70_shflsync_bfly_p
        .type           $__internal_198_$__cuda_sm70_shflsync_bfly_p,@function
        .size           $__internal_198_$__cuda_sm70_shflsync_bfly_p,(.L_x_7376 - $__internal_198_$__cuda_sm70_shflsync_bfly_p)
$__internal_198_$__cuda_sm70_shflsync_bfly_p:
[----:B------:R-:W-:Y:S01]  /*1340*/  HFMA2.MMA R9, -RZ, RZ, 0, 0 ;  /* 0x00000000ff097435 */ /* 0x000fe200000001ff */
[----:B------:R-:W-:Y:S04]  /*1350*/  WARPSYNC R19 ;  /* 0x0000001300007348 */ /* 0x000fe80003800000 */
[----:B------:R0:W1:Y:S01]  /*1360*/  SHFL.BFLY PT, R14, R18, R17, R14 ;  /* 0x0c000011120e7389 */ /* 0x00006200000e000e */
[----:B------:R-:W-:Y:S05]  /*1370*/  RET.REL.NODEC R8 `(_ZN10layer_norm22ln_bwd_finalize_kernelINS_22Kernel_traits_finalizeILj512EfffffjLb1ELj1024ELj4ENS_18Kernel_traits_baseILj512EfffffjLj1024EEEEELb1ELb1EEEvNS_9BwdParamsE) ;  /* 0xffffec8008007950 */ /* 0x000fea0003c3ffff */
.L_x_7133:
        /* <DEDUP_REMOVED lines=16> */
.L_x_7376:


//--------------------- .text._ZN10layer_norm13ln_bwd_kernelINS_13Kernel_traitsIfffffjLj512ELj1ELj4ELj1ELj16ENS_18Kernel_traits_baseILj512EfffffjLj128EEEEELb1ELb1ELb1ELb1EEEvNS_9BwdParamsE --------------------------
	.section	.text._ZN10layer_norm13ln_bwd_kernelINS_13Kernel_traitsIfffffjLj512ELj1ELj4ELj1ELj16ENS_18Kernel_traits_baseILj512EfffffjLj128EEEEELb1ELb1ELb1ELb1EEEvNS_9BwdParamsE,"ax",@progbits
	.sectioninfo	@"SHI_REGISTERS=168"
	.align	128
        .global         _ZN10layer_norm13ln_bwd_kernelINS_13Kernel_traitsIfffffjLj512ELj1ELj4ELj1ELj16ENS_18Kernel_traits_baseILj512EfffffjLj128EEEEELb1ELb1ELb1ELb1EEEvNS_9BwdParamsE
        .type           _ZN10layer_norm13ln_bwd_kernelINS_13Kernel_traitsIfffffjLj512ELj1ELj4ELj1ELj16ENS_18Kernel_traits_baseILj512EfffffjLj128EEEEELb1ELb1ELb1ELb1EEEvNS_9BwdParamsE,@function
        .size           _ZN10layer_norm13ln_bwd_kernelINS_13Kernel_traitsIfffffjLj512ELj1ELj4ELj1ELj16ENS_18Kernel_traits_baseILj512EfffffjLj128EEEEELb1ELb1ELb1ELb1EEEvNS_9BwdParamsE,(.L_x_7377 - _ZN10layer_norm13ln_bwd_kernelINS_13Kernel_traitsIfffffjLj512ELj1ELj4ELj1ELj16ENS_18Kernel_traits_baseILj512EfffffjLj128EEEEELb1ELb1ELb1ELb1EEEvNS_9BwdParamsE)
        .other          _ZN10layer_norm13ln_bwd_kernelINS_13Kernel_traitsIfffffjLj512ELj1ELj4ELj1ELj16ENS_18Kernel_traits_baseILj512EfffffjLj128EEEEELb1ELb1ELb1ELb1EEEvNS_9BwdParamsE,@"STO_CUDA_ENTRY STV_DEFAULT"
_ZN10layer_norm13ln_bwd_kernelINS_13Kernel_traitsIfffffjLj512ELj1ELj4ELj1ELj16ENS_18Kernel_traits_baseILj512EfffffjLj128EEEEELb1ELb1ELb1ELb1EEEvNS_9BwdParamsE:
.text._ZN10layer_norm13ln_bwd_kernelINS_13Kernel_traitsIfffffjLj512ELj1ELj4ELj1ELj16ENS_18Kernel_traits_baseILj512EfffffjLj128EEEEELb1ELb1ELb1ELb1EEEvNS_9BwdParamsE:
        /* <DEDUP_REMOVED lines=34> */
.L_x_7135:
        /* <DEDUP_REMOVED lines=39> */
.L_x_7174:
[----:B------:R-:W-:-:S10]  /*0490*/  HFMA2.MMA R153, -RZ, RZ, 0, 2.384185791015625e-07 ;  /* 0x00000004ff997435 */ /* 0x000fd400000001ff */
[----:B------:R-:W-:-:S05]  /*04a0*/  IMAD.WIDE R4, R2, R153, c[0x0][0x1d8] ;  /* 0x0000760002047625 */ /* 0x000fca00078e0299 */
[----:B------:R0:W2:Y:S01]  /*04b0*/  LDG.E R120, [R4.64] ;  /* 0x0000000404787981 */ /* 0x0000a2000c1e1900 */
[C---:B------:R-:W-:Y:S02]  /*04c0*/  IMAD R121, R2.reuse, c[0x0][0x168], RZ ;  /* 0x00005a0002797a24 */ /* 0x040fe400078e02ff */
[----:B------:R-:W-:-:S03]  /*04d0*/  IMAD.WIDE R6, R2, R153, c[0x0][0x1d0] ;  /* 0x0000740002067625 */ /* 0x000fc600078e0299 */
[----:B------:R-:W-:Y:S01]  /*04e0*/  SHF.R.S32.HI R122, RZ, 0x1f, R121 ;  /* 0x0000001fff7a7819 */ /* 0x000fe20000011479 */
[----:B0-----:R-:W-:-:S03]  /*04f0*/  IMAD.WIDE R4, R2, R153, c[0x0][0x1a8] ;  /* 0x00006a0002047625 */ /* 0x001fc600078e0299 */
[----:B------:R-:W-:Y:S02]  /*0500*/  LEA.HI R122, R122, R121, RZ, 0x2 ;  /* 0x000000797a7a7211 */ /* 0x000fe400078f10ff */
[----:B------:R-:W-:Y:S01]  /*0510*/  LOP3.LUT R145, R0, 0x1f, RZ, 0xc0, !PT ;  /* 0x0000001f00917812 */ /* 0x000fe200078ec0ff */
[----:B-----5:R0:W5:Y:S01]  /*0520*/  LDG.E R4, [R4.64] ;  /* 0x0000000404047981 */ /* 0x020162000c1e1900 */
[----:B------:R-:W-:Y:S01]  /*0530*/  MOV R144, 0x10 ;  /* 0x0000001000907802 */ /* 0x000fe20000000f00 */
[----:B------:R-:W-:Y:S02]  /*0540*/  BSSY B1, `(.L_x_7137) ;  /* 0x00000c8000017945 */ /* 0x000fe40003800000 */
[----:B0-----:R0:W5:Y:S02]  /*0550*/  LDG.E R5, [R6.64] ;  /* 0x0000000406057981 */ /* 0x001164000c1e1900 */
[----:B0-----:R-:W-:-:S04]  /*0560*/  LEA.HI.SX32 R6, R122, R145, 0x1e ;  /* 0x000000917a067211 */ /* 0x001fc800078ff2ff */
        /* <DEDUP_REMOVED lines=9> */
[----:B-----5:R-:W-:Y:S02]  /*0600*/  ISETP.GE.AND P1, PT, R5, 0x1, PT ;  /* 0x000000010500780c */ /* 0x020fe40003f26270 */
[----:B------:R-:W-:-:S11]  /*0610*/  MOV R122, RZ ;  /* 0x000000ff007a7202 */ /* 0x000fd60000000f00 */
[----:B------:R-:W-:-:S05]  /*0620*/  @P1 IADD3 R120, R5, -0x1, RZ ;  /* 0xffffffff05781810 */ /* 0x000fca0007ffe0ff */
[----:B------:R-:W-:-:S05]  /*0630*/  @P1 IMAD R120, R120, c[0x0][0x168], RZ ;  /* 0x00005a0078781a24 */ /* 0x000fca00078e02ff */
[----:B------:R-:W-:-:S04]  /*0640*/  @P1 SHF.R.S32.HI R121, RZ, 0x1f, R120 ;  /* 0x0000001fff791819 */ /* 0x000fc80000011478 */
[----:B------:R-:W-:-:S04]  /*0650*/  @P1 LEA.HI R120, R121, R120, RZ, 0x2 ;  /* 0x0000007879781211 */ /* 0x000fc800078f10ff */
[----:B------:R-:W-:Y:S02]  /*0660*/  @P1 LEA.HI.SX32 R122, R120, R145, 0x1e ;  /* 0x00000091787a1211 */ /* 0x000fe400078ff2ff */
[----:B------:R-:W-:-:S04]  /*0670*/  ISETP.NE.U32.AND P1, PT, RZ, c[0x0][0x218], PT ;  /* 0x00008600ff007a0c */ /* 0x000fc80003f25070 */
[----:B------:R-:W-:Y:S02]  /*0680*/  ISETP.NE.AND.EX P1, PT, RZ, c[0x0][0x21c], PT, P1 ;  /* 0x00008700ff007a0c */ /* 0x000fe40003f25310 */
[----:B------:R-:W-:-:S05]  /*0690*/  IADD3 R120, R122, 0x40, RZ ;  /* 0x000000407a787810 */ /* 0x000fca0007ffe0ff */
[----:B------:R-:W-:-:S05]  /*06a0*/  IMAD.WIDE.U32 R120, R120, R153, c[0x0][0x190] ;  /* 0x0000640078787625 */ /* 0x000fca00078e0099 */
[----:B------:R0:W5:Y:S04]  /*06b0*/  LDG.E R152, [R120.64] ;  /* 0x0000000478987981 */ /* 0x000168000c1e1900 */
[----:B------:R0:W5:Y:S04]  /*06c0*/  @P1 LDG.E.128 R88, [R164.64] ;  /* 0x00000004a4581981 */ /* 0x000168000c1e1d00 */
[----:B------:R0:W5:Y:S04]  /*06d0*/  @P1 LDG.E.128 R92, [R162.64] ;  /* 0x00000004a25c1981 */ /* 0x000168000c1e1d00 */
[----:B------:R0:W5:Y:S01]  /*06e0*/  @P1 LDG.E.128 R96, [R160.64] ;  /* 0x00000004a0601981 */ /* 0x000162000c1e1d00 */
[----:B------:R-:W-:-:S03]  /*06f0*/  IADD3 R144, R122, 0x20, RZ ;  /* 0x000000207a907810 */ /* 0x000fc60007ffe0ff */
[----:B------:R1:W5:Y:S02]  /*0700*/  @P1 LDG.E.128 R100, [R150.64] ;  /* 0x0000000496641981 */ /* 0x000364000c1e1d00 */
[----:B------:R-:W-:-:S04]  /*0710*/  IMAD.WIDE.U32 R144, R144, R153, c[0x0][0x190] ;  /* 0x0000640090907625 */ /* 0x000fc800078e0099 */
[C---:B-1----:R-:W-:Y:S01]  /*0720*/  IMAD.WIDE.U32 R150, R122.reuse, R153, c[0x0][0x190] ;  /* 0x000064007a967625 */ /* 0x042fe200078e0099 */
[----:B------:R-:W-:-:S05]  /*0730*/  IADD3 R122, R122, 0x60, RZ ;  /* 0x000000607a7a7810 */ /* 0x000fca0007ffe0ff */
[----:B------:R1:W5:Y:S04]  /*0740*/  LDG.E R150, [R150.64] ;  /* 0x0000000496967981 */ /* 0x000368000c1e1900 */
[----:B-1----:R1:W5:Y:S02]  /*0750*/  LDG.E R151, [R144.64] ;  /* 0x0000000490977981 */ /* 0x002364000c1e1900 */
[----:B-1----:R-:W-:Y:S02]  /*0760*/  IMAD.WIDE.U32 R144, R122, R153, c[0x0][0x190] ;  /* 0x000064007a907625 */ /* 0x002fe400078e0099 */
[----:B------:R-:W-:Y:S01]  /*0770*/  CS2R R122, SRZ ;  /* 0x00000000007a7805 */ /* 0x000fe2000001ff00 */
[----:B------:R-:W-:Y:S05]  /*0780*/  BRA `(.L_x_7139) ;  /* 0x00000a3000007947 */ /* 0x000fea0003800000 */
.L_x_7138:
[----:B------:R-:W-:Y:S01]  /*0790*/  IADD3 R120, R120, -0x1, RZ ;  /* 0xffffffff78787810 */ /* 0x000fe20007ffe0ff */
        /* <DEDUP_REMOVED lines=11> */
[-C--:B------:R-:W-:Y:S01]  /*0850*/  IMAD.WIDE.U32 R124, R148, R144.reuse, c[0x0][0x188] ;  /* 0x00006200947c7625 */ /* 0x080fe200078e0090 */
[----:B-----5:R-:W-:Y:S01]  /*0860*/  ISETP.GE.AND P1, PT, R5, 0x1, PT ;  /* 0x000000010500780c */ /* 0x020fe20003f26270 */
[----:B0-----:R-:W4:Y:S02]  /*0870*/  LDG.E.128 R128, [R130.64] ;  /* 0x0000000482807981 */ /* 0x001f24000c1e1d00 */
[CC--:B------:R-:W-:Y:S01]  /*0880*/  IMAD.WIDE.U32 R132, R147.reuse, R144.reuse, c[0x0][0x208] ;  /* 0x0000820093847625 */ /* 0x0c0fe200078e0090 */
[----:B------:R-:W-:Y:S01]  /*0890*/  IADD3 R137, R147, 0x20, RZ ;  /* 0x0000002093897810 */ /* 0x000fe20007ffe0ff */
[----:B------:R-:W4:Y:S04]  /*08a0*/  LDG.E.128 R124, [R124.64] ;  /* 0x000000047c7c7981 */ /* 0x000f28000c1e1d00 */
[----:B------:R-:W4:Y:S01]  /*08b0*/  LDG.E.128 R132, [R132.64] ;  /* 0x0000000484847981 */ /* 0x000f22000c1e1d00 */
[----:B------:R-:W-:-:S03]  /*08c0*/  IMAD.WIDE.U32 R136, R137, R144, c[0x0][0x208] ;  /* 0x0000820089887625 */ /* 0x000fc600078e0090 */
[----:B------:R-:W-:-:S03]  /*08d0*/  @P1 IADD3 R146, R5, -0x1, RZ ;  /* 0xffffffff05921810 */ /* 0x000fc60007ffe0ff */
[----:B------:R-:W4:Y:S01]  /*08e0*/  LDG.E.128 R136, [R136.64] ;  /* 0x0000000488887981 */ /* 0x000f22000c1e1d00 */
[----:B------:R-:W-:Y:S01]  /*08f0*/  IADD3 R141, R147, 0x40, RZ ;  /* 0x00000040938d7810 */ /* 0x000fe20007ffe0ff */
[----:B------:R-:W-:-:S04]  /*0900*/  @P1 IMAD R146, R146, c[0x0][0x168], RZ ;  /* 0x00005a0092921a24 */ /* 0x000fc800078e02ff */
[----:B------:R-:W-:Y:S01]  /*0910*/  IMAD.WIDE.U32 R140, R141, R144, c[0x0][0x208] ;  /* 0x000082008d8c7625 */ /* 0x000fe200078e0090 */
[----:B------:R-:W-:-:S04]  /*0920*/  @P1 SHF.R.S32.HI R157, RZ, 0x1f, R146 ;  /* 0x0000001fff9d1819 */ /* 0x000fc80000011492 */
[----:B------:R-:W-:Y:S01]  /*0930*/  @P1 LEA.HI R146, R157, R146, RZ, 0x2 ;  /* 0x000000929d921211 */ /* 0x000fe200078f10ff */
[----:B------:R-:W4:Y:S01]  /*0940*/  LDG.E.128 R140, [R140.64] ;  /* 0x000000048c8c7981 */ /* 0x000f22000c1e1d00 */
[----:B------:R-:W-:Y:S02]  /*0950*/  MOV R154, RZ ;  /* 0x000000ff009a7202 */ /* 0x000fe40000000f00 */
[----:B------:R-:W-:Y:S02]  /*0960*/  @P1 LEA.HI.SX32 R154, R146, R145, 0x1e ;  /* 0x00000091929a1211 */ /* 0x000fe400078ff2ff */
[----:B------:R-:W-:-:S05]  /*0970*/  IADD3 R145, R147, 0x60, RZ ;  /* 0x0000006093917810 */ /* 0x000fca0007ffe0ff */
[----:B------:R-:W-:-:S06]  /*0980*/  IMAD.WIDE.U32 R144, R145, R144, c[0x0][0x208] ;  /* 0x0000820091907625 */ /* 0x000fcc00078e0090 */
[----:B------:R-:W4:Y:S01]  /*0990*/  LDG.E.128 R144, [R144.64] ;  /* 0x0000000490907981 */ /* 0x000f22000c1e1d00 */
[----:B------:R-:W-:-:S04]  /*09a0*/  ISETP.NE.U32.AND P1, PT, RZ, c[0x0][0x218], PT ;  /* 0x00008600ff007a0c */ /* 0x000fc80003f25070 */
[----:B------:R-:W-:Y:S01]  /*09b0*/  ISETP.NE.AND.EX P1, PT, RZ, c[0x0][0x21c], PT, P1 ;  /* 0x00008700ff007a0c */ /* 0x000fe20003f25310 */
[C---:B------:R-:W-:Y:S01]  /*09c0*/  IMAD.WIDE.U32 R156, R154.reuse, R153, c[0x0][0x190] ;  /* 0x000064009a9c7625 */ /* 0x040fe200078e0099 */
[----:B------:R-:W-:-:S11]  /*09d0*/  IADD3 R152, R154, 0x40, RZ ;  /* 0x000000409a987810 */ /* 0x000fd60007ffe0ff */
[----:B------:R0:W5:Y:S04]  /*09e0*/  @P1 LDG.E.128 R88, [R164.64] ;  /* 0x00000004a4581981 */ /* 0x000168000c1e1d00 */
[----:B------:R0:W5:Y:S04]  /*09f0*/  @P1 LDG.E.128 R92, [R162.64] ;  /* 0x00000004a25c1981 */ /* 0x000168000c1e1d00 */
[----:B------:R0:W5:Y:S04]  /*0a00*/  @P1 LDG.E.128 R96, [R160.64] ;  /* 0x00000004a0601981 */ /* 0x000168000c1e1d00 */
[----:B------:R1:W5:Y:S01]  /*0a10*/  @P1 LDG.E.128 R100, [R150.64] ;  /* 0x0000000496641981 */ /* 0x000362000c1e1d00 */
[----:B------:R-:W-:-:S02]  /*0a20*/  ISETP.NE.AND P1, PT, R3, RZ, PT ;  /* 0x000000ff0300720c */ /* 0x000fc40003f25270 */
[----:B------:R-:W-:-:S05]  /*0a30*/  IADD3 R158, R154, 0x20, RZ ;  /* 0x000000209a9e7810 */ /* 0x000fca0007ffe0ff */
[-C--:B------:R-:W-:Y:S01]  /*0a40*/  IMAD.WIDE.U32 R158, R158, R153.reuse, c[0x0][0x190] ;  /* 0x000064009e9e7625 */ /* 0x080fe200078e0099 */
[----:B-1----:R1:W5:Y:S04]  /*0a50*/  LDG.E R150, [R156.64] ;  /* 0x000000049c967981 */ /* 0x002368000c1e1900 */
[----:B------:R0:W5:Y:S01]  /*0a60*/  LDG.E R151, [R158.64] ;  /* 0x000000049e977981 */ /* 0x000162000c1e1900 */
[----:B-1----:R-:W-:-:S05]  /*0a70*/  IMAD.WIDE.U32 R156, R152, R153, c[0x0][0x190] ;  /* 0x00006400989c7625 */ /* 0x002fca00078e0099 */
[----:B------:R1:W5:Y:S01]  /*0a80*/  LDG.E R152, [R156.64] ;  /* 0x000000049c987981 */ /* 0x000362000c1e1900 */
[----:B--2---:R-:W-:-:S05]  /*0a90*/  FSEL R155, R155, RZ, !P1 ;  /* 0x000000ff9b9b7208 */ /* 0x004fca0004800000 */
[C---:B---3--:R-:W-:Y:S02]  /*0aa0*/  FADD.FTZ R116, -R155.reuse, R116 ;  /* 0x000000749b747221 */ /* 0x048fe40000010100 */
[C---:B------:R-:W-:Y:S02]  /*0ab0*/  FADD.FTZ R117, -R155.reuse, R117 ;  /* 0x000000759b757221 */ /* 0x040fe40000010100 */
[C---:B------:R-:W-:Y:S02]  /*0ac0*/  FMUL.FTZ R116, R4.reuse, R116 ;  /* 0x0000007404747220 */ /* 0x040fe40000410000 */
[C---:B------:R-:W-:Y:S02]  /*0ad0*/  FADD.FTZ R118, -R155.reuse, R118 ;  /* 0x000000769b767221 */ /* 0x040fe40000010100 */
[----:B----4-:R-:W-:Y:S02]  /*0ae0*/  FADD.FTZ R120, -R155, R120 ;  /* 0x000000789b787221 */ /* 0x010fe40000010100 */
[----:B------:R-:W-:-:S02]  /*0af0*/  FMUL.FTZ R117, R4, R117 ;  /* 0x0000007504757220 */ /* 0x000fc40000410000 */
[C---:B------:R-:W-:Y:S02]  /*0b00*/  FADD.FTZ R122, -R155.reuse, R122 ;  /* 0x0000007a9b7a7221 */ /* 0x040fe40000010100 */
[----:B------:R-:W-:Y:S02]  /*0b10*/  FFMA.FTZ R40, R132, R116, R40 ;  /* 0x0000007484287223 */ /* 0x000fe40000010028 */
[----:B------:R-:W-:Y:S02]  /*0b20*/  FADD.FTZ R56, R56, R132 ;  /* 0x0000008438387221 */ /* 0x000fe40000010000 */
[----:B------:R-:W-:Y:S02]  /*0b30*/  FMUL.FTZ R132, R36, R132 ;  /* 0x0000008424847220 */ /* 0x000fe40000410000 */
[C---:B-1----:R-:W-:Y:S02]  /*0b40*/  FADD.FTZ R156, -R155.reuse, R129 ;  /* 0x000000819b9c7221 */ /* 0x042fe40000010100 */
[----:B------:R-:W-:-:S02]  /*0b50*/  FADD.FTZ R119, -R155, R119 ;  /* 0x000000779b777221 */ /* 0x000fc40000010100 */
[C---:B------:R-:W-:Y:S02]  /*0b60*/  FADD.FTZ R121, -R155.reuse, R121 ;  /* 0x000000799b797221 */ /* 0x040fe40000010100 */
[----:B0-----:R-:W-:Y:S02]  /*0b70*/  FADD.FTZ R158, -R155, R131 ;  /* 0x000000839b9e7221 */ /* 0x001fe40000010100 */
[C---:B------:R-:W-:Y:S02]  /*0b80*/  FMUL.FTZ R118, R4.reuse, R118 ;  /* 0x0000007604767220 */ /* 0x040fe40000410000 */
[----:B------:R-:W-:Y:S02]  /*0b90*/  FFMA.FTZ R41, R133, R117, R41 ;  /* 0x0000007585297223 */ /* 0x000fe40000010029 */
[----:B------:R-:W-:Y:S02]  /*0ba0*/  FADD.FTZ R57, R57, R133 ;  /* 0x0000008539397221 */ /* 0x000fe40000010000 */
[----:B------:R-:W-:-:S02]  /*0bb0*/  FMUL.FTZ R129, R4, R120 ;  /* 0x0000007804817220 */ /* 0x000fc40000410000 */
[----:B------:R-:W-:Y:S02]  /*0bc0*/  FADD.FTZ R123, -R155, R123 ;  /* 0x0000007b9b7b7221 */ /* 0x000fe40000010100 */
[----:B------:R-:W-:Y:S02]  /*0bd0*/  FMUL.FTZ R133, R37, R133 ;  /* 0x0000008525857220 */ /* 0x000fe40000410000 */
[----:B------:R-:W-:Y:S02]  /*0be0*/  FMUL.FTZ R131, R4, R122 ;  /* 0x0000007a04837220 */ /* 0x000fe40000410000 */
[----:B------:R-:W-:Y:S02]  /*0bf0*/  FADD.FTZ R120, RZ, R132 ;  /* 0x00000084ff787221 */ /* 0x000fe40000010000 */
[----:B------:R-:W-:Y:S02]  /*0c00*/  FFMA.FTZ R122, R116, R132, RZ ;  /* 0x00000084747a7223 */ /* 0x000fe400000100ff */
[----:B------:R-:W-:-:S02]  /*0c10*/  FADD.FTZ R157, -R155, R130 ;  /* 0x000000829b9d7221 */ /* 0x000fc40000010100 */
[C---:B------:R-:W-:Y:S02]  /*0c20*/  FADD.FTZ R124, -R155.reuse, R124 ;  /* 0x0000007c9b7c7221 */ /* 0x040fe40000010100 */
[C---:B------:R-:W-:Y:S02]  /*0c30*/  FADD.FTZ R125, -R155.reuse, R125 ;  /* 0x0000007d9b7d7221 */ /* 0x040fe40000010100 */
[C---:B------:R-:W-:Y:S02]  /*0c40*/  FADD.FTZ R126, -R155.reuse, R126 ;  /* 0x0000007e9b7e7221 */ /* 0x040fe40000010100 */
[C---:B------:R-:W-:Y:S02]  /*0c50*/  FADD.FTZ R127, -R155.reuse, R127 ;  /* 0x0000007f9b7f7221 */ /* 0x040fe40000010100 */
[----:B------:R-:W-:Y:S02]  /*0c60*/  FADD.FTZ R128, -R155, R128 ;  /* 0x000000809b807221 */ /* 0x000fe40000010100 */
[----:B------:R-:W-:-:S02]  /*0c70*/  FMUL.FTZ R119, R4, R119 ;  /* 0x0000007704777220 */ /* 0x000fc40000410000 */
[----:B------:R-:W-:Y:S02]  /*0c80*/  FFMA.FTZ R42, R134, R118, R42 ;  /* 0x00000076862a7223 */ /* 0x000fe4000001002a */
[----:B------:R-:W-:Y:S02]  /*0c90*/  FADD.FTZ R58, R58, R134 ;  /* 0x000000863a3a7221 */ /* 0x000fe40000010000 */
[----:B------:R-:W-:Y:S02]  /*0ca0*/  FMUL.FTZ R130, R4, R121 ;  /* 0x0000007904827220 */ /* 0x000fe40000410000 */
        /* <DEDUP_REMOVED lines=35> */
[----:B------:R-:W-:Y:S01]  /*0ee0*/  FFMA.FTZ R123, R155, R139, R122 ;  /* 0x0000008b9b7b7223 */ /* 0x000fe2000001007a */
[----:B------:R-:W-:Y:S01]  /*0ef0*/  IADD3 R120, R154, 0x60, RZ ;  /* 0x000000609a787810 */ /* 0x000fe20007ffe0ff */
        /* <DEDUP_REMOVED lines=16> */
[----:B------:R-:W-:Y:S02]  /*1000*/  FFMA.FTZ R52, R144, R128, R52 ;  /* 0x0000008090347223 */ /* 0x000fe40000010034 */
[----:B------:R-:W-:Y:S02]  /*1010*/  FADD.FTZ R68, R68, R144 ;  /* 0x0000009044447221 */ /* 0x000fe40000010000 */
[----:B------:R-:W-:Y:S02]  /*1020*/  FMUL.FTZ R154, R24, R144 ;  /* 0x00000090189a7220 */ /* 0x000fe40000410000 */
[----:B------:R-:W-:Y:S02]  /*1030*/  FADD.FTZ R122, R121, R142 ;  /* 0x0000008e797a7221 */ /* 0x000fe40000010000 */
[----:B------:R-:W-:-:S02]  /*1040*/  FFMA.FTZ R144, R126, R142, R123 ;  /* 0x0000008e7e907223 */ /* 0x000fc4000001007b */
[----:B------:R-:W-:Y:S02]  /*1050*/  FADD.FTZ R121, R122, R143 ;  /* 0x0000008f7a797221 */ /* 0x000fe40000010000 */
[----:B------:R-:W-:Y:S02]  /*1060*/  FFMA.FTZ R123, R127, R143, R144 ;  /* 0x0000008f7f7b7223 */ /* 0x000fe40000010090 */
[C---:B------:R-:W-:Y:S02]  /*1070*/  FMUL.FTZ R157, R4.reuse, R157 ;  /* 0x0000009d049d7220 */ /* 0x040fe40000410000 */
[----:B------:R-:W-:Y:S02]  /*1080*/  FADD.FTZ R122, R121, R154 ;  /* 0x0000009a797a7221 */ /* 0x000fe40000010000 */
[----:B------:R-:W-:Y:S02]  /*1090*/  FMUL.FTZ R156, R4, R156 ;  /* 0x0000009c049c7220 */ /* 0x000fe40000410000 */
        /* <DEDUP_REMOVED lines=15> */
[----:B------:R-:W-:-:S04]  /*1190*/  IMAD.WIDE.U32 R144, R120, R153, c[0x0][0x190] ;  /* 0x0000640078907625 */ /* 0x000fc800078e0099 */
[----:B------:R-:W-:Y:S02]  /*11a0*/  FADD.FTZ R122, R122, R147 ;  /* 0x000000937a7a7221 */ /* 0x000fe40000010000 */
[----:B------:R-:W-:Y:S02]  /*11b0*/  FFMA.FTZ R123, R158, R147, R121 ;  /* 0x000000939e7b7223 */ /* 0x000fe40000010079 */
.L_x_7139:
[----:B0-----:R-:W-:Y:S05]  /*11c0*/  BSYNC B1 ;  /* 0x0000000000017941 */ /* 0x001fea0003800000 */
.L_x_7137:
[----:B------:R0:W5:Y:S01]  /*11d0*/  LDG.E R144, [R144.64] ;  /* 0x0000000490907981 */ /* 0x000162000c1e1900 */
[----:B------:R-:W-:Y:S05]  /*11e0*/  BRA.DIV ~URZ, `(.L_x_7140) ;  /* 0x000023527f007947 */ /* 0x000fea000b800000 */
[----:B0-----:R0:W1:Y:S02]  /*11f0*/  SHFL.BFLY PT, R145, R122, 0x1, 0x1f ;  /* 0x0c201f007a917f89 */ /* 0x00106400000e0000 */
.L_x_7175:
        /* <DEDUP_REMOVED lines=18> */
.L_x_7176:
[----:B------:R-:W-:Y:S01]  /*1320*/  ISETP.GE.AND P1, PT, R5, 0x1, PT ;  /* 0x000000010500780c */ /* 0x000fe20003f26270 */
[----:B------:R-:W-:-:S12]  /*1330*/  HFMA2.MMA R153, -RZ, RZ, 0, 0 ;  /* 0x00000000ff997435 */ /* 0x000fd800000001ff */
[----:B------:R-:W-:-:S05]  /*1340*/  @P1 IADD3 R5, R5, -0x1, RZ ;  /* 0xffffffff05051810 */ /* 0x000fca0007ffe0ff */
[----:B------:R-:W-:-:S05]  /*1350*/  @P1 IMAD R5, R5, c[0x0][0x168], RZ ;  /* 0x00005a0005051a24 */ /* 0x000fca00078e02ff */
[----:B------:R-:W-:-:S04]  /*1360*/  @P1 SHF.R.S32.HI R120, RZ, 0x1f, R5 ;  /* 0x0000001fff781819 */ /* 0x000fc80000011405 */
[----:B------:R-:W-:Y:S02]  /*1370*/  @P1 LEA.HI R120, R120, R5, RZ, 0x2 ;  /* 0x0000000578781211 */ /* 0x000fe400078f10ff */
[----:B------:R-:W-:-:S04]  /*1380*/  @P1 LOP3.LUT R5, R0, 0x1f, RZ, 0xc0, !PT ;  /* 0x0000001f00051812 */ /* 0x000fc800078ec0ff */
[----:B------:R-:W-:Y:S02]  /*1390*/  @P1 LEA.HI.SX32 R153, R120, R5, 0x1e ;  /* 0x0000000578991211 */ /* 0x000fe400078ff2ff */
[----:B------:R-:W-:-:S05]  /*13a0*/  @P1 MOV R120, 0x10 ;  /* 0x0000001000781802 */ /* 0x000fca0000000f00 */
[----:B------:R-:W-:-:S05]  /*13b0*/  @P1 IMAD.WIDE.U32 R120, R153, R120, c[0x0][0x170] ;  /* 0x00005c0099781625 */ /* 0x000fca00078e0078 */
[----:B------:R3:W5:Y:S01]  /*13c0*/  @P1 LDG.E.128 R104, [R120.64] ;  /* 0x0000000478681981 */ /* 0x000762000c1e1d00 */
[----:B--2---:R-:W-:Y:S01]  /*13d0*/  FADD.FTZ R145, R145, R122 ;  /* 0x0000007a91917221 */ /* 0x004fe20000010000 */
[----:B------:R-:W-:Y:S01]  /*13e0*/  @!P0 ISETP.NE.U32.AND P2, PT, RZ, c[0x0][0x218], PT ;  /* 0x00008600ff008a0c */ /* 0x000fe20003f45070 */
[----:B-1----:R-:W-:Y:S01]  /*13f0*/  FADD.FTZ R160, R160, R123 ;  /* 0x0000007ba0a07221 */ /* 0x002fe20000010000 */
[----:B------:R-:W-:Y:S01]  /*1400*/  ISETP.NE.AND P3, PT, R3, RZ, PT ;  /* 0x000000ff0300720c */ /* 0x000fe20003f65270 */
[----:B------:R-:W-:Y:S01]  /*1410*/  FMUL.FTZ R5, R145, c[0x0][0x1e0] ;  /* 0x0000780091057a20 */ /* 0x000fe20000410000 */
[----:B------:R-:W-:Y:S01]  /*1420*/  @!P0 ISETP.NE.AND.EX P2, PT, RZ, c[0x0][0x21c], PT, P2 ;  /* 0x00008700ff008a0c */ /* 0x000fe20003f45320 */
[----:B------:R-:W-:Y:S01]  /*1430*/  BSSY B1, `(.L_x_7142) ;  /* 0x000000b000017945 */ /* 0x000fe20003800000 */
[----:B------:R-:W-:Y:S02]  /*1440*/  FMUL.FTZ R145, R160, c[0x0][0x1e0] ;  /* 0x00007800a0917a20 */ /* 0x000fe40000410000 */
[----:B------:R-:W-:-:S02]  /*1450*/  FSEL R5, R5, RZ, !P3 ;  /* 0x000000ff05057208 */ /* 0x000fc40005800000 */
[----:B0----5:R-:W-:Y:S01]  /*1460*/  @!P0 FSEL R123, R88, RZ, P2 ;  /* 0x000000ff587b8208 */ /* 0x021fe20001000000 */
[----:B------:R-:W-:Y:S05]  /*1470*/  @!P0 BRA `(.L_x_7143) ;  /* 0x0000006000008947 */ /* 0x000fea0003800000 */
[----:B---3--:R-:W-:Y:S01]  /*1480*/  ISETP.NE.U32.AND P2, PT, RZ, c[0x0][0x218], PT ;  /* 0x00008600ff007a0c */ /* 0x008fe20003f45070 */
[----:B------:R-:W-:-:S03]  /*1490*/  FFMA.FTZ R121, R116, R145, R5 ;  /* 0x0000009174797223 */ /* 0x000fc60000010005 */
[----:B------:R-:W-:Y:S01]  /*14a0*/  ISETP.NE.AND.EX P2, PT, RZ, c[0x0][0x21c], PT, P2 ;  /* 0x00008700ff007a0c */ /* 0x000fe20003f45320 */
[----:B------:R-:W-:-:S04]  /*14b0*/  FADD.FTZ R121, R132, -R121 ;  /* 0x8000007984797221 */ /* 0x000fc80000010000 */
[----:B------:R-:W-:-:S08]  /*14c0*/  FMUL.FTZ R123, R4, R121 ;  /* 0x00000079047b7220 */ /* 0x000fd00000410000 */
[----:B------:R-:W-:Y:S02]  /*14d0*/  @P2 FADD.FTZ R123, R88, R123 ;  /* 0x0000007b587b2221 */ /* 0x000fe40000010000 */
.L_x_7143:
[----:B---3--:R-:W-:Y:S05]  /*14e0*/  BSYNC B1 ;  /* 0x0000000000017941 */ /* 0x008fea0003800000 */
.L_x_7142:
[----:B------:R-:W-:Y:S01]  /*14f0*/  @P1 FMUL.FTZ R120, R123, c[0x0][0x1ec] ;  /* 0x00007b007b781a20 */ /* 0x000fe20000410000 */
[----:B------:R-:W-:Y:S01]  /*1500*/  @P1 LOP3.LUT P3, RZ, R150, 0xff, RZ, 0xc0, !PT ;  /* 0x000000ff96ff1812 */ /* 0x000fe2000786c0ff */
[----:B------:R-:W-:Y:S01]  /*1510*/  BSSY B1, `(.L_x_7144) ;  /* 0x0000011000017945 */ /* 0x000fe20003800000 */
[----:B------:R-:W-:Y:S01]  /*1520*/  @!P0 ISETP.NE.U32.AND P2, PT, RZ, c[0x0][0x218], PT ;  /* 0x00008600ff008a0c */ /* 0x000fe20003f45070 */
[----:B------:R-:W-:-:S03]  /*1530*/  @P1 FMUL.FTZ R121, R120, c[0x0][0x1e8] ;  /* 0x00007a0078791a20 */ /* 0x000fc60000410000 */
[----:B------:R-:W-:Y:S01]  /*1540*/  @!P0 ISETP.NE.AND.EX P2, PT, RZ, c[0x0][0x21c], PT, P2 ;  /* 0x00008700ff008a0c */ /* 0x000fe20003f45320 */
[-C--:B------:R-:W-:Y:S02]  /*1550*/  @P1 FMUL.FTZ R120, R20, R121.reuse ;  /* 0x0000007914781220 */ /* 0x080fe40000410000 */
[----:B------:R-:W-:Y:S01]  /*1560*/  @P1 FMUL.FTZ R121, R104, R121 ;  /* 0x0000007968791220 */ /* 0x000fe20000410000 */
[----:B------:R-:W-:Y:S02]  /*1570*/  @!P0 FSEL R122, R89, RZ, P2 ;  /* 0x000000ff597a8208 */ /* 0x000fe40001000000 */
[----:B------:R-:W-:Y:S02]  /*1580*/  @P1 SEL R112, R120, RZ, P3 ;  /* 0x000000ff78701207 */ /* 0x000fe40001800000 */
[----:B------:R-:W-:-:S05]  /*1590*/  @P1 FSEL R121, R121, RZ, P3 ;  /* 0x000000ff79791208 */ /* 0x000fca0001800000 */
[----:B------:R-:W-:Y:S01]  /*15a0*/  @P1 FADD.FTZ R72, R72, R121 ;  /* 0x0000007948481221 */ /* 0x000fe20000010000 */
[----:B------:R-:W-:Y:S05]  /*15b0*/  @!P0 BRA `(.L_x_7145) ;  /* 0x0000006000008947 */ /* 0x000fea0003800000 */
[----:B------:R-:W-:Y:S01]  /*15c0*/  ISETP.NE.U32.AND P2, PT, RZ, c[0x0][0x218], PT ;  /* 0x00008600ff007a0c */ /* 0x000fe20003f45070 */
[----:B------:R-:W-:-:S03]  /*15d0*/  FFMA.FTZ R120, R117, R145, R5 ;  /* 0x0000009175787223 */ /* 0x000fc60000010005 */
[----:B------:R-:W-:Y:S01]  /*15e0*/  ISETP.NE.AND.EX P2, PT, RZ, c[0x0][0x21c], PT, P2 ;  /* 0x00008700ff007a0c */ /* 0x000fe20003f45320 */
[----:B------:R-:W-:-:S04]  /*15f0*/  FADD.FTZ R121, R133, -R120 ;  /* 0x8000007885797221 */ /* 0x000fc80000010000 */
[----:B------:R-:W-:-:S08]  /*1600*/  FMUL.FTZ R122, R4, R121 ;  /* 0x00000079047a7220 */ /* 0x000fd00000410000 */
[----:B------:R-:W-:Y:S02]  /*1610*/  @P2 FADD.FTZ R122, R89, R122 ;  /* 0x0000007a597a2221 */ /* 0x000fe40000010000 */
.L_x_7145:
[----:B------:R-:W-:Y:S05]  /*1620*/  BSYNC B1 ;  /* 0x0000000000017941 */ /* 0x000fea0003800000 */
.L_x_7144:
        /* <DEDUP_REMOVED lines=19> */
.L_x_7147:
[----:B------:R-:W-:Y:S05]  /*1760*/  BSYNC B1 ;  /* 0x0000000000017941 */ /* 0x000fea0003800000 */
.L_x_7146:
[----:B------:R-:W-:Y:S01]  /*1770*/  @P1 FMUL.FTZ R120, R163, c[0x0][0x1ec] ;  /* 0x00007b00a3781a20 */ /* 0x000fe20000410000 */
[----:B------:R-:W-:Y:S01]  /*1780*/  ISETP.NE.U32.AND P2, PT, RZ, c[0x0][0x258], PT ;  /* 0x00009600ff007a0c */ /* 0x000fe20003f45070 */
[----:B------:R-:W-:Y:S01]  /*1790*/  BSSY B1, `(.L_x_7148) ;  /* 0x000001b000017945 */ /* 0x000fe20003800000 */
[----:B------:R-:W-:Y:S01]  /*17a0*/  @P1 LOP3.LUT P3, RZ, R150, 0xff0000, RZ, 0xc0, !PT ;  /* 0x00ff000096ff1812 */ /* 0x000fe2000786c0ff */
[----:B------:R-:W-:Y:S01]  /*17b0*/  @P1 FMUL.FTZ R121, R120, c[0x0][0x1e8] ;  /* 0x00007a0078791a20 */ /* 0x000fe20000410000 */
[----:B------:R-:W-:Y:S02]  /*17c0*/  ISETP.NE.AND.EX P2, PT, RZ, c[0x0][0x25c], PT, P2 ;  /* 0x00009700ff007a0c */ /* 0x000fe40003f45320 */
[----:B------:R-:W-:Y:S01]  /*17d0*/  @!P0 ISETP.NE.U32.AND P4, PT, RZ, c[0x0][0x218], PT ;  /* 0x00008600ff008a0c */ /* 0x000fe20003f85070 */
[-C--:B------:R-:W-:Y:S01]  /*17e0*/  @P1 FMUL.FTZ R120, R106, R121.reuse ;  /* 0x000000796a781220 */ /* 0x080fe20000410000 */
[----:B------:R-:W-:Y:S01]  /*17f0*/  @P1 LOP3.LUT P6, RZ, R150, 0xff000000, RZ, 0xc0, !PT ;  /* 0xff00000096ff1812 */ /* 0x000fe200078cc0ff */
[----:B------:R-:W-:Y:S01]  /*1800*/  @P1 FMUL.FTZ R160, R22, R121 ;  /* 0x0000007916a01220 */ /* 0x000fe20000410000 */
[----:B------:R-:W-:-:S02]  /*1810*/  @!P0 ISETP.NE.AND.EX P4, PT, RZ, c[0x0][0x21c], PT, P4 ;  /* 0x00008700ff008a0c */ /* 0x000fc40003f85340 */
[----:B------:R-:W-:Y:S02]  /*1820*/  @P1 FSEL R121, R120, RZ, P3 ;  /* 0x000000ff78791208 */ /* 0x000fe40001800000 */
[----:B------:R-:W-:Y:S02]  /*1830*/  @P1 SEL R114, R160, RZ, P3 ;  /* 0x000000ffa0721207 */ /* 0x000fe40001800000 */
[----:B------:R-:W-:Y:S01]  /*1840*/  ISETP.NE.U32.AND P3, PT, RZ, c[0x0][0x258], PT ;  /* 0x00009600ff007a0c */ /* 0x000fe20003f65070 */
[----:B------:R-:W-:Y:S01]  /*1850*/  @P1 FADD.FTZ R74, R74, R121 ;  /* 0x000000794a4a1221 */ /* 0x000fe20000010000 */
[----:B------:R-:W-:Y:S02]  /*1860*/  @P2 MOV R161, 0x10 ;  /* 0x0000001000a12802 */ /* 0x000fe40000000f00 */
[----:B------:R-:W-:-:S03]  /*1870*/  ISETP.NE.AND.EX P3, PT, RZ, c[0x0][0x25c], PT, P3 ;  /* 0x00009700ff007a0c */ /* 0x000fc60003f65330 */
[----:B------:R-:W-:Y:S01]  /*1880*/  @P2 IMAD.WIDE.U32 R160, R6, R161, c[0x0][0x258] ;  /* 0x0000960006a02625 */ /* 0x000fe200078e00a1 */
[----:B------:R-:W-:Y:S02]  /*1890*/  SEL R121, R122, R109, P3 ;  /* 0x0000006d7a797207 */ /* 0x000fe40001800000 */
        /* <DEDUP_REMOVED lines=10> */
.L_x_7149:
[----:B------:R-:W-:Y:S05]  /*1940*/  BSYNC B1 ;  /* 0x0000000000017941 */ /* 0x000fea0003800000 */
.L_x_7148:
[C---:B------:R-:W-:Y:S01]  /*1950*/  SEL R123, R6.reuse, R111, P3 ;  /* 0x0000006f067b7207 */ /* 0x040fe20001800000 */
[----:B------:R-:W-:Y:S01]  /*1960*/  @P1 FMUL.FTZ R6, R6, c[0x0][0x1ec] ;  /* 0x00007b0006061a20 */ /* 0x000fe20000410000 */
[----:B------:R-:W-:Y:S02]  /*1970*/  @P1 MOV R162, 0x10 ;  /* 0x0000001000a21802 */ /* 0x000fe40000000f00 */
[----:B------:R-:W-:Y:S01]  /*1980*/  @P1 MOV R163, 0x10 ;  /* 0x0000001000a31802 */ /* 0x000fe20000000f00 */
[----:B------:R-:W-:Y:S01]  /*1990*/  @P1 FMUL.FTZ R6, R6, c[0x0][0x1e8] ;  /* 0x00007a0006061a20 */ /* 0x000fe20000410000 */
[----:B------:R0:W-:Y:S03]  /*19a0*/  @P2 STG.E.128 [R160.64], R120 ;  /* 0x00000078a0002986 */ /* 0x0001e6000c101d04 */
[-C--:B------:R-:W-:Y:S02]  /*19b0*/  @P1 FMUL.FTZ R150, R23, R6.reuse ;  /* 0x0000000617961220 */ /* 0x080fe40000410000 */
[----:B------:R-:W-:-:S03]  /*19c0*/  @P1 FMUL.FTZ R6, R107, R6 ;  /* 0x000000066b061220 */ /* 0x000fc60000410000 */
[----:B------:R-:W-:Y:S02]  /*19d0*/  @P1 SEL R115, R150, RZ, P6 ;  /* 0x000000ff96731207 */ /* 0x000fe40003000000 */
[C---:B------:R-:W-:Y:S01]  /*19e0*/  @P1 IADD3 R150, R153.reuse, 0x20, RZ ;  /* 0x0000002099961810 */ /* 0x040fe20007ffe0ff */
[----:B0-----:R-:W-:-:S05]  /*19f0*/  @P1 IMAD.WIDE.U32 R120, R153, R162, c[0x0][0x248] ;  /* 0x0000920099781625 */ /* 0x001fca00078e00a2 */
[----:B------:R0:W-:Y:S02]  /*1a00*/  @P1 STG.E.128 [R120.64], R112 ;  /* 0x0000007078001986 */ /* 0x0001e4000c101d04 */
[----:B0-----:R-:W-:-:S05]  /*1a10*/  @P1 IMAD.WIDE.U32 R120, R150, R163, c[0x0][0x170] ;  /* 0x00005c0096781625 */ /* 0x001fca00078e00a3 */
[----:B------:R0:W5:Y:S01]  /*1a20*/  @P1 LDG.E.128 R104, [R120.64] ;  /* 0x0000000478681981 */ /* 0x000162000c1e1d00 */
[----:B------:R-:W-:Y:S01]  /*1a30*/  @!P0 ISETP.NE.U32.AND P5, PT, RZ, c[0x0][0x218], PT ;  /* 0x00008600ff008a0c */ /* 0x000fe20003fa5070 */
[----:B------:R-:W-:Y:S01]  /*1a40*/  BSSY B1, `(.L_x_7150) ;  /* 0x000000e000017945 */ /* 0x000fe20003800000 */
[----:B------:R-:W-:Y:S02]  /*1a50*/  @P1 FSEL R6, R6, RZ, P6 ;  /* 0x000000ff06061208 */ /* 0x000fe40003000000 */
[----:B------:R-:W-:Y:S02]  /*1a60*/  @!P0 ISETP.NE.U32.AND P4, PT, RZ, c[0x0][0x218], PT ;  /* 0x00008600ff008a0c */ /* 0x000fe40003f85070 */
[----:B------:R-:W-:Y:S01]  /*1a70*/  @!P0 ISETP.NE.AND.EX P5, PT, RZ, c[0x0][0x21c], PT, P5 ;  /* 0x00008700ff008a0c */ /* 0x000fe20003fa5350 */
[----:B------:R-:W-:Y:S01]  /*1a80*/  @P1 FADD.FTZ R75, R75, R6 ;  /* 0x000000064b4b1221 */ /* 0x000fe20000010000 */
[----:B------:R-:W-:Y:S02]  /*1a90*/  @!P0 ISETP.NE.AND.EX P4, PT, RZ, c[0x0][0x21c], PT, P4 ;  /* 0x00008700ff008a0c */ /* 0x000fe40003f85340 */
        /* <DEDUP_REMOVED lines=8> */
.L_x_7151:
[----:B0-----:R-:W-:Y:S05]  /*1b20*/  BSYNC B1 ;  /* 0x0000000000017941 */ /* 0x001fea0003800000 */
.L_x_7150:
        /* <DEDUP_REMOVED lines=9> */
.L_x_7153:
[----:B------:R-:W-:Y:S05]  /*1bc0*/  BSYNC B1 ;  /* 0x0000000000017941 */ /* 0x000fea0003800000 */
.L_x_7152:
[----:B------:R-:W-:Y:S01]  /*1bd0*/  @P1 FMUL.FTZ R6, R163, c[0x0][0x1ec] ;  /* 0x00007b00a3061a20 */ /* 0x000fe20000410000 */
[----:B------:R-:W-:Y:S01]  /*1be0*/  @!P0 ISETP.NE.U32.AND P5, PT, RZ, c[0x0][0x218], PT ;  /* 0x00008600ff008a0c */ /* 0x000fe20003fa5070 */
[----:B------:R-:W-:Y:S01]  /*1bf0*/  @P1 FMUL.FTZ R150, R122, c[0x0][0x1ec] ;  /* 0x00007b007a961a20 */ /* 0x000fe20000410000 */
[C---:B------:R-:W-:Y:S01]  /*1c00*/  @P1 LOP3.LUT P6, RZ, R151.reuse, 0xff, RZ, 0xc0, !PT ;  /* 0x000000ff97ff1812 */ /* 0x040fe200078cc0ff */
[----:B------:R-:W-:Y:S01]  /*1c10*/  @P1 FMUL.FTZ R121, R6, c[0x0][0x1e8] ;  /* 0x00007a0006791a20 */ /* 0x000fe20000410000 */
[----:B------:R-:W-:Y:S01]  /*1c20*/  @P1 LOP3.LUT P4, RZ, R151, 0xff00, RZ, 0xc0, !PT ;  /* 0x0000ff0097ff1812 */ /* 0x000fe2000788c0ff */
[----:B------:R-:W-:Y:S01]  /*1c30*/  @P1 FMUL.FTZ R150, R150, c[0x0][0x1e8] ;  /* 0x00007a0096961a20 */ /* 0x000fe20000410000 */
[----:B------:R-:W-:Y:S01]  /*1c40*/  @!P0 ISETP.NE.AND.EX P5, PT, RZ, c[0x0][0x21c], PT, P5 ;  /* 0x00008700ff008a0c */ /* 0x000fe20003fa5350 */
[----:B------:R-:W-:Y:S01]  /*1c50*/  @P1 FMUL.FTZ R6, R16, R121 ;  /* 0x0000007910061220 */ /* 0x000fe20000410000 */
[----:B------:R-:W-:Y:S01]  /*1c60*/  BSSY B1, `(.L_x_7154) ;  /* 0x000000c000017945 */ /* 0x000fe20003800000 */
[----:B------:R-:W-:Y:S01]  /*1c70*/  @P1 FMUL.FTZ R120, R17, R150 ;  /* 0x0000009611781220 */ /* 0x000fe20000410000 */
[----:B------:R-:W-:-:S02]  /*1c80*/  @!P0 FSEL R123, R94, RZ, P5 ;  /* 0x000000ff5e7b8208 */ /* 0x000fc40002800000 */
[----:B------:R-:W-:Y:S02]  /*1c90*/  @P1 SEL R112, R6, RZ, P6 ;  /* 0x000000ff06701207 */ /* 0x000fe40003000000 */
[----:B------:R-:W-:Y:S01]  /*1ca0*/  @P1 SEL R113, R120, RZ, P4 ;  /* 0x000000ff78711207 */ /* 0x000fe20002000000 */
[----:B------:R-:W-:Y:S05]  /*1cb0*/  @!P0 BRA `(.L_x_7155) ;  /* 0x0000006000008947 */ /* 0x000fea0003800000 */
[----:B------:R-:W-:Y:S01]  /*1cc0*/  ISETP.NE.U32.AND P5, PT, RZ, c[0x0][0x218], PT ;  /* 0x00008600ff007a0c */ /* 0x000fe20003fa5070 */
[----:B------:R-:W-:-:S03]  /*1cd0*/  FFMA.FTZ R123, R131, R145, R5 ;  /* 0x00000091837b7223 */ /* 0x000fc60000010005 */
[----:B------:R-:W-:Y:S01]  /*1ce0*/  ISETP.NE.AND.EX P5, PT, RZ, c[0x0][0x21c], PT, P5 ;  /* 0x00008700ff007a0c */ /* 0x000fe20003fa5350 */
[----:B------:R-:W-:-:S04]  /*1cf0*/  FADD.FTZ R123, R138, -R123 ;  /* 0x8000007b8a7b7221 */ /* 0x000fc80000010000 */
[----:B------:R-:W-:-:S08]  /*1d00*/  FMUL.FTZ R123, R4, R123 ;  /* 0x0000007b047b7220 */ /* 0x000fd00000410000 */
[----:B------:R-:W-:Y:S02]  /*1d10*/  @P5 FADD.FTZ R123, R94, R123 ;  /* 0x0000007b5e7b5221 */ /* 0x000fe40000010000 */
.L_x_7155:
[----:B------:R-:W-:Y:S05]  /*1d20*/  BSYNC B1 ;  /* 0x0000000000017941 */ /* 0x000fea0003800000 */
.L_x_7154:
[----:B-----5:R-:W-:Y:S01]  /*1d30*/  @P1 FMUL.FTZ R121, R104, R121 ;  /* 0x0000007968791220 */ /* 0x020fe20000410000 */
[----:B------:R-:W-:Y:S01]  /*1d40*/  @P1 LOP3.LUT P5, RZ, R151, 0xff0000, RZ, 0xc0, !PT ;  /* 0x00ff000097ff1812 */ /* 0x000fe200078ac0ff */
[----:B------:R-:W-:Y:S01]  /*1d50*/  @P1 FMUL.FTZ R160, R123, c[0x0][0x1ec] ;  /* 0x00007b007ba01a20 */ /* 0x000fe20000410000 */
[----:B------:R-:W-:Y:S02]  /*1d60*/  BSSY B1, `(.L_x_7156) ;  /* 0x000000f000017945 */ /* 0x000fe40003800000 */
[----:B------:R-:W-:Y:S01]  /*1d70*/  @P1 FSEL R121, R121, RZ, P6 ;  /* 0x000000ff79791208 */ /* 0x000fe20003000000 */
[----:B------:R-:W-:Y:S01]  /*1d80*/  @P1 FMUL.FTZ R160, R160, c[0x0][0x1e8] ;  /* 0x00007a00a0a01a20 */ /* 0x000fe20000410000 */
[----:B------:R-:W-:-:S03]  /*1d90*/  @!P0 ISETP.NE.U32.AND P6, PT, RZ, c[0x0][0x218], PT ;  /* 0x00008600ff008a0c */ /* 0x000fc60003fc5070 */
[----:B------:R-:W-:Y:S01]  /*1da0*/  @P1 FMUL.FTZ R6, R18, R160 ;  /* 0x000000a012061220 */ /* 0x000fe20000410000 */
        /* <DEDUP_REMOVED lines=10> */
.L_x_7157:
[----:B------:R-:W-:Y:S05]  /*1e50*/  BSYNC B1 ;  /* 0x0000000000017941 */ /* 0x000fea0003800000 */
.L_x_7156:
[----:B------:R-:W-:Y:S01]  /*1e60*/  P2R R6, PR, RZ, 0x10 ;  /* 0x00000010ff067803 */ /* 0x000fe20000000000 */
[----:B------:R-:W-:Y:S01]  /*1e70*/  @P1 FMUL.FTZ R161, R162, c[0x0][0x1ec] ;  /* 0x00007b00a2a11a20 */ /* 0x000fe20000410000 */
[----:B------:R-:W-:Y:S01]  /*1e80*/  @!P0 ISETP.NE.U32.AND P4, PT, RZ, c[0x0][0x218], PT ;  /* 0x00008600ff008a0c */ /* 0x000fe20003f85070 */
[----:B------:R-:W-:Y:S01]  /*1e90*/  @P1 FADD.FTZ R76, R76, R121 ;  /* 0x000000794c4c1221 */ /* 0x000fe20000010000 */
[----:B------:R-:W-:Y:S01]  /*1ea0*/  @P1 LOP3.LUT P6, RZ, R151, 0xff000000, RZ, 0xc0, !PT ;  /* 0xff00000097ff1812 */ /* 0x000fe200078cc0ff */
[----:B------:R-:W-:Y:S01]  /*1eb0*/  @P1 FMUL.FTZ R161, R161, c[0x0][0x1e8] ;  /* 0x00007a00a1a11a20 */ /* 0x000fe20000410000 */
[----:B------:R-:W-:Y:S01]  /*1ec0*/  @!P0 ISETP.NE.AND.EX P4, PT, RZ, c[0x0][0x21c], PT, P4 ;  /* 0x00008700ff008a0c */ /* 0x000fe20003f85340 */
[----:B------:R-:W-:Y:S01]  /*1ed0*/  @P1 FMUL.FTZ R150, R105, R150 ;  /* 0x0000009669961220 */ /* 0x000fe20000410000 */
[----:B------:R-:W-:Y:S01]  /*1ee0*/  SEL R121, R122, R109, P3 ;  /* 0x0000006d7a797207 */ /* 0x000fe20001800000 */
[-C--:B------:R-:W-:Y:S01]  /*1ef0*/  @P1 FMUL.FTZ R120, R19, R161.reuse ;  /* 0x000000a113781220 */ /* 0x080fe20000410000 */
[----:B------:R-:W-:Y:S01]  /*1f00*/  @!P0 FSEL R151, R96, RZ, P4 ;  /* 0x000000ff60978208 */ /* 0x000fe20002000000 */
[----:B------:R-:W-:Y:S01]  /*1f10*/  @P1 FMUL.FTZ R160, R106, R160 ;  /* 0x000000a06aa01220 */ /* 0x000fe20000410000 */
[----:B------:R-:W-:Y:S01]  /*1f20*/  ISETP.NE.AND P4, PT, R6, RZ, PT ;  /* 0x000000ff0600720c */ /* 0x000fe20003f85270 */
[----:B------:R-:W-:Y:S01]  /*1f30*/  @P1 FMUL.FTZ R161, R107, R161 ;  /* 0x000000a16ba11220 */ /* 0x000fe20000410000 */
[----:B------:R-:W-:-:S02]  /*1f40*/  @P2 MOV R6, 0x10 ;  /* 0x0000001000062802 */ /* 0x000fc40000000f00 */
[----:B------:R-:W-:Y:S02]  /*1f50*/  @P1 SEL R115, R120, RZ, P6 ;  /* 0x000000ff78731207 */ /* 0x000fe40003000000 */
[----:B------:R-:W-:Y:S01]  /*1f60*/  SEL R122, R123, R110, P3 ;  /* 0x0000006e7b7a7207 */ /* 0x000fe20001800000 */
[----:B------:R-:W-:Y:S01]  /*1f70*/  @P2 IMAD.WIDE.U32 R6, R7, R6, c[0x0][0x258] ;  /* 0x0000960007062625 */ /* 0x000fe200078e0006 */
[----:B------:R-:W-:Y:S02]  /*1f80*/  SEL R120, R163, R108, P3 ;  /* 0x0000006ca3787207 */ /* 0x000fe40001800000 */
[----:B------:R-:W-:Y:S02]  /*1f90*/  SEL R123, R162, R111, P3 ;  /* 0x0000006fa27b7207 */ /* 0x000fe40001800000 */
[----:B------:R-:W-:Y:S02]  /*1fa0*/  @P1 MOV R163, 0x10 ;  /* 0x0000001000a31802 */ /* 0x000fe40000000f00 */
[C---:B------:R-:W-:Y:S01]  /*1fb0*/  @P1 IADD3 R162, R153.reuse, 0x20, RZ ;  /* 0x0000002099a21810 */ /* 0x040fe20007ffe0ff */
[----:B------:R0:W-:Y:S04]  /*1fc0*/  @P2 STG.E.128 [R6.64], R120 ;  /* 0x0000007806002986 */ /* 0x0001e8000c101d04 */
[----:B0-----:R-:W-:Y:S01]  /*1fd0*/  @P1 IMAD.WIDE.U32 R6, R162, R163, c[0x0][0x248] ;  /* 0x00009200a2061625 */ /* 0x001fe200078e00a3 */
[----:B------:R-:W-:-:S04]  /*1fe0*/  IADD3 R162, R153, 0x40, RZ ;  /* 0x0000004099a27810 */ /* 0x000fc80007ffe0ff */
[----:B------:R0:W-:Y:S02]  /*1ff0*/  @P1 STG.E.128 [R6.64], R112 ;  /* 0x0000007006001986 */ /* 0x0001e4000c101d04 */
[----:B0-----:R-:W-:-:S05]  /*2000*/  @P1 IMAD.WIDE.U32 R6, R162, R163, c[0x0][0x170] ;  /* 0x00005c00a2061625 */ /* 0x001fca00078e00a3 */
[----:B------:R0:W5:Y:S01]  /*2010*/  @P1 LDG.E.128 R104, [R6.64] ;  /* 0x0000000406681981 */ /* 0x000162000c1e1d00 */
[----:B------:R-:W-:Y:S01]  /*2020*/  BSSY B1, `(.L_x_7158) ;  /* 0x000000a000017945 */ /* 0x000fe20003800000 */
[----:B------:R-:W-:Y:S05]  /*2030*/  @!P0 BRA `(.L_x_7159) ;  /* 0x0000008000008947 */ /* 0x000fea0003800000 */
[----:B0-----:R-:W-:Y:S01]  /*2040*/  P2R R6, PR, RZ, 0x1 ;  /* 0x00000001ff067803 */ /* 0x001fe20000000000 */
[----:B------:R-:W-:Y:S01]  /*2050*/  FFMA.FTZ R7, R124, R145, R5 ;  /* 0x000000917c077223 */ /* 0x000fe20000010005 */
[----:B------:R-:W-:-:S03]  /*2060*/  ISETP.NE.U32.AND P0, PT, RZ, c[0x0][0x218], PT ;  /* 0x00008600ff007a0c */ /* 0x000fc60003f05070 */
[----:B------:R-:W-:Y:S01]  /*2070*/  FADD.FTZ R7, R140, -R7 ;  /* 0x800000078c077221 */ /* 0x000fe20000010000 */
[----:B------:R-:W-:-:S03]  /*2080*/  ISETP.NE.AND.EX P0, PT, RZ, c[0x0][0x21c], PT, P0 ;  /* 0x00008700ff007a0c */ /* 0x000fc60003f05300 */
[----:B------:R-:W-:-:S10]  /*2090*/  FMUL.FTZ R151, R4, R7 ;  /* 0x0000000704977220 */ /* 0x000fd40000410000 */
[----:B------:R-:W-:Y:S01]  /*20a0*/  @P0 FADD.FTZ R151, R96, R151 ;  /* 0x0000009760970221 */ /* 0x000fe20000010000 */
[----:B------:R-:W-:-:S08]  /*20b0*/  ISETP.NE.AND P0, PT, R6, RZ, PT ;  /* 0x000000ff0600720c */ /* 0x000fd00003f05270 */
.L_x_7159:
[----:B------:R-:W-:Y:S05]  /*20c0*/  BSYNC B1 ;  /* 0x0000000000017941 */ /* 0x000fea0003800000 */
.L_x_7158:
[----:B0-----:R-:W-:Y:S01]  /*20d0*/  @P1 FMUL.FTZ R6, R151, c[0x0][0x1ec] ;  /* 0x00007b0097061a20 */ /* 0x001fe20000410000 */
[----:B------:R-:W-:Y:S03]  /*20e0*/  BSSY B1, `(.L_x_7160) ;  /* 0x0000016000017945 */ /* 0x000fe60003800000 */
[----:B------:R-:W-:Y:S01]  /*20f0*/  @P1 FMUL.FTZ R7, R6, c[0x0][0x1e8] ;  /* 0x00007a0006071a20 */ /* 0x000fe20000410000 */
[----:B------:R-:W-:Y:S02]  /*2100*/  @P1 FSEL R6, R150, RZ, P4 ;  /* 0x000000ff96061208 */ /* 0x000fe40002000000 */
[----:B------:R-:W-:Y:S01]  /*2110*/  @P1 LOP3.LUT P4, RZ, R152, 0xff, RZ, 0xc0, !PT ;  /* 0x000000ff98ff1812 */ /* 0x000fe2000788c0ff */
[-C--:B------:R-:W-:Y:S02]  /*2120*/  @P1 FMUL.FTZ R120, R12, R7.reuse ;  /* 0x000000070c781220 */ /* 0x080fe40000410000 */
[----:B-----5:R-:W-:Y:S01]  /*2130*/  @P1 FMUL.FTZ R121, R104, R7 ;  /* 0x0000000768791220 */ /* 0x020fe20000410000 */
[----:B------:R-:W-:-:S02]  /*2140*/  @P1 FSEL R7, R160, RZ, P5 ;  /* 0x000000ffa0071208 */ /* 0x000fc40002800000 */
[----:B------:R-:W-:Y:S02]  /*2150*/  @!P0 ISETP.NE.U32.AND P5, PT, RZ, c[0x0][0x218], PT ;  /* 0x00008600ff008a0c */ /* 0x000fe40003fa5070 */
[----:B------:R-:W-:Y:S02]  /*2160*/  @P1 SEL R112, R120, RZ, P4 ;  /* 0x000000ff78701207 */ /* 0x000fe40002000000 */
[----:B------:R-:W-:Y:S02]  /*2170*/  @!P0 ISETP.NE.AND.EX P5, PT, RZ, c[0x0][0x21c], PT, P5 ;  /* 0x00008700ff008a0c */ /* 0x000fe40003fa5350 */
[----:B------:R-:W-:Y:S02]  /*2180*/  @P1 FSEL R120, R161, RZ, P6 ;  /* 0x000000ffa1781208 */ /* 0x000fe40003000000 */
[----:B------:R-:W-:Y:S02]  /*2190*/  @P1 FSEL R161, R121, RZ, P4 ;  /* 0x000000ff79a11208 */ /* 0x000fe40002000000 */
[----:B------:R-:W-:-:S02]  /*21a0*/  @!P0 ISETP.NE.U32.AND P6, PT, RZ, c[0x0][0x218], PT ;  /* 0x00008600ff008a0c */ /* 0x000fc40003fc5070 */
        /* <DEDUP_REMOVED lines=9> */
.L_x_7161:
[----:B------:R-:W-:Y:S05]  /*2240*/  BSYNC B1 ;  /* 0x0000000000017941 */ /* 0x000fea0003800000 */
.L_x_7160:
[----:B------:R-:W-:Y:S01]  /*2250*/  @!P0 ISETP.NE.AND.EX P6, PT, RZ, c[0x0][0x21c], PT, P6 ;  /* 0x00008700ff008a0c */ /* 0x000fe20003fc5360 */
[----:B------:R-:W-:Y:S01]  /*2260*/  BSSY B1, `(.L_x_7162) ;  /* 0x000000a000017945 */ /* 0x000fe20003800000 */
        /* <DEDUP_REMOVED lines=9> */
.L_x_7163:
[----:B------:R-:W-:Y:S05]  /*2300*/  BSYNC B1 ;  /* 0x0000000000017941 */ /* 0x000fea0003800000 */
.L_x_7162:
        /* <DEDUP_REMOVED lines=11> */
.L_x_7165:
[----:B------:R-:W-:Y:S05]  /*23c0*/  BSYNC B1 ;  /* 0x0000000000017941 */ /* 0x000fea0003800000 */
.L_x_7164:
[C---:B------:R-:W-:Y:S01]  /*23d0*/  @P1 FMUL.FTZ R150, R122.reuse, c[0x0][0x1ec] ;  /* 0x00007b007a961a20 */ /* 0x040fe20000410000 */
[----:B------:R-:W-:Y:S01]  /*23e0*/  SEL R121, R122, R109, P3 ;  /* 0x0000006d7a797207 */ /* 0x000fe20001800000 */
[C---:B------:R-:W-:Y:S01]  /*23f0*/  @P1 FMUL.FTZ R163, R123.reuse, c[0x0][0x1ec] ;  /* 0x00007b007ba31a20 */ /* 0x040fe20000410000 */
[----:B------:R-:W-:Y:S01]  /*2400*/  SEL R122, R123, R110, P3 ;  /* 0x0000006e7b7a7207 */ /* 0x000fe20001800000 */
[----:B------:R-:W-:Y:S01]  /*2410*/  @P1 FMUL.FTZ R150, R150, c[0x0][0x1e8] ;  /* 0x00007a0096961a20 */ /* 0x000fe20000410000 */
[----:B------:R-:W-:Y:S01]  /*2420*/  SEL R123, R160, R111, P3 ;  /* 0x0000006fa07b7207 */ /* 0x000fe20001800000 */
[----:B------:R-:W-:Y:S01]  /*2430*/  @P1 FADD.FTZ R77, R77, R6 ;  /* 0x000000064d4d1221 */ /* 0x000fe20000010000 */
[----:B------:R-:W-:Y:S01]  /*2440*/  @P1 LOP3.LUT P4, RZ, R152, 0xff000000, RZ, 0xc0, !PT ;  /* 0xff00000098ff1812 */ /* 0x000fe2000788c0ff */
[----:B------:R-:W-:Y:S01]  /*2450*/  @P1 FMUL.FTZ R6, R13, R150 ;  /* 0x000000960d061220 */ /* 0x000fe20000410000 */
[----:B------:R-:W-:Y:S01]  /*2460*/  IADD3 R153, R153, 0x60, RZ ;  /* 0x0000006099997810 */ /* 0x000fe20007ffe0ff */
[----:B------:R-:W-:-:S02]  /*2470*/  @P1 FMUL.FTZ R163, R163, c[0x0][0x1e8] ;  /* 0x00007a00a3a31a20 */ /* 0x000fc40000410000 */
[----:B------:R-:W-:Y:S01]  /*2480*/  @P1 FMUL.FTZ R160, R160, c[0x0][0x1ec] ;  /* 0x00007b00a0a01a20 */ /* 0x000fe20000410000 */
[----:B------:R-:W-:Y:S01]  /*2490*/  @P1 SEL R113, R6, RZ, P5 ;  /* 0x000000ff06711207 */ /* 0x000fe20002800000 */
[----:B------:R-:W-:Y:S01]  /*24a0*/  @P1 FADD.FTZ R78, R78, R7 ;  /* 0x000000074e4e1221 */ /* 0x000fe20000010000 */
[----:B------:R-:W-:Y:S01]  /*24b0*/  @P2 MOV R7, 0x10 ;  /* 0x0000001000072802 */ /* 0x000fe20000000f00 */
[----:B------:R-:W-:Y:S02]  /*24c0*/  @P1 FMUL.FTZ R6, R14, R163 ;  /* 0x000000a30e061220 */ /* 0x000fe40000410000 */
[----:B------:R-:W-:Y:S02]  /*24d0*/  @P1 FMUL.FTZ R160, R160, c[0x0][0x1e8] ;  /* 0x00007a00a0a01a20 */ /* 0x000fe40000410000 */
[----:B------:R-:W-:Y:S01]  /*24e0*/  @P1 FADD.FTZ R79, R79, R120 ;  /* 0x000000784f4f1221 */ /* 0x000fe20000010000 */
[----:B------:R-:W-:Y:S01]  /*24f0*/  @P1 SEL R114, R6, RZ, P6 ;  /* 0x000000ff06721207 */ /* 0x000fe20003000000 */
[----:B------:R-:W-:Y:S01]  /*2500*/  @P2 IMAD.WIDE.U32 R6, R148, R7, c[0x0][0x258] ;  /* 0x0000960094062625 */ /* 0x000fe200078e0007 */
[----:B------:R-:W-:-:S02]  /*2510*/  SEL R120, R151, R108, P3 ;  /* 0x0000006c97787207 */ /* 0x000fc40001800000 */
[----:B------:R-:W-:Y:S01]  /*2520*/  @P1 MOV R151, 0x10 ;  /* 0x0000001000971802 */ /* 0x000fe20000000f00 */
[----:B------:R-:W-:Y:S02]  /*2530*/  @P1 FMUL.FTZ R148, R15, R160 ;  /* 0x000000a00f941220 */ /* 0x000fe40000410000 */
[----:B------:R-:W-:Y:S01]  /*2540*/  @P1 FMUL.FTZ R163, R106, R163 ;  /* 0x000000a36aa31220 */ /* 0x000fe20000410000 */
[----:B------:R0:W-:Y:S01]  /*2550*/  @P2 STG.E.128 [R6.64], R120 ;  /* 0x0000007806002986 */ /* 0x0001e2000c101d04 */
[----:B------:R-:W-:Y:S01]  /*2560*/  @P1 FMUL.FTZ R150, R105, R150 ;  /* 0x0000009669961220 */ /* 0x000fe20000410000 */
[----:B------:R-:W-:Y:S01]  /*2570*/  @P1 SEL R115, R148, RZ, P4 ;  /* 0x000000ff94731207 */ /* 0x000fe20002000000 */
[----:B------:R-:W-:Y:S01]  /*2580*/  @P1 FMUL.FTZ R160, R107, R160 ;  /* 0x000000a06ba01220 */ /* 0x000fe20000410000 */
[----:B------:R-:W-:Y:S02]  /*2590*/  @P1 MOV R148, 0x10 ;  /* 0x0000001000941802 */ /* 0x000fe40000000f00 */
[----:B------:R-:W-:-:S02]  /*25a0*/  @P1 FSEL R163, R163, RZ, P6 ;  /* 0x000000ffa3a31208 */ /* 0x000fc40003000000 */
[----:B------:R-:W-:Y:S02]  /*25b0*/  @!P0 ISETP.NE.U32.AND P6, PT, RZ, c[0x0][0x218], PT ;  /* 0x00008600ff008a0c */ /* 0x000fe40003fc5070 */
[----:B------:R-:W-:Y:S01]  /*25c0*/  @P1 FSEL R150, R150, RZ, P5 ;  /* 0x000000ff96961208 */ /* 0x000fe20002800000 */
[----:B0-----:R-:W-:Y:S01]  /*25d0*/  @P1 IMAD.WIDE.U32 R6, R162, R151, c[0x0][0x248] ;  /* 0x00009200a2061625 */ /* 0x001fe200078e0097 */
[----:B------:R-:W-:-:S04]  /*25e0*/  @P1 FSEL R160, R160, RZ, P4 ;  /* 0x000000ffa0a01208 */ /* 0x000fc80002000000 */
[----:B------:R0:W-:Y:S01]  /*25f0*/  @P1 STG.E.128 [R6.64], R112 ;  /* 0x0000007006001986 */ /* 0x0001e2000c101d04 */
[----:B------:R-:W-:Y:S01]  /*2600*/  @!P0 ISETP.NE.U32.AND P5, PT, RZ, c[0x0][0x218], PT ;  /* 0x00008600ff008a0c */ /* 0x000fe20003fa5070 */
[----:B------:R-:W-:Y:S01]  /*2610*/  BSSY B1, `(.L_x_7166) ;  /* 0x0000011000017945 */ /* 0x000fe20003800000 */
[----:B------:R-:W-:Y:S01]  /*2620*/  @!P0 ISETP.NE.AND.EX P6, PT, RZ, c[0x0][0x21c], PT, P6 ;  /* 0x00008700ff008a0c */ /* 0x000fe20003fc5360 */
[----:B------:R-:W-:Y:S01]  /*2630*/  @P1 FADD.FTZ R80, R80, R161 ;  /* 0x000000a150501221 */ /* 0x000fe20000010000 */
[----:B------:R-:W-:Y:S01]  /*2640*/  @!P0 ISETP.NE.AND.EX P5, PT, RZ, c[0x0][0x21c], PT, P5 ;  /* 0x00008700ff008a0c */ /* 0x000fe20003fa5350 */
[----:B------:R-:W-:Y:S02]  /*2650*/  @P1 FADD.FTZ R81, R81, R150 ;  /* 0x0000009651511221 */ /* 0x000fe40000010000 */
[----:B------:R-:W-:Y:S02]  /*2660*/  @P1 FADD.FTZ R82, R82, R163 ;  /* 0x000000a352521221 */ /* 0x000fe40000010000 */
[----:B------:R-:W-:-:S02]  /*2670*/  @P1 FADD.FTZ R83, R83, R160 ;  /* 0x000000a053531221 */ /* 0x000fc40000010000 */
[----:B0-----:R-:W-:-:S05]  /*2680*/  @P1 IMAD.WIDE.U32 R6, R153, R148, c[0x0][0x170] ;  /* 0x00005c0099061625 */ /* 0x001fca00078e0094 */
[----:B------:R0:W5:Y:S02]  /*2690*/  @P1 LDG.E.128 R104, [R6.64] ;  /* 0x0000000406681981 */ /* 0x000164000c1e1d00 */
        /* <DEDUP_REMOVED lines=8> */
.L_x_7167:
[----:B------:R-:W-:Y:S05]  /*2720*/  BSYNC B1 ;  /* 0x0000000000017941 */ /* 0x000fea0003800000 */
.L_x_7166:
        /* <DEDUP_REMOVED lines=11> */
.L_x_7169:
[----:B------:R-:W-:Y:S05]  /*27e0*/  BSYNC B1 ;  /* 0x0000000000017941 */ /* 0x000fea0003800000 */
.L_x_7168:
[C---:B------:R-:W-:Y:S01]  /*27f0*/  SEL R109, R6.reuse, R109, P3 ;  /* 0x0000006d066d7207 */ /* 0x040fe20001800000 */
[----:B------:R-:W-:Y:S01]  /*2800*/  @P1 FMUL.FTZ R6, R6, c[0x0][0x1ec] ;  /* 0x00007b0006061a20 */ /* 0x000fe20000410000 */
[----:B------:R-:W-:Y:S01]  /*2810*/  @!P0 ISETP.NE.U32.AND P4, PT, RZ, c[0x0][0x218], PT ;  /* 0x00008600ff008a0c */ /* 0x000fe20003f85070 */
[----:B------:R-:W-:Y:S01]  /*2820*/  @P1 FMUL.FTZ R7, R7, c[0x0][0x1e8] ;  /* 0x00007a0007071a20 */ /* 0x000fe20000410000 */
[----:B------:R-:W-:Y:S01]  /*2830*/  @P1 LOP3.LUT P6, RZ, R144, 0xff00, RZ, 0xc0, !PT ;  /* 0x0000ff0090ff1812 */ /* 0x000fe200078cc0ff */
[----:B------:R-:W-:Y:S01]  /*2840*/  @P1 FMUL.FTZ R6, R6, c[0x0][0x1e8] ;  /* 0x00007a0006061a20 */ /* 0x000fe20000410000 */
[----:B------:R-:W-:Y:S01]  /*2850*/  @P1 LOP3.LUT P5, RZ, R144, 0xff, RZ, 0xc0, !PT ;  /* 0x000000ff90ff1812 */ /* 0x000fe200078ac0ff */
[----:B------:R-:W-:Y:S01]  /*2860*/  @P1 FMUL.FTZ R120, R8, R7 ;  /* 0x0000000708781220 */ /* 0x000fe20000410000 */
[----:B------:R-:W-:Y:S01]  /*2870*/  @!P0 ISETP.NE.AND.EX P4, PT, RZ, c[0x0][0x21c], PT, P4 ;  /* 0x00008700ff008a0c */ /* 0x000fe20003f85340 */
[----:B------:R-:W-:Y:S01]  /*2880*/  @P1 FMUL.FTZ R121, R9, R6 ;  /* 0x0000000609791220 */ /* 0x000fe20000410000 */
[----:B------:R-:W-:Y:S02]  /*2890*/  BSSY B1, `(.L_x_7170) ;  /* 0x000000b000017945 */ /* 0x000fe40003800000 */
[----:B------:R-:W-:-:S02]  /*28a0*/  @P1 SEL R112, R120, RZ, P5 ;  /* 0x000000ff78701207 */ /* 0x000fc40002800000 */
        /* <DEDUP_REMOVED lines=9> */
.L_x_7171:
[----:B------:R-:W-:Y:S05]  /*2940*/  BSYNC B1 ;  /* 0x0000000000017941 */ /* 0x000fea0003800000 */
.L_x_7170:
[C---:B------:R-:W-:Y:S01]  /*2950*/  SEL R110, R121.reuse, R110, P3 ;  /* 0x0000006e796e7207 */ /* 0x040fe20001800000 */
[----:B------:R-:W-:Y:S01]  /*2960*/  @P1 FMUL.FTZ R121, R121, c[0x0][0x1ec] ;  /* 0x00007b0079791a20 */ /* 0x000fe20000410000 */
[----:B------:R-:W-:Y:S01]  /*2970*/  @!P0 ISETP.NE.U32.AND P4, PT, RZ, c[0x0][0x218], PT ;  /* 0x00008600ff008a0c */ /* 0x000fe20003f85070 */
[----:B-----5:R-:W-:Y:S01]  /*2980*/  @P1 FMUL.FTZ R7, R104, R7 ;  /* 0x0000000768071220 */ /* 0x020fe20000410000 */
[----:B------:R-:W-:Y:S01]  /*2990*/  BSSY B1, `(.L_x_7172) ;  /* 0x0000016000017945 */ /* 0x000fe20003800000 */
[----:B------:R-:W-:Y:S01]  /*29a0*/  @P1 FMUL.FTZ R121, R121, c[0x0][0x1e8] ;  /* 0x00007a0079791a20 */ /* 0x000fe20000410000 */
[----:B------:R-:W-:Y:S01]  /*29b0*/  @!P0 ISETP.NE.AND.EX P4, PT, RZ, c[0x0][0x21c], PT, P4 ;  /* 0x00008700ff008a0c */ /* 0x000fe20003f85340 */
[----:B------:R-:W-:Y:S01]  /*29c0*/  @P1 FMUL.FTZ R6, R105, R6 ;  /* 0x0000000669061220 */ /* 0x000fe20000410000 */
[----:B------:R-:W-:Y:S01]  /*29d0*/  @P1 FSEL R7, R7, RZ, P5 ;  /* 0x000000ff07071208 */ /* 0x000fe20002800000 */
[-C--:B------:R-:W-:Y:S01]  /*29e0*/  @P1 FMUL.FTZ R120, R10, R121.reuse ;  /* 0x000000790a781220 */ /* 0x080fe20000410000 */
[----:B------:R-:W-:Y:S01]  /*29f0*/  @P1 LOP3.LUT P5, RZ, R144, 0xff0000, RZ, 0xc0, !PT ;  /* 0x00ff000090ff1812 */ /* 0x000fe200078ac0ff */
[----:B------:R-:W-:Y:S01]  /*2a00*/  @P1 FMUL.FTZ R121, R106, R121 ;  /* 0x000000796a791220 */ /* 0x000fe20000410000 */
[----:B------:R-:W-:Y:S01]  /*2a10*/  @P1 FSEL R6, R6, RZ, P6 ;  /* 0x000000ff06061208 */ /* 0x000fe20003000000 */
[----:B------:R-:W-:Y:S01]  /*2a20*/  @P1 FADD.FTZ R84, R84, R7 ;  /* 0x0000000754541221 */ /* 0x000fe20000010000 */
[----:B------:R-:W-:-:S02]  /*2a30*/  @P1 SEL R114, R120, RZ, P5 ;  /* 0x000000ff78721207 */ /* 0x000fc40002800000 */
[----:B------:R-:W-:Y:S01]  /*2a40*/  @P1 FSEL R121, R121, RZ, P5 ;  /* 0x000000ff79791208 */ /* 0x000fe20002800000 */
[----:B------:R-:W-:Y:S01]  /*2a50*/  @P1 FADD.FTZ R85, R85, R6 ;  /* 0x0000000655551221 */ /* 0x000fe20000010000 */
[----:B------:R-:W-:-:S03]  /*2a60*/  @!P0 FSEL R6, R103, RZ, P4 ;  /* 0x000000ff67068208 */ /* 0x000fc60002000000 */
        /* <DEDUP_REMOVED lines=8> */
.L_x_7173:
[----:B------:R-:W-:Y:S05]  /*2af0*/  BSYNC B1 ;  /* 0x0000000000017941 */ /* 0x000fea0003800000 */
.L_x_7172:
[----:B------:R-:W-:Y:S01]  /*2b00*/  @P1 FMUL.FTZ R4, R6, c[0x0][0x1ec] ;  /* 0x00007b0006041a20 */ /* 0x000fe20000410000 */
[----:B------:R-:W-:Y:S02]  /*2b10*/  @P1 LOP3.LUT P0, RZ, R144, 0xff000000, RZ, 0xc0, !PT ;  /* 0xff00000090ff1812 */ /* 0x000fe4000780c0ff */
[----:B------:R-:W-:Y:S01]  /*2b20*/  @P1 MOV R122, 0x10 ;  /* 0x00000010007a1802 */ /* 0x000fe20000000f00 */
[----:B------:R-:W-:Y:S01]  /*2b30*/  @P1 FMUL.FTZ R120, R4, c[0x0][0x1e8] ;  /* 0x00007a0004781a20 */ /* 0x000fe20000410000 */
[----:B------:R-:W-:Y:S02]  /*2b40*/  @P2 MOV R4, 0x10 ;  /* 0x0000001000042802 */ /* 0x000fe40000000f00 */
[----:B------:R-:W-:Y:S01]  /*2b50*/  SEL R111, R6, R111, P3 ;  /* 0x0000006f066f7207 */ /* 0x000fe20001800000 */
[----:B------:R-:W-:Y:S01]  /*2b60*/  @P1 FMUL.FTZ R5, R11, R120 ;  /* 0x000000780b051220 */ /* 0x000fe20000410000 */
[----:B------:R-:W-:Y:S01]  /*2b70*/  MOV R121, c[0x0][0x160] ;  /* 0x0000580000797a02 */ /* 0x000fe20000000f00 */
[----:B------:R-:W-:-:S03]  /*2b80*/  @P2 IMAD.WIDE.U32 R6, R149, R4, c[0x0][0x258] ;  /* 0x0000960095062625 */ /* 0x000fc600078e0004 */
[----:B------:R-:W-:Y:S01]  /*2b90*/  @P1 SEL R115, R5, RZ, P0 ;  /* 0x000000ff05731207 */ /* 0x000fe20000000000 */
[----:B------:R-:W-:Y:S01]  /*2ba0*/  @P1 IMAD.WIDE.U32 R4, R153, R122, c[0x0][0x248] ;  /* 0x0000920099041625 */ /* 0x000fe200078e007a */
[----:B------:R0:W-:Y:S01]  /*2bb0*/  @P2 STG.E.128 [R6.64], R108 ;  /* 0x0000006c06002986 */ /* 0x0001e2000c101d04 */
[----:B------:R-:W-:Y:S02]  /*2bc0*/  LEA R2, R121, R2, 0x2 ;  /* 0x0000000279027211 */ /* 0x000fe400078e10ff */
[----:B------:R-:W-:Y:S01]  /*2bd0*/  @P1 FMUL.FTZ R120, R107, R120 ;  /* 0x000000786b781220 */ /* 0x000fe20000410000 */
[----:B------:R0:W-:Y:S01]  /*2be0*/  @P1 STG.E.128 [R4.64], R112 ;  /* 0x0000007004001986 */ /* 0x0001e2000c101d04 */
[----:B------:R-:W-:-:S03]  /*2bf0*/  ISETP.GE.AND P2, PT, R2, c[0x0][0x164], PT ;  /* 0x0000590002007a0c */ /* 0x000fc60003f46270 */
[----:B------:R-:W-:-:S05]  /*2c00*/  @P1 FSEL R120, R120, RZ, P0 ;  /* 0x000000ff78781208 */ /* 0x000fca0000000000 */
[----:B------:R-:W-:-:S05]  /*2c10*/  @P1 FADD.FTZ R87, R87, R120 ;  /* 0x0000007857571221 */ /* 0x000fca0000010000 */
[----:B0-----:R-:W-:Y:S01]  /*2c20*/  @P2 CALL.REL.NOINC `(.L_x_7136) ;  /* 0x0000001000002944 */ /* 0x001fe20003c00000 */
[----:B------:R-:W-:Y:S05]  /*2c30*/  BRA `(.L_x_7174) ;  /* 0xffffd85000007947 */ /* 0x000fea000383ffff */
.L_x_7136:
[----:B------:R-:W-:Y:S05]  /*2c40*/  BSYNC B0 ;  /* 0x0000000000007941 */ /* 0x000fea0003800000 */
.L_x_7134:
        /* <DEDUP_REMOVED lines=143> */
.L_x_7140:
[----:B------:R-:W-:Y:S01]  /*3540*/  HFMA2.MMA R160, -RZ, RZ, 0, 5.9604644775390625e-08 ;  /* 0x00000001ffa07435 */ /* 0x000fe200000001ff */
[----:B------:R-:W-:-:S02]  /*3550*/  MOV R161, R122 ;  /* 0x0000007a00a17202 */ /* 0x000fc40000000f00 */
[----:B------:R-:W-:Y:S02]  /*3560*/  MOV R153, 0x1f ;  /* 0x0000001f00997802 */ /* 0x000fe40000000f00 */
[----:B------:R-:W-:Y:S02]  /*3570*/  MOV R121, 0xffffffff ;  /* 0xffffffff00797802 */ /* 0x000fe40000000f00 */
[----:B------:R-:W-:Y:S02]  /*3580*/  MOV R120, 0x35a0 ;  /* 0x000035a000787802 */ /* 0x000fe40000000f00 */
[----:B0----5:R-:W-:Y:S05]  /*3590*/  CALL.REL.NOINC `($__internal_199_$__cuda_sm70_shflsync_bfly_p) ;  /* 0x0000046000007944 */ /* 0x021fea0003c00000 */
[----:B-1----:R-:W-:Y:S01]  /*35a0*/  MOV R145, R153 ;  /* 0x0000009900917202 */ /* 0x002fe20000000f00 */
[----:B------:R-:W-:Y:S05]  /*35b0*/  BRA `(.L_x_7175) ;  /* 0xffffdc4000007947 */ /* 0x000fea000383ffff */
.L_x_7141:
[----:B------:R-:W-:Y:S01]  /*35c0*/  HFMA2.MMA R160, -RZ, RZ, 0, 5.9604644775390625e-08 ;  /* 0x00000001ffa07435 */ /* 0x000fe200000001ff */
[----:B------:R-:W-:Y:S02]  /*35d0*/  MOV R161, R123 ;  /* 0x0000007b00a17202 */ /* 0x000fe40000000f00 */
[----:B------:R-:W-:Y:S02]  /*35e0*/  MOV R153, 0x1f ;  /* 0x0000001f00997802 */ /* 0x000fe40000000f00 */
[----:B------:R-:W-:-:S02]  /*35f0*/  MOV R121, 0xffffffff ;  /* 0xffffffff00797802 */ /* 0x000fc40000000f00 */
[----:B------:R-:W-:Y:S02]  /*3600*/  MOV R120, 0x3620 ;  /* 0x0000362000787802 */ /* 0x000fe40000000f00 */
[----:B01---5:R-:W-:Y:S05]  /*3610*/  CALL.REL.NOINC `($__internal_199_$__cuda_sm70_shflsync_bfly_p) ;  /* 0x000003e000007944 */ /* 0x023fea0003c00000 */
[----:B------:R-:W-:Y:S01]  /*3620*/  FADD.FTZ R122, R145, R122 ;  /* 0x0000007a917a7221 */ /* 0x000fe20000010000 */
[----:B------:R-:W-:Y:S01]  /*3630*/  HFMA2.MMA R160, -RZ, RZ, 0, 1.1920928955078125e-07 ;  /* 0x00000002ffa07435 */ /* 0x000fe200000001ff */
[----:B-1----:R-:W-:Y:S01]  /*3640*/  FADD.FTZ R123, R123, R153 ;  /* 0x000000997b7b7221 */ /* 0x002fe20000010000 */
[----:B------:R-:W-:Y:S02]  /*3650*/  MOV R153, 0x1f ;  /* 0x0000001f00997802 */ /* 0x000fe40000000f00 */
[----:B------:R-:W-:Y:S02]  /*3660*/  MOV R121, 0xffffffff ;  /* 0xffffffff00797802 */ /* 0x000fe40000000f00 */
[----:B------:R-:W-:Y:S02]  /*3670*/  MOV R161, R122 ;  /* 0x0000007a00a17202 */ /* 0x000fe40000000f00 */
[----:B------:R-:W-:Y:S02]  /*3680*/  MOV R120, 0x36a0 ;  /* 0x000036a000787802 */ /* 0x000fe40000000f00 */
[----:B------:R-:W-:Y:S05]  /*3690*/  CALL.REL.NOINC `($__internal_199_$__cuda_sm70_shflsync_bfly_p) ;  /* 0x0000036000007944 */ /* 0x000fea0003c00000 */
[----:B------:R-:W-:Y:S01]  /*36a0*/  HFMA2.MMA R160, -RZ, RZ, 0, 1.1920928955078125e-07 ;  /* 0x00000002ffa07435 */ /* 0x000fe200000001ff */
[----:B-1----:R-:W-:-:S02]  /*36b0*/  MOV R145, R153 ;  /* 0x0000009900917202 */ /* 0x002fc40000000f00 */
[----:B------:R-:W-:Y:S02]  /*36c0*/  MOV R161, R123 ;  /* 0x0000007b00a17202 */ /* 0x000fe40000000f00 */
[----:B------:R-:W-:Y:S02]  /*36d0*/  MOV R153, 0x1f ;  /* 0x0000001f00997802 */ /* 0x000fe40000000f00 */
[----:B------:R-:W-:Y:S02]  /*36e0*/  MOV R121, 0xffffffff ;  /* 0xffffffff00797802 */ /* 0x000fe40000000f00 */
[----:B------:R-:W-:Y:S02]  /*36f0*/  MOV R120, 0x3710 ;  /* 0x0000371000787802 */ /* 0x000fe40000000f00 */
[----:B------:R-:W-:Y:S05]  /*3700*/  CALL.REL.NOINC `($__internal_199_$__cuda_sm70_shflsync_bfly_p) ;  /* 0x000002f000007944 */ /* 0x000fea0003c00000 */
[----:B------:R-:W-:Y:S01]  /*3710*/  FADD.FTZ R122, R145, R122 ;  /* 0x0000007a917a7221 */ /* 0x000fe20000010000 */
[----:B------:R-:W-:Y:S01]  /*3720*/  HFMA2.MMA R160, -RZ, RZ, 0, 2.384185791015625e-07 ;  /* 0x00000004ffa07435 */ /* 0x000fe200000001ff */
[----:B-1----:R-:W-:Y:S01]  /*3730*/  FADD.FTZ R123, R123, R153 ;  /* 0x000000997b7b7221 */ /* 0x002fe20000010000 */
[----:B------:R-:W-:Y:S02]  /*3740*/  MOV R153, 0x1f ;  /* 0x0000001f00997802 */ /* 0x000fe40000000f00 */
[----:B------:R-:W-:-:S02]  /*3750*/  MOV R121, 0xffffffff ;  /* 0xffffffff00797802 */ /* 0x000fc40000000f00 */
[----:B------:R-:W-:Y:S02]  /*3760*/  MOV R161, R122 ;  /* 0x0000007a00a17202 */ /* 0x000fe40000000f00 */
[----:B------:R-:W-:Y:S02]  /*3770*/  MOV R120, 0x3790 ;  /* 0x0000379000787802 */ /* 0x000fe40000000f00 */
[----:B------:R-:W-:Y:S05]  /*3780*/  CALL.REL.NOINC `($__internal_199_$__cuda_sm70_shflsync_bfly_p) ;  /* 0x0000027000007944 */ /* 0x000fea0003c00000 */
[----:B------:R-:W-:Y:S01]  /*3790*/  HFMA2.MMA R160, -RZ, RZ, 0, 2.384185791015625e-07 ;  /* 0x00000004ffa07435 */ /* 0x000fe200000001ff */
[----:B-1----:R-:W-:Y:S02]  /*37a0*/  MOV R145, R153 ;  /* 0x0000009900917202 */ /* 0x002fe40000000f00 */
[----:B------:R-:W-:Y:S02]  /*37b0*/  MOV R161, R123 ;  /* 0x0000007b00a17202 */ /* 0x000fe40000000f00 */
[----:B------:R-:W-:Y:S02]  /*37c0*/  MOV R153, 0x1f ;  /* 0x0000001f00997802 */ /* 0x000fe40000000f00 */
[----:B------:R-:W-:Y:S02]  /*37d0*/  MOV R121, 0xffffffff ;  /* 0xffffffff00797802 */ /* 0x000fe40000000f00 */
[----:B------:R-:W-:-:S02]  /*37e0*/  MOV R120, 0x3800 ;  /* 0x0000380000787802 */ /* 0x000fc40000000f00 */
[----:B------:R-:W-:Y:S05]  /*37f0*/  CALL.REL.NOINC `($__internal_199_$__cuda_sm70_shflsync_bfly_p) ;  /* 0x0000020000007944 */ /* 0x000fea0003c00000 */
[----:B------:R-:W-:Y:S01]  /*3800*/  FADD.FTZ R122, R145, R122 ;  /* 0x0000007a917a7221 */ /* 0x000fe20000010000 */
[----:B------:R-:W-:Y:S01]  /*3810*/  HFMA2.MMA R160, -RZ, RZ, 0, 4.76837158203125e-07 ;  /* 0x00000008ffa07435 */ /* 0x000fe200000001ff */
[----:B-1----:R-:W-:Y:S01]  /*3820*/  FADD.FTZ R123, R123, R153 ;  /* 0x000000997b7b7221 */ /* 0x002fe20000010000 */
[----:B------:R-:W-:-:S02]  /*3830*/  MOV R153, 0x1f ;  /* 0x0000001f00997802 */ /* 0x000fc40000000f00 */
[----:B------:R-:W-:Y:S02]  /*3840*/  MOV R121, 0xffffffff ;  /* 0xffffffff00797802 */ /* 0x000fe40000000f00 */
[----:B------:R-:W-:Y:S02]  /*3850*/  MOV R161, R122 ;  /* 0x0000007a00a17202 */ /* 0x000fe40000000f00 */
[----:B------:R-:W-:Y:S02]  /*3860*/  MOV R120, 0x3880 ;  /* 0x0000388000787802 */ /* 0x000fe40000000f00 */
[----:B------:R-:W-:Y:S05]  /*3870*/  CALL.REL.NOINC `($__internal_199_$__cuda_sm70_shflsync_bfly_p) ;  /* 0x0000018000007944 */ /* 0x000fea0003c00000 */
[----:B------:R-:W-:Y:S01]  /*3880*/  HFMA2.MMA R160, -RZ, RZ, 0, 4.76837158203125e-07 ;  /* 0x00000008ffa07435 */ /* 0x000fe200000001ff */
[----:B-1----:R-:W-:Y:S02]  /*3890*/  MOV R145, R153 ;  /* 0x0000009900917202 */ /* 0x002fe40000000f00 */
[----:B------:R-:W-:Y:S02]  /*38a0*/  MOV R161, R123 ;  /* 0x0000007b00a17202 */ /* 0x000fe40000000f00 */
[----:B------:R-:W-:Y:S02]  /*38b0*/  MOV R153, 0x1f ;  /* 0x0000001f00997802 */ /* 0x000fe40000000f00 */
[----:B------:R-:W-:-:S02]  /*38c0*/  MOV R121, 0xffffffff ;  /* 0xffffffff00797802 */ /* 0x000fc40000000f00 */
[----:B------:R-:W-:Y:S02]  /*38d0*/  MOV R120, 0x38f0 ;  /* 0x000038f000787802 */ /* 0x000fe40000000f00 */
[----:B------:R-:W-:Y:S05]  /*38e0*/  CALL.REL.NOINC `($__internal_199_$__cuda_sm70_shflsync_bfly_p) ;  /* 0x0000011000007944 */ /* 0x000fea0003c00000 */
[----:B------:R-:W-:Y:S01]  /*38f0*/  FADD.FTZ R122, R145, R122 ;  /* 0x0000007a917a7221 */ /* 0x000fe20000010000 */
[----:B------:R-:W-:Y:S01]  /*3900*/  HFMA2.MMA R160, -RZ, RZ, 0, 9.5367431640625e-07 ;  /* 0x00000010ffa07435 */ /* 0x000fe200000001ff */
[----:B-1----:R-:W-:Y:S01]  /*3910*/  FADD.FTZ R123, R123, R153 ;  /* 0x000000997b7b7221 */ /* 0x002fe20000010000 */
[----:B------:R-:W-:Y:S02]  /*3920*/  MOV R153, 0x1f ;  /* 0x0000001f00997802 */ /* 0x000fe40000000f00 */
[----:B------:R-:W-:Y:S02]  /*3930*/  MOV R121, 0xffffffff ;  /* 0xffffffff00797802 */ /* 0x000fe40000000f00 */
[----:B------:R-:W-:Y:S02]  /*3940*/  MOV R161, R122 ;  /* 0x0000007a00a17202 */ /* 0x000fe40000000f00 */
[----:B------:R-:W-:Y:S02]  /*3950*/  MOV R120, 0x3970 ;  /* 0x0000397000787802 */ /* 0x000fe40000000f00 */
[----:B------:R-:W-:Y:S05]  /*3960*/  CALL.REL.NOINC `($__internal_199_$__cuda_sm70_shflsync_bfly_p) ;  /* 0x0000009000007944 */ /* 0x000fea0003c00000 */
[----:B------:R-:W-:Y:S01]  /*3970*/  HFMA2.MMA R160, -RZ, RZ, 0, 9.5367431640625e-07 ;  /* 0x00000010ffa07435 */ /* 0x000fe200000001ff */
[----:B-1----:R-:W-:-:S02]  /*3980*/  MOV R145, R153 ;  /* 0x0000009900917202 */ /* 0x002fc40000000f00 */
[----:B------:R-:W-:Y:S02]  /*3990*/  MOV R161, R123 ;  /* 0x0000007b00a17202 */ /* 0x000fe40000000f00 */
[----:B------:R-:W-:Y:S02]  /*39a0*/  MOV R153, 0x1f ;  /* 0x0000001f00997802 */ /* 0x000fe40000000f00 */
[----:B------:R-:W-:Y:S02]  /*39b0*/  MOV R121, 0xffffffff ;  /* 0xffffffff00797802 */ /* 0x000fe40000000f00 */
[----:B------:R-:W-:Y:S02]  /*39c0*/  MOV R120, 0x39e0 ;  /* 0x000039e000787802 */ /* 0x000fe40000000f00 */
[----:B------:R-:W-:Y:S05]  /*39d0*/  CALL.REL.NOINC `($__internal_199_$__cuda_sm70_shflsync_bfly_p) ;  /* 0x0000002000007944 */ /* 0x000fea0003c00000 */
[----:B-1----:R-:W-:Y:S01]  /*39e0*/  MOV R160, R153 ;  /* 0x0000009900a07202 */ /* 0x002fe20000000f00 */
[----:B------:R-:W-:Y:S05]  /*39f0*/  BRA `(.L_x_7176) ;  /* 0xffffd92000007947 */ /* 0x000fea000383ffff */
        .weak           $__internal_199_$__cuda_sm70_shflsync_bfly_p
        .type           $__internal_199_$__cuda_sm70_shflsync_bfly_p,@function
        .size           $__internal_199_$__cuda_sm70_shflsync_bfly_p,(.L_x_7377 - $__internal_199_$__cuda_sm70_shflsync_bfly_p)
$__internal_199_$__cuda_sm70_shflsync_bfly_p:
[----:B------:R-:W-:Y:S04]  /*3a00*/  WARPSYNC R121 ;  /* 0x0000007900007348 */ /* 0x000fe80003800000 */
[----:B------:R0:W1:Y:S02]  /*3a10*/  SHFL.BFLY PT, R153, R161, R160, R153 ;  /* 0x0c0000a0a1997389 */ /* 0x00006400000e0099 */
[----:B0-----:R-:W-:-:S06]  /*3a20*/  HFMA2.MMA R121, -RZ, RZ, 0, 0 ;  /* 0x00000000ff797435 */ /* 0x001fcc00000001ff */
[----:B------:R-:W-:Y:S05]  /*3a30*/  RET.REL.NODEC R120 `(_ZN10layer_norm13ln_bwd_kernelINS_13Kernel_traitsIfffffjLj512ELj1ELj4ELj1ELj16ENS_18Kernel_traits_baseILj512EfffffjLj128EEEEELb1ELb1ELb1ELb1EEEvNS_9BwdParamsE) ;  /* 0xffffc5c078007950 */ /* 0x000fea0003c3ffff */
.L_x_7177:
        /* <DEDUP_REMOVED lines=12> */
.L_x_7377:


//--------------------- .nv.shared._ZN10layer_norm13ln_bwd_kernelINS_13Kernel_traitsI13__nv_bfloat16S2_S2_S2_fjLj512ELj1ELj4ELj1ELj16ENS_18Kernel_traits_baseILj512ES2_S2_S2_S2_fjLj128EEEEELb0ELb0ELb0ELb0EEEvNS_9BwdParamsE --------------------------
	.section	.nv.shared._ZN10layer_norm13ln_bwd_kernelINS_13Kernel_traitsI13__nv_bfloat16S2_S2_S2_fjLj512ELj1ELj4ELj1ELj16ENS_18Kernel_traits_baseILj512ES2_S2_S2_S2_fjLj128EEEEELb0ELb0ELb0ELb0EEEvNS_9BwdParamsE,"aw",@nobits
	.sectionflags	@""
	.align	16


//--------------------- .nv.shared._ZN10layer_norm13ln_bwd_kernelINS_13Kernel_traitsI13__nv_bfloat16S2_S2_S2_fjLj512ELj1ELj4ELj1ELj16ENS_18Kernel_traits_baseILj512ES2_S2_S2_S2_fjLj128EEEEELb0ELb0ELb0ELb1EEEvNS_9BwdParamsE --------------------------
	.section	.nv.shared._ZN10layer_norm13ln_bwd_kernelINS_13Kernel_traitsI13__nv_bfloat16S2_S2_S2_fjLj512ELj1ELj4ELj1ELj16ENS_18Kernel_traits_baseILj512ES2_S2_S2_S2_fjLj128EEEEELb0ELb0ELb0ELb1EEEvNS_9BwdParamsE,"aw",@nobits
	.sectionflags	@""
	.align	16


//--------------------- .nv.shared._ZN10layer_norm13ln_bwd_kernelINS_13Kernel_traitsI13__nv_bfloat16S2_S2_S2_fjLj512ELj1ELj4ELj1ELj16ENS_18Kernel_traits_baseILj512ES2_S2_S2_S2_fjLj128EEEEELb0ELb0ELb1ELb0EEEvNS_9BwdParamsE --------------------------
	.section	.nv.shared._ZN10layer_norm13ln_bwd_kernelINS_13Kernel_traitsI13__nv_bfloat16S2_S2_S2_fjLj512ELj1ELj4ELj1ELj16ENS_18Kernel_traits_baseILj512ES2_S2_S2_S2_fjLj128EEEEELb0ELb0ELb1ELb0EEEvNS_9BwdParamsE,"aw",@nobits
	.sectionflags	@""
	.align	16


//--------------------- .nv.shared._ZN10layer_norm13ln_bwd_kernelINS_13Kernel_traitsI13__nv_bfloat16S2_S2_S2_fjLj512ELj1ELj4ELj1ELj16ENS_18Kernel_traits_baseILj512ES2_S2_S2_S2_fjLj128EEEEELb0ELb0ELb1ELb1EEEvNS_9BwdParamsE --------------------------
	.section	.nv.shared._ZN10layer_norm13ln_bwd_kernelINS_13Kernel_traitsI13__nv_bfloat16S2_S2_S2_fjLj512ELj1ELj4ELj1ELj16ENS_18Kernel_traits_baseILj512ES2_S2_S2_S2_fjLj128EEEEELb0ELb0ELb1ELb1EEEvNS_9BwdParamsE,"aw",@nobits
	.sectionflags	@""
	.align	16


//--------------------- .nv.shared._ZN10layer_norm13ln_bwd_kernelINS_13Kernel_traitsI13__nv_bfloat16S2_S2_S2_fjLj512ELj1ELj4ELj1ELj16ENS_18Kernel_traits_baseILj512ES2_S2_S2_S2_fjLj128EEEEELb0ELb1ELb0ELb0EEEvNS_9BwdParamsE --------------------------
	.section	.nv.shared._ZN10layer_norm13ln_bwd_kernelINS_13Kernel_traitsI13__nv_bfloat16S2_S2_S2_fjLj512ELj1ELj4ELj1ELj16ENS_18Kernel_traits_baseILj512ES2_S2_S2_S2_fjLj128EEEEELb0ELb1ELb0ELb0EEEvNS_9BwdParamsE,"aw",@nobits
	.sectionflags	@""
	.align	16


//--------------------- .nv.shared._ZN10layer_norm13ln_bwd_kernelINS_13Kernel_traitsI13__nv_bfloat16S2_S2_S2_fjLj512ELj1ELj4ELj1ELj16ENS_18Kernel_traits_baseILj512ES2_S2_S2_S2_fjLj128EEEEELb0ELb1ELb0ELb1EEEvNS_9BwdParamsE --------------------------
	.section	.nv.shared._ZN10layer_norm13ln_bwd_kernelINS_13Kernel_traitsI13__nv_bfloat16S2_S2_S2_fjLj512ELj1ELj4ELj1ELj16ENS_18Kernel_traits_baseILj512ES2_S2_S2_S2_fjLj128EEEEELb0ELb1ELb0ELb1EEEvNS_9BwdParamsE,"aw",@nobits
	.sectionflags	@""
	.align	16


//--------------------- .nv.shared._ZN10layer_norm13ln_bwd_kernelINS_13Kernel_traitsI13__nv_bfloat16S2_S2_S2_fjLj512ELj1ELj4ELj1ELj16ENS_18Kernel_traits_baseILj512ES2_S2_S2_S2_fjLj128EEEEELb0ELb1ELb1ELb0EEEvNS_9BwdParamsE --------------------------
	.section	.nv.shared._ZN10layer_norm13ln_bwd_kernelINS_13Kernel_traitsI13__nv_bfloat16S2_S2_S2_fjLj512ELj1ELj4ELj1ELj16ENS_18Kernel_traits_baseILj512ES2_S2_S2_S2_fjLj128EEEEELb0ELb1ELb1ELb0EEEvNS_9BwdParamsE,"aw",@nobits
	.sectionflags	@""
	.align	16


//--------------------- .nv.shared._ZN10layer_norm13ln_bwd_kernelINS_13Kernel_traitsI13__nv_bfloat16S2_S2_S2_fjLj512ELj1ELj4ELj1ELj16ENS_18Kernel_traits_baseILj512ES2_S2_S2_S2_fjLj128EEEEELb0ELb1ELb1ELb1EEEvNS_9BwdParamsE --------------------------
	.section	.nv.shared._ZN10layer_norm13ln_bwd_kernelINS_13Kernel_traitsI13__nv_bfloat16S2_S2_S2_fjLj512ELj1ELj4ELj1ELj16ENS_18Kernel_traits_baseILj512ES2_S2_S2_S2_fjLj128EEEEELb0ELb1ELb1ELb1EEEvNS_9BwdParamsE,"aw",@nobits
	.sectionflags	@""
	.align	16


//--------------------- .nv.shared._ZN10layer_norm13ln_bwd_kernelINS_13Kernel_traitsI13__nv_bfloat16S2_S2_S2_fjLj512ELj1ELj4ELj1ELj16ENS_18Kernel_traits_baseILj512ES2_S2_S2_S2_fjLj128EEEEELb1ELb0ELb0ELb0EEEvNS_9BwdParamsE --------------------------
	.section	.nv.shared._ZN10layer_norm13ln_bwd_kernelINS_13Kernel_traitsI13__nv_bfloat16S2_S2_S2_fjLj512ELj1ELj4ELj1ELj16ENS_18Kernel_traits_baseILj512ES2_S2_S2_S2_fjLj128EEEEELb1ELb0ELb0ELb0EEEvNS_9BwdParamsE,"aw",@nobits
	.sectionflags	@""
	.align	16


//--------------------- .nv.shared._ZN10layer_norm13ln_bwd_kernelINS_13Kernel_traitsI13__nv_bfloat16S2_S2_S2_fjLj512ELj1ELj4ELj1ELj16ENS_18Kernel_traits_baseILj512ES2_S2_S2_S2_fjLj128EEEEELb1ELb0ELb0ELb1EEEvNS_9BwdParamsE --------------------------
	.section	.nv.shared._ZN10layer_norm13ln_bwd_kernelINS_13Kernel_traitsI13__nv_bfloat16S2_S2_S2_fjLj512ELj1ELj4ELj1ELj16ENS_18Kernel_traits_baseILj512ES2_S2_S2_S2_fjLj128EEEEELb1ELb0ELb0ELb1EEEvNS_9BwdParamsE,"aw",@nobits
	.sectionflags	@""
	.align	16


//--------------------- .nv.shared._ZN10layer_norm22ln_bwd_finalize_kernelINS_22Kernel_traits_finalizeILj512E13__nv_bfloat16S2_S2_S2_fjLb0ELj1024ELj4ENS_18Kernel_traits_baseILj512ES2_S2_S2_S2_fjLj1024EEEEELb0ELb0EEEvNS_9BwdParamsE --------------------------
	.section	.nv.shared._ZN10layer_norm22ln_bwd_finalize_kernelINS_22Kernel_traits_finalizeILj512E13__nv_bfloat16S2_S2_S2_fjLb0ELj1024ELj4ENS_18Kernel_traits_baseILj512ES2_S2_S2_S2_fjLj1024EEEEELb0ELb0EEEvNS_9BwdParamsE,"aw",@nobits
	.sectionflags	@""
	.align	16
.nv.shared._ZN10layer_norm22ln_bwd_finalize_kernelINS_22Kernel_traits_finalizeILj512E13__nv_bfloat16S2_S2_S2_fjLb0ELj1024ELj4ENS_18Kernel_traits_baseILj512ES2_S2_S2_S2_fjLj1024EEEEELb0ELb0EEEvNS_9BwdParamsE:
	.zero		8448


//--------------------- .nv.shared._ZN10layer_norm13ln_bwd_kernelINS_13Kernel_traitsI13__nv_bfloat16S2_S2_S2_fjLj512ELj1ELj4ELj1ELj16ENS_18Kernel_traits_baseILj512ES2_S2_S2_S2_fjLj128EEEEELb1ELb0ELb1ELb0EEEvNS_9BwdParamsE --------------------------
	.section	.nv.shared._ZN10layer_norm13ln_bwd_kernelINS_13Kernel_traitsI13__nv_bfloat16S2_S2_S2_fjLj512ELj1ELj4ELj1ELj16ENS_18Kernel_traits_baseILj512ES2_S2_S2_S2_fjLj128EEEEELb1ELb0ELb1ELb0EEEvNS_9BwdParamsE,"aw",@nobits
	.sectionflags	@""
	.align	16


//--------------------- .nv.shared._ZN10layer_norm22ln_bwd_finalize_kernelINS_22Kernel_traits_finalizeILj512E13__nv_bfloat16S2_S2_S2_fjLb0ELj1024ELj4ENS_18Kernel_traits_baseILj512ES2_S2_S2_S2_fjLj1024EEEEELb0ELb1EEEvNS_9BwdParamsE --------------------------
	.section	.nv.shared._ZN10layer_norm22ln_bwd_finalize_kernelINS_22Kernel_traits_finalizeILj512E13__nv_bfloat16S2_S2_S2_fjLb0ELj1024ELj4ENS_18Kernel_traits_baseILj512ES2_S2_S2_S2_fjLj1024EEEEELb0ELb1EEEvNS_9BwdParamsE,"aw",@nobits
	.sectionflags	@""
	.align	16
.nv.shared._ZN10layer_norm22ln_bwd_finalize_kernelINS_22Kernel_traits_finalizeILj512E13__nv_bfloat16S2_S2_S2_fjLb0ELj1024ELj4ENS_18Kernel_traits_baseILj512ES2_S2_S2_S2_fjLj1024EEEEELb0ELb1EEEvNS_9BwdParamsE:
	.zero		8448


//--------------------- .nv.shared._ZN10layer_norm13ln_bwd_kernelINS_13Kernel_traitsI13__nv_bfloat16S2_S2_S2_fjLj512ELj1ELj4ELj1ELj16ENS_18Kernel_traits_baseILj512ES2_S2_S2_S2_fjLj128EEEEELb1ELb0ELb1ELb1EEEvNS_9BwdParamsE --------------------------
	.section	.nv.shared._ZN10layer_norm13ln_bwd_kernelINS_13Kernel_traitsI13__nv_bfloat16S2_S2_S2_fjLj512ELj1ELj4ELj1ELj16ENS_18Kernel_traits_baseILj512ES2_S2_S2_S2_fjLj128EEEEELb1ELb0ELb1ELb1EEEvNS_9BwdParamsE,"aw",@nobits
	.sectionflags	@""
	.align	16


//--------------------- .nv.shared._ZN10layer_norm13ln_bwd_kernelINS_13Kernel_traitsI13__nv_bfloat16S2_S2_S2_fjLj512ELj1ELj4ELj1ELj16ENS_18Kernel_traits_baseILj512ES2_S2_S2_S2_fjLj128EEEEELb1ELb1ELb0ELb0EEEvNS_9BwdParamsE --------------------------
	.section	.nv.shared._ZN10layer_norm13ln_bwd_kernelINS_13Kernel_traitsI13__nv_bfloat16S2_S2_S2_fjLj512ELj1ELj4ELj1ELj16ENS_18Kernel_traits_baseILj512ES2_S2_S2_S2_fjLj128EEEEELb1ELb1ELb0ELb0EEEvNS_9BwdParamsE,"aw",@nobits
	.sectionflags	@""
	.align	16


//--------------------- .nv.shared._ZN10layer_norm13ln_bwd_kernelINS_13Kernel_traitsI13__nv_bfloat16S2_S2_S2_fjLj512ELj1ELj4ELj1ELj16ENS_18Kernel_traits_baseILj512ES2_S2_S2_S2_fjLj128EEEEELb1ELb1ELb0ELb1EEEvNS_9BwdParamsE --------------------------
	.section	.nv.shared._ZN10layer_norm13ln_bwd_kernelINS_13Kernel_traitsI13__nv_bfloat16S2_S2_S2_fjLj512ELj1ELj4ELj1ELj16ENS_18Kernel_traits_baseILj512ES2_S2_S2_S2_fjLj128EEEEELb1ELb1ELb0ELb1EEEvNS_9BwdParamsE,"aw",@nobits
	.sectionflags	@""
	.align	16


//--------------------- .nv.shared._ZN10layer_norm22ln_bwd_finalize_kernelINS_22Kernel_traits_finalizeILj512E13__nv_bfloat16S2_S2_S2_fjLb1ELj1024ELj4ENS_18Kernel_traits_baseILj512ES2_S2_S2_S2_fjLj1024EEEEELb1ELb0EEEvNS_9BwdParamsE --------------------------
	.section	.nv.shared._ZN10layer_norm22ln_bwd_finalize_kernelINS_22Kernel_traits_finalizeILj512E13__nv_bfloat16S2_S2_S2_fjLb1ELj1024ELj4ENS_18Kernel_traits_baseILj512ES2_S2_S2_S2_fjLj1024EEEEELb1ELb0EEEvNS_9BwdParamsE,"aw",@nobits
	.sectionflags	@""
	.align	16
.nv.shared._ZN10layer_norm22ln_bwd_finalize_kernelINS_22Kernel_traits_finalizeILj512E13__nv_bfloat16S2_S2_S2_fjLb1ELj1024ELj4ENS_18Kernel_traits_baseILj512ES2_S2_S2_S2_fjLj1024EEEEELb1ELb0EEEvNS_9BwdParamsE:
	.zero		12672


//--------------------- .nv.shared._ZN10layer_norm13ln_bwd_kernelINS_13Kernel_traitsI13__nv_bfloat16S2_S2_S2_fjLj512ELj1ELj4ELj1ELj16ENS_18Kernel_traits_baseILj512ES2_S2_S2_S2_fjLj128EEEEELb1ELb1ELb1ELb0EEEvNS_9BwdParamsE --------------------------
	.section	.nv.shared._ZN10layer_norm13ln_bwd_kernelINS_13Kernel_traitsI13__nv_bfloat16S2_S2_S2_fjLj512ELj1ELj4ELj1ELj16ENS_18Kernel_traits_baseILj512ES2_S2_S2_S2_fjLj128EEEEELb1ELb1ELb1ELb0EEEvNS_9BwdParamsE,"aw",@nobits
	.sectionflags	@""
	.align	16


//--------------------- .nv.shared._ZN10layer_norm22ln_bwd_finalize_kernelINS_22Kernel_traits_finalizeILj512E13__nv_bfloat16S2_S2_S2_fjLb1ELj1024ELj4ENS_18Kernel_traits_baseILj512ES2_S2_S2_S2_fjLj1024EEEEELb1ELb1EEEvNS_9BwdParamsE --------------------------
	.section	.nv.shared._ZN10layer_norm22ln_bwd_finalize_kernelINS_22Kernel_traits_finalizeILj512E13__nv_bfloat16S2_S2_S2_fjLb1ELj1024ELj4ENS_18Kernel_traits_baseILj512ES2_S2_S2_S2_fjLj1024EEEEELb1ELb1EEEvNS_9BwdParamsE,"aw",@nobits
	.sectionflags	@""
	.align	16
.nv.shared._ZN10layer_norm22ln_bwd_finalize_kernelINS_22Kernel_traits_finalizeILj512E13__nv_bfloat16S2_S2_S2_fjLb1ELj1024ELj4ENS_18Kernel_traits_baseILj512ES2_S2_S2_S2_fjLj1024EEEEELb1ELb1EEEvNS_9BwdParamsE:
	.zero		12672


//--------------------- .nv.shared._ZN10layer_norm13ln_bwd_kernelINS_13Kernel_traitsI13__nv_bfloat16S2_S2_S2_fjLj512ELj1ELj4ELj1ELj16ENS_18Kernel_traits_baseILj512ES2_S2_S2_S2_fjLj128EEEEELb1ELb1ELb1ELb1EEEvNS_9BwdParamsE --------------------------
	.section	.nv.shared._ZN10layer_norm13ln_bwd_kernelINS_13Kernel_traitsI13__nv_bfloat16S2_S2_S2_fjLj512ELj1ELj4ELj1ELj16ENS_18Kernel_traits_baseILj512ES2_S2_S2_S2_fjLj128EEEEELb1ELb1ELb1ELb1EEEvNS_9BwdParamsE,"aw",@nobits
	.sectionflags	@""
	.align	16


//--------------------- .nv.shared._ZN10layer_norm13ln_bwd_kernelINS_13Kernel_traitsI6__halfS2_S2_S2_fjLj512ELj1ELj4ELj1ELj16ENS_18Kernel_traits_baseILj512ES2_S2_S2_S2_fjLj128EEEEELb0ELb0ELb0ELb0EEEvNS_9BwdParamsE --------------------------
	.section	.nv.shared._ZN10layer_norm13ln_bwd_kernelINS_13Kernel_traitsI6__halfS2_S2_S2_fjLj512ELj1ELj4ELj1ELj16ENS_18Kernel_traits_baseILj512ES2_S2_S2_S2_fjLj128EEEEELb0ELb0ELb0ELb0EEEvNS_9BwdParamsE,"aw",@nobits
	.sectionflags	@""
	.align	16


//--------------------- .nv.shared._ZN10layer_norm13ln_bwd_kernelINS_13Kernel_traitsI6__halfS2_S2_S2_fjLj512ELj1ELj4ELj1ELj16ENS_18Kernel_traits_baseILj512ES2_S2_S2_S2_fjLj128EEEEELb0ELb0ELb0ELb1EEEvNS_9BwdParamsE --------------------------
	.section	.nv.shared._ZN10layer_norm13ln_bwd_kernelINS_13Kernel_traitsI6__halfS2_S2_S2_fjLj512ELj1ELj4ELj1ELj16ENS_18Kernel_traits_baseILj512ES2_S2_S2_S2_fjLj128EEEEELb0ELb0ELb0ELb1EEEvNS_9BwdParamsE,"aw",@nobits
	.sectionflags	@""
	.align	16


//--------------------- .nv.shared._ZN10layer_norm13ln_bwd_kernelINS_13Kernel_traitsI6__halfS2_S2_S2_fjLj512ELj1ELj4ELj1ELj16ENS_18Kernel_traits_baseILj512ES2_S2_S2_S2_fjLj128EEEEELb0ELb0ELb1ELb0EEEvNS_9BwdParamsE --------------------------
	.section	.nv.shared._ZN10layer_norm13ln_bwd_kernelINS_13Kernel_traitsI6__halfS2_S2_S2_fjLj512ELj1ELj4ELj1ELj16ENS_18Kernel_traits_baseILj512ES2_S2_S2_S2_fjLj128EEEEELb0ELb0ELb1ELb0EEEvNS_9BwdParamsE,"aw",@nobits
	.sectionflags	@""
	.align	16


//--------------------- .nv.shared._ZN10layer_norm13ln_bwd_kernelINS_13Kernel_traitsI6__halfS2_S2_S2_fjLj512ELj1ELj4ELj1ELj16ENS_18Kernel_traits_baseILj512ES2_S2_S2_S2_fjLj128EEEEELb0ELb0ELb1ELb1EEEvNS_9BwdParamsE --------------------------
	.section	.nv.shared._ZN10layer_norm13ln_bwd_kernelINS_13Kernel_traitsI6__halfS2_S2_S2_fjLj512ELj1ELj4ELj1ELj16ENS_18Kernel_traits_baseILj512ES2_S2_S2_S2_fjLj128EEEEELb0ELb0ELb1ELb1EEEvNS_9BwdParamsE,"aw",@nobits
	.sectionflags	@""
	.align	16


//--------------------- .nv.shared._ZN10layer_norm13ln_bwd_kernelINS_13Kernel_traitsI6__halfS2_S2_S2_fjLj512ELj1ELj4ELj1ELj16ENS_18Kernel_traits_baseILj512ES2_S2_S2_S2_fjLj128EEEEELb0ELb1ELb0ELb0EEEvNS_9BwdParamsE --------------------------
	.section	.nv.shared._ZN10layer_norm13ln_bwd_kernelINS_13Kernel_traitsI6__halfS2_S2_S2_fjLj512ELj1ELj4ELj1ELj16ENS_18Kernel_traits_baseILj512ES2_S2_S2_S2_fjLj128EEEEELb0ELb1ELb0ELb0EEEvNS_9BwdParamsE,"aw",@nobits
	.sectionflags	@""
	.align	16


//--------------------- .nv.shared._ZN10layer_norm13ln_bwd_kernelINS_13Kernel_traitsI6__halfS2_S2_S2_fjLj512ELj1ELj4ELj1ELj16ENS_18Kernel_traits_baseILj512ES2_S2_S2_S2_fjLj128EEEEELb0ELb1ELb0ELb1EEEvNS_9BwdParamsE --------------------------
	.section	.nv.shared._ZN10layer_norm13ln_bwd_kernelINS_13Kernel_traitsI6__halfS2_S2_S2_fjLj512ELj1ELj4ELj1ELj16ENS_18Kernel_traits_baseILj512ES2_S2_S2_S2_fjLj128EEEEELb0ELb1ELb0ELb1EEEvNS_9BwdParamsE,"aw",@nobits
	.sectionflags	@""
	.align	16


//--------------------- .nv.shared._ZN10layer_norm13ln_bwd_kernelINS_13Kernel_traitsI6__halfS2_S2_S2_fjLj512ELj1ELj4ELj1ELj16ENS_18Kernel_traits_baseILj512ES2_S2_S2_S2_fjLj128EEEEELb0ELb1ELb1ELb0EEEvNS_9BwdParamsE --------------------------
	.section	.nv.shared._ZN10layer_norm13ln_bwd_kernelINS_13Kernel_traitsI6__halfS2_S2_S2_fjLj512ELj1ELj4ELj1ELj16ENS_18Kernel_traits_baseILj512ES2_S2_S2_S2_fjLj128EEEEELb0ELb1ELb1ELb0EEEvNS_9BwdParamsE,"aw",@nobits
	.sectionflags	@""
	.align	16


//--------------------- .nv.shared._ZN10layer_norm13ln_bwd_kernelINS_13Kernel_traitsI6__halfS2_S2_S2_fjLj512ELj1ELj4ELj1ELj16ENS_18Kernel_traits_baseILj512ES2_S2_S2_S2_fjLj128EEEEELb0ELb1ELb1ELb1EEEvNS_9BwdParamsE --------------------------
	.section	.nv.shared._ZN10layer_norm13ln_bwd_kernelINS_13Kernel_traitsI6__halfS2_S2_S2_fjLj512ELj1ELj4ELj1ELj16ENS_18Kernel_traits_baseILj512ES2_S2_S2_S2_fjLj128EEEEELb0ELb1ELb1ELb1EEEvNS_9BwdParamsE,"aw",@nobits
	.sectionflags	@""
	.align	16


//--------------------- .nv.shared._ZN10layer_norm13ln_bwd_kernelINS_13Kernel_traitsI6__halfS2_S2_S2_fjLj512ELj1ELj4ELj1ELj16ENS_18Kernel_traits_baseILj512ES2_S2_S2_S2_fjLj128EEEEELb1ELb0ELb0ELb0EEEvNS_9BwdParamsE --------------------------
	.section	.nv.shared._ZN10layer_norm13ln_bwd_kernelINS_13Kernel_traitsI6__halfS2_S2_S2_fjLj512ELj1ELj4ELj1ELj16ENS_18Kernel_traits_baseILj512ES2_S2_S2_S2_fjLj128EEEEELb1ELb0ELb0ELb0EEEvNS_9BwdParamsE,"aw",@nobits
	.sectionflags	@""
	.align	16


//--------------------- .nv.shared._ZN10layer_norm13ln_bwd_kernelINS_13Kernel_traitsI6__halfS2_S2_S2_fjLj512ELj1ELj4ELj1ELj16ENS_18Kernel_traits_baseILj512ES2_S2_S2_S2_fjLj128EEEEELb1ELb0ELb0ELb1EEEvNS_9BwdParamsE --------------------------
	.section	.nv.shared._ZN10layer_norm13ln_bwd_kernelINS_13Kernel_traitsI6__halfS2_S2_S2_fjLj512ELj1ELj4ELj1ELj16ENS_18Kernel_traits_baseILj512ES2_S2_S2_S2_fjLj128EEEEELb1ELb0ELb0ELb1EEEvNS_9BwdParamsE,"aw",@nobits
	.sectionflags	@""
	.align	16


//--------------------- .nv.shared._ZN10layer_norm22ln_bwd_finalize_kernelINS_22Kernel_traits_finalizeILj512E6__halfS2_S2_S2_fjLb0ELj1024ELj4ENS_18Kernel_traits_baseILj512ES2_S2_S2_S2_fjLj1024EEEEELb0ELb0EEEvNS_9BwdParamsE --------------------------
	.section	.nv.shared._ZN10layer_norm22ln_bwd_finalize_kernelINS_22Kernel_traits_finalizeILj512E6__halfS2_S2_S2_fjLb0ELj1024ELj4ENS_18Kernel_traits_baseILj512ES2_S2_S2_S2_fjLj1024EEEEELb0ELb0EEEvNS_9BwdParamsE,"aw",@nobits
	.sectionflags	@""
	.align	16
.nv.shared._ZN10layer_norm22ln_bwd_finalize_kernelINS_22Kernel_traits_finalizeILj512E6__halfS2_S2_S2_fjLb0ELj1024ELj4ENS_18Kernel_traits_baseILj512ES2_S2_S2_S2_fjLj1024EEEEELb0ELb0EEEvNS_9BwdParamsE:
	.zero		8448


//--------------------- .nv.shared._ZN10layer_norm13ln_bwd_kernelINS_13Kernel_traitsI6__halfS2_S2_S2_fjLj512ELj1ELj4ELj1ELj16ENS_18Kernel_traits_baseILj512ES2_S2_S2_S2_fjLj128EEEEELb1ELb0ELb1ELb0EEEvNS_9BwdParamsE --------------------------
	.section	.nv.shared._ZN10layer_norm13ln_bwd_kernelINS_13Kernel_traitsI6__halfS2_S2_S2_fjLj512ELj1ELj4ELj1ELj16ENS_18Kernel_traits_baseILj512ES2_S2_S2_S2_fjLj128EEEEELb1ELb0ELb1ELb0EEEvNS_9BwdParamsE,"aw",@nobits
	.sectionflags	@""
	.align	16


//--------------------- .nv.shared._ZN10layer_norm22ln_bwd_finalize_kernelINS_22Kernel_traits_finalizeILj512E6__halfS2_S2_S2_fjLb0ELj1024ELj4ENS_18Kernel_traits_baseILj512ES2_S2_S2_S2_fjLj1024EEEEELb0ELb1EEEvNS_9BwdParamsE --------------------------
	.section	.nv.shared._ZN10layer_norm22ln_bwd_finalize_kernelINS_22Kernel_traits_finalizeILj512E6__halfS2_S2_S2_fjLb0ELj1024ELj4ENS_18Kernel_traits_baseILj512ES2_S2_S2_S2_fjLj1024EEEEELb0ELb1EEEvNS_9BwdParamsE,"aw",@nobits
	.sectionflags	@""
	.align	16
.nv.shared._ZN10layer_norm22ln_bwd_finalize_kernelINS_22Kernel_traits_finalizeILj512E6__halfS2_S2_S2_fjLb0ELj1024ELj4ENS_18Kernel_traits_baseILj512ES2_S2_S2_S2_fjLj1024EEEEELb0ELb1EEEvNS_9BwdParamsE:
	.zero		8448


//--------------------- .nv.shared._ZN10layer_norm13ln_bwd_kernelINS_13Kernel_traitsI6__halfS2_S2_S2_fjLj512ELj1ELj4ELj1ELj16ENS_18Kernel_traits_baseILj512ES2_S2_S2_S2_fjLj128EEEEELb1ELb0ELb1ELb1EEEvNS_9BwdParamsE --------------------------
	.section	.nv.shared._ZN10layer_norm13ln_bwd_kernelINS_13Kernel_traitsI6__halfS2_S2_S2_fjLj512ELj1ELj4ELj1ELj16ENS_18Kernel_traits_baseILj512ES2_S2_S2_S2_fjLj128EEEEELb1ELb0ELb1ELb1EEEvNS_9BwdParamsE,"aw",@nobits
	.sectionflags	@""
	.align	16


//--------------------- .nv.shared._ZN10layer_norm13ln_bwd_kernelINS_13Kernel_traitsI6__halfS2_S2_S2_fjLj512ELj1ELj4ELj1ELj16ENS_18Kernel_traits_baseILj512ES2_S2_S2_S2_fjLj128EEEEELb1ELb1ELb0ELb0EEEvNS_9BwdParamsE --------------------------
	.section	.nv.shared._ZN10layer_norm13ln_bwd_kernelINS_13Kernel_traitsI6__halfS2_S2_S2_fjLj512ELj1ELj4ELj1ELj16ENS_18Kernel_traits_baseILj512ES2_S2_S2_S2_fjLj128EEEEELb1ELb1ELb0ELb0EEEvNS_9BwdParamsE,"aw",@nobits
	.sectionflags	@""
	.align	16


//--------------------- .nv.shared._ZN10layer_norm13ln_bwd_kernelINS_13Kernel_traitsI6__halfS2_S2_S2_fjLj512ELj1ELj4ELj1ELj16ENS_18Kernel_traits_baseILj512ES2_S2_S2_S2_fjLj128EEEEELb1ELb1ELb0ELb1EEEvNS_9BwdParamsE --------------------------
	.section	.nv.shared._ZN10layer_norm13ln_bwd_kernelINS_13Kernel_traitsI6__halfS2_S2_S2_fjLj512ELj1ELj4ELj1ELj16ENS_18Kernel_traits_baseILj512ES2_S2_S2_S2_fjLj128EEEEELb1ELb1ELb0ELb1EEEvNS_9BwdParamsE,"aw",@nobits
	.sectionflags	@""
	.align	16


//--------------------- .nv.shared._ZN10layer_norm22ln_bwd_finalize_kernelINS_22Kernel_traits_finalizeILj512E6__halfS2_S2_S2_fjLb1ELj1024ELj4ENS_18Kernel_traits_baseILj512ES2_S2_S2_S2_fjLj1024EEEEELb1ELb0EEEvNS_9BwdParamsE --------------------------
	.section	.nv.shared._ZN10layer_norm22ln_bwd_finalize_kernelINS_22Kernel_traits_finalizeILj512E6__halfS2_S2_S2_fjLb1ELj1024ELj4ENS_18Kernel_traits_baseILj512ES2_S2_S2_S2_fjLj1024EEEEELb1ELb0EEEvNS_9BwdParamsE,"aw",@nobits
	.sectionflags	@""
	.align	16
.nv.shared._ZN10layer_norm22ln_bwd_finalize_kernelINS_22Kernel_traits_finalizeILj512E6__halfS2_S2_S2_fjLb1ELj1024ELj4ENS_18Kernel_traits_baseILj512ES2_S2_S2_S2_fjLj1024EEEEELb1ELb0EEEvNS_9BwdParamsE:
	.zero		12672


//--------------------- .nv.shared._ZN10layer_norm13ln_bwd_kernelINS_13Kernel_traitsI6__halfS2_S2_S2_fjLj512ELj1ELj4ELj1ELj16ENS_18Kernel_traits_baseILj512ES2_S2_S2_S2_fjLj128EEEEELb1ELb1ELb1ELb0EEEvNS_9BwdParamsE --------------------------
	.section	.nv.shared._ZN10layer_norm13ln_bwd_kernelINS_13Kernel_traitsI6__halfS2_S2_S2_fjLj512ELj1ELj4ELj1ELj16ENS_18Kernel_traits_baseILj512ES2_S2_S2_S2_fjLj128EEEEELb1ELb1ELb1ELb0EEEvNS_9BwdParamsE,"aw",@nobits
	.sectionflags	@""
	.align	16


//--------------------- .nv.shared._ZN10layer_norm22ln_bwd_finalize_kernelINS_22Kernel_traits_finalizeILj512E6__halfS2_S2_S2_fjLb1ELj1024ELj4ENS_18Kernel_traits_baseILj512ES2_S2_S2_S2_fjLj1024EEEEELb1ELb1EEEvNS_9BwdParamsE --------------------------
	.section	.nv.shared._ZN10layer_norm22ln_bwd_finalize_kernelINS_22Kernel_traits_finalizeILj512E6__halfS2_S2_S2_fjLb1ELj1024ELj4ENS_18Kernel_traits_baseILj512ES2_S2_S2_S2_fjLj1024EEEEELb1ELb1EEEvNS_9BwdParamsE,"aw",@nobits
	.sectionflags	@""
	.align	16
.nv.shared._ZN10layer_norm22ln_bwd_finalize_kernelINS_22Kernel_traits_finalizeILj512E6__halfS2_S2_S2_fjLb1ELj1024ELj4ENS_18Kernel_traits_baseILj512ES2_S2_S2_S2_fjLj1024EEEEELb1ELb1EEEvNS_9BwdParamsE:
	.zero		12672


//--------------------- .nv.shared._ZN10layer_norm13ln_bwd_kernelINS_13Kernel_traitsI6__halfS2_S2_S2_fjLj512ELj1ELj4ELj1ELj16ENS_18Kernel_traits_baseILj512ES2_S2_S2_S2_fjLj128EEEEELb1ELb1ELb1ELb1EEEvNS_9BwdParamsE --------------------------
	.section	.nv.shared._ZN10layer_norm13ln_bwd_kernelINS_13Kernel_traitsI6__halfS2_S2_S2_fjLj512ELj1ELj4ELj1ELj16ENS_18Kernel_traits_baseILj512ES2_S2_S2_S2_fjLj128EEEEELb1ELb1ELb1ELb1EEEvNS_9BwdParamsE,"aw",@nobits
	.sectionflags	@""
	.align	16


//--------------------- .nv.shared._ZN10layer_norm13ln_bwd_kernelINS_13Kernel_traitsIf13__nv_bfloat16S2_S2_fjLj512ELj1ELj4ELj1ELj16ENS_18Kernel_traits_baseILj512EfS2_S2_S2_fjLj128EEEEELb0ELb0ELb0ELb0EEEvNS_9BwdParamsE --------------------------
	.section	.nv.shared._ZN10layer_norm13ln_bwd_kernelINS_13Kernel_traitsIf13__nv_bfloat16S2_S2_fjLj512ELj1ELj4ELj1ELj16ENS_18Kernel_traits_baseILj512EfS2_S2_S2_fjLj128EEEEELb0ELb0ELb0ELb0EEEvNS_9BwdParamsE,"aw",@nobits
	.sectionflags	@""
	.align	16


//--------------------- .nv.shared._ZN10layer_norm13ln_bwd_kernelINS_13Kernel_traitsIf13__nv_bfloat16S2_S2_fjLj512ELj1ELj4ELj1ELj16ENS_18Kernel_traits_baseILj512EfS2_S2_S2_fjLj128EEEEELb0ELb0ELb0ELb1EEEvNS_9BwdParamsE --------------------------
	.section	.nv.shared._ZN10layer_norm13ln_bwd_kernelINS_13Kernel_traitsIf13__nv_bfloat16S2_S2_fjLj512ELj1ELj4ELj1ELj16ENS_18Kernel_traits_baseILj512EfS2_S2_S2_fjLj128EEEEELb0ELb0ELb0ELb1EEEvNS_9BwdParamsE,"aw",@nobits
	.sectionflags	@""
	.align	16


//--------------------- .nv.shared._ZN10layer_norm13ln_bwd_kernelINS_13Kernel_traitsIf13__nv_bfloat16S2_S2_fjLj512ELj1ELj4ELj1ELj16ENS_18Kernel_traits_baseILj512EfS2_S2_S2_fjLj128EEEEELb0ELb0ELb1ELb0EEEvNS_9BwdParamsE --------------------------
	.section	.nv.shared._ZN10layer_norm13ln_bwd_kernelINS_13Kernel_traitsIf13__nv_bfloat16S2_S2_fjLj512ELj1ELj4ELj1ELj16ENS_18Kernel_traits_baseILj512EfS2_S2_S2_fjLj128EEEEELb0ELb0ELb1ELb0EEEvNS_9BwdParamsE,"aw",@nobits
	.sectionflags	@""
	.align	16


//--------------------- .nv.shared._ZN10layer_norm13ln_bwd_kernelINS_13Kernel_traitsIf13__nv_bfloat16S2_S2_fjLj512ELj1ELj4ELj1ELj16ENS_18Kernel_traits_baseILj512EfS2_S2_S2_fjLj128EEEEELb0ELb0ELb1ELb1EEEvNS_9BwdParamsE --------------------------
	.section	.nv.shared._ZN10layer_norm13ln_bwd_kernelINS_13Kernel_traitsIf13__nv_bfloat16S2_S2_fjLj512ELj1ELj4ELj1ELj16ENS_18Kernel_traits_baseILj512EfS2_S2_S2_fjLj128EEEEELb0ELb0ELb1ELb1EEEvNS_9BwdParamsE,"aw",@nobits
	.sectionflags	@""
	.align	16


//--------------------- .nv.shared._ZN10layer_norm13ln_bwd_kernelINS_13Kernel_traitsIf13__nv_bfloat16S2_S2_fjLj512ELj1ELj4ELj1ELj16ENS_18Kernel_traits_baseILj512EfS2_S2_S2_fjLj128EEEEELb0ELb1ELb0ELb0EEEvNS_9BwdParamsE --------------------------
	.section	.nv.shared._ZN10layer_norm13ln_bwd_kernelINS_13Kernel_traitsIf13__nv_bfloat16S2_S2_fjLj512ELj1ELj4ELj1ELj16ENS_18Kernel_traits_baseILj512EfS2_S2_S2_fjLj128EEEEELb0ELb1ELb0ELb0EEEvNS_9BwdParamsE,"aw",@nobits
	.sectionflags	@""
	.align	16


//--------------------- .nv.shared._ZN10layer_norm13ln_bwd_kernelINS_13Kernel_traitsIf13__nv_bfloat16S2_S2_fjLj512ELj1ELj4ELj1ELj16ENS_18Kernel_traits_baseILj512EfS2_S2_S2_fjLj128EEEEELb0ELb1ELb0ELb1EEEvNS_9BwdParamsE --------------------------
	.section	.nv.shared._ZN10layer_norm13ln_bwd_kernelINS_13Kernel_traitsIf13__nv_bfloat16S2_S2_fjLj512ELj1ELj4ELj1ELj16ENS_18Kernel_traits_baseILj512EfS2_S2_S2_fjLj128EEEEELb0ELb1ELb0ELb1EEEvNS_9BwdParamsE,"aw",@nobits
	.sectionflags	@""
	.align	16


//--------------------- .nv.shared._ZN10layer_norm13ln_bwd_kernelINS_13Kernel_traitsIf13__nv_bfloat16S2_S2_fjLj512ELj1ELj4ELj1ELj16ENS_18Kernel_traits_baseILj512EfS2_S2_S2_fjLj128EEEEELb0ELb1ELb1ELb0EEEvNS_9BwdParamsE --------------------------
	.section	.nv.shared._ZN10layer_norm13ln_bwd_kernelINS_13Kernel_traitsIf13__nv_bfloat16S2_S2_fjLj512ELj1ELj4ELj1ELj16ENS_18Kernel_traits_baseILj512EfS2_S2_S2_fjLj128EEEEELb0ELb1ELb1ELb0EEEvNS_9BwdParamsE,"aw",@nobits
	.sectionflags	@""
	.align	16


//--------------------- .nv.shared._ZN10layer_norm13ln_bwd_kernelINS_13Kernel_traitsIf13__nv_bfloat16S2_S2_fjLj512ELj1ELj4ELj1ELj16ENS_18Kernel_traits_baseILj512EfS2_S2_S2_fjLj128EEEEELb0ELb1ELb1ELb1EEEvNS_9BwdParamsE --------------------------
	.section	.nv.shared._ZN10layer_norm13ln_bwd_kernelINS_13Kernel_traitsIf13__nv_bfloat16S2_S2_fjLj512ELj1ELj4ELj1ELj16ENS_18Kernel_traits_baseILj512EfS2_S2_S2_fjLj128EEEEELb0ELb1ELb1ELb1EEEvNS_9BwdParamsE,"aw",@nobits
	.sectionflags	@""
	.align	16


//--------------------- .nv.shared._ZN10layer_norm13ln_bwd_kernelINS_13Kernel_traitsIf13__nv_bfloat16S2_S2_fjLj512ELj1ELj4ELj1ELj16ENS_18Kernel_traits_baseILj512EfS2_S2_S2_fjLj128EEEEELb1ELb0ELb0ELb0EEEvNS_9BwdParamsE --------------------------
	.section	.nv.shared._ZN10layer_norm13ln_bwd_kernelINS_13Kernel_traitsIf13__nv_bfloat16S2_S2_fjLj512ELj1ELj4ELj1ELj16ENS_18Kernel_traits_baseILj512EfS2_S2_S2_fjLj128EEEEELb1ELb0ELb0ELb0EEEvNS_9BwdParamsE,"aw",@nobits
	.sectionflags	@""
	.align	16


//--------------------- .nv.shared._ZN10layer_norm13ln_bwd_kernelINS_13Kernel_traitsIf13__nv_bfloat16S2_S2_fjLj512ELj1ELj4ELj1ELj16ENS_18Kernel_traits_baseILj512EfS2_S2_S2_fjLj128EEEEELb1ELb0ELb0ELb1EEEvNS_9BwdParamsE --------------------------
	.section	.nv.shared._ZN10layer_norm13ln_bwd_kernelINS_13Kernel_traitsIf13__nv_bfloat16S2_S2_fjLj512ELj1ELj4ELj1ELj16ENS_18Kernel_traits_baseILj512EfS2_S2_S2_fjLj128EEEEELb1ELb0ELb0ELb1EEEvNS_9BwdParamsE,"aw",@nobits
	.sectionflags	@""
	.align	16


//--------------------- .nv.shared._ZN10layer_norm22ln_bwd_finalize_kernelINS_22Kernel_traits_finalizeILj512Ef13__nv_bfloat16S2_S2_fjLb0ELj1024ELj4ENS_18Kernel_traits_baseILj512EfS2_S2_S2_fjLj1024EEEEELb0ELb0EEEvNS_9BwdParamsE --------------------------
	.section	.nv.shared._ZN10layer_norm22ln_bwd_finalize_kernelINS_22Kernel_traits_finalizeILj512Ef13__nv_bfloat16S2_S2_fjLb0ELj1024ELj4ENS_18Kernel_traits_baseILj512EfS2_S2_S2_fjLj1024EEEEELb0ELb0EEEvNS_9BwdParamsE,"aw",@nobits
	.sectionflags	@""
	.align	16
.nv.shared._ZN10layer_norm22ln_bwd_finalize_kernelINS_22Kernel_traits_finalizeILj512Ef13__nv_bfloat16S2_S2_fjLb0ELj1024ELj4ENS_18Kernel_traits_baseILj512EfS2_S2_S2_fjLj1024EEEEELb0ELb0EEEvNS_9BwdParamsE:
	.zero		8448


//--------------------- .nv.shared._ZN10layer_norm13ln_bwd_kernelINS_13Kernel_traitsIf13__nv_bfloat16S2_S2_fjLj512ELj1ELj4ELj1ELj16ENS_18Kernel_traits_baseILj512EfS2_S2_S2_fjLj128EEEEELb1ELb0ELb1ELb0EEEvNS_9BwdParamsE --------------------------
	.section	.nv.shared._ZN10layer_norm13ln_bwd_kernelINS_13Kernel_traitsIf13__nv_bfloat16S2_S2_fjLj512ELj1ELj4ELj1ELj16ENS_18Kernel_traits_baseILj512EfS2_S2_S2_fjLj128EEEEELb1ELb0ELb1ELb0EEEvNS_9BwdParamsE,"aw",@nobits
	.sectionflags	@""
	.align	16


//--------------------- .nv.shared._ZN10layer_norm22ln_bwd_finalize_kernelINS_22Kernel_traits_finalizeILj512Ef13__nv_bfloat16S2_S2_fjLb0ELj1024ELj4ENS_18Kernel_traits_baseILj512EfS2_S2_S2_fjLj1024EEEEELb0ELb1EEEvNS_9BwdParamsE --------------------------
	.section	.nv.shared._ZN10layer_norm22ln_bwd_finalize_kernelINS_22Kernel_traits_finalizeILj512Ef13__nv_bfloat16S2_S2_fjLb0ELj1024ELj4ENS_18Kernel_traits_baseILj512EfS2_S2_S2_fjLj1024EEEEELb0ELb1EEEvNS_9BwdParamsE,"aw",@nobits
	.sectionflags	@""
	.align	16
.nv.shared._ZN10layer_norm22ln_bwd_finalize_kernelINS_22Kernel_traits_finalizeILj512Ef13__nv_bfloat16S2_S2_fjLb0ELj1024ELj4ENS_18Kernel_traits_baseILj512EfS2_S2_S2_fjLj1024EEEEELb0ELb1EEEvNS_9BwdParamsE:
	.zero		8448


//--------------------- .nv.shared._ZN10layer_norm13ln_bwd_kernelINS_13Kernel_traitsIf13__nv_bfloat16S2_S2_fjLj512ELj1ELj4ELj1ELj16ENS_18Kernel_traits_baseILj512EfS2_S2_S2_fjLj128EEEEELb1ELb0ELb1ELb1EEEvNS_9BwdParamsE --------------------------
	.section	.nv.shared._ZN10layer_norm13ln_bwd_kernelINS_13Kernel_traitsIf13__nv_bfloat16S2_S2_fjLj512ELj1ELj4ELj1ELj16ENS_18Kernel_traits_baseILj512EfS2_S2_S2_fjLj128EEEEELb1ELb0ELb1ELb1EEEvNS_9BwdParamsE,"aw",@nobits
	.sectionflags	@""
	.align	16


//--------------------- .nv.shared._ZN10layer_norm13ln_bwd_kernelINS_13Kernel_traitsIf13__nv_bfloat16S2_S2_fjLj512ELj1ELj4ELj1ELj16ENS_18Kernel_traits_baseILj512EfS2_S2_S2_fjLj128EEEEELb1ELb1ELb0ELb0EEEvNS_9BwdParamsE --------------------------
	.section	.nv.shared._ZN10layer_norm13ln_bwd_kernelINS_13Kernel_traitsIf13__nv_bfloat16S2_S2_fjLj512ELj1ELj4ELj1ELj16ENS_18Kernel_traits_baseILj512EfS2_S2_S2_fjLj128EEEEELb1ELb1ELb0ELb0EEEvNS_9BwdParamsE,"aw",@nobits
	.sectionflags	@""
	.align	16


//--------------------- .nv.shared._ZN10layer_norm13ln_bwd_kernelINS_13Kernel_traitsIf13__nv_bfloat16S2_S2_fjLj512ELj1ELj4ELj1ELj16ENS_18Kernel_traits_baseILj512EfS2_S2_S2_fjLj128EEEEELb1ELb1ELb0ELb1EEEvNS_9BwdParamsE --------------------------
	.section	.nv.shared._ZN10layer_norm13ln_bwd_kernelINS_13Kernel_traitsIf13__nv_bfloat16S2_S2_fjLj512ELj1ELj4ELj1ELj16ENS_18Kernel_traits_baseILj512EfS2_S2_S2_fjLj128EEEEELb1ELb1ELb0ELb1EEEvNS_9BwdParamsE,"aw",@nobits
	.sectionflags	@""
	.align	16


//--------------------- .nv.shared._ZN10layer_norm22ln_bwd_finalize_kernelINS_22Kernel_traits_finalizeILj512Ef13__nv_bfloat16S2_S2_fjLb1ELj1024ELj4ENS_18Kernel_traits_baseILj512EfS2_S2_S2_fjLj1024EEEEELb1ELb0EEEvNS_9BwdParamsE --------------------------
	.section	.nv.shared._ZN10layer_norm22ln_bwd_finalize_kernelINS_22Kernel_traits_finalizeILj512Ef13__nv_bfloat16S2_S2_fjLb1ELj1024ELj4ENS_18Kernel_traits_baseILj512EfS2_S2_S2_fjLj1024EEEEELb1ELb0EEEvNS_9BwdParamsE,"aw",@nobits
	.sectionflags	@""
	.align	16
.nv.shared._ZN10layer_norm22ln_bwd_finalize_kernelINS_22Kernel_traits_finalizeILj512Ef13__nv_bfloat16S2_S2_fjLb1ELj1024ELj4ENS_18Kernel_traits_baseILj512EfS2_S2_S2_fjLj1024EEEEELb1ELb0EEEvNS_9BwdParamsE:
	.zero		12672


//--------------------- .nv.shared._ZN10layer_norm13ln_bwd_kernelINS_13Kernel_traitsIf13__nv_bfloat16S2_S2_fjLj512ELj1ELj4ELj1ELj16ENS_18Kernel_traits_baseILj512EfS2_S2_S2_fjLj128EEEEELb1ELb1ELb1ELb0EEEvNS_9BwdParamsE --------------------------
	.section	.nv.shared._ZN10layer_norm13ln_bwd_kernelINS_13Kernel_traitsIf13__nv_bfloat16S2_S2_fjLj512ELj1ELj4ELj1ELj16ENS_18Kernel_traits_baseILj512EfS2_S2_S2_fjLj128EEEEELb1ELb1ELb1ELb0EEEvNS_9BwdParamsE,"aw",@nobits
	.sectionflags	@""
	.align	16


//--------------------- .nv.shared._ZN10layer_norm22ln_bwd_finalize_kernelINS_22Kernel_traits_finalizeILj512Ef13__nv_bfloat16S2_S2_fjLb1ELj1024ELj4ENS_18Kernel_traits_baseILj512EfS2_S2_S2_fjLj1024EEEEELb1ELb1EEEvNS_9BwdParamsE --------------------------
	.section	.nv.shared._ZN10layer_norm22ln_bwd_finalize_kernelINS_22Kernel_traits_finalizeILj512Ef13__nv_bfloat16S2_S2_fjLb1ELj1024ELj4ENS_18Kernel_traits_baseILj512EfS2_S2_S2_fjLj1024EEEEELb1ELb1EEEvNS_9BwdParamsE,"aw",@nobits
	.sectionflags	@""
	.align	16
.nv.shared._ZN10layer_norm22ln_bwd_finalize_kernelINS_22Kernel_traits_finalizeILj512Ef13__nv_bfloat16S2_S2_fjLb1ELj1024ELj4ENS_18Kernel_traits_baseILj512EfS2_S2_S2_fjLj1024EEEEELb1ELb1EEEvNS_9BwdParamsE:
	.zero		12672


//--------------------- .nv.shared._ZN10layer_norm13ln_bwd_kernelINS_13Kernel_traitsIf13__nv_bfloat16S2_S2_fjLj512ELj1ELj4ELj1ELj16ENS_18Kernel_traits_baseILj512EfS2_S2_S2_fjLj128EEEEELb1ELb1ELb1ELb1EEEvNS_9BwdParamsE --------------------------
	.section	.nv.shared._ZN10layer_norm13ln_bwd_kernelINS_13Kernel_traitsIf13__nv_bfloat16S2_S2_fjLj512ELj1ELj4ELj1ELj16ENS_18Kernel_traits_baseILj512EfS2_S2_S2_fjLj128EEEEELb1ELb1ELb1ELb1EEEvNS_9BwdParamsE,"aw",@nobits
	.sectionflags	@""
	.align	16


//--------------------- .nv.shared._ZN10layer_norm13ln_bwd_kernelINS_13Kernel_traitsI13__nv_bfloat16S2_fS2_fjLj512ELj1ELj4ELj1ELj16ENS_18Kernel_traits_baseILj512ES2_S2_fS2_fjLj128EEEEELb0ELb0ELb0ELb0EEEvNS_9BwdParamsE --------------------------
	.section	.nv.shared._ZN10layer_norm13ln_bwd_kernelINS_13Kernel_traitsI13__nv_bfloat16S2_fS2_fjLj512ELj1ELj4ELj1ELj16ENS_18Kernel_traits_baseILj512ES2_S2_fS2_fjLj128EEEEELb0ELb0ELb0ELb0EEEvNS_9BwdParamsE,"aw",@nobits
	.sectionflags	@""
	.align	16


//--------------------- .nv.shared._ZN10layer_norm13ln_bwd_kernelINS_13Kernel_traitsI13__nv_bfloat16S2_fS2_fjLj512ELj1ELj4ELj1ELj16ENS_18Kernel_traits_baseILj512ES2_S2_fS2_fjLj128EEEEELb0ELb0ELb0ELb1EEEvNS_9BwdParamsE --------------------------
	.section	.nv.shared._ZN10layer_norm13ln_bwd_kernelINS_13Kernel_traitsI13__nv_bfloat16S2_fS2_fjLj512ELj1ELj4ELj1ELj16ENS_18Kernel_traits_baseILj512ES2_S2_fS2_fjLj128EEEEELb0ELb0ELb0ELb1EEEvNS_9BwdParamsE,"aw",@nobits
	.sectionflags	@""
	.align	16


//--------------------- .nv.shared._ZN10layer_norm13ln_bwd_kernelINS_13Kernel_traitsI13__nv_bfloat16S2_fS2_fjLj512ELj1ELj4ELj1ELj16ENS_18Kernel_traits_baseILj512ES2_S2_fS2_fjLj128EEEEELb0ELb0ELb1ELb0EEEvNS_9BwdParamsE --------------------------
	.section	.nv.shared._ZN10layer_norm13ln_bwd_kernelINS_13Kernel_traitsI13__nv_bfloat16S2_fS2_fjLj512ELj1ELj4ELj1ELj16ENS_18Kernel_traits_baseILj512ES2_S2_fS2_fjLj128EEEEELb0ELb0ELb1ELb0EEEvNS_9BwdParamsE,"aw",@nobits
	.sectionflags	@""
	.align	16


//--------------------- .nv.shared._ZN10layer_norm13ln_bwd_kernelINS_13Kernel_traitsI13__nv_bfloat16S2_fS2_fjLj512ELj1ELj4ELj1ELj16ENS_18Kernel_traits_baseILj512ES2_S2_fS2_fjLj128EEEEELb0ELb0ELb1ELb1EEEvNS_9BwdParamsE --------------------------
	.section	.nv.shared._ZN10layer_norm13ln_bwd_kernelINS_13Kernel_traitsI13__nv_bfloat16S2_fS2_fjLj512ELj1ELj4ELj1ELj16ENS_18Kernel_traits_baseILj512ES2_S2_fS2_fjLj128EEEEELb0ELb0ELb1ELb1EEEvNS_9BwdParamsE,"aw",@nobits
	.sectionflags	@""
	.align	16


//--------------------- .nv.shared._ZN10layer_norm13ln_bwd_kernelINS_13Kernel_traitsI13__nv_bfloat16S2_fS2_fjLj512ELj1ELj4ELj1ELj16ENS_18Kernel_traits_baseILj512ES2_S2_fS2_fjLj128EEEEELb0ELb1ELb0ELb0EEEvNS_9BwdParamsE --------------------------
	.section	.nv.shared._ZN10layer_norm13ln_bwd_kernelINS_13Kernel_traitsI13__nv_bfloat16S2_fS2_fjLj512ELj1ELj4ELj1ELj16ENS_18Kernel_traits_baseILj512ES2_S2_fS2_fjLj128EEEEELb0ELb1ELb0ELb0EEEvNS_9BwdParamsE,"aw",@nobits
	.sectionflags	@""
	.align	16


//--------------------- .nv.shared._ZN10layer_norm13ln_bwd_kernelINS_13Kernel_traitsI13__nv_bfloat16S2_fS2_fjLj512ELj1ELj4ELj1ELj16ENS_18Kernel_traits_baseILj512ES2_S2_fS2_fjLj128EEEEELb0ELb1ELb0ELb1EEEvNS_9BwdParamsE --------------------------
	.section	.nv.shared._ZN10layer_norm13ln_bwd_kernelINS_13Kernel_traitsI13__nv_bfloat16S2_fS2_fjLj512ELj1ELj4ELj1ELj16ENS_18Kernel_traits_baseILj512ES2_S2_fS2_fjLj128EEEEELb0ELb1ELb0ELb1EEEvNS_9BwdParamsE,"aw",@nobits
	.sectionflags	@""
	.align	16


//--------------------- .nv.shared._ZN10layer_norm13ln_bwd_kernelINS_13Kernel_traitsI13__nv_bfloat16S2_fS2_fjLj512ELj1ELj4ELj1ELj16ENS_18Kernel_traits_baseILj512ES2_S2_fS2_fjLj128EEEEELb0ELb1ELb1ELb0EEEvNS_9BwdParamsE --------------------------
	.section	.nv.shared._ZN10layer_norm13ln_bwd_kernelINS_13Kernel_traitsI13__nv_bfloat16S2_fS2_fjLj512ELj1ELj4ELj1ELj16ENS_18Kernel_traits_baseILj512ES2_S2_fS2_fjLj128EEEEELb0ELb1ELb1ELb0EEEvNS_9BwdParamsE,"aw",@nobits
	.sectionflags	@""
	.align	16


//--------------------- .nv.shared._ZN10layer_norm13ln_bwd_kernelINS_13Kernel_traitsI13__nv_bfloat16S2_fS2_fjLj512ELj1ELj4ELj1ELj16ENS_18Kernel_traits_baseILj512ES2_S2_fS2_fjLj128EEEEELb0ELb1ELb1ELb1EEEvNS_9BwdParamsE --------------------------
	.section	.nv.shared._ZN10layer_norm13ln_bwd_kernelINS_13Kernel_traitsI13__nv_bfloat16S2_fS2_fjLj512ELj1ELj4ELj1ELj16ENS_18Kernel_traits_baseILj512ES2_S2_fS2_fjLj128EEEEELb0ELb1ELb1ELb1EEEvNS_9BwdParamsE,"aw",@nobits
	.sectionflags	@""
	.align	16


//--------------------- .nv.shared._ZN10layer_norm13ln_bwd_kernelINS_13Kernel_traitsI13__nv_bfloat16S2_fS2_fjLj512ELj1ELj4ELj1ELj16ENS_18Kernel_traits_baseILj512ES2_S2_fS2_fjLj128EEEEELb1ELb0ELb0ELb0EEEvNS_9BwdParamsE --------------------------
	.section	.nv.shared._ZN10layer_norm13ln_bwd_kernelINS_13Kernel_traitsI13__nv_bfloat16S2_fS2_fjLj512ELj1ELj4ELj1ELj16ENS_18Kernel_traits_baseILj512ES2_S2_fS2_fjLj128EEEEELb1ELb0ELb0ELb0EEEvNS_9BwdParamsE,"aw",@nobits
	.sectionflags	@""
	.align	16


//--------------------- .nv.shared._ZN10layer_norm13ln_bwd_kernelINS_13Kernel_traitsI13__nv_bfloat16S2_fS2_fjLj512ELj1ELj4ELj1ELj16ENS_18Kernel_traits_baseILj512ES2_S2_fS2_fjLj128EEEEELb1ELb0ELb0ELb1EEEvNS_9BwdParamsE --------------------------
	.section	.nv.shared._ZN10layer_norm13ln_bwd_kernelINS_13Kernel_traitsI13__nv_bfloat16S2_fS2_fjLj512ELj1ELj4ELj1ELj16ENS_18Kernel_traits_baseILj512ES2_S2_fS2_fjLj128EEEEELb1ELb0ELb0ELb1EEEvNS_9BwdParamsE,"aw",@nobits
	.sectionflags	@""
	.align	16


//--------------------- .nv.shared._ZN10layer_norm22ln_bwd_finalize_kernelINS_22Kernel_traits_finalizeILj512E13__nv_bfloat16S2_fS2_fjLb0ELj1024ELj4ENS_18Kernel_traits_baseILj512ES2_S2_fS2_fjLj1024EEEEELb0ELb0EEEvNS_9BwdParamsE --------------------------
	.section	.nv.shared._ZN10layer_norm22ln_bwd_finalize_kernelINS_22Kernel_traits_finalizeILj512E13__nv_bfloat16S2_fS2_fjLb0ELj1024ELj4ENS_18Kernel_traits_baseILj512ES2_S2_fS2_fjLj1024EEEEELb0ELb0EEEvNS_9BwdParamsE,"aw",@nobits
	.sectionflags	@""
	.align	16
.nv.shared._ZN10layer_norm22ln_bwd_finalize_kernelINS_22Kernel_traits_finalizeILj512E13__nv_bfloat16S2_fS2_fjLb0ELj1024ELj4ENS_18Kernel_traits_baseILj512ES2_S2_fS2_fjLj1024EEEEELb0ELb0EEEvNS_9BwdParamsE:
	.zero		8448


//--------------------- .nv.shared._ZN10layer_norm13ln_bwd_kernelINS_13Kernel_traitsI13__nv_bfloat16S2_fS2_fjLj512ELj1ELj4ELj1ELj16ENS_18Kernel_traits_baseILj512ES2_S2_fS2_fjLj128EEEEELb1ELb0ELb1ELb0EEEvNS_9BwdParamsE --------------------------
	.section	.nv.shared._ZN10layer_norm13ln_bwd_kernelINS_13Kernel_traitsI13__nv_bfloat16S2_fS2_fjLj512ELj1ELj4ELj1ELj16ENS_18Kernel_traits_baseILj512ES2_S2_fS2_fjLj128EEEEELb1ELb0ELb1ELb0EEEvNS_9BwdParamsE,"aw",@nobits
	.sectionflags	@""
	.align	16


//--------------------- .nv.shared._ZN10layer_norm22ln_bwd_finalize_kernelINS_22Kernel_traits_finalizeILj512E13__nv_bfloat16S2_fS2_fjLb0ELj1024ELj4ENS_18Kernel_traits_baseILj512ES2_S2_fS2_fjLj1024EEEEELb0ELb1EEEvNS_9BwdParamsE --------------------------
	.section	.nv.shared._ZN10layer_norm22ln_bwd_finalize_kernelINS_22Kernel_traits_finalizeILj512E13__nv_bfloat16S2_fS2_fjLb0ELj1024ELj4ENS_18Kernel_traits_baseILj512ES2_S2_fS2_fjLj1024EEEEELb0ELb1EEEvNS_9BwdParamsE,"aw",@nobits
	.sectionflags	@""
	.align	16
.nv.shared._ZN10layer_norm22ln_bwd_finalize_kernelINS_22Kernel_traits_finalizeILj512E13__nv_bfloat16S2_fS2_fjLb0ELj1024ELj4ENS_18Kernel_traits_baseILj512ES2_S2_fS2_fjLj1024EEEEELb0ELb1EEEvNS_9BwdParamsE:
	.zero		8448


//--------------------- .nv.shared._ZN10layer_norm13ln_bwd_kernelINS_13Kernel_traitsI13__nv_bfloat16S2_fS2_fjLj512ELj1ELj4ELj1ELj16ENS_18Kernel_traits_baseILj512ES2_S2_fS2_fjLj128EEEEELb1ELb0ELb1ELb1EEEvNS_9BwdParamsE --------------------------
	.section	.nv.shared._ZN10layer_norm13ln_bwd_kernelINS_13Kernel_traitsI13__nv_bfloat16S2_fS2_fjLj512ELj1ELj4ELj1ELj16ENS_18Kernel_traits_baseILj512ES2_S2_fS2_fjLj128EEEEELb1ELb0ELb1ELb1EEEvNS_9BwdParamsE,"aw",@nobits
	.sectionflags	@""
	.align	16


//--------------------- .nv.shared._ZN10layer_norm13ln_bwd_kernelINS_13Kernel_traitsI13__nv_bfloat16S2_fS2_fjLj512ELj1ELj4ELj1ELj16ENS_18Kernel_traits_baseILj512ES2_S2_fS2_fjLj128EEEEELb1ELb1ELb0ELb0EEEvNS_9BwdParamsE --------------------------
	.section	.nv.shared._ZN10layer_norm13ln_bwd_kernelINS_13Kernel_traitsI13__nv_bfloat16S2_fS2_fjLj512ELj1ELj4ELj1ELj16ENS_18Kernel_traits_baseILj512ES2_S2_fS2_fjLj128EEEEELb1ELb1ELb0ELb0EEEvNS_9BwdParamsE,"aw",@nobits
	.sectionflags	@""
	.align	16


//--------------------- .nv.shared._ZN10layer_norm13ln_bwd_kernelINS_13Kernel_traitsI13__nv_bfloat16S2_fS2_fjLj512ELj1ELj4ELj1ELj16ENS_18Kernel_traits_baseILj512ES2_S2_fS2_fjLj128EEEEELb1ELb1ELb0ELb1EEEvNS_9BwdParamsE --------------------------
	.section	.nv.shared._ZN10layer_norm13ln_bwd_kernelINS_13Kernel_traitsI13__nv_bfloat16S2_fS2_fjLj512ELj1ELj4ELj1ELj16ENS_18Kernel_traits_baseILj512ES2_S2_fS2_fjLj128EEEEELb1ELb1ELb0ELb1EEEvNS_9BwdParamsE,"aw",@nobits
	.sectionflags	@""
	.align	16


//--------------------- .nv.shared._ZN10layer_norm22ln_bwd_finalize_kernelINS_22Kernel_traits_finalizeILj512E13__nv_bfloat16S2_fS2_fjLb1ELj1024ELj4ENS_18Kernel_traits_baseILj512ES2_S2_fS2_fjLj1024EEEEELb1ELb0EEEvNS_9BwdParamsE --------------------------
	.section	.nv.shared._ZN10layer_norm22ln_bwd_finalize_kernelINS_22Kernel_traits_finalizeILj512E13__nv_bfloat16S2_fS2_fjLb1ELj1024ELj4ENS_18Kernel_traits_baseILj512ES2_S2_fS2_fjLj1024EEEEELb1ELb0EEEvNS_9BwdParamsE,"aw",@nobits
	.sectionflags	@""
	.align	16
.nv.shared._ZN10layer_norm22ln_bwd_finalize_kernelINS_22Kernel_traits_finalizeILj512E13__nv_bfloat16S2_fS2_fjLb1ELj1024ELj4ENS_18Kernel_traits_baseILj512ES2_S2_fS2_fjLj1024EEEEELb1ELb0EEEvNS_9BwdParamsE:
	.zero		12672


//--------------------- .nv.shared._ZN10layer_norm13ln_bwd_kernelINS_13Kernel_traitsI13__nv_bfloat16S2_fS2_fjLj512ELj1ELj4ELj1ELj16ENS_18Kernel_traits_baseILj512ES2_S2_fS2_fjLj128EEEEELb1ELb1ELb1ELb0EEEvNS_9BwdParamsE --------------------------
	.section	.nv.shared._ZN10layer_norm13ln_bwd_kernelINS_13Kernel_traitsI13__nv_bfloat16S2_fS2_fjLj512ELj1ELj4ELj1ELj16ENS_18Kernel_traits_baseILj512ES2_S2_fS2_fjLj128EEEEELb1ELb1ELb1ELb0EEEvNS_9BwdParamsE,"aw",@nobits
	.sectionflags	@""
	.align	16


//--------------------- .nv.shared._ZN10layer_norm22ln_bwd_finalize_kernelINS_22Kernel_traits_finalizeILj512E13__nv_bfloat16S2_fS2_fjLb1ELj1024ELj4ENS_18Kernel_traits_baseILj512ES2_S2_fS2_fjLj1024EEEEELb1ELb1EEEvNS_9BwdParamsE --------------------------
	.section	.nv.shared._ZN10layer_norm22ln_bwd_finalize_kernelINS_22Kernel_traits_finalizeILj512E13__nv_bfloat16S2_fS2_fjLb1ELj1024ELj4ENS_18Kernel_traits_baseILj512ES2_S2_fS2_fjLj1024EEEEELb1ELb1EEEvNS_9BwdParamsE,"aw",@nobits
	.sectionflags	@""
	.align	16
.nv.shared._ZN10layer_norm22ln_bwd_finalize_kernelINS_22Kernel_traits_finalizeILj512E13__nv_bfloat16S2_fS2_fjLb1ELj1024ELj4ENS_18Kernel_traits_baseILj512ES2_S2_fS2_fjLj1024EEEEELb1ELb1EEEvNS_9BwdParamsE:
	.zero		12672


//--------------------- .nv.shared._ZN10layer_norm13ln_bwd_kernelINS_13Kernel_traitsI13__nv_bfloat16S2_fS2_fjLj512ELj1ELj4ELj1ELj16ENS_18Kernel_traits_baseILj512ES2_S2_fS2_fjLj128EEEEELb1ELb1ELb1ELb1EEEvNS_9BwdParamsE --------------------------
	.section	.nv.shared._ZN10layer_norm13ln_bwd_kernelINS_13Kernel_traitsI13__nv_bfloat16S2_fS2_fjLj512ELj1ELj4ELj1ELj16ENS_18Kernel_traits_baseILj512ES2_S2_fS2_fjLj128EEEEELb1ELb1ELb1ELb1EEEvNS_9BwdParamsE,"aw",@nobits
	.sectionflags	@""
	.align	16


//--------------------- .nv.shared._ZN10layer_norm13ln_bwd_kernelINS_13Kernel_traitsIf13__nv_bfloat16fS2_fjLj512ELj1ELj4ELj1ELj16ENS_18Kernel_traits_baseILj512EfS2_fS2_fjLj128EEEEELb0ELb0ELb0ELb0EEEvNS_9BwdParamsE --------------------------
	.section	.nv.shared._ZN10layer_norm13ln_bwd_kernelINS_13Kernel_traitsIf13__nv_bfloat16fS2_fjLj512ELj1ELj4ELj1ELj16ENS_18Kernel_traits_baseILj512EfS2_fS2_fjLj128EEEEELb0ELb0ELb0ELb0EEEvNS_9BwdParamsE,"aw",@nobits
	.sectionflags	@""
	.align	16


//--------------------- .nv.shared._ZN10layer_norm13ln_bwd_kernelINS_13Kernel_traitsIf13__nv_bfloat16fS2_fjLj512ELj1ELj4ELj1ELj16ENS_18Kernel_traits_baseILj512EfS2_fS2_fjLj128EEEEELb0ELb0ELb0ELb1EEEvNS_9BwdParamsE --------------------------
	.section	.nv.shared._ZN10layer_norm13ln_bwd_kernelINS_13Kernel_traitsIf13__nv_bfloat16fS2_fjLj512ELj1ELj4ELj1ELj16ENS_18Kernel_traits_baseILj512EfS2_fS2_fjLj128EEEEELb0ELb0ELb0ELb1EEEvNS_9BwdParamsE,"aw",@nobits
	.sectionflags	@""
	.align	16


//--------------------- .nv.shared._ZN10layer_norm13ln_bwd_kernelINS_13Kernel_traitsIf13__nv_bfloat16fS2_fjLj512ELj1ELj4ELj1ELj16ENS_18Kernel_traits_baseILj512EfS2_fS2_fjLj128EEEEELb0ELb0ELb1ELb0EEEvNS_9BwdParamsE --------------------------
	.section	.nv.shared._ZN10layer_norm13ln_bwd_kernelINS_13Kernel_traitsIf13__nv_bfloat16fS2_fjLj512ELj1ELj4ELj1ELj16ENS_18Kernel_traits_baseILj512EfS2_fS2_fjLj128EEEEELb0ELb0ELb1ELb0EEEvNS_9BwdParamsE,"aw",@nobits
	.sectionflags	@""
	.align	16


//--------------------- .nv.shared._ZN10layer_norm13ln_bwd_kernelINS_13Kernel_traitsIf13__nv_bfloat16fS2_fjLj512ELj1ELj4ELj1ELj16ENS_18Kernel_traits_baseILj512EfS2_fS2_fjLj128EEEEELb0ELb0ELb1ELb1EEEvNS_9BwdParamsE --------------------------
	.section	.nv.shared._ZN10layer_norm13ln_bwd_kernelINS_13Kernel_traitsIf13__nv_bfloat16fS2_fjLj512ELj1ELj4ELj1ELj16ENS_18Kernel_traits_baseILj512EfS2_fS2_fjLj128EEEEELb0ELb0ELb1ELb1EEEvNS_9BwdParamsE,"aw",@nobits
	.sectionflags	@""
	.align	16


//--------------------- .nv.shared._ZN10layer_norm13ln_bwd_kernelINS_13Kernel_traitsIf13__nv_bfloat16fS2_fjLj512ELj1ELj4ELj1ELj16ENS_18Kernel_traits_baseILj512EfS2_fS2_fjLj128EEEEELb0ELb1ELb0ELb0EEEvNS_9BwdParamsE --------------------------
	.section	.nv.shared._ZN10layer_norm13ln_bwd_kernelINS_13Kernel_traitsIf13__nv_bfloat16fS2_fjLj512ELj1ELj4ELj1ELj16ENS_18Kernel_traits_baseILj512EfS2_fS2_fjLj128EEEEELb0ELb1ELb0ELb0EEEvNS_9BwdParamsE,"aw",@nobits
	.sectionflags	@""
	.align	16


//--------------------- .nv.shared._ZN10layer_norm13ln_bwd_kernelINS_13Kernel_traitsIf13__nv_bfloat16fS2_fjLj512ELj1ELj4ELj1ELj16ENS_18Kernel_traits_baseILj512EfS2_fS2_fjLj128EEEEELb0ELb1ELb0ELb1EEEvNS_9BwdParamsE --------------------------
	.section	.nv.shared._ZN10layer_norm13ln_bwd_kernelINS_13Kernel_traitsIf13__nv_bfloat16fS2_fjLj512ELj1ELj4ELj1ELj16ENS_18Kernel_traits_baseILj512EfS2_fS2_fjLj128EEEEELb0ELb1ELb0ELb1EEEvNS_9BwdParamsE,"aw",@nobits
	.sectionflags	@""
	.align	16


//--------------------- .nv.shared._ZN10layer_norm13ln_bwd_kernelINS_13Kernel_traitsIf13__nv_bfloat16fS2_fjLj512ELj1ELj4ELj1ELj16ENS_18Kernel_traits_baseILj512EfS2_fS2_fjLj128EEEEELb0ELb1ELb1ELb0EEEvNS_9BwdParamsE --------------------------
	.section	.nv.shared._ZN10layer_norm13ln_bwd_kernelINS_13Kernel_traitsIf13__nv_bfloat16fS2_fjLj512ELj1ELj4ELj1ELj16ENS_18Kernel_traits_baseILj512EfS2_fS2_fjLj128EEEEELb0ELb1ELb1ELb0EEEvNS_9BwdParamsE,"aw",@nobits
	.sectionflags	@""
	.align	16


//--------------------- .nv.shared._ZN10layer_norm13ln_bwd_kernelINS_13Kernel_traitsIf13__nv_bfloat16fS2_fjLj512ELj1ELj4ELj1ELj16ENS_18Kernel_traits_baseILj512EfS2_fS2_fjLj128EEEEELb0ELb1ELb1ELb1EEEvNS_9BwdParamsE --------------------------
	.section	.nv.shared._ZN10layer_norm13ln_bwd_kernelINS_13Kernel_traitsIf13__nv_bfloat16fS2_fjLj512ELj1ELj4ELj1ELj16ENS_18Kernel_traits_baseILj512EfS2_fS2_fjLj128EEEEELb0ELb1ELb1ELb1EEEvNS_9BwdParamsE,"aw",@nobits
	.sectionflags	@""
	.align	16


//--------------------- .nv.shared._ZN10layer_norm13ln_bwd_kernelINS_13Kernel_traitsIf13__nv_bfloat16fS2_fjLj512ELj1ELj4ELj1ELj16ENS_18Kernel_traits_baseILj512EfS2_fS2_fjLj128EEEEELb1ELb0ELb0ELb0EEEvNS_9BwdParamsE --------------------------
	.section	.nv.shared._ZN10layer_norm13ln_bwd_kernelINS_13Kernel_traitsIf13__nv_bfloat16fS2_fjLj512ELj1ELj4ELj1ELj16ENS_18Kernel_traits_baseILj512EfS2_fS2_fjLj128EEEEELb1ELb0ELb0ELb0EEEvNS_9BwdParamsE,"aw",@nobits
	.sectionflags	@""
	.align	16


//--------------------- .nv.shared._ZN10layer_norm13ln_bwd_kernelINS_13Kernel_traitsIf13__nv_bfloat16fS2_fjLj512ELj1ELj4ELj1ELj16ENS_18Kernel_traits_baseILj512EfS2_fS2_fjLj128EEEEELb1ELb0ELb0ELb1EEEvNS_9BwdParamsE --------------------------
	.section	.nv.shared._ZN10layer_norm13ln_bwd_kernelINS_13Kernel_traitsIf13__nv_bfloat16fS2_fjLj512ELj1ELj4ELj1ELj16ENS_18Kernel_traits_baseILj512EfS2_fS2_fjLj128EEEEELb1ELb0ELb0ELb1EEEvNS_9BwdParamsE,"aw",@nobits
	.sectionflags	@""
	.align	16


//--------------------- .nv.shared._ZN10layer_norm22ln_bwd_finalize_kernelINS_22Kernel_traits_finalizeILj512Ef13__nv_bfloat16fS2_fjLb0ELj1024ELj4ENS_18Kernel_traits_baseILj512EfS2_fS2_fjLj1024EEEEELb0ELb0EEEvNS_9BwdParamsE --------------------------
	.section	.nv.shared._ZN10layer_norm22ln_bwd_finalize_kernelINS_22Kernel_traits_finalizeILj512Ef13__nv_bfloat16fS2_fjLb0ELj1024ELj4ENS_18Kernel_traits_baseILj512EfS2_fS2_fjLj1024EEEEELb0ELb0EEEvNS_9BwdParamsE,"aw",@nobits
	.sectionflags	@""
	.align	16
.nv.shared._ZN10layer_norm22ln_bwd_finalize_kernelINS_22Kernel_traits_finalizeILj512Ef13__nv_bfloat16fS2_fjLb0ELj1024ELj4ENS_18Kernel_traits_baseILj512EfS2_fS2_fjLj1024EEEEELb0ELb0EEEvNS_9BwdParamsE:
	.zero		8448


//--------------------- .nv.shared._ZN10layer_norm13ln_bwd_kernelINS_13Kernel_traitsIf13__nv_bfloat16fS2_fjLj512ELj1ELj4ELj1ELj16ENS_18Kernel_traits_baseILj512EfS2_fS2_fjLj128EEEEELb1ELb0ELb1ELb0EEEvNS_9BwdParamsE --------------------------
	.section	.nv.shared._ZN10layer_norm13ln_bwd_kernelINS_13Kernel_traitsIf13__nv_bfloat16fS2_fjLj512ELj1ELj4ELj1ELj16ENS_18Kernel_traits_baseILj512EfS2_fS2_fjLj128EEEEELb1ELb0ELb1ELb0EEEvNS_9BwdParamsE,"aw",@nobits
	.sectionflags	@""
	.align	16


//--------------------- .nv.shared._ZN10layer_norm22ln_bwd_finalize_kernelINS_22Kernel_traits_finalizeILj512Ef13__nv_bfloat16fS2_fjLb0ELj1024ELj4ENS_18Kernel_traits_baseILj512EfS2_fS2_fjLj1024EEEEELb0ELb1EEEvNS_9BwdParamsE --------------------------
	.section	.nv.shared._ZN10layer_norm22ln_bwd_finalize_kernelINS_22Kernel_traits_finalizeILj512Ef13__nv_bfloat16fS2_fjLb0ELj1024ELj4ENS_18Kernel_traits_baseILj512EfS2_fS2_fjLj1024EEEEELb0ELb1EEEvNS_9BwdParamsE,"aw",@nobits
	.sectionflags	@""
	.align	16
.nv.shared._ZN10layer_norm22ln_bwd_finalize_kernelINS_22Kernel_traits_finalizeILj512Ef13__nv_bfloat16fS2_fjLb0ELj1024ELj4ENS_18Kernel_traits_baseILj512EfS2_fS2_fjLj1024EEEEELb0ELb1EEEvNS_9BwdParamsE:
	.zero		8448


//--------------------- .nv.shared._ZN10layer_norm13ln_bwd_kernelINS_13Kernel_traitsIf13__nv_bfloat16fS2_fjLj512ELj1ELj4ELj1ELj16ENS_18Kernel_traits_baseILj512EfS2_fS2_fjLj128EEEEELb1ELb0ELb1ELb1EEEvNS_9BwdParamsE --------------------------
	.section	.nv.shared._ZN10layer_norm13ln_bwd_kernelINS_13Kernel_traitsIf13__nv_bfloat16fS2_fjLj512ELj1ELj4ELj1ELj16ENS_18Kernel_traits_baseILj512EfS2_fS2_fjLj128EEEEELb1ELb0ELb1ELb1EEEvNS_9BwdParamsE,"aw",@nobits
	.sectionflags	@""
	.align	16


//--------------------- .nv.shared._ZN10layer_norm13ln_bwd_kernelINS_13Kernel_traitsIf13__nv_bfloat16fS2_fjLj512ELj1ELj4ELj1ELj16ENS_18Kernel_traits_baseILj512EfS2_fS2_fjLj128EEEEELb1ELb1ELb0ELb0EEEvNS_9BwdParamsE --------------------------
	.section	.nv.shared._ZN10layer_norm13ln_bwd_kernelINS_13Kernel_traitsIf13__nv_bfloat16fS2_fjLj512ELj1ELj4ELj1ELj16ENS_18Kernel_traits_baseILj512EfS2_fS2_fjLj128EEEEELb1ELb1ELb0ELb0EEEvNS_9BwdParamsE,"aw",@nobits
	.sectionflags	@""
	.align	16


//--------------------- .nv.shared._ZN10layer_norm13ln_bwd_kernelINS_13Kernel_traitsIf13__nv_bfloat16fS2_fjLj512ELj1ELj4ELj1ELj16ENS_18Kernel_traits_baseILj512EfS2_fS2_fjLj128EEEEELb1ELb1ELb0ELb1EEEvNS_9BwdParamsE --------------------------
	.section	.nv.shared._ZN10layer_norm13ln_bwd_kernelINS_13Kernel_traitsIf13__nv_bfloat16fS2_fjLj512ELj1ELj4ELj1ELj16ENS_18Kernel_traits_baseILj512EfS2_fS2_fjLj128EEEEELb1ELb1ELb0ELb1EEEvNS_9BwdParamsE,"aw",@nobits
	.sectionflags	@""
	.align	16


//--------------------- .nv.shared._ZN10layer_norm22ln_bwd_finalize_kernelINS_22Kernel_traits_finalizeILj512Ef13__nv_bfloat16fS2_fjLb1ELj1024ELj4ENS_18Kernel_traits_baseILj512EfS2_fS2_fjLj1024EEEEELb1ELb0EEEvNS_9BwdParamsE --------------------------
	.section	.nv.shared._ZN10layer_norm22ln_bwd_finalize_kernelINS_22Kernel_traits_finalizeILj512Ef13__nv_bfloat16fS2_fjLb1ELj1024ELj4ENS_18Kernel_traits_baseILj512EfS2_fS2_fjLj1024EEEEELb1ELb0EEEvNS_9BwdParamsE,"aw",@nobits
	.sectionflags	@""
	.align	16
.nv.shared._ZN10layer_norm22ln_bwd_finalize_kernelINS_22Kernel_traits_finalizeILj512Ef13__nv_bfloat16fS2_fjLb1ELj1024ELj4ENS_18Kernel_traits_baseILj512EfS2_fS2_fjLj1024EEEEELb1ELb0EEEvNS_9BwdParamsE:
	.zero		12672


//--------------------- .nv.shared._ZN10layer_norm13ln_bwd_kernelINS_13Kernel_traitsIf13__nv_bfloat16fS2_fjLj512ELj1ELj4ELj1ELj16ENS_18Kernel_traits_baseILj512EfS2_fS2_fjLj128EEEEELb1ELb1ELb1ELb0EEEvNS_9BwdParamsE --------------------------
	.section	.nv.shared._ZN10layer_norm13ln_bwd_kernelINS_13Kernel_traitsIf13__nv_bfloat16fS2_fjLj512ELj1ELj4ELj1ELj16ENS_18Kernel_traits_baseILj512EfS2_fS2_fjLj128EEEEELb1ELb1ELb1ELb0EEEvNS_9BwdParamsE,"aw",@nobits
	.sectionflags	@""
	.align	16


//--------------------- .nv.shared._ZN10layer_norm22ln_bwd_finalize_kernelINS_22Kernel_traits_finalizeILj512Ef13__nv_bfloat16fS2_fjLb1ELj1024ELj4ENS_18Kernel_traits_baseILj512EfS2_fS2_fjLj1024EEEEELb1ELb1EEEvNS_9BwdParamsE --------------------------
	.section	.nv.shared._ZN10layer_norm22ln_bwd_finalize_kernelINS_22Kernel_traits_finalizeILj512Ef13__nv_bfloat16fS2_fjLb1ELj1024ELj4ENS_18Kernel_traits_baseILj512EfS2_fS2_fjLj1024EEEEELb1ELb1EEEvNS_9BwdParamsE,"aw",@nobits
	.sectionflags	@""
	.align	16
.nv.shared._ZN10layer_norm22ln_bwd_finalize_kernelINS_22Kernel_traits_finalizeILj512Ef13__nv_bfloat16fS2_fjLb1ELj1024ELj4ENS_18Kernel_traits_baseILj512EfS2_fS2_fjLj1024EEEEELb1ELb1EEEvNS_9BwdParamsE:
	.zero		12672


//--------------------- .nv.shared._ZN10layer_norm13ln_bwd_kernelINS_13Kernel_traitsIf13__nv_bfloat16fS2_fjLj512ELj1ELj4ELj1ELj16ENS_18Kernel_traits_baseILj512EfS2_fS2_fjLj128EEEEELb1ELb1ELb1ELb1EEEvNS_9BwdParamsE --------------------------
	.section	.nv.shared._ZN10layer_norm13ln_bwd_kernelINS_13Kernel_traitsIf13__nv_bfloat16fS2_fjLj512ELj1ELj4ELj1ELj16ENS_18Kernel_traits_baseILj512EfS2_fS2_fjLj128EEEEELb1ELb1ELb1ELb1EEEvNS_9BwdParamsE,"aw",@nobits
	.sectionflags	@""
	.align	16


//--------------------- .nv.shared._ZN10layer_norm13ln_bwd_kernelINS_13Kernel_traitsIf6__halfS2_S2_fjLj512ELj1ELj4ELj1ELj16ENS_18Kernel_traits_baseILj512EfS2_S2_S2_fjLj128EEEEELb0ELb0ELb0ELb0EEEvNS_9BwdParamsE --------------------------
	.section	.nv.shared._ZN10layer_norm13ln_bwd_kernelINS_13Kernel_traitsIf6__halfS2_S2_fjLj512ELj1ELj4ELj1ELj16ENS_18Kernel_traits_baseILj512EfS2_S2_S2_fjLj128EEEEELb0ELb0ELb0ELb0EEEvNS_9BwdParamsE,"aw",@nobits
	.sectionflags	@""
	.align	16


//--------------------- .nv.shared._ZN10layer_norm13ln_bwd_kernelINS_13Kernel_traitsIf6__halfS2_S2_fjLj512ELj1ELj4ELj1ELj16ENS_18Kernel_traits_baseILj512EfS2_S2_S2_fjLj128EEEEELb0ELb0ELb0ELb1EEEvNS_9BwdParamsE --------------------------
	.section	.nv.shared._ZN10layer_norm13ln_bwd_kernelINS_13Kernel_traitsIf6__halfS2_S2_fjLj512ELj1ELj4ELj1ELj16ENS_18Kernel_traits_baseILj512EfS2_S2_S2_fjLj128EEEEELb0ELb0ELb0ELb1EEEvNS_9BwdParamsE,"aw",@nobits
	.sectionflags	@""
	.align	16


//--------------------- .nv.shared._ZN10layer_norm13ln_bwd_kernelINS_13Kernel_traitsIf6__halfS2_S2_fjLj512ELj1ELj4ELj1ELj16ENS_18Kernel_traits_baseILj512EfS2_S2_S2_fjLj128EEEEELb0ELb0ELb1ELb0EEEvNS_9BwdParamsE --------------------------
	.section	.nv.shared._ZN10layer_norm13ln_bwd_kernelINS_13Kernel_traitsIf6__halfS2_S2_fjLj512ELj1ELj4ELj1ELj16ENS_18Kernel_traits_baseILj512EfS2_S2_S2_fjLj128EEEEELb0ELb0ELb1ELb0EEEvNS_9BwdParamsE,"aw",@nobits
	.sectionflags	@""
	.align	16


//--------------------- .nv.shared._ZN10layer_norm13ln_bwd_kernelINS_13Kernel_traitsIf6__halfS2_S2_fjLj512ELj1ELj4ELj1ELj16ENS_18Kernel_traits_baseILj512EfS2_S2_S2_fjLj128EEEEELb0ELb0ELb1ELb1EEEvNS_9BwdParamsE --------------------------
	.section	.nv.shared._ZN10layer_norm13ln_bwd_kernelINS_13Kernel_traitsIf6__halfS2_S2_fjLj512ELj1ELj4ELj1ELj16ENS_18Kernel_traits_baseILj512EfS2_S2_S2_fjLj128EEEEELb0ELb0ELb1ELb1EEEvNS_9BwdParamsE,"aw",@nobits
	.sectionflags	@""
	.align	16


//--------------------- .nv.shared._ZN10layer_norm13ln_bwd_kernelINS_13Kernel_traitsIf6__halfS2_S2_fjLj512ELj1ELj4ELj1ELj16ENS_18Kernel_traits_baseILj512EfS2_S2_S2_fjLj128EEEEELb0ELb1ELb0ELb0EEEvNS_9BwdParamsE --------------------------
	.section	.nv.shared._ZN10layer_norm13ln_bwd_kernelINS_13Kernel_traitsIf6__halfS2_S2_fjLj512ELj1ELj4ELj1ELj16ENS_18Kernel_traits_baseILj512EfS2_S2_S2_fjLj128EEEEELb0ELb1ELb0ELb0EEEvNS_9BwdParamsE,"aw",@nobits
	.sectionflags	@""
	.align	16


//--------------------- .nv.shared._ZN10layer_norm13ln_bwd_kernelINS_13Kernel_traitsIf6__halfS2_S2_fjLj512ELj1ELj4ELj1ELj16ENS_18Kernel_traits_baseILj512EfS2_S2_S2_fjLj128EEEEELb0ELb1ELb0ELb1EEEvNS_9BwdParamsE --------------------------
	.section	.nv.shared._ZN10layer_norm13ln_bwd_kernelINS_13Kernel_traitsIf6__halfS2_S2_fjLj512ELj1ELj4ELj1ELj16ENS_18Kernel_traits_baseILj512EfS2_S2_S2_fjLj128EEEEELb0ELb1ELb0ELb1EEEvNS_9BwdParamsE,"aw",@nobits
	.sectionflags	@""
	.align	16


//--------------------- .nv.shared._ZN10layer_norm13ln_bwd_kernelINS_13Kernel_traitsIf6__halfS2_S2_fjLj512ELj1ELj4ELj1ELj16ENS_18Kernel_traits_baseILj512EfS2_S2_S2_fjLj128EEEEELb0ELb1ELb1ELb0EEEvNS_9BwdParamsE --------------------------
	.section	.nv.shared._ZN10layer_norm13ln_bwd_kernelINS_13Kernel_traitsIf6__halfS2_S2_fjLj512ELj1ELj4ELj1ELj16ENS_18Kernel_traits_baseILj512EfS2_S2_S2_fjLj128EEEEELb0ELb1ELb1ELb0EEEvNS_9BwdParamsE,"aw",@nobits
	.sectionflags	@""
	.align	16


//--------------------- .nv.shared._ZN10layer_norm13ln_bwd_kernelINS_13Kernel_traitsIf6__halfS2_S2_fjLj512ELj1ELj4ELj1ELj16ENS_18Kernel_traits_baseILj512EfS2_S2_S2_fjLj128EEEEELb0ELb1ELb1ELb1EEEvNS_9BwdParamsE --------------------------
	.section	.nv.shared._ZN10layer_norm13ln_bwd_kernelINS_13Kernel_traitsIf6__halfS2_S2_fjLj512ELj1ELj4ELj1ELj16ENS_18Kernel_traits_baseILj512EfS2_S2_S2_fjLj128EEEEELb0ELb1ELb1ELb1EEEvNS_9BwdParamsE,"aw",@nobits
	.sectionflags	@""
	.align	16


//--------------------- .nv.shared._ZN10layer_norm13ln_bwd_kernelINS_13Kernel_traitsIf6__halfS2_S2_fjLj512ELj1ELj4ELj1ELj16ENS_18Kernel_traits_baseILj512EfS2_S2_S2_fjLj128EEEEELb1ELb0ELb0ELb0EEEvNS_9BwdParamsE --------------------------
	.section	.nv.shared._ZN10layer_norm13ln_bwd_kernelINS_13Kernel_traitsIf6__halfS2_S2_fjLj512ELj1ELj4ELj1ELj16ENS_18Kernel_traits_baseILj512EfS2_S2_S2_fjLj128EEEEELb1ELb0ELb0ELb0EEEvNS_9BwdParamsE,"aw",@nobits
	.sectionflags	@""
	.align	16


//--------------------- .nv.shared._ZN10layer_norm13ln_bwd_kernelINS_13Kernel_traitsIf6__halfS2_S2_fjLj512ELj1ELj4ELj1ELj16ENS_18Kernel_traits_baseILj512EfS2_S2_S2_fjLj128EEEEELb1ELb0ELb0ELb1EEEvNS_9BwdParamsE --------------------------
	.section	.nv.shared._ZN10layer_norm13ln_bwd_kernelINS_13Kernel_traitsIf6__halfS2_S2_fjLj512ELj1ELj4ELj1ELj16ENS_18Kernel_traits_baseILj512EfS2_S2_S2_fjLj128EEEEELb1ELb0ELb0ELb1EEEvNS_9BwdParamsE,"aw",@nobits
	.sectionflags	@""
	.align	16


//--------------------- .nv.shared._ZN10layer_norm22ln_bwd_finalize_kernelINS_22Kernel_traits_finalizeILj512Ef6__halfS2_S2_fjLb0ELj1024ELj4ENS_18Kernel_traits_baseILj512EfS2_S2_S2_fjLj1024EEEEELb0ELb0EEEvNS_9BwdParamsE --------------------------
	.section	.nv.shared._ZN10layer_norm22ln_bwd_finalize_kernelINS_22Kernel_traits_finalizeILj512Ef6__halfS2_S2_fjLb0ELj1024ELj4ENS_18Kernel_traits_baseILj512EfS2_S2_S2_fjLj1024EEEEELb0ELb0EEEvNS_9BwdParamsE,"aw",@nobits
	.sectionflags	@""
	.align	16
.nv.shared._ZN10layer_norm22ln_bwd_finalize_kernelINS_22Kernel_traits_finalizeILj512Ef6__halfS2_S2_fjLb0ELj1024ELj4ENS_18Kernel_traits_baseILj512EfS2_S2_S2_fjLj1024EEEEELb0ELb0EEEvNS_9BwdParamsE:
	.zero		8448


//--------------------- .nv.shared._ZN10layer_norm13ln_bwd_kernelINS_13Kernel_traitsIf6__halfS2_S2_fjLj512ELj1ELj4ELj1ELj16ENS_18Kernel_traits_baseILj512EfS2_S2_S2_fjLj128EEEEELb1ELb0ELb1ELb0EEEvNS_9BwdParamsE --------------------------
	.section	.nv.shared._ZN10layer_norm13ln_bwd_kernelINS_13Kernel_traitsIf6__halfS2_S2_fjLj512ELj1ELj4ELj1ELj16ENS_18Kernel_traits_baseILj512EfS2_S2_S2_fjLj128EEEEELb1ELb0ELb1ELb0EEEvNS_9BwdParamsE,"aw",@nobits
	.sectionflags	@""
	.align	16


//--------------------- .nv.shared._ZN10layer_norm22ln_bwd_finalize_kernelINS_22Kernel_traits_finalizeILj512Ef6__halfS2_S2_fjLb0ELj1024ELj4ENS_18Kernel_traits_baseILj512EfS2_S2_S2_fjLj1024EEEEELb0ELb1EEEvNS_9BwdParamsE --------------------------
	.section	.nv.shared._ZN10layer_norm22ln_bwd_finalize_kernelINS_22Kernel_traits_finalizeILj512Ef6__halfS2_S2_fjLb0ELj1024ELj4ENS_18Kernel_traits_baseILj512EfS2_S2_S2_fjLj1024EEEEELb0ELb1EEEvNS_9BwdParamsE,"aw",@nobits
	.sectionflags	@""
	.align	16
.nv.shared._ZN10layer_norm22ln_bwd_finalize_kernelINS_22Kernel_traits_finalizeILj512Ef6__halfS2_S2_fjLb0ELj1024ELj4ENS_18Kernel_traits_baseILj512EfS2_S2_S2_fjLj1024EEEEELb0ELb1EEEvNS_9BwdParamsE:
	.zero		8448


//--------------------- .nv.shared._ZN10layer_norm13ln_bwd_kernelINS_13Kernel_traitsIf6__halfS2_S2_fjLj512ELj1ELj4ELj1ELj16ENS_18Kernel_traits_baseILj512EfS2_S2_S2_fjLj128EEEEELb1ELb0ELb1ELb1EEEvNS_9BwdParamsE --------------------------
	.section	.nv.shared._ZN10layer_norm13ln_bwd_kernelINS_13Kernel_traitsIf6__halfS2_S2_fjLj512ELj1ELj4ELj1ELj16ENS_18Kernel_traits_baseILj512EfS2_S2_S2_fjLj128EEEEELb1ELb0ELb1ELb1EEEvNS_9BwdParamsE,"aw",@nobits
	.sectionflags	@""
	.align	16


//--------------------- .nv.shared._ZN10layer_norm13ln_bwd_kernelINS_13Kernel_traitsIf6__halfS2_S2_fjLj512ELj1ELj4ELj1ELj16ENS_18Kernel_traits_baseILj512EfS2_S2_S2_fjLj128EEEEELb1ELb1ELb0ELb0EEEvNS_9BwdParamsE --------------------------
	.section	.nv.shared._ZN10layer_norm13ln_bwd_kernelINS_13Kernel_traitsIf6__halfS2_S2_fjLj512ELj1ELj4ELj1ELj16ENS_18Kernel_traits_baseILj512EfS2_S2_S2_fjLj128EEEEELb1ELb1ELb0ELb0EEEvNS_9BwdParamsE,"aw",@nobits
	.sectionflags	@""
	.align	16


//--------------------- .nv.shared._ZN10layer_norm13ln_bwd_kernelINS_13Kernel_traitsIf6__halfS2_S2_fjLj512ELj1ELj4ELj1ELj16ENS_18Kernel_traits_baseILj512EfS2_S2_S2_fjLj128EEEEELb1ELb1ELb0ELb1EEEvNS_9BwdParamsE --------------------------
	.section	.nv.shared._ZN10layer_norm13ln_bwd_kernelINS_13Kernel_traitsIf6__halfS2_S2_fjLj512ELj1ELj4ELj1ELj16ENS_18Kernel_traits_baseILj512EfS2_S2_S2_fjLj128EEEEELb1ELb1ELb0ELb1EEEvNS_9BwdParamsE,"aw",@nobits
	.sectionflags	@""
	.align	16


//--------------------- .nv.shared._ZN10layer_norm22ln_bwd_finalize_kernelINS_22Kernel_traits_finalizeILj512Ef6__halfS2_S2_fjLb1ELj1024ELj4ENS_18Kernel_traits_baseILj512EfS2_S2_S2_fjLj1024EEEEELb1ELb0EEEvNS_9BwdParamsE --------------------------
	.section	.nv.shared._ZN10layer_norm22ln_bwd_finalize_kernelINS_22Kernel_traits_finalizeILj512Ef6__halfS2_S2_fjLb1ELj1024ELj4ENS_18Kernel_traits_baseILj512EfS2_S2_S2_fjLj1024EEEEELb1ELb0EEEvNS_9BwdParamsE,"aw",@nobits
	.sectionflags	@""
	.align	16
.nv.shared._ZN10layer_norm22ln_bwd_finalize_kernelINS_22Kernel_traits_finalizeILj512Ef6__halfS2_S2_fjLb1ELj1024ELj4ENS_18Kernel_traits_baseILj512EfS2_S2_S2_fjLj1024EEEEELb1ELb0EEEvNS_9BwdParamsE:
	.zero		12672


//--------------------- .nv.shared._ZN10layer_norm13ln_bwd_kernelINS_13Kernel_traitsIf6__halfS2_S2_fjLj512ELj1ELj4ELj1ELj16ENS_18Kernel_traits_baseILj512EfS2_S2_S2_fjLj128EEEEELb1ELb1ELb1ELb0EEEvNS_9BwdParamsE --------------------------
	.section	.nv.shared._ZN10layer_norm13ln_bwd_kernelINS_13Kernel_traitsIf6__halfS2_S2_fjLj512ELj1ELj4ELj1ELj16ENS_18Kernel_traits_baseILj512EfS2_S2_S2_fjLj128EEEEELb1ELb1ELb1ELb0EEEvNS_9BwdParamsE,"aw",@nobits
	.sectionflags	@""
	.align	16


//--------------------- .nv.shared._ZN10layer_norm22ln_bwd_finalize_kernelINS_22Kernel_traits_finalizeILj512Ef6__halfS2_S2_fjLb1ELj1024ELj4ENS_18Kernel_traits_baseILj512EfS2_S2_S2_fjLj1024EEEEELb1ELb1EEEvNS_9BwdParamsE --------------------------
	.section	.nv.shared._ZN10layer_norm22ln_bwd_finalize_kernelINS_22Kernel_traits_finalizeILj512Ef6__halfS2_S2_fjLb1ELj1024ELj4ENS_18Kernel_traits_baseILj512EfS2_S2_S2_fjLj1024EEEEELb1ELb1EEEvNS_9BwdParamsE,"aw",@nobits
	.sectionflags	@""
	.align	16
.nv.shared._ZN10layer_norm22ln_bwd_finalize_kernelINS_22Kernel_traits_finalizeILj512Ef6__halfS2_S2_fjLb1ELj1024ELj4ENS_18Kernel_traits_baseILj512EfS2_S2_S2_fjLj1024EEEEELb1ELb1EEEvNS_9BwdParamsE:
	.zero		12672


//--------------------- .nv.shared._ZN10layer_norm13ln_bwd_kernelINS_13Kernel_traitsIf6__halfS2_S2_fjLj512ELj1ELj4ELj1ELj16ENS_18Kernel_traits_baseILj512EfS2_S2_S2_fjLj128EEEEELb1ELb1ELb1ELb1EEEvNS_9BwdParamsE --------------------------
	.section	.nv.shared._ZN10layer_norm13ln_bwd_kernelINS_13Kernel_traitsIf6__halfS2_S2_fjLj512ELj1ELj4ELj1ELj16ENS_18Kernel_traits_baseILj512EfS2_S2_S2_fjLj128EEEEELb1ELb1ELb1ELb1EEEvNS_9BwdParamsE,"aw",@nobits
	.sectionflags	@""
	.align	16


//--------------------- .nv.shared._ZN10layer_norm13ln_bwd_kernelINS_13Kernel_traitsI6__halfS2_fS2_fjLj512ELj1ELj4ELj1ELj16ENS_18Kernel_traits_baseILj512ES2_S2_fS2_fjLj128EEEEELb0ELb0ELb0ELb0EEEvNS_9BwdParamsE --------------------------
	.section	.nv.shared._ZN10layer_norm13ln_bwd_kernelINS_13Kernel_traitsI6__halfS2_fS2_fjLj512ELj1ELj4ELj1ELj16ENS_18Kernel_traits_baseILj512ES2_S2_fS2_fjLj128EEEEELb0ELb0ELb0ELb0EEEvNS_9BwdParamsE,"aw",@nobits
	.sectionflags	@""
	.align	16


//--------------------- .nv.shared._ZN10layer_norm13ln_bwd_kernelINS_13Kernel_traitsI6__halfS2_fS2_fjLj512ELj1ELj4ELj1ELj16ENS_18Kernel_traits_baseILj512ES2_S2_fS2_fjLj128EEEEELb0ELb0ELb0ELb1EEEvNS_9BwdParamsE --------------------------
	.section	.nv.shared._ZN10layer_norm13ln_bwd_kernelINS_13Kernel_traitsI6__halfS2_fS2_fjLj512ELj1ELj4ELj1ELj16ENS_18Kernel_traits_baseILj512ES2_S2_fS2_fjLj128EEEEELb0ELb0ELb0ELb1EEEvNS_9BwdParamsE,"aw",@nobits
	.sectionflags	@""
	.align	16


//--------------------- .nv.shared._ZN10layer_norm13ln_bwd_kernelINS_13Kernel_traitsI6__halfS2_fS2_fjLj512ELj1ELj4ELj1ELj16ENS_18Kernel_traits_baseILj512ES2_S2_fS2_fjLj128EEEEELb0ELb0ELb1ELb0EEEvNS_9BwdParamsE --------------------------
	.section	.nv.shared._ZN10layer_norm13ln_bwd_kernelINS_13Kernel_traitsI6__halfS2_fS2_fjLj512ELj1ELj4ELj1ELj16ENS_18Kernel_traits_baseILj512ES2_S2_fS2_fjLj128EEEEELb0ELb0ELb1ELb0EEEvNS_9BwdParamsE,"aw",@nobits
	.sectionflags	@""
	.align	16


//--------------------- .nv.shared._ZN10layer_norm13ln_bwd_kernelINS_13Kernel_traitsI6__halfS2_fS2_fjLj512ELj1ELj4ELj1ELj16ENS_18Kernel_traits_baseILj512ES2_S2_fS2_fjLj128EEEEELb0ELb0ELb1ELb1EEEvNS_9BwdParamsE --------------------------
	.section	.nv.shared._ZN10layer_norm13ln_bwd_kernelINS_13Kernel_traitsI6__halfS2_fS2_fjLj512ELj1ELj4ELj1ELj16ENS_18Kernel_traits_baseILj512ES2_S2_fS2_fjLj128EEEEELb0ELb0ELb1ELb1EEEvNS_9BwdParamsE,"aw",@nobits
	.sectionflags	@""
	.align	16


//--------------------- .nv.shared._ZN10layer_norm13ln_bwd_kernelINS_13Kernel_traitsI6__halfS2_fS2_fjLj512ELj1ELj4ELj1ELj16ENS_18Kernel_traits_baseILj512ES2_S2_fS2_fjLj128EEEEELb0ELb1ELb0ELb0EEEvNS_9BwdParamsE --------------------------
	.section	.nv.shared._ZN10layer_norm13ln_bwd_kernelINS_13Kernel_traitsI6__halfS2_fS2_fjLj512ELj1ELj4ELj1ELj16ENS_18Kernel_traits_baseILj512ES2_S2_fS2_fjLj128EEEEELb0ELb1ELb0ELb0EEEvNS_9BwdParamsE,"aw",@nobits
	.sectionflags	@""
	.align	16


//--------------------- .nv.shared._ZN10layer_norm13ln_bwd_kernelINS_13Kernel_traitsI6__halfS2_fS2_fjLj512ELj1ELj4ELj1ELj16ENS_18Kernel_traits_baseILj512ES2_S2_fS2_fjLj128EEEEELb0ELb1ELb0ELb1EEEvNS_9BwdParamsE --------------------------
	.section	.nv.shared._ZN10layer_norm13ln_bwd_kernelINS_13Kernel_traitsI6__halfS2_fS2_fjLj512ELj1ELj4ELj1ELj16ENS_18Kernel_traits_baseILj512ES2_S2_fS2_fjLj128EEEEELb0ELb1ELb0ELb1EEEvNS_9BwdParamsE,"aw",@nobits
	.sectionflags	@""
	.align	16


//--------------------- .nv.shared._ZN10layer_norm13ln_bwd_kernelINS_13Kernel_traitsI6__halfS2_fS2_fjLj512ELj1ELj4ELj1ELj16ENS_18Kernel_traits_baseILj512ES2_S2_fS2_fjLj128EEEEELb0ELb1ELb1ELb0EEEvNS_9BwdParamsE --------------------------
	.section	.nv.shared._ZN10layer_norm13ln_bwd_kernelINS_13Kernel_traitsI6__halfS2_fS2_fjLj512ELj1ELj4ELj1ELj16ENS_18Kernel_traits_baseILj512ES2_S2_fS2_fjLj128EEEEELb0ELb1ELb1ELb0EEEvNS_9BwdParamsE,"aw",@nobits
	.sectionflags	@""
	.align	16


//--------------------- .nv.shared._ZN10layer_norm13ln_bwd_kernelINS_13Kernel_traitsI6__halfS2_fS2_fjLj512ELj1ELj4ELj1ELj16ENS_18Kernel_traits_baseILj512ES2_S2_fS2_fjLj128EEEEELb0ELb1ELb1ELb1EEEvNS_9BwdParamsE --------------------------
	.section	.nv.shared._ZN10layer_norm13ln_bwd_kernelINS_13Kernel_traitsI6__halfS2_fS2_fjLj512ELj1ELj4ELj1ELj16ENS_18Kernel_traits_baseILj512ES2_S2_fS2_fjLj128EEEEELb0ELb1ELb1ELb1EEEvNS_9BwdParamsE,"aw",@nobits
	.sectionflags	@""
	.align	16


//--------------------- .nv.shared._ZN10layer_norm13ln_bwd_kernelINS_13Kernel_traitsI6__halfS2_fS2_fjLj512ELj1ELj4ELj1ELj16ENS_18Kernel_traits_baseILj512ES2_S2_fS2_fjLj128EEEEELb1ELb0ELb0ELb0EEEvNS_9BwdParamsE --------------------------
	.section	.nv.shared._ZN10layer_norm13ln_bwd_kernelINS_13Kernel_traitsI6__halfS2_fS2_fjLj512ELj1ELj4ELj1ELj16ENS_18Kernel_traits_baseILj512ES2_S2_fS2_fjLj128EEEEELb1ELb0ELb0ELb0EEEvNS_9BwdParamsE,"aw",@nobits
	.sectionflags	@""
	.align	16


//--------------------- .nv.shared._ZN10layer_norm13ln_bwd_kernelINS_13Kernel_traitsI6__halfS2_fS2_fjLj512ELj1ELj4ELj1ELj16ENS_18Kernel_traits_baseILj512ES2_S2_fS2_fjLj128EEEEELb1ELb0ELb0ELb1EEEvNS_9BwdParamsE --------------------------
	.section	.nv.shared._ZN10layer_norm13ln_bwd_kernelINS_13Kernel_traitsI6__halfS2_fS2_fjLj512ELj1ELj4ELj1ELj16ENS_18Kernel_traits_baseILj512ES2_S2_fS2_fjLj128EEEEELb1ELb0ELb0ELb1EEEvNS_9BwdParamsE,"aw",@nobits
	.sectionflags	@""
	.align	16


//--------------------- .nv.shared._ZN10layer_norm22ln_bwd_finalize_kernelINS_22Kernel_traits_finalizeILj512E6__halfS2_fS2_fjLb0ELj1024ELj4ENS_18Kernel_traits_baseILj512ES2_S2_fS2_fjLj1024EEEEELb0ELb0EEEvNS_9BwdParamsE --------------------------
	.section	.nv.shared._ZN10layer_norm22ln_bwd_finalize_kernelINS_22Kernel_traits_finalizeILj512E6__halfS2_fS2_fjLb0ELj1024ELj4ENS_18Kernel_traits_baseILj512ES2_S2_fS2_fjLj1024EEEEELb0ELb0EEEvNS_9BwdParamsE,"aw",@nobits
	.sectionflags	@""
	.align	16
.nv.shared._ZN10layer_norm22ln_bwd_finalize_kernelINS_22Kernel_traits_finalizeILj512E6__halfS2_fS2_fjLb0ELj1024ELj4ENS_18Kernel_traits_baseILj512ES2_S2_fS2_fjLj1024EEEEELb0ELb0EEEvNS_9BwdParamsE:
	.zero		8448


//--------------------- .nv.shared._ZN10layer_norm13ln_bwd_kernelINS_13Kernel_traitsI6__halfS2_fS2_fjLj512ELj1ELj4ELj1ELj16ENS_18Kernel_traits_baseILj512ES2_S2_fS2_fjLj128EEEEELb1ELb0ELb1ELb0EEEvNS_9BwdParamsE --------------------------
	.section	.nv.shared._ZN10layer_norm13ln_bwd_kernelINS_13Kernel_traitsI6__halfS2_fS2_fjLj512ELj1ELj4ELj1ELj16ENS_18Kernel_traits_baseILj512ES2_S2_fS2_fjLj128EEEEELb1ELb0ELb1ELb0EEEvNS_9BwdParamsE,"aw",@nobits
	.sectionflags	@""
	.align	16


//--------------------- .nv.shared._ZN10layer_norm22ln_bwd_finalize_kernelINS_22Kernel_traits_finalizeILj512E6__halfS2_fS2_fjLb0ELj1024ELj4ENS_18Kernel_traits_baseILj512ES2_S2_fS2_fjLj1024EEEEELb0ELb1EEEvNS_9BwdParamsE --------------------------
	.section	.nv.shared._ZN10layer_norm22ln_bwd_finalize_kernelINS_22Kernel_traits_finalizeILj512E6__halfS2_fS2_fjLb0ELj1024ELj4ENS_18Kernel_traits_baseILj512ES2_S2_fS2_fjLj1024EEEEELb0ELb1EEEvNS_9BwdParamsE,"aw",@nobits
	.sectionflags	@""
	.align	16
.nv.shared._ZN10layer_norm22ln_bwd_finalize_kernelINS_22Kernel_traits_finalizeILj512E6__halfS2_fS2_fjLb0ELj1024ELj4ENS_18Kernel_traits_baseILj512ES2_S2_fS2_fjLj1024EEEEELb0ELb1EEEvNS_9BwdParamsE:
	.zero		8448


//--------------------- .nv.shared._ZN10layer_norm13ln_bwd_kernelINS_13Kernel_traitsI6__halfS2_fS2_fjLj512ELj1ELj4ELj1ELj16ENS_18Kernel_traits_baseILj512ES2_S2_fS2_fjLj128EEEEELb1ELb0ELb1ELb1EEEvNS_9BwdParamsE --------------------------
	.section	.nv.shared._ZN10layer_norm13ln_bwd_kernelINS_13Kernel_traitsI6__halfS2_fS2_fjLj512ELj1ELj4ELj1ELj16ENS_18Kernel_traits_baseILj512ES2_S2_fS2_fjLj128EEEEELb1ELb0ELb1ELb1EEEvNS_9BwdParamsE,"aw",@nobits
	.sectionflags	@""
	.align	16


//--------------------- .nv.shared._ZN10layer_norm13ln_bwd_kernelINS_13Kernel_traitsI6__halfS2_fS2_fjLj512ELj1ELj4ELj1ELj16ENS_18Kernel_traits_baseILj512ES2_S2_fS2_fjLj128EEEEELb1ELb1ELb0ELb0EEEvNS_9BwdParamsE --------------------------
	.section	.nv.shared._ZN10layer_norm13ln_bwd_kernelINS_13Kernel_traitsI6__halfS2_fS2_fjLj512ELj1ELj4ELj1ELj16ENS_18Kernel_traits_baseILj512ES2_S2_fS2_fjLj128EEEEELb1ELb1ELb0ELb0EEEvNS_9BwdParamsE,"aw",@nobits
	.sectionflags	@""
	.align	16


//--------------------- .nv.shared._ZN10layer_norm13ln_bwd_kernelINS_13Kernel_traitsI6__halfS2_fS2_fjLj512ELj1ELj4ELj1ELj16ENS_18Kernel_traits_baseILj512ES2_S2_fS2_fjLj128EEEEELb1ELb1ELb0ELb1EEEvNS_9BwdParamsE --------------------------
	.section	.nv.shared._ZN10layer_norm13ln_bwd_kernelINS_13Kernel_traitsI6__halfS2_fS2_fjLj512ELj1ELj4ELj1ELj16ENS_18Kernel_traits_baseILj512ES2_S2_fS2_fjLj128EEEEELb1ELb1ELb0ELb1EEEvNS_9BwdParamsE,"aw",@nobits
	.sectionflags	@""
	.align	16


//--------------------- .nv.shared._ZN10layer_norm22ln_bwd_finalize_kernelINS_22Kernel_traits_finalizeILj512E6__halfS2_fS2_fjLb1ELj1024ELj4ENS_18Kernel_traits_baseILj512ES2_S2_fS2_fjLj1024EEEEELb1ELb0EEEvNS_9BwdParamsE --------------------------
	.section	.nv.shared._ZN10layer_norm22ln_bwd_finalize_kernelINS_22Kernel_traits_finalizeILj512E6__halfS2_fS2_fjLb1ELj1024ELj4ENS_18Kernel_traits_baseILj512ES2_S2_fS2_fjLj1024EEEEELb1ELb0EEEvNS_9BwdParamsE,"aw",@nobits
	.sectionflags	@""
	.align	16
.nv.shared._ZN10layer_norm22ln_bwd_finalize_kernelINS_22Kernel_traits_finalizeILj512E6__halfS2_fS2_fjLb1ELj1024ELj4ENS_18Kernel_traits_baseILj512ES2_S2_fS2_fjLj1024EEEEELb1ELb0EEEvNS_9BwdParamsE:
	.zero		12672


//--------------------- .nv.shared._ZN10layer_norm13ln_bwd_kernelINS_13Kernel_traitsI6__halfS2_fS2_fjLj512ELj1ELj4ELj1ELj16ENS_18Kernel_traits_baseILj512ES2_S2_fS2_fjLj128EEEEELb1ELb1ELb1ELb0EEEvNS_9BwdParamsE --------------------------
	.section	.nv.shared._ZN10layer_norm13ln_bwd_kernelINS_13Kernel_traitsI6__halfS2_fS2_fjLj512ELj1ELj4ELj1ELj16ENS_18Kernel_traits_baseILj512ES2_S2_fS2_fjLj128EEEEELb1ELb1ELb1ELb0EEEvNS_9BwdParamsE,"aw",@nobits
	.sectionflags	@""
	.align	16


//--------------------- .nv.shared._ZN10layer_norm22ln_bwd_finalize_kernelINS_22Kernel_traits_finalizeILj512E6__halfS2_fS2_fjLb1ELj1024ELj4ENS_18Kernel_traits_baseILj512ES2_S2_fS2_fjLj1024EEEEELb1ELb1EEEvNS_9BwdParamsE --------------------------
	.section	.nv.shared._ZN10layer_norm22ln_bwd_finalize_kernelINS_22Kernel_traits_finalizeILj512E6__halfS2_fS2_fjLb1ELj1024ELj4ENS_18Kernel_traits_baseILj512ES2_S2_fS2_fjLj1024EEEEELb1ELb1EEEvNS_9BwdParamsE,"aw",@nobits
	.sectionflags	@""
	.align	16
.nv.shared._ZN10layer_norm22ln_bwd_finalize_kernelINS_22Kernel_traits_finalizeILj512E6__halfS2_fS2_fjLb1ELj1024ELj4ENS_18Kernel_traits_baseILj512ES2_S2_fS2_fjLj1024EEEEELb1ELb1EEEvNS_9BwdParamsE:
	.zero		12672


//--------------------- .nv.shared._ZN10layer_norm13ln_bwd_kernelINS_13Kernel_traitsI6__halfS2_fS2_fjLj512ELj1ELj4ELj1ELj16ENS_18Kernel_traits_baseILj512ES2_S2_fS2_fjLj128EEEEELb1ELb1ELb1ELb1EEEvNS_9BwdParamsE --------------------------
	.section	.nv.shared._ZN10layer_norm13ln_bwd_kernelINS_13Kernel_traitsI6__halfS2_fS2_fjLj512ELj1ELj4ELj1ELj16ENS_18Kernel_traits_baseILj512ES2_S2_fS2_fjLj128EEEEELb1ELb1ELb1ELb1EEEvNS_9BwdParamsE,"aw",@nobits
	.sectionflags	@""
	.align	16


//--------------------- .nv.shared._ZN10layer_norm13ln_bwd_kernelINS_13Kernel_traitsIf6__halffS2_fjLj512ELj1ELj4ELj1ELj16ENS_18Kernel_traits_baseILj512EfS2_fS2_fjLj128EEEEELb0ELb0ELb0ELb0EEEvNS_9BwdParamsE --------------------------
	.section	.nv.shared._ZN10layer_norm13ln_bwd_kernelINS_13Kernel_traitsIf6__halffS2_fjLj512ELj1ELj4ELj1ELj16ENS_18Kernel_traits_baseILj512EfS2_fS2_fjLj128EEEEELb0ELb0ELb0ELb0EEEvNS_9BwdParamsE,"aw",@nobits
	.sectionflags	@""
	.align	16


//--------------------- .nv.shared._ZN10layer_norm13ln_bwd_kernelINS_13Kernel_traitsIf6__halffS2_fjLj512ELj1ELj4ELj1ELj16ENS_18Kernel_traits_baseILj512EfS2_fS2_fjLj128EEEEELb0ELb0ELb0ELb1EEEvNS_9BwdParamsE --------------------------
	.section	.nv.shared._ZN10layer_norm13ln_bwd_kernelINS_13Kernel_traitsIf6__halffS2_fjLj512ELj1ELj4ELj1ELj16ENS_18Kernel_traits_baseILj512EfS2_fS2_fjLj128EEEEELb0ELb0ELb0ELb1EEEvNS_9BwdParamsE,"aw",@nobits
	.sectionflags	@""
	.align	16


//--------------------- .nv.shared._ZN10layer_norm13ln_bwd_kernelINS_13Kernel_traitsIf6__halffS2_fjLj512ELj1ELj4ELj1ELj16ENS_18Kernel_traits_baseILj512EfS2_fS2_fjLj128EEEEELb0ELb0ELb1ELb0EEEvNS_9BwdParamsE --------------------------
	.section	.nv.shared._ZN10layer_norm13ln_bwd_kernelINS_13Kernel_traitsIf6__halffS2_fjLj512ELj1ELj4ELj1ELj16ENS_18Kernel_traits_baseILj512EfS2_fS2_fjLj128EEEEELb0ELb0ELb1ELb0EEEvNS_9BwdParamsE,"aw",@nobits
	.sectionflags	@""
	.align	16


//--------------------- .nv.shared._ZN10layer_norm13ln_bwd_kernelINS_13Kernel_traitsIf6__halffS2_fjLj512ELj1ELj4ELj1ELj16ENS_18Kernel_traits_baseILj512EfS2_fS2_fjLj128EEEEELb0ELb0ELb1ELb1EEEvNS_9BwdParamsE --------------------------
	.section	.nv.shared._ZN10layer_norm13ln_bwd_kernelINS_13Kernel_traitsIf6__halffS2_fjLj512ELj1ELj4ELj1ELj16ENS_18Kernel_traits_baseILj512EfS2_fS2_fjLj128EEEEELb0ELb0ELb1ELb1EEEvNS_9BwdParamsE,"aw",@nobits
	.sectionflags	@""
	.align	16


//--------------------- .nv.shared._ZN10layer_norm13ln_bwd_kernelINS_13Kernel_traitsIf6__halffS2_fjLj512ELj1ELj4ELj1ELj16ENS_18Kernel_traits_baseILj512EfS2_fS2_fjLj128EEEEELb0ELb1ELb0ELb0EEEvNS_9BwdParamsE --------------------------
	.section	.nv.shared._ZN10layer_norm13ln_bwd_kernelINS_13Kernel_traitsIf6__halffS2_fjLj512ELj1ELj4ELj1ELj16ENS_18Kernel_traits_baseILj512EfS2_fS2_fjLj128EEEEELb0ELb1ELb0ELb0EEEvNS_9BwdParamsE,"aw",@nobits
	.sectionflags	@""
	.align	16


//--------------------- .nv.shared._ZN10layer_norm13ln_bwd_kernelINS_13Kernel_traitsIf6__halffS2_fjLj512ELj1ELj4ELj1ELj16ENS_18Kernel_traits_baseILj512EfS2_fS2_fjLj128EEEEELb0ELb1ELb0ELb1EEEvNS_9BwdParamsE --------------------------
	.section	.nv.shared._ZN10layer_norm13ln_bwd_kernelINS_13Kernel_traitsIf6__halffS2_fjLj512ELj1ELj4ELj1ELj16ENS_18Kernel_traits_baseILj512EfS2_fS2_fjLj128EEEEELb0ELb1ELb0ELb1EEEvNS_9BwdParamsE,"aw",@nobits
	.sectionflags	@""
	.align	16


//--------------------- .nv.shared._ZN10layer_norm13ln_bwd_kernelINS_13Kernel_traitsIf6__halffS2_fjLj512ELj1ELj4ELj1ELj16ENS_18Kernel_traits_baseILj512EfS2_fS2_fjLj128EEEEELb0ELb1ELb1ELb0EEEvNS_9BwdParamsE --------------------------
	.section	.nv.shared._ZN10layer_norm13ln_bwd_kernelINS_13Kernel_traitsIf6__halffS2_fjLj512ELj1ELj4ELj1ELj16ENS_18Kernel_traits_baseILj512EfS2_fS2_fjLj128EEEEELb0ELb1ELb1ELb0EEEvNS_9BwdParamsE,"aw",@nobits
	.sectionflags	@""
	.align	16


//--------------------- .nv.shared._ZN10layer_norm13ln_bwd_kernelINS_13Kernel_traitsIf6__halffS2_fjLj512ELj1ELj4ELj1ELj16ENS_18Kernel_traits_baseILj512EfS2_fS2_fjLj128EEEEELb0ELb1ELb1ELb1EEEvNS_9BwdParamsE --------------------------
	.section	.nv.shared._ZN10layer_norm13ln_bwd_kernelINS_13Kernel_traitsIf6__halffS2_fjLj512ELj1ELj4ELj1ELj16ENS_18Kernel_traits_baseILj512EfS2_fS2_fjLj128EEEEELb0ELb1ELb1ELb1EEEvNS_9BwdParamsE,"aw",@nobits
	.sectionflags	@""
	.align	16


//--------------------- .nv.shared._ZN10layer_norm13ln_bwd_kernelINS_13Kernel_traitsIf6__halffS2_fjLj512ELj1ELj4ELj1ELj16ENS_18Kernel_traits_baseILj512EfS2_fS2_fjLj128EEEEELb1ELb0ELb0ELb0EEEvNS_9BwdParamsE --------------------------
	.section	.nv.shared._ZN10layer_norm13ln_bwd_kernelINS_13Kernel_traitsIf6__halffS2_fjLj512ELj1ELj4ELj1ELj16ENS_18Kernel_traits_baseILj512EfS2_fS2_fjLj128EEEEELb1ELb0ELb0ELb0EEEvNS_9BwdParamsE,"aw",@nobits
	.sectionflags	@""
	.align	16


//--------------------- .nv.shared._ZN10layer_norm13ln_bwd_kernelINS_13Kernel_traitsIf6__halffS2_fjLj512ELj1ELj4ELj1ELj16ENS_18Kernel_traits_baseILj512EfS2_fS2_fjLj128EEEEELb1ELb0ELb0ELb1EEEvNS_9BwdParamsE --------------------------
	.section	.nv.shared._ZN10layer_norm13ln_bwd_kernelINS_13Kernel_traitsIf6__halffS2_fjLj512ELj1ELj4ELj1ELj16ENS_18Kernel_traits_baseILj512EfS2_fS2_fjLj128EEEEELb1ELb0ELb0ELb1EEEvNS_9BwdParamsE,"aw",@nobits
	.sectionflags	@""
	.align	16


//--------------------- .nv.shared._ZN10layer_norm22ln_bwd_finalize_kernelINS_22Kernel_traits_finalizeILj512Ef6__halffS2_fjLb0ELj1024ELj4ENS_18Kernel_traits_baseILj512EfS2_fS2_fjLj1024EEEEELb0ELb0EEEvNS_9BwdParamsE --------------------------
	.section	.nv.shared._ZN10layer_norm22ln_bwd_finalize_kernelINS_22Kernel_traits_finalizeILj512Ef6__halffS2_fjLb0ELj1024ELj4ENS_18Kernel_traits_baseILj512EfS2_fS2_fjLj1024EEEEELb0ELb0EEEvNS_9BwdParamsE,"aw",@nobits
	.sectionflags	@""
	.align	16
.nv.shared._ZN10layer_norm22ln_bwd_finalize_kernelINS_22Kernel_traits_finalizeILj512Ef6__halffS2_fjLb0ELj1024ELj4ENS_18Kernel_traits_baseILj512EfS2_fS2_fjLj1024EEEEELb0ELb0EEEvNS_9BwdParamsE:
	.zero		8448


//--------------------- .nv.shared._ZN10layer_norm13ln_bwd_kernelINS_13Kernel_traitsIf6__halffS2_fjLj512ELj1ELj4ELj1ELj16ENS_18Kernel_traits_baseILj512EfS2_fS2_fjLj128EEEEELb1ELb0ELb1ELb0EEEvNS_9BwdParamsE --------------------------
	.section	.nv.shared._ZN10layer_norm13ln_bwd_kernelINS_13Kernel_traitsIf6__halffS2_fjLj512ELj1ELj4ELj1ELj16ENS_18Kernel_traits_baseILj512EfS2_fS2_fjLj128EEEEELb1ELb0ELb1ELb0EEEvNS_9BwdParamsE,"aw",@nobits
	.sectionflags	@""
	.align	16


//--------------------- .nv.shared._ZN10layer_norm22ln_bwd_finalize_kernelINS_22Kernel_traits_finalizeILj512Ef6__halffS2_fjLb0ELj1024ELj4ENS_18Kernel_traits_baseILj512EfS2_fS2_fjLj1024EEEEELb0ELb1EEEvNS_9BwdParamsE --------------------------
	.section	.nv.shared._ZN10layer_norm22ln_bwd_finalize_kernelINS_22Kernel_traits_finalizeILj512Ef6__halffS2_fjLb0ELj1024ELj4ENS_18Kernel_traits_baseILj512EfS2_fS2_fjLj1024EEEEELb0ELb1EEEvNS_9BwdParamsE,"aw",@nobits
	.sectionflags	@""
	.align	16
.nv.shared._ZN10layer_norm22ln_bwd_finalize_kernelINS_22Kernel_traits_finalizeILj512Ef6__halffS2_fjLb0ELj1024ELj4ENS_18Kernel_traits_baseILj512EfS2_fS2_fjLj1024EEEEELb0ELb1EEEvNS_9BwdParamsE:
	.zero		8448


//--------------------- .nv.shared._ZN10layer_norm13ln_bwd_kernelINS_13Kernel_traitsIf6__halffS2_fjLj512ELj1ELj4ELj1ELj16ENS_18Kernel_traits_baseILj512EfS2_fS2_fjLj128EEEEELb1ELb0ELb1ELb1EEEvNS_9BwdParamsE --------------------------
	.section	.nv.shared._ZN10layer_norm13ln_bwd_kernelINS_13Kernel_traitsIf6__halffS2_fjLj512ELj1ELj4ELj1ELj16ENS_18Kernel_traits_baseILj512EfS2_fS2_fjLj128EEEEELb1ELb0ELb1ELb1EEEvNS_9BwdParamsE,"aw",@nobits
	.sectionflags	@""
	.align	16


//--------------------- .nv.shared._ZN10layer_norm13ln_bwd_kernelINS_13Kernel_traitsIf6__halffS2_fjLj512ELj1ELj4ELj1ELj16ENS_18Kernel_traits_baseILj512EfS2_fS2_fjLj128EEEEELb1ELb1ELb0ELb0EEEvNS_9BwdParamsE --------------------------
	.section	.nv.shared._ZN10layer_norm13ln_bwd_kernelINS_13Kernel_traitsIf6__halffS2_fjLj512ELj1ELj4ELj1ELj16ENS_18Kernel_traits_baseILj512EfS2_fS2_fjLj128EEEEELb1ELb1ELb0ELb0EEEvNS_9BwdParamsE,"aw",@nobits
	.sectionflags	@""
	.align	16


//--------------------- .nv.shared._ZN10layer_norm13ln_bwd_kernelINS_13Kernel_traitsIf6__halffS2_fjLj512ELj1ELj4ELj1ELj16ENS_18Kernel_traits_baseILj512EfS2_fS2_fjLj128EEEEELb1ELb1ELb0ELb1EEEvNS_9BwdParamsE --------------------------
	.section	.nv.shared._ZN10layer_norm13ln_bwd_kernelINS_13Kernel_traitsIf6__halffS2_fjLj512ELj1ELj4ELj1ELj16ENS_18Kernel_traits_baseILj512EfS2_fS2_fjLj128EEEEELb1ELb1ELb0ELb1EEEvNS_9BwdParamsE,"aw",@nobits
	.sectionflags	@""
	.align	16


//--------------------- .nv.shared._ZN10layer_norm22ln_bwd_finalize_kernelINS_22Kernel_traits_finalizeILj512Ef6__halffS2_fjLb1ELj1024ELj4ENS_18Kernel_traits_baseILj512EfS2_fS2_fjLj1024EEEEELb1ELb0EEEvNS_9BwdParamsE --------------------------
	.section	.nv.shared._ZN10layer_norm22ln_bwd_finalize_kernelINS_22Kernel_traits_finalizeILj512Ef6__halffS2_fjLb1ELj1024ELj4ENS_18Kernel_traits_baseILj512EfS2_fS2_fjLj1024EEEEELb1ELb0EEEvNS_9BwdParamsE,"aw",@nobits
	.sectionflags	@""
	.align	16
.nv.shared._ZN10layer_norm22ln_bwd_finalize_kernelINS_22Kernel_traits_finalizeILj512Ef6__halffS2_fjLb1ELj1024ELj4ENS_18Kernel_traits_baseILj512EfS2_fS2_fjLj1024EEEEELb1ELb0EEEvNS_9BwdParamsE:
	.zero		12672


//--------------------- .nv.shared._ZN10layer_norm13ln_bwd_kernelINS_13Kernel_traitsIf6__halffS2_fjLj512ELj1ELj4ELj1ELj16ENS_18Kernel_traits_baseILj512EfS2_fS2_fjLj128EEEEELb1ELb1ELb1ELb0EEEvNS_9BwdParamsE --------------------------
	.section	.nv.shared._ZN10layer_norm13ln_bwd_kernelINS_13Kernel_traitsIf6__halffS2_fjLj512ELj1ELj4ELj1ELj16ENS_18Kernel_traits_baseILj512EfS2_fS2_fjLj128EEEEELb1ELb1ELb1ELb0EEEvNS_9BwdParamsE,"aw",@nobits
	.sectionflags	@""
	.align	16


//--------------------- .nv.shared._ZN10layer_norm22ln_bwd_finalize_kernelINS_22Kernel_traits_finalizeILj512Ef6__halffS2_fjLb1ELj1024ELj4ENS_18Kernel_traits_baseILj512EfS2_fS2_fjLj1024EEEEELb1ELb1EEEvNS_9BwdParamsE --------------------------
	.section	.nv.shared._ZN10layer_norm22ln_bwd_finalize_kernelINS_22Kernel_traits_finalizeILj512Ef6__halffS2_fjLb1ELj1024ELj4ENS_18Kernel_traits_baseILj512EfS2_fS2_fjLj1024EEEEELb1ELb1EEEvNS_9BwdParamsE,"aw",@nobits
	.sectionflags	@""
	.align	16
.nv.shared._ZN10layer_norm22ln_bwd_finalize_kernelINS_22Kernel_traits_finalizeILj512Ef6__halffS2_fjLb1ELj1024ELj4ENS_18Kernel_traits_baseILj512EfS2_fS2_fjLj1024EEEEELb1ELb1EEEvNS_9BwdParamsE:
	.zero		12672


//--------------------- .nv.shared._ZN10layer_norm13ln_bwd_kernelINS_13Kernel_traitsIf6__halffS2_fjLj512ELj1ELj4ELj1ELj16ENS_18Kernel_traits_baseILj512EfS2_fS2_fjLj128EEEEELb1ELb1ELb1ELb1EEEvNS_9BwdParamsE --------------------------
	.section	.nv.shared._ZN10layer_norm13ln_bwd_kernelINS_13Kernel_traitsIf6__halffS2_fjLj512ELj1ELj4ELj1ELj16ENS_18Kernel_traits_baseILj512EfS2_fS2_fjLj128EEEEELb1ELb1ELb1ELb1EEEvNS_9BwdParamsE,"aw",@nobits
	.sectionflags	@""
	.align	16


//--------------------- .nv.shared._ZN10layer_norm13ln_bwd_kernelINS_13Kernel_traitsI6__halfffffjLj512ELj1ELj4ELj1ELj16ENS_18Kernel_traits_baseILj512ES2_ffffjLj128EEEEELb0ELb0ELb0ELb0EEEvNS_9BwdParamsE --------------------------
	.section	.nv.shared._ZN10layer_norm13ln_bwd_kernelINS_13Kernel_traitsI6__halfffffjLj512ELj1ELj4ELj1ELj16ENS_18Kernel_traits_baseILj512ES2_ffffjLj128EEEEELb0ELb0ELb0ELb0EEEvNS_9BwdParamsE,"aw",@nobits
	.sectionflags	@""
	.align	16


//--------------------- .nv.shared._ZN10layer_norm13ln_bwd_kernelINS_13Kernel_traitsI6__halfffffjLj512ELj1ELj4ELj1ELj16ENS_18Kernel_traits_baseILj512ES2_ffffjLj128EEEEELb0ELb0ELb0ELb1EEEvNS_9BwdParamsE --------------------------
	.section	.nv.shared._ZN10layer_norm13ln_bwd_kernelINS_13Kernel_traitsI6__halfffffjLj512ELj1ELj4ELj1ELj16ENS_18Kernel_traits_baseILj512ES2_ffffjLj128EEEEELb0ELb0ELb0ELb1EEEvNS_9BwdParamsE,"aw",@nobits
	.sectionflags	@""
	.align	16


//--------------------- .nv.shared._ZN10layer_norm13ln_bwd_kernelINS_13Kernel_traitsI6__halfffffjLj512ELj1ELj4ELj1ELj16ENS_18Kernel_traits_baseILj512ES2_ffffjLj128EEEEELb0ELb0ELb1ELb0EEEvNS_9BwdParamsE --------------------------
	.section	.nv.shared._ZN10layer_norm13ln_bwd_kernelINS_13Kernel_traitsI6__halfffffjLj512ELj1ELj4ELj1ELj16ENS_18Kernel_traits_baseILj512ES2_ffffjLj128EEEEELb0ELb0ELb1ELb0EEEvNS_9BwdParamsE,"aw",@nobits
	.sectionflags	@""
	.align	16


//--------------------- .nv.shared._ZN10layer_norm13ln_bwd_kernelINS_13Kernel_traitsI6__halfffffjLj512ELj1ELj4ELj1ELj16ENS_18Kernel_traits_baseILj512ES2_ffffjLj128EEEEELb0ELb0ELb1ELb1EEEvNS_9BwdParamsE --------------------------
	.section	.nv.shared._ZN10layer_norm13ln_bwd_kernelINS_13Kernel_traitsI6__halfffffjLj512ELj1ELj4ELj1ELj16ENS_18Kernel_traits_baseILj512ES2_ffffjLj128EEEEELb0ELb0ELb1ELb1EEEvNS_9BwdParamsE,"aw",@nobits
	.sectionflags	@""
	.align	16


//--------------------- .nv.shared._ZN10layer_norm13ln_bwd_kernelINS_13Kernel_traitsI6__halfffffjLj512ELj1ELj4ELj1ELj16ENS_18Kernel_traits_baseILj512ES2_ffffjLj128EEEEELb0ELb1ELb0ELb0EEEvNS_9BwdParamsE --------------------------
	.section	.nv.shared._ZN10layer_norm13ln_bwd_kernelINS_13Kernel_traitsI6__halfffffjLj512ELj1ELj4ELj1ELj16ENS_18Kernel_traits_baseILj512ES2_ffffjLj128EEEEELb0ELb1ELb0ELb0EEEvNS_9BwdParamsE,"aw",@nobits
	.sectionflags	@""
	.align	16


//--------------------- .nv.shared._ZN10layer_norm13ln_bwd_kernelINS_13Kernel_traitsI6__halfffffjLj512ELj1ELj4ELj1ELj16ENS_18Kernel_traits_baseILj512ES2_ffffjLj128EEEEELb0ELb1ELb0ELb1EEEvNS_9BwdParamsE --------------------------
	.section	.nv.shared._ZN10layer_norm13ln_bwd_kernelINS_13Kernel_traitsI6__halfffffjLj512ELj1ELj4ELj1ELj16ENS_18Kernel_traits_baseILj512ES2_ffffjLj128EEEEELb0ELb1ELb0ELb1EEEvNS_9BwdParamsE,"aw",@nobits
	.sectionflags	@""
	.align	16


//--------------------- .nv.shared._ZN10layer_norm13ln_bwd_kernelINS_13Kernel_traitsI6__halfffffjLj512ELj1ELj4ELj1ELj16ENS_18Kernel_traits_baseILj512ES2_ffffjLj128EEEEELb0ELb1ELb1ELb0EEEvNS_9BwdParamsE --------------------------
	.section	.nv.shared._ZN10layer_norm13ln_bwd_kernelINS_13Kernel_traitsI6__halfffffjLj512ELj1ELj4ELj1ELj16ENS_18Kernel_traits_baseILj512ES2_ffffjLj128EEEEELb0ELb1ELb1ELb0EEEvNS_9BwdParamsE,"aw",@nobits
	.sectionflags	@""
	.align	16


//--------------------- .nv.shared._ZN10layer_norm13ln_bwd_kernelINS_13Kernel_traitsI6__halfffffjLj512ELj1ELj4ELj1ELj16ENS_18Kernel_traits_baseILj512ES2_ffffjLj128EEEEELb0ELb1ELb1ELb1EEEvNS_9BwdParamsE --------------------------
	.section	.nv.shared._ZN10layer_norm13ln_bwd_kernelINS_13Kernel_traitsI6__halfffffjLj512ELj1ELj4ELj1ELj16ENS_18Kernel_traits_baseILj512ES2_ffffjLj128EEEEELb0ELb1ELb1ELb1EEEvNS_9BwdParamsE,"aw",@nobits
	.sectionflags	@""
	.align	16


//--------------------- .nv.shared._ZN10layer_norm13ln_bwd_kernelINS_13Kernel_traitsI6__halfffffjLj512ELj1ELj4ELj1ELj16ENS_18Kernel_traits_baseILj512ES2_ffffjLj128EEEEELb1ELb0ELb0ELb0EEEvNS_9BwdParamsE --------------------------
	.section	.nv.shared._ZN10layer_norm13ln_bwd_kernelINS_13Kernel_traitsI6__halfffffjLj512ELj1ELj4ELj1ELj16ENS_18Kernel_traits_baseILj512ES2_ffffjLj128EEEEELb1ELb0ELb0ELb0EEEvNS_9BwdParamsE,"aw",@nobits
	.sectionflags	@""
	.align	16


//--------------------- .nv.shared._ZN10layer_norm13ln_bwd_kernelINS_13Kernel_traitsI6__halfffffjLj512ELj1ELj4ELj1ELj16ENS_18Kernel_traits_baseILj512ES2_ffffjLj128EEEEELb1ELb0ELb0ELb1EEEvNS_9BwdParamsE --------------------------
	.section	.nv.shared._ZN10layer_norm13ln_bwd_kernelINS_13Kernel_traitsI6__halfffffjLj512ELj1ELj4ELj1ELj16ENS_18Kernel_traits_baseILj512ES2_ffffjLj128EEEEELb1ELb0ELb0ELb1EEEvNS_9BwdParamsE,"aw",@nobits
	.sectionflags	@""
	.align	16


//--------------------- .nv.shared._ZN10layer_norm22ln_bwd_finalize_kernelINS_22Kernel_traits_finalizeILj512E6__halfffffjLb0ELj1024ELj4ENS_18Kernel_traits_baseILj512ES2_ffffjLj1024EEEEELb0ELb0EEEvNS_9BwdParamsE --------------------------
	.section	.nv.shared._ZN10layer_norm22ln_bwd_finalize_kernelINS_22Kernel_traits_finalizeILj512E6__halfffffjLb0ELj1024ELj4ENS_18Kernel_traits_baseILj512ES2_ffffjLj1024EEEEELb0ELb0EEEvNS_9BwdParamsE,"aw",@nobits
	.sectionflags	@""
	.align	16
.nv.shared._ZN10layer_norm22ln_bwd_finalize_kernelINS_22Kernel_traits_finalizeILj512E6__halfffffjLb0ELj1024ELj4ENS_18Kernel_traits_baseILj512ES2_ffffjLj1024EEEEELb0ELb0EEEvNS_9BwdParamsE:
	.zero		8448


//--------------------- .nv.shared._ZN10layer_norm13ln_bwd_kernelINS_13Kernel_traitsI6__halfffffjLj512ELj1ELj4ELj1ELj16ENS_18Kernel_traits_baseILj512ES2_ffffjLj128EEEEELb1ELb0ELb1ELb0EEEvNS_9BwdParamsE --------------------------
	.section	.nv.shared._ZN10layer_norm13ln_bwd_kernelINS_13Kernel_traitsI6__halfffffjLj512ELj1ELj4ELj1ELj16ENS_18Kernel_traits_baseILj512ES2_ffffjLj128EEEEELb1ELb0ELb1ELb0EEEvNS_9BwdParamsE,"aw",@nobits
	.sectionflags	@""
	.align	16


//--------------------- .nv.shared._ZN10layer_norm22ln_bwd_finalize_kernelINS_22Kernel_traits_finalizeILj512E6__halfffffjLb0ELj1024ELj4ENS_18Kernel_traits_baseILj512ES2_ffffjLj1024EEEEELb0ELb1EEEvNS_9BwdParamsE --------------------------
	.section	.nv.shared._ZN10layer_norm22ln_bwd_finalize_kernelINS_22Kernel_traits_finalizeILj512E6__halfffffjLb0ELj1024ELj4ENS_18Kernel_traits_baseILj512ES2_ffffjLj1024EEEEELb0ELb1EEEvNS_9BwdParamsE,"aw",@nobits
	.sectionflags	@""
	.align	16
.nv.shared._ZN10layer_norm22ln_bwd_finalize_kernelINS_22Kernel_traits_finalizeILj512E6__halfffffjLb0ELj1024ELj4ENS_18Kernel_traits_baseILj512ES2_ffffjLj1024EEEEELb0ELb1EEEvNS_9BwdParamsE:
	.zero		8448


//--------------------- .nv.shared._ZN10layer_norm13ln_bwd_kernelINS_13Kernel_traitsI6__halfffffjLj512ELj1ELj4ELj1ELj16ENS_18Kernel_traits_baseILj512ES2_ffffjLj128EEEEELb1ELb0ELb1ELb1EEEvNS_9BwdParamsE --------------------------
	.section	.nv.shared._ZN10layer_norm13ln_bwd_kernelINS_13Kernel_traitsI6__halfffffjLj512ELj1ELj4ELj1ELj16ENS_18Kernel_traits_baseILj512ES2_ffffjLj128EEEEELb1ELb0ELb1ELb1EEEvNS_9BwdParamsE,"aw",@nobits
	.sectionflags	@""
	.align	16


//--------------------- .nv.shared._ZN10layer_norm13ln_bwd_kernelINS_13Kernel_traitsI6__halfffffjLj512ELj1ELj4ELj1ELj16ENS_18Kernel_traits_baseILj512ES2_ffffjLj128EEEEELb1ELb1ELb0ELb0EEEvNS_9BwdParamsE --------------------------
	.section	.nv.shared._ZN10layer_norm13ln_bwd_kernelINS_13Kernel_traitsI6__halfffffjLj512ELj1ELj4ELj1ELj16ENS_18Kernel_traits_baseILj512ES2_ffffjLj128EEEEELb1ELb1ELb0ELb0EEEvNS_9BwdParamsE,"aw",@nobits
	.sectionflags	@""
	.align	16


//--------------------- .nv.shared._ZN10layer_norm13ln_bwd_kernelINS_13Kernel_traitsI6__halfffffjLj512ELj1ELj4ELj1ELj16ENS_18Kernel_traits_baseILj512ES2_ffffjLj128EEEEELb1ELb1ELb0ELb1EEEvNS_9BwdParamsE --------------------------
	.section	.nv.shared._ZN10layer_norm13ln_bwd_kernelINS_13Kernel_traitsI6__halfffffjLj512ELj1ELj4ELj1ELj16ENS_18Kernel_traits_baseILj512ES2_ffffjLj128EEEEELb1ELb1ELb0ELb1EEEvNS_9BwdParamsE,"aw",@nobits
	.sectionflags	@""
	.align	16


//--------------------- .nv.shared._ZN10layer_norm22ln_bwd_finalize_kernelINS_22Kernel_traits_finalizeILj512E6__halfffffjLb1ELj1024ELj4ENS_18Kernel_traits_baseILj512ES2_ffffjLj1024EEEEELb1ELb0EEEvNS_9BwdParamsE --------------------------
	.section	.nv.shared._ZN10layer_norm22ln_bwd_finalize_kernelINS_22Kernel_traits_finalizeILj512E6__halfffffjLb1ELj1024ELj4ENS_18Kernel_traits_baseILj512ES2_ffffjLj1024EEEEELb1ELb0EEEvNS_9BwdParamsE,"aw",@nobits
	.sectionflags	@""
	.align	16
.nv.shared._ZN10layer_norm22ln_bwd_finalize_kernelINS_22Kernel_traits_finalizeILj512E6__halfffffjLb1ELj1024ELj4ENS_18Kernel_traits_baseILj512ES2_ffffjLj1024EEEEELb1ELb0EEEvNS_9BwdParamsE:
	.zero		12672


//--------------------- .nv.shared._ZN10layer_norm13ln_bwd_kernelINS_13Kernel_traitsI6__halfffffjLj512ELj1ELj4ELj1ELj16ENS_18Kernel_traits_baseILj512ES2_ffffjLj128EEEEELb1ELb1ELb1ELb0EEEvNS_9BwdParamsE --------------------------
	.section	.nv.shared._ZN10layer_norm13ln_bwd_kernelINS_13Kernel_traitsI6__halfffffjLj512ELj1ELj4ELj1ELj16ENS_18Kernel_traits_baseILj512ES2_ffffjLj128EEEEELb1ELb1ELb1ELb0EEEvNS_9BwdParamsE,"aw",@nobits
	.sectionflags	@""
	.align	16


//--------------------- .nv.shared._ZN10layer_norm22ln_bwd_finalize_kernelINS_22Kernel_traits_finalizeILj512E6__halfffffjLb1ELj1024ELj4ENS_18Kernel_traits_baseILj512ES2_ffffjLj1024EEEEELb1ELb1EEEvNS_9BwdParamsE --------------------------
	.section	.nv.shared._ZN10layer_norm22ln_bwd_finalize_kernelINS_22Kernel_traits_finalizeILj512E6__halfffffjLb1ELj1024ELj4ENS_18Kernel_traits_baseILj512ES2_ffffjLj1024EEEEELb1ELb1EEEvNS_9BwdParamsE,"aw",@nobits
	.sectionflags	@""
	.align	16
.nv.shared._ZN10layer_norm22ln_bwd_finalize_kernelINS_22Kernel_traits_finalizeILj512E6__halfffffjLb1ELj1024ELj4ENS_18Kernel_traits_baseILj512ES2_ffffjLj1024EEEEELb1ELb1EEEvNS_9BwdParamsE:
	.zero		12672


//--------------------- .nv.shared._ZN10layer_norm13ln_bwd_kernelINS_13Kernel_traitsI6__halfffffjLj512ELj1ELj4ELj1ELj16ENS_18Kernel_traits_baseILj512ES2_ffffjLj128EEEEELb1ELb1ELb1ELb1EEEvNS_9BwdParamsE --------------------------
	.section	.nv.shared._ZN10layer_norm13ln_bwd_kernelINS_13Kernel_traitsI6__halfffffjLj512ELj1ELj4ELj1ELj16ENS_18Kernel_traits_baseILj512ES2_ffffjLj128EEEEELb1ELb1ELb1ELb1EEEvNS_9BwdParamsE,"aw",@nobits
	.sectionflags	@""
	.align	16


//--------------------- .nv.shared._ZN10layer_norm13ln_bwd_kernelINS_13Kernel_traitsIfffffjLj512ELj1ELj4ELj1ELj16ENS_18Kernel_traits_baseILj512EfffffjLj128EEEEELb0ELb0ELb0ELb0EEEvNS_9BwdParamsE --------------------------
	.section	.nv.shared._ZN10layer_norm13ln_bwd_kernelINS_13Kernel_traitsIfffffjLj512ELj1ELj4ELj1ELj16ENS_18Kernel_traits_baseILj512EfffffjLj128EEEEELb0ELb0ELb0ELb0EEEvNS_9BwdParamsE,"aw",@nobits
	.sectionflags	@""
	.align	16


//--------------------- .nv.shared._ZN10layer_norm13ln_bwd_kernelINS_13Kernel_traitsIfffffjLj512ELj1ELj4ELj1ELj16ENS_18Kernel_traits_baseILj512EfffffjLj128EEEEELb0ELb0ELb0ELb1EEEvNS_9BwdParamsE --------------------------
	.section	.nv.shared._ZN10layer_norm13ln_bwd_kernelINS_13Kernel_traitsIfffffjLj512ELj1ELj4ELj1ELj16ENS_18Kernel_traits_baseILj512EfffffjLj128EEEEELb0ELb0ELb0ELb1EEEvNS_9BwdParamsE,"aw",@nobits
	.sectionflags	@""
	.align	16


//--------------------- .nv.shared._ZN10layer_norm13ln_bwd_kernelINS_13Kernel_traitsIfffffjLj512ELj1ELj4ELj1ELj16ENS_18Kernel_traits_baseILj512EfffffjLj128EEEEELb0ELb0ELb1ELb0EEEvNS_9BwdParamsE --------------------------
	.section	.nv.shared._ZN10layer_norm13ln_bwd_kernelINS_13Kernel_traitsIfffffjLj512ELj1ELj4ELj1ELj16ENS_18Kernel_traits_baseILj512EfffffjLj128EEEEELb0ELb0ELb1ELb0EEEvNS_9BwdParamsE,"aw",@nobits
	.sectionflags	@""
	.align	16


//--------------------- .nv.shared._ZN10layer_norm13ln_bwd_kernelINS_13Kernel_traitsIfffffjLj512ELj1ELj4ELj1ELj16ENS_18Kernel_traits_baseILj512EfffffjLj128EEEEELb0ELb0ELb1ELb1EEEvNS_9BwdParamsE --------------------------
	.section	.nv.shared._ZN10layer_norm13ln_bwd_kernelINS_13Kernel_traitsIfffffjLj512ELj1ELj4ELj1ELj16ENS_18Kernel_traits_baseILj512EfffffjLj128EEEEELb0ELb0ELb1ELb1EEEvNS_9BwdParamsE,"aw",@nobits
	.sectionflags	@""
	.align	16


//--------------------- .nv.shared._ZN10layer_norm13ln_bwd_kernelINS_13Kernel_traitsIfffffjLj512ELj1ELj4ELj1ELj16ENS_18Kernel_traits_baseILj512EfffffjLj128EEEEELb0ELb1ELb0ELb0EEEvNS_9BwdParamsE --------------------------
	.section	.nv.shared._ZN10layer_norm13ln_bwd_kernelINS_13Kernel_traitsIfffffjLj512ELj1ELj4ELj1ELj16ENS_18Kernel_traits_baseILj512EfffffjLj128EEEEELb0ELb1ELb0ELb0EEEvNS_9BwdParamsE,"aw",@nobits
	.sectionflags	@""
	.align	16


//--------------------- .nv.shared._ZN10layer_norm13ln_bwd_kernelINS_13Kernel_traitsIfffffjLj512ELj1ELj4ELj1ELj16ENS_18Kernel_traits_baseILj512EfffffjLj128EEEEELb0ELb1ELb0ELb1EEEvNS_9BwdParamsE --------------------------
	.section	.nv.shared._ZN10layer_norm13ln_bwd_kernelINS_13Kernel_traitsIfffffjLj512ELj1ELj4ELj1ELj16ENS_18Kernel_traits_baseILj512EfffffjLj128EEEEELb0ELb1ELb0ELb1EEEvNS_9BwdParamsE,"aw",@nobits
	.sectionflags	@""
	.align	16


//--------------------- .nv.shared._ZN10layer_norm13ln_bwd_kernelINS_13Kernel_traitsIfffffjLj512ELj1ELj4ELj1ELj16ENS_18Kernel_traits_baseILj512EfffffjLj128EEEEELb0ELb1ELb1ELb0EEEvNS_9BwdParamsE --------------------------
	.section	.nv.shared._ZN10layer_norm13ln_bwd_kernelINS_13Kernel_traitsIfffffjLj512ELj1ELj4ELj1ELj16ENS_18Kernel_traits_baseILj512EfffffjLj128EEEEELb0ELb1ELb1ELb0EEEvNS_9BwdParamsE,"aw",@nobits
	.sectionflags	@""
	.align	16


//--------------------- .nv.shared._ZN10layer_norm13ln_bwd_kernelINS_13Kernel_traitsIfffffjLj512ELj1ELj4ELj1ELj16ENS_18Kernel_traits_baseILj512EfffffjLj128EEEEELb0ELb1ELb1ELb1EEEvNS_9BwdParamsE --------------------------
	.section	.nv.shared._ZN10layer_norm13ln_bwd_kernelINS_13Kernel_traitsIfffffjLj512ELj1ELj4ELj1ELj16ENS_18Kernel_traits_baseILj512EfffffjLj128EEEEELb0ELb1ELb1ELb1EEEvNS_9BwdParamsE,"aw",@nobits
	.sectionflags	@""
	.align	16


//--------------------- .nv.shared._ZN10layer_norm13ln_bwd_kernelINS_13Kernel_traitsIfffffjLj512ELj1ELj4ELj1ELj16ENS_18Kernel_traits_baseILj512EfffffjLj128EEEEELb1ELb0ELb0ELb0EEEvNS_9BwdParamsE --------------------------
	.section	.nv.shared._ZN10layer_norm13ln_bwd_kernelINS_13Kernel_traitsIfffffjLj512ELj1ELj4ELj1ELj16ENS_18Kernel_traits_baseILj512EfffffjLj128EEEEELb1ELb0ELb0ELb0EEEvNS_9BwdParamsE,"aw",@nobits
	.sectionflags	@""
	.align	16


//--------------------- .nv.shared._ZN10layer_norm13ln_bwd_kernelINS_13Kernel_traitsIfffffjLj512ELj1ELj4ELj1ELj16ENS_18Kernel_traits_baseILj512EfffffjLj128EEEEELb1ELb0ELb0ELb1EEEvNS_9BwdParamsE --------------------------
	.section	.nv.shared._ZN10layer_norm13ln_bwd_kernelINS_13Kernel_traitsIfffffjLj512ELj1ELj4ELj1ELj16ENS_18Kernel_traits_baseILj512EfffffjLj128EEEEELb1ELb0ELb0ELb1EEEvNS_9BwdParamsE,"aw",@nobits
	.sectionflags	@""
	.align	16


//--------------------- .nv.shared._ZN10layer_norm22ln_bwd_finalize_kernelINS_22Kernel_traits_finalizeILj512EfffffjLb0ELj1024ELj4ENS_18Kernel_traits_baseILj512EfffffjLj1024EEEEELb0ELb0EEEvNS_9BwdParamsE --------------------------
	.section	.nv.shared._ZN10layer_norm22ln_bwd_finalize_kernelINS_22Kernel_traits_finalizeILj512EfffffjLb0ELj1024ELj4ENS_18Kernel_traits_baseILj512EfffffjLj1024EEEEELb0ELb0EEEvNS_9BwdParamsE,"aw",@nobits
	.sectionflags	@""
	.align	16
.nv.shared._ZN10layer_norm22ln_bwd_finalize_kernelINS_22Kernel_traits_finalizeILj512EfffffjLb0ELj1024ELj4ENS_18Kernel_traits_baseILj512EfffffjLj1024EEEEELb0ELb0EEEvNS_9BwdParamsE:
	.zero		8448


//--------------------- .nv.shared._ZN10layer_norm13ln_bwd_kernelINS_13Kernel_traitsIfffffjLj512ELj1ELj4ELj1ELj16ENS_18Kernel_traits_baseILj512EfffffjLj128EEEEELb1ELb0ELb1ELb0EEEvNS_9BwdParamsE --------------------------
	.section	.nv.shared._ZN10layer_norm13ln_bwd_kernelINS_13Kernel_traitsIfffffjLj512ELj1ELj4ELj1ELj16ENS_18Kernel_traits_baseILj512EfffffjLj128EEEEELb1ELb0ELb1ELb0EEEvNS_9BwdParamsE,"aw",@nobits
	.sectionflags	@""
	.align	16


//--------------------- .nv.shared._ZN10layer_norm22ln_bwd_finalize_kernelINS_22Kernel_traits_finalizeILj512EfffffjLb0ELj1024ELj4ENS_18Kernel_traits_baseILj512EfffffjLj1024EEEEELb0ELb1EEEvNS_9BwdParamsE --------------------------
	.section	.nv.shared._ZN10layer_norm22ln_bwd_finalize_kernelINS_22Kernel_traits_finalizeILj512EfffffjLb0ELj1024ELj4ENS_18Kernel_traits_baseILj512EfffffjLj1024EEEEELb0ELb1EEEvNS_9BwdParamsE,"aw",@nobits
	.sectionflags	@""
	.align	16
.nv.shared._ZN10layer_norm22ln_bwd_finalize_kernelINS_22Kernel_traits_finalizeILj512EfffffjLb0ELj1024ELj4ENS_18Kernel_traits_baseILj512EfffffjLj1024EEEEELb0ELb1EEEvNS_9BwdParamsE:
	.zero		8448


//--------------------- .nv.shared._ZN10layer_norm13ln_bwd_kernelINS_13Kernel_traitsIfffffjLj512ELj1ELj4ELj1ELj16ENS_18Kernel_traits_baseILj512EfffffjLj128EEEEELb1ELb0ELb1ELb1EEEvNS_9BwdParamsE --------------------------
	.section	.nv.shared._ZN10layer_norm13ln_bwd_kernelINS_13Kernel_traitsIfffffjLj512ELj1ELj4ELj1ELj16ENS_18Kernel_traits_baseILj512EfffffjLj128EEEEELb1ELb0ELb1ELb1EEEvNS_9BwdParamsE,"aw",@nobits
	.sectionflags	@""
	.align	16


//--------------------- .nv.shared._ZN10layer_norm13ln_bwd_kernelINS_13Kernel_traitsIfffffjLj512ELj1ELj4ELj1ELj16ENS_18Kernel_traits_baseILj512EfffffjLj128EEEEELb1ELb1ELb0ELb0EEEvNS_9BwdParamsE --------------------------
	.section	.nv.shared._ZN10layer_norm13ln_bwd_kernelINS_13Kernel_traitsIfffffjLj512ELj1ELj4ELj1ELj16ENS_18Kernel_traits_baseILj512EfffffjLj128EEEEELb1ELb1ELb0ELb0EEEvNS_9BwdParamsE,"aw",@nobits
	.sectionflags	@""
	.align	16


//--------------------- .nv.shared._ZN10layer_norm13ln_bwd_kernelINS_13Kernel_traitsIfffffjLj512ELj1ELj4ELj1ELj16ENS_18Kernel_traits_baseILj512EfffffjLj128EEEEELb1ELb1ELb0ELb1EEEvNS_9BwdParamsE --------------------------
	.section	.nv.shared._ZN10layer_norm13ln_bwd_kernelINS_13Kernel_traitsIfffffjLj512ELj1ELj4ELj1ELj16ENS_18Kernel_traits_baseILj512EfffffjLj128EEEEELb1ELb1ELb0ELb1EEEvNS_9BwdParamsE,"aw",@nobits
	.sectionflags	@""
	.align	16


//--------------------- .nv.shared._ZN10layer_norm22ln_bwd_finalize_kernelINS_22Kernel_traits_finalizeILj512EfffffjLb1ELj1024ELj4ENS_18Kernel_traits_baseILj512EfffffjLj1024EEEEELb1ELb0EEEvNS_9BwdParamsE --------------------------
	.section	.nv.shared._ZN10layer_norm22ln_bwd_finalize_kernelINS_22Kernel_traits_finalizeILj512EfffffjLb1ELj1024ELj4ENS_18Kernel_traits_baseILj512EfffffjLj1024EEEEELb1ELb0EEEvNS_9BwdParamsE,"aw",@nobits
	.sectionflags	@""
	.align	16
.nv.shared._ZN10layer_norm22ln_bwd_finalize_kernelINS_22Kernel_traits_finalizeILj512EfffffjLb1ELj1024ELj4ENS_18Kernel_traits_baseILj512EfffffjLj1024EEEEELb1ELb0EEEvNS_9BwdParamsE:
	.zero		12672


//--------------------- .nv.shared._ZN10layer_norm13ln_bwd_kernelINS_13Kernel_traitsIfffffjLj512ELj1ELj4ELj1ELj16ENS_18Kernel_traits_baseILj512EfffffjLj128EEEEELb1ELb1ELb1ELb0EEEvNS_9BwdParamsE --------------------------
	.section	.nv.shared._ZN10layer_norm13ln_bwd_kernelINS_13Kernel_traitsIfffffjLj512ELj1ELj4ELj1ELj16ENS_18Kernel_traits_baseILj512EfffffjLj128EEEEELb1ELb1ELb1ELb0EEEvNS_9BwdParamsE,"aw",@nobits
	.sectionflags	@""
	.align	16


//--------------------- .nv.shared._ZN10layer_norm22ln_bwd_finalize_kernelINS_22Kernel_traits_finalizeILj512EfffffjLb1ELj1024ELj4ENS_18Kernel_traits_baseILj512EfffffjLj1024EEEEELb1ELb1EEEvNS_9BwdParamsE --------------------------
	.section	.nv.shared._ZN10layer_norm22ln_bwd_finalize_kernelINS_22Kernel_traits_finalizeILj512EfffffjLb1ELj1024ELj4ENS_18Kernel_traits_baseILj512EfffffjLj1024EEEEELb1ELb1EEEvNS_9BwdParamsE,"aw",@nobits
	.sectionflags	@""
	.align	16
.nv.shared._ZN10layer_norm22ln_bwd_finalize_kernelINS_22Kernel_traits_finalizeILj512EfffffjLb1ELj1024ELj4ENS_18Kernel_traits_baseILj512EfffffjLj1024EEEEELb1ELb1EEEvNS_9BwdParamsE:
	.zero		12672


//--------------------- .nv.shared._ZN10layer_norm13ln_bwd_kernelINS_13Kernel_traitsIfffffjLj512ELj1ELj4ELj1ELj16ENS_18Kernel_traits_baseILj512EfffffjLj128EEEEELb1ELb1ELb1ELb1EEEvNS_9BwdParamsE --------------------------
	.section	.nv.shared._ZN10layer_norm13ln_bwd_kernelINS_13Kernel_traitsIfffffjLj512ELj1ELj4ELj1ELj16ENS_18Kernel_traits_baseILj512EfffffjLj128EEEEELb1ELb1ELb1ELb1EEEvNS_9BwdParamsE,"aw",@nobits
	.sectionflags	@""
	.align	16
